	.target	sm_90a

	.elftype	@"ET_EXEC"


//--------------------- .note.nv.tkinfo           --------------------------
	.section	.note.nv.tkinfo,"",@"SHT_NOTE"
	.sectionflags	@"SHF_NOTE_NV_TKINFO"
	.tkinfo
        /*0018*/ 	.word	0x00000002
        /*0030*/ 	.string	""
        /*0030*/ 	.string	"ptxas"
        /*0030*/ 	.string	"Cuda compilation tools, release 13.0, V13.0.88"
        /*0030*/ 	.string	"Build cuda_13.0.r13.0/compiler.36424714_0"
        /*0030*/ 	.string	"-arch sm_90a -m 64 "



//--------------------- .note.nv.cuinfo           --------------------------
	.section	.note.nv.cuinfo,"",@"SHT_NOTE"
	.sectionflags	@"SHF_NOTE_NV_CUINFO"
        /*0018*/ 	.short	0x0002
        /*001a*/ 	.short	0x005a
        /*001c*/ 	.short	0x0082
	.zero		2


//--------------------- .nv.info                  --------------------------
	.section	.nv.info,"",@"SHT_CUDA_INFO"
	.align	4


	//----- nvinfo : EIATTR_REGCOUNT
	.align		4
        /*0000*/ 	.byte	0x04, 0x2f
        /*0002*/ 	.short	(.L_21 - .L_20)
	.align		4
.L_20:
        /*0004*/ 	.word	index@(_ZN7cutlass13device_kernelIN5flash11enable_sm90INS1_16FlashAttnFwdSm90INS1_25CollectiveMainloopFwdSm90ILi2EN4cute5tupleIJNS5_1CILi1EEES8_S8_EEENS6_IJNS7_ILi128EEENS7_ILi96EEENS7_ILi64EEEEEELi256ENS_6half_tEfNS_4arch4Sm90ELb1ELb0ELb0ELb1ELb1ELb1ELb1ELb1ELb0ELb1ELb1ELb0EEENS1_21CollectiveEpilogueFwdINS6_IJSA_NS7_ILi256EEESB_EEES9_SE_SG_Li256ELb1ELb1ELb1ELb0EEENS1_36VarlenDynamicPersistentTileSchedulerILi128ELi96ELi256ELi128ELb1ELb1ELb1ELb1ELb1ELb1EEEEEEEEEvNT_6ParamsE)
        /*0008*/ 	.word	0x000000a8


	//----- nvinfo : EIATTR_FRAME_SIZE
	.align		4
.L_21:
        /*000c*/ 	.byte	0x04, 0x11
        /*000e*/ 	.short	(.L_23 - .L_22)
	.align		4
.L_22:
        /*0010*/ 	.word	index@(_ZN7cutlass13device_kernelIN5flash11enable_sm90INS1_16FlashAttnFwdSm90INS1_25CollectiveMainloopFwdSm90ILi2EN4cute5tupleIJNS5_1CILi1EEES8_S8_EEENS6_IJNS7_ILi128EEENS7_ILi96EEENS7_ILi64EEEEEELi256ENS_6half_tEfNS_4arch4Sm90ELb1ELb0ELb0ELb1ELb1ELb1ELb1ELb1ELb0ELb1ELb1ELb0EEENS1_21CollectiveEpilogueFwdINS6_IJSA_NS7_ILi256EEESB_EEES9_SE_SG_Li256ELb1ELb1ELb1ELb0EEENS1_36VarlenDynamicPersistentTileSchedulerILi128ELi96ELi256ELi128ELb1ELb1ELb1ELb1ELb1ELb1EEEEEEEEEvNT_6ParamsE)
        /*0014*/ 	.word	0x000001e8


	//----- nvinfo : EIATTR_REGCOUNT
	.align		4
.L_23:
        /*0018*/ 	.byte	0x04, 0x2f
        /*001a*/ 	.short	(.L_25 - .L_24)
	.align		4
.L_24:
        /*001c*/ 	.word	index@(_ZN7cutlass13device_kernelIN5flash11enable_sm90INS1_16FlashAttnFwdSm90INS1_25CollectiveMainloopFwdSm90ILi2EN4cute5tupleIJNS5_1CILi1EEES8_S8_EEENS6_IJNS7_ILi128EEENS7_ILi96EEENS7_ILi64EEEEEELi256ENS_6half_tEfNS_4arch4Sm90ELb1ELb0ELb0ELb1ELb1ELb0ELb1ELb1ELb0ELb1ELb1ELb0EEENS1_21CollectiveEpilogueFwdINS6_IJSA_NS7_ILi256EEESB_EEES9_SE_SG_Li256ELb1ELb1ELb1ELb0EEENS1_36VarlenDynamicPersistentTileSchedulerILi128ELi96ELi256ELi128ELb1ELb1ELb1ELb1ELb1ELb1EEEEEEEEEvNT_6ParamsE)
        /*0020*/ 	.word	0x000000a8


	//----- nvinfo : EIATTR_FRAME_SIZE
	.align		4
.L_25:
        /*0024*/ 	.byte	0x04, 0x11
        /*0026*/ 	.short	(.L_27 - .L_26)
	.align		4
.L_26:
        /*0028*/ 	.word	index@(_ZN7cutlass13device_kernelIN5flash11enable_sm90INS1_16FlashAttnFwdSm90INS1_25CollectiveMainloopFwdSm90ILi2EN4cute5tupleIJNS5_1CILi1EEES8_S8_EEENS6_IJNS7_ILi128EEENS7_ILi96EEENS7_ILi64EEEEEELi256ENS_6half_tEfNS_4arch4Sm90ELb1ELb0ELb0ELb1ELb1ELb0ELb1ELb1ELb0ELb1ELb1ELb0EEENS1_21CollectiveEpilogueFwdINS6_IJSA_NS7_ILi256EEESB_EEES9_SE_SG_Li256ELb1ELb1ELb1ELb0EEENS1_36VarlenDynamicPersistentTileSchedulerILi128ELi96ELi256ELi128ELb1ELb1ELb1ELb1ELb1ELb1EEEEEEEEEvNT_6ParamsE)
        /*002c*/ 	.word	0x00000040


	//----- nvinfo : EIATTR_REGCOUNT
	.align		4
.L_27:
        /*0030*/ 	.byte	0x04, 0x2f
        /*0032*/ 	.short	(.L_29 - .L_28)
	.align		4
.L_28:
        /*0034*/ 	.word	index@(_ZN7cutlass13device_kernelIN5flash11enable_sm90INS1_16FlashAttnFwdSm90INS1_25CollectiveMainloopFwdSm90ILi2EN4cute5tupleIJNS5_1CILi1EEES8_S8_EEENS6_IJNS7_ILi128EEENS7_ILi96EEENS7_ILi64EEEEEELi256ENS_6half_tEfNS_4arch4Sm90ELb1ELb0ELb0ELb1ELb1ELb1ELb0ELb1ELb0ELb1ELb1ELb0EEENS1_21CollectiveEpilogueFwdINS6_IJSA_NS7_ILi256EEESB_EEES9_SE_SG_Li256ELb1ELb1ELb1ELb0EEENS1_36VarlenDynamicPersistentTileSchedulerILi128ELi96ELi256ELi128ELb1ELb1ELb1ELb1ELb1ELb1EEEEEEEEEvNT_6ParamsE)
        /*0038*/ 	.word	0x000000a8


	//----- nvinfo : EIATTR_FRAME_SIZE
	.align		4
.L_29:
        /*003c*/ 	.byte	0x04, 0x11
        /*003e*/ 	.short	(.L_31 - .L_30)
	.align		4
.L_30:
        /*0040*/ 	.word	index@(_ZN7cutlass13device_kernelIN5flash11enable_sm90INS1_16FlashAttnFwdSm90INS1_25CollectiveMainloopFwdSm90ILi2EN4cute5tupleIJNS5_1CILi1EEES8_S8_EEENS6_IJNS7_ILi128EEENS7_ILi96EEENS7_ILi64EEEEEELi256ENS_6half_tEfNS_4arch4Sm90ELb1ELb0ELb0ELb1ELb1ELb1ELb0ELb1ELb0ELb1ELb1ELb0EEENS1_21CollectiveEpilogueFwdINS6_IJSA_NS7_ILi256EEESB_EEES9_SE_SG_Li256ELb1ELb1ELb1ELb0EEENS1_36VarlenDynamicPersistentTileSchedulerILi128ELi96ELi256ELi128ELb1ELb1ELb1ELb1ELb1ELb1EEEEEEEEEvNT_6ParamsE)
        /*0044*/ 	.word	0x00000150


	//----- nvinfo : EIATTR_REGCOUNT
	.align		4
.L_31:
        /*0048*/ 	.byte	0x04, 0x2f
        /*004a*/ 	.short	(.L_33 - .L_32)
	.align		4
.L_32:
        /*004c*/ 	.word	index@(_ZN7cutlass13device_kernelIN5flash11enable_sm90INS1_16FlashAttnFwdSm90INS1_25CollectiveMainloopFwdSm90ILi2EN4cute5tupleIJNS5_1CILi1EEES8_S8_EEENS6_IJNS7_ILi128EEENS7_ILi96EEENS7_ILi64EEEEEELi256ENS_6half_tEfNS_4arch4Sm90ELb1ELb0ELb0ELb1ELb1ELb0ELb0ELb1ELb0ELb1ELb1ELb0EEENS1_21CollectiveEpilogueFwdINS6_IJSA_NS7_ILi256EEESB_EEES9_SE_SG_Li256ELb1ELb1ELb1ELb0EEENS1_36VarlenDynamicPersistentTileSchedulerILi128ELi96ELi256ELi128ELb1ELb1ELb1ELb1ELb1ELb1EEEEEEEEEvNT_6ParamsE)
        /*0050*/ 	.word	0x000000a8


	//----- nvinfo : EIATTR_FRAME_SIZE
	.align		4
.L_33:
        /*0054*/ 	.byte	0x04, 0x11
        /*0056*/ 	.short	(.L_35 - .L_34)
	.align		4
.L_34:
        /*0058*/ 	.word	index@(_ZN7cutlass13device_kernelIN5flash11enable_sm90INS1_16FlashAttnFwdSm90INS1_25CollectiveMainloopFwdSm90ILi2EN4cute5tupleIJNS5_1CILi1EEES8_S8_EEENS6_IJNS7_ILi128EEENS7_ILi96EEENS7_ILi64EEEEEELi256ENS_6half_tEfNS_4arch4Sm90ELb1ELb0ELb0ELb1ELb1ELb0ELb0ELb1ELb0ELb1ELb1ELb0EEENS1_21CollectiveEpilogueFwdINS6_IJSA_NS7_ILi256EEESB_EEES9_SE_SG_Li256ELb1ELb1ELb1ELb0EEENS1_36VarlenDynamicPersistentTileSchedulerILi128ELi96ELi256ELi128ELb1ELb1ELb1ELb1ELb1ELb1EEEEEEEEEvNT_6ParamsE)
        /*005c*/ 	.word	0x00000030


	//----- nvinfo : EIATTR_REGCOUNT
	.align		4
.L_35:
        /*0060*/ 	.byte	0x04, 0x2f
        /*0062*/ 	.short	(.L_37 - .L_36)
	.align		4
.L_36:
        /*0064*/ 	.word	index@(_ZN7cutlass13device_kernelIN5flash11enable_sm90INS1_16FlashAttnFwdSm90INS1_25CollectiveMainloopFwdSm90ILi2EN4cute5tupleIJNS5_1CILi1EEES8_S8_EEENS6_IJNS7_ILi128EEENS7_ILi96EEENS7_ILi64EEEEEELi256ENS_6half_tEfNS_4arch4Sm90ELb1ELb0ELb0ELb0ELb1ELb0ELb1ELb1ELb0ELb1ELb1ELb0EEENS1_21CollectiveEpilogueFwdINS6_IJSA_NS7_ILi256EEESB_EEES9_SE_SG_Li256ELb0ELb1ELb1ELb0EEENS1_19SingleTileSchedulerILb0ELb1ELb1ELi128EEEEEEEEEvNT_6ParamsE)
        /*0068*/ 	.word	0x000000a8


	//----- nvinfo : EIATTR_FRAME_SIZE
	.align		4
.L_37:
        /*006c*/ 	.byte	0x04, 0x11
        /*006e*/ 	.short	(.L_39 - .L_38)
	.align		4
.L_38:
        /*0070*/ 	.word	index@(_ZN7cutlass13device_kernelIN5flash11enable_sm90INS1_16FlashAttnFwdSm90INS1_25CollectiveMainloopFwdSm90ILi2EN4cute5tupleIJNS5_1CILi1EEES8_S8_EEENS6_IJNS7_ILi128EEENS7_ILi96EEENS7_ILi64EEEEEELi256ENS_6half_tEfNS_4arch4Sm90ELb1ELb0ELb0ELb0ELb1ELb0ELb1ELb1ELb0ELb1ELb1ELb0EEENS1_21CollectiveEpilogueFwdINS6_IJSA_NS7_ILi256EEESB_EEES9_SE_SG_Li256ELb0ELb1ELb1ELb0EEENS1_19SingleTileSchedulerILb0ELb1ELb1ELi128EEEEEEEEEvNT_6ParamsE)
        /*0074*/ 	.word	0x00000008


	//----- nvinfo : EIATTR_REGCOUNT
	.align		4
.L_39:
        /*0078*/ 	.byte	0x04, 0x2f
        /*007a*/ 	.short	(.L_41 - .L_40)
	.align		4
.L_40:
        /*007c*/ 	.word	index@(_ZN7cutlass13device_kernelIN5flash11enable_sm90INS1_16FlashAttnFwdSm90INS1_25CollectiveMainloopFwdSm90ILi2EN4cute5tupleIJNS5_1CILi1EEES8_S8_EEENS6_IJNS7_ILi128EEENS7_ILi96EEENS7_ILi64EEEEEELi256ENS_6half_tEfNS_4arch4Sm90ELb1ELb0ELb0ELb0ELb1ELb0ELb0ELb1ELb0ELb1ELb1ELb0EEENS1_21CollectiveEpilogueFwdINS6_IJSA_NS7_ILi256EEESB_EEES9_SE_SG_Li256ELb0ELb1ELb1ELb0EEENS1_19SingleTileSchedulerILb0ELb1ELb1ELi128EEEEEEEEEvNT_6ParamsE)
        /*0080*/ 	.word	0x000000a8


	//----- nvinfo : EIATTR_FRAME_SIZE
	.align		4
.L_41:
        /*0084*/ 	.byte	0x04, 0x11
        /*0086*/ 	.short	(.L_43 - .L_42)
	.align		4
.L_42:
        /*0088*/ 	.word	index@(_ZN7cutlass13device_kernelIN5flash11enable_sm90INS1_16FlashAttnFwdSm90INS1_25CollectiveMainloopFwdSm90ILi2EN4cute5tupleIJNS5_1CILi1EEES8_S8_EEENS6_IJNS7_ILi128EEENS7_ILi96EEENS7_ILi64EEEEEELi256ENS_6half_tEfNS_4arch4Sm90ELb1ELb0ELb0ELb0ELb1ELb0ELb0ELb1ELb0ELb1ELb1ELb0EEENS1_21CollectiveEpilogueFwdINS6_IJSA_NS7_ILi256EEESB_EEES9_SE_SG_Li256ELb0ELb1ELb1ELb0EEENS1_19SingleTileSchedulerILb0ELb1ELb1ELi128EEEEEEEEEvNT_6ParamsE)
        /*008c*/ 	.word	0x00000000


	//----- nvinfo : EIATTR_REGCOUNT
	.align		4
.L_43:
        /*0090*/ 	.byte	0x04, 0x2f
        /*0092*/ 	.short	(.L_45 - .L_44)
	.align		4
.L_44:
        /*0094*/ 	.word	index@(_ZN7cutlass13device_kernelIN5flash11enable_sm90INS1_16FlashAttnFwdSm90INS1_25CollectiveMainloopFwdSm90ILi2EN4cute5tupleIJNS5_1CILi1EEES8_S8_EEENS6_IJNS7_ILi128EEENS7_ILi96EEENS7_ILi64EEEEEELi256ENS_6half_tEfNS_4arch4Sm90ELb0ELb1ELb0ELb1ELb1ELb1ELb1ELb1ELb0ELb1ELb1ELb0EEENS1_21CollectiveEpilogueFwdINS6_IJSA_NS7_ILi256EEESB_EEES9_SE_SG_Li256ELb1ELb1ELb1ELb0EEENS1_36VarlenDynamicPersistentTileSchedulerILi128ELi96ELi256ELi128ELb1ELb1ELb1ELb1ELb0ELb1EEEEEEEEEvNT_6ParamsE)
        /*0098*/ 	.word	0x000000a8


	//----- nvinfo : EIATTR_FRAME_SIZE
	.align		4
.L_45:
        /*009c*/ 	.byte	0x04, 0x11
        /*009e*/ 	.short	(.L_47 - .L_46)
	.align		4
.L_46:
        /*00a0*/ 	.word	index@($_ZN7cutlass13device_kernelIN5flash11enable_sm90INS1_16FlashAttnFwdSm90INS1_25CollectiveMainloopFwdSm90ILi2EN4cute5tupleIJNS5_1CILi1EEES8_S8_EEENS6_IJNS7_ILi128EEENS7_ILi96EEENS7_ILi64EEEEEELi256ENS_6half_tEfNS_4arch4Sm90ELb0ELb1ELb0ELb1ELb1ELb1ELb1ELb1ELb0ELb1ELb1ELb0EEENS1_21CollectiveEpilogueFwdINS6_IJSA_NS7_ILi256EEESB_EEES9_SE_SG_Li256ELb1ELb1ELb1ELb0EEENS1_36VarlenDynamicPersistentTileSchedulerILi128ELi96ELi256ELi128ELb1ELb1ELb1ELb1ELb0ELb1EEEEEEEEEvNT_6ParamsE$_ZZN5flash25CollectiveMainloopFwdSm90ILi2EN4cute5tupleIJNS1_1CILi1EEES4_S4_EEENS2_IJNS3_ILi128EEENS3_ILi96EEENS3_ILi64EEEEEELi256EN7cutlass6half_tEfNSA_4arch4Sm90ELb0ELb1ELb0ELb1ELb1ELb1ELb1ELb1ELb0ELb1ELb1ELb0EE3mmaINS_16FlashAttnFwdSm90ISE_NS_21CollectiveEpilogueFwdINS2_IJS6_NS3_ILi256EEES7_EEES5_SB_SD_Li256ELb1ELb1ELb1ELb0EEENS_36VarlenDynamicPersistentTileSchedulerILi128ELi96ELi256ELi128ELb1ELb1ELb1ELb1ELb0ELb1EEEE13SharedStorageENS1_6TensorINS1_11ArrayEngineIfLm128EEENS1_6LayoutINS2_IJNS2_IJNS3_ILi2EEEST_NS3_ILi32EEEEEES4_S4_EEENS2_IJNS2_IJS4_ST_NS3_ILi4EEEEEENS3_ILi0EEESZ_EEEEEEENS_7SoftmaxILi2ELi0EEEEEbRKNSE_6ParamsENSA_13PipelineAsyncILi2EEES19_RNSA_13PipelineStateILj2EEERT0_RT1_iRiRKNS_16SeqlenInfoQKNewKILb1ELb1EEENS2_IJiiiiEEERT_ENKUliT_T0_T1_E_clIZSF_ISO_S12_S14_EbS17_S19_S19_S1C_S1E_S1G_iS1H_S1L_S1M_S1O_EUlRS1P_iE0_NS3_ILb1EEES1W_EEDaiS1P_S1Q_S1R_)
        /*00a4*/ 	.word	0x00000530


	//----- nvinfo : EIATTR_FRAME_SIZE
	.align		4
.L_47:
        /*00a8*/ 	.byte	0x04, 0x11
        /*00aa*/ 	.short	(.L_49 - .L_48)
	.align		4
.L_48:
        /*00ac*/ 	.word	index@(_ZN7cutlass13device_kernelIN5flash11enable_sm90INS1_16FlashAttnFwdSm90INS1_25CollectiveMainloopFwdSm90ILi2EN4cute5tupleIJNS5_1CILi1EEES8_S8_EEENS6_IJNS7_ILi128EEENS7_ILi96EEENS7_ILi64EEEEEELi256ENS_6half_tEfNS_4arch4Sm90ELb0ELb1ELb0ELb1ELb1ELb1ELb1ELb1ELb0ELb1ELb1ELb0EEENS1_21CollectiveEpilogueFwdINS6_IJSA_NS7_ILi256EEESB_EEES9_SE_SG_Li256ELb1ELb1ELb1ELb0EEENS1_36VarlenDynamicPersistentTileSchedulerILi128ELi96ELi256ELi128ELb1ELb1ELb1ELb1ELb0ELb1EEEEEEEEEvNT_6ParamsE)
        /*00b0*/ 	.word	0x00000530


	//----- nvinfo : EIATTR_REGCOUNT
	.align		4
.L_49:
        /*00b4*/ 	.byte	0x04, 0x2f
        /*00b6*/ 	.short	(.L_51 - .L_50)
	.align		4
.L_50:
        /*00b8*/ 	.word	index@(_ZN7cutlass13device_kernelIN5flash11enable_sm90INS1_16FlashAttnFwdSm90INS1_25CollectiveMainloopFwdSm90ILi2EN4cute5tupleIJNS5_1CILi1EEES8_S8_EEENS6_IJNS7_ILi128EEENS7_ILi96EEENS7_ILi64EEEEEELi256ENS_6half_tEfNS_4arch4Sm90ELb0ELb1ELb0ELb1ELb1ELb0ELb1ELb1ELb0ELb1ELb1ELb0EEENS1_21CollectiveEpilogueFwdINS6_IJSA_NS7_ILi256EEESB_EEES9_SE_SG_Li256ELb1ELb1ELb1ELb0EEENS1_36VarlenDynamicPersistentTileSchedulerILi128ELi96ELi256ELi128ELb1ELb1ELb1ELb1ELb0ELb1EEEEEEEEEvNT_6ParamsE)
        /*00bc*/ 	.word	0x000000a8


	//----- nvinfo : EIATTR_FRAME_SIZE
	.align		4
.L_51:
        /*00c0*/ 	.byte	0x04, 0x11
        /*00c2*/ 	.short	(.L_53 - .L_52)
	.align		4
.L_52:
        /*00c4*/ 	.word	index@($_ZN7cutlass13device_kernelIN5flash11enable_sm90INS1_16FlashAttnFwdSm90INS1_25CollectiveMainloopFwdSm90ILi2EN4cute5tupleIJNS5_1CILi1EEES8_S8_EEENS6_IJNS7_ILi128EEENS7_ILi96EEENS7_ILi64EEEEEELi256ENS_6half_tEfNS_4arch4Sm90ELb0ELb1ELb0ELb1ELb1ELb0ELb1ELb1ELb0ELb1ELb1ELb0EEENS1_21CollectiveEpilogueFwdINS6_IJSA_NS7_ILi256EEESB_EEES9_SE_SG_Li256ELb1ELb1ELb1ELb0EEENS1_36VarlenDynamicPersistentTileSchedulerILi128ELi96ELi256ELi128ELb1ELb1ELb1ELb1ELb0ELb1EEEEEEEEEvNT_6ParamsE$_ZZN5flash25CollectiveMainloopFwdSm90ILi2EN4cute5tupleIJNS1_1CILi1EEES4_S4_EEENS2_IJNS3_ILi128EEENS3_ILi96EEENS3_ILi64EEEEEELi256EN7cutlass6half_tEfNSA_4arch4Sm90ELb0ELb1ELb0ELb1ELb1ELb0ELb1ELb1ELb0ELb1ELb1ELb0EE3mmaINS_16FlashAttnFwdSm90ISE_NS_21CollectiveEpilogueFwdINS2_IJS6_NS3_ILi256EEES7_EEES5_SB_SD_Li256ELb1ELb1ELb1ELb0EEENS_36VarlenDynamicPersistentTileSchedulerILi128ELi96ELi256ELi128ELb1ELb1ELb1ELb1ELb0ELb1EEEE13SharedStorageENS1_6TensorINS1_11ArrayEngineIfLm128EEENS1_6LayoutINS2_IJNS2_IJNS3_ILi2EEEST_NS3_ILi32EEEEEES4_S4_EEENS2_IJNS2_IJS4_ST_NS3_ILi4EEEEEENS3_ILi0EEESZ_EEEEEEENS_7SoftmaxILi2ELi0EEEEEbRKNSE_6ParamsENSA_13PipelineAsyncILi2EEES19_RNSA_13PipelineStateILj2EEERT0_RT1_iRiRKNS_16SeqlenInfoQKNewKILb1ELb0EEENS2_IJiiiiEEERT_ENKUliT_T0_T1_E_clIZSF_ISO_S12_S14_EbS17_S19_S19_S1C_S1E_S1G_iS1H_S1L_S1M_S1O_EUlRS1P_iE1_NS3_ILb0EEENS3_ILb1EEEEEDaiS1P_S1Q_S1R_)
        /*00c8*/ 	.word	0x000004e0


	//----- nvinfo : EIATTR_FRAME_SIZE
	.align		4
.L_53:
        /*00cc*/ 	.byte	0x04, 0x11
        /*00ce*/ 	.short	(.L_55 - .L_54)
	.align		4
.L_54:
        /*00d0*/ 	.word	index@(_ZN7cutlass13device_kernelIN5flash11enable_sm90INS1_16FlashAttnFwdSm90INS1_25CollectiveMainloopFwdSm90ILi2EN4cute5tupleIJNS5_1CILi1EEES8_S8_EEENS6_IJNS7_ILi128EEENS7_ILi96EEENS7_ILi64EEEEEELi256ENS_6half_tEfNS_4arch4Sm90ELb0ELb1ELb0ELb1ELb1ELb0ELb1ELb1ELb0ELb1ELb1ELb0EEENS1_21CollectiveEpilogueFwdINS6_IJSA_NS7_ILi256EEESB_EEES9_SE_SG_Li256ELb1ELb1ELb1ELb0EEENS1_36VarlenDynamicPersistentTileSchedulerILi128ELi96ELi256ELi128ELb1ELb1ELb1ELb1ELb0ELb1EEEEEEEEEvNT_6ParamsE)
        /*00d4*/ 	.word	0x000004e0


	//----- nvinfo : EIATTR_REGCOUNT
	.align		4
.L_55:
        /*00d8*/ 	.byte	0x04, 0x2f
        /*00da*/ 	.short	(.L_57 - .L_56)
	.align		4
.L_56:
        /*00dc*/ 	.word	index@(_ZN7cutlass13device_kernelIN5flash11enable_sm90INS1_16FlashAttnFwdSm90INS1_25CollectiveMainloopFwdSm90ILi2EN4cute5tupleIJNS5_1CILi1EEES8_S8_EEENS6_IJNS7_ILi128EEENS7_ILi96EEENS7_ILi64EEEEEELi256ENS_6half_tEfNS_4arch4Sm90ELb0ELb1ELb0ELb1ELb1ELb1ELb0ELb1ELb0ELb1ELb1ELb0EEENS1_21CollectiveEpilogueFwdINS6_IJSA_NS7_ILi256EEESB_EEES9_SE_SG_Li256ELb1ELb1ELb1ELb0EEENS1_36VarlenDynamicPersistentTileSchedulerILi128ELi96ELi256ELi128ELb1ELb1ELb1ELb1ELb0ELb1EEEEEEEEEvNT_6ParamsE)
        /*00e0*/ 	.word	0x000000a8


	//----- nvinfo : EIATTR_FRAME_SIZE
	.align		4
.L_57:
        /*00e4*/ 	.byte	0x04, 0x11
        /*00e6*/ 	.short	(.L_59 - .L_58)
	.align		4
.L_58:
        /*00e8*/ 	.word	index@(_ZN7cutlass13device_kernelIN5flash11enable_sm90INS1_16FlashAttnFwdSm90INS1_25CollectiveMainloopFwdSm90ILi2EN4cute5tupleIJNS5_1CILi1EEES8_S8_EEENS6_IJNS7_ILi128EEENS7_ILi96EEENS7_ILi64EEEEEELi256ENS_6half_tEfNS_4arch4Sm90ELb0ELb1ELb0ELb1ELb1ELb1ELb0ELb1ELb0ELb1ELb1ELb0EEENS1_21CollectiveEpilogueFwdINS6_IJSA_NS7_ILi256EEESB_EEES9_SE_SG_Li256ELb1ELb1ELb1ELb0EEENS1_36VarlenDynamicPersistentTileSchedulerILi128ELi96ELi256ELi128ELb1ELb1ELb1ELb1ELb0ELb1EEEEEEEEEvNT_6ParamsE)
        /*00ec*/ 	.word	0x00000058


	//----- nvinfo : EIATTR_REGCOUNT
	.align		4
.L_59:
        /*00f0*/ 	.byte	0x04, 0x2f
        /*00f2*/ 	.short	(.L_61 - .L_60)
	.align		4
.L_60:
        /*00f4*/ 	.word	index@(_ZN7cutlass13device_kernelIN5flash11enable_sm90INS1_16FlashAttnFwdSm90INS1_25CollectiveMainloopFwdSm90ILi2EN4cute5tupleIJNS5_1CILi1EEES8_S8_EEENS6_IJNS7_ILi128EEENS7_ILi96EEENS7_ILi64EEEEEELi256ENS_6half_tEfNS_4arch4Sm90ELb0ELb1ELb0ELb1ELb1ELb0ELb0ELb1ELb0ELb1ELb1ELb0EEENS1_21CollectiveEpilogueFwdINS6_IJSA_NS7_ILi256EEESB_EEES9_SE_SG_Li256ELb1ELb1ELb1ELb0EEENS1_36VarlenDynamicPersistentTileSchedulerILi128ELi96ELi256ELi128ELb1ELb1ELb1ELb1ELb0ELb1EEEEEEEEEvNT_6ParamsE)
        /*00f8*/ 	.word	0x000000a8


	//----- nvinfo : EIATTR_FRAME_SIZE
	.align		4
.L_61:
        /*00fc*/ 	.byte	0x04, 0x11
        /*00fe*/ 	.short	(.L_63 - .L_62)
	.align		4
.L_62:
        /*0100*/ 	.word	index@(_ZN7cutlass13device_kernelIN5flash11enable_sm90INS1_16FlashAttnFwdSm90INS1_25CollectiveMainloopFwdSm90ILi2EN4cute5tupleIJNS5_1CILi1EEES8_S8_EEENS6_IJNS7_ILi128EEENS7_ILi96EEENS7_ILi64EEEEEELi256ENS_6half_tEfNS_4arch4Sm90ELb0ELb1ELb0ELb1ELb1ELb0ELb0ELb1ELb0ELb1ELb1ELb0EEENS1_21CollectiveEpilogueFwdINS6_IJSA_NS7_ILi256EEESB_EEES9_SE_SG_Li256ELb1ELb1ELb1ELb0EEENS1_36VarlenDynamicPersistentTileSchedulerILi128ELi96ELi256ELi128ELb1ELb1ELb1ELb1ELb0ELb1EEEEEEEEEvNT_6ParamsE)
        /*0104*/ 	.word	0x00000020


	//----- nvinfo : EIATTR_REGCOUNT
	.align		4
.L_63:
        /*0108*/ 	.byte	0x04, 0x2f
        /*010a*/ 	.short	(.L_65 - .L_64)
	.align		4
.L_64:
        /*010c*/ 	.word	index@(_ZN7cutlass13device_kernelIN5flash11enable_sm90INS1_16FlashAttnFwdSm90INS1_25CollectiveMainloopFwdSm90ILi2EN4cute5tupleIJNS5_1CILi1EEES8_S8_EEENS6_IJNS7_ILi128EEENS7_ILi96EEENS7_ILi64EEEEEELi256ENS_6half_tEfNS_4arch4Sm90ELb0ELb1ELb0ELb0ELb1ELb0ELb1ELb1ELb0ELb1ELb1ELb0EEENS1_21CollectiveEpilogueFwdINS6_IJSA_NS7_ILi256EEESB_EEES9_SE_SG_Li256ELb0ELb1ELb1ELb0EEENS1_19SingleTileSchedulerILb0ELb1ELb1ELi128EEEEEEEEEvNT_6ParamsE)
        /*0110*/ 	.word	0x000000a8


	//----- nvinfo : EIATTR_FRAME_SIZE
	.align		4
.L_65:
        /*0114*/ 	.byte	0x04, 0x11
        /*0116*/ 	.short	(.L_67 - .L_66)
	.align		4
.L_66:
        /*0118*/ 	.word	index@($_ZN7cutlass13device_kernelIN5flash11enable_sm90INS1_16FlashAttnFwdSm90INS1_25CollectiveMainloopFwdSm90ILi2EN4cute5tupleIJNS5_1CILi1EEES8_S8_EEENS6_IJNS7_ILi128EEENS7_ILi96EEENS7_ILi64EEEEEELi256ENS_6half_tEfNS_4arch4Sm90ELb0ELb1ELb0ELb0ELb1ELb0ELb1ELb1ELb0ELb1ELb1ELb0EEENS1_21CollectiveEpilogueFwdINS6_IJSA_NS7_ILi256EEESB_EEES9_SE_SG_Li256ELb0ELb1ELb1ELb0EEENS1_19SingleTileSchedulerILb0ELb1ELb1ELi128EEEEEEEEEvNT_6ParamsE$_ZZN5flash25CollectiveMainloopFwdSm90ILi2EN4cute5tupleIJNS1_1CILi1EEES4_S4_EEENS2_IJNS3_ILi128EEENS3_ILi96EEENS3_ILi64EEEEEELi256EN7cutlass6half_tEfNSA_4arch4Sm90ELb0ELb1ELb0ELb0ELb1ELb0ELb1ELb1ELb0ELb1ELb1ELb0EE3mmaINS_16FlashAttnFwdSm90ISE_NS_21CollectiveEpilogueFwdINS2_IJS6_NS3_ILi256EEES7_EEES5_SB_SD_Li256ELb0ELb1ELb1ELb0EEENS_19SingleTileSchedulerILb0ELb1ELb1ELi128EEEE13SharedStorageENS1_6TensorINS1_11ArrayEngineIfLm128EEENS1_6LayoutINS2_IJNS2_IJNS3_ILi2EEEST_NS3_ILi32EEEEEES4_S4_EEENS2_IJNS2_IJS4_ST_NS3_ILi4EEEEEENS3_ILi0EEESZ_EEEEEEENS_7SoftmaxILi2ELi0EEEEEbRKNSE_6ParamsENSA_13PipelineAsyncILi2EEES19_RNSA_13PipelineStateILj2EEERT0_RT1_iRiRKNS_16SeqlenInfoQKNewKILb0ELb0EEENS2_IJiiiiEEERT_ENKUliT_T0_T1_E_clIZSF_ISO_S12_S14_EbS17_S19_S19_S1C_S1E_S1G_iS1H_S1L_S1M_S1O_EUlRS1P_iE1_NS3_ILb0EEENS3_ILb1EEEEEDaiS1P_S1Q_S1R_)
        /*011c*/ 	.word	0x000056a0


	//----- nvinfo : EIATTR_FRAME_SIZE
	.align		4
.L_67:
        /*0120*/ 	.byte	0x04, 0x11
        /*0122*/ 	.short	(.L_69 - .L_68)
	.align		4
.L_68:
        /*0124*/ 	.word	index@(_ZN7cutlass13device_kernelIN5flash11enable_sm90INS1_16FlashAttnFwdSm90INS1_25CollectiveMainloopFwdSm90ILi2EN4cute5tupleIJNS5_1CILi1EEES8_S8_EEENS6_IJNS7_ILi128EEENS7_ILi96EEENS7_ILi64EEEEEELi256ENS_6half_tEfNS_4arch4Sm90ELb0ELb1ELb0ELb0ELb1ELb0ELb1ELb1ELb0ELb1ELb1ELb0EEENS1_21CollectiveEpilogueFwdINS6_IJSA_NS7_ILi256EEESB_EEES9_SE_SG_Li256ELb0ELb1ELb1ELb0EEENS1_19SingleTileSchedulerILb0ELb1ELb1ELi128EEEEEEEEEvNT_6ParamsE)
        /*0128*/ 	.word	0x000056a0


	//----- nvinfo : EIATTR_REGCOUNT
	.align		4
.L_69:
        /*012c*/ 	.byte	0x04, 0x2f
        /*012e*/ 	.short	(.L_71 - .L_70)
	.align		4
.L_70:
        /*0130*/ 	.word	index@(_ZN7cutlass13device_kernelIN5flash11enable_sm90INS1_16FlashAttnFwdSm90INS1_25CollectiveMainloopFwdSm90ILi2EN4cute5tupleIJNS5_1CILi1EEES8_S8_EEENS6_IJNS7_ILi128EEENS7_ILi96EEENS7_ILi64EEEEEELi256ENS_6half_tEfNS_4arch4Sm90ELb0ELb1ELb0ELb0ELb1ELb0ELb0ELb1ELb0ELb1ELb1ELb0EEENS1_21CollectiveEpilogueFwdINS6_IJSA_NS7_ILi256EEESB_EEES9_SE_SG_Li256ELb0ELb1ELb1ELb0EEENS1_19SingleTileSchedulerILb0ELb1ELb1ELi128EEEEEEEEEvNT_6ParamsE)
        /*0134*/ 	.word	0x000000a8


	//----- nvinfo : EIATTR_FRAME_SIZE
	.align		4
.L_71:
        /*0138*/ 	.byte	0x04, 0x11
        /*013a*/ 	.short	(.L_73 - .L_72)
	.align		4
.L_72:
        /*013c*/ 	.word	index@(_ZN7cutlass13device_kernelIN5flash11enable_sm90INS1_16FlashAttnFwdSm90INS1_25CollectiveMainloopFwdSm90ILi2EN4cute5tupleIJNS5_1CILi1EEES8_S8_EEENS6_IJNS7_ILi128EEENS7_ILi96EEENS7_ILi64EEEEEELi256ENS_6half_tEfNS_4arch4Sm90ELb0ELb1ELb0ELb0ELb1ELb0ELb0ELb1ELb0ELb1ELb1ELb0EEENS1_21CollectiveEpilogueFwdINS6_IJSA_NS7_ILi256EEESB_EEES9_SE_SG_Li256ELb0ELb1ELb1ELb0EEENS1_19SingleTileSchedulerILb0ELb1ELb1ELi128EEEEEEEEEvNT_6ParamsE)
        /*0140*/ 	.word	0x00000000


	//----- nvinfo : EIATTR_REGCOUNT
	.align		4
.L_73:
        /*0144*/ 	.byte	0x04, 0x2f
        /*0146*/ 	.short	(.L_75 - .L_74)
	.align		4
.L_74:
        /*0148*/ 	.word	index@(_ZN7cutlass13device_kernelIN5flash11enable_sm90INS1_16FlashAttnFwdSm90INS1_25CollectiveMainloopFwdSm90ILi2EN4cute5tupleIJNS5_1CILi1EEES8_S8_EEENS6_IJNS7_ILi128EEENS7_ILi96EEENS7_ILi64EEEEEELi256ENS_6half_tEfNS_4arch4Sm90ELb0ELb0ELb0ELb1ELb1ELb1ELb1ELb1ELb0ELb1ELb1ELb0EEENS1_21CollectiveEpilogueFwdINS6_IJSA_NS7_ILi256EEESB_EEES9_SE_SG_Li256ELb1ELb1ELb1ELb0EEENS1_36VarlenDynamicPersistentTileSchedulerILi128ELi96ELi256ELi128ELb1ELb1ELb1ELb0ELb1ELb1EEEEEEEEEvNT_6ParamsE)
        /*014c*/ 	.word	0x000000a8


	//----- nvinfo : EIATTR_FRAME_SIZE
	.align		4
.L_75:
        /*0150*/ 	.byte	0x04, 0x11
        /*0152*/ 	.short	(.L_77 - .L_76)
	.align		4
.L_76:
        /*0154*/ 	.word	index@(_ZN7cutlass13device_kernelIN5flash11enable_sm90INS1_16FlashAttnFwdSm90INS1_25CollectiveMainloopFwdSm90ILi2EN4cute5tupleIJNS5_1CILi1EEES8_S8_EEENS6_IJNS7_ILi128EEENS7_ILi96EEENS7_ILi64EEEEEELi256ENS_6half_tEfNS_4arch4Sm90ELb0ELb0ELb0ELb1ELb1ELb1ELb1ELb1ELb0ELb1ELb1ELb0EEENS1_21CollectiveEpilogueFwdINS6_IJSA_NS7_ILi256EEESB_EEES9_SE_SG_Li256ELb1ELb1ELb1ELb0EEENS1_36VarlenDynamicPersistentTileSchedulerILi128ELi96ELi256ELi128ELb1ELb1ELb1ELb0ELb1ELb1EEEEEEEEEvNT_6ParamsE)
        /*0158*/ 	.word	0x000001a8


	//----- nvinfo : EIATTR_REGCOUNT
	.align		4
.L_77:
        /*015c*/ 	.byte	0x04, 0x2f
        /*015e*/ 	.short	(.L_79 - .L_78)
	.align		4
.L_78:
        /*0160*/ 	.word	index@(_ZN7cutlass13device_kernelIN5flash11enable_sm90INS1_16FlashAttnFwdSm90INS1_25CollectiveMainloopFwdSm90ILi2EN4cute5tupleIJNS5_1CILi1EEES8_S8_EEENS6_IJNS7_ILi128EEENS7_ILi96EEENS7_ILi64EEEEEELi256ENS_6half_tEfNS_4arch4Sm90ELb0ELb0ELb0ELb1ELb1ELb0ELb1ELb1ELb0ELb1ELb1ELb0EEENS1_21CollectiveEpilogueFwdINS6_IJSA_NS7_ILi256EEESB_EEES9_SE_SG_Li256ELb1ELb1ELb1ELb0EEENS1_36VarlenDynamicPersistentTileSchedulerILi128ELi96ELi256ELi128ELb1ELb1ELb1ELb0ELb1ELb1EEEEEEEEEvNT_6ParamsE)
        /*0164*/ 	.word	0x000000a8


	//----- nvinfo : EIATTR_FRAME_SIZE
	.align		4
.L_79:
        /*0168*/ 	.byte	0x04, 0x11
        /*016a*/ 	.short	(.L_81 - .L_80)
	.align		4
.L_80:
        /*016c*/ 	.word	index@(_ZN7cutlass13device_kernelIN5flash11enable_sm90INS1_16FlashAttnFwdSm90INS1_25CollectiveMainloopFwdSm90ILi2EN4cute5tupleIJNS5_1CILi1EEES8_S8_EEENS6_IJNS7_ILi128EEENS7_ILi96EEENS7_ILi64EEEEEELi256ENS_6half_tEfNS_4arch4Sm90ELb0ELb0ELb0ELb1ELb1ELb0ELb1ELb1ELb0ELb1ELb1ELb0EEENS1_21CollectiveEpilogueFwdINS6_IJSA_NS7_ILi256EEESB_EEES9_SE_SG_Li256ELb1ELb1ELb1ELb0EEENS1_36VarlenDynamicPersistentTileSchedulerILi128ELi96ELi256ELi128ELb1ELb1ELb1ELb0ELb1ELb1EEEEEEEEEvNT_6ParamsE)
        /*0170*/ 	.word	0x00000040


	//----- nvinfo : EIATTR_REGCOUNT
	.align		4
.L_81:
        /*0174*/ 	.byte	0x04, 0x2f
        /*0176*/ 	.short	(.L_83 - .L_82)
	.align		4
.L_82:
        /*0178*/ 	.word	index@(_ZN7cutlass13device_kernelIN5flash11enable_sm90INS1_16FlashAttnFwdSm90INS1_25CollectiveMainloopFwdSm90ILi2EN4cute5tupleIJNS5_1CILi1EEES8_S8_EEENS6_IJNS7_ILi128EEENS7_ILi96EEENS7_ILi64EEEEEELi256ENS_6half_tEfNS_4arch4Sm90ELb0ELb0ELb0ELb1ELb1ELb1ELb0ELb1ELb0ELb1ELb1ELb0EEENS1_21CollectiveEpilogueFwdINS6_IJSA_NS7_ILi256EEESB_EEES9_SE_SG_Li256ELb1ELb1ELb1ELb0EEENS1_36VarlenDynamicPersistentTileSchedulerILi128ELi96ELi256ELi128ELb1ELb1ELb1ELb0ELb1ELb1EEEEEEEEEvNT_6ParamsE)
        /*017c*/ 	.word	0x000000a8


	//----- nvinfo : EIATTR_FRAME_SIZE
	.align		4
.L_83:
        /*0180*/ 	.byte	0x04, 0x11
        /*0182*/ 	.short	(.L_85 - .L_84)
	.align		4
.L_84:
        /*0184*/ 	.word	index@(_ZN7cutlass13device_kernelIN5flash11enable_sm90INS1_16FlashAttnFwdSm90INS1_25CollectiveMainloopFwdSm90ILi2EN4cute5tupleIJNS5_1CILi1EEES8_S8_EEENS6_IJNS7_ILi128EEENS7_ILi96EEENS7_ILi64EEEEEELi256ENS_6half_tEfNS_4arch4Sm90ELb0ELb0ELb0ELb1ELb1ELb1ELb0ELb1ELb0ELb1ELb1ELb0EEENS1_21CollectiveEpilogueFwdINS6_IJSA_NS7_ILi256EEESB_EEES9_SE_SG_Li256ELb1ELb1ELb1ELb0EEENS1_36VarlenDynamicPersistentTileSchedulerILi128ELi96ELi256ELi128ELb1ELb1ELb1ELb0ELb1ELb1EEEEEEEEEvNT_6ParamsE)
        /*0188*/ 	.word	0x00000158


	//----- nvinfo : EIATTR_REGCOUNT
	.align		4
.L_85:
        /*018c*/ 	.byte	0x04, 0x2f
        /*018e*/ 	.short	(.L_87 - .L_86)
	.align		4
.L_86:
        /*0190*/ 	.word	index@(_ZN7cutlass13device_kernelIN5flash11enable_sm90INS1_16FlashAttnFwdSm90INS1_25CollectiveMainloopFwdSm90ILi2EN4cute5tupleIJNS5_1CILi1EEES8_S8_EEENS6_IJNS7_ILi128EEENS7_ILi96EEENS7_ILi64EEEEEELi256ENS_6half_tEfNS_4arch4Sm90ELb0ELb0ELb0ELb1ELb1ELb0ELb0ELb1ELb0ELb1ELb1ELb0EEENS1_21CollectiveEpilogueFwdINS6_IJSA_NS7_ILi256EEESB_EEES9_SE_SG_Li256ELb1ELb1ELb1ELb0EEENS1_36VarlenDynamicPersistentTileSchedulerILi128ELi96ELi256ELi128ELb1ELb1ELb1ELb0ELb1ELb1EEEEEEEEEvNT_6ParamsE)
        /*0194*/ 	.word	0x000000a8


	//----- nvinfo : EIATTR_FRAME_SIZE
	.align		4
.L_87:
        /*0198*/ 	.byte	0x04, 0x11
        /*019a*/ 	.short	(.L_89 - .L_88)
	.align		4
.L_88:
        /*019c*/ 	.word	index@(_ZN7cutlass13device_kernelIN5flash11enable_sm90INS1_16FlashAttnFwdSm90INS1_25CollectiveMainloopFwdSm90ILi2EN4cute5tupleIJNS5_1CILi1EEES8_S8_EEENS6_IJNS7_ILi128EEENS7_ILi96EEENS7_ILi64EEEEEELi256ENS_6half_tEfNS_4arch4Sm90ELb0ELb0ELb0ELb1ELb1ELb0ELb0ELb1ELb0ELb1ELb1ELb0EEENS1_21CollectiveEpilogueFwdINS6_IJSA_NS7_ILi256EEESB_EEES9_SE_SG_Li256ELb1ELb1ELb1ELb0EEENS1_36VarlenDynamicPersistentTileSchedulerILi128ELi96ELi256ELi128ELb1ELb1ELb1ELb0ELb1ELb1EEEEEEEEEvNT_6ParamsE)
        /*01a0*/ 	.word	0x00000038


	//----- nvinfo : EIATTR_REGCOUNT
	.align		4
.L_89:
        /*01a4*/ 	.byte	0x04, 0x2f
        /*01a6*/ 	.short	(.L_91 - .L_90)
	.align		4
.L_90:
        /*01a8*/ 	.word	index@(_ZN7cutlass13device_kernelIN5flash11enable_sm90INS1_16FlashAttnFwdSm90INS1_25CollectiveMainloopFwdSm90ILi2EN4cute5tupleIJNS5_1CILi1EEES8_S8_EEENS6_IJNS7_ILi128EEENS7_ILi96EEENS7_ILi64EEEEEELi256ENS_6half_tEfNS_4arch4Sm90ELb0ELb0ELb0ELb0ELb1ELb0ELb1ELb1ELb0ELb1ELb1ELb0EEENS1_21CollectiveEpilogueFwdINS6_IJSA_NS7_ILi256EEESB_EEES9_SE_SG_Li256ELb0ELb1ELb1ELb0EEENS1_19SingleTileSchedulerILb0ELb1ELb1ELi128EEEEEEEEEvNT_6ParamsE)
        /*01ac*/ 	.word	0x000000a8


	//----- nvinfo : EIATTR_FRAME_SIZE
	.align		4
.L_91:
        /*01b0*/ 	.byte	0x04, 0x11
        /*01b2*/ 	.short	(.L_93 - .L_92)
	.align		4
.L_92:
        /*01b4*/ 	.word	index@(_ZN7cutlass13device_kernelIN5flash11enable_sm90INS1_16FlashAttnFwdSm90INS1_25CollectiveMainloopFwdSm90ILi2EN4cute5tupleIJNS5_1CILi1EEES8_S8_EEENS6_IJNS7_ILi128EEENS7_ILi96EEENS7_ILi64EEEEEELi256ENS_6half_tEfNS_4arch4Sm90ELb0ELb0ELb0ELb0ELb1ELb0ELb1ELb1ELb0ELb1ELb1ELb0EEENS1_21CollectiveEpilogueFwdINS6_IJSA_NS7_ILi256EEESB_EEES9_SE_SG_Li256ELb0ELb1ELb1ELb0EEENS1_19SingleTileSchedulerILb0ELb1ELb1ELi128EEEEEEEEEvNT_6ParamsE)
        /*01b8*/ 	.word	0x00000008


	//----- nvinfo : EIATTR_REGCOUNT
	.align		4
.L_93:
        /*01bc*/ 	.byte	0x04, 0x2f
        /*01be*/ 	.short	(.L_95 - .L_94)
	.align		4
.L_94:
        /*01c0*/ 	.word	index@(_ZN7cutlass13device_kernelIN5flash11enable_sm90INS1_16FlashAttnFwdSm90INS1_25CollectiveMainloopFwdSm90ILi2EN4cute5tupleIJNS5_1CILi1EEES8_S8_EEENS6_IJNS7_ILi128EEENS7_ILi96EEENS7_ILi64EEEEEELi256ENS_6half_tEfNS_4arch4Sm90ELb0ELb0ELb0ELb0ELb1ELb0ELb0ELb1ELb0ELb1ELb1ELb0EEENS1_21CollectiveEpilogueFwdINS6_IJSA_NS7_ILi256EEESB_EEES9_SE_SG_Li256ELb0ELb1ELb1ELb0EEENS1_19SingleTileSchedulerILb0ELb1ELb1ELi128EEEEEEEEEvNT_6ParamsE)
        /*01c4*/ 	.word	0x000000a8


	//----- nvinfo : EIATTR_FRAME_SIZE
	.align		4
.L_95:
        /*01c8*/ 	.byte	0x04, 0x11
        /*01ca*/ 	.short	(.L_97 - .L_96)
	.align		4
.L_96:
        /*01cc*/ 	.word	index@(_ZN7cutlass13device_kernelIN5flash11enable_sm90INS1_16FlashAttnFwdSm90INS1_25CollectiveMainloopFwdSm90ILi2EN4cute5tupleIJNS5_1CILi1EEES8_S8_EEENS6_IJNS7_ILi128EEENS7_ILi96EEENS7_ILi64EEEEEELi256ENS_6half_tEfNS_4arch4Sm90ELb0ELb0ELb0ELb0ELb1ELb0ELb0ELb1ELb0ELb1ELb1ELb0EEENS1_21CollectiveEpilogueFwdINS6_IJSA_NS7_ILi256EEESB_EEES9_SE_SG_Li256ELb0ELb1ELb1ELb0EEENS1_19SingleTileSchedulerILb0ELb1ELb1ELi128EEEEEEEEEvNT_6ParamsE)
        /*01d0*/ 	.word	0x00000000


	//----- nvinfo : EIATTR_MIN_STACK_SIZE
	.align		4
.L_97:
        /*01d4*/ 	.byte	0x04, 0x12
        /*01d6*/ 	.short	(.L_99 - .L_98)
	.align		4
.L_98:
        /*01d8*/ 	.word	index@(_ZN7cutlass13device_kernelIN5flash11enable_sm90INS1_16FlashAttnFwdSm90INS1_25CollectiveMainloopFwdSm90ILi2EN4cute5tupleIJNS5_1CILi1EEES8_S8_EEENS6_IJNS7_ILi128EEENS7_ILi96EEENS7_ILi64EEEEEELi256ENS_6half_tEfNS_4arch4Sm90ELb0ELb0ELb0ELb0ELb1ELb0ELb0ELb1ELb0ELb1ELb1ELb0EEENS1_21CollectiveEpilogueFwdINS6_IJSA_NS7_ILi256EEESB_EEES9_SE_SG_Li256ELb0ELb1ELb1ELb0EEENS1_19SingleTileSchedulerILb0ELb1ELb1ELi128EEEEEEEEEvNT_6ParamsE)
        /*01dc*/ 	.word	0x00000000


	//----- nvinfo : EIATTR_MIN_STACK_SIZE
	.align		4
.L_99:
        /*01e0*/ 	.byte	0x04, 0x12
        /*01e2*/ 	.short	(.L_101 - .L_100)
	.align		4
.L_100:
        /*01e4*/ 	.word	index@(_ZN7cutlass13device_kernelIN5flash11enable_sm90INS1_16FlashAttnFwdSm90INS1_25CollectiveMainloopFwdSm90ILi2EN4cute5tupleIJNS5_1CILi1EEES8_S8_EEENS6_IJNS7_ILi128EEENS7_ILi96EEENS7_ILi64EEEEEELi256ENS_6half_tEfNS_4arch4Sm90ELb0ELb0ELb0ELb0ELb1ELb0ELb1ELb1ELb0ELb1ELb1ELb0EEENS1_21CollectiveEpilogueFwdINS6_IJSA_NS7_ILi256EEESB_EEES9_SE_SG_Li256ELb0ELb1ELb1ELb0EEENS1_19SingleTileSchedulerILb0ELb1ELb1ELi128EEEEEEEEEvNT_6ParamsE)
        /*01e8*/ 	.word	0x00000008


	//----- nvinfo : EIATTR_MIN_STACK_SIZE
	.align		4
.L_101:
        /*01ec*/ 	.byte	0x04, 0x12
        /*01ee*/ 	.short	(.L_103 - .L_102)
	.align		4
.L_102:
        /*01f0*/ 	.word	index@(_ZN7cutlass13device_kernelIN5flash11enable_sm90INS1_16FlashAttnFwdSm90INS1_25CollectiveMainloopFwdSm90ILi2EN4cute5tupleIJNS5_1CILi1EEES8_S8_EEENS6_IJNS7_ILi128EEENS7_ILi96EEENS7_ILi64EEEEEELi256ENS_6half_tEfNS_4arch4Sm90ELb0ELb0ELb0ELb1ELb1ELb0ELb0ELb1ELb0ELb1ELb1ELb0EEENS1_21CollectiveEpilogueFwdINS6_IJSA_NS7_ILi256EEESB_EEES9_SE_SG_Li256ELb1ELb1ELb1ELb0EEENS1_36VarlenDynamicPersistentTileSchedulerILi128ELi96ELi256ELi128ELb1ELb1ELb1ELb0ELb1ELb1EEEEEEEEEvNT_6ParamsE)
        /*01f4*/ 	.word	0x00000038


	//----- nvinfo : EIATTR_MIN_STACK_SIZE
	.align		4
.L_103:
        /*01f8*/ 	.byte	0x04, 0x12
        /*01fa*/ 	.short	(.L_105 - .L_104)
	.align		4
.L_104:
        /*01fc*/ 	.word	index@(_ZN7cutlass13device_kernelIN5flash11enable_sm90INS1_16FlashAttnFwdSm90INS1_25CollectiveMainloopFwdSm90ILi2EN4cute5tupleIJNS5_1CILi1EEES8_S8_EEENS6_IJNS7_ILi128EEENS7_ILi96EEENS7_ILi64EEEEEELi256ENS_6half_tEfNS_4arch4Sm90ELb0ELb0ELb0ELb1ELb1ELb1ELb0ELb1ELb0ELb1ELb1ELb0EEENS1_21CollectiveEpilogueFwdINS6_IJSA_NS7_ILi256EEESB_EEES9_SE_SG_Li256ELb1ELb1ELb1ELb0EEENS1_36VarlenDynamicPersistentTileSchedulerILi128ELi96ELi256ELi128ELb1ELb1ELb1ELb0ELb1ELb1EEEEEEEEEvNT_6ParamsE)
        /*0200*/ 	.word	0x00000158


	//----- nvinfo : EIATTR_MIN_STACK_SIZE
	.align		4
.L_105:
        /*0204*/ 	.byte	0x04, 0x12
        /*0206*/ 	.short	(.L_107 - .L_106)
	.align		4
.L_106:
        /*0208*/ 	.word	index@(_ZN7cutlass13device_kernelIN5flash11enable_sm90INS1_16FlashAttnFwdSm90INS1_25CollectiveMainloopFwdSm90ILi2EN4cute5tupleIJNS5_1CILi1EEES8_S8_EEENS6_IJNS7_ILi128EEENS7_ILi96EEENS7_ILi64EEEEEELi256ENS_6half_tEfNS_4arch4Sm90ELb0ELb0ELb0ELb1ELb1ELb0ELb1ELb1ELb0ELb1ELb1ELb0EEENS1_21CollectiveEpilogueFwdINS6_IJSA_NS7_ILi256EEESB_EEES9_SE_SG_Li256ELb1ELb1ELb1ELb0EEENS1_36VarlenDynamicPersistentTileSchedulerILi128ELi96ELi256ELi128ELb1ELb1ELb1ELb0ELb1ELb1EEEEEEEEEvNT_6ParamsE)
        /*020c*/ 	.word	0x00000040


	//----- nvinfo : EIATTR_MIN_STACK_SIZE
	.align		4
.L_107:
        /*0210*/ 	.byte	0x04, 0x12
        /*0212*/ 	.short	(.L_109 - .L_108)
	.align		4
.L_108:
        /*0214*/ 	.word	index@(_ZN7cutlass13device_kernelIN5flash11enable_sm90INS1_16FlashAttnFwdSm90INS1_25CollectiveMainloopFwdSm90ILi2EN4cute5tupleIJNS5_1CILi1EEES8_S8_EEENS6_IJNS7_ILi128EEENS7_ILi96EEENS7_ILi64EEEEEELi256ENS_6half_tEfNS_4arch4Sm90ELb0ELb0ELb0ELb1ELb1ELb1ELb1ELb1ELb0ELb1ELb1ELb0EEENS1_21CollectiveEpilogueFwdINS6_IJSA_NS7_ILi256EEESB_EEES9_SE_SG_Li256ELb1ELb1ELb1ELb0EEENS1_36VarlenDynamicPersistentTileSchedulerILi128ELi96ELi256ELi128ELb1ELb1ELb1ELb0ELb1ELb1EEEEEEEEEvNT_6ParamsE)
        /*0218*/ 	.word	0x000001a8


	//----- nvinfo : EIATTR_MIN_STACK_SIZE
	.align		4
.L_109:
        /*021c*/ 	.byte	0x04, 0x12
        /*021e*/ 	.short	(.L_111 - .L_110)
	.align		4
.L_110:
        /*0220*/ 	.word	index@(_ZN7cutlass13device_kernelIN5flash11enable_sm90INS1_16FlashAttnFwdSm90INS1_25CollectiveMainloopFwdSm90ILi2EN4cute5tupleIJNS5_1CILi1EEES8_S8_EEENS6_IJNS7_ILi128EEENS7_ILi96EEENS7_ILi64EEEEEELi256ENS_6half_tEfNS_4arch4Sm90ELb0ELb1ELb0ELb0ELb1ELb0ELb0ELb1ELb0ELb1ELb1ELb0EEENS1_21CollectiveEpilogueFwdINS6_IJSA_NS7_ILi256EEESB_EEES9_SE_SG_Li256ELb0ELb1ELb1ELb0EEENS1_19SingleTileSchedulerILb0ELb1ELb1ELi128EEEEEEEEEvNT_6ParamsE)
        /*0224*/ 	.word	0x00000000


	//----- nvinfo : EIATTR_MIN_STACK_SIZE
	.align		4
.L_111:
        /*0228*/ 	.byte	0x04, 0x12
        /*022a*/ 	.short	(.L_113 - .L_112)
	.align		4
.L_112:
        /*022c*/ 	.word	index@(_ZN7cutlass13device_kernelIN5flash11enable_sm90INS1_16FlashAttnFwdSm90INS1_25CollectiveMainloopFwdSm90ILi2EN4cute5tupleIJNS5_1CILi1EEES8_S8_EEENS6_IJNS7_ILi128EEENS7_ILi96EEENS7_ILi64EEEEEELi256ENS_6half_tEfNS_4arch4Sm90ELb0ELb1ELb0ELb0ELb1ELb0ELb1ELb1ELb0ELb1ELb1ELb0EEENS1_21CollectiveEpilogueFwdINS6_IJSA_NS7_ILi256EEESB_EEES9_SE_SG_Li256ELb0ELb1ELb1ELb0EEENS1_19SingleTileSchedulerILb0ELb1ELb1ELi128EEEEEEEEEvNT_6ParamsE)
        /*0230*/ 	.word	0x000056a0


	//----- nvinfo : EIATTR_MIN_STACK_SIZE
	.align		4
.L_113:
        /*0234*/ 	.byte	0x04, 0x12
        /*0236*/ 	.short	(.L_115 - .L_114)
	.align		4
.L_114:
        /*0238*/ 	.word	index@(_ZN7cutlass13device_kernelIN5flash11enable_sm90INS1_16FlashAttnFwdSm90INS1_25CollectiveMainloopFwdSm90ILi2EN4cute5tupleIJNS5_1CILi1EEES8_S8_EEENS6_IJNS7_ILi128EEENS7_ILi96EEENS7_ILi64EEEEEELi256ENS_6half_tEfNS_4arch4Sm90ELb0ELb1ELb0ELb1ELb1ELb0ELb0ELb1ELb0ELb1ELb1ELb0EEENS1_21CollectiveEpilogueFwdINS6_IJSA_NS7_ILi256EEESB_EEES9_SE_SG_Li256ELb1ELb1ELb1ELb0EEENS1_36VarlenDynamicPersistentTileSchedulerILi128ELi96ELi256ELi128ELb1ELb1ELb1ELb1ELb0ELb1EEEEEEEEEvNT_6ParamsE)
        /*023c*/ 	.word	0x00000020


	//----- nvinfo : EIATTR_MIN_STACK_SIZE
	.align		4
.L_115:
        /*0240*/ 	.byte	0x04, 0x12
        /*0242*/ 	.short	(.L_117 - .L_116)
	.align		4
.L_116:
        /*0244*/ 	.word	index@(_ZN7cutlass13device_kernelIN5flash11enable_sm90INS1_16FlashAttnFwdSm90INS1_25CollectiveMainloopFwdSm90ILi2EN4cute5tupleIJNS5_1CILi1EEES8_S8_EEENS6_IJNS7_ILi128EEENS7_ILi96EEENS7_ILi64EEEEEELi256ENS_6half_tEfNS_4arch4Sm90ELb0ELb1ELb0ELb1ELb1ELb1ELb0ELb1ELb0ELb1ELb1ELb0EEENS1_21CollectiveEpilogueFwdINS6_IJSA_NS7_ILi256EEESB_EEES9_SE_SG_Li256ELb1ELb1ELb1ELb0EEENS1_36VarlenDynamicPersistentTileSchedulerILi128ELi96ELi256ELi128ELb1ELb1ELb1ELb1ELb0ELb1EEEEEEEEEvNT_6ParamsE)
        /*0248*/ 	.word	0x00000058


	//----- nvinfo : EIATTR_MIN_STACK_SIZE
	.align		4
.L_117:
        /*024c*/ 	.byte	0x04, 0x12
        /*024e*/ 	.short	(.L_119 - .L_118)
	.align		4
.L_118:
        /*0250*/ 	.word	index@(_ZN7cutlass13device_kernelIN5flash11enable_sm90INS1_16FlashAttnFwdSm90INS1_25CollectiveMainloopFwdSm90ILi2EN4cute5tupleIJNS5_1CILi1EEES8_S8_EEENS6_IJNS7_ILi128EEENS7_ILi96EEENS7_ILi64EEEEEELi256ENS_6half_tEfNS_4arch4Sm90ELb0ELb1ELb0ELb1ELb1ELb0ELb1ELb1ELb0ELb1ELb1ELb0EEENS1_21CollectiveEpilogueFwdINS6_IJSA_NS7_ILi256EEESB_EEES9_SE_SG_Li256ELb1ELb1ELb1ELb0EEENS1_36VarlenDynamicPersistentTileSchedulerILi128ELi96ELi256ELi128ELb1ELb1ELb1ELb1ELb0ELb1EEEEEEEEEvNT_6ParamsE)
        /*0254*/ 	.word	0x000004e0


	//----- nvinfo : EIATTR_MIN_STACK_SIZE
	.align		4
.L_119:
        /*0258*/ 	.byte	0x04, 0x12
        /*025a*/ 	.short	(.L_121 - .L_120)
	.align		4
.L_120:
        /*025c*/ 	.word	index@(_ZN7cutlass13device_kernelIN5flash11enable_sm90INS1_16FlashAttnFwdSm90INS1_25CollectiveMainloopFwdSm90ILi2EN4cute5tupleIJNS5_1CILi1EEES8_S8_EEENS6_IJNS7_ILi128EEENS7_ILi96EEENS7_ILi64EEEEEELi256ENS_6half_tEfNS_4arch4Sm90ELb0ELb1ELb0ELb1ELb1ELb1ELb1ELb1ELb0ELb1ELb1ELb0EEENS1_21CollectiveEpilogueFwdINS6_IJSA_NS7_ILi256EEESB_EEES9_SE_SG_Li256ELb1ELb1ELb1ELb0EEENS1_36VarlenDynamicPersistentTileSchedulerILi128ELi96ELi256ELi128ELb1ELb1ELb1ELb1ELb0ELb1EEEEEEEEEvNT_6ParamsE)
        /*0260*/ 	.word	0x00000530


	//----- nvinfo : EIATTR_MIN_STACK_SIZE
	.align		4
.L_121:
        /*0264*/ 	.byte	0x04, 0x12
        /*0266*/ 	.short	(.L_123 - .L_122)
	.align		4
.L_122:
        /*0268*/ 	.word	index@(_ZN7cutlass13device_kernelIN5flash11enable_sm90INS1_16FlashAttnFwdSm90INS1_25CollectiveMainloopFwdSm90ILi2EN4cute5tupleIJNS5_1CILi1EEES8_S8_EEENS6_IJNS7_ILi128EEENS7_ILi96EEENS7_ILi64EEEEEELi256ENS_6half_tEfNS_4arch4Sm90ELb1ELb0ELb0ELb0ELb1ELb0ELb0ELb1ELb0ELb1ELb1ELb0EEENS1_21CollectiveEpilogueFwdINS6_IJSA_NS7_ILi256EEESB_EEES9_SE_SG_Li256ELb0ELb1ELb1ELb0EEENS1_19SingleTileSchedulerILb0ELb1ELb1ELi128EEEEEEEEEvNT_6ParamsE)
        /*026c*/ 	.word	0x00000000


	//----- nvinfo : EIATTR_MIN_STACK_SIZE
	.align		4
.L_123:
        /*0270*/ 	.byte	0x04, 0x12
        /*0272*/ 	.short	(.L_125 - .L_124)
	.align		4
.L_124:
        /*0274*/ 	.word	index@(_ZN7cutlass13device_kernelIN5flash11enable_sm90INS1_16FlashAttnFwdSm90INS1_25CollectiveMainloopFwdSm90ILi2EN4cute5tupleIJNS5_1CILi1EEES8_S8_EEENS6_IJNS7_ILi128EEENS7_ILi96EEENS7_ILi64EEEEEELi256ENS_6half_tEfNS_4arch4Sm90ELb1ELb0ELb0ELb0ELb1ELb0ELb1ELb1ELb0ELb1ELb1ELb0EEENS1_21CollectiveEpilogueFwdINS6_IJSA_NS7_ILi256EEESB_EEES9_SE_SG_Li256ELb0ELb1ELb1ELb0EEENS1_19SingleTileSchedulerILb0ELb1ELb1ELi128EEEEEEEEEvNT_6ParamsE)
        /*0278*/ 	.word	0x00000008


	//----- nvinfo : EIATTR_MIN_STACK_SIZE
	.align		4
.L_125:
        /*027c*/ 	.byte	0x04, 0x12
        /*027e*/ 	.short	(.L_127 - .L_126)
	.align		4
.L_126:
        /*0280*/ 	.word	index@(_ZN7cutlass13device_kernelIN5flash11enable_sm90INS1_16FlashAttnFwdSm90INS1_25CollectiveMainloopFwdSm90ILi2EN4cute5tupleIJNS5_1CILi1EEES8_S8_EEENS6_IJNS7_ILi128EEENS7_ILi96EEENS7_ILi64EEEEEELi256ENS_6half_tEfNS_4arch4Sm90ELb1ELb0ELb0ELb1ELb1ELb0ELb0ELb1ELb0ELb1ELb1ELb0EEENS1_21CollectiveEpilogueFwdINS6_IJSA_NS7_ILi256EEESB_EEES9_SE_SG_Li256ELb1ELb1ELb1ELb0EEENS1_36VarlenDynamicPersistentTileSchedulerILi128ELi96ELi256ELi128ELb1ELb1ELb1ELb1ELb1ELb1EEEEEEEEEvNT_6ParamsE)
        /*0284*/ 	.word	0x00000030


	//----- nvinfo : EIATTR_MIN_STACK_SIZE
	.align		4
.L_127:
        /*0288*/ 	.byte	0x04, 0x12
        /*028a*/ 	.short	(.L_129 - .L_128)
	.align		4
.L_128:
        /*028c*/ 	.word	index@(_ZN7cutlass13device_kernelIN5flash11enable_sm90INS1_16FlashAttnFwdSm90INS1_25CollectiveMainloopFwdSm90ILi2EN4cute5tupleIJNS5_1CILi1EEES8_S8_EEENS6_IJNS7_ILi128EEENS7_ILi96EEENS7_ILi64EEEEEELi256ENS_6half_tEfNS_4arch4Sm90ELb1ELb0ELb0ELb1ELb1ELb1ELb0ELb1ELb0ELb1ELb1ELb0EEENS1_21CollectiveEpilogueFwdINS6_IJSA_NS7_ILi256EEESB_EEES9_SE_SG_Li256ELb1ELb1ELb1ELb0EEENS1_36VarlenDynamicPersistentTileSchedulerILi128ELi96ELi256ELi128ELb1ELb1ELb1ELb1ELb1ELb1EEEEEEEEEvNT_6ParamsE)
        /*0290*/ 	.word	0x00000150


	//----- nvinfo : EIATTR_MIN_STACK_SIZE
	.align		4
.L_129:
        /*0294*/ 	.byte	0x04, 0x12
        /*0296*/ 	.short	(.L_131 - .L_130)
	.align		4
.L_130:
        /*0298*/ 	.word	index@(_ZN7cutlass13device_kernelIN5flash11enable_sm90INS1_16FlashAttnFwdSm90INS1_25CollectiveMainloopFwdSm90ILi2EN4cute5tupleIJNS5_1CILi1EEES8_S8_EEENS6_IJNS7_ILi128EEENS7_ILi96EEENS7_ILi64EEEEEELi256ENS_6half_tEfNS_4arch4Sm90ELb1ELb0ELb0ELb1ELb1ELb0ELb1ELb1ELb0ELb1ELb1ELb0EEENS1_21CollectiveEpilogueFwdINS6_IJSA_NS7_ILi256EEESB_EEES9_SE_SG_Li256ELb1ELb1ELb1ELb0EEENS1_36VarlenDynamicPersistentTileSchedulerILi128ELi96ELi256ELi128ELb1ELb1ELb1ELb1ELb1ELb1EEEEEEEEEvNT_6ParamsE)
        /*029c*/ 	.word	0x00000040


	//----- nvinfo : EIATTR_MIN_STACK_SIZE
	.align		4
.L_131:
        /*02a0*/ 	.byte	0x04, 0x12
        /*02a2*/ 	.short	(.L_133 - .L_132)
	.align		4
.L_132:
        /*02a4*/ 	.word	index@(_ZN7cutlass13device_kernelIN5flash11enable_sm90INS1_16FlashAttnFwdSm90INS1_25CollectiveMainloopFwdSm90ILi2EN4cute5tupleIJNS5_1CILi1EEES8_S8_EEENS6_IJNS7_ILi128EEENS7_ILi96EEENS7_ILi64EEEEEELi256ENS_6half_tEfNS_4arch4Sm90ELb1ELb0ELb0ELb1ELb1ELb1ELb1ELb1ELb0ELb1ELb1ELb0EEENS1_21CollectiveEpilogueFwdINS6_IJSA_NS7_ILi256EEESB_EEES9_SE_SG_Li256ELb1ELb1ELb1ELb0EEENS1_36VarlenDynamicPersistentTileSchedulerILi128ELi96ELi256ELi128ELb1ELb1ELb1ELb1ELb1ELb1EEEEEEEEEvNT_6ParamsE)
        /*02a8*/ 	.word	0x000001e8
.L_133:


//--------------------- .nv.compat                --------------------------
	.section	.nv.compat,"",@"SHT_CUDA_COMPAT_INFO"
	.align	4
        /*0000*/ 	.byte	0x02, 0x09, 0x01, 0x00, 0x02, 0x02, 0x04, 0x00, 0x02, 0x05, 0x05, 0x00, 0x03, 0x07, 0x01, 0x01
        /*0010*/ 	.byte	0x02, 0x03, 0x01, 0x00, 0x02, 0x06, 0x01, 0x00, 0x04, 0x0b, 0x08, 0x00, 0x00, 0x00, 0x00, 0x00
        /*0020*/ 	.byte	0x00, 0x00, 0x00, 0x00


//--------------------- .nv.info._ZN7cutlass13device_kernelIN5flash11enable_sm90INS1_16FlashAttnFwdSm90INS1_25CollectiveMainloopFwdSm90ILi2EN4cute5tupleIJNS5_1CILi1EEES8_S8_EEENS6_IJNS7_ILi128EEENS7_ILi96EEENS7_ILi64EEEEEELi256ENS_6half_tEfNS_4arch4Sm90ELb0ELb0ELb0ELb0ELb1ELb0ELb0ELb1ELb0ELb1ELb1ELb0EEENS1_21CollectiveEpilogueFwdINS6_IJSA_NS7_ILi256EEESB_EEES9_SE_SG_Li256ELb0ELb1ELb1ELb0EEENS1_19SingleTileSchedulerILb0ELb1ELb1ELi128EEEEEEEEEvNT_6ParamsE --------------------------
	.section	.nv.info._ZN7cutlass13device_kernelIN5flash11enable_sm90INS1_16FlashAttnFwdSm90INS1_25CollectiveMainloopFwdSm90ILi2EN4cute5tupleIJNS5_1CILi1EEES8_S8_EEENS6_IJNS7_ILi128EEENS7_ILi96EEENS7_ILi64EEEEEELi256ENS_6half_tEfNS_4arch4Sm90ELb0ELb0ELb0ELb0ELb1ELb0ELb0ELb1ELb0ELb1ELb1ELb0EEENS1_21CollectiveEpilogueFwdINS6_IJSA_NS7_ILi256EEESB_EEES9_SE_SG_Li256ELb0ELb1ELb1ELb0EEENS1_19SingleTileSchedulerILb0ELb1ELb1ELi128EEEEEEEEEvNT_6ParamsE,"",@"SHT_CUDA_INFO"
	.sectionflags	@""
	.align	4


	//----- nvinfo : EIATTR_CUDA_API_VERSION
	.align		4
        /*0000*/ 	.byte	0x04, 0x37
        /*0002*/ 	.short	(.L_135 - .L_134)
.L_134:
        /*0004*/ 	.word	0x00000082


	//----- nvinfo : EIATTR_KPARAM_INFO
	.align		4
.L_135:
        /*0008*/ 	.byte	0x04, 0x17
        /*000a*/ 	.short	(.L_137 - .L_136)
.L_136:
        /*000c*/ 	.word	0x00000000
        /*0010*/ 	.short	0x0000
        /*0012*/ 	.short	0x0070
        /*0014*/ 	.byte	0x00, 0xf0, 0x01, 0x28


	//----- nvinfo : EIATTR_SPARSE_MMA_MASK
	.align		4
.L_137:
        /*0018*/ 	.byte	0x03, 0x50
        /*001a*/ 	.short	0x0000


	//----- nvinfo : EIATTR_MAXREG_COUNT
	.align		4
        /*001c*/ 	.byte	0x03, 0x1b
        /*001e*/ 	.short	0x00a8


	//----- nvinfo : EIATTR_NUM_BARRIERS
	.align		4
        /*0020*/ 	.byte	0x02, 0x4c
        /*0022*/ 	.byte	0x10
	.zero		1


	//----- nvinfo : EIATTR_EXTERNS
	.align		4
        /*0024*/ 	.byte	0x04, 0x0f
        /*0026*/ 	.short	(.L_139 - .L_138)


	//   ....[0]....
	.align		4
.L_138:
        /*0028*/ 	.word	index@(__assertfail)


	//----- nvinfo : EIATTR_MERCURY_ISA_VERSION
	.align		4
.L_139:
        /*002c*/ 	.byte	0x03, 0x5f
        /*002e*/ 	.short	0x0101


	//----- nvinfo : EIATTR_INT_WARP_WIDE_INSTR_OFFSETS
	.align		4
        /*0030*/ 	.byte	0x04, 0x31
        /*0032*/ 	.short	(.L_141 - .L_140)


	//   ....[0]....
.L_140:
        /*0034*/ 	.word	0x000000b0


	//   ....[1]....
        /*0038*/ 	.word	0x000000c0


	//   ....[2]....
        /*003c*/ 	.word	0x00000160


	//----- nvinfo : EIATTR_COOP_GROUP_MASK_REGIDS
	.align		4
.L_141:
        /*0040*/ 	.byte	0x04, 0x29
        /*0042*/ 	.short	(.L_143 - .L_142)


	//   ....[0]....
.L_142:
        /*0044*/ 	.word	0xffffffff


	//   ....[1]....
        /*0048*/ 	.word	0xffffffff


	//   ....[2]....
        /*004c*/ 	.word	0xffffffff


	//   ....[3]....
        /*0050*/ 	.word	0xffffffff


	//   ....[4]....
        /*0054*/ 	.word	0xffffffff


	//   ....[5]....
        /*0058*/ 	.word	0xffffffff


	//   ....[6]....
        /*005c*/ 	.word	0xffffffff


	//   ....[7]....
        /*0060*/ 	.word	0xffffffff


	//   ....[8]....
        /*0064*/ 	.word	0xffffffff


	//   ....[9]....
        /*0068*/ 	.word	0xffffffff


	//   ....[10]....
        /*006c*/ 	.word	0xffffffff


	//   ....[11]....
        /*0070*/ 	.word	0xffffffff


	//   ....[12]....
        /*0074*/ 	.word	0xffffffff


	//   ....[13]....
        /*0078*/ 	.word	0xffffffff


	//   ....[14]....
        /*007c*/ 	.word	0xffffffff


	//   ....[15]....
        /*0080*/ 	.word	0xffffffff


	//   ....[16]....
        /*0084*/ 	.word	0xffffffff


	//   ....[17]....
        /*0088*/ 	.word	0xffffffff


	//   ....[18]....
        /*008c*/ 	.word	0xffffffff


	//   ....[19]....
        /*0090*/ 	.word	0xffffffff


	//   ....[20]....
        /*0094*/ 	.word	0xffffffff


	//   ....[21]....
        /*0098*/ 	.word	0xffffffff


	//   ....[22]....
        /*009c*/ 	.word	0xffffffff


	//   ....[23]....
        /*00a0*/ 	.word	0xffffffff


	//   ....[24]....
        /*00a4*/ 	.word	0xffffffff


	//   ....[25]....
        /*00a8*/ 	.word	0xffffffff


	//   ....[26]....
        /*00ac*/ 	.word	0xffffffff


	//   ....[27]....
        /*00b0*/ 	.word	0xffffffff


	//   ....[28]....
        /*00b4*/ 	.word	0xffffffff


	//   ....[29]....
        /*00b8*/ 	.word	0xffffffff


	//   ....[30]....
        /*00bc*/ 	.word	0xffffffff


	//   ....[31]....
        /*00c0*/ 	.word	0xffffffff


	//   ....[32]....
        /*00c4*/ 	.word	0xffffffff


	//   ....[33]....
        /*00c8*/ 	.word	0xffffffff


	//   ....[34]....
        /*00cc*/ 	.word	0xffffffff


	//   ....[35]....
        /*00d0*/ 	.word	0xffffffff


	//   ....[36]....
        /*00d4*/ 	.word	0xffffffff


	//   ....[37]....
        /*00d8*/ 	.word	0xffffffff


	//   ....[38]....
        /*00dc*/ 	.word	0xffffffff


	//   ....[39]....
        /*00e0*/ 	.word	0xffffffff


	//   ....[40]....
        /*00e4*/ 	.word	0xffffffff


	//   ....[41]....
        /*00e8*/ 	.word	0xffffffff


	//   ....[42]....
        /*00ec*/ 	.word	0xffffffff


	//   ....[43]....
        /*00f0*/ 	.word	0xffffffff


	//   ....[44]....
        /*00f4*/ 	.word	0xffffffff


	//   ....[45]....
        /*00f8*/ 	.word	0xffffffff


	//   ....[46]....
        /*00fc*/ 	.word	0xffffffff


	//   ....[47]....
        /*0100*/ 	.word	0xffffffff


	//   ....[48]....
        /*0104*/ 	.word	0xffffffff


	//   ....[49]....
        /*0108*/ 	.word	0xffffffff


	//   ....[50]....
        /*010c*/ 	.word	0xffffffff


	//   ....[51]....
        /*0110*/ 	.word	0xffffffff


	//   ....[52]....
        /*0114*/ 	.word	0xffffffff


	//   ....[53]....
        /*0118*/ 	.word	0xffffffff


	//   ....[54]....
        /*011c*/ 	.word	0xffffffff


	//   ....[55]....
        /*0120*/ 	.word	0xffffffff


	//   ....[56]....
        /*0124*/ 	.word	0xffffffff


	//   ....[57]....
        /*0128*/ 	.word	0xffffffff


	//   ....[58]....
        /*012c*/ 	.word	0xffffffff


	//   ....[59]....
        /*0130*/ 	.word	0xffffffff


	//   ....[60]....
        /*0134*/ 	.word	0xffffffff


	//   ....[61]....
        /*0138*/ 	.word	0xffffffff


	//   ....[62]....
        /*013c*/ 	.word	0xffffffff


	//   ....[63]....
        /*0140*/ 	.word	0xffffffff


	//   ....[64]....
        /*0144*/ 	.word	0xffffffff


	//   ....[65]....
        /*0148*/ 	.word	0xffffffff


	//   ....[66]....
        /*014c*/ 	.word	0xffffffff


	//   ....[67]....
        /*0150*/ 	.word	0xffffffff


	//   ....[68]....
        /*0154*/ 	.word	0xffffffff


	//   ....[69]....
        /*0158*/ 	.word	0xffffffff


	//   ....[70]....
        /*015c*/ 	.word	0xffffffff


	//   ....[71]....
        /*0160*/ 	.word	0xffffffff


	//   ....[72]....
        /*0164*/ 	.word	0xffffffff


	//   ....[73]....
        /*0168*/ 	.word	0xffffffff


	//   ....[74]....
        /*016c*/ 	.word	0xffffffff


	//   ....[75]....
        /*0170*/ 	.word	0xffffffff


	//   ....[76]....
        /*0174*/ 	.word	0xffffffff


	//   ....[77]....
        /*0178*/ 	.word	0xffffffff


	//   ....[78]....
        /*017c*/ 	.word	0xffffffff


	//   ....[79]....
        /*0180*/ 	.word	0xffffffff


	//   ....[80]....
        /*0184*/ 	.word	0xffffffff


	//   ....[81]....
        /*0188*/ 	.word	0xffffffff


	//   ....[82]....
        /*018c*/ 	.word	0xffffffff


	//   ....[83]....
        /*0190*/ 	.word	0xffffffff


	//   ....[84]....
        /*0194*/ 	.word	0xffffffff


	//   ....[85]....
        /*0198*/ 	.word	0xffffffff


	//   ....[86]....
        /*019c*/ 	.word	0xffffffff


	//   ....[87]....
        /*01a0*/ 	.word	0xffffffff


	//   ....[88]....
        /*01a4*/ 	.word	0xffffffff


	//   ....[89]....
        /*01a8*/ 	.word	0xffffffff


	//   ....[90]....
        /*01ac*/ 	.word	0xffffffff


	//   ....[91]....
        /*01b0*/ 	.word	0xffffffff


	//   ....[92]....
        /*01b4*/ 	.word	0xffffffff


	//   ....[93]....
        /*01b8*/ 	.word	0x0500000f


	//   ....[94]....
        /*01bc*/ 	.word	0x0500000f


	//   ....[95]....
        /*01c0*/ 	.word	0x0500000f


	//   ....[96]....
        /*01c4*/ 	.word	0x0500000f


	//   ....[97]....
        /*01c8*/ 	.word	0x0500000f


	//   ....[98]....
        /*01cc*/ 	.word	0x0500000f


	//   ....[99]....
        /*01d0*/ 	.word	0x0500000f


	//   ....[100]....
        /*01d4*/ 	.word	0x0500000f


	//   ....[101]....
        /*01d8*/ 	.word	0x0500000f


	//   ....[102]....
        /*01dc*/ 	.word	0x0500000f


	//   ....[103]....
        /*01e0*/ 	.word	0x0500000f


	//   ....[104]....
        /*01e4*/ 	.word	0x0500000f


	//   ....[105]....
        /*01e8*/ 	.word	0x0500000f


	//   ....[106]....
        /*01ec*/ 	.word	0x0500000f


	//   ....[107]....
        /*01f0*/ 	.word	0x0500000f


	//   ....[108]....
        /*01f4*/ 	.word	0x0500000f


	//   ....[109]....
        /*01f8*/ 	.word	0x0500000f


	//   ....[110]....
        /*01fc*/ 	.word	0x0500000f


	//   ....[111]....
        /*0200*/ 	.word	0x0500000f


	//   ....[112]....
        /*0204*/ 	.word	0x0500000f


	//   ....[113]....
        /*0208*/ 	.word	0x0500000f


	//   ....[114]....
        /*020c*/ 	.word	0x0500000f


	//   ....[115]....
        /*0210*/ 	.word	0x0500000f


	//   ....[116]....
        /*0214*/ 	.word	0x0500000f


	//   ....[117]....
        /*0218*/ 	.word	0x0500000f


	//   ....[118]....
        /*021c*/ 	.word	0x0500000f


	//   ....[119]....
        /*0220*/ 	.word	0x0500000f


	//   ....[120]....
        /*0224*/ 	.word	0x0500000f


	//   ....[121]....
        /*0228*/ 	.word	0x0500000f


	//   ....[122]....
        /*022c*/ 	.word	0x0500000f


	//   ....[123]....
        /*0230*/ 	.word	0x0500000f


	//   ....[124]....
        /*0234*/ 	.word	0x0500000f


	//   ....[125]....
        /*0238*/ 	.word	0x0500000f


	//   ....[126]....
        /*023c*/ 	.word	0x0500000f


	//   ....[127]....
        /*0240*/ 	.word	0x0500000f


	//   ....[128]....
        /*0244*/ 	.word	0x0500000f


	//   ....[129]....
        /*0248*/ 	.word	0x0500000f


	//   ....[130]....
        /*024c*/ 	.word	0x0500000f


	//   ....[131]....
        /*0250*/ 	.word	0x0500000f


	//   ....[132]....
        /*0254*/ 	.word	0x0500000f


	//   ....[133]....
        /*0258*/ 	.word	0x0500000f


	//   ....[134]....
        /*025c*/ 	.word	0x0500000f


	//   ....[135]....
        /*0260*/ 	.word	0x0500000f


	//   ....[136]....
        /*0264*/ 	.word	0x0500000f


	//   ....[137]....
        /*0268*/ 	.word	0x0500000f


	//   ....[138]....
        /*026c*/ 	.word	0x0500000f


	//   ....[139]....
        /*0270*/ 	.word	0x0500000f


	//   ....[140]....
        /*0274*/ 	.word	0x0500000f


	//   ....[141]....
        /*0278*/ 	.word	0x0500000f


	//   ....[142]....
        /*027c*/ 	.word	0x0500000f


	//   ....[143]....
        /*0280*/ 	.word	0x0500000f


	//   ....[144]....
        /*0284*/ 	.word	0x0500000f


	//   ....[145]....
        /*0288*/ 	.word	0x0500000f


	//   ....[146]....
        /*028c*/ 	.word	0x0500000f


	//   ....[147]....
        /*0290*/ 	.word	0x0500000f


	//   ....[148]....
        /*0294*/ 	.word	0x0500000f


	//   ....[149]....
        /*0298*/ 	.word	0x0500000f


	//   ....[150]....
        /*029c*/ 	.word	0x0500000f


	//   ....[151]....
        /*02a0*/ 	.word	0x0500000f


	//   ....[152]....
        /*02a4*/ 	.word	0x0500000f


	//   ....[153]....
        /*02a8*/ 	.word	0x0500000f


	//   ....[154]....
        /*02ac*/ 	.word	0x0500000f


	//   ....[155]....
        /*02b0*/ 	.word	0x0500000f


	//   ....[156]....
        /*02b4*/ 	.word	0x0500000f


	//   ....[157]....
        /*02b8*/ 	.word	0x0500000f


	//   ....[158]....
        /*02bc*/ 	.word	0x0500000f


	//----- nvinfo : EIATTR_COOP_GROUP_INSTR_OFFSETS
	.align		4
.L_143:
        /*02c0*/ 	.byte	0x04, 0x28
        /*02c2*/ 	.short	(.L_145 - .L_144)


	//   ....[0]....
.L_144:
        /*02c4*/ 	.word	0x00000060


	//   ....[1]....
        /*02c8*/ 	.word	0x000000a0


	//   ....[2]....
        /*02cc*/ 	.word	0x000002c0


	//   ....[3]....
        /*02d0*/ 	.word	0x00000420


	//   ....[4]....
        /*02d4*/ 	.word	0x00000540


	//   ....[5]....
        /*02d8*/ 	.word	0x000006a0


	//   ....[6]....
        /*02dc*/ 	.word	0x00001230


	//   ....[7]....
        /*02e0*/ 	.word	0x00001e20


	//   ....[8]....
        /*02e4*/ 	.word	0x00001e70


	//   ....[9]....
        /*02e8*/ 	.word	0x000022b0


	//   ....[10]....
        /*02ec*/ 	.word	0x00002320


	//   ....[11]....
        /*02f0*/ 	.word	0x000033c0


	//   ....[12]....
        /*02f4*/ 	.word	0x000033f0


	//   ....[13]....
        /*02f8*/ 	.word	0x00003850


	//   ....[14]....
        /*02fc*/ 	.word	0x00003a20


	//   ....[15]....
        /*0300*/ 	.word	0x00004bf0


	//   ....[16]....
        /*0304*/ 	.word	0x00004c30


	//   ....[17]....
        /*0308*/ 	.word	0x00004c60


	//   ....[18]....
        /*030c*/ 	.word	0x00004c90


	//   ....[19]....
        /*0310*/ 	.word	0x00005d40


	//   ....[20]....
        /*0314*/ 	.word	0x00005da0


	//   ....[21]....
        /*0318*/ 	.word	0x00005de0


	//   ....[22]....
        /*031c*/ 	.word	0x00005e10


	//   ....[23]....
        /*0320*/ 	.word	0x00005e50


	//   ....[24]....
        /*0324*/ 	.word	0x00005e70


	//   ....[25]....
        /*0328*/ 	.word	0x00006ad0


	//   ....[26]....
        /*032c*/ 	.word	0x00006ae0


	//   ....[27]....
        /*0330*/ 	.word	0x00007b10


	//   ....[28]....
        /*0334*/ 	.word	0x00008bf0


	//   ....[29]....
        /*0338*/ 	.word	0x00008c10


	//   ....[30]....
        /*033c*/ 	.word	0x00008c20


	//   ....[31]....
        /*0340*/ 	.word	0x00008c60


	//   ....[32]....
        /*0344*/ 	.word	0x00008cb0


	//   ....[33]....
        /*0348*/ 	.word	0x00008cd0


	//   ....[34]....
        /*034c*/ 	.word	0x00008d20


	//   ....[35]....
        /*0350*/ 	.word	0x00008d40


	//   ....[36]....
        /*0354*/ 	.word	0x00008d90


	//   ....[37]....
        /*0358*/ 	.word	0x00008db0


	//   ....[38]....
        /*035c*/ 	.word	0x00008e00


	//   ....[39]....
        /*0360*/ 	.word	0x00008e20


	//   ....[40]....
        /*0364*/ 	.word	0x00009370


	//   ....[41]....
        /*0368*/ 	.word	0x000093a0


	//   ....[42]....
        /*036c*/ 	.word	0x000093d0


	//   ....[43]....
        /*0370*/ 	.word	0x00009430


	//   ....[44]....
        /*0374*/ 	.word	0x00009490


	//   ....[45]....
        /*0378*/ 	.word	0x000094b0


	//   ....[46]....
        /*037c*/ 	.word	0x00009510


	//   ....[47]....
        /*0380*/ 	.word	0x00009530


	//   ....[48]....
        /*0384*/ 	.word	0x00009590


	//   ....[49]....
        /*0388*/ 	.word	0x000095b0


	//   ....[50]....
        /*038c*/ 	.word	0x00009610


	//   ....[51]....
        /*0390*/ 	.word	0x00009630


	//   ....[52]....
        /*0394*/ 	.word	0x00009690


	//   ....[53]....
        /*0398*/ 	.word	0x000096b0


	//   ....[54]....
        /*039c*/ 	.word	0x00009700


	//   ....[55]....
        /*03a0*/ 	.word	0x00009720


	//   ....[56]....
        /*03a4*/ 	.word	0x00009aa0


	//   ....[57]....
        /*03a8*/ 	.word	0x00009ad0


	//   ....[58]....
        /*03ac*/ 	.word	0x00009b10


	//   ....[59]....
        /*03b0*/ 	.word	0x00009b30


	//   ....[60]....
        /*03b4*/ 	.word	0x00009b50


	//   ....[61]....
        /*03b8*/ 	.word	0x00009b70


	//   ....[62]....
        /*03bc*/ 	.word	0x00009b90


	//   ....[63]....
        /*03c0*/ 	.word	0x00009bc0


	//   ....[64]....
        /*03c4*/ 	.word	0x00009c60


	//   ....[65]....
        /*03c8*/ 	.word	0x00009c90


	//   ....[66]....
        /*03cc*/ 	.word	0x00009ca0


	//   ....[67]....
        /*03d0*/ 	.word	0x00009d30


	//   ....[68]....
        /*03d4*/ 	.word	0x0000a520


	//   ....[69]....
        /*03d8*/ 	.word	0x0000a540


	//   ....[70]....
        /*03dc*/ 	.word	0x0000a550


	//   ....[71]....
        /*03e0*/ 	.word	0x0000a560


	//   ....[72]....
        /*03e4*/ 	.word	0x0000a570


	//   ....[73]....
        /*03e8*/ 	.word	0x0000a580


	//   ....[74]....
        /*03ec*/ 	.word	0x0000a5a0


	//   ....[75]....
        /*03f0*/ 	.word	0x0000a5c0


	//   ....[76]....
        /*03f4*/ 	.word	0x0000a5f0


	//   ....[77]....
        /*03f8*/ 	.word	0x0000a630


	//   ....[78]....
        /*03fc*/ 	.word	0x0000a670


	//   ....[79]....
        /*0400*/ 	.word	0x0000a6c0


	//   ....[80]....
        /*0404*/ 	.word	0x0000aa10


	//   ....[81]....
        /*0408*/ 	.word	0x0000aa30


	//   ....[82]....
        /*040c*/ 	.word	0x0000aa40


	//   ....[83]....
        /*0410*/ 	.word	0x0000aa50


	//   ....[84]....
        /*0414*/ 	.word	0x0000aa60


	//   ....[85]....
        /*0418*/ 	.word	0x0000aa90


	//   ....[86]....
        /*041c*/ 	.word	0x0000aaf0


	//   ....[87]....
        /*0420*/ 	.word	0x0000ab10


	//   ....[88]....
        /*0424*/ 	.word	0x0000ab70


	//   ....[89]....
        /*0428*/ 	.word	0x0000ab80


	//   ....[90]....
        /*042c*/ 	.word	0x0000abf0


	//   ....[91]....
        /*0430*/ 	.word	0x0000ac10


	//   ....[92]....
        /*0434*/ 	.word	0x0000af70


	//   ....[93]....
        /*0438*/ 	.word	0x0000b410


	//   ....[94]....
        /*043c*/ 	.word	0x0000b500


	//   ....[95]....
        /*0440*/ 	.word	0x0000b5a0


	//   ....[96]....
        /*0444*/ 	.word	0x0000b620


	//   ....[97]....
        /*0448*/ 	.word	0x0000b6d0


	//   ....[98]....
        /*044c*/ 	.word	0x0000b730


	//   ....[99]....
        /*0450*/ 	.word	0x0000b7f0


	//   ....[100]....
        /*0454*/ 	.word	0x0000b850


	//   ....[101]....
        /*0458*/ 	.word	0x0000b910


	//   ....[102]....
        /*045c*/ 	.word	0x0000b970


	//   ....[103]....
        /*0460*/ 	.word	0x0000ba30


	//   ....[104]....
        /*0464*/ 	.word	0x0000ba90


	//   ....[105]....
        /*0468*/ 	.word	0x0000bb30


	//   ....[106]....
        /*046c*/ 	.word	0x0000bbc0


	//   ....[107]....
        /*0470*/ 	.word	0x0000bc20


	//   ....[108]....
        /*0474*/ 	.word	0x0000bce0


	//   ....[109]....
        /*0478*/ 	.word	0x0000bda0


	//   ....[110]....
        /*047c*/ 	.word	0x0000be00


	//   ....[111]....
        /*0480*/ 	.word	0x0000bed0


	//   ....[112]....
        /*0484*/ 	.word	0x0000bf30


	//   ....[113]....
        /*0488*/ 	.word	0x0000c000


	//   ....[114]....
        /*048c*/ 	.word	0x0000c060


	//   ....[115]....
        /*0490*/ 	.word	0x0000c130


	//   ....[116]....
        /*0494*/ 	.word	0x0000c190


	//   ....[117]....
        /*0498*/ 	.word	0x0000c250


	//   ....[118]....
        /*049c*/ 	.word	0x0000c2b0


	//   ....[119]....
        /*04a0*/ 	.word	0x0000c360


	//   ....[120]....
        /*04a4*/ 	.word	0x0000c3e0


	//   ....[121]....
        /*04a8*/ 	.word	0x0000c480


	//   ....[122]....
        /*04ac*/ 	.word	0x0000c5d0


	//   ....[123]....
        /*04b0*/ 	.word	0x0000c6a0


	//   ....[124]....
        /*04b4*/ 	.word	0x0000c720


	//   ....[125]....
        /*04b8*/ 	.word	0x0000c7e0


	//   ....[126]....
        /*04bc*/ 	.word	0x0000c8c0


	//   ....[127]....
        /*04c0*/ 	.word	0x0000c980


	//   ....[128]....
        /*04c4*/ 	.word	0x0000ca60


	//   ....[129]....
        /*04c8*/ 	.word	0x0000cb20


	//   ....[130]....
        /*04cc*/ 	.word	0x0000cc00


	//   ....[131]....
        /*04d0*/ 	.word	0x0000ccc0


	//   ....[132]....
        /*04d4*/ 	.word	0x0000cda0


	//   ....[133]....
        /*04d8*/ 	.word	0x0000ce70


	//   ....[134]....
        /*04dc*/ 	.word	0x0000cfd0


	//   ....[135]....
        /*04e0*/ 	.word	0x0000d070


	//   ....[136]....
        /*04e4*/ 	.word	0x0000d0d0


	//   ....[137]....
        /*04e8*/ 	.word	0x0000d170


	//   ....[138]....
        /*04ec*/ 	.word	0x0000d1d0


	//   ....[139]....
        /*04f0*/ 	.word	0x0000d270


	//   ....[140]....
        /*04f4*/ 	.word	0x0000d2d0


	//   ....[141]....
        /*04f8*/ 	.word	0x0000d370


	//   ....[142]....
        /*04fc*/ 	.word	0x0000d3d0


	//   ....[143]....
        /*0500*/ 	.word	0x0000d470


	//   ....[144]....
        /*0504*/ 	.word	0x0000d4d0


	//   ....[145]....
        /*0508*/ 	.word	0x0000d570


	//   ....[146]....
        /*050c*/ 	.word	0x0000d660


	//   ....[147]....
        /*0510*/ 	.word	0x0000d700


	//   ....[148]....
        /*0514*/ 	.word	0x0000d770


	//   ....[149]....
        /*0518*/ 	.word	0x0000d840


	//   ....[150]....
        /*051c*/ 	.word	0x0000d8a0


	//   ....[151]....
        /*0520*/ 	.word	0x0000d980


	//   ....[152]....
        /*0524*/ 	.word	0x0000d9e0


	//   ....[153]....
        /*0528*/ 	.word	0x0000dac0


	//   ....[154]....
        /*052c*/ 	.word	0x0000db20


	//   ....[155]....
        /*0530*/ 	.word	0x0000dc00


	//   ....[156]....
        /*0534*/ 	.word	0x0000dc60


	//   ....[157]....
        /*0538*/ 	.word	0x0000dd40


	//   ....[158]....
        /*053c*/ 	.word	0x0000de30


	//----- nvinfo : EIATTR_REG_RECONFIG
	.align		4
.L_145:
        /*0540*/ 	.byte	0x01, 0x54
	.zero		2


	//----- nvinfo : EIATTR_SYSCALL_OFFSETS
	.align		4
        /*0544*/ 	.byte	0x04, 0x46
        /*0546*/ 	.short	(.L_147 - .L_146)


	//   ....[0]....
.L_146:
        /*0548*/ 	.word	0x000013f0


	//   ....[1]....
        /*054c*/ 	.word	0x00008250


	//   ....[2]....
        /*0550*/ 	.word	0x00008390


	//   ....[3]....
        /*0554*/ 	.word	0x00008480


	//   ....[4]....
        /*0558*/ 	.word	0x00009090


	//----- nvinfo : EIATTR_MBARRIER_INSTR_OFFSETS
	.align		4
.L_147:
        /*055c*/ 	.byte	0x04, 0x39
        /*055e*/ 	.short	(.L_149 - .L_148)


	//   ....[0]....
.L_148:
        /*0560*/ 	.word	0x00000170
        /*0564*/ 	.word	0x000000ff
        /*0568*/ 	.word	0x00022800
        /*056c*/ 	.short	0x0100
        /*056e*/ 	.byte	0x08
	.zero		1


	//   ....[1]....
        /*0570*/ 	.word	0x00000180
        /*0574*/ 	.word	0x000000ff
        /*0578*/ 	.word	0x00022820
        /*057c*/ 	.short	0x0100
        /*057e*/ 	.byte	0x08
	.zero		1


	//   ....[2]....
        /*0580*/ 	.word	0x00000270
        /*0584*/ 	.word	0x000000ff
        /*0588*/ 	.word	0x00022830
        /*058c*/ 	.short	0x0100
        /*058e*/ 	.byte	0x08
	.zero		1


	//   ....[3]....
        /*0590*/ 	.word	0x00000280
        /*0594*/ 	.word	0x000000ff
        /*0598*/ 	.word	0x00022840
        /*059c*/ 	.short	0x0100
        /*059e*/ 	.byte	0x08
	.zero		1


	//   ....[4]....
        /*05a0*/ 	.word	0x00000290
        /*05a4*/ 	.word	0x000000ff
        /*05a8*/ 	.word	0x00022838
        /*05ac*/ 	.short	0x0100
        /*05ae*/ 	.byte	0x08
	.zero		1


	//   ....[5]....
        /*05b0*/ 	.word	0x000002a0
        /*05b4*/ 	.word	0x000000ff
        /*05b8*/ 	.word	0x00022848
        /*05bc*/ 	.short	0x0100
        /*05be*/ 	.byte	0x08
	.zero		1


	//   ....[6]....
        /*05c0*/ 	.word	0x000003d0
        /*05c4*/ 	.word	0x000000ff
        /*05c8*/ 	.word	0x00022850
        /*05cc*/ 	.short	0x0100
        /*05ce*/ 	.byte	0x08
	.zero		1


	//   ....[7]....
        /*05d0*/ 	.word	0x000003e0
        /*05d4*/ 	.word	0x000000ff
        /*05d8*/ 	.word	0x00022860
        /*05dc*/ 	.short	0x0100
        /*05de*/ 	.byte	0x08
	.zero		1


	//   ....[8]....
        /*05e0*/ 	.word	0x000003f0
        /*05e4*/ 	.word	0x000000ff
        /*05e8*/ 	.word	0x00022858
        /*05ec*/ 	.short	0x0100
        /*05ee*/ 	.byte	0x08
	.zero		1


	//   ....[9]....
        /*05f0*/ 	.word	0x00000400
        /*05f4*/ 	.word	0x000000ff
        /*05f8*/ 	.word	0x00022868
        /*05fc*/ 	.short	0x0100
        /*05fe*/ 	.byte	0x08
	.zero		1


	//   ....[10]....
        /*0600*/ 	.word	0x000004f0
        /*0604*/ 	.word	0x000000ff
        /*0608*/ 	.word	0x00022870
        /*060c*/ 	.short	0x0100
        /*060e*/ 	.byte	0x06
	.zero		1


	//   ....[11]....
        /*0610*/ 	.word	0x00000500
        /*0614*/ 	.word	0x000000ff
        /*0618*/ 	.word	0x00022880
        /*061c*/ 	.short	0x0100
        /*061e*/ 	.byte	0x06
	.zero		1


	//   ....[12]....
        /*0620*/ 	.word	0x00000510
        /*0624*/ 	.word	0x000000ff
        /*0628*/ 	.word	0x00022878
        /*062c*/ 	.short	0x0100
        /*062e*/ 	.byte	0x06
	.zero		1


	//   ....[13]....
        /*0630*/ 	.word	0x00000520
        /*0634*/ 	.word	0x000000ff
        /*0638*/ 	.word	0x00022888
        /*063c*/ 	.short	0x0100
        /*063e*/ 	.byte	0x06
	.zero		1


	//   ....[14]....
        /*0640*/ 	.word	0x00000650
        /*0644*/ 	.word	0x000000ff
        /*0648*/ 	.word	0x00022890
        /*064c*/ 	.short	0x0100
        /*064e*/ 	.byte	0x08
	.zero		1


	//   ....[15]....
        /*0650*/ 	.word	0x00000660
        /*0654*/ 	.word	0x000000ff
        /*0658*/ 	.word	0x000228a0
        /*065c*/ 	.short	0x0100
        /*065e*/ 	.byte	0x08
	.zero		1


	//   ....[16]....
        /*0660*/ 	.word	0x00000670
        /*0664*/ 	.word	0x000000ff
        /*0668*/ 	.word	0x00022898
        /*066c*/ 	.short	0x0100
        /*066e*/ 	.byte	0x08
	.zero		1


	//   ....[17]....
        /*0670*/ 	.word	0x00000680
        /*0674*/ 	.word	0x000000ff
        /*0678*/ 	.word	0x000228a8
        /*067c*/ 	.short	0x0100
        /*067e*/ 	.byte	0x08
	.zero		1


	//   ....[18]....
        /*0680*/ 	.word	0x000007c0
        /*0684*/ 	.word	0x000000ff
        /*0688*/ 	.word	0x000228b0
        /*068c*/ 	.short	0x0100
        /*068e*/ 	.byte	0x08
	.zero		1


	//   ....[19]....
        /*0690*/ 	.word	0x000007d0
        /*0694*/ 	.word	0x000000ff
        /*0698*/ 	.word	0x000228c0
        /*069c*/ 	.short	0x0100
        /*069e*/ 	.byte	0x08
	.zero		1


	//   ....[20]....
        /*06a0*/ 	.word	0x000007e0
        /*06a4*/ 	.word	0x000000ff
        /*06a8*/ 	.word	0x000228b8
        /*06ac*/ 	.short	0x0100
        /*06ae*/ 	.byte	0x08
	.zero		1


	//   ....[21]....
        /*06b0*/ 	.word	0x000007f0
        /*06b4*/ 	.word	0x000000ff
        /*06b8*/ 	.word	0x000228c8
        /*06bc*/ 	.short	0x0100
        /*06be*/ 	.byte	0x08
	.zero		1


	//   ....[22]....
        /*06c0*/ 	.word	0x00001420
        /*06c4*/ 	.word	0x000000ff
        /*06c8*/ 	.word	0x00022800
        /*06cc*/ 	.short	0x010a
        /*06ce*/ 	.byte	0x29
	.zero		1


	//   ....[23]....
        /*06d0*/ 	.word	0x000014b0
        /*06d4*/ 	.word	0x000000ff
        /*06d8*/ 	.word	0x00022830
        /*06dc*/ 	.short	0x010a
        /*06de*/ 	.byte	0x29
	.zero		1


	//   ....[24]....
        /*06e0*/ 	.word	0x000014f0
        /*06e4*/ 	.word	0x000000ff
        /*06e8*/ 	.word	0x00022830
        /*06ec*/ 	.short	0x010a
        /*06ee*/ 	.byte	0x29
	.zero		1


	//   ....[25]....
        /*06f0*/ 	.word	0x00001820
        /*06f4*/ 	.word	0x000000ff
        /*06f8*/ 	.word	0x00000000
        /*06fc*/ 	.short	0x0101
        /*06fe*/ 	.byte	0x04
	.zero		1


	//   ....[26]....
        /*0700*/ 	.word	0x00002b30
        /*0704*/ 	.word	0x000000ff
        /*0708*/ 	.word	0x00022850
        /*070c*/ 	.short	0x010a
        /*070e*/ 	.byte	0x29
	.zero		1


	//   ....[27]....
        /*0710*/ 	.word	0x00002b70
        /*0714*/ 	.word	0x000000ff
        /*0718*/ 	.word	0x00022850
        /*071c*/ 	.short	0x010a
        /*071e*/ 	.byte	0x29
	.zero		1


	//   ....[28]....
        /*0720*/ 	.word	0x00002ed0
        /*0724*/ 	.word	0x000000ff
        /*0728*/ 	.word	0x00000000
        /*072c*/ 	.short	0x0101
        /*072e*/ 	.byte	0x04
	.zero		1


	//   ....[29]....
        /*0730*/ 	.word	0x00003010
        /*0734*/ 	.word	0x000000ff
        /*0738*/ 	.word	0x00022830
        /*073c*/ 	.short	0x010a
        /*073e*/ 	.byte	0x1a
	.zero		1


	//   ....[30]....
        /*0740*/ 	.word	0x00003050
        /*0744*/ 	.word	0x000000ff
        /*0748*/ 	.word	0x00022830
        /*074c*/ 	.short	0x010a
        /*074e*/ 	.byte	0x1a
	.zero		1


	//   ....[31]....
        /*0750*/ 	.word	0x00003280
        /*0754*/ 	.word	0x000000ff
        /*0758*/ 	.word	0x00000000
        /*075c*/ 	.short	0x0101
        /*075e*/ 	.byte	0x0b
	.zero		1


	//   ....[32]....
        /*0760*/ 	.word	0x000048d0
        /*0764*/ 	.word	0x000000ff
        /*0768*/ 	.word	0x00022850
        /*076c*/ 	.short	0x010a
        /*076e*/ 	.byte	0x1a
	.zero		1


	//   ....[33]....
        /*0770*/ 	.word	0x00004910
        /*0774*/ 	.word	0x000000ff
        /*0778*/ 	.word	0x00022850
        /*077c*/ 	.short	0x010a
        /*077e*/ 	.byte	0x1a
	.zero		1


	//   ....[34]....
        /*0780*/ 	.word	0x00004bd0
        /*0784*/ 	.word	0x000000ff
        /*0788*/ 	.word	0x00000000
        /*078c*/ 	.short	0x0101
        /*078e*/ 	.byte	0x0b
	.zero		1


	//   ....[35]....
        /*0790*/ 	.word	0x00005e80
        /*0794*/ 	.word	0x000000ff
        /*0798*/ 	.word	0x00000000
        /*079c*/ 	.short	0x0101
        /*079e*/ 	.byte	0x04
	.zero		1


	//   ....[36]....
        /*07a0*/ 	.word	0x00008990
        /*07a4*/ 	.word	0x000000ff
        /*07a8*/ 	.word	0x00022840
        /*07ac*/ 	.short	0x010a
        /*07ae*/ 	.byte	0x2b
	.zero		1


	//   ....[37]....
        /*07b0*/ 	.word	0x00008ec0
        /*07b4*/ 	.word	0x000000ff
        /*07b8*/ 	.word	0x00022830
        /*07bc*/ 	.short	0x0107
        /*07be*/ 	.byte	0x2b
	.zero		1


	//   ....[38]....
        /*07c0*/ 	.word	0x00008f30
        /*07c4*/ 	.word	0x000000ff
        /*07c8*/ 	.word	0x00022830
        /*07cc*/ 	.short	0x0101
        /*07ce*/ 	.byte	0x2b
	.zero		1


	//   ....[39]....
        /*07d0*/ 	.word	0x000097f0
        /*07d4*/ 	.word	0x000000ff
        /*07d8*/ 	.word	0x00022800
        /*07dc*/ 	.short	0x0107
        /*07de*/ 	.byte	0x2b
	.zero		1


	//   ....[40]....
        /*07e0*/ 	.word	0x00009830
        /*07e4*/ 	.word	0x000000ff
        /*07e8*/ 	.word	0x00022800
        /*07ec*/ 	.short	0x0101
        /*07ee*/ 	.byte	0x2b
	.zero		1


	//   ....[41]....
        /*07f0*/ 	.word	0x00009840
        /*07f4*/ 	.word	0x000000ff
        /*07f8*/ 	.word	0x00022820
        /*07fc*/ 	.short	0x010a
        /*07fe*/ 	.byte	0x2b
	.zero		1


	//   ....[42]....
        /*0800*/ 	.word	0x00009890
        /*0804*/ 	.word	0x000000ff
        /*0808*/ 	.word	0x00022860
        /*080c*/ 	.short	0x010a
        /*080e*/ 	.byte	0x2b
	.zero		1


	//   ....[43]....
        /*0810*/ 	.word	0x00009fc0
        /*0814*/ 	.word	0x000000ff
        /*0818*/ 	.word	0x00022850
        /*081c*/ 	.short	0x0107
        /*081e*/ 	.byte	0x2b
	.zero		1


	//   ....[44]....
        /*0820*/ 	.word	0x0000a040
        /*0824*/ 	.word	0x000000ff
        /*0828*/ 	.word	0x00022850
        /*082c*/ 	.short	0x0101
        /*082e*/ 	.byte	0x2b
	.zero		1


	//   ....[45]....
        /*0830*/ 	.word	0x0000a320
        /*0834*/ 	.word	0x00000020
        /*0838*/ 	.word	0x00022840
        /*083c*/ 	.short	0x010a
        /*083e*/ 	.byte	0x3f
	.zero		1


	//   ....[46]....
        /*0840*/ 	.word	0x0000a750
        /*0844*/ 	.word	0x00000020
        /*0848*/ 	.word	0x00022830
        /*084c*/ 	.short	0x0107
        /*084e*/ 	.byte	0x3f
	.zero		1


	//   ....[47]....
        /*0850*/ 	.word	0x0000a800
        /*0854*/ 	.word	0x00000020
        /*0858*/ 	.word	0x00022830
        /*085c*/ 	.short	0x0101
        /*085e*/ 	.byte	0x3f
	.zero		1


	//   ....[48]....
        /*0860*/ 	.word	0x0000a830
        /*0864*/ 	.word	0x00000020
        /*0868*/ 	.word	0x00022860
        /*086c*/ 	.short	0x010a
        /*086e*/ 	.byte	0x3f
	.zero		1


	//   ....[49]....
        /*0870*/ 	.word	0x0000ad70
        /*0874*/ 	.word	0x00000020
        /*0878*/ 	.word	0x00022850
        /*087c*/ 	.short	0x0107
        /*087e*/ 	.byte	0x3f
	.zero		1


	//   ....[50]....
        /*0880*/ 	.word	0x0000ae40
        /*0884*/ 	.word	0x00000020
        /*0888*/ 	.word	0x00022850
        /*088c*/ 	.short	0x0101
        /*088e*/ 	.byte	0x3f
	.zero		1


	//   ....[51]....
        /*0890*/ 	.word	0x0000af20
        /*0894*/ 	.word	0x00000004
        /*0898*/ 	.word	0x00022820
        /*089c*/ 	.short	0x010a
        /*089e*/ 	.byte	0x3f
	.zero		1


	//   ....[52]....
        /*08a0*/ 	.word	0x0000b060
        /*08a4*/ 	.word	0x00000005
        /*08a8*/ 	.word	0x00022840
        /*08ac*/ 	.short	0x010a
        /*08ae*/ 	.byte	0x3f
	.zero		1


	//   ....[53]....
        /*08b0*/ 	.word	0x0000b100
        /*08b4*/ 	.word	0x00000015
        /*08b8*/ 	.word	0x00022840
        /*08bc*/ 	.short	0x010a
        /*08be*/ 	.byte	0x3f
	.zero		1


	//   ....[54]....
        /*08c0*/ 	.word	0x0000b140
        /*08c4*/ 	.word	0x00000005
        /*08c8*/ 	.word	0x00022860
        /*08cc*/ 	.short	0x010a
        /*08ce*/ 	.byte	0x3f
	.zero		1


	//   ....[55]....
        /*08d0*/ 	.word	0x0000b180
        /*08d4*/ 	.word	0x00000015
        /*08d8*/ 	.word	0x00022860
        /*08dc*/ 	.short	0x010a
        /*08de*/ 	.byte	0x3f
	.zero		1


	//   ....[56]....
        /*08e0*/ 	.word	0x0000b1f0
        /*08e4*/ 	.word	0x00000005
        /*08e8*/ 	.word	0x00022800
        /*08ec*/ 	.short	0x010a
        /*08ee*/ 	.byte	0x3f
	.zero		1


	//   ....[57]....
        /*08f0*/ 	.word	0x0000b250
        /*08f4*/ 	.word	0x00000005
        /*08f8*/ 	.word	0x00022830
        /*08fc*/ 	.short	0x010a
        /*08fe*/ 	.byte	0x3f
	.zero		1


	//   ....[58]....
        /*0900*/ 	.word	0x0000b2b0
        /*0904*/ 	.word	0x00000009
        /*0908*/ 	.word	0x00022850
        /*090c*/ 	.short	0x010a
        /*090e*/ 	.byte	0x3f
	.zero		1


	//   ....[59]....
        /*0910*/ 	.word	0x0000b310
        /*0914*/ 	.word	0x00000000
        /*0918*/ 	.word	0x00022830
        /*091c*/ 	.short	0x010a
        /*091e*/ 	.byte	0x3f
	.zero		1


	//   ....[60]....
        /*0920*/ 	.word	0x0000b370
        /*0924*/ 	.word	0x00000008
        /*0928*/ 	.word	0x00022850
        /*092c*/ 	.short	0x010a
        /*092e*/ 	.byte	0x3f
	.zero		1


	//   ....[61]....
        /*0930*/ 	.word	0x0000b450
        /*0934*/ 	.word	0x00000003
        /*0938*/ 	.word	0x00022840
        /*093c*/ 	.short	0x010a
        /*093e*/ 	.byte	0x3f
	.zero		1


	//   ....[62]....
        /*0940*/ 	.word	0x0000c4c0
        /*0944*/ 	.word	0x00000003
        /*0948*/ 	.word	0x00022820
        /*094c*/ 	.short	0x010a
        /*094e*/ 	.byte	0x3f
	.zero		1


	//   ....[63]....
        /*0950*/ 	.word	0x0000c520
        /*0954*/ 	.word	0x00000003
        /*0958*/ 	.word	0x00022860
        /*095c*/ 	.short	0x010a
        /*095e*/ 	.byte	0x3f
	.zero		1


	//   ....[64]....
        /*0960*/ 	.word	0x0000cf20
        /*0964*/ 	.word	0x00000020
        /*0968*/ 	.word	0x00022840
        /*096c*/ 	.short	0x010a
        /*096e*/ 	.byte	0x3f
	.zero		1


	//   ....[65]....
        /*0970*/ 	.word	0x0000d5b0
        /*0974*/ 	.word	0x00000020
        /*0978*/ 	.word	0x00022860
        /*097c*/ 	.short	0x010a
        /*097e*/ 	.byte	0x3f
	.zero		1


	//   ....[66]....
        /*0980*/ 	.word	0x0000dd80
        /*0984*/ 	.word	0x00000004
        /*0988*/ 	.word	0x00022820
        /*098c*/ 	.short	0x010a
        /*098e*/ 	.byte	0x3f
	.zero		1


	//   ....[67]....
        /*0990*/ 	.word	0x0000def0
        /*0994*/ 	.word	0x00000005
        /*0998*/ 	.word	0x00022840
        /*099c*/ 	.short	0x010a
        /*099e*/ 	.byte	0x3f
	.zero		1


	//   ....[68]....
        /*09a0*/ 	.word	0x0000df40
        /*09a4*/ 	.word	0x00000015
        /*09a8*/ 	.word	0x00022840
        /*09ac*/ 	.short	0x010a
        /*09ae*/ 	.byte	0x3f
	.zero		1


	//   ....[69]....
        /*09b0*/ 	.word	0x0000df90
        /*09b4*/ 	.word	0x00000005
        /*09b8*/ 	.word	0x00022860
        /*09bc*/ 	.short	0x010a
        /*09be*/ 	.byte	0x3f
	.zero		1


	//----- nvinfo : EIATTR_NUM_MBARRIERS
	.align		4
.L_149:
        /*09c0*/ 	.byte	0x03, 0x38
        /*09c2*/ 	.short	0x0016


	//----- nvinfo : EIATTR_EXIT_INSTR_OFFSETS
	.align		4
        /*09c4*/ 	.byte	0x04, 0x1c
        /*09c6*/ 	.short	(.L_151 - .L_150)


	//   ....[0]....
.L_150:
        /*09c8*/ 	.word	0x0000b1d0


	//----- nvinfo : EIATTR_MAX_THREADS
	.align		4
.L_151:
        /*09cc*/ 	.byte	0x04, 0x05
        /*09ce*/ 	.short	(.L_153 - .L_152)
.L_152:
        /*09d0*/ 	.word	0x00000180
        /*09d4*/ 	.word	0x00000001
        /*09d8*/ 	.word	0x00000001


	//----- nvinfo : EIATTR_CRS_STACK_SIZE
	.align		4
.L_153:
        /*09dc*/ 	.byte	0x04, 0x1e
        /*09de*/ 	.short	(.L_155 - .L_154)
.L_154:
        /*09e0*/ 	.word	0x00000000


	//----- nvinfo : EIATTR_CBANK_PARAM_SIZE
	.align		4
.L_155:
        /*09e4*/ 	.byte	0x03, 0x19
        /*09e6*/ 	.short	0x0a70


	//----- nvinfo : EIATTR_PARAM_CBANK
	.align		4
        /*09e8*/ 	.byte	0x04, 0x0a
        /*09ea*/ 	.short	(.L_157 - .L_156)
	.align		4
.L_156:
        /*09ec*/ 	.word	index@(.nv.constant0._ZN7cutlass13device_kernelIN5flash11enable_sm90INS1_16FlashAttnFwdSm90INS1_25CollectiveMainloopFwdSm90ILi2EN4cute5tupleIJNS5_1CILi1EEES8_S8_EEENS6_IJNS7_ILi128EEENS7_ILi96EEENS7_ILi64EEEEEELi256ENS_6half_tEfNS_4arch4Sm90ELb0ELb0ELb0ELb0ELb1ELb0ELb0ELb1ELb0ELb1ELb1ELb0EEENS1_21CollectiveEpilogueFwdINS6_IJSA_NS7_ILi256EEESB_EEES9_SE_SG_Li256ELb0ELb1ELb1ELb0EEENS1_19SingleTileSchedulerILb0ELb1ELb1ELi128EEEEEEEEEvNT_6ParamsE)
        /*09f0*/ 	.short	0x0210
        /*09f2*/ 	.short	0x0a70


	//----- nvinfo : EIATTR_SW_WAR
	.align		4
.L_157:
        /*09f4*/ 	.byte	0x04, 0x36
        /*09f6*/ 	.short	(.L_159 - .L_158)
.L_158:
        /*09f8*/ 	.word	0x00000008
.L_159:


//--------------------- .nv.info._ZN7cutlass13device_kernelIN5flash11enable_sm90INS1_16FlashAttnFwdSm90INS1_25CollectiveMainloopFwdSm90ILi2EN4cute5tupleIJNS5_1CILi1EEES8_S8_EEENS6_IJNS7_ILi128EEENS7_ILi96EEENS7_ILi64EEEEEELi256ENS_6half_tEfNS_4arch4Sm90ELb0ELb0ELb0ELb0ELb1ELb0ELb1ELb1ELb0ELb1ELb1ELb0EEENS1_21CollectiveEpilogueFwdINS6_IJSA_NS7_ILi256EEESB_EEES9_SE_SG_Li256ELb0ELb1ELb1ELb0EEENS1_19SingleTileSchedulerILb0ELb1ELb1ELi128EEEEEEEEEvNT_6ParamsE --------------------------
	.section	.nv.info._ZN7cutlass13device_kernelIN5flash11enable_sm90INS1_16FlashAttnFwdSm90INS1_25CollectiveMainloopFwdSm90ILi2EN4cute5tupleIJNS5_1CILi1EEES8_S8_EEENS6_IJNS7_ILi128EEENS7_ILi96EEENS7_ILi64EEEEEELi256ENS_6half_tEfNS_4arch4Sm90ELb0ELb0ELb0ELb0ELb1ELb0ELb1ELb1ELb0ELb1ELb1ELb0EEENS1_21CollectiveEpilogueFwdINS6_IJSA_NS7_ILi256EEESB_EEES9_SE_SG_Li256ELb0ELb1ELb1ELb0EEENS1_19SingleTileSchedulerILb0ELb1ELb1ELi128EEEEEEEEEvNT_6ParamsE,"",@"SHT_CUDA_INFO"
	.sectionflags	@""
	.align	4


	//----- nvinfo : EIATTR_CUDA_API_VERSION
	.align		4
        /*0000*/ 	.byte	0x04, 0x37
        /*0002*/ 	.short	(.L_161 - .L_160)
.L_160:
        /*0004*/ 	.word	0x00000082


	//----- nvinfo : EIATTR_KPARAM_INFO
	.align		4
.L_161:
        /*0008*/ 	.byte	0x04, 0x17
        /*000a*/ 	.short	(.L_163 - .L_162)
.L_162:
        /*000c*/ 	.word	0x00000000
        /*0010*/ 	.short	0x0000
        /*0012*/ 	.short	0x0070
        /*0014*/ 	.byte	0x00, 0xf0, 0x01, 0x2c


	//----- nvinfo : EIATTR_SPARSE_MMA_MASK
	.align		4
.L_163:
        /*0018*/ 	.byte	0x03, 0x50
        /*001a*/ 	.short	0x0000


	//----- nvinfo : EIATTR_MAXREG_COUNT
	.align		4
        /*001c*/ 	.byte	0x03, 0x1b
        /*001e*/ 	.short	0x00a8


	//----- nvinfo : EIATTR_NUM_BARRIERS
	.align		4
        /*0020*/ 	.byte	0x02, 0x4c
        /*0022*/ 	.byte	0x10
	.zero		1


	//----- nvinfo : EIATTR_EXTERNS
	.align		4
        /*0024*/ 	.byte	0x04, 0x0f
        /*0026*/ 	.short	(.L_165 - .L_164)


	//   ....[0]....
	.align		4
.L_164:
        /*0028*/ 	.word	index@(__assertfail)


	//----- nvinfo : EIATTR_ANNOTATIONS
	.align		4
.L_165:
        /*002c*/ 	.byte	0x04, 0x55
        /*002e*/ 	.short	(.L_167 - .L_166)


	//   ....[0]....
.L_166:
        /*0030*/ 	.word	0x00000001
        /*0034*/ 	.byte	0xd0, 0x08, 0x00, 0x00, 0x01, 0x00, 0x00, 0x00, 0x40, 0x0a, 0x00, 0x00, 0x01, 0x00, 0x00, 0x00
        /*0044*/ 	.byte	0xd0, 0x14, 0x00, 0x00, 0x01, 0x00, 0x00, 0x00, 0xa0, 0x68, 0x00, 0x00, 0x01, 0x00, 0x00, 0x00
        /*0054*/ 	.byte	0xb0, 0x8a, 0x00, 0x00, 0x01, 0x00, 0x00, 0x00, 0xd0, 0x9b, 0x00, 0x00, 0x01, 0x00, 0x00, 0x00
        /*0064*/ 	.byte	0x90, 0xd0, 0x00, 0x00


	//----- nvinfo : EIATTR_MERCURY_ISA_VERSION
	.align		4
.L_167:
        /*0068*/ 	.byte	0x03, 0x5f
        /*006a*/ 	.short	0x0101


	//----- nvinfo : EIATTR_INT_WARP_WIDE_INSTR_OFFSETS
	.align		4
        /*006c*/ 	.byte	0x04, 0x31
        /*006e*/ 	.short	(.L_169 - .L_168)


	//   ....[0]....
.L_168:
        /*0070*/ 	.word	0x000000c0


	//   ....[1]....
        /*0074*/ 	.word	0x000000d0


	//   ....[2]....
        /*0078*/ 	.word	0x000000e0


	//   ....[3]....
        /*007c*/ 	.word	0x00000180


	//----- nvinfo : EIATTR_COOP_GROUP_MASK_REGIDS
	.align		4
.L_169:
        /*0080*/ 	.byte	0x04, 0x29
        /*0082*/ 	.short	(.L_171 - .L_170)


	//   ....[0]....
.L_170:
        /*0084*/ 	.word	0xffffffff


	//   ....[1]....
        /*0088*/ 	.word	0xffffffff


	//   ....[2]....
        /*008c*/ 	.word	0xffffffff


	//   ....[3]....
        /*0090*/ 	.word	0xffffffff


	//   ....[4]....
        /*0094*/ 	.word	0xffffffff


	//   ....[5]....
        /*0098*/ 	.word	0xffffffff


	//   ....[6]....
        /*009c*/ 	.word	0xffffffff


	//   ....[7]....
        /*00a0*/ 	.word	0xffffffff


	//   ....[8]....
        /*00a4*/ 	.word	0xffffffff


	//   ....[9]....
        /*00a8*/ 	.word	0xffffffff


	//   ....[10]....
        /*00ac*/ 	.word	0xffffffff


	//   ....[11]....
        /*00b0*/ 	.word	0xffffffff


	//   ....[12]....
        /*00b4*/ 	.word	0xffffffff


	//   ....[13]....
        /*00b8*/ 	.word	0xffffffff


	//   ....[14]....
        /*00bc*/ 	.word	0xffffffff


	//   ....[15]....
        /*00c0*/ 	.word	0xffffffff


	//   ....[16]....
        /*00c4*/ 	.word	0xffffffff


	//   ....[17]....
        /*00c8*/ 	.word	0xffffffff


	//   ....[18]....
        /*00cc*/ 	.word	0xffffffff


	//   ....[19]....
        /*00d0*/ 	.word	0xffffffff


	//   ....[20]....
        /*00d4*/ 	.word	0xffffffff


	//   ....[21]....
        /*00d8*/ 	.word	0xffffffff


	//   ....[22]....
        /*00dc*/ 	.word	0xffffffff


	//   ....[23]....
        /*00e0*/ 	.word	0xffffffff


	//   ....[24]....
        /*00e4*/ 	.word	0xffffffff


	//   ....[25]....
        /*00e8*/ 	.word	0xffffffff


	//   ....[26]....
        /*00ec*/ 	.word	0xffffffff


	//   ....[27]....
        /*00f0*/ 	.word	0xffffffff


	//   ....[28]....
        /*00f4*/ 	.word	0xffffffff


	//   ....[29]....
        /*00f8*/ 	.word	0xffffffff


	//   ....[30]....
        /*00fc*/ 	.word	0xffffffff


	//   ....[31]....
        /*0100*/ 	.word	0xffffffff


	//   ....[32]....
        /*0104*/ 	.word	0xffffffff


	//   ....[33]....
        /*0108*/ 	.word	0xffffffff


	//   ....[34]....
        /*010c*/ 	.word	0xffffffff


	//   ....[35]....
        /*0110*/ 	.word	0xffffffff


	//   ....[36]....
        /*0114*/ 	.word	0xffffffff


	//   ....[37]....
        /*0118*/ 	.word	0xffffffff


	//   ....[38]....
        /*011c*/ 	.word	0xffffffff


	//   ....[39]....
        /*0120*/ 	.word	0xffffffff


	//   ....[40]....
        /*0124*/ 	.word	0xffffffff


	//   ....[41]....
        /*0128*/ 	.word	0xffffffff


	//   ....[42]....
        /*012c*/ 	.word	0xffffffff


	//   ....[43]....
        /*0130*/ 	.word	0xffffffff


	//   ....[44]....
        /*0134*/ 	.word	0xffffffff


	//   ....[45]....
        /*0138*/ 	.word	0xffffffff


	//   ....[46]....
        /*013c*/ 	.word	0xffffffff


	//   ....[47]....
        /*0140*/ 	.word	0xffffffff


	//   ....[48]....
        /*0144*/ 	.word	0xffffffff


	//   ....[49]....
        /*0148*/ 	.word	0xffffffff


	//   ....[50]....
        /*014c*/ 	.word	0xffffffff


	//   ....[51]....
        /*0150*/ 	.word	0xffffffff


	//   ....[52]....
        /*0154*/ 	.word	0xffffffff


	//   ....[53]....
        /*0158*/ 	.word	0xffffffff


	//   ....[54]....
        /*015c*/ 	.word	0xffffffff


	//   ....[55]....
        /*0160*/ 	.word	0xffffffff


	//   ....[56]....
        /*0164*/ 	.word	0xffffffff


	//   ....[57]....
        /*0168*/ 	.word	0xffffffff


	//   ....[58]....
        /*016c*/ 	.word	0xffffffff


	//   ....[59]....
        /*0170*/ 	.word	0xffffffff


	//   ....[60]....
        /*0174*/ 	.word	0xffffffff


	//   ....[61]....
        /*0178*/ 	.word	0xffffffff


	//   ....[62]....
        /*017c*/ 	.word	0xffffffff


	//   ....[63]....
        /*0180*/ 	.word	0xffffffff


	//   ....[64]....
        /*0184*/ 	.word	0xffffffff


	//   ....[65]....
        /*0188*/ 	.word	0xffffffff


	//   ....[66]....
        /*018c*/ 	.word	0xffffffff


	//   ....[67]....
        /*0190*/ 	.word	0xffffffff


	//   ....[68]....
        /*0194*/ 	.word	0xffffffff


	//   ....[69]....
        /*0198*/ 	.word	0xffffffff


	//   ....[70]....
        /*019c*/ 	.word	0xffffffff


	//   ....[71]....
        /*01a0*/ 	.word	0xffffffff


	//   ....[72]....
        /*01a4*/ 	.word	0xffffffff


	//   ....[73]....
        /*01a8*/ 	.word	0xffffffff


	//   ....[74]....
        /*01ac*/ 	.word	0xffffffff


	//   ....[75]....
        /*01b0*/ 	.word	0xffffffff


	//   ....[76]....
        /*01b4*/ 	.word	0xffffffff


	//   ....[77]....
        /*01b8*/ 	.word	0xffffffff


	//   ....[78]....
        /*01bc*/ 	.word	0xffffffff


	//   ....[79]....
        /*01c0*/ 	.word	0xffffffff


	//   ....[80]....
        /*01c4*/ 	.word	0xffffffff


	//   ....[81]....
        /*01c8*/ 	.word	0xffffffff


	//   ....[82]....
        /*01cc*/ 	.word	0xffffffff


	//   ....[83]....
        /*01d0*/ 	.word	0xffffffff


	//   ....[84]....
        /*01d4*/ 	.word	0xffffffff


	//   ....[85]....
        /*01d8*/ 	.word	0xffffffff


	//   ....[86]....
        /*01dc*/ 	.word	0xffffffff


	//   ....[87]....
        /*01e0*/ 	.word	0xffffffff


	//   ....[88]....
        /*01e4*/ 	.word	0xffffffff


	//   ....[89]....
        /*01e8*/ 	.word	0xffffffff


	//   ....[90]....
        /*01ec*/ 	.word	0xffffffff


	//   ....[91]....
        /*01f0*/ 	.word	0xffffffff


	//   ....[92]....
        /*01f4*/ 	.word	0xffffffff


	//   ....[93]....
        /*01f8*/ 	.word	0xffffffff


	//   ....[94]....
        /*01fc*/ 	.word	0xffffffff


	//   ....[95]....
        /*0200*/ 	.word	0xffffffff


	//   ....[96]....
        /*0204*/ 	.word	0xffffffff


	//   ....[97]....
        /*0208*/ 	.word	0xffffffff


	//   ....[98]....
        /*020c*/ 	.word	0xffffffff


	//   ....[99]....
        /*0210*/ 	.word	0xffffffff


	//   ....[100]....
        /*0214*/ 	.word	0xffffffff


	//   ....[101]....
        /*0218*/ 	.word	0xffffffff


	//   ....[102]....
        /*021c*/ 	.word	0xffffffff


	//   ....[103]....
        /*0220*/ 	.word	0xffffffff


	//   ....[104]....
        /*0224*/ 	.word	0xffffffff


	//   ....[105]....
        /*0228*/ 	.word	0xffffffff


	//   ....[106]....
        /*022c*/ 	.word	0xffffffff


	//   ....[107]....
        /*0230*/ 	.word	0xffffffff


	//   ....[108]....
        /*0234*/ 	.word	0xffffffff


	//   ....[109]....
        /*0238*/ 	.word	0x0500000f


	//   ....[110]....
        /*023c*/ 	.word	0x0500000f


	//   ....[111]....
        /*0240*/ 	.word	0x0500000f


	//   ....[112]....
        /*0244*/ 	.word	0x0500000f


	//   ....[113]....
        /*0248*/ 	.word	0x0500000f


	//   ....[114]....
        /*024c*/ 	.word	0x0500000f


	//   ....[115]....
        /*0250*/ 	.word	0x0500000f


	//   ....[116]....
        /*0254*/ 	.word	0x0500000f


	//   ....[117]....
        /*0258*/ 	.word	0x0500000f


	//   ....[118]....
        /*025c*/ 	.word	0x0500000f


	//   ....[119]....
        /*0260*/ 	.word	0x0500000f


	//   ....[120]....
        /*0264*/ 	.word	0x0500000f


	//   ....[121]....
        /*0268*/ 	.word	0x0500000f


	//   ....[122]....
        /*026c*/ 	.word	0x0500000f


	//   ....[123]....
        /*0270*/ 	.word	0x0500000f


	//   ....[124]....
        /*0274*/ 	.word	0x0500000f


	//   ....[125]....
        /*0278*/ 	.word	0x0500000f


	//   ....[126]....
        /*027c*/ 	.word	0x0500000f


	//   ....[127]....
        /*0280*/ 	.word	0x0500000f


	//   ....[128]....
        /*0284*/ 	.word	0x0500000f


	//   ....[129]....
        /*0288*/ 	.word	0x0500000f


	//   ....[130]....
        /*028c*/ 	.word	0x0500000f


	//   ....[131]....
        /*0290*/ 	.word	0x0500000f


	//   ....[132]....
        /*0294*/ 	.word	0x0500000f


	//   ....[133]....
        /*0298*/ 	.word	0x0500000f


	//   ....[134]....
        /*029c*/ 	.word	0x0500000f


	//   ....[135]....
        /*02a0*/ 	.word	0x0500000f


	//   ....[136]....
        /*02a4*/ 	.word	0x0500000f


	//   ....[137]....
        /*02a8*/ 	.word	0x0500000f


	//   ....[138]....
        /*02ac*/ 	.word	0x0500000f


	//   ....[139]....
        /*02b0*/ 	.word	0x0500000f


	//   ....[140]....
        /*02b4*/ 	.word	0x0500000f


	//   ....[141]....
        /*02b8*/ 	.word	0x0500000f


	//   ....[142]....
        /*02bc*/ 	.word	0x0500000f


	//   ....[143]....
        /*02c0*/ 	.word	0x0500000f


	//   ....[144]....
        /*02c4*/ 	.word	0x0500000f


	//   ....[145]....
        /*02c8*/ 	.word	0x0500000f


	//   ....[146]....
        /*02cc*/ 	.word	0x0500000f


	//   ....[147]....
        /*02d0*/ 	.word	0x0500000f


	//   ....[148]....
        /*02d4*/ 	.word	0x0500000f


	//   ....[149]....
        /*02d8*/ 	.word	0x0500000f


	//   ....[150]....
        /*02dc*/ 	.word	0x0500000f


	//   ....[151]....
        /*02e0*/ 	.word	0x0500000f


	//   ....[152]....
        /*02e4*/ 	.word	0x0500000f


	//   ....[153]....
        /*02e8*/ 	.word	0x0500000f


	//   ....[154]....
        /*02ec*/ 	.word	0x0500000f


	//   ....[155]....
        /*02f0*/ 	.word	0x0500000f


	//   ....[156]....
        /*02f4*/ 	.word	0x0500000f


	//   ....[157]....
        /*02f8*/ 	.word	0x0500000f


	//   ....[158]....
        /*02fc*/ 	.word	0x0500000f


	//   ....[159]....
        /*0300*/ 	.word	0x0500000f


	//   ....[160]....
        /*0304*/ 	.word	0x0500000f


	//   ....[161]....
        /*0308*/ 	.word	0x0500000f


	//   ....[162]....
        /*030c*/ 	.word	0x0500000f


	//   ....[163]....
        /*0310*/ 	.word	0x0500000f


	//   ....[164]....
        /*0314*/ 	.word	0x0500000f


	//   ....[165]....
        /*0318*/ 	.word	0x0500000f


	//   ....[166]....
        /*031c*/ 	.word	0x0500000f


	//   ....[167]....
        /*0320*/ 	.word	0x0500000f


	//   ....[168]....
        /*0324*/ 	.word	0x0500000f


	//   ....[169]....
        /*0328*/ 	.word	0x0500000f


	//   ....[170]....
        /*032c*/ 	.word	0x0500000f


	//   ....[171]....
        /*0330*/ 	.word	0x0500000f


	//   ....[172]....
        /*0334*/ 	.word	0x0500000f


	//   ....[173]....
        /*0338*/ 	.word	0x0500000f


	//   ....[174]....
        /*033c*/ 	.word	0x0500000f


	//   ....[175]....
        /*0340*/ 	.word	0x0500000f


	//   ....[176]....
        /*0344*/ 	.word	0x0500000f


	//   ....[177]....
        /*0348*/ 	.word	0x0500000f


	//   ....[178]....
        /*034c*/ 	.word	0x0500000f


	//   ....[179]....
        /*0350*/ 	.word	0x0500000f


	//   ....[180]....
        /*0354*/ 	.word	0x0500000f


	//   ....[181]....
        /*0358*/ 	.word	0x0500000f


	//   ....[182]....
        /*035c*/ 	.word	0x0500000f


	//   ....[183]....
        /*0360*/ 	.word	0x0500000f


	//   ....[184]....
        /*0364*/ 	.word	0x0500000f


	//   ....[185]....
        /*0368*/ 	.word	0x0500000f


	//   ....[186]....
        /*036c*/ 	.word	0x0500000f


	//   ....[187]....
        /*0370*/ 	.word	0x0500000f


	//   ....[188]....
        /*0374*/ 	.word	0x0500000f


	//   ....[189]....
        /*0378*/ 	.word	0x0500000f


	//   ....[190]....
        /*037c*/ 	.word	0x0500000f


	//----- nvinfo : EIATTR_COOP_GROUP_INSTR_OFFSETS
	.align		4
.L_171:
        /*0380*/ 	.byte	0x04, 0x28
        /*0382*/ 	.short	(.L_173 - .L_172)


	//   ....[0]....
.L_172:
        /*0384*/ 	.word	0x00000080


	//   ....[1]....
        /*0388*/ 	.word	0x00000090


	//   ....[2]....
        /*038c*/ 	.word	0x000002f0


	//   ....[3]....
        /*0390*/ 	.word	0x00000450


	//   ....[4]....
        /*0394*/ 	.word	0x00000570


	//   ....[5]....
        /*0398*/ 	.word	0x000006d0


	//   ....[6]....
        /*039c*/ 	.word	0x000012c0


	//   ....[7]....
        /*03a0*/ 	.word	0x00002b80


	//   ....[8]....
        /*03a4*/ 	.word	0x00002ba0


	//   ....[9]....
        /*03a8*/ 	.word	0x00002bc0


	//   ....[10]....
        /*03ac*/ 	.word	0x00002be0


	//   ....[11]....
        /*03b0*/ 	.word	0x00004890


	//   ....[12]....
        /*03b4*/ 	.word	0x000048f0


	//   ....[13]....
        /*03b8*/ 	.word	0x00004910


	//   ....[14]....
        /*03bc*/ 	.word	0x00004930


	//   ....[15]....
        /*03c0*/ 	.word	0x00005ec0


	//   ....[16]....
        /*03c4*/ 	.word	0x00005f10


	//   ....[17]....
        /*03c8*/ 	.word	0x00005f30


	//   ....[18]....
        /*03cc*/ 	.word	0x00005f50


	//   ....[19]....
        /*03d0*/ 	.word	0x00007030


	//   ....[20]....
        /*03d4*/ 	.word	0x000070a0


	//   ....[21]....
        /*03d8*/ 	.word	0x000070e0


	//   ....[22]....
        /*03dc*/ 	.word	0x00007120


	//   ....[23]....
        /*03e0*/ 	.word	0x00007140


	//   ....[24]....
        /*03e4*/ 	.word	0x00007170


	//   ....[25]....
        /*03e8*/ 	.word	0x00007dc0


	//   ....[26]....
        /*03ec*/ 	.word	0x00007dd0


	//   ....[27]....
        /*03f0*/ 	.word	0x00008e10


	//   ....[28]....
        /*03f4*/ 	.word	0x00009f80


	//   ....[29]....
        /*03f8*/ 	.word	0x00009fa0


	//   ....[30]....
        /*03fc*/ 	.word	0x00009fc0


	//   ....[31]....
        /*0400*/ 	.word	0x00009fe0


	//   ....[32]....
        /*0404*/ 	.word	0x0000a030


	//   ....[33]....
        /*0408*/ 	.word	0x0000a050


	//   ....[34]....
        /*040c*/ 	.word	0x0000a0a0


	//   ....[35]....
        /*0410*/ 	.word	0x0000a0c0


	//   ....[36]....
        /*0414*/ 	.word	0x0000a110


	//   ....[37]....
        /*0418*/ 	.word	0x0000a130


	//   ....[38]....
        /*041c*/ 	.word	0x0000a180


	//   ....[39]....
        /*0420*/ 	.word	0x0000a1a0


	//   ....[40]....
        /*0424*/ 	.word	0x0000a720


	//   ....[41]....
        /*0428*/ 	.word	0x0000a760


	//   ....[42]....
        /*042c*/ 	.word	0x0000a780


	//   ....[43]....
        /*0430*/ 	.word	0x0000a7a0


	//   ....[44]....
        /*0434*/ 	.word	0x0000a7b0


	//   ....[45]....
        /*0438*/ 	.word	0x0000a840


	//   ....[46]....
        /*043c*/ 	.word	0x0000a880


	//   ....[47]....
        /*0440*/ 	.word	0x0000a900


	//   ....[48]....
        /*0444*/ 	.word	0x0000a930


	//   ....[49]....
        /*0448*/ 	.word	0x0000a970


	//   ....[50]....
        /*044c*/ 	.word	0x0000a9a0


	//   ....[51]....
        /*0450*/ 	.word	0x0000aa10


	//   ....[52]....
        /*0454*/ 	.word	0x0000aa40


	//   ....[53]....
        /*0458*/ 	.word	0x0000aa70


	//   ....[54]....
        /*045c*/ 	.word	0x0000aaf0


	//   ....[55]....
        /*0460*/ 	.word	0x0000abb0


	//   ....[56]....
        /*0464*/ 	.word	0x0000b180


	//   ....[57]....
        /*0468*/ 	.word	0x0000b1b0


	//   ....[58]....
        /*046c*/ 	.word	0x0000b230


	//   ....[59]....
        /*0470*/ 	.word	0x0000b290


	//   ....[60]....
        /*0474*/ 	.word	0x0000b2c0


	//   ....[61]....
        /*0478*/ 	.word	0x0000b300


	//   ....[62]....
        /*047c*/ 	.word	0x0000b3b0


	//   ....[63]....
        /*0480*/ 	.word	0x0000b3d0


	//   ....[64]....
        /*0484*/ 	.word	0x0000b4a0


	//   ....[65]....
        /*0488*/ 	.word	0x0000b4b0


	//   ....[66]....
        /*048c*/ 	.word	0x0000b550


	//   ....[67]....
        /*0490*/ 	.word	0x0000b580


	//   ....[68]....
        /*0494*/ 	.word	0x0000b620


	//   ....[69]....
        /*0498*/ 	.word	0x0000b640


	//   ....[70]....
        /*049c*/ 	.word	0x0000b6d0


	//   ....[71]....
        /*04a0*/ 	.word	0x0000b720


	//   ....[72]....
        /*04a4*/ 	.word	0x0000bae0


	//   ....[73]....
        /*04a8*/ 	.word	0x0000bb10


	//   ....[74]....
        /*04ac*/ 	.word	0x0000bb40


	//   ....[75]....
        /*04b0*/ 	.word	0x0000bb60


	//   ....[76]....
        /*04b4*/ 	.word	0x0000bb80


	//   ....[77]....
        /*04b8*/ 	.word	0x0000bbb0


	//   ....[78]....
        /*04bc*/ 	.word	0x0000bbd0


	//   ....[79]....
        /*04c0*/ 	.word	0x0000bbf0


	//   ....[80]....
        /*04c4*/ 	.word	0x0000bc80


	//   ....[81]....
        /*04c8*/ 	.word	0x0000bca0


	//   ....[82]....
        /*04cc*/ 	.word	0x0000bcd0


	//   ....[83]....
        /*04d0*/ 	.word	0x0000bd80


	//   ....[84]....
        /*04d4*/ 	.word	0x0000c5a0


	//   ....[85]....
        /*04d8*/ 	.word	0x0000c5c0


	//   ....[86]....
        /*04dc*/ 	.word	0x0000c5d0


	//   ....[87]....
        /*04e0*/ 	.word	0x0000c5e0


	//   ....[88]....
        /*04e4*/ 	.word	0x0000c600


	//   ....[89]....
        /*04e8*/ 	.word	0x0000c620


	//   ....[90]....
        /*04ec*/ 	.word	0x0000c650


	//   ....[91]....
        /*04f0*/ 	.word	0x0000c690


	//   ....[92]....
        /*04f4*/ 	.word	0x0000c6b0


	//   ....[93]....
        /*04f8*/ 	.word	0x0000c6e0


	//   ....[94]....
        /*04fc*/ 	.word	0x0000c700


	//   ....[95]....
        /*0500*/ 	.word	0x0000c730


	//   ....[96]....
        /*0504*/ 	.word	0x0000ca90


	//   ....[97]....
        /*0508*/ 	.word	0x0000cab0


	//   ....[98]....
        /*050c*/ 	.word	0x0000cac0


	//   ....[99]....
        /*0510*/ 	.word	0x0000cad0


	//   ....[100]....
        /*0514*/ 	.word	0x0000cae0


	//   ....[101]....
        /*0518*/ 	.word	0x0000cb00


	//   ....[102]....
        /*051c*/ 	.word	0x0000cb70


	//   ....[103]....
        /*0520*/ 	.word	0x0000cb90


	//   ....[104]....
        /*0524*/ 	.word	0x0000cbf0


	//   ....[105]....
        /*0528*/ 	.word	0x0000cc00


	//   ....[106]....
        /*052c*/ 	.word	0x0000cc70


	//   ....[107]....
        /*0530*/ 	.word	0x0000ccf0


	//   ....[108]....
        /*0534*/ 	.word	0x0000d020


	//   ....[109]....
        /*0538*/ 	.word	0x0000d580


	//   ....[110]....
        /*053c*/ 	.word	0x0000d670


	//   ....[111]....
        /*0540*/ 	.word	0x0000d710


	//   ....[112]....
        /*0544*/ 	.word	0x0000d770


	//   ....[113]....
        /*0548*/ 	.word	0x0000d830


	//   ....[114]....
        /*054c*/ 	.word	0x0000d890


	//   ....[115]....
        /*0550*/ 	.word	0x0000d950


	//   ....[116]....
        /*0554*/ 	.word	0x0000d9b0


	//   ....[117]....
        /*0558*/ 	.word	0x0000da70


	//   ....[118]....
        /*055c*/ 	.word	0x0000dad0


	//   ....[119]....
        /*0560*/ 	.word	0x0000db90


	//   ....[120]....
        /*0564*/ 	.word	0x0000dbf0


	//   ....[121]....
        /*0568*/ 	.word	0x0000dc90


	//   ....[122]....
        /*056c*/ 	.word	0x0000dd20


	//   ....[123]....
        /*0570*/ 	.word	0x0000dd70


	//   ....[124]....
        /*0574*/ 	.word	0x0000de30


	//   ....[125]....
        /*0578*/ 	.word	0x0000df30


	//   ....[126]....
        /*057c*/ 	.word	0x0000e040


	//   ....[127]....
        /*0580*/ 	.word	0x0000e0c0


	//   ....[128]....
        /*0584*/ 	.word	0x0000e160


	//   ....[129]....
        /*0588*/ 	.word	0x0000e230


	//   ....[130]....
        /*058c*/ 	.word	0x0000e350


	//   ....[131]....
        /*0590*/ 	.word	0x0000e3b0


	//   ....[132]....
        /*0594*/ 	.word	0x0000e410


	//   ....[133]....
        /*0598*/ 	.word	0x0000e510


	//   ....[134]....
        /*059c*/ 	.word	0x0000e5a0


	//   ....[135]....
        /*05a0*/ 	.word	0x0000e680


	//   ....[136]....
        /*05a4*/ 	.word	0x0000e790


	//   ....[137]....
        /*05a8*/ 	.word	0x0000e7e0


	//   ....[138]....
        /*05ac*/ 	.word	0x0000e870


	//   ....[139]....
        /*05b0*/ 	.word	0x0000e910


	//   ....[140]....
        /*05b4*/ 	.word	0x0000e9a0


	//   ....[141]....
        /*05b8*/ 	.word	0x0000ea70


	//   ....[142]....
        /*05bc*/ 	.word	0x0000eba0


	//   ....[143]....
        /*05c0*/ 	.word	0x0000ebf0


	//   ....[144]....
        /*05c4*/ 	.word	0x0000ec60


	//   ....[145]....
        /*05c8*/ 	.word	0x0000ed50


	//   ....[146]....
        /*05cc*/ 	.word	0x0000ee80


	//   ....[147]....
        /*05d0*/ 	.word	0x0000eed0


	//   ....[148]....
        /*05d4*/ 	.word	0x0000ef40


	//   ....[149]....
        /*05d8*/ 	.word	0x0000f030


	//   ....[150]....
        /*05dc*/ 	.word	0x0000f160


	//   ....[151]....
        /*05e0*/ 	.word	0x0000f1b0


	//   ....[152]....
        /*05e4*/ 	.word	0x0000f230


	//   ....[153]....
        /*05e8*/ 	.word	0x0000f300


	//   ....[154]....
        /*05ec*/ 	.word	0x0000f450


	//   ....[155]....
        /*05f0*/ 	.word	0x0000f530


	//   ....[156]....
        /*05f4*/ 	.word	0x0000f5b0


	//   ....[157]....
        /*05f8*/ 	.word	0x0000f670


	//   ....[158]....
        /*05fc*/ 	.word	0x0000f750


	//   ....[159]....
        /*0600*/ 	.word	0x0000f810


	//   ....[160]....
        /*0604*/ 	.word	0x0000f8f0


	//   ....[161]....
        /*0608*/ 	.word	0x0000f9b0


	//   ....[162]....
        /*060c*/ 	.word	0x0000fa90


	//   ....[163]....
        /*0610*/ 	.word	0x0000fb50


	//   ....[164]....
        /*0614*/ 	.word	0x0000fc30


	//   ....[165]....
        /*0618*/ 	.word	0x0000fcf0


	//   ....[166]....
        /*061c*/ 	.word	0x0000fe50


	//   ....[167]....
        /*0620*/ 	.word	0x0000fef0


	//   ....[168]....
        /*0624*/ 	.word	0x0000ff50


	//   ....[169]....
        /*0628*/ 	.word	0x0000fff0


	//   ....[170]....
        /*062c*/ 	.word	0x00010050


	//   ....[171]....
        /*0630*/ 	.word	0x000100f0


	//   ....[172]....
        /*0634*/ 	.word	0x00010150


	//   ....[173]....
        /*0638*/ 	.word	0x000101f0


	//   ....[174]....
        /*063c*/ 	.word	0x00010250


	//   ....[175]....
        /*0640*/ 	.word	0x000102f0


	//   ....[176]....
        /*0644*/ 	.word	0x00010350


	//   ....[177]....
        /*0648*/ 	.word	0x000103f0


	//   ....[178]....
        /*064c*/ 	.word	0x000104d0


	//   ....[179]....
        /*0650*/ 	.word	0x00010570


	//   ....[180]....
        /*0654*/ 	.word	0x000105e0


	//   ....[181]....
        /*0658*/ 	.word	0x000106b0


	//   ....[182]....
        /*065c*/ 	.word	0x00010710


	//   ....[183]....
        /*0660*/ 	.word	0x000107e0


	//   ....[184]....
        /*0664*/ 	.word	0x00010840


	//   ....[185]....
        /*0668*/ 	.word	0x00010910


	//   ....[186]....
        /*066c*/ 	.word	0x00010970


	//   ....[187]....
        /*0670*/ 	.word	0x00010a40


	//   ....[188]....
        /*0674*/ 	.word	0x00010aa0


	//   ....[189]....
        /*0678*/ 	.word	0x00010b70


	//   ....[190]....
        /*067c*/ 	.word	0x00010c80


	//----- nvinfo : EIATTR_REG_RECONFIG
	.align		4
.L_173:
        /*0680*/ 	.byte	0x01, 0x54
	.zero		2


	//----- nvinfo : EIATTR_SYSCALL_OFFSETS
	.align		4
        /*0684*/ 	.byte	0x04, 0x46
        /*0686*/ 	.short	(.L_175 - .L_174)


	//   ....[0]....
.L_174:
        /*0688*/ 	.word	0x00001460


	//   ....[1]....
        /*068c*/ 	.word	0x00009590


	//   ....[2]....
        /*0690*/ 	.word	0x000096d0


	//   ....[3]....
        /*0694*/ 	.word	0x000097c0


	//   ....[4]....
        /*0698*/ 	.word	0x0000a420


	//   ....[5]....
        /*069c*/ 	.word	0x0000aeb0


	//----- nvinfo : EIATTR_MBARRIER_INSTR_OFFSETS
	.align		4
.L_175:
        /*06a0*/ 	.byte	0x04, 0x39
        /*06a2*/ 	.short	(.L_177 - .L_176)


	//   ....[0]....
.L_176:
        /*06a4*/ 	.word	0x00000190
        /*06a8*/ 	.word	0x000000ff
        /*06ac*/ 	.word	0x00032400
        /*06b0*/ 	.short	0x0100
        /*06b2*/ 	.byte	0x08
	.zero		1


	//   ....[1]....
        /*06b4*/ 	.word	0x000001a0
        /*06b8*/ 	.word	0x000000ff
        /*06bc*/ 	.word	0x00032410
        /*06c0*/ 	.short	0x0100
        /*06c2*/ 	.byte	0x08
	.zero		1


	//   ....[2]....
        /*06c4*/ 	.word	0x000001b0
        /*06c8*/ 	.word	0x000000ff
        /*06cc*/ 	.word	0x00032420
        /*06d0*/ 	.short	0x0100
        /*06d2*/ 	.byte	0x08
	.zero		1


	//   ....[3]....
        /*06d4*/ 	.word	0x000002a0
        /*06d8*/ 	.word	0x000000ff
        /*06dc*/ 	.word	0x00032430
        /*06e0*/ 	.short	0x0100
        /*06e2*/ 	.byte	0x08
	.zero		1


	//   ....[4]....
        /*06e4*/ 	.word	0x000002b0
        /*06e8*/ 	.word	0x000000ff
        /*06ec*/ 	.word	0x00032440
        /*06f0*/ 	.short	0x0100
        /*06f2*/ 	.byte	0x08
	.zero		1


	//   ....[5]....
        /*06f4*/ 	.word	0x000002c0
        /*06f8*/ 	.word	0x000000ff
        /*06fc*/ 	.word	0x00032438
        /*0700*/ 	.short	0x0100
        /*0702*/ 	.byte	0x08
	.zero		1


	//   ....[6]....
        /*0704*/ 	.word	0x000002d0
        /*0708*/ 	.word	0x000000ff
        /*070c*/ 	.word	0x00032448
        /*0710*/ 	.short	0x0100
        /*0712*/ 	.byte	0x08
	.zero		1


	//   ....[7]....
        /*0714*/ 	.word	0x00000400
        /*0718*/ 	.word	0x000000ff
        /*071c*/ 	.word	0x00032450
        /*0720*/ 	.short	0x0100
        /*0722*/ 	.byte	0x08
	.zero		1


	//   ....[8]....
        /*0724*/ 	.word	0x00000410
        /*0728*/ 	.word	0x000000ff
        /*072c*/ 	.word	0x00032460
        /*0730*/ 	.short	0x0100
        /*0732*/ 	.byte	0x08
	.zero		1


	//   ....[9]....
        /*0734*/ 	.word	0x00000420
        /*0738*/ 	.word	0x000000ff
        /*073c*/ 	.word	0x00032458
        /*0740*/ 	.short	0x0100
        /*0742*/ 	.byte	0x08
	.zero		1


	//   ....[10]....
        /*0744*/ 	.word	0x00000430
        /*0748*/ 	.word	0x000000ff
        /*074c*/ 	.word	0x00032468
        /*0750*/ 	.short	0x0100
        /*0752*/ 	.byte	0x08
	.zero		1


	//   ....[11]....
        /*0754*/ 	.word	0x00000520
        /*0758*/ 	.word	0x000000ff
        /*075c*/ 	.word	0x00032470
        /*0760*/ 	.short	0x0100
        /*0762*/ 	.byte	0x06
	.zero		1


	//   ....[12]....
        /*0764*/ 	.word	0x00000530
        /*0768*/ 	.word	0x000000ff
        /*076c*/ 	.word	0x00032480
        /*0770*/ 	.short	0x0100
        /*0772*/ 	.byte	0x06
	.zero		1


	//   ....[13]....
        /*0774*/ 	.word	0x00000540
        /*0778*/ 	.word	0x000000ff
        /*077c*/ 	.word	0x00032478
        /*0780*/ 	.short	0x0100
        /*0782*/ 	.byte	0x06
	.zero		1


	//   ....[14]....
        /*0784*/ 	.word	0x00000550
        /*0788*/ 	.word	0x000000ff
        /*078c*/ 	.word	0x00032488
        /*0790*/ 	.short	0x0100
        /*0792*/ 	.byte	0x06
	.zero		1


	//   ....[15]....
        /*0794*/ 	.word	0x00000680
        /*0798*/ 	.word	0x000000ff
        /*079c*/ 	.word	0x00032490
        /*07a0*/ 	.short	0x0100
        /*07a2*/ 	.byte	0x08
	.zero		1


	//   ....[16]....
        /*07a4*/ 	.word	0x00000690
        /*07a8*/ 	.word	0x000000ff
        /*07ac*/ 	.word	0x000324a0
        /*07b0*/ 	.short	0x0100
        /*07b2*/ 	.byte	0x08
	.zero		1


	//   ....[17]....
        /*07b4*/ 	.word	0x000006a0
        /*07b8*/ 	.word	0x000000ff
        /*07bc*/ 	.word	0x00032498
        /*07c0*/ 	.short	0x0100
        /*07c2*/ 	.byte	0x08
	.zero		1


	//   ....[18]....
        /*07c4*/ 	.word	0x000006b0
        /*07c8*/ 	.word	0x000000ff
        /*07cc*/ 	.word	0x000324a8
        /*07d0*/ 	.short	0x0100
        /*07d2*/ 	.byte	0x08
	.zero		1


	//   ....[19]....
        /*07d4*/ 	.word	0x000007f0
        /*07d8*/ 	.word	0x000000ff
        /*07dc*/ 	.word	0x000324b0
        /*07e0*/ 	.short	0x0100
        /*07e2*/ 	.byte	0x08
	.zero		1


	//   ....[20]....
        /*07e4*/ 	.word	0x00000800
        /*07e8*/ 	.word	0x000000ff
        /*07ec*/ 	.word	0x000324c0
        /*07f0*/ 	.short	0x0100
        /*07f2*/ 	.byte	0x08
	.zero		1


	//   ....[21]....
        /*07f4*/ 	.word	0x00000810
        /*07f8*/ 	.word	0x000000ff
        /*07fc*/ 	.word	0x000324b8
        /*0800*/ 	.short	0x0100
        /*0802*/ 	.byte	0x08
	.zero		1


	//   ....[22]....
        /*0804*/ 	.word	0x00000820
        /*0808*/ 	.word	0x000000ff
        /*080c*/ 	.word	0x000324c8
        /*0810*/ 	.short	0x0100
        /*0812*/ 	.byte	0x08
	.zero		1


	//   ....[23]....
        /*0814*/ 	.word	0x000014a0
        /*0818*/ 	.word	0x000000ff
        /*081c*/ 	.word	0x00032400
        /*0820*/ 	.short	0x010a
        /*0822*/ 	.byte	0x04
	.zero		1


	//   ....[24]....
        /*0824*/ 	.word	0x00001560
        /*0828*/ 	.word	0x000000ff
        /*082c*/ 	.word	0x00032430
        /*0830*/ 	.short	0x010a
        /*0832*/ 	.byte	0x04
	.zero		1


	//   ....[25]....
        /*0834*/ 	.word	0x000015b0
        /*0838*/ 	.word	0x000000ff
        /*083c*/ 	.word	0x00032430
        /*0840*/ 	.short	0x010a
        /*0842*/ 	.byte	0x04
	.zero		1


	//   ....[26]....
        /*0844*/ 	.word	0x00001930
        /*0848*/ 	.word	0x000000ff
        /*084c*/ 	.word	0x00032410
        /*0850*/ 	.short	0x010a
        /*0852*/ 	.byte	0x09
	.zero		1


	//   ....[27]....
        /*0854*/ 	.word	0x00001980
        /*0858*/ 	.word	0x000000ff
        /*085c*/ 	.word	0x00032450
        /*0860*/ 	.short	0x010a
        /*0862*/ 	.byte	0x04
	.zero		1


	//   ....[28]....
        /*0864*/ 	.word	0x000019d0
        /*0868*/ 	.word	0x000000ff
        /*086c*/ 	.word	0x00032450
        /*0870*/ 	.short	0x010a
        /*0872*/ 	.byte	0x04
	.zero		1


	//   ....[29]....
        /*0874*/ 	.word	0x00002430
        /*0878*/ 	.word	0x000000ff
        /*087c*/ 	.word	0x00000000
        /*0880*/ 	.short	0x0101
        /*0882*/ 	.byte	0x0a
	.zero		1


	//   ....[30]....
        /*0884*/ 	.word	0x00003920
        /*0888*/ 	.word	0x000000ff
        /*088c*/ 	.word	0x00000000
        /*0890*/ 	.short	0x0101
        /*0892*/ 	.byte	0x07
	.zero		1


	//   ....[31]....
        /*0894*/ 	.word	0x00003aa0
        /*0898*/ 	.word	0x000000ff
        /*089c*/ 	.word	0x00032430
        /*08a0*/ 	.short	0x010a
        /*08a2*/ 	.byte	0x3c
	.zero		1


	//   ....[32]....
        /*08a4*/ 	.word	0x00003ae0
        /*08a8*/ 	.word	0x000000ff
        /*08ac*/ 	.word	0x00032430
        /*08b0*/ 	.short	0x010a
        /*08b2*/ 	.byte	0x3c
	.zero		1


	//   ....[33]....
        /*08b4*/ 	.word	0x00003e30
        /*08b8*/ 	.word	0x000000ff
        /*08bc*/ 	.word	0x00032450
        /*08c0*/ 	.short	0x010a
        /*08c2*/ 	.byte	0x3c
	.zero		1


	//   ....[34]....
        /*08c4*/ 	.word	0x00003e70
        /*08c8*/ 	.word	0x000000ff
        /*08cc*/ 	.word	0x00032450
        /*08d0*/ 	.short	0x010a
        /*08d2*/ 	.byte	0x3c
	.zero		1


	//   ....[35]....
        /*08d4*/ 	.word	0x00004690
        /*08d8*/ 	.word	0x000000ff
        /*08dc*/ 	.word	0x00000000
        /*08e0*/ 	.short	0x0101
        /*08e2*/ 	.byte	0x0a
	.zero		1


	//   ....[36]....
        /*08e4*/ 	.word	0x00005ea0
        /*08e8*/ 	.word	0x000000ff
        /*08ec*/ 	.word	0x00000000
        /*08f0*/ 	.short	0x0101
        /*08f2*/ 	.byte	0x3c
	.zero		1


	//   ....[37]....
        /*08f4*/ 	.word	0x00007160
        /*08f8*/ 	.word	0x000000ff
        /*08fc*/ 	.word	0x00000000
        /*0900*/ 	.short	0x0101
        /*0902*/ 	.byte	0x04
	.zero		1


	//   ....[38]....
        /*0904*/ 	.word	0x00009d20
        /*0908*/ 	.word	0x000000ff
        /*090c*/ 	.word	0x00032440
        /*0910*/ 	.short	0x010a
        /*0912*/ 	.byte	0x2a
	.zero		1


	//   ....[39]....
        /*0914*/ 	.word	0x0000a240
        /*0918*/ 	.word	0x000000ff
        /*091c*/ 	.word	0x00032430
        /*0920*/ 	.short	0x0107
        /*0922*/ 	.byte	0x2a
	.zero		1


	//   ....[40]....
        /*0924*/ 	.word	0x0000a2b0
        /*0928*/ 	.word	0x000000ff
        /*092c*/ 	.word	0x00032430
        /*0930*/ 	.short	0x0101
        /*0932*/ 	.byte	0x2a
	.zero		1


	//   ....[41]....
        /*0934*/ 	.word	0x0000ad30
        /*0938*/ 	.word	0x000000ff
        /*093c*/ 	.word	0x00032400
        /*0940*/ 	.short	0x0107
        /*0942*/ 	.byte	0x2a
	.zero		1


	//   ....[42]....
        /*0944*/ 	.word	0x0000ad80
        /*0948*/ 	.word	0x000000ff
        /*094c*/ 	.word	0x00032400
        /*0950*/ 	.short	0x0101
        /*0952*/ 	.byte	0x2a
	.zero		1


	//   ....[43]....
        /*0954*/ 	.word	0x0000b810
        /*0958*/ 	.word	0x000000ff
        /*095c*/ 	.word	0x00032410
        /*0960*/ 	.short	0x0107
        /*0962*/ 	.byte	0x2a
	.zero		1


	//   ....[44]....
        /*0964*/ 	.word	0x0000b870
        /*0968*/ 	.word	0x000000ff
        /*096c*/ 	.word	0x00032410
        /*0970*/ 	.short	0x0101
        /*0972*/ 	.byte	0x2a
	.zero		1


	//   ....[45]....
        /*0974*/ 	.word	0x0000b880
        /*0978*/ 	.word	0x000000ff
        /*097c*/ 	.word	0x00032420
        /*0980*/ 	.short	0x010a
        /*0982*/ 	.byte	0x2a
	.zero		1


	//   ....[46]....
        /*0984*/ 	.word	0x0000b8d0
        /*0988*/ 	.word	0x000000ff
        /*098c*/ 	.word	0x00032460
        /*0990*/ 	.short	0x010a
        /*0992*/ 	.byte	0x2a
	.zero		1


	//   ....[47]....
        /*0994*/ 	.word	0x0000c000
        /*0998*/ 	.word	0x000000ff
        /*099c*/ 	.word	0x00032450
        /*09a0*/ 	.short	0x0107
        /*09a2*/ 	.byte	0x2a
	.zero		1


	//   ....[48]....
        /*09a4*/ 	.word	0x0000c080
        /*09a8*/ 	.word	0x000000ff
        /*09ac*/ 	.word	0x00032450
        /*09b0*/ 	.short	0x0101
        /*09b2*/ 	.byte	0x2a
	.zero		1


	//   ....[49]....
        /*09b4*/ 	.word	0x0000c3a0
        /*09b8*/ 	.word	0x00000013
        /*09bc*/ 	.word	0x00032440
        /*09c0*/ 	.short	0x010a
        /*09c2*/ 	.byte	0x3f
	.zero		1


	//   ....[50]....
        /*09c4*/ 	.word	0x0000c7d0
        /*09c8*/ 	.word	0x00000013
        /*09cc*/ 	.word	0x00032430
        /*09d0*/ 	.short	0x0107
        /*09d2*/ 	.byte	0x3f
	.zero		1


	//   ....[51]....
        /*09d4*/ 	.word	0x0000c880
        /*09d8*/ 	.word	0x00000013
        /*09dc*/ 	.word	0x00032430
        /*09e0*/ 	.short	0x0101
        /*09e2*/ 	.byte	0x3f
	.zero		1


	//   ....[52]....
        /*09e4*/ 	.word	0x0000c8b0
        /*09e8*/ 	.word	0x00000013
        /*09ec*/ 	.word	0x00032460
        /*09f0*/ 	.short	0x010a
        /*09f2*/ 	.byte	0x3f
	.zero		1


	//   ....[53]....
        /*09f4*/ 	.word	0x0000cdf0
        /*09f8*/ 	.word	0x00000013
        /*09fc*/ 	.word	0x00032450
        /*0a00*/ 	.short	0x0107
        /*0a02*/ 	.byte	0x3f
	.zero		1


	//   ....[54]....
        /*0a04*/ 	.word	0x0000ceb0
        /*0a08*/ 	.word	0x00000013
        /*0a0c*/ 	.word	0x00032450
        /*0a10*/ 	.short	0x0101
        /*0a12*/ 	.byte	0x3f
	.zero		1


	//   ....[55]....
        /*0a14*/ 	.word	0x0000cfa0
        /*0a18*/ 	.word	0x00000004
        /*0a1c*/ 	.word	0x00032420
        /*0a20*/ 	.short	0x010a
        /*0a22*/ 	.byte	0x3f
	.zero		1


	//   ....[56]....
        /*0a24*/ 	.word	0x0000d130
        /*0a28*/ 	.word	0x00000005
        /*0a2c*/ 	.word	0x00032440
        /*0a30*/ 	.short	0x010a
        /*0a32*/ 	.byte	0x3f
	.zero		1


	//   ....[57]....
        /*0a34*/ 	.word	0x0000d1d0
        /*0a38*/ 	.word	0x00000011
        /*0a3c*/ 	.word	0x00032440
        /*0a40*/ 	.short	0x010a
        /*0a42*/ 	.byte	0x3f
	.zero		1


	//   ....[58]....
        /*0a44*/ 	.word	0x0000d210
        /*0a48*/ 	.word	0x00000005
        /*0a4c*/ 	.word	0x00032460
        /*0a50*/ 	.short	0x010a
        /*0a52*/ 	.byte	0x3f
	.zero		1


	//   ....[59]....
        /*0a54*/ 	.word	0x0000d250
        /*0a58*/ 	.word	0x00000011
        /*0a5c*/ 	.word	0x00032460
        /*0a60*/ 	.short	0x010a
        /*0a62*/ 	.byte	0x3f
	.zero		1


	//   ....[60]....
        /*0a64*/ 	.word	0x0000d2d0
        /*0a68*/ 	.word	0x00000003
        /*0a6c*/ 	.word	0x00032400
        /*0a70*/ 	.short	0x010a
        /*0a72*/ 	.byte	0x3f
	.zero		1


	//   ....[61]....
        /*0a74*/ 	.word	0x0000d340
        /*0a78*/ 	.word	0x00000003
        /*0a7c*/ 	.word	0x00032430
        /*0a80*/ 	.short	0x010a
        /*0a82*/ 	.byte	0x3f
	.zero		1


	//   ....[62]....
        /*0a84*/ 	.word	0x0000d3b0
        /*0a88*/ 	.word	0x00000003
        /*0a8c*/ 	.word	0x00032410
        /*0a90*/ 	.short	0x010a
        /*0a92*/ 	.byte	0x3f
	.zero		1


	//   ....[63]....
        /*0a94*/ 	.word	0x0000d420
        /*0a98*/ 	.word	0x00000003
        /*0a9c*/ 	.word	0x00032450
        /*0aa0*/ 	.short	0x010a
        /*0aa2*/ 	.byte	0x3f
	.zero		1


	//   ....[64]....
        /*0aa4*/ 	.word	0x0000d480
        /*0aa8*/ 	.word	0x00000099
        /*0aac*/ 	.word	0x00032430
        /*0ab0*/ 	.short	0x010a
        /*0ab2*/ 	.byte	0x3f
	.zero		1


	//   ....[65]....
        /*0ab4*/ 	.word	0x0000d4e0
        /*0ab8*/ 	.word	0x000000cb
        /*0abc*/ 	.word	0x00032450
        /*0ac0*/ 	.short	0x010a
        /*0ac2*/ 	.byte	0x3f
	.zero		1


	//   ....[66]....
        /*0ac4*/ 	.word	0x0000d5c0
        /*0ac8*/ 	.word	0x00000003
        /*0acc*/ 	.word	0x00032440
        /*0ad0*/ 	.short	0x010a
        /*0ad2*/ 	.byte	0x3f
	.zero		1


	//   ....[67]....
        /*0ad4*/ 	.word	0x0000f340
        /*0ad8*/ 	.word	0x00000003
        /*0adc*/ 	.word	0x00032420
        /*0ae0*/ 	.short	0x010a
        /*0ae2*/ 	.byte	0x3f
	.zero		1


	//   ....[68]....
        /*0ae4*/ 	.word	0x0000f3a0
        /*0ae8*/ 	.word	0x00000003
        /*0aec*/ 	.word	0x00032460
        /*0af0*/ 	.short	0x010a
        /*0af2*/ 	.byte	0x3f
	.zero		1


	//   ....[69]....
        /*0af4*/ 	.word	0x0000fda0
        /*0af8*/ 	.word	0x00000013
        /*0afc*/ 	.word	0x00032440
        /*0b00*/ 	.short	0x010a
        /*0b02*/ 	.byte	0x3f
	.zero		1


	//   ....[70]....
        /*0b04*/ 	.word	0x00010420
        /*0b08*/ 	.word	0x00000013
        /*0b0c*/ 	.word	0x00032460
        /*0b10*/ 	.short	0x010a
        /*0b12*/ 	.byte	0x3f
	.zero		1


	//   ....[71]....
        /*0b14*/ 	.word	0x00010ba0
        /*0b18*/ 	.word	0x00000004
        /*0b1c*/ 	.word	0x00032420
        /*0b20*/ 	.short	0x010a
        /*0b22*/ 	.byte	0x3f
	.zero		1


	//   ....[72]....
        /*0b24*/ 	.word	0x00010d40
        /*0b28*/ 	.word	0x00000005
        /*0b2c*/ 	.word	0x00032440
        /*0b30*/ 	.short	0x010a
        /*0b32*/ 	.byte	0x3f
	.zero		1


	//   ....[73]....
        /*0b34*/ 	.word	0x00010d90
        /*0b38*/ 	.word	0x00000011
        /*0b3c*/ 	.word	0x00032440
        /*0b40*/ 	.short	0x010a
        /*0b42*/ 	.byte	0x3f
	.zero		1


	//   ....[74]....
        /*0b44*/ 	.word	0x00010de0
        /*0b48*/ 	.word	0x00000005
        /*0b4c*/ 	.word	0x00032460
        /*0b50*/ 	.short	0x010a
        /*0b52*/ 	.byte	0x3f
	.zero		1


	//----- nvinfo : EIATTR_NUM_MBARRIERS
	.align		4
.L_177:
        /*0b54*/ 	.byte	0x03, 0x38
        /*0b56*/ 	.short	0x0017


	//----- nvinfo : EIATTR_EXIT_INSTR_OFFSETS
	.align		4
        /*0b58*/ 	.byte	0x04, 0x1c
        /*0b5a*/ 	.short	(.L_179 - .L_178)


	//   ....[0]....
.L_178:
        /*0b5c*/ 	.word	0x0000d2a0


	//----- nvinfo : EIATTR_MAX_THREADS
	.align		4
.L_179:
        /*0b60*/ 	.byte	0x04, 0x05
        /*0b62*/ 	.short	(.L_181 - .L_180)
.L_180:
        /*0b64*/ 	.word	0x00000180
        /*0b68*/ 	.word	0x00000001
        /*0b6c*/ 	.word	0x00000001


	//----- nvinfo : EIATTR_CRS_STACK_SIZE
	.align		4
.L_181:
        /*0b70*/ 	.byte	0x04, 0x1e
        /*0b72*/ 	.short	(.L_183 - .L_182)
.L_182:
        /*0b74*/ 	.word	0x00000000


	//----- nvinfo : EIATTR_CBANK_PARAM_SIZE
	.align		4
.L_183:
        /*0b78*/ 	.byte	0x03, 0x19
        /*0b7a*/ 	.short	0x0b70


	//----- nvinfo : EIATTR_PARAM_CBANK
	.align		4
        /*0b7c*/ 	.byte	0x04, 0x0a
        /*0b7e*/ 	.short	(.L_185 - .L_184)
	.align		4
.L_184:
        /*0b80*/ 	.word	index@(.nv.constant0._ZN7cutlass13device_kernelIN5flash11enable_sm90INS1_16FlashAttnFwdSm90INS1_25CollectiveMainloopFwdSm90ILi2EN4cute5tupleIJNS5_1CILi1EEES8_S8_EEENS6_IJNS7_ILi128EEENS7_ILi96EEENS7_ILi64EEEEEELi256ENS_6half_tEfNS_4arch4Sm90ELb0ELb0ELb0ELb0ELb1ELb0ELb1ELb1ELb0ELb1ELb1ELb0EEENS1_21CollectiveEpilogueFwdINS6_IJSA_NS7_ILi256EEESB_EEES9_SE_SG_Li256ELb0ELb1ELb1ELb0EEENS1_19SingleTileSchedulerILb0ELb1ELb1ELi128EEEEEEEEEvNT_6ParamsE)
        /*0b84*/ 	.short	0x0210
        /*0b86*/ 	.short	0x0b70


	//----- nvinfo : EIATTR_SW_WAR
	.align		4
.L_185:
        /*0b88*/ 	.byte	0x04, 0x36
        /*0b8a*/ 	.short	(.L_187 - .L_186)
.L_186:
        /*0b8c*/ 	.word	0x00000008
.L_187:


//--------------------- .nv.info._ZN7cutlass13device_kernelIN5flash11enable_sm90INS1_16FlashAttnFwdSm90INS1_25CollectiveMainloopFwdSm90ILi2EN4cute5tupleIJNS5_1CILi1EEES8_S8_EEENS6_IJNS7_ILi128EEENS7_ILi96EEENS7_ILi64EEEEEELi256ENS_6half_tEfNS_4arch4Sm90ELb0ELb0ELb0ELb1ELb1ELb0ELb0ELb1ELb0ELb1ELb1ELb0EEENS1_21CollectiveEpilogueFwdINS6_IJSA_NS7_ILi256EEESB_EEES9_SE_SG_Li256ELb1ELb1ELb1ELb0EEENS1_36VarlenDynamicPersistentTileSchedulerILi128ELi96ELi256ELi128ELb1ELb1ELb1ELb0ELb1ELb1EEEEEEEEEvNT_6ParamsE --------------------------
	.section	.nv.info._ZN7cutlass13device_kernelIN5flash11enable_sm90INS1_16FlashAttnFwdSm90INS1_25CollectiveMainloopFwdSm90ILi2EN4cute5tupleIJNS5_1CILi1EEES8_S8_EEENS6_IJNS7_ILi128EEENS7_ILi96EEENS7_ILi64EEEEEELi256ENS_6half_tEfNS_4arch4Sm90ELb0ELb0ELb0ELb1ELb1ELb0ELb0ELb1ELb0ELb1ELb1ELb0EEENS1_21CollectiveEpilogueFwdINS6_IJSA_NS7_ILi256EEESB_EEES9_SE_SG_Li256ELb1ELb1ELb1ELb0EEENS1_36VarlenDynamicPersistentTileSchedulerILi128ELi96ELi256ELi128ELb1ELb1ELb1ELb0ELb1ELb1EEEEEEEEEvNT_6ParamsE,"",@"SHT_CUDA_INFO"
	.sectionflags	@""
	.align	4


	//----- nvinfo : EIATTR_CUDA_API_VERSION
	.align		4
        /*0000*/ 	.byte	0x04, 0x37
        /*0002*/ 	.short	(.L_189 - .L_188)
.L_188:
        /*0004*/ 	.word	0x00000082


	//----- nvinfo : EIATTR_KPARAM_INFO
	.align		4
.L_189:
        /*0008*/ 	.byte	0x04, 0x17
        /*000a*/ 	.short	(.L_191 - .L_190)
.L_190:
        /*000c*/ 	.word	0x00000000
        /*0010*/ 	.short	0x0000
        /*0012*/ 	.short	0x0070
        /*0014*/ 	.byte	0x00, 0xf0, 0x01, 0x2a


	//----- nvinfo : EIATTR_SPARSE_MMA_MASK
	.align		4
.L_191:
        /*0018*/ 	.byte	0x03, 0x50
        /*001a*/ 	.short	0x0000


	//----- nvinfo : EIATTR_MAXREG_COUNT
	.align		4
        /*001c*/ 	.byte	0x03, 0x1b
        /*001e*/ 	.short	0x00a8


	//----- nvinfo : EIATTR_NUM_BARRIERS
	.align		4
        /*0020*/ 	.byte	0x02, 0x4c
        /*0022*/ 	.byte	0x10
	.zero		1


	//----- nvinfo : EIATTR_EXTERNS
	.align		4
        /*0024*/ 	.byte	0x04, 0x0f
        /*0026*/ 	.short	(.L_193 - .L_192)


	//   ....[0]....
	.align		4
.L_192:
        /*0028*/ 	.word	index@(__assertfail)


	//----- nvinfo : EIATTR_ANNOTATIONS
	.align		4
.L_193:
        /*002c*/ 	.byte	0x04, 0x55
        /*002e*/ 	.short	(.L_195 - .L_194)


	//   ....[0]....
.L_194:
        /*0030*/ 	.word	0x00000001
        /*0034*/ 	.byte	0x70, 0x0c, 0x00, 0x00, 0x01, 0x00, 0x00, 0x00, 0xe0, 0x0c, 0x00, 0x00, 0x01, 0x00, 0x00, 0x00
        /* <DEDUP_REMOVED lines=13> */
        /*0114*/ 	.byte	0xe0, 0xfd, 0x00, 0x00


	//----- nvinfo : EIATTR_MERCURY_ISA_VERSION
	.align		4
.L_195:
        /*0118*/ 	.byte	0x03, 0x5f
        /*011a*/ 	.short	0x0101


	//----- nvinfo : EIATTR_UNUSED_LOAD_BYTE_OFFSET
	.align		4
        /*011c*/ 	.byte	0x04, 0x44
        /*011e*/ 	.short	(.L_197 - .L_196)


	//   ....[0]....
.L_196:
        /*0120*/ 	.word	0x00000960
        /*0124*/ 	.word	0x0000fff0


	//   ....[1]....
        /*0128*/ 	.word	0x000060d0
        /*012c*/ 	.word	0x0000fff0


	//----- nvinfo : EIATTR_INT_WARP_WIDE_INSTR_OFFSETS
	.align		4
.L_197:
        /*0130*/ 	.byte	0x04, 0x31
        /*0132*/ 	.short	(.L_199 - .L_198)


	//   ....[0]....
.L_198:
        /*0134*/ 	.word	0x000000c0


	//   ....[1]....
        /*0138*/ 	.word	0x000000d0


	//   ....[2]....
        /*013c*/ 	.word	0x00000170


	//   ....[3]....
        /*0140*/ 	.word	0x0000bd90


	//   ....[4]....
        /*0144*/ 	.word	0x0000be20


	//   ....[5]....
        /*0148*/ 	.word	0x0000f0c0


	//   ....[6]....
        /*014c*/ 	.word	0x0000f150


	//----- nvinfo : EIATTR_COOP_GROUP_MASK_REGIDS
	.align		4
.L_199:
        /*0150*/ 	.byte	0x04, 0x29
        /*0152*/ 	.short	(.L_201 - .L_200)


	//   ....[0]....
.L_200:
        /*0154*/ 	.word	0xffffffff


	//   ....[1]....
        /*0158*/ 	.word	0xffffffff


	//   ....[2]....
        /*015c*/ 	.word	0xffffffff


	//   ....[3]....
        /*0160*/ 	.word	0xffffffff


	//   ....[4]....
        /*0164*/ 	.word	0xffffffff


	//   ....[5]....
        /*0168*/ 	.word	0xffffffff


	//   ....[6]....
        /*016c*/ 	.word	0xffffffff


	//   ....[7]....
        /*0170*/ 	.word	0xffffffff


	//   ....[8]....
        /*0174*/ 	.word	0xffffffff


	//   ....[9]....
        /*0178*/ 	.word	0xffffffff


	//   ....[10]....
        /*017c*/ 	.word	0xffffffff


	//   ....[11]....
        /*0180*/ 	.word	0xffffffff


	//   ....[12]....
        /*0184*/ 	.word	0xffffffff


	//   ....[13]....
        /*0188*/ 	.word	0xffffffff


	//   ....[14]....
        /*018c*/ 	.word	0xffffffff


	//   ....[15]....
        /*0190*/ 	.word	0xffffffff


	//   ....[16]....
        /*0194*/ 	.word	0xffffffff


	//   ....[17]....
        /*0198*/ 	.word	0xffffffff


	//   ....[18]....
        /*019c*/ 	.word	0xffffffff


	//   ....[19]....
        /*01a0*/ 	.word	0xffffffff


	//   ....[20]....
        /*01a4*/ 	.word	0xffffffff


	//   ....[21]....
        /*01a8*/ 	.word	0xffffffff


	//   ....[22]....
        /*01ac*/ 	.word	0xffffffff


	//   ....[23]....
        /*01b0*/ 	.word	0xffffffff


	//   ....[24]....
        /*01b4*/ 	.word	0xffffffff


	//   ....[25]....
        /*01b8*/ 	.word	0xffffffff


	//   ....[26]....
        /*01bc*/ 	.word	0xffffffff


	//   ....[27]....
        /*01c0*/ 	.word	0xffffffff


	//   ....[28]....
        /*01c4*/ 	.word	0xffffffff


	//   ....[29]....
        /*01c8*/ 	.word	0xffffffff


	//   ....[30]....
        /*01cc*/ 	.word	0xffffffff


	//   ....[31]....
        /*01d0*/ 	.word	0xffffffff


	//   ....[32]....
        /*01d4*/ 	.word	0xffffffff


	//   ....[33]....
        /*01d8*/ 	.word	0xffffffff


	//   ....[34]....
        /*01dc*/ 	.word	0xffffffff


	//   ....[35]....
        /*01e0*/ 	.word	0xffffffff


	//   ....[36]....
        /*01e4*/ 	.word	0xffffffff


	//   ....[37]....
        /*01e8*/ 	.word	0xffffffff


	//   ....[38]....
        /*01ec*/ 	.word	0xffffffff


	//   ....[39]....
        /*01f0*/ 	.word	0xffffffff


	//   ....[40]....
        /*01f4*/ 	.word	0xffffffff


	//   ....[41]....
        /*01f8*/ 	.word	0xffffffff


	//   ....[42]....
        /*01fc*/ 	.word	0xffffffff


	//   ....[43]....
        /*0200*/ 	.word	0xffffffff


	//   ....[44]....
        /*0204*/ 	.word	0xffffffff


	//   ....[45]....
        /*0208*/ 	.word	0xffffffff


	//   ....[46]....
        /*020c*/ 	.word	0xffffffff


	//   ....[47]....
        /*0210*/ 	.word	0xffffffff


	//   ....[48]....
        /*0214*/ 	.word	0xffffffff


	//   ....[49]....
        /*0218*/ 	.word	0xffffffff


	//   ....[50]....
        /*021c*/ 	.word	0xffffffff


	//   ....[51]....
        /*0220*/ 	.word	0xffffffff


	//   ....[52]....
        /*0224*/ 	.word	0xffffffff


	//   ....[53]....
        /*0228*/ 	.word	0xffffffff


	//   ....[54]....
        /*022c*/ 	.word	0xffffffff


	//   ....[55]....
        /*0230*/ 	.word	0xffffffff


	//   ....[56]....
        /*0234*/ 	.word	0xffffffff


	//   ....[57]....
        /*0238*/ 	.word	0xffffffff


	//   ....[58]....
        /*023c*/ 	.word	0xffffffff


	//   ....[59]....
        /*0240*/ 	.word	0xffffffff


	//   ....[60]....
        /*0244*/ 	.word	0xffffffff


	//   ....[61]....
        /*0248*/ 	.word	0xffffffff


	//   ....[62]....
        /*024c*/ 	.word	0xffffffff


	//   ....[63]....
        /*0250*/ 	.word	0xffffffff


	//   ....[64]....
        /*0254*/ 	.word	0xffffffff


	//   ....[65]....
        /*0258*/ 	.word	0xffffffff


	//   ....[66]....
        /*025c*/ 	.word	0xffffffff


	//   ....[67]....
        /*0260*/ 	.word	0xffffffff


	//   ....[68]....
        /*0264*/ 	.word	0xffffffff


	//   ....[69]....
        /*0268*/ 	.word	0xffffffff


	//   ....[70]....
        /*026c*/ 	.word	0xffffffff


	//   ....[71]....
        /*0270*/ 	.word	0xffffffff


	//   ....[72]....
        /*0274*/ 	.word	0xffffffff


	//   ....[73]....
        /*0278*/ 	.word	0xffffffff


	//   ....[74]....
        /*027c*/ 	.word	0xffffffff


	//   ....[75]....
        /*0280*/ 	.word	0xffffffff


	//   ....[76]....
        /*0284*/ 	.word	0xffffffff


	//   ....[77]....
        /*0288*/ 	.word	0xffffffff


	//   ....[78]....
        /*028c*/ 	.word	0xffffffff


	//   ....[79]....
        /*0290*/ 	.word	0xffffffff


	//   ....[80]....
        /*0294*/ 	.word	0xffffffff


	//   ....[81]....
        /*0298*/ 	.word	0xffffffff


	//   ....[82]....
        /*029c*/ 	.word	0xffffffff


	//   ....[83]....
        /*02a0*/ 	.word	0xffffffff


	//   ....[84]....
        /*02a4*/ 	.word	0xffffffff


	//   ....[85]....
        /*02a8*/ 	.word	0xffffffff


	//   ....[86]....
        /*02ac*/ 	.word	0xffffffff


	//   ....[87]....
        /*02b0*/ 	.word	0xffffffff


	//   ....[88]....
        /*02b4*/ 	.word	0xffffffff


	//   ....[89]....
        /*02b8*/ 	.word	0xffffffff


	//   ....[90]....
        /*02bc*/ 	.word	0xffffffff


	//   ....[91]....
        /*02c0*/ 	.word	0xffffffff


	//   ....[92]....
        /*02c4*/ 	.word	0xffffffff


	//   ....[93]....
        /*02c8*/ 	.word	0xffffffff


	//   ....[94]....
        /*02cc*/ 	.word	0xffffffff


	//   ....[95]....
        /*02d0*/ 	.word	0xffffffff


	//   ....[96]....
        /*02d4*/ 	.word	0xffffffff


	//   ....[97]....
        /*02d8*/ 	.word	0xffffffff


	//   ....[98]....
        /*02dc*/ 	.word	0xffffffff


	//   ....[99]....
        /*02e0*/ 	.word	0xffffffff


	//   ....[100]....
        /*02e4*/ 	.word	0xffffffff


	//   ....[101]....
        /*02e8*/ 	.word	0xffffffff


	//   ....[102]....
        /*02ec*/ 	.word	0xffffffff


	//   ....[103]....
        /*02f0*/ 	.word	0xffffffff


	//   ....[104]....
        /*02f4*/ 	.word	0xffffffff


	//   ....[105]....
        /*02f8*/ 	.word	0xffffffff


	//   ....[106]....
        /*02fc*/ 	.word	0xffffffff


	//   ....[107]....
        /*0300*/ 	.word	0xffffffff


	//   ....[108]....
        /*0304*/ 	.word	0xffffffff


	//   ....[109]....
        /*0308*/ 	.word	0xffffffff


	//   ....[110]....
        /*030c*/ 	.word	0xffffffff


	//   ....[111]....
        /*0310*/ 	.word	0xffffffff


	//   ....[112]....
        /*0314*/ 	.word	0xffffffff


	//   ....[113]....
        /*0318*/ 	.word	0xffffffff


	//   ....[114]....
        /*031c*/ 	.word	0xffffffff


	//   ....[115]....
        /*0320*/ 	.word	0xffffffff


	//   ....[116]....
        /*0324*/ 	.word	0xffffffff


	//   ....[117]....
        /*0328*/ 	.word	0xffffffff


	//   ....[118]....
        /*032c*/ 	.word	0xffffffff


	//   ....[119]....
        /*0330*/ 	.word	0xffffffff


	//   ....[120]....
        /*0334*/ 	.word	0xffffffff


	//   ....[121]....
        /*0338*/ 	.word	0xffffffff


	//   ....[122]....
        /*033c*/ 	.word	0xffffffff


	//   ....[123]....
        /*0340*/ 	.word	0xffffffff


	//   ....[124]....
        /*0344*/ 	.word	0xffffffff


	//   ....[125]....
        /*0348*/ 	.word	0xffffffff


	//   ....[126]....
        /*034c*/ 	.word	0xffffffff


	//   ....[127]....
        /*0350*/ 	.word	0xffffffff


	//   ....[128]....
        /*0354*/ 	.word	0xffffffff


	//   ....[129]....
        /*0358*/ 	.word	0xffffffff


	//   ....[130]....
        /*035c*/ 	.word	0xffffffff


	//   ....[131]....
        /*0360*/ 	.word	0xffffffff


	//   ....[132]....
        /*0364*/ 	.word	0xffffffff


	//   ....[133]....
        /*0368*/ 	.word	0xffffffff


	//   ....[134]....
        /*036c*/ 	.word	0xffffffff


	//   ....[135]....
        /*0370*/ 	.word	0xffffffff


	//   ....[136]....
        /*0374*/ 	.word	0xffffffff


	//   ....[137]....
        /*0378*/ 	.word	0xffffffff


	//   ....[138]....
        /*037c*/ 	.word	0xffffffff


	//   ....[139]....
        /*0380*/ 	.word	0xffffffff


	//   ....[140]....
        /*0384*/ 	.word	0xffffffff


	//   ....[141]....
        /*0388*/ 	.word	0xffffffff


	//   ....[142]....
        /*038c*/ 	.word	0xffffffff


	//   ....[143]....
        /*0390*/ 	.word	0x0500000f


	//   ....[144]....
        /*0394*/ 	.word	0x0500000f


	//   ....[145]....
        /*0398*/ 	.word	0x0500000f


	//   ....[146]....
        /*039c*/ 	.word	0x0500000f


	//   ....[147]....
        /*03a0*/ 	.word	0x0500000f


	//   ....[148]....
        /*03a4*/ 	.word	0x0500000f


	//   ....[149]....
        /*03a8*/ 	.word	0x0500000f


	//   ....[150]....
        /*03ac*/ 	.word	0x0500000f


	//   ....[151]....
        /*03b0*/ 	.word	0x0500000f


	//   ....[152]....
        /*03b4*/ 	.word	0x0500000f


	//   ....[153]....
        /*03b8*/ 	.word	0x0500000f


	//   ....[154]....
        /*03bc*/ 	.word	0x0500000f


	//   ....[155]....
        /*03c0*/ 	.word	0x0500000f


	//   ....[156]....
        /*03c4*/ 	.word	0x0500000f


	//   ....[157]....
        /*03c8*/ 	.word	0x0500000f


	//   ....[158]....
        /*03cc*/ 	.word	0x0500000f


	//   ....[159]....
        /*03d0*/ 	.word	0x0500000f


	//   ....[160]....
        /*03d4*/ 	.word	0x0500000f


	//   ....[161]....
        /*03d8*/ 	.word	0x0500000f


	//   ....[162]....
        /*03dc*/ 	.word	0x0500000f


	//   ....[163]....
        /*03e0*/ 	.word	0x0500000f


	//   ....[164]....
        /*03e4*/ 	.word	0x0500000f


	//   ....[165]....
        /*03e8*/ 	.word	0x0500000f


	//   ....[166]....
        /*03ec*/ 	.word	0x0500000f


	//   ....[167]....
        /*03f0*/ 	.word	0x0500000f


	//   ....[168]....
        /*03f4*/ 	.word	0x0500000f


	//   ....[169]....
        /*03f8*/ 	.word	0x0500000f


	//   ....[170]....
        /*03fc*/ 	.word	0x0500000f


	//   ....[171]....
        /*0400*/ 	.word	0x0500000f


	//   ....[172]....
        /*0404*/ 	.word	0x0500000f


	//   ....[173]....
        /*0408*/ 	.word	0x0500000f


	//   ....[174]....
        /*040c*/ 	.word	0x0500000f


	//   ....[175]....
        /*0410*/ 	.word	0x0500000f


	//   ....[176]....
        /*0414*/ 	.word	0x0500000f


	//   ....[177]....
        /*0418*/ 	.word	0x0500000f


	//   ....[178]....
        /*041c*/ 	.word	0x0500000f


	//   ....[179]....
        /*0420*/ 	.word	0x0500000f


	//   ....[180]....
        /*0424*/ 	.word	0x0500000f


	//   ....[181]....
        /*0428*/ 	.word	0x0500000f


	//   ....[182]....
        /*042c*/ 	.word	0x0500000f


	//   ....[183]....
        /*0430*/ 	.word	0x0500000f


	//   ....[184]....
        /*0434*/ 	.word	0x0500000f


	//   ....[185]....
        /*0438*/ 	.word	0x0500000f


	//   ....[186]....
        /*043c*/ 	.word	0x0500000f


	//   ....[187]....
        /*0440*/ 	.word	0x0500000f


	//   ....[188]....
        /*0444*/ 	.word	0x0500000f


	//   ....[189]....
        /*0448*/ 	.word	0x0500000f


	//   ....[190]....
        /*044c*/ 	.word	0x0500000f


	//   ....[191]....
        /*0450*/ 	.word	0x0500000f


	//   ....[192]....
        /*0454*/ 	.word	0x0500000f


	//   ....[193]....
        /*0458*/ 	.word	0x0500000f


	//   ....[194]....
        /*045c*/ 	.word	0x0500000f


	//   ....[195]....
        /*0460*/ 	.word	0x0500000f


	//   ....[196]....
        /*0464*/ 	.word	0x0500000f


	//   ....[197]....
        /*0468*/ 	.word	0x0500000f


	//   ....[198]....
        /*046c*/ 	.word	0x0500000f


	//   ....[199]....
        /*0470*/ 	.word	0x0500000f


	//   ....[200]....
        /*0474*/ 	.word	0x0500000f


	//   ....[201]....
        /*0478*/ 	.word	0x0500000f


	//   ....[202]....
        /*047c*/ 	.word	0x0500000f


	//   ....[203]....
        /*0480*/ 	.word	0x0500000f


	//   ....[204]....
        /*0484*/ 	.word	0x0500000f


	//   ....[205]....
        /*0488*/ 	.word	0x0500000f


	//   ....[206]....
        /*048c*/ 	.word	0x0500000f


	//   ....[207]....
        /*0490*/ 	.word	0x0500000f


	//   ....[208]....
        /*0494*/ 	.word	0x0500000f


	//   ....[209]....
        /*0498*/ 	.word	0x0500000f


	//   ....[210]....
        /*049c*/ 	.word	0x0500000f


	//   ....[211]....
        /*04a0*/ 	.word	0x0500000f


	//   ....[212]....
        /*04a4*/ 	.word	0x0500000f


	//   ....[213]....
        /*04a8*/ 	.word	0x0500000f


	//   ....[214]....
        /*04ac*/ 	.word	0x0500000f


	//   ....[215]....
        /*04b0*/ 	.word	0x0500000f


	//   ....[216]....
        /*04b4*/ 	.word	0x0500000f


	//   ....[217]....
        /*04b8*/ 	.word	0x0500000f


	//   ....[218]....
        /*04bc*/ 	.word	0x0500000f


	//   ....[219]....
        /*04c0*/ 	.word	0x0500000f


	//   ....[220]....
        /*04c4*/ 	.word	0x0500000f


	//   ....[221]....
        /*04c8*/ 	.word	0x0500000f


	//   ....[222]....
        /*04cc*/ 	.word	0x0500000f


	//   ....[223]....
        /*04d0*/ 	.word	0x0500000f


	//   ....[224]....
        /*04d4*/ 	.word	0x0500000f


	//   ....[225]....
        /*04d8*/ 	.word	0x0500000f


	//   ....[226]....
        /*04dc*/ 	.word	0x0500000f


	//----- nvinfo : EIATTR_COOP_GROUP_INSTR_OFFSETS
	.align		4
.L_201:
        /*04e0*/ 	.byte	0x04, 0x28
        /*04e2*/ 	.short	(.L_203 - .L_202)


	//   ....[0]....
.L_202:
        /*04e4*/ 	.word	0x00000080


	//   ....[1]....
        /*04e8*/ 	.word	0x00000090


	//   ....[2]....
        /*04ec*/ 	.word	0x000002d0


	//   ....[3]....
        /*04f0*/ 	.word	0x00000430


	//   ....[4]....
        /*04f4*/ 	.word	0x00000550


	//   ....[5]....
        /*04f8*/ 	.word	0x000006b0


	//   ....[6]....
        /*04fc*/ 	.word	0x00001c00


	//   ....[7]....
        /*0500*/ 	.word	0x00002820


	//   ....[8]....
        /*0504*/ 	.word	0x00002880


	//   ....[9]....
        /*0508*/ 	.word	0x00002ce0


	//   ....[10]....
        /*050c*/ 	.word	0x00002d50


	//   ....[11]....
        /*0510*/ 	.word	0x00003dc0


	//   ....[12]....
        /*0514*/ 	.word	0x00003de0


	//   ....[13]....
        /*0518*/ 	.word	0x000046f0


	//   ....[14]....
        /*051c*/ 	.word	0x00004740


	//   ....[15]....
        /*0520*/ 	.word	0x00005650


	//   ....[16]....
        /*0524*/ 	.word	0x000056c0


	//   ....[17]....
        /*0528*/ 	.word	0x00005730


	//   ....[18]....
        /*052c*/ 	.word	0x00005750


	//   ....[19]....
        /*0530*/ 	.word	0x00007220


	//   ....[20]....
        /*0534*/ 	.word	0x00007240


	//   ....[21]....
        /*0538*/ 	.word	0x00007250


	//   ....[22]....
        /*053c*/ 	.word	0x00007260


	//   ....[23]....
        /*0540*/ 	.word	0x00007d30


	//   ....[24]....
        /*0544*/ 	.word	0x00007d50


	//   ....[25]....
        /*0548*/ 	.word	0x00007f00


	//   ....[26]....
        /*054c*/ 	.word	0x00007f20


	//   ....[27]....
        /*0550*/ 	.word	0x00008060


	//   ....[28]....
        /*0554*/ 	.word	0x00008080


	//   ....[29]....
        /*0558*/ 	.word	0x000081d0


	//   ....[30]....
        /*055c*/ 	.word	0x000081f0


	//   ....[31]....
        /*0560*/ 	.word	0x00008780


	//   ....[32]....
        /*0564*/ 	.word	0x00008790


	//   ....[33]....
        /*0568*/ 	.word	0x00009050


	//   ....[34]....
        /*056c*/ 	.word	0x00009060


	//   ....[35]....
        /*0570*/ 	.word	0x0000a2e0


	//   ....[36]....
        /*0574*/ 	.word	0x0000a310


	//   ....[37]....
        /*0578*/ 	.word	0x0000a480


	//   ....[38]....
        /*057c*/ 	.word	0x0000a4a0


	//   ....[39]....
        /*0580*/ 	.word	0x0000a5e0


	//   ....[40]....
        /*0584*/ 	.word	0x0000a600


	//   ....[41]....
        /*0588*/ 	.word	0x0000a750


	//   ....[42]....
        /*058c*/ 	.word	0x0000a770


	//   ....[43]....
        /*0590*/ 	.word	0x0000a950


	//   ....[44]....
        /*0594*/ 	.word	0x0000ab40


	//   ....[45]....
        /*0598*/ 	.word	0x0000ab70


	//   ....[46]....
        /*059c*/ 	.word	0x0000aba0


	//   ....[47]....
        /*05a0*/ 	.word	0x0000abd0


	//   ....[48]....
        /*05a4*/ 	.word	0x0000ac00


	//   ....[49]....
        /*05a8*/ 	.word	0x0000ac30


	//   ....[50]....
        /*05ac*/ 	.word	0x0000ada0


	//   ....[51]....
        /*05b0*/ 	.word	0x0000add0


	//   ....[52]....
        /*05b4*/ 	.word	0x0000ae00


	//   ....[53]....
        /*05b8*/ 	.word	0x0000ae30


	//   ....[54]....
        /*05bc*/ 	.word	0x0000ae60


	//   ....[55]....
        /*05c0*/ 	.word	0x0000ae90


	//   ....[56]....
        /*05c4*/ 	.word	0x0000af20


	//   ....[57]....
        /*05c8*/ 	.word	0x0000af50


	//   ....[58]....
        /*05cc*/ 	.word	0x0000af60


	//   ....[59]....
        /*05d0*/ 	.word	0x0000aff0


	//   ....[60]....
        /*05d4*/ 	.word	0x0000c910


	//   ....[61]....
        /*05d8*/ 	.word	0x0000c930


	//   ....[62]....
        /*05dc*/ 	.word	0x0000c9c0


	//   ....[63]....
        /*05e0*/ 	.word	0x0000c9e0


	//   ....[64]....
        /*05e4*/ 	.word	0x0000ca60


	//   ....[65]....
        /*05e8*/ 	.word	0x0000ca80


	//   ....[66]....
        /*05ec*/ 	.word	0x0000cb00


	//   ....[67]....
        /*05f0*/ 	.word	0x0000cb20


	//   ....[68]....
        /*05f4*/ 	.word	0x0000cba0


	//   ....[69]....
        /*05f8*/ 	.word	0x0000cbc0


	//   ....[70]....
        /*05fc*/ 	.word	0x0000cbd0


	//   ....[71]....
        /*0600*/ 	.word	0x0000cbe0


	//   ....[72]....
        /*0604*/ 	.word	0x0000d3e0


	//   ....[73]....
        /*0608*/ 	.word	0x0000d410


	//   ....[74]....
        /*060c*/ 	.word	0x0000d440


	//   ....[75]....
        /*0610*/ 	.word	0x0000d4d0


	//   ....[76]....
        /*0614*/ 	.word	0x0000d4e0


	//   ....[77]....
        /*0618*/ 	.word	0x0000d570


	//   ....[78]....
        /*061c*/ 	.word	0x0000d580


	//   ....[79]....
        /*0620*/ 	.word	0x0000d610


	//   ....[80]....
        /*0624*/ 	.word	0x0000d620


	//   ....[81]....
        /*0628*/ 	.word	0x0000d6b0


	//   ....[82]....
        /*062c*/ 	.word	0x0000d6c0


	//   ....[83]....
        /*0630*/ 	.word	0x0000d750


	//   ....[84]....
        /*0634*/ 	.word	0x0000d760


	//   ....[85]....
        /*0638*/ 	.word	0x0000d7e0


	//   ....[86]....
        /*063c*/ 	.word	0x0000d7f0


	//   ....[87]....
        /*0640*/ 	.word	0x0000d800


	//   ....[88]....
        /*0644*/ 	.word	0x0000dc60


	//   ....[89]....
        /*0648*/ 	.word	0x0000dc90


	//   ....[90]....
        /*064c*/ 	.word	0x0000dce0


	//   ....[91]....
        /*0650*/ 	.word	0x0000dd90


	//   ....[92]....
        /*0654*/ 	.word	0x0000ddb0


	//   ....[93]....
        /*0658*/ 	.word	0x0000de60


	//   ....[94]....
        /*065c*/ 	.word	0x0000de70


	//   ....[95]....
        /*0660*/ 	.word	0x0000dea0


	//   ....[96]....
        /*0664*/ 	.word	0x0000df30


	//   ....[97]....
        /*0668*/ 	.word	0x0000dfd0


	//   ....[98]....
        /*066c*/ 	.word	0x0000dff0


	//   ....[99]....
        /*0670*/ 	.word	0x0000e000


	//   ....[100]....
        /*0674*/ 	.word	0x0000e720


	//   ....[101]....
        /*0678*/ 	.word	0x0000e740


	//   ....[102]....
        /*067c*/ 	.word	0x0000e750


	//   ....[103]....
        /*0680*/ 	.word	0x0000e790


	//   ....[104]....
        /*0684*/ 	.word	0x0000e7a0


	//   ....[105]....
        /*0688*/ 	.word	0x0000e7e0


	//   ....[106]....
        /*068c*/ 	.word	0x0000e7f0


	//   ....[107]....
        /*0690*/ 	.word	0x0000e830


	//   ....[108]....
        /*0694*/ 	.word	0x0000e840


	//   ....[109]....
        /*0698*/ 	.word	0x0000e880


	//   ....[110]....
        /*069c*/ 	.word	0x0000e890


	//   ....[111]....
        /*06a0*/ 	.word	0x0000e8a0


	//   ....[112]....
        /*06a4*/ 	.word	0x0000ebf0


	//   ....[113]....
        /*06a8*/ 	.word	0x0000ec10


	//   ....[114]....
        /*06ac*/ 	.word	0x0000ec20


	//   ....[115]....
        /*06b0*/ 	.word	0x0000ec30


	//   ....[116]....
        /*06b4*/ 	.word	0x0000ec40


	//   ....[117]....
        /*06b8*/ 	.word	0x0000ec60


	//   ....[118]....
        /*06bc*/ 	.word	0x0000ecd0


	//   ....[119]....
        /*06c0*/ 	.word	0x0000ed00


	//   ....[120]....
        /*06c4*/ 	.word	0x0000ed10


	//   ....[121]....
        /*06c8*/ 	.word	0x0000ed80


	//   ....[122]....
        /*06cc*/ 	.word	0x0000ed90


	//   ....[123]....
        /*06d0*/ 	.word	0x0000ee90


	//   ....[124]....
        /*06d4*/ 	.word	0x0000f380


	//   ....[125]....
        /*06d8*/ 	.word	0x0000f3b0


	//   ....[126]....
        /*06dc*/ 	.word	0x0000f410


	//   ....[127]....
        /*06e0*/ 	.word	0x0000f440


	//   ....[128]....
        /*06e4*/ 	.word	0x0000f470


	//   ....[129]....
        /*06e8*/ 	.word	0x0000f4a0


	//   ....[130]....
        /*06ec*/ 	.word	0x0000f4d0


	//   ....[131]....
        /*06f0*/ 	.word	0x0000f500


	//   ....[132]....
        /*06f4*/ 	.word	0x0000f6a0


	//   ....[133]....
        /*06f8*/ 	.word	0x0000f6d0


	//   ....[134]....
        /*06fc*/ 	.word	0x0000f700


	//   ....[135]....
        /*0700*/ 	.word	0x0000f730


	//   ....[136]....
        /*0704*/ 	.word	0x0000f760


	//   ....[137]....
        /*0708*/ 	.word	0x0000f790


	//   ....[138]....
        /*070c*/ 	.word	0x0000f850


	//   ....[139]....
        /*0710*/ 	.word	0x0000f870


	//   ....[140]....
        /*0714*/ 	.word	0x0000f880


	//   ....[141]....
        /*0718*/ 	.word	0x0000f8e0


	//   ....[142]....
        /*071c*/ 	.word	0x0000ff00


	//   ....[143]....
        /*0720*/ 	.word	0x000103e0


	//   ....[144]....
        /*0724*/ 	.word	0x000104d0


	//   ....[145]....
        /*0728*/ 	.word	0x00010570


	//   ....[146]....
        /*072c*/ 	.word	0x000105d0


	//   ....[147]....
        /*0730*/ 	.word	0x000106c0


	//   ....[148]....
        /*0734*/ 	.word	0x00010730


	//   ....[149]....
        /*0738*/ 	.word	0x00010820


	//   ....[150]....
        /*073c*/ 	.word	0x00010890


	//   ....[151]....
        /*0740*/ 	.word	0x00010980


	//   ....[152]....
        /*0744*/ 	.word	0x000109f0


	//   ....[153]....
        /*0748*/ 	.word	0x00010ae0


	//   ....[154]....
        /*074c*/ 	.word	0x00010b50


	//   ....[155]....
        /*0750*/ 	.word	0x00010bf0


	//   ....[156]....
        /*0754*/ 	.word	0x00010ce0


	//   ....[157]....
        /*0758*/ 	.word	0x00010d50


	//   ....[158]....
        /*075c*/ 	.word	0x00010db0


	//   ....[159]....
        /*0760*/ 	.word	0x00010ea0


	//   ....[160]....
        /*0764*/ 	.word	0x00010f00


	//   ....[161]....
        /*0768*/ 	.word	0x00011000


	//   ....[162]....
        /*076c*/ 	.word	0x00011060


	//   ....[163]....
        /*0770*/ 	.word	0x00011160


	//   ....[164]....
        /*0774*/ 	.word	0x000111c0


	//   ....[165]....
        /*0778*/ 	.word	0x000112c0


	//   ....[166]....
        /*077c*/ 	.word	0x00011320


	//   ....[167]....
        /*0780*/ 	.word	0x00011420


	//   ....[168]....
        /*0784*/ 	.word	0x00011480


	//   ....[169]....
        /*0788*/ 	.word	0x00011580


	//   ....[170]....
        /*078c*/ 	.word	0x000115e0


	//   ....[171]....
        /*0790*/ 	.word	0x000116c0


	//   ....[172]....
        /*0794*/ 	.word	0x000117f0


	//   ....[173]....
        /*0798*/ 	.word	0x000118d0


	//   ....[174]....
        /*079c*/ 	.word	0x00011980


	//   ....[175]....
        /*07a0*/ 	.word	0x00011a90


	//   ....[176]....
        /*07a4*/ 	.word	0x00011af0


	//   ....[177]....
        /*07a8*/ 	.word	0x00011c00


	//   ....[178]....
        /*07ac*/ 	.word	0x00011c60


	//   ....[179]....
        /*07b0*/ 	.word	0x00011d70


	//   ....[180]....
        /*07b4*/ 	.word	0x00011dd0


	//   ....[181]....
        /*07b8*/ 	.word	0x00011ee0


	//   ....[182]....
        /*07bc*/ 	.word	0x00011f40


	//   ....[183]....
        /*07c0*/ 	.word	0x00012000


	//   ....[184]....
        /*07c4*/ 	.word	0x00012160


	//   ....[185]....
        /*07c8*/ 	.word	0x00012200


	//   ....[186]....
        /*07cc*/ 	.word	0x00012260


	//   ....[187]....
        /*07d0*/ 	.word	0x00012310


	//   ....[188]....
        /*07d4*/ 	.word	0x00012370


	//   ....[189]....
        /*07d8*/ 	.word	0x00012420


	//   ....[190]....
        /*07dc*/ 	.word	0x00012480


	//   ....[191]....
        /*07e0*/ 	.word	0x00012530


	//   ....[192]....
        /*07e4*/ 	.word	0x00012590


	//   ....[193]....
        /*07e8*/ 	.word	0x00012640


	//   ....[194]....
        /*07ec*/ 	.word	0x000126a0


	//   ....[195]....
        /*07f0*/ 	.word	0x00012750


	//   ....[196]....
        /*07f4*/ 	.word	0x00012830


	//   ....[197]....
        /*07f8*/ 	.word	0x000128d0


	//   ....[198]....
        /*07fc*/ 	.word	0x00012930


	//   ....[199]....
        /*0800*/ 	.word	0x00012a00


	//   ....[200]....
        /*0804*/ 	.word	0x00012a60


	//   ....[201]....
        /*0808*/ 	.word	0x00012b30


	//   ....[202]....
        /*080c*/ 	.word	0x00012b90


	//   ....[203]....
        /*0810*/ 	.word	0x00012c70


	//   ....[204]....
        /*0814*/ 	.word	0x00012cd0


	//   ....[205]....
        /*0818*/ 	.word	0x00012da0


	//   ....[206]....
        /*081c*/ 	.word	0x00012e00


	//   ....[207]....
        /*0820*/ 	.word	0x00012ed0


	//   ....[208]....
        /*0824*/ 	.word	0x00012f60


	//   ....[209]....
        /*0828*/ 	.word	0x00013000


	//   ....[210]....
        /*082c*/ 	.word	0x00013180


	//   ....[211]....
        /*0830*/ 	.word	0x000131f0


	//   ....[212]....
        /*0834*/ 	.word	0x00013260


	//   ....[213]....
        /*0838*/ 	.word	0x000132d0


	//   ....[214]....
        /*083c*/ 	.word	0x00013340


	//   ....[215]....
        /*0840*/ 	.word	0x000133c0


	//   ....[216]....
        /*0844*/ 	.word	0x00013440


	//   ....[217]....
        /*0848*/ 	.word	0x000134d0


	//   ....[218]....
        /*084c*/ 	.word	0x00013540


	//   ....[219]....
        /*0850*/ 	.word	0x000135b0


	//   ....[220]....
        /*0854*/ 	.word	0x00013620


	//   ....[221]....
        /*0858*/ 	.word	0x000136a0


	//   ....[222]....
        /*085c*/ 	.word	0x00013710


	//   ....[223]....
        /*0860*/ 	.word	0x000137b0


	//   ....[224]....
        /*0864*/ 	.word	0x00013800


	//   ....[225]....
        /*0868*/ 	.word	0x00013890


	//   ....[226]....
        /*086c*/ 	.word	0x000139c0


	//----- nvinfo : EIATTR_REG_RECONFIG
	.align		4
.L_203:
        /*0870*/ 	.byte	0x01, 0x54
	.zero		2


	//----- nvinfo : EIATTR_SYSCALL_OFFSETS
	.align		4
        /*0874*/ 	.byte	0x04, 0x46
        /*0876*/ 	.short	(.L_205 - .L_204)


	//   ....[0]....
.L_204:
        /*0878*/ 	.word	0x00001d80


	//   ....[1]....
        /*087c*/ 	.word	0x0000bf80


	//   ....[2]....
        /*0880*/ 	.word	0x0000c0d0


	//   ....[3]....
        /*0884*/ 	.word	0x0000c1c0


	//   ....[4]....
        /*0888*/ 	.word	0x0000d050


	//----- nvinfo : EIATTR_MBARRIER_INSTR_OFFSETS
	.align		4
.L_205:
        /*088c*/ 	.byte	0x04, 0x39
        /*088e*/ 	.short	(.L_207 - .L_206)


	//   ....[0]....
.L_206:
        /*0890*/ 	.word	0x00000180
        /*0894*/ 	.word	0x000000ff
        /*0898*/ 	.word	0x00022800
        /*089c*/ 	.short	0x0100
        /*089e*/ 	.byte	0x08
	.zero		1


	//   ....[1]....
        /*08a0*/ 	.word	0x00000190
        /*08a4*/ 	.word	0x000000ff
        /*08a8*/ 	.word	0x00022820
        /*08ac*/ 	.short	0x0100
        /*08ae*/ 	.byte	0x08
	.zero		1


	//   ....[2]....
        /*08b0*/ 	.word	0x00000280
        /*08b4*/ 	.word	0x000000ff
        /*08b8*/ 	.word	0x00022830
        /*08bc*/ 	.short	0x0100
        /*08be*/ 	.byte	0x08
	.zero		1


	//   ....[3]....
        /*08c0*/ 	.word	0x00000290
        /*08c4*/ 	.word	0x000000ff
        /*08c8*/ 	.word	0x00022840
        /*08cc*/ 	.short	0x0100
        /*08ce*/ 	.byte	0x08
	.zero		1


	//   ....[4]....
        /*08d0*/ 	.word	0x000002a0
        /*08d4*/ 	.word	0x000000ff
        /*08d8*/ 	.word	0x00022838
        /*08dc*/ 	.short	0x0100
        /*08de*/ 	.byte	0x08
	.zero		1


	//   ....[5]....
        /*08e0*/ 	.word	0x000002b0
        /*08e4*/ 	.word	0x000000ff
        /*08e8*/ 	.word	0x00022848
        /*08ec*/ 	.short	0x0100
        /*08ee*/ 	.byte	0x08
	.zero		1


	//   ....[6]....
        /*08f0*/ 	.word	0x000003e0
        /*08f4*/ 	.word	0x000000ff
        /*08f8*/ 	.word	0x00022850
        /*08fc*/ 	.short	0x0100
        /*08fe*/ 	.byte	0x08
	.zero		1


	//   ....[7]....
        /*0900*/ 	.word	0x000003f0
        /*0904*/ 	.word	0x000000ff
        /*0908*/ 	.word	0x00022860
        /*090c*/ 	.short	0x0100
        /*090e*/ 	.byte	0x08
	.zero		1


	//   ....[8]....
        /*0910*/ 	.word	0x00000400
        /*0914*/ 	.word	0x000000ff
        /*0918*/ 	.word	0x00022858
        /*091c*/ 	.short	0x0100
        /*091e*/ 	.byte	0x08
	.zero		1


	//   ....[9]....
        /*0920*/ 	.word	0x00000410
        /*0924*/ 	.word	0x000000ff
        /*0928*/ 	.word	0x00022868
        /*092c*/ 	.short	0x0100
        /*092e*/ 	.byte	0x08
	.zero		1


	//   ....[10]....
        /*0930*/ 	.word	0x00000500
        /*0934*/ 	.word	0x000000ff
        /*0938*/ 	.word	0x00022870
        /*093c*/ 	.short	0x0100
        /*093e*/ 	.byte	0x06
	.zero		1


	//   ....[11]....
        /*0940*/ 	.word	0x00000510
        /*0944*/ 	.word	0x000000ff
        /*0948*/ 	.word	0x00022880
        /*094c*/ 	.short	0x0100
        /*094e*/ 	.byte	0x06
	.zero		1


	//   ....[12]....
        /*0950*/ 	.word	0x00000520
        /*0954*/ 	.word	0x000000ff
        /*0958*/ 	.word	0x00022878
        /*095c*/ 	.short	0x0100
        /*095e*/ 	.byte	0x06
	.zero		1


	//   ....[13]....
        /*0960*/ 	.word	0x00000530
        /*0964*/ 	.word	0x000000ff
        /*0968*/ 	.word	0x00022888
        /*096c*/ 	.short	0x0100
        /*096e*/ 	.byte	0x06
	.zero		1


	//   ....[14]....
        /*0970*/ 	.word	0x00000660
        /*0974*/ 	.word	0x000000ff
        /*0978*/ 	.word	0x00022890
        /*097c*/ 	.short	0x0100
        /*097e*/ 	.byte	0x08
	.zero		1


	//   ....[15]....
        /*0980*/ 	.word	0x00000670
        /*0984*/ 	.word	0x000000ff
        /*0988*/ 	.word	0x000228a0
        /*098c*/ 	.short	0x0100
        /*098e*/ 	.byte	0x08
	.zero		1


	//   ....[16]....
        /*0990*/ 	.word	0x00000680
        /*0994*/ 	.word	0x000000ff
        /*0998*/ 	.word	0x00022898
        /*099c*/ 	.short	0x0100
        /*099e*/ 	.byte	0x08
	.zero		1


	//   ....[17]....
        /*09a0*/ 	.word	0x00000690
        /*09a4*/ 	.word	0x000000ff
        /*09a8*/ 	.word	0x000228a8
        /*09ac*/ 	.short	0x0100
        /*09ae*/ 	.byte	0x08
	.zero		1


	//   ....[18]....
        /*09b0*/ 	.word	0x000007d0
        /*09b4*/ 	.word	0x000000ff
        /*09b8*/ 	.word	0x000228b0
        /*09bc*/ 	.short	0x0100
        /*09be*/ 	.byte	0x08
	.zero		1


	//   ....[19]....
        /*09c0*/ 	.word	0x000007e0
        /*09c4*/ 	.word	0x000000ff
        /*09c8*/ 	.word	0x000228c0
        /*09cc*/ 	.short	0x0100
        /*09ce*/ 	.byte	0x08
	.zero		1


	//   ....[20]....
        /*09d0*/ 	.word	0x000007f0
        /*09d4*/ 	.word	0x000000ff
        /*09d8*/ 	.word	0x000228b8
        /*09dc*/ 	.short	0x0100
        /*09de*/ 	.byte	0x08
	.zero		1


	//   ....[21]....
        /*09e0*/ 	.word	0x00000800
        /*09e4*/ 	.word	0x000000ff
        /*09e8*/ 	.word	0x000228c8
        /*09ec*/ 	.short	0x0100
        /*09ee*/ 	.byte	0x08
	.zero		1


	//   ....[22]....
        /*09f0*/ 	.word	0x00001e30
        /*09f4*/ 	.word	0x00000007
        /*09f8*/ 	.word	0x00022800
        /*09fc*/ 	.short	0x010a
        /*09fe*/ 	.byte	0x3f
	.zero		1


	//   ....[23]....
        /*0a00*/ 	.word	0x00001f00
        /*0a04*/ 	.word	0x000000ff
        /*0a08*/ 	.word	0x00022830
        /*0a0c*/ 	.short	0x010a
        /*0a0e*/ 	.byte	0x16
	.zero		1


	//   ....[24]....
        /*0a10*/ 	.word	0x00001f40
        /*0a14*/ 	.word	0x000000ff
        /*0a18*/ 	.word	0x00022830
        /*0a1c*/ 	.short	0x010a
        /*0a1e*/ 	.byte	0x16
	.zero		1


	//   ....[25]....
        /*0a20*/ 	.word	0x00002310
        /*0a24*/ 	.word	0x000000ff
        /*0a28*/ 	.word	0x00000000
        /*0a2c*/ 	.short	0x0101
        /*0a2e*/ 	.byte	0x06
	.zero		1


	//   ....[26]....
        /*0a30*/ 	.word	0x00003530
        /*0a34*/ 	.word	0x000000ff
        /*0a38*/ 	.word	0x00022850
        /*0a3c*/ 	.short	0x010a
        /*0a3e*/ 	.byte	0x16
	.zero		1


	//   ....[27]....
        /*0a40*/ 	.word	0x00003570
        /*0a44*/ 	.word	0x000000ff
        /*0a48*/ 	.word	0x00022850
        /*0a4c*/ 	.short	0x010a
        /*0a4e*/ 	.byte	0x16
	.zero		1


	//   ....[28]....
        /*0a50*/ 	.word	0x00003880
        /*0a54*/ 	.word	0x000000ff
        /*0a58*/ 	.word	0x00000000
        /*0a5c*/ 	.short	0x0101
        /*0a5e*/ 	.byte	0x16
	.zero		1


	//   ....[29]....
        /*0a60*/ 	.word	0x00003a00
        /*0a64*/ 	.word	0x000000ff
        /*0a68*/ 	.word	0x00022830
        /*0a6c*/ 	.short	0x010a
        /*0a6e*/ 	.byte	0x19
	.zero		1


	//   ....[30]....
        /*0a70*/ 	.word	0x00003a40
        /*0a74*/ 	.word	0x000000ff
        /*0a78*/ 	.word	0x00022830
        /*0a7c*/ 	.short	0x010a
        /*0a7e*/ 	.byte	0x19
	.zero		1


	//   ....[31]....
        /*0a80*/ 	.word	0x00003c70
        /*0a84*/ 	.word	0x000000ff
        /*0a88*/ 	.word	0x00000000
        /*0a8c*/ 	.short	0x0101
        /*0a8e*/ 	.byte	0x06
	.zero		1


	//   ....[32]....
        /*0a90*/ 	.word	0x000052e0
        /*0a94*/ 	.word	0x000000ff
        /*0a98*/ 	.word	0x00022850
        /*0a9c*/ 	.short	0x010a
        /*0a9e*/ 	.byte	0x19
	.zero		1


	//   ....[33]....
        /*0aa0*/ 	.word	0x00005320
        /*0aa4*/ 	.word	0x000000ff
        /*0aa8*/ 	.word	0x00022850
        /*0aac*/ 	.short	0x010a
        /*0aae*/ 	.byte	0x19
	.zero		1


	//   ....[34]....
        /*0ab0*/ 	.word	0x00005630
        /*0ab4*/ 	.word	0x000000ff
        /*0ab8*/ 	.word	0x00000000
        /*0abc*/ 	.short	0x0101
        /*0abe*/ 	.byte	0x19
	.zero		1


	//   ....[35]....
        /*0ac0*/ 	.word	0x00007d60
        /*0ac4*/ 	.word	0x000000ff
        /*0ac8*/ 	.word	0x00000000
        /*0acc*/ 	.short	0x0101
        /*0ace*/ 	.byte	0x08
	.zero		1


	//   ....[36]....
        /*0ad0*/ 	.word	0x00008570
        /*0ad4*/ 	.word	0x000000ff
        /*0ad8*/ 	.word	0x00000000
        /*0adc*/ 	.short	0x0101
        /*0ade*/ 	.byte	0x08
	.zero		1


	//   ....[37]....
        /*0ae0*/ 	.word	0x0000c6b0
        /*0ae4*/ 	.word	0x00000021
        /*0ae8*/ 	.word	0x00022840
        /*0aec*/ 	.short	0x010a
        /*0aee*/ 	.byte	0x3f
	.zero		1


	//   ....[38]....
        /*0af0*/ 	.word	0x0000cce0
        /*0af4*/ 	.word	0x00000021
        /*0af8*/ 	.word	0x00022830
        /*0afc*/ 	.short	0x0107
        /*0afe*/ 	.byte	0x3f
	.zero		1


	//   ....[39]....
        /*0b00*/ 	.word	0x0000cdc0
        /*0b04*/ 	.word	0x00000021
        /*0b08*/ 	.word	0x00022830
        /*0b0c*/ 	.short	0x0101
        /*0b0e*/ 	.byte	0x3f
	.zero		1


	//   ....[40]....
        /*0b10*/ 	.word	0x0000d900
        /*0b14*/ 	.word	0x00000016
        /*0b18*/ 	.word	0x00022800
        /*0b1c*/ 	.short	0x0107
        /*0b1e*/ 	.byte	0x3f
	.zero		1


	//   ....[41]....
        /*0b20*/ 	.word	0x0000d9f0
        /*0b24*/ 	.word	0x00000016
        /*0b28*/ 	.word	0x00022800
        /*0b2c*/ 	.short	0x0101
        /*0b2e*/ 	.byte	0x3f
	.zero		1


	//   ....[42]....
        /*0b30*/ 	.word	0x0000da10
        /*0b34*/ 	.word	0x00000016
        /*0b38*/ 	.word	0x00022820
        /*0b3c*/ 	.short	0x010a
        /*0b3e*/ 	.byte	0x3f
	.zero		1


	//   ....[43]....
        /*0b40*/ 	.word	0x0000daa0
        /*0b44*/ 	.word	0x00000021
        /*0b48*/ 	.word	0x00022860
        /*0b4c*/ 	.short	0x010a
        /*0b4e*/ 	.byte	0x3f
	.zero		1


	//   ....[44]....
        /*0b50*/ 	.word	0x0000e180
        /*0b54*/ 	.word	0x00000021
        /*0b58*/ 	.word	0x00022850
        /*0b5c*/ 	.short	0x0107
        /*0b5e*/ 	.byte	0x3f
	.zero		1


	//   ....[45]....
        /*0b60*/ 	.word	0x0000e250
        /*0b64*/ 	.word	0x00000021
        /*0b68*/ 	.word	0x00022850
        /*0b6c*/ 	.short	0x0101
        /*0b6e*/ 	.byte	0x3f
	.zero		1


	//   ....[46]....
        /*0b70*/ 	.word	0x0000e5a0
        /*0b74*/ 	.word	0x0000000a
        /*0b78*/ 	.word	0x00022840
        /*0b7c*/ 	.short	0x010a
        /*0b7e*/ 	.byte	0x3f
	.zero		1


	//   ....[47]....
        /*0b80*/ 	.word	0x0000e950
        /*0b84*/ 	.word	0x0000000a
        /*0b88*/ 	.word	0x00022830
        /*0b8c*/ 	.short	0x0107
        /*0b8e*/ 	.byte	0x3f
	.zero		1


	//   ....[48]....
        /*0b90*/ 	.word	0x0000ea10
        /*0b94*/ 	.word	0x0000000a
        /*0b98*/ 	.word	0x00022830
        /*0b9c*/ 	.short	0x0101
        /*0b9e*/ 	.byte	0x3f
	.zero		1


	//   ....[49]....
        /*0ba0*/ 	.word	0x0000ea40
        /*0ba4*/ 	.word	0x0000000a
        /*0ba8*/ 	.word	0x00022860
        /*0bac*/ 	.short	0x010a
        /*0bae*/ 	.byte	0x3f
	.zero		1


	//   ....[50]....
        /*0bb0*/ 	.word	0x0000ef40
        /*0bb4*/ 	.word	0x0000000a
        /*0bb8*/ 	.word	0x00022850
        /*0bbc*/ 	.short	0x0107
        /*0bbe*/ 	.byte	0x3f
	.zero		1


	//   ....[51]....
        /*0bc0*/ 	.word	0x0000f000
        /*0bc4*/ 	.word	0x0000000a
        /*0bc8*/ 	.word	0x00022850
        /*0bcc*/ 	.short	0x0101
        /*0bce*/ 	.byte	0x3f
	.zero		1


	//   ....[52]....
        /*0bd0*/ 	.word	0x0000fe80
        /*0bd4*/ 	.word	0x00000007
        /*0bd8*/ 	.word	0x00022820
        /*0bdc*/ 	.short	0x010a
        /*0bde*/ 	.byte	0x3f
	.zero		1


	//   ....[53]....
        /*0be0*/ 	.word	0x00010000
        /*0be4*/ 	.word	0x00000005
        /*0be8*/ 	.word	0x00022840
        /*0bec*/ 	.short	0x010a
        /*0bee*/ 	.byte	0x3f
	.zero		1


	//   ....[54]....
        /*0bf0*/ 	.word	0x000100a0
        /*0bf4*/ 	.word	0x00000003
        /*0bf8*/ 	.word	0x00022840
        /*0bfc*/ 	.short	0x010a
        /*0bfe*/ 	.byte	0x3f
	.zero		1


	//   ....[55]....
        /*0c00*/ 	.word	0x000100e0
        /*0c04*/ 	.word	0x00000005
        /*0c08*/ 	.word	0x00022860
        /*0c0c*/ 	.short	0x010a
        /*0c0e*/ 	.byte	0x3f
	.zero		1


	//   ....[56]....
        /*0c10*/ 	.word	0x00010120
        /*0c14*/ 	.word	0x00000003
        /*0c18*/ 	.word	0x00022860
        /*0c1c*/ 	.short	0x010a
        /*0c1e*/ 	.byte	0x3f
	.zero		1


	//   ....[57]....
        /*0c20*/ 	.word	0x00010180
        /*0c24*/ 	.word	0x00000007
        /*0c28*/ 	.word	0x00022800
        /*0c2c*/ 	.short	0x010a
        /*0c2e*/ 	.byte	0x3f
	.zero		1


	//   ....[58]....
        /*0c30*/ 	.word	0x000101e0
        /*0c34*/ 	.word	0x00000000
        /*0c38*/ 	.word	0x00022830
        /*0c3c*/ 	.short	0x010a
        /*0c3e*/ 	.byte	0x3f
	.zero		1


	//   ....[59]....
        /*0c40*/ 	.word	0x00010240
        /*0c44*/ 	.word	0x0000000a
        /*0c48*/ 	.word	0x00022850
        /*0c4c*/ 	.short	0x010a
        /*0c4e*/ 	.byte	0x3f
	.zero		1


	//   ....[60]....
        /*0c50*/ 	.word	0x000102a0
        /*0c54*/ 	.word	0x00000000
        /*0c58*/ 	.word	0x00022830
        /*0c5c*/ 	.short	0x010a
        /*0c5e*/ 	.byte	0x3f
	.zero		1


	//   ....[61]....
        /*0c60*/ 	.word	0x00010300
        /*0c64*/ 	.word	0x00000008
        /*0c68*/ 	.word	0x00022850
        /*0c6c*/ 	.short	0x010a
        /*0c6e*/ 	.byte	0x3f
	.zero		1


	//   ....[62]....
        /*0c70*/ 	.word	0x00010420
        /*0c74*/ 	.word	0x00000021
        /*0c78*/ 	.word	0x00022840
        /*0c7c*/ 	.short	0x010a
        /*0c7e*/ 	.byte	0x3f
	.zero		1


	//   ....[63]....
        /*0c80*/ 	.word	0x000116f0
        /*0c84*/ 	.word	0x00000016
        /*0c88*/ 	.word	0x00022820
        /*0c8c*/ 	.short	0x010a
        /*0c8e*/ 	.byte	0x3f
	.zero		1


	//   ....[64]....
        /*0c90*/ 	.word	0x00011740
        /*0c94*/ 	.word	0x00000021
        /*0c98*/ 	.word	0x00022860
        /*0c9c*/ 	.short	0x010a
        /*0c9e*/ 	.byte	0x3f
	.zero		1


	//   ....[65]....
        /*0ca0*/ 	.word	0x000120b0
        /*0ca4*/ 	.word	0x0000000a
        /*0ca8*/ 	.word	0x00022840
        /*0cac*/ 	.short	0x010a
        /*0cae*/ 	.byte	0x3f
	.zero		1


	//   ....[66]....
        /*0cb0*/ 	.word	0x00012780
        /*0cb4*/ 	.word	0x0000000a
        /*0cb8*/ 	.word	0x00022860
        /*0cbc*/ 	.short	0x010a
        /*0cbe*/ 	.byte	0x3f
	.zero		1


	//   ....[67]....
        /*0cc0*/ 	.word	0x000138e0
        /*0cc4*/ 	.word	0x00000007
        /*0cc8*/ 	.word	0x00022820
        /*0ccc*/ 	.short	0x010a
        /*0cce*/ 	.byte	0x3f
	.zero		1


	//   ....[68]....
        /*0cd0*/ 	.word	0x00013a80
        /*0cd4*/ 	.word	0x00000005
        /*0cd8*/ 	.word	0x00022840
        /*0cdc*/ 	.short	0x010a
        /*0cde*/ 	.byte	0x3f
	.zero		1


	//   ....[69]....
        /*0ce0*/ 	.word	0x00013ad0
        /*0ce4*/ 	.word	0x00000003
        /*0ce8*/ 	.word	0x00022840
        /*0cec*/ 	.short	0x010a
        /*0cee*/ 	.byte	0x3f
	.zero		1


	//   ....[70]....
        /*0cf0*/ 	.word	0x00013b20
        /*0cf4*/ 	.word	0x00000005
        /*0cf8*/ 	.word	0x00022860
        /*0cfc*/ 	.short	0x010a
        /*0cfe*/ 	.byte	0x3f
	.zero		1


	//----- nvinfo : EIATTR_NUM_MBARRIERS
	.align		4
.L_207:
        /*0d00*/ 	.byte	0x03, 0x38
        /*0d02*/ 	.short	0x0016


	//----- nvinfo : EIATTR_EXIT_INSTR_OFFSETS
	.align		4
        /*0d04*/ 	.byte	0x04, 0x1c
        /*0d06*/ 	.short	(.L_209 - .L_208)


	//   ....[0]....
.L_208:
        /*0d08*/ 	.word	0x000009a0


	//   ....[1]....
        /*0d0c*/ 	.word	0x0000a8f0


	//   ....[2]....
        /*0d10*/ 	.word	0x00010170


	//----- nvinfo : EIATTR_MAX_THREADS
	.align		4
.L_209:
        /*0d14*/ 	.byte	0x04, 0x05
        /*0d16*/ 	.short	(.L_211 - .L_210)
.L_210:
        /*0d18*/ 	.word	0x00000180
        /*0d1c*/ 	.word	0x00000001
        /*0d20*/ 	.word	0x00000001


	//----- nvinfo : EIATTR_CRS_STACK_SIZE
	.align		4
.L_211:
        /*0d24*/ 	.byte	0x04, 0x1e
        /*0d26*/ 	.short	(.L_213 - .L_212)
.L_212:
        /*0d28*/ 	.word	0x00000000


	//----- nvinfo : EIATTR_CBANK_PARAM_SIZE
	.align		4
.L_213:
        /*0d2c*/ 	.byte	0x03, 0x19
        /*0d2e*/ 	.short	0x0af0


	//----- nvinfo : EIATTR_PARAM_CBANK
	.align		4
        /*0d30*/ 	.byte	0x04, 0x0a
        /*0d32*/ 	.short	(.L_215 - .L_214)
	.align		4
.L_214:
        /*0d34*/ 	.word	index@(.nv.constant0._ZN7cutlass13device_kernelIN5flash11enable_sm90INS1_16FlashAttnFwdSm90INS1_25CollectiveMainloopFwdSm90ILi2EN4cute5tupleIJNS5_1CILi1EEES8_S8_EEENS6_IJNS7_ILi128EEENS7_ILi96EEENS7_ILi64EEEEEELi256ENS_6half_tEfNS_4arch4Sm90ELb0ELb0ELb0ELb1ELb1ELb0ELb0ELb1ELb0ELb1ELb1ELb0EEENS1_21CollectiveEpilogueFwdINS6_IJSA_NS7_ILi256EEESB_EEES9_SE_SG_Li256ELb1ELb1ELb1ELb0EEENS1_36VarlenDynamicPersistentTileSchedulerILi128ELi96ELi256ELi128ELb1ELb1ELb1ELb0ELb1ELb1EEEEEEEEEvNT_6ParamsE)
        /*0d38*/ 	.short	0x0210
        /*0d3a*/ 	.short	0x0af0


	//----- nvinfo : EIATTR_SW_WAR
	.align		4
.L_215:
        /*0d3c*/ 	.byte	0x04, 0x36
        /*0d3e*/ 	.short	(.L_217 - .L_216)
.L_216:
        /*0d40*/ 	.word	0x00000008
.L_217:


//--------------------- .nv.info._ZN7cutlass13device_kernelIN5flash11enable_sm90INS1_16FlashAttnFwdSm90INS1_25CollectiveMainloopFwdSm90ILi2EN4cute5tupleIJNS5_1CILi1EEES8_S8_EEENS6_IJNS7_ILi128EEENS7_ILi96EEENS7_ILi64EEEEEELi256ENS_6half_tEfNS_4arch4Sm90ELb0ELb0ELb0ELb1ELb1ELb1ELb0ELb1ELb0ELb1ELb1ELb0EEENS1_21CollectiveEpilogueFwdINS6_IJSA_NS7_ILi256EEESB_EEES9_SE_SG_Li256ELb1ELb1ELb1ELb0EEENS1_36VarlenDynamicPersistentTileSchedulerILi128ELi96ELi256ELi128ELb1ELb1ELb1ELb0ELb1ELb1EEEEEEEEEvNT_6ParamsE --------------------------
	.section	.nv.info._ZN7cutlass13device_kernelIN5flash11enable_sm90INS1_16FlashAttnFwdSm90INS1_25CollectiveMainloopFwdSm90ILi2EN4cute5tupleIJNS5_1CILi1EEES8_S8_EEENS6_IJNS7_ILi128EEENS7_ILi96EEENS7_ILi64EEEEEELi256ENS_6half_tEfNS_4arch4Sm90ELb0ELb0ELb0ELb1ELb1ELb1ELb0ELb1ELb0ELb1ELb1ELb0EEENS1_21CollectiveEpilogueFwdINS6_IJSA_NS7_ILi256EEESB_EEES9_SE_SG_Li256ELb1ELb1ELb1ELb0EEENS1_36VarlenDynamicPersistentTileSchedulerILi128ELi96ELi256ELi128ELb1ELb1ELb1ELb0ELb1ELb1EEEEEEEEEvNT_6ParamsE,"",@"SHT_CUDA_INFO"
	.sectionflags	@""
	.align	4


	//----- nvinfo : EIATTR_CUDA_API_VERSION
	.align		4
        /*0000*/ 	.byte	0x04, 0x37
        /*0002*/ 	.short	(.L_219 - .L_218)
.L_218:
        /*0004*/ 	.word	0x00000082


	//----- nvinfo : EIATTR_KPARAM_INFO
	.align		4
.L_219:
        /*0008*/ 	.byte	0x04, 0x17
        /*000a*/ 	.short	(.L_221 - .L_220)
.L_220:
        /*000c*/ 	.word	0x00000000
        /*0010*/ 	.short	0x0000
        /*0012*/ 	.short	0x0070
        /*0014*/ 	.byte	0x00, 0xf0, 0x01, 0x2a


	//----- nvinfo : EIATTR_SPARSE_MMA_MASK
	.align		4
.L_221:
        /*0018*/ 	.byte	0x03, 0x50
        /*001a*/ 	.short	0x0000


	//----- nvinfo : EIATTR_MAXREG_COUNT
	.align		4
        /*001c*/ 	.byte	0x03, 0x1b
        /*001e*/ 	.short	0x00a8


	//----- nvinfo : EIATTR_NUM_BARRIERS
	.align		4
        /*0020*/ 	.byte	0x02, 0x4c
        /*0022*/ 	.byte	0x10
	.zero		1


	//----- nvinfo : EIATTR_EXTERNS
	.align		4
        /*0024*/ 	.byte	0x04, 0x0f
        /*0026*/ 	.short	(.L_223 - .L_222)


	//   ....[0]....
	.align		4
.L_222:
        /*0028*/ 	.word	index@(__assertfail)


	//----- nvinfo : EIATTR_ANNOTATIONS
	.align		4
.L_223:
        /*002c*/ 	.byte	0x04, 0x55
        /*002e*/ 	.short	(.L_225 - .L_224)


	//   ....[0]....
.L_224:
        /* <DEDUP_REMOVED lines=150> */
        /*0984*/ 	.byte	0xb0, 0x8e, 0x01, 0x00, 0x01, 0x00, 0x00, 0x00, 0xf0, 0x9a, 0x01, 0x00


	//----- nvinfo : EIATTR_MERCURY_ISA_VERSION
	.align		4
.L_225:
        /*0990*/ 	.byte	0x03, 0x5f
        /*0992*/ 	.short	0x0101


	//----- nvinfo : EIATTR_UNUSED_LOAD_BYTE_OFFSET
	.align		4
        /*0994*/ 	.byte	0x04, 0x44
        /*0996*/ 	.short	(.L_227 - .L_226)


	//   ....[0]....
.L_226:
        /*0998*/ 	.word	0x00000a40
        /*099c*/ 	.word	0x0000fff0


	//   ....[1]....
        /*09a0*/ 	.word	0x0000dc20
        /*09a4*/ 	.word	0x0000fff0


	//----- nvinfo : EIATTR_INT_WARP_WIDE_INSTR_OFFSETS
	.align		4
.L_227:
        /*09a8*/ 	.byte	0x04, 0x31
        /*09aa*/ 	.short	(.L_229 - .L_228)


	//   ....[0]....
.L_228:
        /*09ac*/ 	.word	0x00000120


	//   ....[1]....
        /*09b0*/ 	.word	0x000001c0


	//   ....[2]....
        /*09b4*/ 	.word	0x00000230


	//   ....[3]....
        /*09b8*/ 	.word	0x000159a0


	//   ....[4]....
        /*09bc*/ 	.word	0x00015a30


	//   ....[5]....
        /*09c0*/ 	.word	0x00018dd0


	//   ....[6]....
        /*09c4*/ 	.word	0x00018e60


	//----- nvinfo : EIATTR_COOP_GROUP_MASK_REGIDS
	.align		4
.L_229:
        /*09c8*/ 	.byte	0x04, 0x29
        /*09ca*/ 	.short	(.L_231 - .L_230)


	//   ....[0]....
.L_230:
        /*09cc*/ 	.word	0xffffffff


	//   ....[1]....
        /*09d0*/ 	.word	0xffffffff


	//   ....[2]....
        /*09d4*/ 	.word	0xffffffff


	//   ....[3]....
        /*09d8*/ 	.word	0xffffffff


	//   ....[4]....
        /*09dc*/ 	.word	0xffffffff


	//   ....[5]....
        /*09e0*/ 	.word	0xffffffff


	//   ....[6]....
        /*09e4*/ 	.word	0xffffffff


	//   ....[7]....
        /*09e8*/ 	.word	0xffffffff


	//   ....[8]....
        /*09ec*/ 	.word	0xffffffff


	//   ....[9]....
        /*09f0*/ 	.word	0xffffffff


	//   ....[10]....
        /*09f4*/ 	.word	0xffffffff


	//   ....[11]....
        /*09f8*/ 	.word	0xffffffff


	//   ....[12]....
        /*09fc*/ 	.word	0xffffffff


	//   ....[13]....
        /*0a00*/ 	.word	0xffffffff


	//   ....[14]....
        /*0a04*/ 	.word	0xffffffff


	//   ....[15]....
        /*0a08*/ 	.word	0xffffffff


	//   ....[16]....
        /*0a0c*/ 	.word	0xffffffff


	//   ....[17]....
        /*0a10*/ 	.word	0xffffffff


	//   ....[18]....
        /*0a14*/ 	.word	0xffffffff


	//   ....[19]....
        /*0a18*/ 	.word	0xffffffff


	//   ....[20]....
        /*0a1c*/ 	.word	0xffffffff


	//   ....[21]....
        /*0a20*/ 	.word	0xffffffff


	//   ....[22]....
        /*0a24*/ 	.word	0xffffffff


	//   ....[23]....
        /*0a28*/ 	.word	0xffffffff


	//   ....[24]....
        /*0a2c*/ 	.word	0xffffffff


	//   ....[25]....
        /*0a30*/ 	.word	0xffffffff


	//   ....[26]....
        /*0a34*/ 	.word	0xffffffff


	//   ....[27]....
        /*0a38*/ 	.word	0xffffffff


	//   ....[28]....
        /*0a3c*/ 	.word	0xffffffff


	//   ....[29]....
        /*0a40*/ 	.word	0xffffffff


	//   ....[30]....
        /*0a44*/ 	.word	0xffffffff


	//   ....[31]....
        /*0a48*/ 	.word	0xffffffff


	//   ....[32]....
        /*0a4c*/ 	.word	0xffffffff


	//   ....[33]....
        /*0a50*/ 	.word	0xffffffff


	//   ....[34]....
        /*0a54*/ 	.word	0xffffffff


	//   ....[35]....
        /*0a58*/ 	.word	0xffffffff


	//   ....[36]....
        /*0a5c*/ 	.word	0xffffffff


	//   ....[37]....
        /*0a60*/ 	.word	0xffffffff


	//   ....[38]....
        /*0a64*/ 	.word	0xffffffff


	//   ....[39]....
        /*0a68*/ 	.word	0xffffffff


	//   ....[40]....
        /*0a6c*/ 	.word	0xffffffff


	//   ....[41]....
        /*0a70*/ 	.word	0xffffffff


	//   ....[42]....
        /*0a74*/ 	.word	0xffffffff


	//   ....[43]....
        /*0a78*/ 	.word	0xffffffff


	//   ....[44]....
        /*0a7c*/ 	.word	0xffffffff


	//   ....[45]....
        /*0a80*/ 	.word	0xffffffff


	//   ....[46]....
        /*0a84*/ 	.word	0xffffffff


	//   ....[47]....
        /*0a88*/ 	.word	0xffffffff


	//   ....[48]....
        /*0a8c*/ 	.word	0xffffffff


	//   ....[49]....
        /*0a90*/ 	.word	0xffffffff


	//   ....[50]....
        /*0a94*/ 	.word	0xffffffff


	//   ....[51]....
        /*0a98*/ 	.word	0xffffffff


	//   ....[52]....
        /*0a9c*/ 	.word	0xffffffff


	//   ....[53]....
        /*0aa0*/ 	.word	0xffffffff


	//   ....[54]....
        /*0aa4*/ 	.word	0xffffffff


	//   ....[55]....
        /*0aa8*/ 	.word	0xffffffff


	//   ....[56]....
        /*0aac*/ 	.word	0xffffffff


	//   ....[57]....
        /*0ab0*/ 	.word	0xffffffff


	//   ....[58]....
        /*0ab4*/ 	.word	0xffffffff


	//   ....[59]....
        /*0ab8*/ 	.word	0xffffffff


	//   ....[60]....
        /*0abc*/ 	.word	0xffffffff


	//   ....[61]....
        /*0ac0*/ 	.word	0xffffffff


	//   ....[62]....
        /*0ac4*/ 	.word	0xffffffff


	//   ....[63]....
        /*0ac8*/ 	.word	0xffffffff


	//   ....[64]....
        /*0acc*/ 	.word	0xffffffff


	//   ....[65]....
        /*0ad0*/ 	.word	0xffffffff


	//   ....[66]....
        /*0ad4*/ 	.word	0xffffffff


	//   ....[67]....
        /*0ad8*/ 	.word	0xffffffff


	//   ....[68]....
        /*0adc*/ 	.word	0xffffffff


	//   ....[69]....
        /*0ae0*/ 	.word	0xffffffff


	//   ....[70]....
        /*0ae4*/ 	.word	0xffffffff


	//   ....[71]....
        /*0ae8*/ 	.word	0xffffffff


	//   ....[72]....
        /*0aec*/ 	.word	0xffffffff


	//   ....[73]....
        /*0af0*/ 	.word	0xffffffff


	//   ....[74]....
        /*0af4*/ 	.word	0xffffffff


	//   ....[75]....
        /*0af8*/ 	.word	0xffffffff


	//   ....[76]....
        /*0afc*/ 	.word	0xffffffff


	//   ....[77]....
        /*0b00*/ 	.word	0xffffffff


	//   ....[78]....
        /*0b04*/ 	.word	0xffffffff


	//   ....[79]....
        /*0b08*/ 	.word	0xffffffff


	//   ....[80]....
        /*0b0c*/ 	.word	0xffffffff


	//   ....[81]....
        /*0b10*/ 	.word	0xffffffff


	//   ....[82]....
        /*0b14*/ 	.word	0xffffffff


	//   ....[83]....
        /*0b18*/ 	.word	0xffffffff


	//   ....[84]....
        /*0b1c*/ 	.word	0xffffffff


	//   ....[85]....
        /*0b20*/ 	.word	0xffffffff


	//   ....[86]....
        /*0b24*/ 	.word	0xffffffff


	//   ....[87]....
        /*0b28*/ 	.word	0xffffffff


	//   ....[88]....
        /*0b2c*/ 	.word	0xffffffff


	//   ....[89]....
        /*0b30*/ 	.word	0xffffffff


	//   ....[90]....
        /*0b34*/ 	.word	0xffffffff


	//   ....[91]....
        /*0b38*/ 	.word	0xffffffff


	//   ....[92]....
        /*0b3c*/ 	.word	0xffffffff


	//   ....[93]....
        /*0b40*/ 	.word	0xffffffff


	//   ....[94]....
        /*0b44*/ 	.word	0xffffffff


	//   ....[95]....
        /*0b48*/ 	.word	0xffffffff


	//   ....[96]....
        /*0b4c*/ 	.word	0xffffffff


	//   ....[97]....
        /*0b50*/ 	.word	0xffffffff


	//   ....[98]....
        /*0b54*/ 	.word	0xffffffff


	//   ....[99]....
        /*0b58*/ 	.word	0xffffffff


	//   ....[100]....
        /*0b5c*/ 	.word	0xffffffff


	//   ....[101]....
        /*0b60*/ 	.word	0xffffffff


	//   ....[102]....
        /*0b64*/ 	.word	0xffffffff


	//   ....[103]....
        /*0b68*/ 	.word	0xffffffff


	//   ....[104]....
        /*0b6c*/ 	.word	0xffffffff


	//   ....[105]....
        /*0b70*/ 	.word	0xffffffff


	//   ....[106]....
        /*0b74*/ 	.word	0xffffffff


	//   ....[107]....
        /*0b78*/ 	.word	0xffffffff


	//   ....[108]....
        /*0b7c*/ 	.word	0xffffffff


	//   ....[109]....
        /*0b80*/ 	.word	0xffffffff


	//   ....[110]....
        /*0b84*/ 	.word	0xffffffff


	//   ....[111]....
        /*0b88*/ 	.word	0xffffffff


	//   ....[112]....
        /*0b8c*/ 	.word	0xffffffff


	//   ....[113]....
        /*0b90*/ 	.word	0xffffffff


	//   ....[114]....
        /*0b94*/ 	.word	0xffffffff


	//   ....[115]....
        /*0b98*/ 	.word	0xffffffff


	//   ....[116]....
        /*0b9c*/ 	.word	0xffffffff


	//   ....[117]....
        /*0ba0*/ 	.word	0xffffffff


	//   ....[118]....
        /*0ba4*/ 	.word	0xffffffff


	//   ....[119]....
        /*0ba8*/ 	.word	0xffffffff


	//   ....[120]....
        /*0bac*/ 	.word	0xffffffff


	//   ....[121]....
        /*0bb0*/ 	.word	0xffffffff


	//   ....[122]....
        /*0bb4*/ 	.word	0xffffffff


	//   ....[123]....
        /*0bb8*/ 	.word	0xffffffff


	//   ....[124]....
        /*0bbc*/ 	.word	0xffffffff


	//   ....[125]....
        /*0bc0*/ 	.word	0xffffffff


	//   ....[126]....
        /*0bc4*/ 	.word	0xffffffff


	//   ....[127]....
        /*0bc8*/ 	.word	0xffffffff


	//   ....[128]....
        /*0bcc*/ 	.word	0xffffffff


	//   ....[129]....
        /*0bd0*/ 	.word	0xffffffff


	//   ....[130]....
        /*0bd4*/ 	.word	0xffffffff


	//   ....[131]....
        /*0bd8*/ 	.word	0xffffffff


	//   ....[132]....
        /*0bdc*/ 	.word	0xffffffff


	//   ....[133]....
        /*0be0*/ 	.word	0xffffffff


	//   ....[134]....
        /*0be4*/ 	.word	0xffffffff


	//   ....[135]....
        /*0be8*/ 	.word	0xffffffff


	//   ....[136]....
        /*0bec*/ 	.word	0xffffffff


	//   ....[137]....
        /*0bf0*/ 	.word	0xffffffff


	//   ....[138]....
        /*0bf4*/ 	.word	0xffffffff


	//   ....[139]....
        /*0bf8*/ 	.word	0xffffffff


	//   ....[140]....
        /*0bfc*/ 	.word	0xffffffff


	//   ....[141]....
        /*0c00*/ 	.word	0xffffffff


	//   ....[142]....
        /*0c04*/ 	.word	0xffffffff


	//   ....[143]....
        /*0c08*/ 	.word	0xffffffff


	//   ....[144]....
        /*0c0c*/ 	.word	0xffffffff


	//   ....[145]....
        /*0c10*/ 	.word	0xffffffff


	//   ....[146]....
        /*0c14*/ 	.word	0xffffffff


	//   ....[147]....
        /*0c18*/ 	.word	0xffffffff


	//   ....[148]....
        /*0c1c*/ 	.word	0xffffffff


	//   ....[149]....
        /*0c20*/ 	.word	0xffffffff


	//   ....[150]....
        /*0c24*/ 	.word	0xffffffff


	//   ....[151]....
        /*0c28*/ 	.word	0xffffffff


	//   ....[152]....
        /*0c2c*/ 	.word	0xffffffff


	//   ....[153]....
        /*0c30*/ 	.word	0xffffffff


	//   ....[154]....
        /*0c34*/ 	.word	0xffffffff


	//   ....[155]....
        /*0c38*/ 	.word	0xffffffff


	//   ....[156]....
        /*0c3c*/ 	.word	0xffffffff


	//   ....[157]....
        /*0c40*/ 	.word	0xffffffff


	//   ....[158]....
        /*0c44*/ 	.word	0xffffffff


	//   ....[159]....
        /*0c48*/ 	.word	0xffffffff


	//   ....[160]....
        /*0c4c*/ 	.word	0xffffffff


	//   ....[161]....
        /*0c50*/ 	.word	0xffffffff


	//   ....[162]....
        /*0c54*/ 	.word	0xffffffff


	//   ....[163]....
        /*0c58*/ 	.word	0xffffffff


	//   ....[164]....
        /*0c5c*/ 	.word	0xffffffff


	//   ....[165]....
        /*0c60*/ 	.word	0xffffffff


	//   ....[166]....
        /*0c64*/ 	.word	0xffffffff


	//   ....[167]....
        /*0c68*/ 	.word	0xffffffff


	//   ....[168]....
        /*0c6c*/ 	.word	0xffffffff


	//   ....[169]....
        /*0c70*/ 	.word	0x0500000f


	//   ....[170]....
        /*0c74*/ 	.word	0x0500000f


	//   ....[171]....
        /*0c78*/ 	.word	0x0500000f


	//   ....[172]....
        /*0c7c*/ 	.word	0x0500000f


	//   ....[173]....
        /*0c80*/ 	.word	0x0500000f


	//   ....[174]....
        /*0c84*/ 	.word	0x0500000f


	//   ....[175]....
        /*0c88*/ 	.word	0x0500000f


	//   ....[176]....
        /*0c8c*/ 	.word	0x0500000f


	//   ....[177]....
        /*0c90*/ 	.word	0x0500000f


	//   ....[178]....
        /*0c94*/ 	.word	0x0500000f


	//   ....[179]....
        /*0c98*/ 	.word	0x0500000f


	//   ....[180]....
        /*0c9c*/ 	.word	0x0500000f


	//   ....[181]....
        /*0ca0*/ 	.word	0x0500000f


	//   ....[182]....
        /*0ca4*/ 	.word	0x0500000f


	//   ....[183]....
        /*0ca8*/ 	.word	0x0500000f


	//   ....[184]....
        /*0cac*/ 	.word	0x0500000f


	//   ....[185]....
        /*0cb0*/ 	.word	0x0500000f


	//   ....[186]....
        /*0cb4*/ 	.word	0x0500000f


	//   ....[187]....
        /*0cb8*/ 	.word	0x0500000f


	//   ....[188]....
        /*0cbc*/ 	.word	0x0500000f


	//   ....[189]....
        /*0cc0*/ 	.word	0x0500000f


	//   ....[190]....
        /*0cc4*/ 	.word	0x0500000f


	//   ....[191]....
        /*0cc8*/ 	.word	0x0500000f


	//   ....[192]....
        /*0ccc*/ 	.word	0x0500000f


	//   ....[193]....
        /*0cd0*/ 	.word	0x0500000f


	//   ....[194]....
        /*0cd4*/ 	.word	0x0500000f


	//   ....[195]....
        /*0cd8*/ 	.word	0x0500000f


	//   ....[196]....
        /*0cdc*/ 	.word	0x0500000f


	//   ....[197]....
        /*0ce0*/ 	.word	0x0500000f


	//   ....[198]....
        /*0ce4*/ 	.word	0x0500000f


	//   ....[199]....
        /*0ce8*/ 	.word	0x0500000f


	//   ....[200]....
        /*0cec*/ 	.word	0x0500000f


	//   ....[201]....
        /*0cf0*/ 	.word	0x0500000f


	//   ....[202]....
        /*0cf4*/ 	.word	0x0500000f


	//   ....[203]....
        /*0cf8*/ 	.word	0x0500000f


	//   ....[204]....
        /*0cfc*/ 	.word	0x0500000f


	//   ....[205]....
        /*0d00*/ 	.word	0x0500000f


	//   ....[206]....
        /*0d04*/ 	.word	0x0500000f


	//   ....[207]....
        /*0d08*/ 	.word	0x0500000f


	//   ....[208]....
        /*0d0c*/ 	.word	0x0500000f


	//   ....[209]....
        /*0d10*/ 	.word	0x0500000f


	//   ....[210]....
        /*0d14*/ 	.word	0x0500000f


	//   ....[211]....
        /*0d18*/ 	.word	0x0500000f


	//   ....[212]....
        /*0d1c*/ 	.word	0x0500000f


	//   ....[213]....
        /*0d20*/ 	.word	0x0500000f


	//   ....[214]....
        /*0d24*/ 	.word	0x0500000f


	//   ....[215]....
        /*0d28*/ 	.word	0x0500000f


	//   ....[216]....
        /*0d2c*/ 	.word	0x0500000f


	//   ....[217]....
        /*0d30*/ 	.word	0x0500000f


	//   ....[218]....
        /*0d34*/ 	.word	0x0500000f


	//   ....[219]....
        /*0d38*/ 	.word	0x0500000f


	//   ....[220]....
        /*0d3c*/ 	.word	0x0500000f


	//   ....[221]....
        /*0d40*/ 	.word	0x0500000f


	//   ....[222]....
        /*0d44*/ 	.word	0x0500000f


	//   ....[223]....
        /*0d48*/ 	.word	0x0500000f


	//   ....[224]....
        /*0d4c*/ 	.word	0x0500000f


	//   ....[225]....
        /*0d50*/ 	.word	0x0500000f


	//   ....[226]....
        /*0d54*/ 	.word	0x0500000f


	//   ....[227]....
        /*0d58*/ 	.word	0x0500000f


	//   ....[228]....
        /*0d5c*/ 	.word	0x0500000f


	//   ....[229]....
        /*0d60*/ 	.word	0x0500000f


	//   ....[230]....
        /*0d64*/ 	.word	0x0500000f


	//   ....[231]....
        /*0d68*/ 	.word	0x0500000f


	//   ....[232]....
        /*0d6c*/ 	.word	0x0500000f


	//   ....[233]....
        /*0d70*/ 	.word	0x0500000f


	//   ....[234]....
        /*0d74*/ 	.word	0x0500000f


	//   ....[235]....
        /*0d78*/ 	.word	0x0500000f


	//   ....[236]....
        /*0d7c*/ 	.word	0x0500000f


	//   ....[237]....
        /*0d80*/ 	.word	0x0500000f


	//   ....[238]....
        /*0d84*/ 	.word	0x0500000f


	//   ....[239]....
        /*0d88*/ 	.word	0x0500000f


	//   ....[240]....
        /*0d8c*/ 	.word	0x0500000f


	//   ....[241]....
        /*0d90*/ 	.word	0x0500000f


	//   ....[242]....
        /*0d94*/ 	.word	0x0500000f


	//   ....[243]....
        /*0d98*/ 	.word	0x0500000f


	//   ....[244]....
        /*0d9c*/ 	.word	0x0500000f


	//   ....[245]....
        /*0da0*/ 	.word	0x0500000f


	//   ....[246]....
        /*0da4*/ 	.word	0x0500000f


	//   ....[247]....
        /*0da8*/ 	.word	0x0500000f


	//   ....[248]....
        /*0dac*/ 	.word	0x0500000f


	//   ....[249]....
        /*0db0*/ 	.word	0x0500000f


	//   ....[250]....
        /*0db4*/ 	.word	0x0500000f


	//   ....[251]....
        /*0db8*/ 	.word	0x0500000f


	//   ....[252]....
        /*0dbc*/ 	.word	0x0500000f


	//   ....[253]....
        /*0dc0*/ 	.word	0x0500000f


	//   ....[254]....
        /*0dc4*/ 	.word	0x0500000f


	//   ....[255]....
        /*0dc8*/ 	.word	0x0500000f


	//   ....[0]....
        /*0dcc*/ 	.word	0x0500000f


	//   ....[1]....
        /*0dd0*/ 	.word	0x0500000f


	//   ....[2]....
        /*0dd4*/ 	.word	0x0500000f


	//   ....[3]....
        /*0dd8*/ 	.word	0x0500000f


	//   ....[4]....
        /*0ddc*/ 	.word	0x0500000f


	//   ....[5]....
        /*0de0*/ 	.word	0x0500000f


	//   ....[6]....
        /*0de4*/ 	.word	0x0500000f


	//   ....[7]....
        /*0de8*/ 	.word	0x0500000f


	//   ....[8]....
        /*0dec*/ 	.word	0x0500000f


	//   ....[9]....
        /*0df0*/ 	.word	0x0500000f


	//   ....[10]....
        /*0df4*/ 	.word	0x0500000f


	//   ....[11]....
        /*0df8*/ 	.word	0x0500000f


	//   ....[12]....
        /*0dfc*/ 	.word	0x0500000f


	//   ....[13]....
        /*0e00*/ 	.word	0x0500000f


	//   ....[14]....
        /*0e04*/ 	.word	0x0500000f


	//   ....[15]....
        /*0e08*/ 	.word	0x0500000f


	//   ....[16]....
        /*0e0c*/ 	.word	0x0500000f


	//   ....[17]....
        /*0e10*/ 	.word	0x0500000f


	//   ....[18]....
        /*0e14*/ 	.word	0x0500000f


	//   ....[19]....
        /*0e18*/ 	.word	0x0500000f


	//   ....[20]....
        /*0e1c*/ 	.word	0x0500000f


	//   ....[21]....
        /*0e20*/ 	.word	0x0500000f


	//   ....[22]....
        /*0e24*/ 	.word	0x0500000f


	//   ....[23]....
        /*0e28*/ 	.word	0x0500000f


	//   ....[24]....
        /*0e2c*/ 	.word	0x0500000f


	//   ....[25]....
        /*0e30*/ 	.word	0x0500000f


	//   ....[26]....
        /*0e34*/ 	.word	0x0500000f


	//   ....[27]....
        /*0e38*/ 	.word	0x0500000f


	//   ....[28]....
        /*0e3c*/ 	.word	0x0500000f


	//   ....[29]....
        /*0e40*/ 	.word	0x0500000f


	//   ....[30]....
        /*0e44*/ 	.word	0x0500000f


	//   ....[31]....
        /*0e48*/ 	.word	0x0500000f


	//   ....[32]....
        /*0e4c*/ 	.word	0x0500000f


	//   ....[33]....
        /*0e50*/ 	.word	0x0500000f


	//   ....[34]....
        /*0e54*/ 	.word	0x0500000f


	//   ....[35]....
        /*0e58*/ 	.word	0x0500000f


	//   ....[36]....
        /*0e5c*/ 	.word	0x0500000f


	//   ....[37]....
        /*0e60*/ 	.word	0x0500000f


	//   ....[38]....
        /*0e64*/ 	.word	0x0500000f


	//----- nvinfo : EIATTR_COOP_GROUP_INSTR_OFFSETS
	.align		4
.L_231:
        /*0e68*/ 	.byte	0x04, 0x28
        /*0e6a*/ 	.short	(.L_233 - .L_232)


	//   ....[0]....
.L_232:
        /*0e6c*/ 	.word	0x00000060


	//   ....[1]....
        /*0e70*/ 	.word	0x00000130


	//   ....[2]....
        /*0e74*/ 	.word	0x000001e0


	//   ....[3]....
        /*0e78*/ 	.word	0x000003a0


	//   ....[4]....
        /*0e7c*/ 	.word	0x00000500


	//   ....[5]....
        /*0e80*/ 	.word	0x00000620


	//   ....[6]....
        /*0e84*/ 	.word	0x00000780


	//   ....[7]....
        /*0e88*/ 	.word	0x00003780


	//   ....[8]....
        /*0e8c*/ 	.word	0x00003790


	//   ....[9]....
        /*0e90*/ 	.word	0x00003e90


	//   ....[10]....
        /*0e94*/ 	.word	0x00003ea0


	//   ....[11]....
        /*0e98*/ 	.word	0x00004a40


	//   ....[12]....
        /*0e9c*/ 	.word	0x00004a50


	//   ....[13]....
        /*0ea0*/ 	.word	0x000051d0


	//   ....[14]....
        /*0ea4*/ 	.word	0x000051e0


	//   ....[15]....
        /*0ea8*/ 	.word	0x00005b90


	//   ....[16]....
        /*0eac*/ 	.word	0x00005ba0


	//   ....[17]....
        /*0eb0*/ 	.word	0x00005cb0


	//   ....[18]....
        /*0eb4*/ 	.word	0x00005cc0


	//   ....[19]....
        /*0eb8*/ 	.word	0x00006060


	//   ....[20]....
        /*0ebc*/ 	.word	0x00006090


	//   ....[21]....
        /*0ec0*/ 	.word	0x00006360


	//   ....[22]....
        /*0ec4*/ 	.word	0x00006380


	//   ....[23]....
        /*0ec8*/ 	.word	0x00006f40


	//   ....[24]....
        /*0ecc*/ 	.word	0x000074f0


	//   ....[25]....
        /*0ed0*/ 	.word	0x00007500


	//   ....[26]....
        /*0ed4*/ 	.word	0x00007510


	//   ....[27]....
        /*0ed8*/ 	.word	0x00007520


	//   ....[28]....
        /*0edc*/ 	.word	0x00008590


	//   ....[29]....
        /*0ee0*/ 	.word	0x000085a0


	//   ....[30]....
        /*0ee4*/ 	.word	0x000085b0


	//   ....[31]....
        /*0ee8*/ 	.word	0x000085c0


	//   ....[32]....
        /*0eec*/ 	.word	0x0000a090


	//   ....[33]....
        /*0ef0*/ 	.word	0x0000a140


	//   ....[34]....
        /*0ef4*/ 	.word	0x0000a3e0


	//   ....[35]....
        /*0ef8*/ 	.word	0x0000a4b0


	//   ....[36]....
        /*0efc*/ 	.word	0x0000b7c0


	//   ....[37]....
        /*0f00*/ 	.word	0x0000b7e0


	//   ....[38]....
        /*0f04*/ 	.word	0x0000c0b0


	//   ....[39]....
        /*0f08*/ 	.word	0x0000c140


	//   ....[40]....
        /*0f0c*/ 	.word	0x0000d1a0


	//   ....[41]....
        /*0f10*/ 	.word	0x0000d230


	//   ....[42]....
        /*0f14*/ 	.word	0x0000d380


	//   ....[43]....
        /*0f18*/ 	.word	0x0000d550


	//   ....[44]....
        /*0f1c*/ 	.word	0x0000ecd0


	//   ....[45]....
        /*0f20*/ 	.word	0x0000ecf0


	//   ....[46]....
        /*0f24*/ 	.word	0x0000ed00


	//   ....[47]....
        /*0f28*/ 	.word	0x0000ed10


	//   ....[48]....
        /*0f2c*/ 	.word	0x0000f730


	//   ....[49]....
        /*0f30*/ 	.word	0x0000f740


	//   ....[50]....
        /*0f34*/ 	.word	0x0000f970


	//   ....[51]....
        /*0f38*/ 	.word	0x0000f980


	//   ....[52]....
        /*0f3c*/ 	.word	0x0000fbb0


	//   ....[53]....
        /*0f40*/ 	.word	0x0000fbc0


	//   ....[54]....
        /*0f44*/ 	.word	0x0000fdf0


	//   ....[55]....
        /*0f48*/ 	.word	0x0000fe00


	//   ....[56]....
        /*0f4c*/ 	.word	0x000102d0


	//   ....[57]....
        /*0f50*/ 	.word	0x000102e0


	//   ....[58]....
        /*0f54*/ 	.word	0x00010f60


	//   ....[59]....
        /*0f58*/ 	.word	0x00010f70


	//   ....[60]....
        /*0f5c*/ 	.word	0x00012530


	//   ....[61]....
        /*0f60*/ 	.word	0x00012540


	//   ....[62]....
        /*0f64*/ 	.word	0x00012780


	//   ....[63]....
        /*0f68*/ 	.word	0x00012790


	//   ....[64]....
        /*0f6c*/ 	.word	0x000129c0


	//   ....[65]....
        /*0f70*/ 	.word	0x000129d0


	//   ....[66]....
        /*0f74*/ 	.word	0x00012c00


	//   ....[67]....
        /*0f78*/ 	.word	0x00012c10


	//   ....[68]....
        /*0f7c*/ 	.word	0x00012ea0


	//   ....[69]....
        /*0f80*/ 	.word	0x000130b0


	//   ....[70]....
        /*0f84*/ 	.word	0x000130e0


	//   ....[71]....
        /*0f88*/ 	.word	0x00013110


	//   ....[72]....
        /*0f8c*/ 	.word	0x00013140


	//   ....[73]....
        /*0f90*/ 	.word	0x00013170


	//   ....[74]....
        /*0f94*/ 	.word	0x000131a0


	//   ....[75]....
        /*0f98*/ 	.word	0x00013330


	//   ....[76]....
        /*0f9c*/ 	.word	0x00013360


	//   ....[77]....
        /*0fa0*/ 	.word	0x00013390


	//   ....[78]....
        /*0fa4*/ 	.word	0x000133c0


	//   ....[79]....
        /*0fa8*/ 	.word	0x000133f0


	//   ....[80]....
        /*0fac*/ 	.word	0x00013420


	//   ....[81]....
        /*0fb0*/ 	.word	0x000134b0


	//   ....[82]....
        /*0fb4*/ 	.word	0x000134e0


	//   ....[83]....
        /*0fb8*/ 	.word	0x000134f0


	//   ....[84]....
        /*0fbc*/ 	.word	0x00013580


	//   ....[85]....
        /*0fc0*/ 	.word	0x00014520


	//   ....[86]....
        /*0fc4*/ 	.word	0x00016570


	//   ....[87]....
        /*0fc8*/ 	.word	0x00016590


	//   ....[88]....
        /*0fcc*/ 	.word	0x00016620


	//   ....[89]....
        /*0fd0*/ 	.word	0x00016640


	//   ....[90]....
        /*0fd4*/ 	.word	0x000166c0


	//   ....[91]....
        /*0fd8*/ 	.word	0x000166e0


	//   ....[92]....
        /*0fdc*/ 	.word	0x00016760


	//   ....[93]....
        /*0fe0*/ 	.word	0x00016780


	//   ....[94]....
        /*0fe4*/ 	.word	0x00016800


	//   ....[95]....
        /*0fe8*/ 	.word	0x00016820


	//   ....[96]....
        /*0fec*/ 	.word	0x00016830


	//   ....[97]....
        /*0ff0*/ 	.word	0x00016840


	//   ....[98]....
        /*0ff4*/ 	.word	0x000170b0


	//   ....[99]....
        /*0ff8*/ 	.word	0x000170e0


	//   ....[100]....
        /*0ffc*/ 	.word	0x000171a0


	//   ....[101]....
        /*1000*/ 	.word	0x000171b0


	//   ....[102]....
        /*1004*/ 	.word	0x00017240


	//   ....[103]....
        /*1008*/ 	.word	0x00017250


	//   ....[104]....
        /*100c*/ 	.word	0x000172e0


	//   ....[105]....
        /*1010*/ 	.word	0x000172f0


	//   ....[106]....
        /*1014*/ 	.word	0x00017380


	//   ....[107]....
        /*1018*/ 	.word	0x00017390


	//   ....[108]....
        /*101c*/ 	.word	0x00017420


	//   ....[109]....
        /*1020*/ 	.word	0x00017430


	//   ....[110]....
        /*1024*/ 	.word	0x000174b0


	//   ....[111]....
        /*1028*/ 	.word	0x000174c0


	//   ....[112]....
        /*102c*/ 	.word	0x000174d0


	//   ....[113]....
        /*1030*/ 	.word	0x000174e0


	//   ....[114]....
        /*1034*/ 	.word	0x00017940


	//   ....[115]....
        /*1038*/ 	.word	0x00017970


	//   ....[116]....
        /*103c*/ 	.word	0x000179d0


	//   ....[117]....
        /*1040*/ 	.word	0x00017a80


	//   ....[118]....
        /*1044*/ 	.word	0x00017a90


	//   ....[119]....
        /*1048*/ 	.word	0x00017ac0


	//   ....[120]....
        /*104c*/ 	.word	0x00017b50


	//   ....[121]....
        /*1050*/ 	.word	0x00017c00


	//   ....[122]....
        /*1054*/ 	.word	0x00017c10


	//   ....[123]....
        /*1058*/ 	.word	0x00017c40


	//   ....[124]....
        /*105c*/ 	.word	0x00017c50


	//   ....[125]....
        /*1060*/ 	.word	0x00017ce0


	//   ....[126]....
        /*1064*/ 	.word	0x00018400


	//   ....[127]....
        /*1068*/ 	.word	0x00018420


	//   ....[128]....
        /*106c*/ 	.word	0x00018470


	//   ....[129]....
        /*1070*/ 	.word	0x00018480


	//   ....[130]....
        /*1074*/ 	.word	0x000184c0


	//   ....[131]....
        /*1078*/ 	.word	0x000184d0


	//   ....[132]....
        /*107c*/ 	.word	0x00018510


	//   ....[133]....
        /*1080*/ 	.word	0x00018520


	//   ....[134]....
        /*1084*/ 	.word	0x00018560


	//   ....[135]....
        /*1088*/ 	.word	0x00018570


	//   ....[136]....
        /*108c*/ 	.word	0x00018580


	//   ....[137]....
        /*1090*/ 	.word	0x000185c0


	//   ....[138]....
        /*1094*/ 	.word	0x000188f0


	//   ....[139]....
        /*1098*/ 	.word	0x00018910


	//   ....[140]....
        /*109c*/ 	.word	0x00018920


	//   ....[141]....
        /*10a0*/ 	.word	0x00018940


	//   ....[142]....
        /*10a4*/ 	.word	0x000189b0


	//   ....[143]....
        /*10a8*/ 	.word	0x000189d0


	//   ....[144]....
        /*10ac*/ 	.word	0x00018a30


	//   ....[145]....
        /*10b0*/ 	.word	0x00018a50


	//   ....[146]....
        /*10b4*/ 	.word	0x00018ab0


	//   ....[147]....
        /*10b8*/ 	.word	0x00018ad0


	//   ....[148]....
        /*10bc*/ 	.word	0x00018b30


	//   ....[149]....
        /*10c0*/ 	.word	0x00018b50


	//   ....[150]....
        /*10c4*/ 	.word	0x00019080


	//   ....[151]....
        /*10c8*/ 	.word	0x000190b0


	//   ....[152]....
        /*10cc*/ 	.word	0x00019120


	//   ....[153]....
        /*10d0*/ 	.word	0x00019150


	//   ....[154]....
        /*10d4*/ 	.word	0x00019180


	//   ....[155]....
        /*10d8*/ 	.word	0x000191b0


	//   ....[156]....
        /*10dc*/ 	.word	0x000191e0


	//   ....[157]....
        /*10e0*/ 	.word	0x00019210


	//   ....[158]....
        /*10e4*/ 	.word	0x000193b0


	//   ....[159]....
        /*10e8*/ 	.word	0x000193e0


	//   ....[160]....
        /*10ec*/ 	.word	0x00019410


	//   ....[161]....
        /*10f0*/ 	.word	0x00019440


	//   ....[162]....
        /*10f4*/ 	.word	0x00019470


	//   ....[163]....
        /*10f8*/ 	.word	0x000194a0


	//   ....[164]....
        /*10fc*/ 	.word	0x00019560


	//   ....[165]....
        /*1100*/ 	.word	0x00019580


	//   ....[166]....
        /*1104*/ 	.word	0x00019590


	//   ....[167]....
        /*1108*/ 	.word	0x000195f0


	//   ....[168]....
        /*110c*/ 	.word	0x00019c10


	//   ....[169]....
        /*1110*/ 	.word	0x00019f20


	//   ....[170]....
        /*1114*/ 	.word	0x00019fb0


	//   ....[171]....
        /*1118*/ 	.word	0x0001a040


	//   ....[172]....
        /*111c*/ 	.word	0x0001a0d0


	//   ....[173]....
        /*1120*/ 	.word	0x0001a1b0


	//   ....[174]....
        /*1124*/ 	.word	0x0001a240


	//   ....[175]....
        /*1128*/ 	.word	0x0001a2e0


	//   ....[176]....
        /*112c*/ 	.word	0x0001a370


	//   ....[177]....
        /*1130*/ 	.word	0x0001a460


	//   ....[178]....
        /*1134*/ 	.word	0x0001a4f0


	//   ....[179]....
        /*1138*/ 	.word	0x0001a590


	//   ....[180]....
        /*113c*/ 	.word	0x0001a620


	//   ....[181]....
        /*1140*/ 	.word	0x0001a700


	//   ....[182]....
        /*1144*/ 	.word	0x0001a7a0


	//   ....[183]....
        /*1148*/ 	.word	0x0001a830


	//   ....[184]....
        /*114c*/ 	.word	0x0001a880


	//   ....[185]....
        /*1150*/ 	.word	0x0001a8d0


	//   ....[186]....
        /*1154*/ 	.word	0x0001a9c0


	//   ....[187]....
        /*1158*/ 	.word	0x0001aa50


	//   ....[188]....
        /*115c*/ 	.word	0x0001aaa0


	//   ....[189]....
        /*1160*/ 	.word	0x0001aaf0


	//   ....[190]....
        /*1164*/ 	.word	0x0001ad00


	//   ....[191]....
        /*1168*/ 	.word	0x0001ad50


	//   ....[192]....
        /*116c*/ 	.word	0x0001ade0


	//   ....[193]....
        /*1170*/ 	.word	0x0001ae70


	//   ....[194]....
        /*1174*/ 	.word	0x0001af00


	//   ....[195]....
        /*1178*/ 	.word	0x0001af90


	//   ....[196]....
        /*117c*/ 	.word	0x0001b020


	//   ....[197]....
        /*1180*/ 	.word	0x0001b0b0


	//   ....[198]....
        /*1184*/ 	.word	0x0001b130


	//   ....[199]....
        /*1188*/ 	.word	0x0001b180


	//   ....[200]....
        /*118c*/ 	.word	0x0001b220


	//   ....[201]....
        /*1190*/ 	.word	0x0001b2b0


	//   ....[202]....
        /*1194*/ 	.word	0x0001b340


	//   ....[203]....
        /*1198*/ 	.word	0x0001b390


	//   ....[204]....
        /*119c*/ 	.word	0x0001b420


	//   ....[205]....
        /*11a0*/ 	.word	0x0001b4b0


	//   ....[206]....
        /*11a4*/ 	.word	0x0001b540


	//   ....[207]....
        /*11a8*/ 	.word	0x0001b5d0


	//   ....[208]....
        /*11ac*/ 	.word	0x0001b660


	//   ....[209]....
        /*11b0*/ 	.word	0x0001b6f0


	//   ....[210]....
        /*11b4*/ 	.word	0x0001b7b0


	//   ....[211]....
        /*11b8*/ 	.word	0x0001ba90


	//   ....[212]....
        /*11bc*/ 	.word	0x0001bb80


	//   ....[213]....
        /*11c0*/ 	.word	0x0001bc20


	//   ....[214]....
        /*11c4*/ 	.word	0x0001bc80


	//   ....[215]....
        /*11c8*/ 	.word	0x0001bd70


	//   ....[216]....
        /*11cc*/ 	.word	0x0001bde0


	//   ....[217]....
        /*11d0*/ 	.word	0x0001bed0


	//   ....[218]....
        /*11d4*/ 	.word	0x0001bf40


	//   ....[219]....
        /*11d8*/ 	.word	0x0001c030


	//   ....[220]....
        /*11dc*/ 	.word	0x0001c0a0


	//   ....[221]....
        /*11e0*/ 	.word	0x0001c190


	//   ....[222]....
        /*11e4*/ 	.word	0x0001c200


	//   ....[223]....
        /*11e8*/ 	.word	0x0001c2a0


	//   ....[224]....
        /*11ec*/ 	.word	0x0001c3a0


	//   ....[225]....
        /*11f0*/ 	.word	0x0001c400


	//   ....[226]....
        /*11f4*/ 	.word	0x0001c460


	//   ....[227]....
        /*11f8*/ 	.word	0x0001c550


	//   ....[228]....
        /*11fc*/ 	.word	0x0001c5b0


	//   ....[229]....
        /*1200*/ 	.word	0x0001c6b0


	//   ....[230]....
        /*1204*/ 	.word	0x0001c710


	//   ....[231]....
        /*1208*/ 	.word	0x0001c810


	//   ....[232]....
        /*120c*/ 	.word	0x0001c870


	//   ....[233]....
        /*1210*/ 	.word	0x0001c970


	//   ....[234]....
        /*1214*/ 	.word	0x0001c9d0


	//   ....[235]....
        /*1218*/ 	.word	0x0001cad0


	//   ....[236]....
        /*121c*/ 	.word	0x0001cb30


	//   ....[237]....
        /*1220*/ 	.word	0x0001cc30


	//   ....[238]....
        /*1224*/ 	.word	0x0001cc90


	//   ....[239]....
        /*1228*/ 	.word	0x0001cd30


	//   ....[240]....
        /*122c*/ 	.word	0x0001ceb0


	//   ....[241]....
        /*1230*/ 	.word	0x0001cf90


	//   ....[242]....
        /*1234*/ 	.word	0x0001d040


	//   ....[243]....
        /*1238*/ 	.word	0x0001d150


	//   ....[244]....
        /*123c*/ 	.word	0x0001d1b0


	//   ....[245]....
        /*1240*/ 	.word	0x0001d2c0


	//   ....[246]....
        /*1244*/ 	.word	0x0001d320


	//   ....[247]....
        /*1248*/ 	.word	0x0001d430


	//   ....[248]....
        /*124c*/ 	.word	0x0001d490


	//   ....[249]....
        /*1250*/ 	.word	0x0001d5a0


	//   ....[250]....
        /*1254*/ 	.word	0x0001d600


	//   ....[251]....
        /*1258*/ 	.word	0x0001d6c0


	//   ....[252]....
        /*125c*/ 	.word	0x0001d820


	//   ....[253]....
        /*1260*/ 	.word	0x0001d8c0


	//   ....[254]....
        /*1264*/ 	.word	0x0001d920


	//   ....[255]....
        /*1268*/ 	.word	0x0001d9d0


	//   ....[0]....
        /*126c*/ 	.word	0x0001da30


	//   ....[1]....
        /*1270*/ 	.word	0x0001dae0


	//   ....[2]....
        /*1274*/ 	.word	0x0001db40


	//   ....[3]....
        /*1278*/ 	.word	0x0001dbf0


	//   ....[4]....
        /*127c*/ 	.word	0x0001dc50


	//   ....[5]....
        /*1280*/ 	.word	0x0001dd00


	//   ....[6]....
        /*1284*/ 	.word	0x0001dd60


	//   ....[7]....
        /*1288*/ 	.word	0x0001de10


	//   ....[8]....
        /*128c*/ 	.word	0x0001df00


	//   ....[9]....
        /*1290*/ 	.word	0x0001dfa0


	//   ....[10]....
        /*1294*/ 	.word	0x0001e000


	//   ....[11]....
        /*1298*/ 	.word	0x0001e0d0


	//   ....[12]....
        /*129c*/ 	.word	0x0001e130


	//   ....[13]....
        /*12a0*/ 	.word	0x0001e200


	//   ....[14]....
        /*12a4*/ 	.word	0x0001e260


	//   ....[15]....
        /*12a8*/ 	.word	0x0001e330


	//   ....[16]....
        /*12ac*/ 	.word	0x0001e390


	//   ....[17]....
        /*12b0*/ 	.word	0x0001e460


	//   ....[18]....
        /*12b4*/ 	.word	0x0001e4c0


	//   ....[19]....
        /*12b8*/ 	.word	0x0001e590


	//   ....[20]....
        /*12bc*/ 	.word	0x0001e620


	//   ....[21]....
        /*12c0*/ 	.word	0x0001e6c0


	//   ....[22]....
        /*12c4*/ 	.word	0x0001e840


	//   ....[23]....
        /*12c8*/ 	.word	0x0001e8b0


	//   ....[24]....
        /*12cc*/ 	.word	0x0001e920


	//   ....[25]....
        /*12d0*/ 	.word	0x0001e990


	//   ....[26]....
        /*12d4*/ 	.word	0x0001ea00


	//   ....[27]....
        /*12d8*/ 	.word	0x0001ea80


	//   ....[28]....
        /*12dc*/ 	.word	0x0001eb00


	//   ....[29]....
        /*12e0*/ 	.word	0x0001eb90


	//   ....[30]....
        /*12e4*/ 	.word	0x0001ec00


	//   ....[31]....
        /*12e8*/ 	.word	0x0001ec70


	//   ....[32]....
        /*12ec*/ 	.word	0x0001ece0


	//   ....[33]....
        /*12f0*/ 	.word	0x0001ed60


	//   ....[34]....
        /*12f4*/ 	.word	0x0001edd0


	//   ....[35]....
        /*12f8*/ 	.word	0x0001ee70


	//   ....[36]....
        /*12fc*/ 	.word	0x0001eec0


	//   ....[37]....
        /*1300*/ 	.word	0x0001ef50


	//   ....[38]....
        /*1304*/ 	.word	0x0001f080


	//----- nvinfo : EIATTR_REG_RECONFIG
	.align		4
.L_233:
        /*1308*/ 	.byte	0x01, 0x54
	.zero		2


	//----- nvinfo : EIATTR_SYSCALL_OFFSETS
	.align		4
        /*130c*/ 	.byte	0x04, 0x46
        /*130e*/ 	.short	(.L_235 - .L_234)


	//   ....[0]....
.L_234:
        /*1310*/ 	.word	0x00002320


	//   ....[1]....
        /*1314*/ 	.word	0x00002470


	//   ....[2]....
        /*1318*/ 	.word	0x000070e0


	//   ....[3]....
        /*131c*/ 	.word	0x00007460


	//   ....[4]....
        /*1320*/ 	.word	0x00015b90


	//   ....[5]....
        /*1324*/ 	.word	0x00015ce0


	//   ....[6]....
        /*1328*/ 	.word	0x00015dd0


	//   ....[7]....
        /*132c*/ 	.word	0x00016d00


	//----- nvinfo : EIATTR_MBARRIER_INSTR_OFFSETS
	.align		4
.L_235:
        /*1330*/ 	.byte	0x04, 0x39
        /*1332*/ 	.short	(.L_237 - .L_236)


	//   ....[0]....
.L_236:
        /*1334*/ 	.word	0x00000250
        /*1338*/ 	.word	0x000000ff
        /*133c*/ 	.word	0x00022800
        /*1340*/ 	.short	0x0100
        /*1342*/ 	.byte	0x08
	.zero		1


	//   ....[1]....
        /*1344*/ 	.word	0x00000260
        /*1348*/ 	.word	0x000000ff
        /*134c*/ 	.word	0x00022820
        /*1350*/ 	.short	0x0100
        /*1352*/ 	.byte	0x08
	.zero		1


	//   ....[2]....
        /*1354*/ 	.word	0x00000350
        /*1358*/ 	.word	0x000000ff
        /*135c*/ 	.word	0x00022830
        /*1360*/ 	.short	0x0100
        /*1362*/ 	.byte	0x08
	.zero		1


	//   ....[3]....
        /*1364*/ 	.word	0x00000360
        /*1368*/ 	.word	0x000000ff
        /*136c*/ 	.word	0x00022840
        /*1370*/ 	.short	0x0100
        /*1372*/ 	.byte	0x08
	.zero		1


	//   ....[4]....
        /*1374*/ 	.word	0x00000370
        /*1378*/ 	.word	0x000000ff
        /*137c*/ 	.word	0x00022838
        /*1380*/ 	.short	0x0100
        /*1382*/ 	.byte	0x08
	.zero		1


	//   ....[5]....
        /*1384*/ 	.word	0x00000380
        /*1388*/ 	.word	0x000000ff
        /*138c*/ 	.word	0x00022848
        /*1390*/ 	.short	0x0100
        /*1392*/ 	.byte	0x08
	.zero		1


	//   ....[6]....
        /*1394*/ 	.word	0x000004b0
        /*1398*/ 	.word	0x000000ff
        /*139c*/ 	.word	0x00022850
        /*13a0*/ 	.short	0x0100
        /*13a2*/ 	.byte	0x08
	.zero		1


	//   ....[7]....
        /*13a4*/ 	.word	0x000004c0
        /*13a8*/ 	.word	0x000000ff
        /*13ac*/ 	.word	0x00022860
        /*13b0*/ 	.short	0x0100
        /*13b2*/ 	.byte	0x08
	.zero		1


	//   ....[8]....
        /*13b4*/ 	.word	0x000004d0
        /*13b8*/ 	.word	0x000000ff
        /*13bc*/ 	.word	0x00022858
        /*13c0*/ 	.short	0x0100
        /*13c2*/ 	.byte	0x08
	.zero		1


	//   ....[9]....
        /*13c4*/ 	.word	0x000004e0
        /*13c8*/ 	.word	0x000000ff
        /*13cc*/ 	.word	0x00022868
        /*13d0*/ 	.short	0x0100
        /*13d2*/ 	.byte	0x08
	.zero		1


	//   ....[10]....
        /*13d4*/ 	.word	0x000005d0
        /*13d8*/ 	.word	0x000000ff
        /*13dc*/ 	.word	0x00022870
        /*13e0*/ 	.short	0x0100
        /*13e2*/ 	.byte	0x06
	.zero		1


	//   ....[11]....
        /*13e4*/ 	.word	0x000005e0
        /*13e8*/ 	.word	0x000000ff
        /*13ec*/ 	.word	0x00022880
        /*13f0*/ 	.short	0x0100
        /*13f2*/ 	.byte	0x06
	.zero		1


	//   ....[12]....
        /*13f4*/ 	.word	0x000005f0
        /*13f8*/ 	.word	0x000000ff
        /*13fc*/ 	.word	0x00022878
        /*1400*/ 	.short	0x0100
        /*1402*/ 	.byte	0x06
	.zero		1


	//   ....[13]....
        /*1404*/ 	.word	0x00000600
        /*1408*/ 	.word	0x000000ff
        /*140c*/ 	.word	0x00022888
        /*1410*/ 	.short	0x0100
        /*1412*/ 	.byte	0x06
	.zero		1


	//   ....[14]....
        /*1414*/ 	.word	0x00000730
        /*1418*/ 	.word	0x000000ff
        /*141c*/ 	.word	0x00022890
        /*1420*/ 	.short	0x0100
        /*1422*/ 	.byte	0x08
	.zero		1


	//   ....[15]....
        /*1424*/ 	.word	0x00000740
        /*1428*/ 	.word	0x000000ff
        /*142c*/ 	.word	0x000228a0
        /*1430*/ 	.short	0x0100
        /*1432*/ 	.byte	0x08
	.zero		1


	//   ....[16]....
        /*1434*/ 	.word	0x00000750
        /*1438*/ 	.word	0x000000ff
        /*143c*/ 	.word	0x00022898
        /*1440*/ 	.short	0x0100
        /*1442*/ 	.byte	0x08
	.zero		1


	//   ....[17]....
        /*1444*/ 	.word	0x00000760
        /*1448*/ 	.word	0x000000ff
        /*144c*/ 	.word	0x000228a8
        /*1450*/ 	.short	0x0100
        /*1452*/ 	.byte	0x08
	.zero		1


	//   ....[18]....
        /*1454*/ 	.word	0x00000890
        /*1458*/ 	.word	0x000000ff
        /*145c*/ 	.word	0x000228b0
        /*1460*/ 	.short	0x0100
        /*1462*/ 	.byte	0x08
	.zero		1


	//   ....[19]....
        /*1464*/ 	.word	0x000008a0
        /*1468*/ 	.word	0x000000ff
        /*146c*/ 	.word	0x000228c0
        /*1470*/ 	.short	0x0100
        /*1472*/ 	.byte	0x08
	.zero		1


	//   ....[20]....
        /*1474*/ 	.word	0x000008b0
        /*1478*/ 	.word	0x000000ff
        /*147c*/ 	.word	0x000228b8
        /*1480*/ 	.short	0x0100
        /*1482*/ 	.byte	0x08
	.zero		1


	//   ....[21]....
        /*1484*/ 	.word	0x000008c0
        /*1488*/ 	.word	0x000000ff
        /*148c*/ 	.word	0x000228c8
        /*1490*/ 	.short	0x0100
        /*1492*/ 	.byte	0x08
	.zero		1


	//   ....[22]....
        /*1494*/ 	.word	0x00003730
        /*1498*/ 	.word	0x00000057
        /*149c*/ 	.word	0x00022890
        /*14a0*/ 	.short	0x010a
        /*14a2*/ 	.byte	0x3f
	.zero		1


	//   ....[23]....
        /*14a4*/ 	.word	0x000049e0
        /*14a8*/ 	.word	0x00000057
        /*14ac*/ 	.word	0x00022890
        /*14b0*/ 	.short	0x010a
        /*14b2*/ 	.byte	0x3f
	.zero		1


	//   ....[24]....
        /*14b4*/ 	.word	0x000059f0
        /*14b8*/ 	.word	0x00000057
        /*14bc*/ 	.word	0x00022890
        /*14c0*/ 	.short	0x010a
        /*14c2*/ 	.byte	0x3f
	.zero		1


	//   ....[25]....
        /*14c4*/ 	.word	0x00005e90
        /*14c8*/ 	.word	0x00000004
        /*14cc*/ 	.word	0x00000000
        /*14d0*/ 	.short	0x0101
        /*14d2*/ 	.byte	0x3f
	.zero		1


	//   ....[26]....
        /*14d4*/ 	.word	0x00005ed0
        /*14d8*/ 	.word	0x00000057
        /*14dc*/ 	.word	0x000228b0
        /*14e0*/ 	.short	0x010a
        /*14e2*/ 	.byte	0x3f
	.zero		1


	//   ....[27]....
        /*14e4*/ 	.word	0x000066f0
        /*14e8*/ 	.word	0x00000057
        /*14ec*/ 	.word	0x00000000
        /*14f0*/ 	.short	0x0101
        /*14f2*/ 	.byte	0x3f
	.zero		1


	//   ....[28]....
        /*14f4*/ 	.word	0x00007180
        /*14f8*/ 	.word	0x00000013
        /*14fc*/ 	.word	0x00022800
        /*1500*/ 	.short	0x010a
        /*1502*/ 	.byte	0x3f
	.zero		1


	//   ....[29]....
        /*1504*/ 	.word	0x000071d0
        /*1508*/ 	.word	0x00000013
        /*150c*/ 	.word	0x00022800
        /*1510*/ 	.short	0x010a
        /*1512*/ 	.byte	0x3f
	.zero		1


	//   ....[30]....
        /*1514*/ 	.word	0x00007810
        /*1518*/ 	.word	0x00000013
        /*151c*/ 	.word	0x00022800
        /*1520*/ 	.short	0x010a
        /*1522*/ 	.byte	0x3f
	.zero		1


	//   ....[31]....
        /*1524*/ 	.word	0x00008790
        /*1528*/ 	.word	0x00000013
        /*152c*/ 	.word	0x00022800
        /*1530*/ 	.short	0x010a
        /*1532*/ 	.byte	0x3f
	.zero		1


	//   ....[32]....
        /*1534*/ 	.word	0x00009680
        /*1538*/ 	.word	0x00000004
        /*153c*/ 	.word	0x00022830
        /*1540*/ 	.short	0x010a
        /*1542*/ 	.byte	0x3f
	.zero		1


	//   ....[33]....
        /*1544*/ 	.word	0x00009730
        /*1548*/ 	.word	0x00000004
        /*154c*/ 	.word	0x00022830
        /*1550*/ 	.short	0x010a
        /*1552*/ 	.byte	0x3f
	.zero		1


	//   ....[34]....
        /*1554*/ 	.word	0x0000a8d0
        /*1558*/ 	.word	0x0000000a
        /*155c*/ 	.word	0x00000000
        /*1560*/ 	.short	0x0101
        /*1562*/ 	.byte	0x3f
	.zero		1


	//   ....[35]....
        /*1564*/ 	.word	0x0000adc0
        /*1568*/ 	.word	0x00000004
        /*156c*/ 	.word	0x00022850
        /*1570*/ 	.short	0x010a
        /*1572*/ 	.byte	0x3f
	.zero		1


	//   ....[36]....
        /*1574*/ 	.word	0x0000ae10
        /*1578*/ 	.word	0x00000004
        /*157c*/ 	.word	0x00022850
        /*1580*/ 	.short	0x010a
        /*1582*/ 	.byte	0x3f
	.zero		1


	//   ....[37]....
        /*1584*/ 	.word	0x0000b1e0
        /*1588*/ 	.word	0x00000004
        /*158c*/ 	.word	0x00000000
        /*1590*/ 	.short	0x0101
        /*1592*/ 	.byte	0x3f
	.zero		1


	//   ....[38]....
        /*1594*/ 	.word	0x0000b320
        /*1598*/ 	.word	0x00000005
        /*159c*/ 	.word	0x00022830
        /*15a0*/ 	.short	0x010a
        /*15a2*/ 	.byte	0x3f
	.zero		1


	//   ....[39]....
        /*15a4*/ 	.word	0x0000b390
        /*15a8*/ 	.word	0x00000005
        /*15ac*/ 	.word	0x00022830
        /*15b0*/ 	.short	0x010a
        /*15b2*/ 	.byte	0x3f
	.zero		1


	//   ....[40]....
        /*15b4*/ 	.word	0x0000c4a0
        /*15b8*/ 	.word	0x000000a2
        /*15bc*/ 	.word	0x00000000
        /*15c0*/ 	.short	0x0101
        /*15c2*/ 	.byte	0x3f
	.zero		1


	//   ....[41]....
        /*15c4*/ 	.word	0x0000cd30
        /*15c8*/ 	.word	0x00000005
        /*15cc*/ 	.word	0x00022850
        /*15d0*/ 	.short	0x010a
        /*15d2*/ 	.byte	0x3f
	.zero		1


	//   ....[42]....
        /*15d4*/ 	.word	0x0000cd80
        /*15d8*/ 	.word	0x00000005
        /*15dc*/ 	.word	0x00022850
        /*15e0*/ 	.short	0x010a
        /*15e2*/ 	.byte	0x3f
	.zero		1


	//   ....[43]....
        /*15e4*/ 	.word	0x0000d160
        /*15e8*/ 	.word	0x00000005
        /*15ec*/ 	.word	0x00000000
        /*15f0*/ 	.short	0x0101
        /*15f2*/ 	.byte	0x3f
	.zero		1


	//   ....[44]....
        /*15f4*/ 	.word	0x0000f6d0
        /*15f8*/ 	.word	0x00000003
        /*15fc*/ 	.word	0x00000000
        /*1600*/ 	.short	0x0101
        /*1602*/ 	.byte	0x3f
	.zero		1


	//   ....[45]....
        /*1604*/ 	.word	0x00010230
        /*1608*/ 	.word	0x00000006
        /*160c*/ 	.word	0x00000000
        /*1610*/ 	.short	0x0101
        /*1612*/ 	.byte	0x3f
	.zero		1


	//   ....[46]....
        /*1614*/ 	.word	0x00014600
        /*1618*/ 	.word	0x00000016
        /*161c*/ 	.word	0x00022820
        /*1620*/ 	.short	0x010a
        /*1622*/ 	.byte	0x3f
	.zero		1


	//   ....[47]....
        /*1624*/ 	.word	0x00014690
        /*1628*/ 	.word	0x00000003
        /*162c*/ 	.word	0x000228a0
        /*1630*/ 	.short	0x010a
        /*1632*/ 	.byte	0x3f
	.zero		1


	//   ....[48]....
        /*1634*/ 	.word	0x000148e0
        /*1638*/ 	.word	0x00000003
        /*163c*/ 	.word	0x000228c0
        /*1640*/ 	.short	0x010a
        /*1642*/ 	.byte	0x3f
	.zero		1


	//   ....[49]....
        /*1644*/ 	.word	0x00014ef0
        /*1648*/ 	.word	0x00000008
        /*164c*/ 	.word	0x000228a0
        /*1650*/ 	.short	0x010a
        /*1652*/ 	.byte	0x3f
	.zero		1


	//   ....[50]....
        /*1654*/ 	.word	0x00015130
        /*1658*/ 	.word	0x00000008
        /*165c*/ 	.word	0x000228c0
        /*1660*/ 	.short	0x010a
        /*1662*/ 	.byte	0x3f
	.zero		1


	//   ....[51]....
        /*1664*/ 	.word	0x000162f0
        /*1668*/ 	.word	0x0000001f
        /*166c*/ 	.word	0x00022840
        /*1670*/ 	.short	0x010a
        /*1672*/ 	.byte	0x3f
	.zero		1


	//   ....[52]....
        /*1674*/ 	.word	0x00016940
        /*1678*/ 	.word	0x0000001f
        /*167c*/ 	.word	0x00022830
        /*1680*/ 	.short	0x0107
        /*1682*/ 	.byte	0x3f
	.zero		1


	//   ....[53]....
        /*1684*/ 	.word	0x00016a10
        /*1688*/ 	.word	0x0000001f
        /*168c*/ 	.word	0x00022830
        /*1690*/ 	.short	0x0101
        /*1692*/ 	.byte	0x3f
	.zero		1


	//   ....[54]....
        /*1694*/ 	.word	0x000175e0
        /*1698*/ 	.word	0x00000016
        /*169c*/ 	.word	0x00022800
        /*16a0*/ 	.short	0x0107
        /*16a2*/ 	.byte	0x3f
	.zero		1


	//   ....[55]....
        /*16a4*/ 	.word	0x000176d0
        /*16a8*/ 	.word	0x00000016
        /*16ac*/ 	.word	0x00022800
        /*16b0*/ 	.short	0x0101
        /*16b2*/ 	.byte	0x3f
	.zero		1


	//   ....[56]....
        /*16b4*/ 	.word	0x000176f0
        /*16b8*/ 	.word	0x00000016
        /*16bc*/ 	.word	0x00022820
        /*16c0*/ 	.short	0x010a
        /*16c2*/ 	.byte	0x3f
	.zero		1


	//   ....[57]....
        /*16c4*/ 	.word	0x00017780
        /*16c8*/ 	.word	0x0000001f
        /*16cc*/ 	.word	0x00022860
        /*16d0*/ 	.short	0x010a
        /*16d2*/ 	.byte	0x3f
	.zero		1


	//   ....[58]....
        /*16d4*/ 	.word	0x00017e60
        /*16d8*/ 	.word	0x0000001f
        /*16dc*/ 	.word	0x00022850
        /*16e0*/ 	.short	0x0107
        /*16e2*/ 	.byte	0x3f
	.zero		1


	//   ....[59]....
        /*16e4*/ 	.word	0x00017f30
        /*16e8*/ 	.word	0x0000001f
        /*16ec*/ 	.word	0x00022850
        /*16f0*/ 	.short	0x0101
        /*16f2*/ 	.byte	0x3f
	.zero		1


	//   ....[60]....
        /*16f4*/ 	.word	0x00018270
        /*16f8*/ 	.word	0x00000004
        /*16fc*/ 	.word	0x00022840
        /*1700*/ 	.short	0x010a
        /*1702*/ 	.byte	0x3f
	.zero		1


	//   ....[61]....
        /*1704*/ 	.word	0x00018640
        /*1708*/ 	.word	0x00000004
        /*170c*/ 	.word	0x00022830
        /*1710*/ 	.short	0x0107
        /*1712*/ 	.byte	0x3f
	.zero		1


	//   ....[62]....
        /*1714*/ 	.word	0x00018700
        /*1718*/ 	.word	0x00000004
        /*171c*/ 	.word	0x00022830
        /*1720*/ 	.short	0x0101
        /*1722*/ 	.byte	0x3f
	.zero		1


	//   ....[63]....
        /*1724*/ 	.word	0x00018730
        /*1728*/ 	.word	0x00000004
        /*172c*/ 	.word	0x00022860
        /*1730*/ 	.short	0x010a
        /*1732*/ 	.byte	0x3f
	.zero		1


	//   ....[64]....
        /*1734*/ 	.word	0x00018c40
        /*1738*/ 	.word	0x00000004
        /*173c*/ 	.word	0x00022850
        /*1740*/ 	.short	0x0107
        /*1742*/ 	.byte	0x3f
	.zero		1


	//   ....[65]....
        /*1744*/ 	.word	0x00018d00
        /*1748*/ 	.word	0x00000004
        /*174c*/ 	.word	0x00022850
        /*1750*/ 	.short	0x0101
        /*1752*/ 	.byte	0x3f
	.zero		1


	//   ....[66]....
        /*1754*/ 	.word	0x00019b90
        /*1758*/ 	.word	0x00000005
        /*175c*/ 	.word	0x00022820
        /*1760*/ 	.short	0x010a
        /*1762*/ 	.byte	0x3f
	.zero		1


	//   ....[67]....
        /*1764*/ 	.word	0x00019cf0
        /*1768*/ 	.word	0x00000003
        /*176c*/ 	.word	0x00022840
        /*1770*/ 	.short	0x010a
        /*1772*/ 	.byte	0x3f
	.zero		1


	//   ....[68]....
        /*1774*/ 	.word	0x00019d90
        /*1778*/ 	.word	0x00000005
        /*177c*/ 	.word	0x00022840
        /*1780*/ 	.short	0x010a
        /*1782*/ 	.byte	0x3f
	.zero		1


	//   ....[69]....
        /*1784*/ 	.word	0x00019dd0
        /*1788*/ 	.word	0x00000003
        /*178c*/ 	.word	0x00022860
        /*1790*/ 	.short	0x010a
        /*1792*/ 	.byte	0x3f
	.zero		1


	//   ....[70]....
        /*1794*/ 	.word	0x00019e10
        /*1798*/ 	.word	0x00000005
        /*179c*/ 	.word	0x00022860
        /*17a0*/ 	.short	0x010a
        /*17a2*/ 	.byte	0x3f
	.zero		1


	//   ....[71]....
        /*17a4*/ 	.word	0x00019e70
        /*17a8*/ 	.word	0x00000057
        /*17ac*/ 	.word	0x00022890
        /*17b0*/ 	.short	0x010a
        /*17b2*/ 	.byte	0x3f
	.zero		1


	//   ....[72]....
        /*17b4*/ 	.word	0x0001a100
        /*17b8*/ 	.word	0x00000057
        /*17bc*/ 	.word	0x00022890
        /*17c0*/ 	.short	0x010a
        /*17c2*/ 	.byte	0x3f
	.zero		1


	//   ....[73]....
        /*17c4*/ 	.word	0x0001a3b0
        /*17c8*/ 	.word	0x00000057
        /*17cc*/ 	.word	0x00022890
        /*17d0*/ 	.short	0x010a
        /*17d2*/ 	.byte	0x3f
	.zero		1


	//   ....[74]....
        /*17d4*/ 	.word	0x0001a660
        /*17d8*/ 	.word	0x00000057
        /*17dc*/ 	.word	0x000228b0
        /*17e0*/ 	.short	0x010a
        /*17e2*/ 	.byte	0x3f
	.zero		1


	//   ....[75]....
        /*17e4*/ 	.word	0x0001a910
        /*17e8*/ 	.word	0x00000013
        /*17ec*/ 	.word	0x00022800
        /*17f0*/ 	.short	0x010a
        /*17f2*/ 	.byte	0x3f
	.zero		1


	//   ....[76]....
        /*17f4*/ 	.word	0x0001ab20
        /*17f8*/ 	.word	0x00000013
        /*17fc*/ 	.word	0x00022800
        /*1800*/ 	.short	0x010a
        /*1802*/ 	.byte	0x3f
	.zero		1


	//   ....[77]....
        /*1804*/ 	.word	0x0001ab70
        /*1808*/ 	.word	0x00000004
        /*180c*/ 	.word	0x00022830
        /*1810*/ 	.short	0x010a
        /*1812*/ 	.byte	0x3f
	.zero		1


	//   ....[78]....
        /*1814*/ 	.word	0x0001abc0
        /*1818*/ 	.word	0x00000004
        /*181c*/ 	.word	0x00022850
        /*1820*/ 	.short	0x010a
        /*1822*/ 	.byte	0x3f
	.zero		1


	//   ....[79]....
        /*1824*/ 	.word	0x0001ac10
        /*1828*/ 	.word	0x00000005
        /*182c*/ 	.word	0x00022830
        /*1830*/ 	.short	0x010a
        /*1832*/ 	.byte	0x3f
	.zero		1


	//   ....[80]....
        /*1834*/ 	.word	0x0001ac60
        /*1838*/ 	.word	0x00000005
        /*183c*/ 	.word	0x00022850
        /*1840*/ 	.short	0x010a
        /*1842*/ 	.byte	0x3f
	.zero		1


	//   ....[81]....
        /*1844*/ 	.word	0x0001b870
        /*1848*/ 	.word	0x00000016
        /*184c*/ 	.word	0x00022820
        /*1850*/ 	.short	0x010a
        /*1852*/ 	.byte	0x3f
	.zero		1


	//   ....[82]....
        /*1854*/ 	.word	0x0001b8c0
        /*1858*/ 	.word	0x00000003
        /*185c*/ 	.word	0x000228a0
        /*1860*/ 	.short	0x010a
        /*1862*/ 	.byte	0x3f
	.zero		1


	//   ....[83]....
        /*1864*/ 	.word	0x0001b910
        /*1868*/ 	.word	0x00000003
        /*186c*/ 	.word	0x000228c0
        /*1870*/ 	.short	0x010a
        /*1872*/ 	.byte	0x3f
	.zero		1


	//   ....[84]....
        /*1874*/ 	.word	0x0001b960
        /*1878*/ 	.word	0x00000008
        /*187c*/ 	.word	0x000228a0
        /*1880*/ 	.short	0x010a
        /*1882*/ 	.byte	0x3f
	.zero		1


	//   ....[85]....
        /*1884*/ 	.word	0x0001b9b0
        /*1888*/ 	.word	0x00000008
        /*188c*/ 	.word	0x000228c0
        /*1890*/ 	.short	0x010a
        /*1892*/ 	.byte	0x3f
	.zero		1


	//   ....[86]....
        /*1894*/ 	.word	0x0001bad0
        /*1898*/ 	.word	0x0000001f
        /*189c*/ 	.word	0x00022840
        /*18a0*/ 	.short	0x010a
        /*18a2*/ 	.byte	0x3f
	.zero		1


	//   ....[87]....
        /*18a4*/ 	.word	0x0001cdb0
        /*18a8*/ 	.word	0x00000016
        /*18ac*/ 	.word	0x00022820
        /*18b0*/ 	.short	0x010a
        /*18b2*/ 	.byte	0x3f
	.zero		1


	//   ....[88]....
        /*18b4*/ 	.word	0x0001ce00
        /*18b8*/ 	.word	0x0000001f
        /*18bc*/ 	.word	0x00022860
        /*18c0*/ 	.short	0x010a
        /*18c2*/ 	.byte	0x3f
	.zero		1


	//   ....[89]....
        /*18c4*/ 	.word	0x0001d770
        /*18c8*/ 	.word	0x00000004
        /*18cc*/ 	.word	0x00022840
        /*18d0*/ 	.short	0x010a
        /*18d2*/ 	.byte	0x3f
	.zero		1


	//   ....[90]....
        /*18d4*/ 	.word	0x0001de50
        /*18d8*/ 	.word	0x00000004
        /*18dc*/ 	.word	0x00022860
        /*18e0*/ 	.short	0x010a
        /*18e2*/ 	.byte	0x3f
	.zero		1


	//   ....[91]....
        /*18e4*/ 	.word	0x0001efa0
        /*18e8*/ 	.word	0x00000005
        /*18ec*/ 	.word	0x00022820
        /*18f0*/ 	.short	0x010a
        /*18f2*/ 	.byte	0x3f
	.zero		1


	//   ....[92]....
        /*18f4*/ 	.word	0x0001f140
        /*18f8*/ 	.word	0x00000003
        /*18fc*/ 	.word	0x00022840
        /*1900*/ 	.short	0x010a
        /*1902*/ 	.byte	0x3f
	.zero		1


	//   ....[93]....
        /*1904*/ 	.word	0x0001f190
        /*1908*/ 	.word	0x00000005
        /*190c*/ 	.word	0x00022840
        /*1910*/ 	.short	0x010a
        /*1912*/ 	.byte	0x3f
	.zero		1


	//   ....[94]....
        /*1914*/ 	.word	0x0001f1e0
        /*1918*/ 	.word	0x00000003
        /*191c*/ 	.word	0x00022860
        /*1920*/ 	.short	0x010a
        /*1922*/ 	.byte	0x3f
	.zero		1


	//----- nvinfo : EIATTR_NUM_MBARRIERS
	.align		4
.L_237:
        /*1924*/ 	.byte	0x03, 0x38
        /*1926*/ 	.short	0x0016


	//----- nvinfo : EIATTR_EXIT_INSTR_OFFSETS
	.align		4
        /*1928*/ 	.byte	0x04, 0x1c
        /*192a*/ 	.short	(.L_239 - .L_238)


	//   ....[0]....
.L_238:
        /*192c*/ 	.word	0x00019e60


	//----- nvinfo : EIATTR_MAX_THREADS
	.align		4
.L_239:
        /*1930*/ 	.byte	0x04, 0x05
        /*1932*/ 	.short	(.L_241 - .L_240)
.L_240:
        /*1934*/ 	.word	0x00000180
        /*1938*/ 	.word	0x00000001
        /*193c*/ 	.word	0x00000001


	//----- nvinfo : EIATTR_CRS_STACK_SIZE
	.align		4
.L_241:
        /*1940*/ 	.byte	0x04, 0x1e
        /*1942*/ 	.short	(.L_243 - .L_242)
.L_242:
        /*1944*/ 	.word	0x00000000


	//----- nvinfo : EIATTR_CBANK_PARAM_SIZE
	.align		4
.L_243:
        /*1948*/ 	.byte	0x03, 0x19
        /*194a*/ 	.short	0x0af0


	//----- nvinfo : EIATTR_PARAM_CBANK
	.align		4
        /*194c*/ 	.byte	0x04, 0x0a
        /*194e*/ 	.short	(.L_245 - .L_244)
	.align		4
.L_244:
        /*1950*/ 	.word	index@(.nv.constant0._ZN7cutlass13device_kernelIN5flash11enable_sm90INS1_16FlashAttnFwdSm90INS1_25CollectiveMainloopFwdSm90ILi2EN4cute5tupleIJNS5_1CILi1EEES8_S8_EEENS6_IJNS7_ILi128EEENS7_ILi96EEENS7_ILi64EEEEEELi256ENS_6half_tEfNS_4arch4Sm90ELb0ELb0ELb0ELb1ELb1ELb1ELb0ELb1ELb0ELb1ELb1ELb0EEENS1_21CollectiveEpilogueFwdINS6_IJSA_NS7_ILi256EEESB_EEES9_SE_SG_Li256ELb1ELb1ELb1ELb0EEENS1_36VarlenDynamicPersistentTileSchedulerILi128ELi96ELi256ELi128ELb1ELb1ELb1ELb0ELb1ELb1EEEEEEEEEvNT_6ParamsE)
        /*1954*/ 	.short	0x0210
        /*1956*/ 	.short	0x0af0


	//----- nvinfo : EIATTR_SW_WAR
	.align		4
.L_245:
        /*1958*/ 	.byte	0x04, 0x36
        /*195a*/ 	.short	(.L_247 - .L_246)
.L_246:
        /*195c*/ 	.word	0x00000008
.L_247:


//--------------------- .nv.info._ZN7cutlass13device_kernelIN5flash11enable_sm90INS1_16FlashAttnFwdSm90INS1_25CollectiveMainloopFwdSm90ILi2EN4cute5tupleIJNS5_1CILi1EEES8_S8_EEENS6_IJNS7_ILi128EEENS7_ILi96EEENS7_ILi64EEEEEELi256ENS_6half_tEfNS_4arch4Sm90ELb0ELb0ELb0ELb1ELb1ELb0ELb1ELb1ELb0ELb1ELb1ELb0EEENS1_21CollectiveEpilogueFwdINS6_IJSA_NS7_ILi256EEESB_EEES9_SE_SG_Li256ELb1ELb1ELb1ELb0EEENS1_36VarlenDynamicPersistentTileSchedulerILi128ELi96ELi256ELi128ELb1ELb1ELb1ELb0ELb1ELb1EEEEEEEEEvNT_6ParamsE --------------------------
	.section	.nv.info._ZN7cutlass13device_kernelIN5flash11enable_sm90INS1_16FlashAttnFwdSm90INS1_25CollectiveMainloopFwdSm90ILi2EN4cute5tupleIJNS5_1CILi1EEES8_S8_EEENS6_IJNS7_ILi128EEENS7_ILi96EEENS7_ILi64EEEEEELi256ENS_6half_tEfNS_4arch4Sm90ELb0ELb0ELb0ELb1ELb1ELb0ELb1ELb1ELb0ELb1ELb1ELb0EEENS1_21CollectiveEpilogueFwdINS6_IJSA_NS7_ILi256EEESB_EEES9_SE_SG_Li256ELb1ELb1ELb1ELb0EEENS1_36VarlenDynamicPersistentTileSchedulerILi128ELi96ELi256ELi128ELb1ELb1ELb1ELb0ELb1ELb1EEEEEEEEEvNT_6ParamsE,"",@"SHT_CUDA_INFO"
	.sectionflags	@""
	.align	4


	//----- nvinfo : EIATTR_CUDA_API_VERSION
	.align		4
        /*0000*/ 	.byte	0x04, 0x37
        /*0002*/ 	.short	(.L_249 - .L_248)
.L_248:
        /*0004*/ 	.word	0x00000082


	//----- nvinfo : EIATTR_KPARAM_INFO
	.align		4
.L_249:
        /*0008*/ 	.byte	0x04, 0x17
        /*000a*/ 	.short	(.L_251 - .L_250)
.L_250:
        /*000c*/ 	.word	0x00000000
        /*0010*/ 	.short	0x0000
        /*0012*/ 	.short	0x0070
        /*0014*/ 	.byte	0x00, 0xf0, 0x01, 0x2e


	//----- nvinfo : EIATTR_SPARSE_MMA_MASK
	.align		4
.L_251:
        /*0018*/ 	.byte	0x03, 0x50
        /*001a*/ 	.short	0x0000


	//----- nvinfo : EIATTR_MAXREG_COUNT
	.align		4
        /*001c*/ 	.byte	0x03, 0x1b
        /*001e*/ 	.short	0x00a8


	//----- nvinfo : EIATTR_NUM_BARRIERS
	.align		4
        /*0020*/ 	.byte	0x02, 0x4c
        /*0022*/ 	.byte	0x10
	.zero		1


	//----- nvinfo : EIATTR_EXTERNS
	.align		4
        /*0024*/ 	.byte	0x04, 0x0f
        /*0026*/ 	.short	(.L_253 - .L_252)


	//   ....[0]....
	.align		4
.L_252:
        /*0028*/ 	.word	index@(__assertfail)


	//----- nvinfo : EIATTR_ANNOTATIONS
	.align		4
.L_253:
        /*002c*/ 	.byte	0x04, 0x55
        /*002e*/ 	.short	(.L_255 - .L_254)


	//   ....[0]....
.L_254:
        /* <DEDUP_REMOVED lines=29> */


	//----- nvinfo : EIATTR_MERCURY_ISA_VERSION
	.align		4
.L_255:
        /*01e8*/ 	.byte	0x03, 0x5f
        /*01ea*/ 	.short	0x0101


	//----- nvinfo : EIATTR_UNUSED_LOAD_BYTE_OFFSET
	.align		4
        /*01ec*/ 	.byte	0x04, 0x44
        /*01ee*/ 	.short	(.L_257 - .L_256)


	//   ....[0]....
.L_256:
        /*01f0*/ 	.word	0x000009a0
        /*01f4*/ 	.word	0x0000fff0


	//   ....[1]....
        /*01f8*/ 	.word	0x00007010
        /*01fc*/ 	.word	0x0000fff0


	//----- nvinfo : EIATTR_INT_WARP_WIDE_INSTR_OFFSETS
	.align		4
.L_257:
        /*0200*/ 	.byte	0x04, 0x31
        /*0202*/ 	.short	(.L_259 - .L_258)


	//   ....[0]....
.L_258:
        /*0204*/ 	.word	0x000000c0


	//   ....[1]....
        /*0208*/ 	.word	0x000000d0


	//   ....[2]....
        /*020c*/ 	.word	0x000000e0


	//   ....[3]....
        /*0210*/ 	.word	0x00000180


	//   ....[4]....
        /*0214*/ 	.word	0x0000cd40


	//   ....[5]....
        /*0218*/ 	.word	0x0000cdd0


	//   ....[6]....
        /*021c*/ 	.word	0x00010c60


	//   ....[7]....
        /*0220*/ 	.word	0x00010cf0


	//----- nvinfo : EIATTR_COOP_GROUP_MASK_REGIDS
	.align		4
.L_259:
        /*0224*/ 	.byte	0x04, 0x29
        /*0226*/ 	.short	(.L_261 - .L_260)


	//   ....[0]....
.L_260:
        /*0228*/ 	.word	0xffffffff


	//   ....[1]....
        /*022c*/ 	.word	0xffffffff


	//   ....[2]....
        /*0230*/ 	.word	0xffffffff


	//   ....[3]....
        /*0234*/ 	.word	0xffffffff


	//   ....[4]....
        /*0238*/ 	.word	0xffffffff


	//   ....[5]....
        /*023c*/ 	.word	0xffffffff


	//   ....[6]....
        /*0240*/ 	.word	0xffffffff


	//   ....[7]....
        /*0244*/ 	.word	0xffffffff


	//   ....[8]....
        /*0248*/ 	.word	0xffffffff


	//   ....[9]....
        /*024c*/ 	.word	0xffffffff


	//   ....[10]....
        /*0250*/ 	.word	0xffffffff


	//   ....[11]....
        /*0254*/ 	.word	0xffffffff


	//   ....[12]....
        /*0258*/ 	.word	0xffffffff


	//   ....[13]....
        /*025c*/ 	.word	0xffffffff


	//   ....[14]....
        /*0260*/ 	.word	0xffffffff


	//   ....[15]....
        /*0264*/ 	.word	0xffffffff


	//   ....[16]....
        /*0268*/ 	.word	0xffffffff


	//   ....[17]....
        /*026c*/ 	.word	0xffffffff


	//   ....[18]....
        /*0270*/ 	.word	0xffffffff


	//   ....[19]....
        /*0274*/ 	.word	0xffffffff


	//   ....[20]....
        /*0278*/ 	.word	0xffffffff


	//   ....[21]....
        /*027c*/ 	.word	0xffffffff


	//   ....[22]....
        /*0280*/ 	.word	0xffffffff


	//   ....[23]....
        /*0284*/ 	.word	0xffffffff


	//   ....[24]....
        /*0288*/ 	.word	0xffffffff


	//   ....[25]....
        /*028c*/ 	.word	0xffffffff


	//   ....[26]....
        /*0290*/ 	.word	0xffffffff


	//   ....[27]....
        /*0294*/ 	.word	0xffffffff


	//   ....[28]....
        /*0298*/ 	.word	0xffffffff


	//   ....[29]....
        /*029c*/ 	.word	0xffffffff


	//   ....[30]....
        /*02a0*/ 	.word	0xffffffff


	//   ....[31]....
        /*02a4*/ 	.word	0xffffffff


	//   ....[32]....
        /*02a8*/ 	.word	0xffffffff


	//   ....[33]....
        /*02ac*/ 	.word	0xffffffff


	//   ....[34]....
        /*02b0*/ 	.word	0xffffffff


	//   ....[35]....
        /*02b4*/ 	.word	0xffffffff


	//   ....[36]....
        /*02b8*/ 	.word	0xffffffff


	//   ....[37]....
        /*02bc*/ 	.word	0xffffffff


	//   ....[38]....
        /*02c0*/ 	.word	0xffffffff


	//   ....[39]....
        /*02c4*/ 	.word	0xffffffff


	//   ....[40]....
        /*02c8*/ 	.word	0xffffffff


	//   ....[41]....
        /*02cc*/ 	.word	0xffffffff


	//   ....[42]....
        /*02d0*/ 	.word	0xffffffff


	//   ....[43]....
        /*02d4*/ 	.word	0xffffffff


	//   ....[44]....
        /*02d8*/ 	.word	0xffffffff


	//   ....[45]....
        /*02dc*/ 	.word	0xffffffff


	//   ....[46]....
        /*02e0*/ 	.word	0xffffffff


	//   ....[47]....
        /*02e4*/ 	.word	0xffffffff


	//   ....[48]....
        /*02e8*/ 	.word	0xffffffff


	//   ....[49]....
        /*02ec*/ 	.word	0xffffffff


	//   ....[50]....
        /*02f0*/ 	.word	0xffffffff


	//   ....[51]....
        /*02f4*/ 	.word	0xffffffff


	//   ....[52]....
        /*02f8*/ 	.word	0xffffffff


	//   ....[53]....
        /*02fc*/ 	.word	0xffffffff


	//   ....[54]....
        /*0300*/ 	.word	0xffffffff


	//   ....[55]....
        /*0304*/ 	.word	0xffffffff


	//   ....[56]....
        /*0308*/ 	.word	0xffffffff


	//   ....[57]....
        /*030c*/ 	.word	0xffffffff


	//   ....[58]....
        /*0310*/ 	.word	0xffffffff


	//   ....[59]....
        /*0314*/ 	.word	0xffffffff


	//   ....[60]....
        /*0318*/ 	.word	0xffffffff


	//   ....[61]....
        /*031c*/ 	.word	0xffffffff


	//   ....[62]....
        /*0320*/ 	.word	0xffffffff


	//   ....[63]....
        /*0324*/ 	.word	0xffffffff


	//   ....[64]....
        /*0328*/ 	.word	0xffffffff


	//   ....[65]....
        /*032c*/ 	.word	0xffffffff


	//   ....[66]....
        /*0330*/ 	.word	0xffffffff


	//   ....[67]....
        /*0334*/ 	.word	0xffffffff


	//   ....[68]....
        /*0338*/ 	.word	0xffffffff


	//   ....[69]....
        /*033c*/ 	.word	0xffffffff


	//   ....[70]....
        /*0340*/ 	.word	0xffffffff


	//   ....[71]....
        /*0344*/ 	.word	0xffffffff


	//   ....[72]....
        /*0348*/ 	.word	0xffffffff


	//   ....[73]....
        /*034c*/ 	.word	0xffffffff


	//   ....[74]....
        /*0350*/ 	.word	0xffffffff


	//   ....[75]....
        /*0354*/ 	.word	0xffffffff


	//   ....[76]....
        /*0358*/ 	.word	0xffffffff


	//   ....[77]....
        /*035c*/ 	.word	0xffffffff


	//   ....[78]....
        /*0360*/ 	.word	0xffffffff


	//   ....[79]....
        /*0364*/ 	.word	0xffffffff


	//   ....[80]....
        /*0368*/ 	.word	0xffffffff


	//   ....[81]....
        /*036c*/ 	.word	0xffffffff


	//   ....[82]....
        /*0370*/ 	.word	0xffffffff


	//   ....[83]....
        /*0374*/ 	.word	0xffffffff


	//   ....[84]....
        /*0378*/ 	.word	0xffffffff


	//   ....[85]....
        /*037c*/ 	.word	0xffffffff


	//   ....[86]....
        /*0380*/ 	.word	0xffffffff


	//   ....[87]....
        /*0384*/ 	.word	0xffffffff


	//   ....[88]....
        /*0388*/ 	.word	0xffffffff


	//   ....[89]....
        /*038c*/ 	.word	0xffffffff


	//   ....[90]....
        /*0390*/ 	.word	0xffffffff


	//   ....[91]....
        /*0394*/ 	.word	0xffffffff


	//   ....[92]....
        /*0398*/ 	.word	0xffffffff


	//   ....[93]....
        /*039c*/ 	.word	0xffffffff


	//   ....[94]....
        /*03a0*/ 	.word	0xffffffff


	//   ....[95]....
        /*03a4*/ 	.word	0xffffffff


	//   ....[96]....
        /*03a8*/ 	.word	0xffffffff


	//   ....[97]....
        /*03ac*/ 	.word	0xffffffff


	//   ....[98]....
        /*03b0*/ 	.word	0xffffffff


	//   ....[99]....
        /*03b4*/ 	.word	0xffffffff


	//   ....[100]....
        /*03b8*/ 	.word	0xffffffff


	//   ....[101]....
        /*03bc*/ 	.word	0xffffffff


	//   ....[102]....
        /*03c0*/ 	.word	0xffffffff


	//   ....[103]....
        /*03c4*/ 	.word	0xffffffff


	//   ....[104]....
        /*03c8*/ 	.word	0xffffffff


	//   ....[105]....
        /*03cc*/ 	.word	0xffffffff


	//   ....[106]....
        /*03d0*/ 	.word	0xffffffff


	//   ....[107]....
        /*03d4*/ 	.word	0xffffffff


	//   ....[108]....
        /*03d8*/ 	.word	0xffffffff


	//   ....[109]....
        /*03dc*/ 	.word	0xffffffff


	//   ....[110]....
        /*03e0*/ 	.word	0xffffffff


	//   ....[111]....
        /*03e4*/ 	.word	0xffffffff


	//   ....[112]....
        /*03e8*/ 	.word	0xffffffff


	//   ....[113]....
        /*03ec*/ 	.word	0xffffffff


	//   ....[114]....
        /*03f0*/ 	.word	0xffffffff


	//   ....[115]....
        /*03f4*/ 	.word	0xffffffff


	//   ....[116]....
        /*03f8*/ 	.word	0xffffffff


	//   ....[117]....
        /*03fc*/ 	.word	0xffffffff


	//   ....[118]....
        /*0400*/ 	.word	0xffffffff


	//   ....[119]....
        /*0404*/ 	.word	0xffffffff


	//   ....[120]....
        /*0408*/ 	.word	0xffffffff


	//   ....[121]....
        /*040c*/ 	.word	0xffffffff


	//   ....[122]....
        /*0410*/ 	.word	0xffffffff


	//   ....[123]....
        /*0414*/ 	.word	0xffffffff


	//   ....[124]....
        /*0418*/ 	.word	0xffffffff


	//   ....[125]....
        /*041c*/ 	.word	0xffffffff


	//   ....[126]....
        /*0420*/ 	.word	0xffffffff


	//   ....[127]....
        /*0424*/ 	.word	0xffffffff


	//   ....[128]....
        /*0428*/ 	.word	0xffffffff


	//   ....[129]....
        /*042c*/ 	.word	0xffffffff


	//   ....[130]....
        /*0430*/ 	.word	0xffffffff


	//   ....[131]....
        /*0434*/ 	.word	0xffffffff


	//   ....[132]....
        /*0438*/ 	.word	0xffffffff


	//   ....[133]....
        /*043c*/ 	.word	0xffffffff


	//   ....[134]....
        /*0440*/ 	.word	0xffffffff


	//   ....[135]....
        /*0444*/ 	.word	0xffffffff


	//   ....[136]....
        /*0448*/ 	.word	0xffffffff


	//   ....[137]....
        /*044c*/ 	.word	0xffffffff


	//   ....[138]....
        /*0450*/ 	.word	0xffffffff


	//   ....[139]....
        /*0454*/ 	.word	0xffffffff


	//   ....[140]....
        /*0458*/ 	.word	0xffffffff


	//   ....[141]....
        /*045c*/ 	.word	0xffffffff


	//   ....[142]....
        /*0460*/ 	.word	0xffffffff


	//   ....[143]....
        /*0464*/ 	.word	0xffffffff


	//   ....[144]....
        /*0468*/ 	.word	0xffffffff


	//   ....[145]....
        /*046c*/ 	.word	0xffffffff


	//   ....[146]....
        /*0470*/ 	.word	0xffffffff


	//   ....[147]....
        /*0474*/ 	.word	0xffffffff


	//   ....[148]....
        /*0478*/ 	.word	0xffffffff


	//   ....[149]....
        /*047c*/ 	.word	0xffffffff


	//   ....[150]....
        /*0480*/ 	.word	0xffffffff


	//   ....[151]....
        /*0484*/ 	.word	0xffffffff


	//   ....[152]....
        /*0488*/ 	.word	0xffffffff


	//   ....[153]....
        /*048c*/ 	.word	0xffffffff


	//   ....[154]....
        /*0490*/ 	.word	0xffffffff


	//   ....[155]....
        /*0494*/ 	.word	0xffffffff


	//   ....[156]....
        /*0498*/ 	.word	0xffffffff


	//   ....[157]....
        /*049c*/ 	.word	0xffffffff


	//   ....[158]....
        /*04a0*/ 	.word	0xffffffff


	//   ....[159]....
        /*04a4*/ 	.word	0x0500000f


	//   ....[160]....
        /*04a8*/ 	.word	0x0500000f


	//   ....[161]....
        /*04ac*/ 	.word	0x0500000f


	//   ....[162]....
        /*04b0*/ 	.word	0x0500000f


	//   ....[163]....
        /*04b4*/ 	.word	0x0500000f


	//   ....[164]....
        /*04b8*/ 	.word	0x0500000f


	//   ....[165]....
        /*04bc*/ 	.word	0x0500000f


	//   ....[166]....
        /*04c0*/ 	.word	0x0500000f


	//   ....[167]....
        /*04c4*/ 	.word	0x0500000f


	//   ....[168]....
        /*04c8*/ 	.word	0x0500000f


	//   ....[169]....
        /*04cc*/ 	.word	0x0500000f


	//   ....[170]....
        /*04d0*/ 	.word	0x0500000f


	//   ....[171]....
        /*04d4*/ 	.word	0x0500000f


	//   ....[172]....
        /*04d8*/ 	.word	0x0500000f


	//   ....[173]....
        /*04dc*/ 	.word	0x0500000f


	//   ....[174]....
        /*04e0*/ 	.word	0x0500000f


	//   ....[175]....
        /*04e4*/ 	.word	0x0500000f


	//   ....[176]....
        /*04e8*/ 	.word	0x0500000f


	//   ....[177]....
        /*04ec*/ 	.word	0x0500000f


	//   ....[178]....
        /*04f0*/ 	.word	0x0500000f


	//   ....[179]....
        /*04f4*/ 	.word	0x0500000f


	//   ....[180]....
        /*04f8*/ 	.word	0x0500000f


	//   ....[181]....
        /*04fc*/ 	.word	0x0500000f


	//   ....[182]....
        /*0500*/ 	.word	0x0500000f


	//   ....[183]....
        /*0504*/ 	.word	0x0500000f


	//   ....[184]....
        /*0508*/ 	.word	0x0500000f


	//   ....[185]....
        /*050c*/ 	.word	0x0500000f


	//   ....[186]....
        /*0510*/ 	.word	0x0500000f


	//   ....[187]....
        /*0514*/ 	.word	0x0500000f


	//   ....[188]....
        /*0518*/ 	.word	0x0500000f


	//   ....[189]....
        /*051c*/ 	.word	0x0500000f


	//   ....[190]....
        /*0520*/ 	.word	0x0500000f


	//   ....[191]....
        /*0524*/ 	.word	0x0500000f


	//   ....[192]....
        /*0528*/ 	.word	0x0500000f


	//   ....[193]....
        /*052c*/ 	.word	0x0500000f


	//   ....[194]....
        /*0530*/ 	.word	0x0500000f


	//   ....[195]....
        /*0534*/ 	.word	0x0500000f


	//   ....[196]....
        /*0538*/ 	.word	0x0500000f


	//   ....[197]....
        /*053c*/ 	.word	0x0500000f


	//   ....[198]....
        /*0540*/ 	.word	0x0500000f


	//   ....[199]....
        /*0544*/ 	.word	0x0500000f


	//   ....[200]....
        /*0548*/ 	.word	0x0500000f


	//   ....[201]....
        /*054c*/ 	.word	0x0500000f


	//   ....[202]....
        /*0550*/ 	.word	0x0500000f


	//   ....[203]....
        /*0554*/ 	.word	0x0500000f


	//   ....[204]....
        /*0558*/ 	.word	0x0500000f


	//   ....[205]....
        /*055c*/ 	.word	0x0500000f


	//   ....[206]....
        /*0560*/ 	.word	0x0500000f


	//   ....[207]....
        /*0564*/ 	.word	0x0500000f


	//   ....[208]....
        /*0568*/ 	.word	0x0500000f


	//   ....[209]....
        /*056c*/ 	.word	0x0500000f


	//   ....[210]....
        /*0570*/ 	.word	0x0500000f


	//   ....[211]....
        /*0574*/ 	.word	0x0500000f


	//   ....[212]....
        /*0578*/ 	.word	0x0500000f


	//   ....[213]....
        /*057c*/ 	.word	0x0500000f


	//   ....[214]....
        /*0580*/ 	.word	0x0500000f


	//   ....[215]....
        /*0584*/ 	.word	0x0500000f


	//   ....[216]....
        /*0588*/ 	.word	0x0500000f


	//   ....[217]....
        /*058c*/ 	.word	0x0500000f


	//   ....[218]....
        /*0590*/ 	.word	0x0500000f


	//   ....[219]....
        /*0594*/ 	.word	0x0500000f


	//   ....[220]....
        /*0598*/ 	.word	0x0500000f


	//   ....[221]....
        /*059c*/ 	.word	0x0500000f


	//   ....[222]....
        /*05a0*/ 	.word	0x0500000f


	//   ....[223]....
        /*05a4*/ 	.word	0x0500000f


	//   ....[224]....
        /*05a8*/ 	.word	0x0500000f


	//   ....[225]....
        /*05ac*/ 	.word	0x0500000f


	//   ....[226]....
        /*05b0*/ 	.word	0x0500000f


	//   ....[227]....
        /*05b4*/ 	.word	0x0500000f


	//   ....[228]....
        /*05b8*/ 	.word	0x0500000f


	//   ....[229]....
        /*05bc*/ 	.word	0x0500000f


	//   ....[230]....
        /*05c0*/ 	.word	0x0500000f


	//   ....[231]....
        /*05c4*/ 	.word	0x0500000f


	//   ....[232]....
        /*05c8*/ 	.word	0x0500000f


	//   ....[233]....
        /*05cc*/ 	.word	0x0500000f


	//   ....[234]....
        /*05d0*/ 	.word	0x0500000f


	//   ....[235]....
        /*05d4*/ 	.word	0x0500000f


	//   ....[236]....
        /*05d8*/ 	.word	0x0500000f


	//   ....[237]....
        /*05dc*/ 	.word	0x0500000f


	//   ....[238]....
        /*05e0*/ 	.word	0x0500000f


	//   ....[239]....
        /*05e4*/ 	.word	0x0500000f


	//   ....[240]....
        /*05e8*/ 	.word	0x0500000f


	//   ....[241]....
        /*05ec*/ 	.word	0x0500000f


	//   ....[242]....
        /*05f0*/ 	.word	0x0500000f


	//   ....[243]....
        /*05f4*/ 	.word	0x0500000f


	//   ....[244]....
        /*05f8*/ 	.word	0x0500000f


	//   ....[245]....
        /*05fc*/ 	.word	0x0500000f


	//   ....[246]....
        /*0600*/ 	.word	0x0500000f


	//   ....[247]....
        /*0604*/ 	.word	0x0500000f


	//   ....[248]....
        /*0608*/ 	.word	0x0500000f


	//   ....[249]....
        /*060c*/ 	.word	0x0500000f


	//   ....[250]....
        /*0610*/ 	.word	0x0500000f


	//   ....[251]....
        /*0614*/ 	.word	0x0500000f


	//   ....[252]....
        /*0618*/ 	.word	0x0500000f


	//   ....[253]....
        /*061c*/ 	.word	0x0500000f


	//   ....[254]....
        /*0620*/ 	.word	0x0500000f


	//   ....[255]....
        /*0624*/ 	.word	0x0500000f


	//   ....[0]....
        /*0628*/ 	.word	0x0500000f


	//   ....[1]....
        /*062c*/ 	.word	0x0500000f


	//   ....[2]....
        /*0630*/ 	.word	0x0500000f


	//----- nvinfo : EIATTR_COOP_GROUP_INSTR_OFFSETS
	.align		4
.L_261:
        /*0634*/ 	.byte	0x04, 0x28
        /*0636*/ 	.short	(.L_263 - .L_262)


	//   ....[0]....
.L_262:
        /*0638*/ 	.word	0x00000080


	//   ....[1]....
        /*063c*/ 	.word	0x00000090


	//   ....[2]....
        /*0640*/ 	.word	0x000002f0


	//   ....[3]....
        /*0644*/ 	.word	0x00000450


	//   ....[4]....
        /*0648*/ 	.word	0x00000570


	//   ....[5]....
        /*064c*/ 	.word	0x000006d0


	//   ....[6]....
        /*0650*/ 	.word	0x00001b50


	//   ....[7]....
        /*0654*/ 	.word	0x000032f0


	//   ....[8]....
        /*0658*/ 	.word	0x000033d0


	//   ....[9]....
        /*065c*/ 	.word	0x00003450


	//   ....[10]....
        /*0660*/ 	.word	0x00003590


	//   ....[11]....
        /*0664*/ 	.word	0x00004dc0


	//   ....[12]....
        /*0668*/ 	.word	0x00004de0


	//   ....[13]....
        /*066c*/ 	.word	0x00005620


	//   ....[14]....
        /*0670*/ 	.word	0x00005680


	//   ....[15]....
        /*0674*/ 	.word	0x000065c0


	//   ....[16]....
        /*0678*/ 	.word	0x000065d0


	//   ....[17]....
        /*067c*/ 	.word	0x00006600


	//   ....[18]....
        /*0680*/ 	.word	0x00006620


	//   ....[19]....
        /*0684*/ 	.word	0x00008130


	//   ....[20]....
        /*0688*/ 	.word	0x00008140


	//   ....[21]....
        /*068c*/ 	.word	0x00008150


	//   ....[22]....
        /*0690*/ 	.word	0x00008170


	//   ....[23]....
        /*0694*/ 	.word	0x00008c40


	//   ....[24]....
        /*0698*/ 	.word	0x00008c60


	//   ....[25]....
        /*069c*/ 	.word	0x00008e00


	//   ....[26]....
        /*06a0*/ 	.word	0x00008e20


	//   ....[27]....
        /*06a4*/ 	.word	0x00008f60


	//   ....[28]....
        /*06a8*/ 	.word	0x00008f80


	//   ....[29]....
        /*06ac*/ 	.word	0x000090d0


	//   ....[30]....
        /*06b0*/ 	.word	0x000090f0


	//   ....[31]....
        /*06b4*/ 	.word	0x00009650


	//   ....[32]....
        /*06b8*/ 	.word	0x00009690


	//   ....[33]....
        /*06bc*/ 	.word	0x0000a040


	//   ....[34]....
        /*06c0*/ 	.word	0x0000a050


	//   ....[35]....
        /*06c4*/ 	.word	0x0000b250


	//   ....[36]....
        /*06c8*/ 	.word	0x0000b280


	//   ....[37]....
        /*06cc*/ 	.word	0x0000b3f0


	//   ....[38]....
        /*06d0*/ 	.word	0x0000b410


	//   ....[39]....
        /*06d4*/ 	.word	0x0000b550


	//   ....[40]....
        /*06d8*/ 	.word	0x0000b570


	//   ....[41]....
        /*06dc*/ 	.word	0x0000b6c0


	//   ....[42]....
        /*06e0*/ 	.word	0x0000b6e0


	//   ....[43]....
        /*06e4*/ 	.word	0x0000b8c0


	//   ....[44]....
        /*06e8*/ 	.word	0x0000bab0


	//   ....[45]....
        /*06ec*/ 	.word	0x0000bae0


	//   ....[46]....
        /*06f0*/ 	.word	0x0000bb10


	//   ....[47]....
        /*06f4*/ 	.word	0x0000bb40


	//   ....[48]....
        /*06f8*/ 	.word	0x0000bb70


	//   ....[49]....
        /*06fc*/ 	.word	0x0000bba0


	//   ....[50]....
        /*0700*/ 	.word	0x0000bd10


	//   ....[51]....
        /*0704*/ 	.word	0x0000bd40


	//   ....[52]....
        /*0708*/ 	.word	0x0000bd70


	//   ....[53]....
        /*070c*/ 	.word	0x0000bda0


	//   ....[54]....
        /*0710*/ 	.word	0x0000bdd0


	//   ....[55]....
        /*0714*/ 	.word	0x0000be00


	//   ....[56]....
        /*0718*/ 	.word	0x0000be90


	//   ....[57]....
        /*071c*/ 	.word	0x0000bec0


	//   ....[58]....
        /*0720*/ 	.word	0x0000bed0


	//   ....[59]....
        /*0724*/ 	.word	0x0000bf60


	//   ....[60]....
        /*0728*/ 	.word	0x0000d8e0


	//   ....[61]....
        /*072c*/ 	.word	0x0000d900


	//   ....[62]....
        /*0730*/ 	.word	0x0000d990


	//   ....[63]....
        /*0734*/ 	.word	0x0000d9b0


	//   ....[64]....
        /*0738*/ 	.word	0x0000da30


	//   ....[65]....
        /*073c*/ 	.word	0x0000da50


	//   ....[66]....
        /*0740*/ 	.word	0x0000dad0


	//   ....[67]....
        /*0744*/ 	.word	0x0000daf0


	//   ....[68]....
        /*0748*/ 	.word	0x0000db70


	//   ....[69]....
        /*074c*/ 	.word	0x0000db90


	//   ....[70]....
        /*0750*/ 	.word	0x0000dba0


	//   ....[71]....
        /*0754*/ 	.word	0x0000dbb0


	//   ....[72]....
        /*0758*/ 	.word	0x0000e320


	//   ....[73]....
        /*075c*/ 	.word	0x0000e340


	//   ....[74]....
        /*0760*/ 	.word	0x0000e360


	//   ....[75]....
        /*0764*/ 	.word	0x0000e370


	//   ....[76]....
        /*0768*/ 	.word	0x0000e3a0


	//   ....[77]....
        /*076c*/ 	.word	0x0000e3c0


	//   ....[78]....
        /*0770*/ 	.word	0x0000e430


	//   ....[79]....
        /*0774*/ 	.word	0x0000e4b0


	//   ....[80]....
        /*0778*/ 	.word	0x0000e4d0


	//   ....[81]....
        /*077c*/ 	.word	0x0000e4f0


	//   ....[82]....
        /*0780*/ 	.word	0x0000e5b0


	//   ....[83]....
        /*0784*/ 	.word	0x0000e600


	//   ....[84]....
        /*0788*/ 	.word	0x0000e620


	//   ....[85]....
        /*078c*/ 	.word	0x0000e690


	//   ....[86]....
        /*0790*/ 	.word	0x0000e770


	//   ....[87]....
        /*0794*/ 	.word	0x0000e7a0


	//   ....[88]....
        /*0798*/ 	.word	0x0000ee20


	//   ....[89]....
        /*079c*/ 	.word	0x0000ee50


	//   ....[90]....
        /*07a0*/ 	.word	0x0000ee70


	//   ....[91]....
        /*07a4*/ 	.word	0x0000eea0


	//   ....[92]....
        /*07a8*/ 	.word	0x0000ef10


	//   ....[93]....
        /*07ac*/ 	.word	0x0000ef40


	//   ....[94]....
        /*07b0*/ 	.word	0x0000f050


	//   ....[95]....
        /*07b4*/ 	.word	0x0000f070


	//   ....[96]....
        /*07b8*/ 	.word	0x0000f100


	//   ....[97]....
        /*07bc*/ 	.word	0x0000f120


	//   ....[98]....
        /*07c0*/ 	.word	0x0000f190


	//   ....[99]....
        /*07c4*/ 	.word	0x0000f1b0


	//   ....[100]....
        /*07c8*/ 	.word	0x0000f210


	//   ....[101]....
        /*07cc*/ 	.word	0x0000f240


	//   ....[102]....
        /*07d0*/ 	.word	0x0000f2c0


	//   ....[103]....
        /*07d4*/ 	.word	0x0000f320


	//   ....[104]....
        /*07d8*/ 	.word	0x0000f850


	//   ....[105]....
        /*07dc*/ 	.word	0x0000f870


	//   ....[106]....
        /*07e0*/ 	.word	0x0000f8c0


	//   ....[107]....
        /*07e4*/ 	.word	0x0000f980


	//   ....[108]....
        /*07e8*/ 	.word	0x0000f990


	//   ....[109]....
        /*07ec*/ 	.word	0x0000f9c0


	//   ....[110]....
        /*07f0*/ 	.word	0x0000fa50


	//   ....[111]....
        /*07f4*/ 	.word	0x0000fb00


	//   ....[112]....
        /*07f8*/ 	.word	0x0000fb10


	//   ....[113]....
        /*07fc*/ 	.word	0x0000fb40


	//   ....[114]....
        /*0800*/ 	.word	0x0000fb50


	//   ....[115]....
        /*0804*/ 	.word	0x0000fbe0


	//   ....[116]....
        /*0808*/ 	.word	0x000102e0


	//   ....[117]....
        /*080c*/ 	.word	0x00010300


	//   ....[118]....
        /*0810*/ 	.word	0x00010310


	//   ....[119]....
        /*0814*/ 	.word	0x00010350


	//   ....[120]....
        /*0818*/ 	.word	0x00010360


	//   ....[121]....
        /*081c*/ 	.word	0x000103a0


	//   ....[122]....
        /*0820*/ 	.word	0x000103b0


	//   ....[123]....
        /*0824*/ 	.word	0x000103f0


	//   ....[124]....
        /*0828*/ 	.word	0x00010400


	//   ....[125]....
        /*082c*/ 	.word	0x00010440


	//   ....[126]....
        /*0830*/ 	.word	0x00010450


	//   ....[127]....
        /*0834*/ 	.word	0x00010460


	//   ....[128]....
        /*0838*/ 	.word	0x000107a0


	//   ....[129]....
        /*083c*/ 	.word	0x000107c0


	//   ....[130]....
        /*0840*/ 	.word	0x000107d0


	//   ....[131]....
        /*0844*/ 	.word	0x000107e0


	//   ....[132]....
        /*0848*/ 	.word	0x000107f0


	//   ....[133]....
        /*084c*/ 	.word	0x00010810


	//   ....[134]....
        /*0850*/ 	.word	0x00010880


	//   ....[135]....
        /*0854*/ 	.word	0x000108b0


	//   ....[136]....
        /*0858*/ 	.word	0x000108c0


	//   ....[137]....
        /*085c*/ 	.word	0x00010930


	//   ....[138]....
        /*0860*/ 	.word	0x00010940


	//   ....[139]....
        /*0864*/ 	.word	0x00010a40


	//   ....[140]....
        /*0868*/ 	.word	0x00010f20


	//   ....[141]....
        /*086c*/ 	.word	0x00010f50


	//   ....[142]....
        /*0870*/ 	.word	0x00010fb0


	//   ....[143]....
        /*0874*/ 	.word	0x00010fe0


	//   ....[144]....
        /*0878*/ 	.word	0x00011010


	//   ....[145]....
        /*087c*/ 	.word	0x00011040


	//   ....[146]....
        /*0880*/ 	.word	0x00011070


	//   ....[147]....
        /*0884*/ 	.word	0x000110a0


	//   ....[148]....
        /*0888*/ 	.word	0x00011240


	//   ....[149]....
        /*088c*/ 	.word	0x00011270


	//   ....[150]....
        /*0890*/ 	.word	0x000112a0


	//   ....[151]....
        /*0894*/ 	.word	0x000112d0


	//   ....[152]....
        /*0898*/ 	.word	0x00011300


	//   ....[153]....
        /*089c*/ 	.word	0x00011330


	//   ....[154]....
        /*08a0*/ 	.word	0x000113f0


	//   ....[155]....
        /*08a4*/ 	.word	0x00011410


	//   ....[156]....
        /*08a8*/ 	.word	0x00011420


	//   ....[157]....
        /*08ac*/ 	.word	0x00011480


	//   ....[158]....
        /*08b0*/ 	.word	0x00011aa0


	//   ....[159]....
        /*08b4*/ 	.word	0x00011ff0


	//   ....[160]....
        /*08b8*/ 	.word	0x000120e0


	//   ....[161]....
        /*08bc*/ 	.word	0x00012180


	//   ....[162]....
        /*08c0*/ 	.word	0x000121e0


	//   ....[163]....
        /*08c4*/ 	.word	0x000122d0


	//   ....[164]....
        /*08c8*/ 	.word	0x00012340


	//   ....[165]....
        /*08cc*/ 	.word	0x00012430


	//   ....[166]....
        /*08d0*/ 	.word	0x000124a0


	//   ....[167]....
        /*08d4*/ 	.word	0x00012590


	//   ....[168]....
        /*08d8*/ 	.word	0x00012600


	//   ....[169]....
        /*08dc*/ 	.word	0x000126f0


	//   ....[170]....
        /*08e0*/ 	.word	0x00012760


	//   ....[171]....
        /*08e4*/ 	.word	0x00012800


	//   ....[172]....
        /*08e8*/ 	.word	0x00012900


	//   ....[173]....
        /*08ec*/ 	.word	0x00012950


	//   ....[174]....
        /*08f0*/ 	.word	0x000129b0


	//   ....[175]....
        /*08f4*/ 	.word	0x00012ad0


	//   ....[176]....
        /*08f8*/ 	.word	0x00012b50


	//   ....[177]....
        /*08fc*/ 	.word	0x00012c40


	//   ....[178]....
        /*0900*/ 	.word	0x00012d10


	//   ....[179]....
        /*0904*/ 	.word	0x00012dc0


	//   ....[180]....
        /*0908*/ 	.word	0x00012ec0


	//   ....[181]....
        /*090c*/ 	.word	0x00012f30


	//   ....[182]....
        /*0910*/ 	.word	0x00013040


	//   ....[183]....
        /*0914*/ 	.word	0x000130b0


	//   ....[184]....
        /*0918*/ 	.word	0x00013130


	//   ....[185]....
        /*091c*/ 	.word	0x00013200


	//   ....[186]....
        /*0920*/ 	.word	0x00013290


	//   ....[187]....
        /*0924*/ 	.word	0x00013360


	//   ....[188]....
        /*0928*/ 	.word	0x00013400


	//   ....[189]....
        /*092c*/ 	.word	0x000134a0


	//   ....[190]....
        /*0930*/ 	.word	0x00013500


	//   ....[191]....
        /*0934*/ 	.word	0x000135f0


	//   ....[192]....
        /*0938*/ 	.word	0x00013700


	//   ....[193]....
        /*093c*/ 	.word	0x00013750


	//   ....[194]....
        /*0940*/ 	.word	0x000137b0


	//   ....[195]....
        /*0944*/ 	.word	0x000138b0


	//   ....[196]....
        /*0948*/ 	.word	0x000139c0


	//   ....[197]....
        /*094c*/ 	.word	0x00013a10


	//   ....[198]....
        /*0950*/ 	.word	0x00013a70


	//   ....[199]....
        /*0954*/ 	.word	0x00013b70


	//   ....[200]....
        /*0958*/ 	.word	0x00013c80


	//   ....[201]....
        /*095c*/ 	.word	0x00013cd0


	//   ....[202]....
        /*0960*/ 	.word	0x00013d30


	//   ....[203]....
        /*0964*/ 	.word	0x00013e20


	//   ....[204]....
        /*0968*/ 	.word	0x00013f50


	//   ....[205]....
        /*096c*/ 	.word	0x00014030


	//   ....[206]....
        /*0970*/ 	.word	0x000140c0


	//   ....[207]....
        /*0974*/ 	.word	0x000141d0


	//   ....[208]....
        /*0978*/ 	.word	0x00014230


	//   ....[209]....
        /*097c*/ 	.word	0x00014340


	//   ....[210]....
        /*0980*/ 	.word	0x000143a0


	//   ....[211]....
        /*0984*/ 	.word	0x000144b0


	//   ....[212]....
        /*0988*/ 	.word	0x00014510


	//   ....[213]....
        /*098c*/ 	.word	0x00014620


	//   ....[214]....
        /*0990*/ 	.word	0x00014680


	//   ....[215]....
        /*0994*/ 	.word	0x00014740


	//   ....[216]....
        /*0998*/ 	.word	0x000148a0


	//   ....[217]....
        /*099c*/ 	.word	0x00014940


	//   ....[218]....
        /*09a0*/ 	.word	0x000149a0


	//   ....[219]....
        /*09a4*/ 	.word	0x00014a50


	//   ....[220]....
        /*09a8*/ 	.word	0x00014ab0


	//   ....[221]....
        /*09ac*/ 	.word	0x00014b60


	//   ....[222]....
        /*09b0*/ 	.word	0x00014bc0


	//   ....[223]....
        /*09b4*/ 	.word	0x00014c70


	//   ....[224]....
        /*09b8*/ 	.word	0x00014cd0


	//   ....[225]....
        /*09bc*/ 	.word	0x00014d80


	//   ....[226]....
        /*09c0*/ 	.word	0x00014de0


	//   ....[227]....
        /*09c4*/ 	.word	0x00014e90


	//   ....[228]....
        /*09c8*/ 	.word	0x00014f70


	//   ....[229]....
        /*09cc*/ 	.word	0x00015010


	//   ....[230]....
        /*09d0*/ 	.word	0x00015070


	//   ....[231]....
        /*09d4*/ 	.word	0x00015140


	//   ....[232]....
        /*09d8*/ 	.word	0x000151a0


	//   ....[233]....
        /*09dc*/ 	.word	0x00015270


	//   ....[234]....
        /*09e0*/ 	.word	0x000152d0


	//   ....[235]....
        /*09e4*/ 	.word	0x000153b0


	//   ....[236]....
        /*09e8*/ 	.word	0x00015410


	//   ....[237]....
        /*09ec*/ 	.word	0x000154e0


	//   ....[238]....
        /*09f0*/ 	.word	0x00015540


	//   ....[239]....
        /*09f4*/ 	.word	0x00015610


	//   ....[240]....
        /*09f8*/ 	.word	0x000156a0


	//   ....[241]....
        /*09fc*/ 	.word	0x00015740


	//   ....[242]....
        /*0a00*/ 	.word	0x000158c0


	//   ....[243]....
        /*0a04*/ 	.word	0x00015930


	//   ....[244]....
        /*0a08*/ 	.word	0x000159a0


	//   ....[245]....
        /*0a0c*/ 	.word	0x00015a10


	//   ....[246]....
        /*0a10*/ 	.word	0x00015a80


	//   ....[247]....
        /*0a14*/ 	.word	0x00015b00


	//   ....[248]....
        /*0a18*/ 	.word	0x00015b80


	//   ....[249]....
        /*0a1c*/ 	.word	0x00015c10


	//   ....[250]....
        /*0a20*/ 	.word	0x00015c80


	//   ....[251]....
        /*0a24*/ 	.word	0x00015cf0


	//   ....[252]....
        /*0a28*/ 	.word	0x00015d60


	//   ....[253]....
        /*0a2c*/ 	.word	0x00015de0


	//   ....[254]....
        /*0a30*/ 	.word	0x00015e50


	//   ....[255]....
        /*0a34*/ 	.word	0x00015ef0


	//   ....[0]....
        /*0a38*/ 	.word	0x00015f40


	//   ....[1]....
        /*0a3c*/ 	.word	0x00015fd0


	//   ....[2]....
        /*0a40*/ 	.word	0x00016100


	//----- nvinfo : EIATTR_REG_RECONFIG
	.align		4
.L_263:
        /*0a44*/ 	.byte	0x01, 0x54
	.zero		2


	//----- nvinfo : EIATTR_SYSCALL_OFFSETS
	.align		4
        /*0a48*/ 	.byte	0x04, 0x46
        /*0a4a*/ 	.short	(.L_265 - .L_264)


	//   ....[0]....
.L_264:
        /*0a4c*/ 	.word	0x00001cd0


	//   ....[1]....
        /*0a50*/ 	.word	0x0000cf30


	//   ....[2]....
        /*0a54*/ 	.word	0x0000d080


	//   ....[3]....
        /*0a58*/ 	.word	0x0000d170


	//   ....[4]....
        /*0a5c*/ 	.word	0x0000df30


	//   ....[5]....
        /*0a60*/ 	.word	0x0000ea80


	//----- nvinfo : EIATTR_MBARRIER_INSTR_OFFSETS
	.align		4
.L_265:
        /*0a64*/ 	.byte	0x04, 0x39
        /*0a66*/ 	.short	(.L_267 - .L_266)


	//   ....[0]....
.L_266:
        /*0a68*/ 	.word	0x00000190
        /*0a6c*/ 	.word	0x000000ff
        /*0a70*/ 	.word	0x00032400
        /*0a74*/ 	.short	0x0100
        /*0a76*/ 	.byte	0x08
	.zero		1


	//   ....[1]....
        /*0a78*/ 	.word	0x000001a0
        /*0a7c*/ 	.word	0x000000ff
        /*0a80*/ 	.word	0x00032410
        /*0a84*/ 	.short	0x0100
        /*0a86*/ 	.byte	0x08
	.zero		1


	//   ....[2]....
        /*0a88*/ 	.word	0x000001b0
        /*0a8c*/ 	.word	0x000000ff
        /*0a90*/ 	.word	0x00032420
        /*0a94*/ 	.short	0x0100
        /*0a96*/ 	.byte	0x08
	.zero		1


	//   ....[3]....
        /*0a98*/ 	.word	0x000002a0
        /*0a9c*/ 	.word	0x000000ff
        /*0aa0*/ 	.word	0x00032430
        /*0aa4*/ 	.short	0x0100
        /*0aa6*/ 	.byte	0x08
	.zero		1


	//   ....[4]....
        /*0aa8*/ 	.word	0x000002b0
        /*0aac*/ 	.word	0x000000ff
        /*0ab0*/ 	.word	0x00032440
        /*0ab4*/ 	.short	0x0100
        /*0ab6*/ 	.byte	0x08
	.zero		1


	//   ....[5]....
        /*0ab8*/ 	.word	0x000002c0
        /*0abc*/ 	.word	0x000000ff
        /*0ac0*/ 	.word	0x00032438
        /*0ac4*/ 	.short	0x0100
        /*0ac6*/ 	.byte	0x08
	.zero		1


	//   ....[6]....
        /*0ac8*/ 	.word	0x000002d0
        /*0acc*/ 	.word	0x000000ff
        /*0ad0*/ 	.word	0x00032448
        /*0ad4*/ 	.short	0x0100
        /*0ad6*/ 	.byte	0x08
	.zero		1


	//   ....[7]....
        /*0ad8*/ 	.word	0x00000400
        /*0adc*/ 	.word	0x000000ff
        /*0ae0*/ 	.word	0x00032450
        /*0ae4*/ 	.short	0x0100
        /*0ae6*/ 	.byte	0x08
	.zero		1


	//   ....[8]....
        /*0ae8*/ 	.word	0x00000410
        /*0aec*/ 	.word	0x000000ff
        /*0af0*/ 	.word	0x00032460
        /*0af4*/ 	.short	0x0100
        /*0af6*/ 	.byte	0x08
	.zero		1


	//   ....[9]....
        /*0af8*/ 	.word	0x00000420
        /*0afc*/ 	.word	0x000000ff
        /*0b00*/ 	.word	0x00032458
        /*0b04*/ 	.short	0x0100
        /*0b06*/ 	.byte	0x08
	.zero		1


	//   ....[10]....
        /*0b08*/ 	.word	0x00000430
        /*0b0c*/ 	.word	0x000000ff
        /*0b10*/ 	.word	0x00032468
        /*0b14*/ 	.short	0x0100
        /*0b16*/ 	.byte	0x08
	.zero		1


	//   ....[11]....
        /*0b18*/ 	.word	0x00000520
        /*0b1c*/ 	.word	0x000000ff
        /*0b20*/ 	.word	0x00032470
        /*0b24*/ 	.short	0x0100
        /*0b26*/ 	.byte	0x06
	.zero		1


	//   ....[12]....
        /*0b28*/ 	.word	0x00000530
        /*0b2c*/ 	.word	0x000000ff
        /*0b30*/ 	.word	0x00032480
        /*0b34*/ 	.short	0x0100
        /*0b36*/ 	.byte	0x06
	.zero		1


	//   ....[13]....
        /*0b38*/ 	.word	0x00000540
        /*0b3c*/ 	.word	0x000000ff
        /*0b40*/ 	.word	0x00032478
        /*0b44*/ 	.short	0x0100
        /*0b46*/ 	.byte	0x06
	.zero		1


	//   ....[14]....
        /*0b48*/ 	.word	0x00000550
        /*0b4c*/ 	.word	0x000000ff
        /*0b50*/ 	.word	0x00032488
        /*0b54*/ 	.short	0x0100
        /*0b56*/ 	.byte	0x06
	.zero		1


	//   ....[15]....
        /*0b58*/ 	.word	0x00000680
        /*0b5c*/ 	.word	0x000000ff
        /*0b60*/ 	.word	0x00032490
        /*0b64*/ 	.short	0x0100
        /*0b66*/ 	.byte	0x08
	.zero		1


	//   ....[16]....
        /*0b68*/ 	.word	0x00000690
        /*0b6c*/ 	.word	0x000000ff
        /*0b70*/ 	.word	0x000324a0
        /*0b74*/ 	.short	0x0100
        /*0b76*/ 	.byte	0x08
	.zero		1


	//   ....[17]....
        /*0b78*/ 	.word	0x000006a0
        /*0b7c*/ 	.word	0x000000ff
        /*0b80*/ 	.word	0x00032498
        /*0b84*/ 	.short	0x0100
        /*0b86*/ 	.byte	0x08
	.zero		1


	//   ....[18]....
        /*0b88*/ 	.word	0x000006b0
        /*0b8c*/ 	.word	0x000000ff
        /*0b90*/ 	.word	0x000324a8
        /*0b94*/ 	.short	0x0100
        /*0b96*/ 	.byte	0x08
	.zero		1


	//   ....[19]....
        /*0b98*/ 	.word	0x000007f0
        /*0b9c*/ 	.word	0x000000ff
        /*0ba0*/ 	.word	0x000324b0
        /*0ba4*/ 	.short	0x0100
        /*0ba6*/ 	.byte	0x08
	.zero		1


	//   ....[20]....
        /*0ba8*/ 	.word	0x00000800
        /*0bac*/ 	.word	0x000000ff
        /*0bb0*/ 	.word	0x000324c0
        /*0bb4*/ 	.short	0x0100
        /*0bb6*/ 	.byte	0x08
	.zero		1


	//   ....[21]....
        /*0bb8*/ 	.word	0x00000810
        /*0bbc*/ 	.word	0x000000ff
        /*0bc0*/ 	.word	0x000324b8
        /*0bc4*/ 	.short	0x0100
        /*0bc6*/ 	.byte	0x08
	.zero		1


	//   ....[22]....
        /*0bc8*/ 	.word	0x00000820
        /*0bcc*/ 	.word	0x000000ff
        /*0bd0*/ 	.word	0x000324c8
        /*0bd4*/ 	.short	0x0100
        /*0bd6*/ 	.byte	0x08
	.zero		1


	//   ....[23]....
        /*0bd8*/ 	.word	0x00001db0
        /*0bdc*/ 	.word	0x00000003
        /*0be0*/ 	.word	0x00032400
        /*0be4*/ 	.short	0x010a
        /*0be6*/ 	.byte	0x3f
	.zero		1


	//   ....[24]....
        /*0be8*/ 	.word	0x00001e90
        /*0bec*/ 	.word	0x000000ff
        /*0bf0*/ 	.word	0x00032430
        /*0bf4*/ 	.short	0x010a
        /*0bf6*/ 	.byte	0x06
	.zero		1


	//   ....[25]....
        /*0bf8*/ 	.word	0x00001ed0
        /*0bfc*/ 	.word	0x000000ff
        /*0c00*/ 	.word	0x00032430
        /*0c04*/ 	.short	0x010a
        /*0c06*/ 	.byte	0x06
	.zero		1


	//   ....[26]....
        /*0c08*/ 	.word	0x00002200
        /*0c0c*/ 	.word	0x00000003
        /*0c10*/ 	.word	0x00032410
        /*0c14*/ 	.short	0x010a
        /*0c16*/ 	.byte	0x3f
	.zero		1


	//   ....[27]....
        /*0c18*/ 	.word	0x00002240
        /*0c1c*/ 	.word	0x000000ff
        /*0c20*/ 	.word	0x00032450
        /*0c24*/ 	.short	0x010a
        /*0c26*/ 	.byte	0x06
	.zero		1


	//   ....[28]....
        /*0c28*/ 	.word	0x00002280
        /*0c2c*/ 	.word	0x000000ff
        /*0c30*/ 	.word	0x00032450
        /*0c34*/ 	.short	0x010a
        /*0c36*/ 	.byte	0x06
	.zero		1


	//   ....[29]....
        /*0c38*/ 	.word	0x00002d60
        /*0c3c*/ 	.word	0x000000ff
        /*0c40*/ 	.word	0x00000000
        /*0c44*/ 	.short	0x0101
        /*0c46*/ 	.byte	0x04
	.zero		1


	//   ....[30]....
        /*0c48*/ 	.word	0x00004180
        /*0c4c*/ 	.word	0x000000ff
        /*0c50*/ 	.word	0x00000000
        /*0c54*/ 	.short	0x0101
        /*0c56*/ 	.byte	0x06
	.zero		1


	//   ....[31]....
        /*0c58*/ 	.word	0x000042d0
        /*0c5c*/ 	.word	0x000000ff
        /*0c60*/ 	.word	0x00032430
        /*0c64*/ 	.short	0x010a
        /*0c66*/ 	.byte	0x05
	.zero		1


	//   ....[32]....
        /*0c68*/ 	.word	0x00004310
        /*0c6c*/ 	.word	0x000000ff
        /*0c70*/ 	.word	0x00032430
        /*0c74*/ 	.short	0x010a
        /*0c76*/ 	.byte	0x05
	.zero		1


	//   ....[33]....
        /*0c78*/ 	.word	0x00004520
        /*0c7c*/ 	.word	0x000000ff
        /*0c80*/ 	.word	0x00032450
        /*0c84*/ 	.short	0x010a
        /*0c86*/ 	.byte	0x05
	.zero		1


	//   ....[34]....
        /*0c88*/ 	.word	0x00004560
        /*0c8c*/ 	.word	0x000000ff
        /*0c90*/ 	.word	0x00032450
        /*0c94*/ 	.short	0x010a
        /*0c96*/ 	.byte	0x05
	.zero		1


	//   ....[35]....
        /*0c98*/ 	.word	0x00004c60
        /*0c9c*/ 	.word	0x000000ff
        /*0ca0*/ 	.word	0x00000000
        /*0ca4*/ 	.short	0x0101
        /*0ca6*/ 	.byte	0x0b
	.zero		1


	//   ....[36]....
        /*0ca8*/ 	.word	0x00006530
        /*0cac*/ 	.word	0x000000ff
        /*0cb0*/ 	.word	0x00000000
        /*0cb4*/ 	.short	0x0101
        /*0cb6*/ 	.byte	0x05
	.zero		1


	//   ....[37]....
        /*0cb8*/ 	.word	0x00008c30
        /*0cbc*/ 	.word	0x000000ff
        /*0cc0*/ 	.word	0x00000000
        /*0cc4*/ 	.short	0x0101
        /*0cc6*/ 	.byte	0x06
	.zero		1


	//   ....[38]....
        /*0cc8*/ 	.word	0x00009380
        /*0ccc*/ 	.word	0x000000ff
        /*0cd0*/ 	.word	0x00000000
        /*0cd4*/ 	.short	0x0101
        /*0cd6*/ 	.byte	0x09
	.zero		1


	//   ....[39]....
        /*0cd8*/ 	.word	0x0000d680
        /*0cdc*/ 	.word	0x00000019
        /*0ce0*/ 	.word	0x00032440
        /*0ce4*/ 	.short	0x010a
        /*0ce6*/ 	.byte	0x3f
	.zero		1


	//   ....[40]....
        /*0ce8*/ 	.word	0x0000dcb0
        /*0cec*/ 	.word	0x00000019
        /*0cf0*/ 	.word	0x00032430
        /*0cf4*/ 	.short	0x0107
        /*0cf6*/ 	.byte	0x3f
	.zero		1


	//   ....[41]....
        /*0cf8*/ 	.word	0x0000dd80
        /*0cfc*/ 	.word	0x00000019
        /*0d00*/ 	.word	0x00032430
        /*0d04*/ 	.short	0x0101
        /*0d06*/ 	.byte	0x3f
	.zero		1


	//   ....[42]....
        /*0d08*/ 	.word	0x0000e8c0
        /*0d0c*/ 	.word	0x00000016
        /*0d10*/ 	.word	0x00032400
        /*0d14*/ 	.short	0x0107
        /*0d16*/ 	.byte	0x3f
	.zero		1


	//   ....[43]....
        /*0d18*/ 	.word	0x0000e950
        /*0d1c*/ 	.word	0x00000016
        /*0d20*/ 	.word	0x00032400
        /*0d24*/ 	.short	0x0101
        /*0d26*/ 	.byte	0x3f
	.zero		1


	//   ....[44]....
        /*0d28*/ 	.word	0x0000f460
        /*0d2c*/ 	.word	0x00000016
        /*0d30*/ 	.word	0x00032410
        /*0d34*/ 	.short	0x0107
        /*0d36*/ 	.byte	0x3f
	.zero		1


	//   ....[45]....
        /*0d38*/ 	.word	0x0000f560
        /*0d3c*/ 	.word	0x00000016
        /*0d40*/ 	.word	0x00032410
        /*0d44*/ 	.short	0x0101
        /*0d46*/ 	.byte	0x3f
	.zero		1


	//   ....[46]....
        /*0d48*/ 	.word	0x0000f580
        /*0d4c*/ 	.word	0x00000016
        /*0d50*/ 	.word	0x00032420
        /*0d54*/ 	.short	0x010a
        /*0d56*/ 	.byte	0x3f
	.zero		1


	//   ....[47]....
        /*0d58*/ 	.word	0x0000f600
        /*0d5c*/ 	.word	0x00000019
        /*0d60*/ 	.word	0x00032460
        /*0d64*/ 	.short	0x010a
        /*0d66*/ 	.byte	0x3f
	.zero		1


	//   ....[48]....
        /*0d68*/ 	.word	0x0000fd60
        /*0d6c*/ 	.word	0x00000019
        /*0d70*/ 	.word	0x00032450
        /*0d74*/ 	.short	0x0107
        /*0d76*/ 	.byte	0x3f
	.zero		1


	//   ....[49]....
        /*0d78*/ 	.word	0x0000fe20
        /*0d7c*/ 	.word	0x00000019
        /*0d80*/ 	.word	0x00032450
        /*0d84*/ 	.short	0x0101
        /*0d86*/ 	.byte	0x3f
	.zero		1


	//   ....[50]....
        /*0d88*/ 	.word	0x00010160
        /*0d8c*/ 	.word	0x0000000a
        /*0d90*/ 	.word	0x00032440
        /*0d94*/ 	.short	0x010a
        /*0d96*/ 	.byte	0x3f
	.zero		1


	//   ....[51]....
        /*0d98*/ 	.word	0x00010510
        /*0d9c*/ 	.word	0x0000000a
        /*0da0*/ 	.word	0x00032430
        /*0da4*/ 	.short	0x0107
        /*0da6*/ 	.byte	0x3f
	.zero		1


	//   ....[52]....
        /*0da8*/ 	.word	0x000105c0
        /*0dac*/ 	.word	0x0000000a
        /*0db0*/ 	.word	0x00032430
        /*0db4*/ 	.short	0x0101
        /*0db6*/ 	.byte	0x3f
	.zero		1


	//   ....[53]....
        /*0db8*/ 	.word	0x000105f0
        /*0dbc*/ 	.word	0x0000000a
        /*0dc0*/ 	.word	0x00032460
        /*0dc4*/ 	.short	0x010a
        /*0dc6*/ 	.byte	0x3f
	.zero		1


	//   ....[54]....
        /*0dc8*/ 	.word	0x00010af0
        /*0dcc*/ 	.word	0x0000000a
        /*0dd0*/ 	.word	0x00032450
        /*0dd4*/ 	.short	0x0107
        /*0dd6*/ 	.byte	0x3f
	.zero		1


	//   ....[55]....
        /*0dd8*/ 	.word	0x00010ba0
        /*0ddc*/ 	.word	0x0000000a
        /*0de0*/ 	.word	0x00032450
        /*0de4*/ 	.short	0x0101
        /*0de6*/ 	.byte	0x3f
	.zero		1


	//   ....[56]....
        /*0de8*/ 	.word	0x00011a20
        /*0dec*/ 	.word	0x00000005
        /*0df0*/ 	.word	0x00032420
        /*0df4*/ 	.short	0x010a
        /*0df6*/ 	.byte	0x3f
	.zero		1


	//   ....[57]....
        /*0df8*/ 	.word	0x00011bc0
        /*0dfc*/ 	.word	0x00000003
        /*0e00*/ 	.word	0x00032440
        /*0e04*/ 	.short	0x010a
        /*0e06*/ 	.byte	0x3f
	.zero		1


	//   ....[58]....
        /*0e08*/ 	.word	0x00011c60
        /*0e0c*/ 	.word	0x00000005
        /*0e10*/ 	.word	0x00032440
        /*0e14*/ 	.short	0x010a
        /*0e16*/ 	.byte	0x3f
	.zero		1


	//   ....[59]....
        /*0e18*/ 	.word	0x00011ca0
        /*0e1c*/ 	.word	0x00000003
        /*0e20*/ 	.word	0x00032460
        /*0e24*/ 	.short	0x010a
        /*0e26*/ 	.byte	0x3f
	.zero		1


	//   ....[60]....
        /*0e28*/ 	.word	0x00011ce0
        /*0e2c*/ 	.word	0x00000005
        /*0e30*/ 	.word	0x00032460
        /*0e34*/ 	.short	0x010a
        /*0e36*/ 	.byte	0x3f
	.zero		1


	//   ....[61]....
        /*0e38*/ 	.word	0x00011d40
        /*0e3c*/ 	.word	0x00000003
        /*0e40*/ 	.word	0x00032400
        /*0e44*/ 	.short	0x010a
        /*0e46*/ 	.byte	0x3f
	.zero		1


	//   ....[62]....
        /*0e48*/ 	.word	0x00011da0
        /*0e4c*/ 	.word	0x00000005
        /*0e50*/ 	.word	0x00032430
        /*0e54*/ 	.short	0x010a
        /*0e56*/ 	.byte	0x3f
	.zero		1


	//   ....[63]....
        /*0e58*/ 	.word	0x00011df0
        /*0e5c*/ 	.word	0x00000003
        /*0e60*/ 	.word	0x00032410
        /*0e64*/ 	.short	0x010a
        /*0e66*/ 	.byte	0x3f
	.zero		1


	//   ....[64]....
        /*0e68*/ 	.word	0x00011e50
        /*0e6c*/ 	.word	0x00000005
        /*0e70*/ 	.word	0x00032450
        /*0e74*/ 	.short	0x010a
        /*0e76*/ 	.byte	0x3f
	.zero		1


	//   ....[65]....
        /*0e78*/ 	.word	0x00011eb0
        /*0e7c*/ 	.word	0x00000099
        /*0e80*/ 	.word	0x00032430
        /*0e84*/ 	.short	0x010a
        /*0e86*/ 	.byte	0x3f
	.zero		1


	//   ....[66]....
        /*0e88*/ 	.word	0x00011f10
        /*0e8c*/ 	.word	0x00000014
        /*0e90*/ 	.word	0x00032450
        /*0e94*/ 	.short	0x010a
        /*0e96*/ 	.byte	0x3f
	.zero		1


	//   ....[67]....
        /*0e98*/ 	.word	0x00012030
        /*0e9c*/ 	.word	0x00000019
        /*0ea0*/ 	.word	0x00032440
        /*0ea4*/ 	.short	0x010a
        /*0ea6*/ 	.byte	0x3f
	.zero		1


	//   ....[68]....
        /*0ea8*/ 	.word	0x00013e50
        /*0eac*/ 	.word	0x00000016
        /*0eb0*/ 	.word	0x00032420
        /*0eb4*/ 	.short	0x010a
        /*0eb6*/ 	.byte	0x3f
	.zero		1


	//   ....[69]....
        /*0eb8*/ 	.word	0x00013ea0
        /*0ebc*/ 	.word	0x00000019
        /*0ec0*/ 	.word	0x00032460
        /*0ec4*/ 	.short	0x010a
        /*0ec6*/ 	.byte	0x3f
	.zero		1


	//   ....[70]....
        /*0ec8*/ 	.word	0x000147f0
        /*0ecc*/ 	.word	0x0000000a
        /*0ed0*/ 	.word	0x00032440
        /*0ed4*/ 	.short	0x010a
        /*0ed6*/ 	.byte	0x3f
	.zero		1


	//   ....[71]....
        /*0ed8*/ 	.word	0x00014ec0
        /*0edc*/ 	.word	0x0000000a
        /*0ee0*/ 	.word	0x00032460
        /*0ee4*/ 	.short	0x010a
        /*0ee6*/ 	.byte	0x3f
	.zero		1


	//   ....[72]....
        /*0ee8*/ 	.word	0x00016020
        /*0eec*/ 	.word	0x00000005
        /*0ef0*/ 	.word	0x00032420
        /*0ef4*/ 	.short	0x010a
        /*0ef6*/ 	.byte	0x3f
	.zero		1


	//   ....[73]....
        /*0ef8*/ 	.word	0x000161c0
        /*0efc*/ 	.word	0x00000003
        /*0f00*/ 	.word	0x00032440
        /*0f04*/ 	.short	0x010a
        /*0f06*/ 	.byte	0x3f
	.zero		1


	//   ....[74]....
        /*0f08*/ 	.word	0x00016210
        /*0f0c*/ 	.word	0x00000005
        /*0f10*/ 	.word	0x00032440
        /*0f14*/ 	.short	0x010a
        /*0f16*/ 	.byte	0x3f
	.zero		1


	//   ....[75]....
        /*0f18*/ 	.word	0x00016260
        /*0f1c*/ 	.word	0x00000003
        /*0f20*/ 	.word	0x00032460
        /*0f24*/ 	.short	0x010a
        /*0f26*/ 	.byte	0x3f
	.zero		1


	//----- nvinfo : EIATTR_NUM_MBARRIERS
	.align		4
.L_267:
        /*0f28*/ 	.byte	0x03, 0x38
        /*0f2a*/ 	.short	0x0017


	//----- nvinfo : EIATTR_EXIT_INSTR_OFFSETS
	.align		4
        /*0f2c*/ 	.byte	0x04, 0x1c
        /*0f2e*/ 	.short	(.L_269 - .L_268)


	//   ....[0]....
.L_268:
        /*0f30*/ 	.word	0x000009e0


	//   ....[1]....
        /*0f34*/ 	.word	0x0000b860


	//   ....[2]....
        /*0f38*/ 	.word	0x00011d30


	//----- nvinfo : EIATTR_MAX_THREADS
	.align		4
.L_269:
        /*0f3c*/ 	.byte	0x04, 0x05
        /*0f3e*/ 	.short	(.L_271 - .L_270)
.L_270:
        /*0f40*/ 	.word	0x00000180
        /*0f44*/ 	.word	0x00000001
        /*0f48*/ 	.word	0x00000001


	//----- nvinfo : EIATTR_CRS_STACK_SIZE
	.align		4
.L_271:
        /*0f4c*/ 	.byte	0x04, 0x1e
        /*0f4e*/ 	.short	(.L_273 - .L_272)
.L_272:
        /*0f50*/ 	.word	0x00000000


	//----- nvinfo : EIATTR_CBANK_PARAM_SIZE
	.align		4
.L_273:
        /*0f54*/ 	.byte	0x03, 0x19
        /*0f56*/ 	.short	0x0bf0


	//----- nvinfo : EIATTR_PARAM_CBANK
	.align		4
        /*0f58*/ 	.byte	0x04, 0x0a
        /*0f5a*/ 	.short	(.L_275 - .L_274)
	.align		4
.L_274:
        /*0f5c*/ 	.word	index@(.nv.constant0._ZN7cutlass13device_kernelIN5flash11enable_sm90INS1_16FlashAttnFwdSm90INS1_25CollectiveMainloopFwdSm90ILi2EN4cute5tupleIJNS5_1CILi1EEES8_S8_EEENS6_IJNS7_ILi128EEENS7_ILi96EEENS7_ILi64EEEEEELi256ENS_6half_tEfNS_4arch4Sm90ELb0ELb0ELb0ELb1ELb1ELb0ELb1ELb1ELb0ELb1ELb1ELb0EEENS1_21CollectiveEpilogueFwdINS6_IJSA_NS7_ILi256EEESB_EEES9_SE_SG_Li256ELb1ELb1ELb1ELb0EEENS1_36VarlenDynamicPersistentTileSchedulerILi128ELi96ELi256ELi128ELb1ELb1ELb1ELb0ELb1ELb1EEEEEEEEEvNT_6ParamsE)
        /*0f60*/ 	.short	0x0210
        /*0f62*/ 	.short	0x0bf0


	//----- nvinfo : EIATTR_SW_WAR
	.align		4
.L_275:
        /*0f64*/ 	.byte	0x04, 0x36
        /*0f66*/ 	.short	(.L_277 - .L_276)
.L_276:
        /*0f68*/ 	.word	0x00000008
.L_277:


//--------------------- .nv.info._ZN7cutlass13device_kernelIN5flash11enable_sm90INS1_16FlashAttnFwdSm90INS1_25CollectiveMainloopFwdSm90ILi2EN4cute5tupleIJNS5_1CILi1EEES8_S8_EEENS6_IJNS7_ILi128EEENS7_ILi96EEENS7_ILi64EEEEEELi256ENS_6half_tEfNS_4arch4Sm90ELb0ELb0ELb0ELb1ELb1ELb1ELb1ELb1ELb0ELb1ELb1ELb0EEENS1_21CollectiveEpilogueFwdINS6_IJSA_NS7_ILi256EEESB_EEES9_SE_SG_Li256ELb1ELb1ELb1ELb0EEENS1_36VarlenDynamicPersistentTileSchedulerILi128ELi96ELi256ELi128ELb1ELb1ELb1ELb0ELb1ELb1EEEEEEEEEvNT_6ParamsE --------------------------
	.section	.nv.info._ZN7cutlass13device_kernelIN5flash11enable_sm90INS1_16FlashAttnFwdSm90INS1_25CollectiveMainloopFwdSm90ILi2EN4cute5tupleIJNS5_1CILi1EEES8_S8_EEENS6_IJNS7_ILi128EEENS7_ILi96EEENS7_ILi64EEEEEELi256ENS_6half_tEfNS_4arch4Sm90ELb0ELb0ELb0ELb1ELb1ELb1ELb1ELb1ELb0ELb1ELb1ELb0EEENS1_21CollectiveEpilogueFwdINS6_IJSA_NS7_ILi256EEESB_EEES9_SE_SG_Li256ELb1ELb1ELb1ELb0EEENS1_36VarlenDynamicPersistentTileSchedulerILi128ELi96ELi256ELi128ELb1ELb1ELb1ELb0ELb1ELb1EEEEEEEEEvNT_6ParamsE,"",@"SHT_CUDA_INFO"
	.sectionflags	@""
	.align	4


	//----- nvinfo : EIATTR_CUDA_API_VERSION
	.align		4
        /*0000*/ 	.byte	0x04, 0x37
        /*0002*/ 	.short	(.L_279 - .L_278)
.L_278:
        /*0004*/ 	.word	0x00000082


	//----- nvinfo : EIATTR_KPARAM_INFO
	.align		4
.L_279:
        /*0008*/ 	.byte	0x04, 0x17
        /*000a*/ 	.short	(.L_281 - .L_280)
.L_280:
        /*000c*/ 	.word	0x00000000
        /*0010*/ 	.short	0x0000
        /*0012*/ 	.short	0x0070
        /*0014*/ 	.byte	0x00, 0xf0, 0x01, 0x2e


	//----- nvinfo : EIATTR_SPARSE_MMA_MASK
	.align		4
.L_281:
        /*0018*/ 	.byte	0x03, 0x50
        /*001a*/ 	.short	0x0000


	//----- nvinfo : EIATTR_MAXREG_COUNT
	.align		4
        /*001c*/ 	.byte	0x03, 0x1b
        /*001e*/ 	.short	0x00a8


	//----- nvinfo : EIATTR_NUM_BARRIERS
	.align		4
        /*0020*/ 	.byte	0x02, 0x4c
        /*0022*/ 	.byte	0x10
	.zero		1


	//----- nvinfo : EIATTR_EXTERNS
	.align		4
        /*0024*/ 	.byte	0x04, 0x0f
        /*0026*/ 	.short	(.L_283 - .L_282)


	//   ....[0]....
	.align		4
.L_282:
        /*0028*/ 	.word	index@(__assertfail)


	//----- nvinfo : EIATTR_ANNOTATIONS
	.align		4
.L_283:
        /*002c*/ 	.byte	0x04, 0x55
        /*002e*/ 	.short	(.L_285 - .L_284)


	//   ....[0]....
.L_284:
        /* <DEDUP_REMOVED lines=188> */


	//----- nvinfo : EIATTR_MERCURY_ISA_VERSION
	.align		4
.L_285:
        /*0bd8*/ 	.byte	0x03, 0x5f
        /*0bda*/ 	.short	0x0101


	//----- nvinfo : EIATTR_UNUSED_LOAD_BYTE_OFFSET
	.align		4
        /*0bdc*/ 	.byte	0x04, 0x44
        /*0bde*/ 	.short	(.L_287 - .L_286)


	//   ....[0]....
.L_286:
        /*0be0*/ 	.word	0x00000a70
        /*0be4*/ 	.word	0x0000fff0


	//   ....[1]....
        /*0be8*/ 	.word	0x0000f180
        /*0bec*/ 	.word	0x0000fff0


	//----- nvinfo : EIATTR_INT_WARP_WIDE_INSTR_OFFSETS
	.align		4
.L_287:
        /*0bf0*/ 	.byte	0x04, 0x31
        /*0bf2*/ 	.short	(.L_289 - .L_288)


	//   ....[0]....
.L_288:
        /*0bf4*/ 	.word	0x00000120


	//   ....[1]....
        /*0bf8*/ 	.word	0x00000160


	//   ....[2]....
        /*0bfc*/ 	.word	0x000001d0


	//   ....[3]....
        /*0c00*/ 	.word	0x00000240


	//   ....[4]....
        /*0c04*/ 	.word	0x00016f80


	//   ....[5]....
        /*0c08*/ 	.word	0x00017010


	//   ....[6]....
        /*0c0c*/ 	.word	0x0001af60


	//   ....[7]....
        /*0c10*/ 	.word	0x0001aff0


	//----- nvinfo : EIATTR_COOP_GROUP_MASK_REGIDS
	.align		4
.L_289:
        /*0c14*/ 	.byte	0x04, 0x29
        /*0c16*/ 	.short	(.L_291 - .L_290)


	//   ....[0]....
.L_290:
        /*0c18*/ 	.word	0xffffffff


	//   ....[1]....
        /*0c1c*/ 	.word	0xffffffff


	//   ....[2]....
        /*0c20*/ 	.word	0xffffffff


	//   ....[3]....
        /*0c24*/ 	.word	0xffffffff


	//   ....[4]....
        /*0c28*/ 	.word	0xffffffff


	//   ....[5]....
        /*0c2c*/ 	.word	0xffffffff


	//   ....[6]....
        /*0c30*/ 	.word	0xffffffff


	//   ....[7]....
        /*0c34*/ 	.word	0xffffffff


	//   ....[8]....
        /*0c38*/ 	.word	0xffffffff


	//   ....[9]....
        /*0c3c*/ 	.word	0xffffffff


	//   ....[10]....
        /*0c40*/ 	.word	0xffffffff


	//   ....[11]....
        /*0c44*/ 	.word	0xffffffff


	//   ....[12]....
        /*0c48*/ 	.word	0xffffffff


	//   ....[13]....
        /*0c4c*/ 	.word	0xffffffff


	//   ....[14]....
        /*0c50*/ 	.word	0xffffffff


	//   ....[15]....
        /*0c54*/ 	.word	0xffffffff


	//   ....[16]....
        /*0c58*/ 	.word	0xffffffff


	//   ....[17]....
        /*0c5c*/ 	.word	0xffffffff


	//   ....[18]....
        /*0c60*/ 	.word	0xffffffff


	//   ....[19]....
        /*0c64*/ 	.word	0xffffffff


	//   ....[20]....
        /*0c68*/ 	.word	0xffffffff


	//   ....[21]....
        /*0c6c*/ 	.word	0xffffffff


	//   ....[22]....
        /*0c70*/ 	.word	0xffffffff


	//   ....[23]....
        /*0c74*/ 	.word	0xffffffff


	//   ....[24]....
        /*0c78*/ 	.word	0xffffffff


	//   ....[25]....
        /*0c7c*/ 	.word	0xffffffff


	//   ....[26]....
        /*0c80*/ 	.word	0xffffffff


	//   ....[27]....
        /*0c84*/ 	.word	0xffffffff


	//   ....[28]....
        /*0c88*/ 	.word	0xffffffff


	//   ....[29]....
        /*0c8c*/ 	.word	0xffffffff


	//   ....[30]....
        /*0c90*/ 	.word	0xffffffff


	//   ....[31]....
        /*0c94*/ 	.word	0xffffffff


	//   ....[32]....
        /*0c98*/ 	.word	0xffffffff


	//   ....[33]....
        /*0c9c*/ 	.word	0xffffffff


	//   ....[34]....
        /*0ca0*/ 	.word	0xffffffff


	//   ....[35]....
        /*0ca4*/ 	.word	0xffffffff


	//   ....[36]....
        /*0ca8*/ 	.word	0xffffffff


	//   ....[37]....
        /*0cac*/ 	.word	0xffffffff


	//   ....[38]....
        /*0cb0*/ 	.word	0xffffffff


	//   ....[39]....
        /*0cb4*/ 	.word	0xffffffff


	//   ....[40]....
        /*0cb8*/ 	.word	0xffffffff


	//   ....[41]....
        /*0cbc*/ 	.word	0xffffffff


	//   ....[42]....
        /*0cc0*/ 	.word	0xffffffff


	//   ....[43]....
        /*0cc4*/ 	.word	0xffffffff


	//   ....[44]....
        /*0cc8*/ 	.word	0xffffffff


	//   ....[45]....
        /*0ccc*/ 	.word	0xffffffff


	//   ....[46]....
        /*0cd0*/ 	.word	0xffffffff


	//   ....[47]....
        /*0cd4*/ 	.word	0xffffffff


	//   ....[48]....
        /*0cd8*/ 	.word	0xffffffff


	//   ....[49]....
        /*0cdc*/ 	.word	0xffffffff


	//   ....[50]....
        /*0ce0*/ 	.word	0xffffffff


	//   ....[51]....
        /*0ce4*/ 	.word	0xffffffff


	//   ....[52]....
        /*0ce8*/ 	.word	0xffffffff


	//   ....[53]....
        /*0cec*/ 	.word	0xffffffff


	//   ....[54]....
        /*0cf0*/ 	.word	0xffffffff


	//   ....[55]....
        /*0cf4*/ 	.word	0xffffffff


	//   ....[56]....
        /*0cf8*/ 	.word	0xffffffff


	//   ....[57]....
        /*0cfc*/ 	.word	0xffffffff


	//   ....[58]....
        /*0d00*/ 	.word	0xffffffff


	//   ....[59]....
        /*0d04*/ 	.word	0xffffffff


	//   ....[60]....
        /*0d08*/ 	.word	0xffffffff


	//   ....[61]....
        /*0d0c*/ 	.word	0xffffffff


	//   ....[62]....
        /*0d10*/ 	.word	0xffffffff


	//   ....[63]....
        /*0d14*/ 	.word	0xffffffff


	//   ....[64]....
        /*0d18*/ 	.word	0xffffffff


	//   ....[65]....
        /*0d1c*/ 	.word	0xffffffff


	//   ....[66]....
        /*0d20*/ 	.word	0xffffffff


	//   ....[67]....
        /*0d24*/ 	.word	0xffffffff


	//   ....[68]....
        /*0d28*/ 	.word	0xffffffff


	//   ....[69]....
        /*0d2c*/ 	.word	0xffffffff


	//   ....[70]....
        /*0d30*/ 	.word	0xffffffff


	//   ....[71]....
        /*0d34*/ 	.word	0xffffffff


	//   ....[72]....
        /*0d38*/ 	.word	0xffffffff


	//   ....[73]....
        /*0d3c*/ 	.word	0xffffffff


	//   ....[74]....
        /*0d40*/ 	.word	0xffffffff


	//   ....[75]....
        /*0d44*/ 	.word	0xffffffff


	//   ....[76]....
        /*0d48*/ 	.word	0xffffffff


	//   ....[77]....
        /*0d4c*/ 	.word	0xffffffff


	//   ....[78]....
        /*0d50*/ 	.word	0xffffffff


	//   ....[79]....
        /*0d54*/ 	.word	0xffffffff


	//   ....[80]....
        /*0d58*/ 	.word	0xffffffff


	//   ....[81]....
        /*0d5c*/ 	.word	0xffffffff


	//   ....[82]....
        /*0d60*/ 	.word	0xffffffff


	//   ....[83]....
        /*0d64*/ 	.word	0xffffffff


	//   ....[84]....
        /*0d68*/ 	.word	0xffffffff


	//   ....[85]....
        /*0d6c*/ 	.word	0xffffffff


	//   ....[86]....
        /*0d70*/ 	.word	0xffffffff


	//   ....[87]....
        /*0d74*/ 	.word	0xffffffff


	//   ....[88]....
        /*0d78*/ 	.word	0xffffffff


	//   ....[89]....
        /*0d7c*/ 	.word	0xffffffff


	//   ....[90]....
        /*0d80*/ 	.word	0xffffffff


	//   ....[91]....
        /*0d84*/ 	.word	0xffffffff


	//   ....[92]....
        /*0d88*/ 	.word	0xffffffff


	//   ....[93]....
        /*0d8c*/ 	.word	0xffffffff


	//   ....[94]....
        /*0d90*/ 	.word	0xffffffff


	//   ....[95]....
        /*0d94*/ 	.word	0xffffffff


	//   ....[96]....
        /*0d98*/ 	.word	0xffffffff


	//   ....[97]....
        /*0d9c*/ 	.word	0xffffffff


	//   ....[98]....
        /*0da0*/ 	.word	0xffffffff


	//   ....[99]....
        /*0da4*/ 	.word	0xffffffff


	//   ....[100]....
        /*0da8*/ 	.word	0xffffffff


	//   ....[101]....
        /*0dac*/ 	.word	0xffffffff


	//   ....[102]....
        /*0db0*/ 	.word	0xffffffff


	//   ....[103]....
        /*0db4*/ 	.word	0xffffffff


	//   ....[104]....
        /*0db8*/ 	.word	0xffffffff


	//   ....[105]....
        /*0dbc*/ 	.word	0xffffffff


	//   ....[106]....
        /*0dc0*/ 	.word	0xffffffff


	//   ....[107]....
        /*0dc4*/ 	.word	0xffffffff


	//   ....[108]....
        /*0dc8*/ 	.word	0xffffffff


	//   ....[109]....
        /*0dcc*/ 	.word	0xffffffff


	//   ....[110]....
        /*0dd0*/ 	.word	0xffffffff


	//   ....[111]....
        /*0dd4*/ 	.word	0xffffffff


	//   ....[112]....
        /*0dd8*/ 	.word	0xffffffff


	//   ....[113]....
        /*0ddc*/ 	.word	0xffffffff


	//   ....[114]....
        /*0de0*/ 	.word	0xffffffff


	//   ....[115]....
        /*0de4*/ 	.word	0xffffffff


	//   ....[116]....
        /*0de8*/ 	.word	0xffffffff


	//   ....[117]....
        /*0dec*/ 	.word	0xffffffff


	//   ....[118]....
        /*0df0*/ 	.word	0xffffffff


	//   ....[119]....
        /*0df4*/ 	.word	0xffffffff


	//   ....[120]....
        /*0df8*/ 	.word	0xffffffff


	//   ....[121]....
        /*0dfc*/ 	.word	0xffffffff


	//   ....[122]....
        /*0e00*/ 	.word	0xffffffff


	//   ....[123]....
        /*0e04*/ 	.word	0xffffffff


	//   ....[124]....
        /*0e08*/ 	.word	0xffffffff


	//   ....[125]....
        /*0e0c*/ 	.word	0xffffffff


	//   ....[126]....
        /*0e10*/ 	.word	0xffffffff


	//   ....[127]....
        /*0e14*/ 	.word	0xffffffff


	//   ....[128]....
        /*0e18*/ 	.word	0xffffffff


	//   ....[129]....
        /*0e1c*/ 	.word	0xffffffff


	//   ....[130]....
        /*0e20*/ 	.word	0xffffffff


	//   ....[131]....
        /*0e24*/ 	.word	0xffffffff


	//   ....[132]....
        /*0e28*/ 	.word	0xffffffff


	//   ....[133]....
        /*0e2c*/ 	.word	0xffffffff


	//   ....[134]....
        /*0e30*/ 	.word	0xffffffff


	//   ....[135]....
        /*0e34*/ 	.word	0xffffffff


	//   ....[136]....
        /*0e38*/ 	.word	0xffffffff


	//   ....[137]....
        /*0e3c*/ 	.word	0xffffffff


	//   ....[138]....
        /*0e40*/ 	.word	0xffffffff


	//   ....[139]....
        /*0e44*/ 	.word	0xffffffff


	//   ....[140]....
        /*0e48*/ 	.word	0xffffffff


	//   ....[141]....
        /*0e4c*/ 	.word	0xffffffff


	//   ....[142]....
        /*0e50*/ 	.word	0xffffffff


	//   ....[143]....
        /*0e54*/ 	.word	0xffffffff


	//   ....[144]....
        /*0e58*/ 	.word	0xffffffff


	//   ....[145]....
        /*0e5c*/ 	.word	0xffffffff


	//   ....[146]....
        /*0e60*/ 	.word	0xffffffff


	//   ....[147]....
        /*0e64*/ 	.word	0xffffffff


	//   ....[148]....
        /*0e68*/ 	.word	0xffffffff


	//   ....[149]....
        /*0e6c*/ 	.word	0xffffffff


	//   ....[150]....
        /*0e70*/ 	.word	0xffffffff


	//   ....[151]....
        /*0e74*/ 	.word	0xffffffff


	//   ....[152]....
        /*0e78*/ 	.word	0xffffffff


	//   ....[153]....
        /*0e7c*/ 	.word	0xffffffff


	//   ....[154]....
        /*0e80*/ 	.word	0xffffffff


	//   ....[155]....
        /*0e84*/ 	.word	0xffffffff


	//   ....[156]....
        /*0e88*/ 	.word	0xffffffff


	//   ....[157]....
        /*0e8c*/ 	.word	0xffffffff


	//   ....[158]....
        /*0e90*/ 	.word	0xffffffff


	//   ....[159]....
        /*0e94*/ 	.word	0xffffffff


	//   ....[160]....
        /*0e98*/ 	.word	0xffffffff


	//   ....[161]....
        /*0e9c*/ 	.word	0xffffffff


	//   ....[162]....
        /*0ea0*/ 	.word	0xffffffff


	//   ....[163]....
        /*0ea4*/ 	.word	0xffffffff


	//   ....[164]....
        /*0ea8*/ 	.word	0xffffffff


	//   ....[165]....
        /*0eac*/ 	.word	0xffffffff


	//   ....[166]....
        /*0eb0*/ 	.word	0xffffffff


	//   ....[167]....
        /*0eb4*/ 	.word	0xffffffff


	//   ....[168]....
        /*0eb8*/ 	.word	0xffffffff


	//   ....[169]....
        /*0ebc*/ 	.word	0xffffffff


	//   ....[170]....
        /*0ec0*/ 	.word	0xffffffff


	//   ....[171]....
        /*0ec4*/ 	.word	0xffffffff


	//   ....[172]....
        /*0ec8*/ 	.word	0xffffffff


	//   ....[173]....
        /*0ecc*/ 	.word	0xffffffff


	//   ....[174]....
        /*0ed0*/ 	.word	0xffffffff


	//   ....[175]....
        /*0ed4*/ 	.word	0xffffffff


	//   ....[176]....
        /*0ed8*/ 	.word	0xffffffff


	//   ....[177]....
        /*0edc*/ 	.word	0xffffffff


	//   ....[178]....
        /*0ee0*/ 	.word	0xffffffff


	//   ....[179]....
        /*0ee4*/ 	.word	0xffffffff


	//   ....[180]....
        /*0ee8*/ 	.word	0xffffffff


	//   ....[181]....
        /*0eec*/ 	.word	0xffffffff


	//   ....[182]....
        /*0ef0*/ 	.word	0xffffffff


	//   ....[183]....
        /*0ef4*/ 	.word	0xffffffff


	//   ....[184]....
        /*0ef8*/ 	.word	0xffffffff


	//   ....[185]....
        /*0efc*/ 	.word	0x0500000f


	//   ....[186]....
        /*0f00*/ 	.word	0x0500000f


	//   ....[187]....
        /*0f04*/ 	.word	0x0500000f


	//   ....[188]....
        /*0f08*/ 	.word	0x0500000f


	//   ....[189]....
        /*0f0c*/ 	.word	0x0500000f


	//   ....[190]....
        /*0f10*/ 	.word	0x0500000f


	//   ....[191]....
        /*0f14*/ 	.word	0x0500000f


	//   ....[192]....
        /*0f18*/ 	.word	0x0500000f


	//   ....[193]....
        /*0f1c*/ 	.word	0x0500000f


	//   ....[194]....
        /*0f20*/ 	.word	0x0500000f


	//   ....[195]....
        /*0f24*/ 	.word	0x0500000f


	//   ....[196]....
        /*0f28*/ 	.word	0x0500000f


	//   ....[197]....
        /*0f2c*/ 	.word	0x0500000f


	//   ....[198]....
        /*0f30*/ 	.word	0x0500000f


	//   ....[199]....
        /*0f34*/ 	.word	0x0500000f


	//   ....[200]....
        /*0f38*/ 	.word	0x0500000f


	//   ....[201]....
        /*0f3c*/ 	.word	0x0500000f


	//   ....[202]....
        /*0f40*/ 	.word	0x0500000f


	//   ....[203]....
        /*0f44*/ 	.word	0x0500000f


	//   ....[204]....
        /*0f48*/ 	.word	0x0500000f


	//   ....[205]....
        /*0f4c*/ 	.word	0x0500000f


	//   ....[206]....
        /*0f50*/ 	.word	0x0500000f


	//   ....[207]....
        /*0f54*/ 	.word	0x0500000f


	//   ....[208]....
        /*0f58*/ 	.word	0x0500000f


	//   ....[209]....
        /*0f5c*/ 	.word	0x0500000f


	//   ....[210]....
        /*0f60*/ 	.word	0x0500000f


	//   ....[211]....
        /*0f64*/ 	.word	0x0500000f


	//   ....[212]....
        /*0f68*/ 	.word	0x0500000f


	//   ....[213]....
        /*0f6c*/ 	.word	0x0500000f


	//   ....[214]....
        /*0f70*/ 	.word	0x0500000f


	//   ....[215]....
        /*0f74*/ 	.word	0x0500000f


	//   ....[216]....
        /*0f78*/ 	.word	0x0500000f


	//   ....[217]....
        /*0f7c*/ 	.word	0x0500000f


	//   ....[218]....
        /*0f80*/ 	.word	0x0500000f


	//   ....[219]....
        /*0f84*/ 	.word	0x0500000f


	//   ....[220]....
        /*0f88*/ 	.word	0x0500000f


	//   ....[221]....
        /*0f8c*/ 	.word	0x0500000f


	//   ....[222]....
        /*0f90*/ 	.word	0x0500000f


	//   ....[223]....
        /*0f94*/ 	.word	0x0500000f


	//   ....[224]....
        /*0f98*/ 	.word	0x0500000f


	//   ....[225]....
        /*0f9c*/ 	.word	0x0500000f


	//   ....[226]....
        /*0fa0*/ 	.word	0x0500000f


	//   ....[227]....
        /*0fa4*/ 	.word	0x0500000f


	//   ....[228]....
        /*0fa8*/ 	.word	0x0500000f


	//   ....[229]....
        /*0fac*/ 	.word	0x0500000f


	//   ....[230]....
        /*0fb0*/ 	.word	0x0500000f


	//   ....[231]....
        /*0fb4*/ 	.word	0x0500000f


	//   ....[232]....
        /*0fb8*/ 	.word	0x0500000f


	//   ....[233]....
        /*0fbc*/ 	.word	0x0500000f


	//   ....[234]....
        /*0fc0*/ 	.word	0x0500000f


	//   ....[235]....
        /*0fc4*/ 	.word	0x0500000f


	//   ....[236]....
        /*0fc8*/ 	.word	0x0500000f


	//   ....[237]....
        /*0fcc*/ 	.word	0x0500000f


	//   ....[238]....
        /*0fd0*/ 	.word	0x0500000f


	//   ....[239]....
        /*0fd4*/ 	.word	0x0500000f


	//   ....[240]....
        /*0fd8*/ 	.word	0x0500000f


	//   ....[241]....
        /*0fdc*/ 	.word	0x0500000f


	//   ....[242]....
        /*0fe0*/ 	.word	0x0500000f


	//   ....[243]....
        /*0fe4*/ 	.word	0x0500000f


	//   ....[244]....
        /*0fe8*/ 	.word	0x0500000f


	//   ....[245]....
        /*0fec*/ 	.word	0x0500000f


	//   ....[246]....
        /*0ff0*/ 	.word	0x0500000f


	//   ....[247]....
        /*0ff4*/ 	.word	0x0500000f


	//   ....[248]....
        /*0ff8*/ 	.word	0x0500000f


	//   ....[249]....
        /*0ffc*/ 	.word	0x0500000f


	//   ....[250]....
        /*1000*/ 	.word	0x0500000f


	//   ....[251]....
        /*1004*/ 	.word	0x0500000f


	//   ....[252]....
        /*1008*/ 	.word	0x0500000f


	//   ....[253]....
        /*100c*/ 	.word	0x0500000f


	//   ....[254]....
        /*1010*/ 	.word	0x0500000f


	//   ....[255]....
        /*1014*/ 	.word	0x0500000f


	//   ....[0]....
        /*1018*/ 	.word	0x0500000f


	//   ....[1]....
        /*101c*/ 	.word	0x0500000f


	//   ....[2]....
        /*1020*/ 	.word	0x0500000f


	//   ....[3]....
        /*1024*/ 	.word	0x0500000f


	//   ....[4]....
        /*1028*/ 	.word	0x0500000f


	//   ....[5]....
        /*102c*/ 	.word	0x0500000f


	//   ....[6]....
        /*1030*/ 	.word	0x0500000f


	//   ....[7]....
        /*1034*/ 	.word	0x0500000f


	//   ....[8]....
        /*1038*/ 	.word	0x0500000f


	//   ....[9]....
        /*103c*/ 	.word	0x0500000f


	//   ....[10]....
        /*1040*/ 	.word	0x0500000f


	//   ....[11]....
        /*1044*/ 	.word	0x0500000f


	//   ....[12]....
        /*1048*/ 	.word	0x0500000f


	//   ....[13]....
        /*104c*/ 	.word	0x0500000f


	//   ....[14]....
        /*1050*/ 	.word	0x0500000f


	//   ....[15]....
        /*1054*/ 	.word	0x0500000f


	//   ....[16]....
        /*1058*/ 	.word	0x0500000f


	//   ....[17]....
        /*105c*/ 	.word	0x0500000f


	//   ....[18]....
        /*1060*/ 	.word	0x0500000f


	//   ....[19]....
        /*1064*/ 	.word	0x0500000f


	//   ....[20]....
        /*1068*/ 	.word	0x0500000f


	//   ....[21]....
        /*106c*/ 	.word	0x0500000f


	//   ....[22]....
        /*1070*/ 	.word	0x0500000f


	//   ....[23]....
        /*1074*/ 	.word	0x0500000f


	//   ....[24]....
        /*1078*/ 	.word	0x0500000f


	//   ....[25]....
        /*107c*/ 	.word	0x0500000f


	//   ....[26]....
        /*1080*/ 	.word	0x0500000f


	//   ....[27]....
        /*1084*/ 	.word	0x0500000f


	//   ....[28]....
        /*1088*/ 	.word	0x0500000f


	//   ....[29]....
        /*108c*/ 	.word	0x0500000f


	//   ....[30]....
        /*1090*/ 	.word	0x0500000f


	//   ....[31]....
        /*1094*/ 	.word	0x0500000f


	//   ....[32]....
        /*1098*/ 	.word	0x0500000f


	//   ....[33]....
        /*109c*/ 	.word	0x0500000f


	//   ....[34]....
        /*10a0*/ 	.word	0x0500000f


	//   ....[35]....
        /*10a4*/ 	.word	0x0500000f


	//   ....[36]....
        /*10a8*/ 	.word	0x0500000f


	//   ....[37]....
        /*10ac*/ 	.word	0x0500000f


	//   ....[38]....
        /*10b0*/ 	.word	0x0500000f


	//   ....[39]....
        /*10b4*/ 	.word	0x0500000f


	//   ....[40]....
        /*10b8*/ 	.word	0x0500000f


	//   ....[41]....
        /*10bc*/ 	.word	0x0500000f


	//   ....[42]....
        /*10c0*/ 	.word	0x0500000f


	//   ....[43]....
        /*10c4*/ 	.word	0x0500000f


	//   ....[44]....
        /*10c8*/ 	.word	0x0500000f


	//   ....[45]....
        /*10cc*/ 	.word	0x0500000f


	//   ....[46]....
        /*10d0*/ 	.word	0x0500000f


	//   ....[47]....
        /*10d4*/ 	.word	0x0500000f


	//   ....[48]....
        /*10d8*/ 	.word	0x0500000f


	//   ....[49]....
        /*10dc*/ 	.word	0x0500000f


	//   ....[50]....
        /*10e0*/ 	.word	0x0500000f


	//   ....[51]....
        /*10e4*/ 	.word	0x0500000f


	//   ....[52]....
        /*10e8*/ 	.word	0x0500000f


	//   ....[53]....
        /*10ec*/ 	.word	0x0500000f


	//   ....[54]....
        /*10f0*/ 	.word	0x0500000f


	//   ....[55]....
        /*10f4*/ 	.word	0x0500000f


	//   ....[56]....
        /*10f8*/ 	.word	0x0500000f


	//   ....[57]....
        /*10fc*/ 	.word	0x0500000f


	//   ....[58]....
        /*1100*/ 	.word	0x0500000f


	//   ....[59]....
        /*1104*/ 	.word	0x0500000f


	//   ....[60]....
        /*1108*/ 	.word	0x0500000f


	//   ....[61]....
        /*110c*/ 	.word	0x0500000f


	//   ....[62]....
        /*1110*/ 	.word	0x0500000f


	//   ....[63]....
        /*1114*/ 	.word	0x0500000f


	//   ....[64]....
        /*1118*/ 	.word	0x0500000f


	//   ....[65]....
        /*111c*/ 	.word	0x0500000f


	//   ....[66]....
        /*1120*/ 	.word	0x0500000f


	//   ....[67]....
        /*1124*/ 	.word	0x0500000f


	//   ....[68]....
        /*1128*/ 	.word	0x0500000f


	//   ....[69]....
        /*112c*/ 	.word	0x0500000f


	//   ....[70]....
        /*1130*/ 	.word	0x0500000f


	//----- nvinfo : EIATTR_COOP_GROUP_INSTR_OFFSETS
	.align		4
.L_291:
        /*1134*/ 	.byte	0x04, 0x28
        /*1136*/ 	.short	(.L_293 - .L_292)


	//   ....[0]....
.L_292:
        /*1138*/ 	.word	0x00000060


	//   ....[1]....
        /*113c*/ 	.word	0x00000130


	//   ....[2]....
        /*1140*/ 	.word	0x000001f0


	//   ....[3]....
        /*1144*/ 	.word	0x000003c0


	//   ....[4]....
        /*1148*/ 	.word	0x00000520


	//   ....[5]....
        /*114c*/ 	.word	0x00000640


	//   ....[6]....
        /*1150*/ 	.word	0x000007a0


	//   ....[7]....
        /*1154*/ 	.word	0x000037f0


	//   ....[8]....
        /*1158*/ 	.word	0x00003800


	//   ....[9]....
        /*115c*/ 	.word	0x00003f10


	//   ....[10]....
        /*1160*/ 	.word	0x00003f20


	//   ....[11]....
        /*1164*/ 	.word	0x00004af0


	//   ....[12]....
        /*1168*/ 	.word	0x00004b00


	//   ....[13]....
        /*116c*/ 	.word	0x000052b0


	//   ....[14]....
        /*1170*/ 	.word	0x000052c0


	//   ....[15]....
        /*1174*/ 	.word	0x00005c90


	//   ....[16]....
        /*1178*/ 	.word	0x00005ca0


	//   ....[17]....
        /*117c*/ 	.word	0x00005db0


	//   ....[18]....
        /*1180*/ 	.word	0x00005dc0


	//   ....[19]....
        /*1184*/ 	.word	0x00006190


	//   ....[20]....
        /*1188*/ 	.word	0x000061c0


	//   ....[21]....
        /*118c*/ 	.word	0x00006490


	//   ....[22]....
        /*1190*/ 	.word	0x000064b0


	//   ....[23]....
        /*1194*/ 	.word	0x00007060


	//   ....[24]....
        /*1198*/ 	.word	0x00007660


	//   ....[25]....
        /*119c*/ 	.word	0x00007670


	//   ....[26]....
        /*11a0*/ 	.word	0x00007680


	//   ....[27]....
        /*11a4*/ 	.word	0x00007690


	//   ....[28]....
        /*11a8*/ 	.word	0x000086b0


	//   ....[29]....
        /*11ac*/ 	.word	0x000086c0


	//   ....[30]....
        /*11b0*/ 	.word	0x000086d0


	//   ....[31]....
        /*11b4*/ 	.word	0x000086e0


	//   ....[32]....
        /*11b8*/ 	.word	0x0000af90


	//   ....[33]....
        /*11bc*/ 	.word	0x0000b030


	//   ....[34]....
        /*11c0*/ 	.word	0x0000b070


	//   ....[35]....
        /*11c4*/ 	.word	0x0000b120


	//   ....[36]....
        /*11c8*/ 	.word	0x0000ce30


	//   ....[37]....
        /*11cc*/ 	.word	0x0000ce50


	//   ....[38]....
        /*11d0*/ 	.word	0x0000d6f0


	//   ....[39]....
        /*11d4*/ 	.word	0x0000d750


	//   ....[40]....
        /*11d8*/ 	.word	0x0000e700


	//   ....[41]....
        /*11dc*/ 	.word	0x0000e790


	//   ....[42]....
        /*11e0*/ 	.word	0x0000e8e0


	//   ....[43]....
        /*11e4*/ 	.word	0x0000eab0


	//   ....[44]....
        /*11e8*/ 	.word	0x00010230


	//   ....[45]....
        /*11ec*/ 	.word	0x00010250


	//   ....[46]....
        /*11f0*/ 	.word	0x00010260


	//   ....[47]....
        /*11f4*/ 	.word	0x00010270


	//   ....[48]....
        /*11f8*/ 	.word	0x00010c90


	//   ....[49]....
        /*11fc*/ 	.word	0x00010ca0


	//   ....[50]....
        /*1200*/ 	.word	0x00010ed0


	//   ....[51]....
        /*1204*/ 	.word	0x00010ee0


	//   ....[52]....
        /*1208*/ 	.word	0x00011110


	//   ....[53]....
        /*120c*/ 	.word	0x00011120


	//   ....[54]....
        /*1210*/ 	.word	0x00011350


	//   ....[55]....
        /*1214*/ 	.word	0x00011360


	//   ....[56]....
        /*1218*/ 	.word	0x00011830


	//   ....[57]....
        /*121c*/ 	.word	0x00011840


	//   ....[58]....
        /*1220*/ 	.word	0x000124c0


	//   ....[59]....
        /*1224*/ 	.word	0x000124d0


	//   ....[60]....
        /*1228*/ 	.word	0x00013b10


	//   ....[61]....
        /*122c*/ 	.word	0x00013b20


	//   ....[62]....
        /*1230*/ 	.word	0x00013d60


	//   ....[63]....
        /*1234*/ 	.word	0x00013d70


	//   ....[64]....
        /*1238*/ 	.word	0x00013fa0


	//   ....[65]....
        /*123c*/ 	.word	0x00013fb0


	//   ....[66]....
        /*1240*/ 	.word	0x000141e0


	//   ....[67]....
        /*1244*/ 	.word	0x000141f0


	//   ....[68]....
        /*1248*/ 	.word	0x00014480


	//   ....[69]....
        /*124c*/ 	.word	0x00014690


	//   ....[70]....
        /*1250*/ 	.word	0x000146c0


	//   ....[71]....
        /*1254*/ 	.word	0x000146f0


	//   ....[72]....
        /*1258*/ 	.word	0x00014720


	//   ....[73]....
        /*125c*/ 	.word	0x00014750


	//   ....[74]....
        /*1260*/ 	.word	0x00014780


	//   ....[75]....
        /*1264*/ 	.word	0x00014910


	//   ....[76]....
        /*1268*/ 	.word	0x00014940


	//   ....[77]....
        /*126c*/ 	.word	0x00014970


	//   ....[78]....
        /*1270*/ 	.word	0x000149a0


	//   ....[79]....
        /*1274*/ 	.word	0x000149d0


	//   ....[80]....
        /*1278*/ 	.word	0x00014a00


	//   ....[81]....
        /*127c*/ 	.word	0x00014a90


	//   ....[82]....
        /*1280*/ 	.word	0x00014ac0


	//   ....[83]....
        /*1284*/ 	.word	0x00014ad0


	//   ....[84]....
        /*1288*/ 	.word	0x00014b60


	//   ....[85]....
        /*128c*/ 	.word	0x00015b00


	//   ....[86]....
        /*1290*/ 	.word	0x00017b90


	//   ....[87]....
        /*1294*/ 	.word	0x00017bb0


	//   ....[88]....
        /*1298*/ 	.word	0x00017c40


	//   ....[89]....
        /*129c*/ 	.word	0x00017c60


	//   ....[90]....
        /*12a0*/ 	.word	0x00017ce0


	//   ....[91]....
        /*12a4*/ 	.word	0x00017d00


	//   ....[92]....
        /*12a8*/ 	.word	0x00017d80


	//   ....[93]....
        /*12ac*/ 	.word	0x00017da0


	//   ....[94]....
        /*12b0*/ 	.word	0x00017e20


	//   ....[95]....
        /*12b4*/ 	.word	0x00017e40


	//   ....[96]....
        /*12b8*/ 	.word	0x00017e50


	//   ....[97]....
        /*12bc*/ 	.word	0x00017e60


	//   ....[98]....
        /*12c0*/ 	.word	0x00018600


	//   ....[99]....
        /*12c4*/ 	.word	0x00018630


	//   ....[100]....
        /*12c8*/ 	.word	0x00018730


	//   ....[101]....
        /*12cc*/ 	.word	0x00018740


	//   ....[102]....
        /*12d0*/ 	.word	0x000187c0


	//   ....[103]....
        /*12d4*/ 	.word	0x000187d0


	//   ....[104]....
        /*12d8*/ 	.word	0x000187e0


	//   ....[105]....
        /*12dc*/ 	.word	0x00018880


	//   ....[106]....
        /*12e0*/ 	.word	0x000188b0


	//   ....[107]....
        /*12e4*/ 	.word	0x00018930


	//   ....[108]....
        /*12e8*/ 	.word	0x00018960


	//   ....[109]....
        /*12ec*/ 	.word	0x000189e0


	//   ....[110]....
        /*12f0*/ 	.word	0x00018a10


	//   ....[111]....
        /*12f4*/ 	.word	0x00018a30


	//   ....[112]....
        /*12f8*/ 	.word	0x00018a80


	//   ....[113]....
        /*12fc*/ 	.word	0x00018a90


	//   ....[114]....
        /*1300*/ 	.word	0x00019150


	//   ....[115]....
        /*1304*/ 	.word	0x00019180


	//   ....[116]....
        /*1308*/ 	.word	0x000191a0


	//   ....[117]....
        /*130c*/ 	.word	0x00019270


	//   ....[118]....
        /*1310*/ 	.word	0x000192a0


	//   ....[119]....
        /*1314*/ 	.word	0x00019310


	//   ....[120]....
        /*1318*/ 	.word	0x00019380


	//   ....[121]....
        /*131c*/ 	.word	0x00019390


	//   ....[122]....
        /*1320*/ 	.word	0x00019410


	//   ....[123]....
        /*1324*/ 	.word	0x00019420


	//   ....[124]....
        /*1328*/ 	.word	0x000194a0


	//   ....[125]....
        /*132c*/ 	.word	0x000194b0


	//   ....[126]....
        /*1330*/ 	.word	0x00019530


	//   ....[127]....
        /*1334*/ 	.word	0x00019540


	//   ....[128]....
        /*1338*/ 	.word	0x000195c0


	//   ....[129]....
        /*133c*/ 	.word	0x000195d0


	//   ....[130]....
        /*1340*/ 	.word	0x00019ae0


	//   ....[131]....
        /*1344*/ 	.word	0x00019b00


	//   ....[132]....
        /*1348*/ 	.word	0x00019b60


	//   ....[133]....
        /*134c*/ 	.word	0x00019c10


	//   ....[134]....
        /*1350*/ 	.word	0x00019c20


	//   ....[135]....
        /*1354*/ 	.word	0x00019c50


	//   ....[136]....
        /*1358*/ 	.word	0x00019ce0


	//   ....[137]....
        /*135c*/ 	.word	0x00019d90


	//   ....[138]....
        /*1360*/ 	.word	0x00019da0


	//   ....[139]....
        /*1364*/ 	.word	0x00019dd0


	//   ....[140]....
        /*1368*/ 	.word	0x00019de0


	//   ....[141]....
        /*136c*/ 	.word	0x00019e70


	//   ....[142]....
        /*1370*/ 	.word	0x0001a590


	//   ....[143]....
        /*1374*/ 	.word	0x0001a5b0


	//   ....[144]....
        /*1378*/ 	.word	0x0001a600


	//   ....[145]....
        /*137c*/ 	.word	0x0001a610


	//   ....[146]....
        /*1380*/ 	.word	0x0001a650


	//   ....[147]....
        /*1384*/ 	.word	0x0001a660


	//   ....[148]....
        /*1388*/ 	.word	0x0001a6a0


	//   ....[149]....
        /*138c*/ 	.word	0x0001a6b0


	//   ....[150]....
        /*1390*/ 	.word	0x0001a6f0


	//   ....[151]....
        /*1394*/ 	.word	0x0001a700


	//   ....[152]....
        /*1398*/ 	.word	0x0001a710


	//   ....[153]....
        /*139c*/ 	.word	0x0001a750


	//   ....[154]....
        /*13a0*/ 	.word	0x0001aa80


	//   ....[155]....
        /*13a4*/ 	.word	0x0001aaa0


	//   ....[156]....
        /*13a8*/ 	.word	0x0001aab0


	//   ....[157]....
        /*13ac*/ 	.word	0x0001aad0


	//   ....[158]....
        /*13b0*/ 	.word	0x0001ab40


	//   ....[159]....
        /*13b4*/ 	.word	0x0001ab60


	//   ....[160]....
        /*13b8*/ 	.word	0x0001abc0


	//   ....[161]....
        /*13bc*/ 	.word	0x0001abe0


	//   ....[162]....
        /*13c0*/ 	.word	0x0001ac40


	//   ....[163]....
        /*13c4*/ 	.word	0x0001ac60


	//   ....[164]....
        /*13c8*/ 	.word	0x0001acc0


	//   ....[165]....
        /*13cc*/ 	.word	0x0001ace0


	//   ....[166]....
        /*13d0*/ 	.word	0x0001b220


	//   ....[167]....
        /*13d4*/ 	.word	0x0001b250


	//   ....[168]....
        /*13d8*/ 	.word	0x0001b2b0


	//   ....[169]....
        /*13dc*/ 	.word	0x0001b2e0


	//   ....[170]....
        /*13e0*/ 	.word	0x0001b310


	//   ....[171]....
        /*13e4*/ 	.word	0x0001b340


	//   ....[172]....
        /*13e8*/ 	.word	0x0001b370


	//   ....[173]....
        /*13ec*/ 	.word	0x0001b3a0


	//   ....[174]....
        /*13f0*/ 	.word	0x0001b540


	//   ....[175]....
        /*13f4*/ 	.word	0x0001b570


	//   ....[176]....
        /*13f8*/ 	.word	0x0001b5a0


	//   ....[177]....
        /*13fc*/ 	.word	0x0001b5d0


	//   ....[178]....
        /*1400*/ 	.word	0x0001b600


	//   ....[179]....
        /*1404*/ 	.word	0x0001b630


	//   ....[180]....
        /*1408*/ 	.word	0x0001b6f0


	//   ....[181]....
        /*140c*/ 	.word	0x0001b710


	//   ....[182]....
        /*1410*/ 	.word	0x0001b720


	//   ....[183]....
        /*1414*/ 	.word	0x0001b780


	//   ....[184]....
        /*1418*/ 	.word	0x0001bda0


	//   ....[185]....
        /*141c*/ 	.word	0x0001c0c0


	//   ....[186]....
        /*1420*/ 	.word	0x0001c150


	//   ....[187]....
        /*1424*/ 	.word	0x0001c1f0


	//   ....[188]....
        /*1428*/ 	.word	0x0001c280


	//   ....[189]....
        /*142c*/ 	.word	0x0001c370


	//   ....[190]....
        /*1430*/ 	.word	0x0001c400


	//   ....[191]....
        /*1434*/ 	.word	0x0001c4a0


	//   ....[192]....
        /*1438*/ 	.word	0x0001c530


	//   ....[193]....
        /*143c*/ 	.word	0x0001c620


	//   ....[194]....
        /*1440*/ 	.word	0x0001c6b0


	//   ....[195]....
        /*1444*/ 	.word	0x0001c740


	//   ....[196]....
        /*1448*/ 	.word	0x0001c7d0


	//   ....[197]....
        /*144c*/ 	.word	0x0001c8a0


	//   ....[198]....
        /*1450*/ 	.word	0x0001c940


	//   ....[199]....
        /*1454*/ 	.word	0x0001c9d0


	//   ....[200]....
        /*1458*/ 	.word	0x0001ca20


	//   ....[201]....
        /*145c*/ 	.word	0x0001ca70


	//   ....[202]....
        /*1460*/ 	.word	0x0001cb60


	//   ....[203]....
        /*1464*/ 	.word	0x0001cbf0


	//   ....[204]....
        /*1468*/ 	.word	0x0001cc40


	//   ....[205]....
        /*146c*/ 	.word	0x0001cc90


	//   ....[206]....
        /*1470*/ 	.word	0x0001cef0


	//   ....[207]....
        /*1474*/ 	.word	0x0001cf40


	//   ....[208]....
        /*1478*/ 	.word	0x0001cfd0


	//   ....[209]....
        /*147c*/ 	.word	0x0001d060


	//   ....[210]....
        /*1480*/ 	.word	0x0001d0f0


	//   ....[211]....
        /*1484*/ 	.word	0x0001d180


	//   ....[212]....
        /*1488*/ 	.word	0x0001d210


	//   ....[213]....
        /*148c*/ 	.word	0x0001d2a0


	//   ....[214]....
        /*1490*/ 	.word	0x0001d320


	//   ....[215]....
        /*1494*/ 	.word	0x0001d370


	//   ....[216]....
        /*1498*/ 	.word	0x0001d410


	//   ....[217]....
        /*149c*/ 	.word	0x0001d4a0


	//   ....[218]....
        /*14a0*/ 	.word	0x0001d530


	//   ....[219]....
        /*14a4*/ 	.word	0x0001d580


	//   ....[220]....
        /*14a8*/ 	.word	0x0001d610


	//   ....[221]....
        /*14ac*/ 	.word	0x0001d6a0


	//   ....[222]....
        /*14b0*/ 	.word	0x0001d730


	//   ....[223]....
        /*14b4*/ 	.word	0x0001d7c0


	//   ....[224]....
        /*14b8*/ 	.word	0x0001d850


	//   ....[225]....
        /*14bc*/ 	.word	0x0001d8e0


	//   ....[226]....
        /*14c0*/ 	.word	0x0001d9a0


	//   ....[227]....
        /*14c4*/ 	.word	0x0001dc80


	//   ....[228]....
        /*14c8*/ 	.word	0x0001dd70


	//   ....[229]....
        /*14cc*/ 	.word	0x0001de10


	//   ....[230]....
        /*14d0*/ 	.word	0x0001de70


	//   ....[231]....
        /*14d4*/ 	.word	0x0001df60


	//   ....[232]....
        /*14d8*/ 	.word	0x0001dfd0


	//   ....[233]....
        /*14dc*/ 	.word	0x0001e0c0


	//   ....[234]....
        /*14e0*/ 	.word	0x0001e130


	//   ....[235]....
        /*14e4*/ 	.word	0x0001e220


	//   ....[236]....
        /*14e8*/ 	.word	0x0001e290


	//   ....[237]....
        /*14ec*/ 	.word	0x0001e380


	//   ....[238]....
        /*14f0*/ 	.word	0x0001e3f0


	//   ....[239]....
        /*14f4*/ 	.word	0x0001e4d0


	//   ....[240]....
        /*14f8*/ 	.word	0x0001e580


	//   ....[241]....
        /*14fc*/ 	.word	0x0001e640


	//   ....[242]....
        /*1500*/ 	.word	0x0001e6a0


	//   ....[243]....
        /*1504*/ 	.word	0x0001e790


	//   ....[244]....
        /*1508*/ 	.word	0x0001e7f0


	//   ....[245]....
        /*150c*/ 	.word	0x0001e8e0


	//   ....[246]....
        /*1510*/ 	.word	0x0001e940


	//   ....[247]....
        /*1514*/ 	.word	0x0001e9e0


	//   ....[248]....
        /*1518*/ 	.word	0x0001eab0


	//   ....[249]....
        /*151c*/ 	.word	0x0001ebb0


	//   ....[250]....
        /*1520*/ 	.word	0x0001ec20


	//   ....[251]....
        /*1524*/ 	.word	0x0001ecc0


	//   ....[252]....
        /*1528*/ 	.word	0x0001ed90


	//   ....[253]....
        /*152c*/ 	.word	0x0001ee80


	//   ....[254]....
        /*1530*/ 	.word	0x0001eee0


	//   ....[255]....
        /*1534*/ 	.word	0x0001ef80


	//   ....[0]....
        /*1538*/ 	.word	0x0001f210


	//   ....[1]....
        /*153c*/ 	.word	0x0001f2d0


	//   ....[2]....
        /*1540*/ 	.word	0x0001f3a0


	//   ....[3]....
        /*1544*/ 	.word	0x0001f490


	//   ....[4]....
        /*1548*/ 	.word	0x0001f550


	//   ....[5]....
        /*154c*/ 	.word	0x0001f610


	//   ....[6]....
        /*1550*/ 	.word	0x0001f6d0


	//   ....[7]....
        /*1554*/ 	.word	0x0001f790


	//   ....[8]....
        /*1558*/ 	.word	0x0001f850


	//   ....[9]....
        /*155c*/ 	.word	0x0001f910


	//   ....[10]....
        /*1560*/ 	.word	0x0001f9d0


	//   ....[11]....
        /*1564*/ 	.word	0x0001fa90


	//   ....[12]....
        /*1568*/ 	.word	0x0001fb50


	//   ....[13]....
        /*156c*/ 	.word	0x0001fc00


	//   ....[14]....
        /*1570*/ 	.word	0x0001fc60


	//   ....[15]....
        /*1574*/ 	.word	0x0001fd40


	//   ....[16]....
        /*1578*/ 	.word	0x0001fe80


	//   ....[17]....
        /*157c*/ 	.word	0x0001ff60


	//   ....[18]....
        /*1580*/ 	.word	0x0001fff0


	//   ....[19]....
        /*1584*/ 	.word	0x00020100


	//   ....[20]....
        /*1588*/ 	.word	0x00020160


	//   ....[21]....
        /*158c*/ 	.word	0x00020270


	//   ....[22]....
        /*1590*/ 	.word	0x000202d0


	//   ....[23]....
        /*1594*/ 	.word	0x000203e0


	//   ....[24]....
        /*1598*/ 	.word	0x00020440


	//   ....[25]....
        /*159c*/ 	.word	0x00020550


	//   ....[26]....
        /*15a0*/ 	.word	0x000205b0


	//   ....[27]....
        /*15a4*/ 	.word	0x00020670


	//   ....[28]....
        /*15a8*/ 	.word	0x000207d0


	//   ....[29]....
        /*15ac*/ 	.word	0x00020870


	//   ....[30]....
        /*15b0*/ 	.word	0x000208d0


	//   ....[31]....
        /*15b4*/ 	.word	0x00020980


	//   ....[32]....
        /*15b8*/ 	.word	0x000209e0


	//   ....[33]....
        /*15bc*/ 	.word	0x00020a90


	//   ....[34]....
        /*15c0*/ 	.word	0x00020af0


	//   ....[35]....
        /*15c4*/ 	.word	0x00020ba0


	//   ....[36]....
        /*15c8*/ 	.word	0x00020c00


	//   ....[37]....
        /*15cc*/ 	.word	0x00020cb0


	//   ....[38]....
        /*15d0*/ 	.word	0x00020d10


	//   ....[39]....
        /*15d4*/ 	.word	0x00020dc0


	//   ....[40]....
        /*15d8*/ 	.word	0x00020eb0


	//   ....[41]....
        /*15dc*/ 	.word	0x00020f50


	//   ....[42]....
        /*15e0*/ 	.word	0x00020fb0


	//   ....[43]....
        /*15e4*/ 	.word	0x00021080


	//   ....[44]....
        /*15e8*/ 	.word	0x000210e0


	//   ....[45]....
        /*15ec*/ 	.word	0x000211b0


	//   ....[46]....
        /*15f0*/ 	.word	0x00021210


	//   ....[47]....
        /*15f4*/ 	.word	0x000212e0


	//   ....[48]....
        /*15f8*/ 	.word	0x00021340


	//   ....[49]....
        /*15fc*/ 	.word	0x00021410


	//   ....[50]....
        /*1600*/ 	.word	0x00021470


	//   ....[51]....
        /*1604*/ 	.word	0x00021540


	//   ....[52]....
        /*1608*/ 	.word	0x000215d0


	//   ....[53]....
        /*160c*/ 	.word	0x00021670


	//   ....[54]....
        /*1610*/ 	.word	0x000217f0


	//   ....[55]....
        /*1614*/ 	.word	0x00021860


	//   ....[56]....
        /*1618*/ 	.word	0x000218d0


	//   ....[57]....
        /*161c*/ 	.word	0x00021940


	//   ....[58]....
        /*1620*/ 	.word	0x000219b0


	//   ....[59]....
        /*1624*/ 	.word	0x00021a30


	//   ....[60]....
        /*1628*/ 	.word	0x00021ab0


	//   ....[61]....
        /*162c*/ 	.word	0x00021b40


	//   ....[62]....
        /*1630*/ 	.word	0x00021bb0


	//   ....[63]....
        /*1634*/ 	.word	0x00021c20


	//   ....[64]....
        /*1638*/ 	.word	0x00021c90


	//   ....[65]....
        /*163c*/ 	.word	0x00021d10


	//   ....[66]....
        /*1640*/ 	.word	0x00021d80


	//   ....[67]....
        /*1644*/ 	.word	0x00021e20


	//   ....[68]....
        /*1648*/ 	.word	0x00021e70


	//   ....[69]....
        /*164c*/ 	.word	0x00021f00


	//   ....[70]....
        /*1650*/ 	.word	0x00022030


	//----- nvinfo : EIATTR_REG_RECONFIG
	.align		4
.L_293:
        /*1654*/ 	.byte	0x01, 0x54
	.zero		2


	//----- nvinfo : EIATTR_SYSCALL_OFFSETS
	.align		4
        /*1658*/ 	.byte	0x04, 0x46
        /*165a*/ 	.short	(.L_295 - .L_294)


	//   ....[0]....
.L_294:
        /*165c*/ 	.word	0x00002390


	//   ....[1]....
        /*1660*/ 	.word	0x000024e0


	//   ....[2]....
        /*1664*/ 	.word	0x00007200


	//   ....[3]....
        /*1668*/ 	.word	0x00007580


	//   ....[4]....
        /*166c*/ 	.word	0x00017170


	//   ....[5]....
        /*1670*/ 	.word	0x000172c0


	//   ....[6]....
        /*1674*/ 	.word	0x000173b0


	//   ....[7]....
        /*1678*/ 	.word	0x00018220


	//   ....[8]....
        /*167c*/ 	.word	0x00018d60


	//----- nvinfo : EIATTR_MBARRIER_INSTR_OFFSETS
	.align		4
.L_295:
        /*1680*/ 	.byte	0x04, 0x39
        /*1682*/ 	.short	(.L_297 - .L_296)


	//   ....[0]....
.L_296:
        /*1684*/ 	.word	0x00000260
        /*1688*/ 	.word	0x000000ff
        /*168c*/ 	.word	0x00032400
        /*1690*/ 	.short	0x0100
        /*1692*/ 	.byte	0x08
	.zero		1


	//   ....[1]....
        /*1694*/ 	.word	0x00000270
        /*1698*/ 	.word	0x000000ff
        /*169c*/ 	.word	0x00032410
        /*16a0*/ 	.short	0x0100
        /*16a2*/ 	.byte	0x08
	.zero		1


	//   ....[2]....
        /*16a4*/ 	.word	0x00000280
        /*16a8*/ 	.word	0x000000ff
        /*16ac*/ 	.word	0x00032420
        /*16b0*/ 	.short	0x0100
        /*16b2*/ 	.byte	0x08
	.zero		1


	//   ....[3]....
        /*16b4*/ 	.word	0x00000370
        /*16b8*/ 	.word	0x000000ff
        /*16bc*/ 	.word	0x00032430
        /*16c0*/ 	.short	0x0100
        /*16c2*/ 	.byte	0x08
	.zero		1


	//   ....[4]....
        /*16c4*/ 	.word	0x00000380
        /*16c8*/ 	.word	0x000000ff
        /*16cc*/ 	.word	0x00032440
        /*16d0*/ 	.short	0x0100
        /*16d2*/ 	.byte	0x08
	.zero		1


	//   ....[5]....
        /*16d4*/ 	.word	0x00000390
        /*16d8*/ 	.word	0x000000ff
        /*16dc*/ 	.word	0x00032438
        /*16e0*/ 	.short	0x0100
        /*16e2*/ 	.byte	0x08
	.zero		1


	//   ....[6]....
        /*16e4*/ 	.word	0x000003a0
        /*16e8*/ 	.word	0x000000ff
        /*16ec*/ 	.word	0x00032448
        /*16f0*/ 	.short	0x0100
        /*16f2*/ 	.byte	0x08
	.zero		1


	//   ....[7]....
        /*16f4*/ 	.word	0x000004d0
        /*16f8*/ 	.word	0x000000ff
        /*16fc*/ 	.word	0x00032450
        /*1700*/ 	.short	0x0100
        /*1702*/ 	.byte	0x08
	.zero		1


	//   ....[8]....
        /*1704*/ 	.word	0x000004e0
        /*1708*/ 	.word	0x000000ff
        /*170c*/ 	.word	0x00032460
        /*1710*/ 	.short	0x0100
        /*1712*/ 	.byte	0x08
	.zero		1


	//   ....[9]....
        /*1714*/ 	.word	0x000004f0
        /*1718*/ 	.word	0x000000ff
        /*171c*/ 	.word	0x00032458
        /*1720*/ 	.short	0x0100
        /*1722*/ 	.byte	0x08
	.zero		1


	//   ....[10]....
        /*1724*/ 	.word	0x00000500
        /*1728*/ 	.word	0x000000ff
        /*172c*/ 	.word	0x00032468
        /*1730*/ 	.short	0x0100
        /*1732*/ 	.byte	0x08
	.zero		1


	//   ....[11]....
        /*1734*/ 	.word	0x000005f0
        /*1738*/ 	.word	0x000000ff
        /*173c*/ 	.word	0x00032470
        /*1740*/ 	.short	0x0100
        /*1742*/ 	.byte	0x06
	.zero		1


	//   ....[12]....
        /*1744*/ 	.word	0x00000600
        /*1748*/ 	.word	0x000000ff
        /*174c*/ 	.word	0x00032480
        /*1750*/ 	.short	0x0100
        /*1752*/ 	.byte	0x06
	.zero		1


	//   ....[13]....
        /*1754*/ 	.word	0x00000610
        /*1758*/ 	.word	0x000000ff
        /*175c*/ 	.word	0x00032478
        /*1760*/ 	.short	0x0100
        /*1762*/ 	.byte	0x06
	.zero		1


	//   ....[14]....
        /*1764*/ 	.word	0x00000620
        /*1768*/ 	.word	0x000000ff
        /*176c*/ 	.word	0x00032488
        /*1770*/ 	.short	0x0100
        /*1772*/ 	.byte	0x06
	.zero		1


	//   ....[15]....
        /*1774*/ 	.word	0x00000750
        /*1778*/ 	.word	0x000000ff
        /*177c*/ 	.word	0x00032490
        /*1780*/ 	.short	0x0100
        /*1782*/ 	.byte	0x08
	.zero		1


	//   ....[16]....
        /*1784*/ 	.word	0x00000760
        /*1788*/ 	.word	0x000000ff
        /*178c*/ 	.word	0x000324a0
        /*1790*/ 	.short	0x0100
        /*1792*/ 	.byte	0x08
	.zero		1


	//   ....[17]....
        /*1794*/ 	.word	0x00000770
        /*1798*/ 	.word	0x000000ff
        /*179c*/ 	.word	0x00032498
        /*17a0*/ 	.short	0x0100
        /*17a2*/ 	.byte	0x08
	.zero		1


	//   ....[18]....
        /*17a4*/ 	.word	0x00000780
        /*17a8*/ 	.word	0x000000ff
        /*17ac*/ 	.word	0x000324a8
        /*17b0*/ 	.short	0x0100
        /*17b2*/ 	.byte	0x08
	.zero		1


	//   ....[19]....
        /*17b4*/ 	.word	0x000008b0
        /*17b8*/ 	.word	0x000000ff
        /*17bc*/ 	.word	0x000324b0
        /*17c0*/ 	.short	0x0100
        /*17c2*/ 	.byte	0x08
	.zero		1


	//   ....[20]....
        /*17c4*/ 	.word	0x000008c0
        /*17c8*/ 	.word	0x000000ff
        /*17cc*/ 	.word	0x000324c0
        /*17d0*/ 	.short	0x0100
        /*17d2*/ 	.byte	0x08
	.zero		1


	//   ....[21]....
        /*17d4*/ 	.word	0x000008d0
        /*17d8*/ 	.word	0x000000ff
        /*17dc*/ 	.word	0x000324b8
        /*17e0*/ 	.short	0x0100
        /*17e2*/ 	.byte	0x08
	.zero		1


	//   ....[22]....
        /*17e4*/ 	.word	0x000008e0
        /*17e8*/ 	.word	0x000000ff
        /*17ec*/ 	.word	0x000324c8
        /*17f0*/ 	.short	0x0100
        /*17f2*/ 	.byte	0x08
	.zero		1


	//   ....[23]....
        /*17f4*/ 	.word	0x000037a0
        /*17f8*/ 	.word	0x00000000
        /*17fc*/ 	.word	0x00032490
        /*1800*/ 	.short	0x010a
        /*1802*/ 	.byte	0x3f
	.zero		1


	//   ....[24]....
        /*1804*/ 	.word	0x00004a90
        /*1808*/ 	.word	0x00000000
        /*180c*/ 	.word	0x00032490
        /*1810*/ 	.short	0x010a
        /*1812*/ 	.byte	0x3f
	.zero		1


	//   ....[25]....
        /*1814*/ 	.word	0x00005af0
        /*1818*/ 	.word	0x00000000
        /*181c*/ 	.word	0x00032490
        /*1820*/ 	.short	0x010a
        /*1822*/ 	.byte	0x3f
	.zero		1


	//   ....[26]....
        /*1824*/ 	.word	0x00005f90
        /*1828*/ 	.word	0x0000000b
        /*182c*/ 	.word	0x00000000
        /*1830*/ 	.short	0x0101
        /*1832*/ 	.byte	0x3f
	.zero		1


	//   ....[27]....
        /*1834*/ 	.word	0x00005fd0
        /*1838*/ 	.word	0x00000000
        /*183c*/ 	.word	0x000324b0
        /*1840*/ 	.short	0x010a
        /*1842*/ 	.byte	0x3f
	.zero		1


	//   ....[28]....
        /*1844*/ 	.word	0x00006820
        /*1848*/ 	.word	0x00000000
        /*184c*/ 	.word	0x00000000
        /*1850*/ 	.short	0x0101
        /*1852*/ 	.byte	0x3f
	.zero		1


	//   ....[29]....
        /*1854*/ 	.word	0x000072a0
        /*1858*/ 	.word	0x00000013
        /*185c*/ 	.word	0x00032400
        /*1860*/ 	.short	0x010a
        /*1862*/ 	.byte	0x3f
	.zero		1


	//   ....[30]....
        /*1864*/ 	.word	0x000072f0
        /*1868*/ 	.word	0x00000013
        /*186c*/ 	.word	0x00032400
        /*1870*/ 	.short	0x010a
        /*1872*/ 	.byte	0x3f
	.zero		1


	//   ....[31]....
        /*1874*/ 	.word	0x00007990
        /*1878*/ 	.word	0x00000013
        /*187c*/ 	.word	0x00032400
        /*1880*/ 	.short	0x010a
        /*1882*/ 	.byte	0x3f
	.zero		1


	//   ....[32]....
        /*1884*/ 	.word	0x000088b0
        /*1888*/ 	.word	0x00000013
        /*188c*/ 	.word	0x00032400
        /*1890*/ 	.short	0x010a
        /*1892*/ 	.byte	0x3f
	.zero		1


	//   ....[33]....
        /*1894*/ 	.word	0x00009750
        /*1898*/ 	.word	0x00000004
        /*189c*/ 	.word	0x00032430
        /*18a0*/ 	.short	0x010a
        /*18a2*/ 	.byte	0x3f
	.zero		1


	//   ....[34]....
        /*18a4*/ 	.word	0x00009800
        /*18a8*/ 	.word	0x00000004
        /*18ac*/ 	.word	0x00032430
        /*18b0*/ 	.short	0x010a
        /*18b2*/ 	.byte	0x3f
	.zero		1


	//   ....[35]....
        /*18b4*/ 	.word	0x00009b00
        /*18b8*/ 	.word	0x00000013
        /*18bc*/ 	.word	0x00032410
        /*18c0*/ 	.short	0x010a
        /*18c2*/ 	.byte	0x3f
	.zero		1


	//   ....[36]....
        /*18c4*/ 	.word	0x00009b50
        /*18c8*/ 	.word	0x00000004
        /*18cc*/ 	.word	0x00032450
        /*18d0*/ 	.short	0x010a
        /*18d2*/ 	.byte	0x3f
	.zero		1


	//   ....[37]....
        /*18d4*/ 	.word	0x00009b90
        /*18d8*/ 	.word	0x00000004
        /*18dc*/ 	.word	0x00032450
        /*18e0*/ 	.short	0x010a
        /*18e2*/ 	.byte	0x3f
	.zero		1


	//   ....[38]....
        /*18e4*/ 	.word	0x0000b510
        /*18e8*/ 	.word	0x0000000b
        /*18ec*/ 	.word	0x00000000
        /*18f0*/ 	.short	0x0101
        /*18f2*/ 	.byte	0x3f
	.zero		1


	//   ....[39]....
        /*18f4*/ 	.word	0x0000bed0
        /*18f8*/ 	.word	0x00000004
        /*18fc*/ 	.word	0x00000000
        /*1900*/ 	.short	0x0101
        /*1902*/ 	.byte	0x3f
	.zero		1


	//   ....[40]....
        /*1904*/ 	.word	0x0000c000
        /*1908*/ 	.word	0x00000004
        /*190c*/ 	.word	0x00032430
        /*1910*/ 	.short	0x010a
        /*1912*/ 	.byte	0x3f
	.zero		1


	//   ....[41]....
        /*1914*/ 	.word	0x0000c070
        /*1918*/ 	.word	0x00000004
        /*191c*/ 	.word	0x00032430
        /*1920*/ 	.short	0x010a
        /*1922*/ 	.byte	0x3f
	.zero		1


	//   ....[42]....
        /*1924*/ 	.word	0x0000c2e0
        /*1928*/ 	.word	0x00000004
        /*192c*/ 	.word	0x00032450
        /*1930*/ 	.short	0x010a
        /*1932*/ 	.byte	0x3f
	.zero		1


	//   ....[43]....
        /*1934*/ 	.word	0x0000c320
        /*1938*/ 	.word	0x00000004
        /*193c*/ 	.word	0x00032450
        /*1940*/ 	.short	0x010a
        /*1942*/ 	.byte	0x3f
	.zero		1


	//   ....[44]....
        /*1944*/ 	.word	0x0000db20
        /*1948*/ 	.word	0x00000007
        /*194c*/ 	.word	0x00000000
        /*1950*/ 	.short	0x0101
        /*1952*/ 	.byte	0x3f
	.zero		1


	//   ....[45]....
        /*1954*/ 	.word	0x0000e6c0
        /*1958*/ 	.word	0x00000004
        /*195c*/ 	.word	0x00000000
        /*1960*/ 	.short	0x0101
        /*1962*/ 	.byte	0x3f
	.zero		1


	//   ....[46]....
        /*1964*/ 	.word	0x00010c30
        /*1968*/ 	.word	0x00000003
        /*196c*/ 	.word	0x00000000
        /*1970*/ 	.short	0x0101
        /*1972*/ 	.byte	0x3f
	.zero		1


	//   ....[47]....
        /*1974*/ 	.word	0x00011690
        /*1978*/ 	.word	0x00000009
        /*197c*/ 	.word	0x00000000
        /*1980*/ 	.short	0x0101
        /*1982*/ 	.byte	0x3f
	.zero		1


	//   ....[48]....
        /*1984*/ 	.word	0x00015be0
        /*1988*/ 	.word	0x00000016
        /*198c*/ 	.word	0x00032420
        /*1990*/ 	.short	0x010a
        /*1992*/ 	.byte	0x3f
	.zero		1


	//   ....[49]....
        /*1994*/ 	.word	0x00015c70
        /*1998*/ 	.word	0x00000007
        /*199c*/ 	.word	0x000324a0
        /*19a0*/ 	.short	0x010a
        /*19a2*/ 	.byte	0x3f
	.zero		1


	//   ....[50]....
        /*19a4*/ 	.word	0x00015ec0
        /*19a8*/ 	.word	0x00000007
        /*19ac*/ 	.word	0x000324c0
        /*19b0*/ 	.short	0x010a
        /*19b2*/ 	.byte	0x3f
	.zero		1


	//   ....[51]....
        /*19b4*/ 	.word	0x000164d0
        /*19b8*/ 	.word	0x00000006
        /*19bc*/ 	.word	0x000324a0
        /*19c0*/ 	.short	0x010a
        /*19c2*/ 	.byte	0x3f
	.zero		1


	//   ....[52]....
        /*19c4*/ 	.word	0x00016710
        /*19c8*/ 	.word	0x00000006
        /*19cc*/ 	.word	0x000324c0
        /*19d0*/ 	.short	0x010a
        /*19d2*/ 	.byte	0x3f
	.zero		1


	//   ....[53]....
        /*19d4*/ 	.word	0x00017900
        /*19d8*/ 	.word	0x0000001d
        /*19dc*/ 	.word	0x00032440
        /*19e0*/ 	.short	0x010a
        /*19e2*/ 	.byte	0x3f
	.zero		1


	//   ....[54]....
        /*19e4*/ 	.word	0x00017f60
        /*19e8*/ 	.word	0x0000001d
        /*19ec*/ 	.word	0x00032430
        /*19f0*/ 	.short	0x0107
        /*19f2*/ 	.byte	0x3f
	.zero		1


	//   ....[55]....
        /*19f4*/ 	.word	0x00018030
        /*19f8*/ 	.word	0x0000001d
        /*19fc*/ 	.word	0x00032430
        /*1a00*/ 	.short	0x0101
        /*1a02*/ 	.byte	0x3f
	.zero		1


	//   ....[56]....
        /*1a04*/ 	.word	0x00018ba0
        /*1a08*/ 	.word	0x00000016
        /*1a0c*/ 	.word	0x00032400
        /*1a10*/ 	.short	0x0107
        /*1a12*/ 	.byte	0x3f
	.zero		1


	//   ....[57]....
        /*1a14*/ 	.word	0x00018c30
        /*1a18*/ 	.word	0x00000016
        /*1a1c*/ 	.word	0x00032400
        /*1a20*/ 	.short	0x0101
        /*1a22*/ 	.byte	0x3f
	.zero		1


	//   ....[58]....
        /*1a24*/ 	.word	0x000196c0
        /*1a28*/ 	.word	0x00000016
        /*1a2c*/ 	.word	0x00032410
        /*1a30*/ 	.short	0x0107
        /*1a32*/ 	.byte	0x3f
	.zero		1


	//   ....[59]....
        /*1a34*/ 	.word	0x000197c0
        /*1a38*/ 	.word	0x00000016
        /*1a3c*/ 	.word	0x00032410
        /*1a40*/ 	.short	0x0101
        /*1a42*/ 	.byte	0x3f
	.zero		1


	//   ....[60]....
        /*1a44*/ 	.word	0x000197e0
        /*1a48*/ 	.word	0x00000016
        /*1a4c*/ 	.word	0x00032420
        /*1a50*/ 	.short	0x010a
        /*1a52*/ 	.byte	0x3f
	.zero		1


	//   ....[61]....
        /*1a54*/ 	.word	0x00019870
        /*1a58*/ 	.word	0x0000001d
        /*1a5c*/ 	.word	0x00032460
        /*1a60*/ 	.short	0x010a
        /*1a62*/ 	.byte	0x3f
	.zero		1


	//   ....[62]....
        /*1a64*/ 	.word	0x00019ff0
        /*1a68*/ 	.word	0x0000001d
        /*1a6c*/ 	.word	0x00032450
        /*1a70*/ 	.short	0x0107
        /*1a72*/ 	.byte	0x3f
	.zero		1


	//   ....[63]....
        /*1a74*/ 	.word	0x0001a0c0
        /*1a78*/ 	.word	0x0000001d
        /*1a7c*/ 	.word	0x00032450
        /*1a80*/ 	.short	0x0101
        /*1a82*/ 	.byte	0x3f
	.zero		1


	//   ....[64]....
        /*1a84*/ 	.word	0x0001a400
        /*1a88*/ 	.word	0x00000004
        /*1a8c*/ 	.word	0x00032440
        /*1a90*/ 	.short	0x010a
        /*1a92*/ 	.byte	0x3f
	.zero		1


	//   ....[65]....
        /*1a94*/ 	.word	0x0001a7d0
        /*1a98*/ 	.word	0x00000004
        /*1a9c*/ 	.word	0x00032430
        /*1aa0*/ 	.short	0x0107
        /*1aa2*/ 	.byte	0x3f
	.zero		1


	//   ....[66]....
        /*1aa4*/ 	.word	0x0001a890
        /*1aa8*/ 	.word	0x00000004
        /*1aac*/ 	.word	0x00032430
        /*1ab0*/ 	.short	0x0101
        /*1ab2*/ 	.byte	0x3f
	.zero		1


	//   ....[67]....
        /*1ab4*/ 	.word	0x0001a8c0
        /*1ab8*/ 	.word	0x00000004
        /*1abc*/ 	.word	0x00032460
        /*1ac0*/ 	.short	0x010a
        /*1ac2*/ 	.byte	0x3f
	.zero		1


	//   ....[68]....
        /*1ac4*/ 	.word	0x0001add0
        /*1ac8*/ 	.word	0x00000004
        /*1acc*/ 	.word	0x00032450
        /*1ad0*/ 	.short	0x0107
        /*1ad2*/ 	.byte	0x3f
	.zero		1


	//   ....[69]....
        /*1ad4*/ 	.word	0x0001ae90
        /*1ad8*/ 	.word	0x00000004
        /*1adc*/ 	.word	0x00032450
        /*1ae0*/ 	.short	0x0101
        /*1ae2*/ 	.byte	0x3f
	.zero		1


	//   ....[70]....
        /*1ae4*/ 	.word	0x0001bd20
        /*1ae8*/ 	.word	0x00000007
        /*1aec*/ 	.word	0x00032420
        /*1af0*/ 	.short	0x010a
        /*1af2*/ 	.byte	0x3f
	.zero		1


	//   ....[71]....
        /*1af4*/ 	.word	0x0001be90
        /*1af8*/ 	.word	0x00000005
        /*1afc*/ 	.word	0x00032440
        /*1b00*/ 	.short	0x010a
        /*1b02*/ 	.byte	0x3f
	.zero		1


	//   ....[72]....
        /*1b04*/ 	.word	0x0001bf30
        /*1b08*/ 	.word	0x00000003
        /*1b0c*/ 	.word	0x00032440
        /*1b10*/ 	.short	0x010a
        /*1b12*/ 	.byte	0x3f
	.zero		1


	//   ....[73]....
        /*1b14*/ 	.word	0x0001bf70
        /*1b18*/ 	.word	0x00000005
        /*1b1c*/ 	.word	0x00032460
        /*1b20*/ 	.short	0x010a
        /*1b22*/ 	.byte	0x3f
	.zero		1


	//   ....[74]....
        /*1b24*/ 	.word	0x0001bfb0
        /*1b28*/ 	.word	0x00000003
        /*1b2c*/ 	.word	0x00032460
        /*1b30*/ 	.short	0x010a
        /*1b32*/ 	.byte	0x3f
	.zero		1


	//   ....[75]....
        /*1b34*/ 	.word	0x0001c010
        /*1b38*/ 	.word	0x00000000
        /*1b3c*/ 	.word	0x00032490
        /*1b40*/ 	.short	0x010a
        /*1b42*/ 	.byte	0x3f
	.zero		1


	//   ....[76]....
        /*1b44*/ 	.word	0x0001c2c0
        /*1b48*/ 	.word	0x00000000
        /*1b4c*/ 	.word	0x00032490
        /*1b50*/ 	.short	0x010a
        /*1b52*/ 	.byte	0x3f
	.zero		1


	//   ....[77]....
        /*1b54*/ 	.word	0x0001c570
        /*1b58*/ 	.word	0x00000000
        /*1b5c*/ 	.word	0x00032490
        /*1b60*/ 	.short	0x010a
        /*1b62*/ 	.byte	0x3f
	.zero		1


	//   ....[78]....
        /*1b64*/ 	.word	0x0001c800
        /*1b68*/ 	.word	0x00000000
        /*1b6c*/ 	.word	0x000324b0
        /*1b70*/ 	.short	0x010a
        /*1b72*/ 	.byte	0x3f
	.zero		1


	//   ....[79]....
        /*1b74*/ 	.word	0x0001cab0
        /*1b78*/ 	.word	0x00000013
        /*1b7c*/ 	.word	0x00032400
        /*1b80*/ 	.short	0x010a
        /*1b82*/ 	.byte	0x3f
	.zero		1


	//   ....[80]....
        /*1b84*/ 	.word	0x0001ccc0
        /*1b88*/ 	.word	0x00000013
        /*1b8c*/ 	.word	0x00032400
        /*1b90*/ 	.short	0x010a
        /*1b92*/ 	.byte	0x3f
	.zero		1


	//   ....[81]....
        /*1b94*/ 	.word	0x0001cd10
        /*1b98*/ 	.word	0x00000004
        /*1b9c*/ 	.word	0x00032430
        /*1ba0*/ 	.short	0x010a
        /*1ba2*/ 	.byte	0x3f
	.zero		1


	//   ....[82]....
        /*1ba4*/ 	.word	0x0001cd60
        /*1ba8*/ 	.word	0x00000013
        /*1bac*/ 	.word	0x00032410
        /*1bb0*/ 	.short	0x010a
        /*1bb2*/ 	.byte	0x3f
	.zero		1


	//   ....[83]....
        /*1bb4*/ 	.word	0x0001cdb0
        /*1bb8*/ 	.word	0x00000004
        /*1bbc*/ 	.word	0x00032450
        /*1bc0*/ 	.short	0x010a
        /*1bc2*/ 	.byte	0x3f
	.zero		1


	//   ....[84]....
        /*1bc4*/ 	.word	0x0001ce00
        /*1bc8*/ 	.word	0x00000004
        /*1bcc*/ 	.word	0x00032430
        /*1bd0*/ 	.short	0x010a
        /*1bd2*/ 	.byte	0x3f
	.zero		1


	//   ....[85]....
        /*1bd4*/ 	.word	0x0001ce50
        /*1bd8*/ 	.word	0x00000004
        /*1bdc*/ 	.word	0x00032450
        /*1be0*/ 	.short	0x010a
        /*1be2*/ 	.byte	0x3f
	.zero		1


	//   ....[86]....
        /*1be4*/ 	.word	0x0001da60
        /*1be8*/ 	.word	0x00000016
        /*1bec*/ 	.word	0x00032420
        /*1bf0*/ 	.short	0x010a
        /*1bf2*/ 	.byte	0x3f
	.zero		1


	//   ....[87]....
        /*1bf4*/ 	.word	0x0001dab0
        /*1bf8*/ 	.word	0x00000007
        /*1bfc*/ 	.word	0x000324a0
        /*1c00*/ 	.short	0x010a
        /*1c02*/ 	.byte	0x3f
	.zero		1


	//   ....[88]....
        /*1c04*/ 	.word	0x0001db00
        /*1c08*/ 	.word	0x00000007
        /*1c0c*/ 	.word	0x000324c0
        /*1c10*/ 	.short	0x010a
        /*1c12*/ 	.byte	0x3f
	.zero		1


	//   ....[89]....
        /*1c14*/ 	.word	0x0001db50
        /*1c18*/ 	.word	0x00000006
        /*1c1c*/ 	.word	0x000324a0
        /*1c20*/ 	.short	0x010a
        /*1c22*/ 	.byte	0x3f
	.zero		1


	//   ....[90]....
        /*1c24*/ 	.word	0x0001dba0
        /*1c28*/ 	.word	0x00000006
        /*1c2c*/ 	.word	0x000324c0
        /*1c30*/ 	.short	0x010a
        /*1c32*/ 	.byte	0x3f
	.zero		1


	//   ....[91]....
        /*1c34*/ 	.word	0x0001dcc0
        /*1c38*/ 	.word	0x0000001d
        /*1c3c*/ 	.word	0x00032440
        /*1c40*/ 	.short	0x010a
        /*1c42*/ 	.byte	0x3f
	.zero		1


	//   ....[92]....
        /*1c44*/ 	.word	0x0001fd80
        /*1c48*/ 	.word	0x00000016
        /*1c4c*/ 	.word	0x00032420
        /*1c50*/ 	.short	0x010a
        /*1c52*/ 	.byte	0x3f
	.zero		1


	//   ....[93]....
        /*1c54*/ 	.word	0x0001fdd0
        /*1c58*/ 	.word	0x0000001d
        /*1c5c*/ 	.word	0x00032460
        /*1c60*/ 	.short	0x010a
        /*1c62*/ 	.byte	0x3f
	.zero		1


	//   ....[94]....
        /*1c64*/ 	.word	0x00020720
        /*1c68*/ 	.word	0x00000004
        /*1c6c*/ 	.word	0x00032440
        /*1c70*/ 	.short	0x010a
        /*1c72*/ 	.byte	0x3f
	.zero		1


	//   ....[95]....
        /*1c74*/ 	.word	0x00020e00
        /*1c78*/ 	.word	0x00000004
        /*1c7c*/ 	.word	0x00032460
        /*1c80*/ 	.short	0x010a
        /*1c82*/ 	.byte	0x3f
	.zero		1


	//   ....[96]....
        /*1c84*/ 	.word	0x00021f50
        /*1c88*/ 	.word	0x00000007
        /*1c8c*/ 	.word	0x00032420
        /*1c90*/ 	.short	0x010a
        /*1c92*/ 	.byte	0x3f
	.zero		1


	//   ....[97]....
        /*1c94*/ 	.word	0x000220f0
        /*1c98*/ 	.word	0x00000005
        /*1c9c*/ 	.word	0x00032440
        /*1ca0*/ 	.short	0x010a
        /*1ca2*/ 	.byte	0x3f
	.zero		1


	//   ....[98]....
        /*1ca4*/ 	.word	0x00022140
        /*1ca8*/ 	.word	0x00000003
        /*1cac*/ 	.word	0x00032440
        /*1cb0*/ 	.short	0x010a
        /*1cb2*/ 	.byte	0x3f
	.zero		1


	//   ....[99]....
        /*1cb4*/ 	.word	0x00022190
        /*1cb8*/ 	.word	0x00000005
        /*1cbc*/ 	.word	0x00032460
        /*1cc0*/ 	.short	0x010a
        /*1cc2*/ 	.byte	0x3f
	.zero		1


	//----- nvinfo : EIATTR_NUM_MBARRIERS
	.align		4
.L_297:
        /*1cc4*/ 	.byte	0x03, 0x38
        /*1cc6*/ 	.short	0x0017


	//----- nvinfo : EIATTR_EXIT_INSTR_OFFSETS
	.align		4
        /*1cc8*/ 	.byte	0x04, 0x1c
        /*1cca*/ 	.short	(.L_299 - .L_298)


	//   ....[0]....
.L_298:
        /*1ccc*/ 	.word	0x0001c000


	//----- nvinfo : EIATTR_MAX_THREADS
	.align		4
.L_299:
        /*1cd0*/ 	.byte	0x04, 0x05
        /*1cd2*/ 	.short	(.L_301 - .L_300)
.L_300:
        /*1cd4*/ 	.word	0x00000180
        /*1cd8*/ 	.word	0x00000001
        /*1cdc*/ 	.word	0x00000001


	//----- nvinfo : EIATTR_CRS_STACK_SIZE
	.align		4
.L_301:
        /*1ce0*/ 	.byte	0x04, 0x1e
        /*1ce2*/ 	.short	(.L_303 - .L_302)
.L_302:
        /*1ce4*/ 	.word	0x00000000


	//----- nvinfo : EIATTR_CBANK_PARAM_SIZE
	.align		4
.L_303:
        /*1ce8*/ 	.byte	0x03, 0x19
        /*1cea*/ 	.short	0x0bf0


	//----- nvinfo : EIATTR_PARAM_CBANK
	.align		4
        /*1cec*/ 	.byte	0x04, 0x0a
        /*1cee*/ 	.short	(.L_305 - .L_304)
	.align		4
.L_304:
        /*1cf0*/ 	.word	index@(.nv.constant0._ZN7cutlass13device_kernelIN5flash11enable_sm90INS1_16FlashAttnFwdSm90INS1_25CollectiveMainloopFwdSm90ILi2EN4cute5tupleIJNS5_1CILi1EEES8_S8_EEENS6_IJNS7_ILi128EEENS7_ILi96EEENS7_ILi64EEEEEELi256ENS_6half_tEfNS_4arch4Sm90ELb0ELb0ELb0ELb1ELb1ELb1ELb1ELb1ELb0ELb1ELb1ELb0EEENS1_21CollectiveEpilogueFwdINS6_IJSA_NS7_ILi256EEESB_EEES9_SE_SG_Li256ELb1ELb1ELb1ELb0EEENS1_36VarlenDynamicPersistentTileSchedulerILi128ELi96ELi256ELi128ELb1ELb1ELb1ELb0ELb1ELb1EEEEEEEEEvNT_6ParamsE)
        /*1cf4*/ 	.short	0x0210
        /*1cf6*/ 	.short	0x0bf0


	//----- nvinfo : EIATTR_SW_WAR
	.align		4
.L_305:
        /*1cf8*/ 	.byte	0x04, 0x36
        /*1cfa*/ 	.short	(.L_307 - .L_306)
.L_306:
        /*1cfc*/ 	.word	0x00000008
.L_307:


//--------------------- .nv.info._ZN7cutlass13device_kernelIN5flash11enable_sm90INS1_16FlashAttnFwdSm90INS1_25CollectiveMainloopFwdSm90ILi2EN4cute5tupleIJNS5_1CILi1EEES8_S8_EEENS6_IJNS7_ILi128EEENS7_ILi96EEENS7_ILi64EEEEEELi256ENS_6half_tEfNS_4arch4Sm90ELb0ELb1ELb0ELb0ELb1ELb0ELb0ELb1ELb0ELb1ELb1ELb0EEENS1_21CollectiveEpilogueFwdINS6_IJSA_NS7_ILi256EEESB_EEES9_SE_SG_Li256ELb0ELb1ELb1ELb0EEENS1_19SingleTileSchedulerILb0ELb1ELb1ELi128EEEEEEEEEvNT_6ParamsE --------------------------
	.section	.nv.info._ZN7cutlass13device_kernelIN5flash11enable_sm90INS1_16FlashAttnFwdSm90INS1_25CollectiveMainloopFwdSm90ILi2EN4cute5tupleIJNS5_1CILi1EEES8_S8_EEENS6_IJNS7_ILi128EEENS7_ILi96EEENS7_ILi64EEEEEELi256ENS_6half_tEfNS_4arch4Sm90ELb0ELb1ELb0ELb0ELb1ELb0ELb0ELb1ELb0ELb1ELb1ELb0EEENS1_21CollectiveEpilogueFwdINS6_IJSA_NS7_ILi256EEESB_EEES9_SE_SG_Li256ELb0ELb1ELb1ELb0EEENS1_19SingleTileSchedulerILb0ELb1ELb1ELi128EEEEEEEEEvNT_6ParamsE,"",@"SHT_CUDA_INFO"
	.sectionflags	@""
	.align	4


	//----- nvinfo : EIATTR_CUDA_API_VERSION
	.align		4
        /*0000*/ 	.byte	0x04, 0x37
        /*0002*/ 	.short	(.L_309 - .L_308)
.L_308:
        /*0004*/ 	.word	0x00000082


	//----- nvinfo : EIATTR_KPARAM_INFO
	.align		4
.L_309:
        /*0008*/ 	.byte	0x04, 0x17
        /*000a*/ 	.short	(.L_311 - .L_310)
.L_310:
        /*000c*/ 	.word	0x00000000
        /*0010*/ 	.short	0x0000
        /*0012*/ 	.short	0x0070
        /*0014*/ 	.byte	0x00, 0xf0, 0x01, 0x28


	//----- nvinfo : EIATTR_SPARSE_MMA_MASK
	.align		4
.L_311:
        /*0018*/ 	.byte	0x03, 0x50
        /*001a*/ 	.short	0x0000


	//----- nvinfo : EIATTR_MAXREG_COUNT
	.align		4
        /*001c*/ 	.byte	0x03, 0x1b
        /*001e*/ 	.short	0x00a8


	//----- nvinfo : EIATTR_NUM_BARRIERS
	.align		4
        /*0020*/ 	.byte	0x02, 0x4c
        /*0022*/ 	.byte	0x10
	.zero		1


	//----- nvinfo : EIATTR_EXTERNS
	.align		4
        /*0024*/ 	.byte	0x04, 0x0f
        /*0026*/ 	.short	(.L_313 - .L_312)


	//   ....[0]....
	.align		4
.L_312:
        /*0028*/ 	.word	index@(__assertfail)


	//----- nvinfo : EIATTR_MERCURY_ISA_VERSION
	.align		4
.L_313:
        /*002c*/ 	.byte	0x03, 0x5f
        /*002e*/ 	.short	0x0101


	//----- nvinfo : EIATTR_INT_WARP_WIDE_INSTR_OFFSETS
	.align		4
        /*0030*/ 	.byte	0x04, 0x31
        /*0032*/ 	.short	(.L_315 - .L_314)


	//   ....[0]....
.L_314:
        /*0034*/ 	.word	0x000000b0


	//   ....[1]....
        /*0038*/ 	.word	0x000000c0


	//   ....[2]....
        /*003c*/ 	.word	0x00000160


	//----- nvinfo : EIATTR_COOP_GROUP_MASK_REGIDS
	.align		4
.L_315:
        /*0040*/ 	.byte	0x04, 0x29
        /*0042*/ 	.short	(.L_317 - .L_316)


	//   ....[0]....
.L_316:
        /*0044*/ 	.word	0xffffffff


	//   ....[1]....
        /*0048*/ 	.word	0xffffffff


	//   ....[2]....
        /*004c*/ 	.word	0xffffffff


	//   ....[3]....
        /*0050*/ 	.word	0xffffffff


	//   ....[4]....
        /*0054*/ 	.word	0xffffffff


	//   ....[5]....
        /*0058*/ 	.word	0xffffffff


	//   ....[6]....
        /*005c*/ 	.word	0xffffffff


	//   ....[7]....
        /*0060*/ 	.word	0xffffffff


	//   ....[8]....
        /*0064*/ 	.word	0xffffffff


	//   ....[9]....
        /*0068*/ 	.word	0xffffffff


	//   ....[10]....
        /*006c*/ 	.word	0xffffffff


	//   ....[11]....
        /*0070*/ 	.word	0xffffffff


	//   ....[12]....
        /*0074*/ 	.word	0xffffffff


	//   ....[13]....
        /*0078*/ 	.word	0xffffffff


	//   ....[14]....
        /*007c*/ 	.word	0xffffffff


	//   ....[15]....
        /*0080*/ 	.word	0xffffffff


	//   ....[16]....
        /*0084*/ 	.word	0xffffffff


	//   ....[17]....
        /*0088*/ 	.word	0xffffffff


	//   ....[18]....
        /*008c*/ 	.word	0xffffffff


	//   ....[19]....
        /*0090*/ 	.word	0xffffffff


	//   ....[20]....
        /*0094*/ 	.word	0xffffffff


	//   ....[21]....
        /*0098*/ 	.word	0xffffffff


	//   ....[22]....
        /*009c*/ 	.word	0xffffffff


	//   ....[23]....
        /*00a0*/ 	.word	0xffffffff


	//   ....[24]....
        /*00a4*/ 	.word	0xffffffff


	//   ....[25]....
        /*00a8*/ 	.word	0xffffffff


	//   ....[26]....
        /*00ac*/ 	.word	0xffffffff


	//   ....[27]....
        /*00b0*/ 	.word	0xffffffff


	//   ....[28]....
        /*00b4*/ 	.word	0xffffffff


	//   ....[29]....
        /*00b8*/ 	.word	0xffffffff


	//   ....[30]....
        /*00bc*/ 	.word	0xffffffff


	//   ....[31]....
        /*00c0*/ 	.word	0xffffffff


	//   ....[32]....
        /*00c4*/ 	.word	0xffffffff


	//   ....[33]....
        /*00c8*/ 	.word	0xffffffff


	//   ....[34]....
        /*00cc*/ 	.word	0xffffffff


	//   ....[35]....
        /*00d0*/ 	.word	0xffffffff


	//   ....[36]....
        /*00d4*/ 	.word	0xffffffff


	//   ....[37]....
        /*00d8*/ 	.word	0xffffffff


	//   ....[38]....
        /*00dc*/ 	.word	0xffffffff


	//   ....[39]....
        /*00e0*/ 	.word	0xffffffff


	//   ....[40]....
        /*00e4*/ 	.word	0xffffffff


	//   ....[41]....
        /*00e8*/ 	.word	0xffffffff


	//   ....[42]....
        /*00ec*/ 	.word	0xffffffff


	//   ....[43]....
        /*00f0*/ 	.word	0xffffffff


	//   ....[44]....
        /*00f4*/ 	.word	0xffffffff


	//   ....[45]....
        /*00f8*/ 	.word	0xffffffff


	//   ....[46]....
        /*00fc*/ 	.word	0xffffffff


	//   ....[47]....
        /*0100*/ 	.word	0xffffffff


	//   ....[48]....
        /*0104*/ 	.word	0xffffffff


	//   ....[49]....
        /*0108*/ 	.word	0xffffffff


	//   ....[50]....
        /*010c*/ 	.word	0xffffffff


	//   ....[51]....
        /*0110*/ 	.word	0xffffffff


	//   ....[52]....
        /*0114*/ 	.word	0xffffffff


	//   ....[53]....
        /*0118*/ 	.word	0xffffffff


	//   ....[54]....
        /*011c*/ 	.word	0xffffffff


	//   ....[55]....
        /*0120*/ 	.word	0xffffffff


	//   ....[56]....
        /*0124*/ 	.word	0xffffffff


	//   ....[57]....
        /*0128*/ 	.word	0xffffffff


	//   ....[58]....
        /*012c*/ 	.word	0xffffffff


	//   ....[59]....
        /*0130*/ 	.word	0xffffffff


	//   ....[60]....
        /*0134*/ 	.word	0xffffffff


	//   ....[61]....
        /*0138*/ 	.word	0xffffffff


	//   ....[62]....
        /*013c*/ 	.word	0xffffffff


	//   ....[63]....
        /*0140*/ 	.word	0xffffffff


	//   ....[64]....
        /*0144*/ 	.word	0xffffffff


	//   ....[65]....
        /*0148*/ 	.word	0xffffffff


	//   ....[66]....
        /*014c*/ 	.word	0xffffffff


	//   ....[67]....
        /*0150*/ 	.word	0xffffffff


	//   ....[68]....
        /*0154*/ 	.word	0xffffffff


	//   ....[69]....
        /*0158*/ 	.word	0xffffffff


	//   ....[70]....
        /*015c*/ 	.word	0xffffffff


	//   ....[71]....
        /*0160*/ 	.word	0xffffffff


	//   ....[72]....
        /*0164*/ 	.word	0xffffffff


	//   ....[73]....
        /*0168*/ 	.word	0xffffffff


	//   ....[74]....
        /*016c*/ 	.word	0xffffffff


	//   ....[75]....
        /*0170*/ 	.word	0xffffffff


	//   ....[76]....
        /*0174*/ 	.word	0xffffffff


	//   ....[77]....
        /*0178*/ 	.word	0xffffffff


	//   ....[78]....
        /*017c*/ 	.word	0xffffffff


	//   ....[79]....
        /*0180*/ 	.word	0xffffffff


	//   ....[80]....
        /*0184*/ 	.word	0xffffffff


	//   ....[81]....
        /*0188*/ 	.word	0xffffffff


	//   ....[82]....
        /*018c*/ 	.word	0xffffffff


	//   ....[83]....
        /*0190*/ 	.word	0xffffffff


	//   ....[84]....
        /*0194*/ 	.word	0xffffffff


	//   ....[85]....
        /*0198*/ 	.word	0xffffffff


	//   ....[86]....
        /*019c*/ 	.word	0xffffffff


	//   ....[87]....
        /*01a0*/ 	.word	0xffffffff


	//   ....[88]....
        /*01a4*/ 	.word	0xffffffff


	//   ....[89]....
        /*01a8*/ 	.word	0xffffffff


	//   ....[90]....
        /*01ac*/ 	.word	0xffffffff


	//   ....[91]....
        /*01b0*/ 	.word	0xffffffff


	//   ....[92]....
        /*01b4*/ 	.word	0xffffffff


	//   ....[93]....
        /*01b8*/ 	.word	0xffffffff


	//   ....[94]....
        /*01bc*/ 	.word	0xffffffff


	//   ....[95]....
        /*01c0*/ 	.word	0xffffffff


	//   ....[96]....
        /*01c4*/ 	.word	0xffffffff


	//   ....[97]....
        /*01c8*/ 	.word	0xffffffff


	//   ....[98]....
        /*01cc*/ 	.word	0xffffffff


	//   ....[99]....
        /*01d0*/ 	.word	0xffffffff


	//   ....[100]....
        /*01d4*/ 	.word	0xffffffff


	//   ....[101]....
        /*01d8*/ 	.word	0xffffffff


	//   ....[102]....
        /*01dc*/ 	.word	0xffffffff


	//   ....[103]....
        /*01e0*/ 	.word	0xffffffff


	//   ....[104]....
        /*01e4*/ 	.word	0xffffffff


	//   ....[105]....
        /*01e8*/ 	.word	0xffffffff


	//   ....[106]....
        /*01ec*/ 	.word	0xffffffff


	//   ....[107]....
        /*01f0*/ 	.word	0x0500000f


	//   ....[108]....
        /*01f4*/ 	.word	0x0500000f


	//   ....[109]....
        /*01f8*/ 	.word	0x0500000f


	//   ....[110]....
        /*01fc*/ 	.word	0x0500000f


	//   ....[111]....
        /*0200*/ 	.word	0x0500000f


	//   ....[112]....
        /*0204*/ 	.word	0x0500000f


	//   ....[113]....
        /*0208*/ 	.word	0x0500000f


	//   ....[114]....
        /*020c*/ 	.word	0x0500000f


	//   ....[115]....
        /*0210*/ 	.word	0x0500000f


	//   ....[116]....
        /*0214*/ 	.word	0x0500000f


	//   ....[117]....
        /*0218*/ 	.word	0x0500000f


	//   ....[118]....
        /*021c*/ 	.word	0x0500000f


	//   ....[119]....
        /*0220*/ 	.word	0x0500000f


	//   ....[120]....
        /*0224*/ 	.word	0x0500000f


	//   ....[121]....
        /*0228*/ 	.word	0x0500000f


	//   ....[122]....
        /*022c*/ 	.word	0x0500000f


	//   ....[123]....
        /*0230*/ 	.word	0x0500000f


	//   ....[124]....
        /*0234*/ 	.word	0x0500000f


	//   ....[125]....
        /*0238*/ 	.word	0x0500000f


	//   ....[126]....
        /*023c*/ 	.word	0x0500000f


	//   ....[127]....
        /*0240*/ 	.word	0x0500000f


	//   ....[128]....
        /*0244*/ 	.word	0x0500000f


	//   ....[129]....
        /*0248*/ 	.word	0x0500000f


	//   ....[130]....
        /*024c*/ 	.word	0x0500000f


	//   ....[131]....
        /*0250*/ 	.word	0x0500000f


	//   ....[132]....
        /*0254*/ 	.word	0x0500000f


	//   ....[133]....
        /*0258*/ 	.word	0x0500000f


	//   ....[134]....
        /*025c*/ 	.word	0x0500000f


	//   ....[135]....
        /*0260*/ 	.word	0x0500000f


	//   ....[136]....
        /*0264*/ 	.word	0x0500000f


	//   ....[137]....
        /*0268*/ 	.word	0x0500000f


	//   ....[138]....
        /*026c*/ 	.word	0x0500000f


	//   ....[139]....
        /*0270*/ 	.word	0x0500000f


	//   ....[140]....
        /*0274*/ 	.word	0x0500000f


	//   ....[141]....
        /*0278*/ 	.word	0x0500000f


	//   ....[142]....
        /*027c*/ 	.word	0x0500000f


	//   ....[143]....
        /*0280*/ 	.word	0x0500000f


	//   ....[144]....
        /*0284*/ 	.word	0x0500000f


	//   ....[145]....
        /*0288*/ 	.word	0x0500000f


	//   ....[146]....
        /*028c*/ 	.word	0x0500000f


	//   ....[147]....
        /*0290*/ 	.word	0x0500000f


	//   ....[148]....
        /*0294*/ 	.word	0x0500000f


	//   ....[149]....
        /*0298*/ 	.word	0x0500000f


	//   ....[150]....
        /*029c*/ 	.word	0x0500000f


	//   ....[151]....
        /*02a0*/ 	.word	0x0500000f


	//   ....[152]....
        /*02a4*/ 	.word	0x0500000f


	//   ....[153]....
        /*02a8*/ 	.word	0x0500000f


	//   ....[154]....
        /*02ac*/ 	.word	0x0500000f


	//   ....[155]....
        /*02b0*/ 	.word	0x0500000f


	//   ....[156]....
        /*02b4*/ 	.word	0x0500000f


	//   ....[157]....
        /*02b8*/ 	.word	0x0500000f


	//   ....[158]....
        /*02bc*/ 	.word	0x0500000f


	//   ....[159]....
        /*02c0*/ 	.word	0x0500000f


	//   ....[160]....
        /*02c4*/ 	.word	0x0500000f


	//   ....[161]....
        /*02c8*/ 	.word	0x0500000f


	//   ....[162]....
        /*02cc*/ 	.word	0x0500000f


	//   ....[163]....
        /*02d0*/ 	.word	0x0500000f


	//   ....[164]....
        /*02d4*/ 	.word	0x0500000f


	//   ....[165]....
        /*02d8*/ 	.word	0x0500000f


	//   ....[166]....
        /*02dc*/ 	.word	0x0500000f


	//   ....[167]....
        /*02e0*/ 	.word	0x0500000f


	//   ....[168]....
        /*02e4*/ 	.word	0x0500000f


	//   ....[169]....
        /*02e8*/ 	.word	0x0500000f


	//   ....[170]....
        /*02ec*/ 	.word	0x0500000f


	//   ....[171]....
        /*02f0*/ 	.word	0x0500000f


	//   ....[172]....
        /*02f4*/ 	.word	0x0500000f


	//----- nvinfo : EIATTR_COOP_GROUP_INSTR_OFFSETS
	.align		4
.L_317:
        /*02f8*/ 	.byte	0x04, 0x28
        /*02fa*/ 	.short	(.L_319 - .L_318)


	//   ....[0]....
.L_318:
        /*02fc*/ 	.word	0x00000070


	//   ....[1]....
        /*0300*/ 	.word	0x00000080


	//   ....[2]....
        /*0304*/ 	.word	0x000002c0


	//   ....[3]....
        /*0308*/ 	.word	0x00000420


	//   ....[4]....
        /*030c*/ 	.word	0x00000540


	//   ....[5]....
        /*0310*/ 	.word	0x000006a0


	//   ....[6]....
        /*0314*/ 	.word	0x000016f0


	//   ....[7]....
        /*0318*/ 	.word	0x00001f20


	//   ....[8]....
        /*031c*/ 	.word	0x00002160


	//   ....[9]....
        /*0320*/ 	.word	0x00002df0


	//   ....[10]....
        /*0324*/ 	.word	0x00002f00


	//   ....[11]....
        /*0328*/ 	.word	0x00003590


	//   ....[12]....
        /*032c*/ 	.word	0x00003610


	//   ....[13]....
        /*0330*/ 	.word	0x00004880


	//   ....[14]....
        /*0334*/ 	.word	0x000052c0


	//   ....[15]....
        /*0338*/ 	.word	0x00005890


	//   ....[16]....
        /*033c*/ 	.word	0x000059a0


	//   ....[17]....
        /*0340*/ 	.word	0x000061c0


	//   ....[18]....
        /*0344*/ 	.word	0x00006390


	//   ....[19]....
        /*0348*/ 	.word	0x00007c70


	//   ....[20]....
        /*034c*/ 	.word	0x00007ca0


	//   ....[21]....
        /*0350*/ 	.word	0x00008100


	//   ....[22]....
        /*0354*/ 	.word	0x000082d0


	//   ....[23]....
        /*0358*/ 	.word	0x000098e0


	//   ....[24]....
        /*035c*/ 	.word	0x0000a300


	//   ....[25]....
        /*0360*/ 	.word	0x0000a8f0


	//   ....[26]....
        /*0364*/ 	.word	0x0000aa00


	//   ....[27]....
        /*0368*/ 	.word	0x0000b220


	//   ....[28]....
        /*036c*/ 	.word	0x0000b3f0


	//   ....[29]....
        /*0370*/ 	.word	0x0000c520


	//   ....[30]....
        /*0374*/ 	.word	0x0000c570


	//   ....[31]....
        /*0378*/ 	.word	0x0000c5a0


	//   ....[32]....
        /*037c*/ 	.word	0x0000c5c0


	//   ....[33]....
        /*0380*/ 	.word	0x0000d680


	//   ....[34]....
        /*0384*/ 	.word	0x0000d6e0


	//   ....[35]....
        /*0388*/ 	.word	0x0000d720


	//   ....[36]....
        /*038c*/ 	.word	0x0000d750


	//   ....[37]....
        /*0390*/ 	.word	0x0000d780


	//   ....[38]....
        /*0394*/ 	.word	0x0000d7a0


	//   ....[39]....
        /*0398*/ 	.word	0x0000e410


	//   ....[40]....
        /*039c*/ 	.word	0x0000e420


	//   ....[41]....
        /*03a0*/ 	.word	0x0000f450


	//   ....[42]....
        /*03a4*/ 	.word	0x000109a0


	//   ....[43]....
        /*03a8*/ 	.word	0x000109c0


	//   ....[44]....
        /*03ac*/ 	.word	0x000109d0


	//   ....[45]....
        /*03b0*/ 	.word	0x00010a10


	//   ....[46]....
        /*03b4*/ 	.word	0x00010a60


	//   ....[47]....
        /*03b8*/ 	.word	0x00010a80


	//   ....[48]....
        /*03bc*/ 	.word	0x00010ad0


	//   ....[49]....
        /*03c0*/ 	.word	0x00010af0


	//   ....[50]....
        /*03c4*/ 	.word	0x00010b40


	//   ....[51]....
        /*03c8*/ 	.word	0x00010b60


	//   ....[52]....
        /*03cc*/ 	.word	0x00010bb0


	//   ....[53]....
        /*03d0*/ 	.word	0x00010bd0


	//   ....[54]....
        /*03d4*/ 	.word	0x00011140


	//   ....[55]....
        /*03d8*/ 	.word	0x00011170


	//   ....[56]....
        /*03dc*/ 	.word	0x000111a0


	//   ....[57]....
        /*03e0*/ 	.word	0x00011200


	//   ....[58]....
        /*03e4*/ 	.word	0x00011260


	//   ....[59]....
        /*03e8*/ 	.word	0x00011280


	//   ....[60]....
        /*03ec*/ 	.word	0x000112e0


	//   ....[61]....
        /*03f0*/ 	.word	0x00011300


	//   ....[62]....
        /*03f4*/ 	.word	0x00011360


	//   ....[63]....
        /*03f8*/ 	.word	0x00011380


	//   ....[64]....
        /*03fc*/ 	.word	0x000113e0


	//   ....[65]....
        /*0400*/ 	.word	0x00011400


	//   ....[66]....
        /*0404*/ 	.word	0x00011460


	//   ....[67]....
        /*0408*/ 	.word	0x00011480


	//   ....[68]....
        /*040c*/ 	.word	0x000114d0


	//   ....[69]....
        /*0410*/ 	.word	0x000114f0


	//   ....[70]....
        /*0414*/ 	.word	0x00011870


	//   ....[71]....
        /*0418*/ 	.word	0x000118a0


	//   ....[72]....
        /*041c*/ 	.word	0x000118e0


	//   ....[73]....
        /*0420*/ 	.word	0x00011900


	//   ....[74]....
        /*0424*/ 	.word	0x00011920


	//   ....[75]....
        /*0428*/ 	.word	0x00011950


	//   ....[76]....
        /*042c*/ 	.word	0x000119f0


	//   ....[77]....
        /*0430*/ 	.word	0x00011a20


	//   ....[78]....
        /*0434*/ 	.word	0x00011ab0


	//   ....[79]....
        /*0438*/ 	.word	0x00011ae0


	//   ....[80]....
        /*043c*/ 	.word	0x00011af0


	//   ....[81]....
        /*0440*/ 	.word	0x00011b80


	//   ....[82]....
        /*0444*/ 	.word	0x00012300


	//   ....[83]....
        /*0448*/ 	.word	0x00012320


	//   ....[84]....
        /*044c*/ 	.word	0x00012330


	//   ....[85]....
        /*0450*/ 	.word	0x00012340


	//   ....[86]....
        /*0454*/ 	.word	0x00012350


	//   ....[87]....
        /*0458*/ 	.word	0x00012360


	//   ....[88]....
        /*045c*/ 	.word	0x00012380


	//   ....[89]....
        /*0460*/ 	.word	0x000123a0


	//   ....[90]....
        /*0464*/ 	.word	0x000123d0


	//   ....[91]....
        /*0468*/ 	.word	0x00012410


	//   ....[92]....
        /*046c*/ 	.word	0x00012450


	//   ....[93]....
        /*0470*/ 	.word	0x000124a0


	//   ....[94]....
        /*0474*/ 	.word	0x000127f0


	//   ....[95]....
        /*0478*/ 	.word	0x00012810


	//   ....[96]....
        /*047c*/ 	.word	0x00012820


	//   ....[97]....
        /*0480*/ 	.word	0x00012830


	//   ....[98]....
        /*0484*/ 	.word	0x00012840


	//   ....[99]....
        /*0488*/ 	.word	0x00012860


	//   ....[100]....
        /*048c*/ 	.word	0x000128d0


	//   ....[101]....
        /*0490*/ 	.word	0x000128f0


	//   ....[102]....
        /*0494*/ 	.word	0x00012950


	//   ....[103]....
        /*0498*/ 	.word	0x00012960


	//   ....[104]....
        /*049c*/ 	.word	0x000129d0


	//   ....[105]....
        /*04a0*/ 	.word	0x00012a50


	//   ....[106]....
        /*04a4*/ 	.word	0x00012d50


	//   ....[107]....
        /*04a8*/ 	.word	0x00013370


	//   ....[108]....
        /*04ac*/ 	.word	0x00013460


	//   ....[109]....
        /*04b0*/ 	.word	0x00013500


	//   ....[110]....
        /*04b4*/ 	.word	0x00013580


	//   ....[111]....
        /*04b8*/ 	.word	0x00013630


	//   ....[112]....
        /*04bc*/ 	.word	0x00013690


	//   ....[113]....
        /*04c0*/ 	.word	0x00013750


	//   ....[114]....
        /*04c4*/ 	.word	0x000137b0


	//   ....[115]....
        /*04c8*/ 	.word	0x00013870


	//   ....[116]....
        /*04cc*/ 	.word	0x000138d0


	//   ....[117]....
        /*04d0*/ 	.word	0x00013990


	//   ....[118]....
        /*04d4*/ 	.word	0x000139f0


	//   ....[119]....
        /*04d8*/ 	.word	0x00013a90


	//   ....[120]....
        /*04dc*/ 	.word	0x00013b20


	//   ....[121]....
        /*04e0*/ 	.word	0x00013b80


	//   ....[122]....
        /*04e4*/ 	.word	0x00013c40


	//   ....[123]....
        /*04e8*/ 	.word	0x00013cf0


	//   ....[124]....
        /*04ec*/ 	.word	0x00013d50


	//   ....[125]....
        /*04f0*/ 	.word	0x00013e20


	//   ....[126]....
        /*04f4*/ 	.word	0x00013e80


	//   ....[127]....
        /*04f8*/ 	.word	0x00013f50


	//   ....[128]....
        /*04fc*/ 	.word	0x00013fb0


	//   ....[129]....
        /*0500*/ 	.word	0x00014080


	//   ....[130]....
        /*0504*/ 	.word	0x000140e0


	//   ....[131]....
        /*0508*/ 	.word	0x000141b0


	//   ....[132]....
        /*050c*/ 	.word	0x00014210


	//   ....[133]....
        /*0510*/ 	.word	0x000142d0


	//   ....[134]....
        /*0514*/ 	.word	0x00014340


	//   ....[135]....
        /*0518*/ 	.word	0x000143e0


	//   ....[136]....
        /*051c*/ 	.word	0x00014530


	//   ....[137]....
        /*0520*/ 	.word	0x00014610


	//   ....[138]....
        /*0524*/ 	.word	0x00014670


	//   ....[139]....
        /*0528*/ 	.word	0x00014730


	//   ....[140]....
        /*052c*/ 	.word	0x00014820


	//   ....[141]....
        /*0530*/ 	.word	0x000148e0


	//   ....[142]....
        /*0534*/ 	.word	0x000149c0


	//   ....[143]....
        /*0538*/ 	.word	0x00014a80


	//   ....[144]....
        /*053c*/ 	.word	0x00014b60


	//   ....[145]....
        /*0540*/ 	.word	0x00014c20


	//   ....[146]....
        /*0544*/ 	.word	0x00014d00


	//   ....[147]....
        /*0548*/ 	.word	0x00014dd0


	//   ....[148]....
        /*054c*/ 	.word	0x00014f30


	//   ....[149]....
        /*0550*/ 	.word	0x00014fd0


	//   ....[150]....
        /*0554*/ 	.word	0x00015030


	//   ....[151]....
        /*0558*/ 	.word	0x000150d0


	//   ....[152]....
        /*055c*/ 	.word	0x00015130


	//   ....[153]....
        /*0560*/ 	.word	0x000151d0


	//   ....[154]....
        /*0564*/ 	.word	0x00015230


	//   ....[155]....
        /*0568*/ 	.word	0x000152d0


	//   ....[156]....
        /*056c*/ 	.word	0x00015330


	//   ....[157]....
        /*0570*/ 	.word	0x000153d0


	//   ....[158]....
        /*0574*/ 	.word	0x00015430


	//   ....[159]....
        /*0578*/ 	.word	0x000154d0


	//   ....[160]....
        /*057c*/ 	.word	0x000155c0


	//   ....[161]....
        /*0580*/ 	.word	0x00015660


	//   ....[162]....
        /*0584*/ 	.word	0x000156d0


	//   ....[163]....
        /*0588*/ 	.word	0x000157a0


	//   ....[164]....
        /*058c*/ 	.word	0x00015800


	//   ....[165]....
        /*0590*/ 	.word	0x000158d0


	//   ....[166]....
        /*0594*/ 	.word	0x00015930


	//   ....[167]....
        /*0598*/ 	.word	0x00015a00


	//   ....[168]....
        /*059c*/ 	.word	0x00015a60


	//   ....[169]....
        /*05a0*/ 	.word	0x00015b30


	//   ....[170]....
        /*05a4*/ 	.word	0x00015b90


	//   ....[171]....
        /*05a8*/ 	.word	0x00015c60


	//   ....[172]....
        /*05ac*/ 	.word	0x00015d40


	//----- nvinfo : EIATTR_REG_RECONFIG
	.align		4
.L_319:
        /*05b0*/ 	.byte	0x01, 0x54
	.zero		2


	//----- nvinfo : EIATTR_SYSCALL_OFFSETS
	.align		4
        /*05b4*/ 	.byte	0x04, 0x46
        /*05b6*/ 	.short	(.L_321 - .L_320)


	//   ....[0]....
.L_320:
        /*05b8*/ 	.word	0x000018b0


	//   ....[1]....
        /*05bc*/ 	.word	0x00010010


	//   ....[2]....
        /*05c0*/ 	.word	0x00010150


	//   ....[3]....
        /*05c4*/ 	.word	0x00010240


	//   ....[4]....
        /*05c8*/ 	.word	0x00010e40


	//----- nvinfo : EIATTR_MBARRIER_INSTR_OFFSETS
	.align		4
.L_321:
        /*05cc*/ 	.byte	0x04, 0x39
        /*05ce*/ 	.short	(.L_323 - .L_322)


	//   ....[0]....
.L_322:
        /*05d0*/ 	.word	0x00000170
        /*05d4*/ 	.word	0x000000ff
        /*05d8*/ 	.word	0x00022800
        /*05dc*/ 	.short	0x0100
        /*05de*/ 	.byte	0x08
	.zero		1


	//   ....[1]....
        /*05e0*/ 	.word	0x00000180
        /*05e4*/ 	.word	0x000000ff
        /*05e8*/ 	.word	0x00022820
        /*05ec*/ 	.short	0x0100
        /*05ee*/ 	.byte	0x08
	.zero		1


	//   ....[2]....
        /*05f0*/ 	.word	0x00000270
        /*05f4*/ 	.word	0x000000ff
        /*05f8*/ 	.word	0x00022830
        /*05fc*/ 	.short	0x0100
        /*05fe*/ 	.byte	0x08
	.zero		1


	//   ....[3]....
        /*0600*/ 	.word	0x00000280
        /*0604*/ 	.word	0x000000ff
        /*0608*/ 	.word	0x00022840
        /*060c*/ 	.short	0x0100
        /*060e*/ 	.byte	0x08
	.zero		1


	//   ....[4]....
        /*0610*/ 	.word	0x00000290
        /*0614*/ 	.word	0x000000ff
        /*0618*/ 	.word	0x00022838
        /*061c*/ 	.short	0x0100
        /*061e*/ 	.byte	0x08
	.zero		1


	//   ....[5]....
        /*0620*/ 	.word	0x000002a0
        /*0624*/ 	.word	0x000000ff
        /*0628*/ 	.word	0x00022848
        /*062c*/ 	.short	0x0100
        /*062e*/ 	.byte	0x08
	.zero		1


	//   ....[6]....
        /*0630*/ 	.word	0x000003d0
        /*0634*/ 	.word	0x000000ff
        /*0638*/ 	.word	0x00022850
        /*063c*/ 	.short	0x0100
        /*063e*/ 	.byte	0x08
	.zero		1


	//   ....[7]....
        /*0640*/ 	.word	0x000003e0
        /*0644*/ 	.word	0x000000ff
        /*0648*/ 	.word	0x00022860
        /*064c*/ 	.short	0x0100
        /*064e*/ 	.byte	0x08
	.zero		1


	//   ....[8]....
        /*0650*/ 	.word	0x000003f0
        /*0654*/ 	.word	0x000000ff
        /*0658*/ 	.word	0x00022858
        /*065c*/ 	.short	0x0100
        /*065e*/ 	.byte	0x08
	.zero		1


	//   ....[9]....
        /*0660*/ 	.word	0x00000400
        /*0664*/ 	.word	0x000000ff
        /*0668*/ 	.word	0x00022868
        /*066c*/ 	.short	0x0100
        /*066e*/ 	.byte	0x08
	.zero		1


	//   ....[10]....
        /*0670*/ 	.word	0x000004f0
        /*0674*/ 	.word	0x000000ff
        /*0678*/ 	.word	0x00022870
        /*067c*/ 	.short	0x0100
        /*067e*/ 	.byte	0x06
	.zero		1


	//   ....[11]....
        /*0680*/ 	.word	0x00000500
        /*0684*/ 	.word	0x000000ff
        /*0688*/ 	.word	0x00022880
        /*068c*/ 	.short	0x0100
        /*068e*/ 	.byte	0x06
	.zero		1


	//   ....[12]....
        /*0690*/ 	.word	0x00000510
        /*0694*/ 	.word	0x000000ff
        /*0698*/ 	.word	0x00022878
        /*069c*/ 	.short	0x0100
        /*069e*/ 	.byte	0x06
	.zero		1


	//   ....[13]....
        /*06a0*/ 	.word	0x00000520
        /*06a4*/ 	.word	0x000000ff
        /*06a8*/ 	.word	0x00022888
        /*06ac*/ 	.short	0x0100
        /*06ae*/ 	.byte	0x06
	.zero		1


	//   ....[14]....
        /*06b0*/ 	.word	0x00000650
        /*06b4*/ 	.word	0x000000ff
        /*06b8*/ 	.word	0x00022890
        /*06bc*/ 	.short	0x0100
        /*06be*/ 	.byte	0x08
	.zero		1


	//   ....[15]....
        /*06c0*/ 	.word	0x00000660
        /*06c4*/ 	.word	0x000000ff
        /*06c8*/ 	.word	0x000228a0
        /*06cc*/ 	.short	0x0100
        /*06ce*/ 	.byte	0x08
	.zero		1


	//   ....[16]....
        /*06d0*/ 	.word	0x00000670
        /*06d4*/ 	.word	0x000000ff
        /*06d8*/ 	.word	0x00022898
        /*06dc*/ 	.short	0x0100
        /*06de*/ 	.byte	0x08
	.zero		1


	//   ....[17]....
        /*06e0*/ 	.word	0x00000680
        /*06e4*/ 	.word	0x000000ff
        /*06e8*/ 	.word	0x000228a8
        /*06ec*/ 	.short	0x0100
        /*06ee*/ 	.byte	0x08
	.zero		1


	//   ....[18]....
        /*06f0*/ 	.word	0x000007c0
        /*06f4*/ 	.word	0x000000ff
        /*06f8*/ 	.word	0x000228b0
        /*06fc*/ 	.short	0x0100
        /*06fe*/ 	.byte	0x08
	.zero		1


	//   ....[19]....
        /*0700*/ 	.word	0x000007d0
        /*0704*/ 	.word	0x000000ff
        /*0708*/ 	.word	0x000228c0
        /*070c*/ 	.short	0x0100
        /*070e*/ 	.byte	0x08
	.zero		1


	//   ....[20]....
        /*0710*/ 	.word	0x000007e0
        /*0714*/ 	.word	0x000000ff
        /*0718*/ 	.word	0x000228b8
        /*071c*/ 	.short	0x0100
        /*071e*/ 	.byte	0x08
	.zero		1


	//   ....[21]....
        /*0720*/ 	.word	0x000007f0
        /*0724*/ 	.word	0x000000ff
        /*0728*/ 	.word	0x000228c8
        /*072c*/ 	.short	0x0100
        /*072e*/ 	.byte	0x08
	.zero		1


	//   ....[22]....
        /*0730*/ 	.word	0x000018e0
        /*0734*/ 	.word	0x000000ff
        /*0738*/ 	.word	0x00022800
        /*073c*/ 	.short	0x010a
        /*073e*/ 	.byte	0x26
	.zero		1


	//   ....[23]....
        /*0740*/ 	.word	0x00001980
        /*0744*/ 	.word	0x000000ff
        /*0748*/ 	.word	0x00022830
        /*074c*/ 	.short	0x010a
        /*074e*/ 	.byte	0x26
	.zero		1


	//   ....[24]....
        /*0750*/ 	.word	0x000019c0
        /*0754*/ 	.word	0x000000ff
        /*0758*/ 	.word	0x00022830
        /*075c*/ 	.short	0x010a
        /*075e*/ 	.byte	0x26
	.zero		1


	//   ....[25]....
        /*0760*/ 	.word	0x00001f50
        /*0764*/ 	.word	0x000000ff
        /*0768*/ 	.word	0x00000000
        /*076c*/ 	.short	0x0101
        /*076e*/ 	.byte	0x06
	.zero		1


	//   ....[26]....
        /*0770*/ 	.word	0x00003e50
        /*0774*/ 	.word	0x000000ff
        /*0778*/ 	.word	0x00022850
        /*077c*/ 	.short	0x010a
        /*077e*/ 	.byte	0x26
	.zero		1


	//   ....[27]....
        /*0780*/ 	.word	0x00003e90
        /*0784*/ 	.word	0x000000ff
        /*0788*/ 	.word	0x00022850
        /*078c*/ 	.short	0x010a
        /*078e*/ 	.byte	0x26
	.zero		1


	//   ....[28]....
        /*0790*/ 	.word	0x00004250
        /*0794*/ 	.word	0x000000ff
        /*0798*/ 	.word	0x00000000
        /*079c*/ 	.short	0x0101
        /*079e*/ 	.byte	0x07
	.zero		1


	//   ....[29]....
        /*07a0*/ 	.word	0x00004590
        /*07a4*/ 	.word	0x000000ff
        /*07a8*/ 	.word	0x00022830
        /*07ac*/ 	.short	0x010a
        /*07ae*/ 	.byte	0x1e
	.zero		1


	//   ....[30]....
        /*07b0*/ 	.word	0x000045d0
        /*07b4*/ 	.word	0x000000ff
        /*07b8*/ 	.word	0x00022830
        /*07bc*/ 	.short	0x010a
        /*07be*/ 	.byte	0x1e
	.zero		1


	//   ....[31]....
        /*07c0*/ 	.word	0x000048b0
        /*07c4*/ 	.word	0x000000ff
        /*07c8*/ 	.word	0x00000000
        /*07cc*/ 	.short	0x0101
        /*07ce*/ 	.byte	0x0a
	.zero		1


	//   ....[32]....
        /*07d0*/ 	.word	0x00007160
        /*07d4*/ 	.word	0x000000ff
        /*07d8*/ 	.word	0x00022850
        /*07dc*/ 	.short	0x010a
        /*07de*/ 	.byte	0x1e
	.zero		1


	//   ....[33]....
        /*07e0*/ 	.word	0x000071a0
        /*07e4*/ 	.word	0x000000ff
        /*07e8*/ 	.word	0x00022850
        /*07ec*/ 	.short	0x010a
        /*07ee*/ 	.byte	0x1e
	.zero		1


	//   ....[34]....
        /*07f0*/ 	.word	0x000074a0
        /*07f4*/ 	.word	0x000000ff
        /*07f8*/ 	.word	0x00000000
        /*07fc*/ 	.short	0x0101
        /*07fe*/ 	.byte	0x1e
	.zero		1


	//   ....[35]....
        /*0800*/ 	.word	0x000078a0
        /*0804*/ 	.word	0x000000ff
        /*0808*/ 	.word	0x00022830
        /*080c*/ 	.short	0x010a
        /*080e*/ 	.byte	0x1c
	.zero		1


	//   ....[36]....
        /*0810*/ 	.word	0x000078e0
        /*0814*/ 	.word	0x000000ff
        /*0818*/ 	.word	0x00022830
        /*081c*/ 	.short	0x010a
        /*081e*/ 	.byte	0x1c
	.zero		1


	//   ....[37]....
        /*0820*/ 	.word	0x00007b30
        /*0824*/ 	.word	0x000000ff
        /*0828*/ 	.word	0x00000000
        /*082c*/ 	.short	0x0101
        /*082e*/ 	.byte	0x0a
	.zero		1


	//   ....[38]....
        /*0830*/ 	.word	0x00009190
        /*0834*/ 	.word	0x000000ff
        /*0838*/ 	.word	0x00022850
        /*083c*/ 	.short	0x010a
        /*083e*/ 	.byte	0x1c
	.zero		1


	//   ....[39]....
        /*0840*/ 	.word	0x000091d0
        /*0844*/ 	.word	0x000000ff
        /*0848*/ 	.word	0x00022850
        /*084c*/ 	.short	0x010a
        /*084e*/ 	.byte	0x1c
	.zero		1


	//   ....[40]....
        /*0850*/ 	.word	0x000094b0
        /*0854*/ 	.word	0x000000ff
        /*0858*/ 	.word	0x00000000
        /*085c*/ 	.short	0x0101
        /*085e*/ 	.byte	0x1c
	.zero		1


	//   ....[41]....
        /*0860*/ 	.word	0x00009630
        /*0864*/ 	.word	0x000000ff
        /*0868*/ 	.word	0x00022830
        /*086c*/ 	.short	0x010a
        /*086e*/ 	.byte	0x1a
	.zero		1


	//   ....[42]....
        /*0870*/ 	.word	0x00009670
        /*0874*/ 	.word	0x000000ff
        /*0878*/ 	.word	0x00022830
        /*087c*/ 	.short	0x010a
        /*087e*/ 	.byte	0x1a
	.zero		1


	//   ....[43]....
        /*0880*/ 	.word	0x00009910
        /*0884*/ 	.word	0x000000ff
        /*0888*/ 	.word	0x00000000
        /*088c*/ 	.short	0x0101
        /*088e*/ 	.byte	0x0a
	.zero		1


	//   ....[44]....
        /*0890*/ 	.word	0x0000c1c0
        /*0894*/ 	.word	0x000000ff
        /*0898*/ 	.word	0x00022850
        /*089c*/ 	.short	0x010a
        /*089e*/ 	.byte	0x1a
	.zero		1


	//   ....[45]....
        /*08a0*/ 	.word	0x0000c200
        /*08a4*/ 	.word	0x000000ff
        /*08a8*/ 	.word	0x00022850
        /*08ac*/ 	.short	0x010a
        /*08ae*/ 	.byte	0x1a
	.zero		1


	//   ....[46]....
        /*08b0*/ 	.word	0x0000c500
        /*08b4*/ 	.word	0x000000ff
        /*08b8*/ 	.word	0x00000000
        /*08bc*/ 	.short	0x0101
        /*08be*/ 	.byte	0x1a
	.zero		1


	//   ....[47]....
        /*08c0*/ 	.word	0x0000d7b0
        /*08c4*/ 	.word	0x000000ff
        /*08c8*/ 	.word	0x00000000
        /*08cc*/ 	.short	0x0101
        /*08ce*/ 	.byte	0x04
	.zero		1


	//   ....[48]....
        /*08d0*/ 	.word	0x00010740
        /*08d4*/ 	.word	0x000000ff
        /*08d8*/ 	.word	0x00022840
        /*08dc*/ 	.short	0x010a
        /*08de*/ 	.byte	0x2f
	.zero		1


	//   ....[49]....
        /*08e0*/ 	.word	0x00010c70
        /*08e4*/ 	.word	0x000000ff
        /*08e8*/ 	.word	0x00022830
        /*08ec*/ 	.short	0x0107
        /*08ee*/ 	.byte	0x2f
	.zero		1


	//   ....[50]....
        /*08f0*/ 	.word	0x00010ce0
        /*08f4*/ 	.word	0x000000ff
        /*08f8*/ 	.word	0x00022830
        /*08fc*/ 	.short	0x0101
        /*08fe*/ 	.byte	0x2f
	.zero		1


	//   ....[51]....
        /*0900*/ 	.word	0x000115c0
        /*0904*/ 	.word	0x000000ff
        /*0908*/ 	.word	0x00022800
        /*090c*/ 	.short	0x0107
        /*090e*/ 	.byte	0x2f
	.zero		1


	//   ....[52]....
        /*0910*/ 	.word	0x00011600
        /*0914*/ 	.word	0x000000ff
        /*0918*/ 	.word	0x00022800
        /*091c*/ 	.short	0x0101
        /*091e*/ 	.byte	0x2f
	.zero		1


	//   ....[53]....
        /*0920*/ 	.word	0x00011610
        /*0924*/ 	.word	0x000000ff
        /*0928*/ 	.word	0x00022820
        /*092c*/ 	.short	0x010a
        /*092e*/ 	.byte	0x2f
	.zero		1


	//   ....[54]....
        /*0930*/ 	.word	0x00011660
        /*0934*/ 	.word	0x000000ff
        /*0938*/ 	.word	0x00022860
        /*093c*/ 	.short	0x010a
        /*093e*/ 	.byte	0x2f
	.zero		1


	//   ....[55]....
        /*0940*/ 	.word	0x00011d90
        /*0944*/ 	.word	0x000000ff
        /*0948*/ 	.word	0x00022850
        /*094c*/ 	.short	0x0107
        /*094e*/ 	.byte	0x2f
	.zero		1


	//   ....[56]....
        /*0950*/ 	.word	0x00011e10
        /*0954*/ 	.word	0x000000ff
        /*0958*/ 	.word	0x00022850
        /*095c*/ 	.short	0x0101
        /*095e*/ 	.byte	0x2f
	.zero		1


	//   ....[57]....
        /*0960*/ 	.word	0x00012100
        /*0964*/ 	.word	0x00000020
        /*0968*/ 	.word	0x00022840
        /*096c*/ 	.short	0x010a
        /*096e*/ 	.byte	0x3f
	.zero		1


	//   ....[58]....
        /*0970*/ 	.word	0x00012530
        /*0974*/ 	.word	0x00000020
        /*0978*/ 	.word	0x00022830
        /*097c*/ 	.short	0x0107
        /*097e*/ 	.byte	0x3f
	.zero		1


	//   ....[59]....
        /*0980*/ 	.word	0x000125e0
        /*0984*/ 	.word	0x00000020
        /*0988*/ 	.word	0x00022830
        /*098c*/ 	.short	0x0101
        /*098e*/ 	.byte	0x3f
	.zero		1


	//   ....[60]....
        /*0990*/ 	.word	0x00012610
        /*0994*/ 	.word	0x00000020
        /*0998*/ 	.word	0x00022860
        /*099c*/ 	.short	0x010a
        /*099e*/ 	.byte	0x3f
	.zero		1


	//   ....[61]....
        /*09a0*/ 	.word	0x00012b50
        /*09a4*/ 	.word	0x00000020
        /*09a8*/ 	.word	0x00022850
        /*09ac*/ 	.short	0x0107
        /*09ae*/ 	.byte	0x3f
	.zero		1


	//   ....[62]....
        /*09b0*/ 	.word	0x00012c10
        /*09b4*/ 	.word	0x00000020
        /*09b8*/ 	.word	0x00022850
        /*09bc*/ 	.short	0x0101
        /*09be*/ 	.byte	0x3f
	.zero		1


	//   ....[63]....
        /*09c0*/ 	.word	0x00012d00
        /*09c4*/ 	.word	0x00000004
        /*09c8*/ 	.word	0x00022820
        /*09cc*/ 	.short	0x010a
        /*09ce*/ 	.byte	0x3f
	.zero		1


	//   ....[64]....
        /*09d0*/ 	.word	0x00012e40
        /*09d4*/ 	.word	0x00000005
        /*09d8*/ 	.word	0x00022840
        /*09dc*/ 	.short	0x010a
        /*09de*/ 	.byte	0x3f
	.zero		1


	//   ....[65]....
        /*09e0*/ 	.word	0x00012ee0
        /*09e4*/ 	.word	0x00000015
        /*09e8*/ 	.word	0x00022840
        /*09ec*/ 	.short	0x010a
        /*09ee*/ 	.byte	0x3f
	.zero		1


	//   ....[66]....
        /*09f0*/ 	.word	0x00012f20
        /*09f4*/ 	.word	0x00000005
        /*09f8*/ 	.word	0x00022860
        /*09fc*/ 	.short	0x010a
        /*09fe*/ 	.byte	0x3f
	.zero		1


	//   ....[67]....
        /*0a00*/ 	.word	0x00012f60
        /*0a04*/ 	.word	0x00000015
        /*0a08*/ 	.word	0x00022860
        /*0a0c*/ 	.short	0x010a
        /*0a0e*/ 	.byte	0x3f
	.zero		1


	//   ....[68]....
        /*0a10*/ 	.word	0x00012fd0
        /*0a14*/ 	.word	0x00000003
        /*0a18*/ 	.word	0x00022800
        /*0a1c*/ 	.short	0x010a
        /*0a1e*/ 	.byte	0x3f
	.zero		1


	//   ....[69]....
        /*0a20*/ 	.word	0x00013030
        /*0a24*/ 	.word	0x00000003
        /*0a28*/ 	.word	0x00022830
        /*0a2c*/ 	.short	0x010a
        /*0a2e*/ 	.byte	0x3f
	.zero		1


	//   ....[70]....
        /*0a30*/ 	.word	0x00013090
        /*0a34*/ 	.word	0x0000000b
        /*0a38*/ 	.word	0x00022850
        /*0a3c*/ 	.short	0x010a
        /*0a3e*/ 	.byte	0x3f
	.zero		1


	//   ....[71]....
        /*0a40*/ 	.word	0x000130f0
        /*0a44*/ 	.word	0x00000009
        /*0a48*/ 	.word	0x00022830
        /*0a4c*/ 	.short	0x010a
        /*0a4e*/ 	.byte	0x3f
	.zero		1


	//   ....[72]....
        /*0a50*/ 	.word	0x00013150
        /*0a54*/ 	.word	0x0000000d
        /*0a58*/ 	.word	0x00022850
        /*0a5c*/ 	.short	0x010a
        /*0a5e*/ 	.byte	0x3f
	.zero		1


	//   ....[73]....
        /*0a60*/ 	.word	0x000131b0
        /*0a64*/ 	.word	0x00000004
        /*0a68*/ 	.word	0x00022830
        /*0a6c*/ 	.short	0x010a
        /*0a6e*/ 	.byte	0x3f
	.zero		1


	//   ....[74]....
        /*0a70*/ 	.word	0x00013210
        /*0a74*/ 	.word	0x0000000a
        /*0a78*/ 	.word	0x00022850
        /*0a7c*/ 	.short	0x010a
        /*0a7e*/ 	.byte	0x3f
	.zero		1


	//   ....[75]....
        /*0a80*/ 	.word	0x00013270
        /*0a84*/ 	.word	0x00000009
        /*0a88*/ 	.word	0x00022830
        /*0a8c*/ 	.short	0x010a
        /*0a8e*/ 	.byte	0x3f
	.zero		1


	//   ....[76]....
        /*0a90*/ 	.word	0x000132d0
        /*0a94*/ 	.word	0x0000000d
        /*0a98*/ 	.word	0x00022850
        /*0a9c*/ 	.short	0x010a
        /*0a9e*/ 	.byte	0x3f
	.zero		1


	//   ....[77]....
        /*0aa0*/ 	.word	0x000133b0
        /*0aa4*/ 	.word	0x00000003
        /*0aa8*/ 	.word	0x00022840
        /*0aac*/ 	.short	0x010a
        /*0aae*/ 	.byte	0x3f
	.zero		1


	//   ....[78]....
        /*0ab0*/ 	.word	0x00014420
        /*0ab4*/ 	.word	0x00000003
        /*0ab8*/ 	.word	0x00022820
        /*0abc*/ 	.short	0x010a
        /*0abe*/ 	.byte	0x3f
	.zero		1


	//   ....[79]....
        /*0ac0*/ 	.word	0x00014480
        /*0ac4*/ 	.word	0x00000003
        /*0ac8*/ 	.word	0x00022860
        /*0acc*/ 	.short	0x010a
        /*0ace*/ 	.byte	0x3f
	.zero		1


	//   ....[80]....
        /*0ad0*/ 	.word	0x00014e80
        /*0ad4*/ 	.word	0x00000020
        /*0ad8*/ 	.word	0x00022840
        /*0adc*/ 	.short	0x010a
        /*0ade*/ 	.byte	0x3f
	.zero		1


	//   ....[81]....
        /*0ae0*/ 	.word	0x00015510
        /*0ae4*/ 	.word	0x00000020
        /*0ae8*/ 	.word	0x00022860
        /*0aec*/ 	.short	0x010a
        /*0aee*/ 	.byte	0x3f
	.zero		1


	//   ....[82]....
        /*0af0*/ 	.word	0x00015c90
        /*0af4*/ 	.word	0x00000004
        /*0af8*/ 	.word	0x00022820
        /*0afc*/ 	.short	0x010a
        /*0afe*/ 	.byte	0x3f
	.zero		1


	//   ....[83]....
        /*0b00*/ 	.word	0x00015e00
        /*0b04*/ 	.word	0x00000005
        /*0b08*/ 	.word	0x00022840
        /*0b0c*/ 	.short	0x010a
        /*0b0e*/ 	.byte	0x3f
	.zero		1


	//   ....[84]....
        /*0b10*/ 	.word	0x00015e50
        /*0b14*/ 	.word	0x00000015
        /*0b18*/ 	.word	0x00022840
        /*0b1c*/ 	.short	0x010a
        /*0b1e*/ 	.byte	0x3f
	.zero		1


	//   ....[85]....
        /*0b20*/ 	.word	0x00015ea0
        /*0b24*/ 	.word	0x00000005
        /*0b28*/ 	.word	0x00022860
        /*0b2c*/ 	.short	0x010a
        /*0b2e*/ 	.byte	0x3f
	.zero		1


	//----- nvinfo : EIATTR_NUM_MBARRIERS
	.align		4
.L_323:
        /*0b30*/ 	.byte	0x03, 0x38
        /*0b32*/ 	.short	0x0016


	//----- nvinfo : EIATTR_EXIT_INSTR_OFFSETS
	.align		4
        /*0b34*/ 	.byte	0x04, 0x1c
        /*0b36*/ 	.short	(.L_325 - .L_324)


	//   ....[0]....
.L_324:
        /*0b38*/ 	.word	0x00012fb0


	//----- nvinfo : EIATTR_MAX_THREADS
	.align		4
.L_325:
        /*0b3c*/ 	.byte	0x04, 0x05
        /*0b3e*/ 	.short	(.L_327 - .L_326)
.L_326:
        /*0b40*/ 	.word	0x00000180
        /*0b44*/ 	.word	0x00000001
        /*0b48*/ 	.word	0x00000001


	//----- nvinfo : EIATTR_CRS_STACK_SIZE
	.align		4
.L_327:
        /*0b4c*/ 	.byte	0x04, 0x1e
        /*0b4e*/ 	.short	(.L_329 - .L_328)
.L_328:
        /*0b50*/ 	.word	0x00000000


	//----- nvinfo : EIATTR_CBANK_PARAM_SIZE
	.align		4
.L_329:
        /*0b54*/ 	.byte	0x03, 0x19
        /*0b56*/ 	.short	0x0a70


	//----- nvinfo : EIATTR_PARAM_CBANK
	.align		4
        /*0b58*/ 	.byte	0x04, 0x0a
        /*0b5a*/ 	.short	(.L_331 - .L_330)
	.align		4
.L_330:
        /*0b5c*/ 	.word	index@(.nv.constant0._ZN7cutlass13device_kernelIN5flash11enable_sm90INS1_16FlashAttnFwdSm90INS1_25CollectiveMainloopFwdSm90ILi2EN4cute5tupleIJNS5_1CILi1EEES8_S8_EEENS6_IJNS7_ILi128EEENS7_ILi96EEENS7_ILi64EEEEEELi256ENS_6half_tEfNS_4arch4Sm90ELb0ELb1ELb0ELb0ELb1ELb0ELb0ELb1ELb0ELb1ELb1ELb0EEENS1_21CollectiveEpilogueFwdINS6_IJSA_NS7_ILi256EEESB_EEES9_SE_SG_Li256ELb0ELb1ELb1ELb0EEENS1_19SingleTileSchedulerILb0ELb1ELb1ELi128EEEEEEEEEvNT_6ParamsE)
        /*0b60*/ 	.short	0x0210
        /*0b62*/ 	.short	0x0a70


	//----- nvinfo : EIATTR_SW_WAR
	.align		4
.L_331:
        /*0b64*/ 	.byte	0x04, 0x36
        /*0b66*/ 	.short	(.L_333 - .L_332)
.L_332:
        /*0b68*/ 	.word	0x00000008
.L_333:


//--------------------- .nv.info._ZN7cutlass13device_kernelIN5flash11enable_sm90INS1_16FlashAttnFwdSm90INS1_25CollectiveMainloopFwdSm90ILi2EN4cute5tupleIJNS5_1CILi1EEES8_S8_EEENS6_IJNS7_ILi128EEENS7_ILi96EEENS7_ILi64EEEEEELi256ENS_6half_tEfNS_4arch4Sm90ELb0ELb1ELb0ELb0ELb1ELb0ELb1ELb1ELb0ELb1ELb1ELb0EEENS1_21CollectiveEpilogueFwdINS6_IJSA_NS7_ILi256EEESB_EEES9_SE_SG_Li256ELb0ELb1ELb1ELb0EEENS1_19SingleTileSchedulerILb0ELb1ELb1ELi128EEEEEEEEEvNT_6ParamsE --------------------------
	.section	.nv.info._ZN7cutlass13device_kernelIN5flash11enable_sm90INS1_16FlashAttnFwdSm90INS1_25CollectiveMainloopFwdSm90ILi2EN4cute5tupleIJNS5_1CILi1EEES8_S8_EEENS6_IJNS7_ILi128EEENS7_ILi96EEENS7_ILi64EEEEEELi256ENS_6half_tEfNS_4arch4Sm90ELb0ELb1ELb0ELb0ELb1ELb0ELb1ELb1ELb0ELb1ELb1ELb0EEENS1_21CollectiveEpilogueFwdINS6_IJSA_NS7_ILi256EEESB_EEES9_SE_SG_Li256ELb0ELb1ELb1ELb0EEENS1_19SingleTileSchedulerILb0ELb1ELb1ELi128EEEEEEEEEvNT_6ParamsE,"",@"SHT_CUDA_INFO"
	.sectionflags	@""
	.align	4


	//----- nvinfo : EIATTR_CUDA_API_VERSION
	.align		4
        /*0000*/ 	.byte	0x04, 0x37
        /*0002*/ 	.short	(.L_335 - .L_334)
.L_334:
        /*0004*/ 	.word	0x00000082


	//----- nvinfo : EIATTR_KPARAM_INFO
	.align		4
.L_335:
        /*0008*/ 	.byte	0x04, 0x17
        /*000a*/ 	.short	(.L_337 - .L_336)
.L_336:
        /*000c*/ 	.word	0x00000000
        /*0010*/ 	.short	0x0000
        /*0012*/ 	.short	0x0070
        /*0014*/ 	.byte	0x00, 0xf0, 0x01, 0x2c


	//----- nvinfo : EIATTR_SPARSE_MMA_MASK
	.align		4
.L_337:
        /*0018*/ 	.byte	0x03, 0x50
        /*001a*/ 	.short	0x0000


	//----- nvinfo : EIATTR_MAXREG_COUNT
	.align		4
        /*001c*/ 	.byte	0x03, 0x1b
        /*001e*/ 	.short	0x00a8


	//----- nvinfo : EIATTR_NUM_BARRIERS
	.align		4
        /*0020*/ 	.byte	0x02, 0x4c
        /*0022*/ 	.byte	0x10
	.zero		1


	//----- nvinfo : EIATTR_EXTERNS
	.align		4
        /*0024*/ 	.byte	0x04, 0x0f
        /*0026*/ 	.short	(.L_339 - .L_338)


	//   ....[0]....
	.align		4
.L_338:
        /*0028*/ 	.word	index@(__assertfail)


	//----- nvinfo : EIATTR_ANNOTATIONS
	.align		4
.L_339:
        /*002c*/ 	.byte	0x04, 0x55
        /*002e*/ 	.short	(.L_341 - .L_340)


	//   ....[0]....
.L_340:
        /* <DEDUP_REMOVED lines=1827> */


	//----- nvinfo : EIATTR_MERCURY_ISA_VERSION
	.align		4
.L_341:
        /*7250*/ 	.byte	0x03, 0x5f
        /*7252*/ 	.short	0x0101


	//----- nvinfo : EIATTR_INT_WARP_WIDE_INSTR_OFFSETS
	.align		4
        /*7254*/ 	.byte	0x04, 0x31
        /*7256*/ 	.short	(.L_343 - .L_342)


	//   ....[0]....
.L_342:
        /*7258*/ 	.word	0x000000c0


	//   ....[1]....
        /*725c*/ 	.word	0x000000d0


	//   ....[2]....
        /*7260*/ 	.word	0x000000e0


	//   ....[3]....
        /*7264*/ 	.word	0x00000180


	//----- nvinfo : EIATTR_COOP_GROUP_MASK_REGIDS
	.align		4
.L_343:
        /*7268*/ 	.byte	0x04, 0x29
        /*726a*/ 	.short	(.L_345 - .L_344)


	//   ....[0]....
.L_344:
        /*726c*/ 	.word	0xffffffff


	//   ....[1]....
        /*7270*/ 	.word	0xffffffff


	//   ....[2]....
        /*7274*/ 	.word	0xffffffff


	//   ....[3]....
        /*7278*/ 	.word	0xffffffff


	//   ....[4]....
        /*727c*/ 	.word	0xffffffff


	//   ....[5]....
        /*7280*/ 	.word	0xffffffff


	//   ....[6]....
        /*7284*/ 	.word	0xffffffff


	//   ....[7]....
        /*7288*/ 	.word	0xffffffff


	//   ....[8]....
        /*728c*/ 	.word	0xffffffff


	//   ....[9]....
        /*7290*/ 	.word	0xffffffff


	//   ....[10]....
        /*7294*/ 	.word	0xffffffff


	//   ....[11]....
        /*7298*/ 	.word	0xffffffff


	//   ....[12]....
        /*729c*/ 	.word	0xffffffff


	//   ....[13]....
        /*72a0*/ 	.word	0xffffffff


	//   ....[14]....
        /*72a4*/ 	.word	0xffffffff


	//   ....[15]....
        /*72a8*/ 	.word	0xffffffff


	//   ....[16]....
        /*72ac*/ 	.word	0xffffffff


	//   ....[17]....
        /*72b0*/ 	.word	0xffffffff


	//   ....[18]....
        /*72b4*/ 	.word	0xffffffff


	//   ....[19]....
        /*72b8*/ 	.word	0xffffffff


	//   ....[20]....
        /*72bc*/ 	.word	0xffffffff


	//   ....[21]....
        /*72c0*/ 	.word	0xffffffff


	//   ....[22]....
        /*72c4*/ 	.word	0xffffffff


	//   ....[23]....
        /*72c8*/ 	.word	0xffffffff


	//   ....[24]....
        /*72cc*/ 	.word	0xffffffff


	//   ....[25]....
        /*72d0*/ 	.word	0xffffffff


	//   ....[26]....
        /*72d4*/ 	.word	0xffffffff


	//   ....[27]....
        /*72d8*/ 	.word	0xffffffff


	//   ....[28]....
        /*72dc*/ 	.word	0xffffffff


	//   ....[29]....
        /*72e0*/ 	.word	0xffffffff


	//   ....[30]....
        /*72e4*/ 	.word	0xffffffff


	//   ....[31]....
        /*72e8*/ 	.word	0xffffffff


	//   ....[32]....
        /*72ec*/ 	.word	0xffffffff


	//   ....[33]....
        /*72f0*/ 	.word	0xffffffff


	//   ....[34]....
        /*72f4*/ 	.word	0xffffffff


	//   ....[35]....
        /*72f8*/ 	.word	0xffffffff


	//   ....[36]....
        /*72fc*/ 	.word	0xffffffff


	//   ....[37]....
        /*7300*/ 	.word	0xffffffff


	//   ....[38]....
        /*7304*/ 	.word	0xffffffff


	//   ....[39]....
        /*7308*/ 	.word	0xffffffff


	//   ....[40]....
        /*730c*/ 	.word	0xffffffff


	//   ....[41]....
        /*7310*/ 	.word	0xffffffff


	//   ....[42]....
        /*7314*/ 	.word	0xffffffff


	//   ....[43]....
        /*7318*/ 	.word	0xffffffff


	//   ....[44]....
        /*731c*/ 	.word	0xffffffff


	//   ....[45]....
        /*7320*/ 	.word	0xffffffff


	//   ....[46]....
        /*7324*/ 	.word	0xffffffff


	//   ....[47]....
        /*7328*/ 	.word	0xffffffff


	//   ....[48]....
        /*732c*/ 	.word	0xffffffff


	//   ....[49]....
        /*7330*/ 	.word	0xffffffff


	//   ....[50]....
        /*7334*/ 	.word	0xffffffff


	//   ....[51]....
        /*7338*/ 	.word	0xffffffff


	//   ....[52]....
        /*733c*/ 	.word	0xffffffff


	//   ....[53]....
        /*7340*/ 	.word	0xffffffff


	//   ....[54]....
        /*7344*/ 	.word	0xffffffff


	//   ....[55]....
        /*7348*/ 	.word	0xffffffff


	//   ....[56]....
        /*734c*/ 	.word	0xffffffff


	//   ....[57]....
        /*7350*/ 	.word	0xffffffff


	//   ....[58]....
        /*7354*/ 	.word	0xffffffff


	//   ....[59]....
        /*7358*/ 	.word	0xffffffff


	//   ....[60]....
        /*735c*/ 	.word	0xffffffff


	//   ....[61]....
        /*7360*/ 	.word	0xffffffff


	//   ....[62]....
        /*7364*/ 	.word	0xffffffff


	//   ....[63]....
        /*7368*/ 	.word	0xffffffff


	//   ....[64]....
        /*736c*/ 	.word	0xffffffff


	//   ....[65]....
        /*7370*/ 	.word	0xffffffff


	//   ....[66]....
        /*7374*/ 	.word	0xffffffff


	//   ....[67]....
        /*7378*/ 	.word	0xffffffff


	//   ....[68]....
        /*737c*/ 	.word	0xffffffff


	//   ....[69]....
        /*7380*/ 	.word	0xffffffff


	//   ....[70]....
        /*7384*/ 	.word	0xffffffff


	//   ....[71]....
        /*7388*/ 	.word	0xffffffff


	//   ....[72]....
        /*738c*/ 	.word	0xffffffff


	//   ....[73]....
        /*7390*/ 	.word	0xffffffff


	//   ....[74]....
        /*7394*/ 	.word	0xffffffff


	//   ....[75]....
        /*7398*/ 	.word	0xffffffff


	//   ....[76]....
        /*739c*/ 	.word	0xffffffff


	//   ....[77]....
        /*73a0*/ 	.word	0xffffffff


	//   ....[78]....
        /*73a4*/ 	.word	0xffffffff


	//   ....[79]....
        /*73a8*/ 	.word	0xffffffff


	//   ....[80]....
        /*73ac*/ 	.word	0xffffffff


	//   ....[81]....
        /*73b0*/ 	.word	0xffffffff


	//   ....[82]....
        /*73b4*/ 	.word	0xffffffff


	//   ....[83]....
        /*73b8*/ 	.word	0xffffffff


	//   ....[84]....
        /*73bc*/ 	.word	0xffffffff


	//   ....[85]....
        /*73c0*/ 	.word	0xffffffff


	//   ....[86]....
        /*73c4*/ 	.word	0xffffffff


	//   ....[87]....
        /*73c8*/ 	.word	0xffffffff


	//   ....[88]....
        /*73cc*/ 	.word	0xffffffff


	//   ....[89]....
        /*73d0*/ 	.word	0xffffffff


	//   ....[90]....
        /*73d4*/ 	.word	0xffffffff


	//   ....[91]....
        /*73d8*/ 	.word	0xffffffff


	//   ....[92]....
        /*73dc*/ 	.word	0xffffffff


	//   ....[93]....
        /*73e0*/ 	.word	0xffffffff


	//   ....[94]....
        /*73e4*/ 	.word	0xffffffff


	//   ....[95]....
        /*73e8*/ 	.word	0xffffffff


	//   ....[96]....
        /*73ec*/ 	.word	0xffffffff


	//   ....[97]....
        /*73f0*/ 	.word	0xffffffff


	//   ....[98]....
        /*73f4*/ 	.word	0xffffffff


	//   ....[99]....
        /*73f8*/ 	.word	0xffffffff


	//   ....[100]....
        /*73fc*/ 	.word	0xffffffff


	//   ....[101]....
        /*7400*/ 	.word	0xffffffff


	//   ....[102]....
        /*7404*/ 	.word	0xffffffff


	//   ....[103]....
        /*7408*/ 	.word	0xffffffff


	//   ....[104]....
        /*740c*/ 	.word	0xffffffff


	//   ....[105]....
        /*7410*/ 	.word	0xffffffff


	//   ....[106]....
        /*7414*/ 	.word	0xffffffff


	//   ....[107]....
        /*7418*/ 	.word	0xffffffff


	//   ....[108]....
        /*741c*/ 	.word	0xffffffff


	//   ....[109]....
        /*7420*/ 	.word	0xffffffff


	//   ....[110]....
        /*7424*/ 	.word	0xffffffff


	//   ....[111]....
        /*7428*/ 	.word	0xffffffff


	//   ....[112]....
        /*742c*/ 	.word	0xffffffff


	//   ....[113]....
        /*7430*/ 	.word	0xffffffff


	//   ....[114]....
        /*7434*/ 	.word	0xffffffff


	//   ....[115]....
        /*7438*/ 	.word	0xffffffff


	//   ....[116]....
        /*743c*/ 	.word	0xffffffff


	//   ....[117]....
        /*7440*/ 	.word	0x0500000f


	//   ....[118]....
        /*7444*/ 	.word	0x0500000f


	//   ....[119]....
        /*7448*/ 	.word	0x0500000f


	//   ....[120]....
        /*744c*/ 	.word	0x0500000f


	//   ....[121]....
        /*7450*/ 	.word	0x0500000f


	//   ....[122]....
        /*7454*/ 	.word	0x0500000f


	//   ....[123]....
        /*7458*/ 	.word	0x0500000f


	//   ....[124]....
        /*745c*/ 	.word	0x0500000f


	//   ....[125]....
        /*7460*/ 	.word	0x0500000f


	//   ....[126]....
        /*7464*/ 	.word	0x0500000f


	//   ....[127]....
        /*7468*/ 	.word	0x0500000f


	//   ....[128]....
        /*746c*/ 	.word	0x0500000f


	//   ....[129]....
        /*7470*/ 	.word	0x0500000f


	//   ....[130]....
        /*7474*/ 	.word	0x0500000f


	//   ....[131]....
        /*7478*/ 	.word	0x0500000f


	//   ....[132]....
        /*747c*/ 	.word	0x0500000f


	//   ....[133]....
        /*7480*/ 	.word	0x0500000f


	//   ....[134]....
        /*7484*/ 	.word	0x0500000f


	//   ....[135]....
        /*7488*/ 	.word	0x0500000f


	//   ....[136]....
        /*748c*/ 	.word	0x0500000f


	//   ....[137]....
        /*7490*/ 	.word	0x0500000f


	//   ....[138]....
        /*7494*/ 	.word	0x0500000f


	//   ....[139]....
        /*7498*/ 	.word	0x0500000f


	//   ....[140]....
        /*749c*/ 	.word	0x0500000f


	//   ....[141]....
        /*74a0*/ 	.word	0x0500000f


	//   ....[142]....
        /*74a4*/ 	.word	0x0500000f


	//   ....[143]....
        /*74a8*/ 	.word	0x0500000f


	//   ....[144]....
        /*74ac*/ 	.word	0x0500000f


	//   ....[145]....
        /*74b0*/ 	.word	0x0500000f


	//   ....[146]....
        /*74b4*/ 	.word	0x0500000f


	//   ....[147]....
        /*74b8*/ 	.word	0x0500000f


	//   ....[148]....
        /*74bc*/ 	.word	0x0500000f


	//   ....[149]....
        /*74c0*/ 	.word	0x0500000f


	//   ....[150]....
        /*74c4*/ 	.word	0x0500000f


	//   ....[151]....
        /*74c8*/ 	.word	0x0500000f


	//   ....[152]....
        /*74cc*/ 	.word	0x0500000f


	//   ....[153]....
        /*74d0*/ 	.word	0x0500000f


	//   ....[154]....
        /*74d4*/ 	.word	0x0500000f


	//   ....[155]....
        /*74d8*/ 	.word	0x0500000f


	//   ....[156]....
        /*74dc*/ 	.word	0x0500000f


	//   ....[157]....
        /*74e0*/ 	.word	0x0500000f


	//   ....[158]....
        /*74e4*/ 	.word	0x0500000f


	//   ....[159]....
        /*74e8*/ 	.word	0x0500000f


	//   ....[160]....
        /*74ec*/ 	.word	0x0500000f


	//   ....[161]....
        /*74f0*/ 	.word	0x0500000f


	//   ....[162]....
        /*74f4*/ 	.word	0x0500000f


	//   ....[163]....
        /*74f8*/ 	.word	0x0500000f


	//   ....[164]....
        /*74fc*/ 	.word	0x0500000f


	//   ....[165]....
        /*7500*/ 	.word	0x0500000f


	//   ....[166]....
        /*7504*/ 	.word	0x0500000f


	//   ....[167]....
        /*7508*/ 	.word	0x0500000f


	//   ....[168]....
        /*750c*/ 	.word	0x0500000f


	//   ....[169]....
        /*7510*/ 	.word	0x0500000f


	//   ....[170]....
        /*7514*/ 	.word	0x0500000f


	//   ....[171]....
        /*7518*/ 	.word	0x0500000f


	//   ....[172]....
        /*751c*/ 	.word	0x0500000f


	//   ....[173]....
        /*7520*/ 	.word	0x0500000f


	//   ....[174]....
        /*7524*/ 	.word	0x0500000f


	//   ....[175]....
        /*7528*/ 	.word	0x0500000f


	//   ....[176]....
        /*752c*/ 	.word	0x0500000f


	//   ....[177]....
        /*7530*/ 	.word	0x0500000f


	//   ....[178]....
        /*7534*/ 	.word	0x0500000f


	//   ....[179]....
        /*7538*/ 	.word	0x0500000f


	//   ....[180]....
        /*753c*/ 	.word	0x0500000f


	//   ....[181]....
        /*7540*/ 	.word	0x0500000f


	//   ....[182]....
        /*7544*/ 	.word	0x0500000f


	//   ....[183]....
        /*7548*/ 	.word	0x0500000f


	//   ....[184]....
        /*754c*/ 	.word	0x0500000f


	//   ....[185]....
        /*7550*/ 	.word	0x0500000f


	//   ....[186]....
        /*7554*/ 	.word	0x0500000f


	//   ....[187]....
        /*7558*/ 	.word	0x0500000f


	//   ....[188]....
        /*755c*/ 	.word	0x0500000f


	//   ....[189]....
        /*7560*/ 	.word	0x0500000f


	//   ....[190]....
        /*7564*/ 	.word	0x0500000f


	//   ....[191]....
        /*7568*/ 	.word	0x0500000f


	//   ....[192]....
        /*756c*/ 	.word	0x0500000f


	//   ....[193]....
        /*7570*/ 	.word	0x0500000f


	//   ....[194]....
        /*7574*/ 	.word	0x0500000f


	//   ....[195]....
        /*7578*/ 	.word	0x0500000f


	//   ....[196]....
        /*757c*/ 	.word	0x0500000f


	//   ....[197]....
        /*7580*/ 	.word	0x0500000f


	//   ....[198]....
        /*7584*/ 	.word	0x0500000f


	//   ....[199]....
        /*7588*/ 	.word	0xffffffff


	//   ....[200]....
        /*758c*/ 	.word	0xffffffff


	//   ....[201]....
        /*7590*/ 	.word	0xffffffff


	//   ....[202]....
        /*7594*/ 	.word	0xffffffff


	//   ....[203]....
        /*7598*/ 	.word	0xffffffff


	//   ....[204]....
        /*759c*/ 	.word	0xffffffff


	//----- nvinfo : EIATTR_COOP_GROUP_INSTR_OFFSETS
	.align		4
.L_345:
        /*75a0*/ 	.byte	0x04, 0x28
        /*75a2*/ 	.short	(.L_347 - .L_346)


	//   ....[0]....
.L_346:
        /*75a4*/ 	.word	0x00000080


	//   ....[1]....
        /*75a8*/ 	.word	0x00000090


	//   ....[2]....
        /*75ac*/ 	.word	0x000002f0


	//   ....[3]....
        /*75b0*/ 	.word	0x00000450


	//   ....[4]....
        /*75b4*/ 	.word	0x00000570


	//   ....[5]....
        /*75b8*/ 	.word	0x000006d0


	//   ....[6]....
        /*75bc*/ 	.word	0x00001ba0


	//   ....[7]....
        /*75c0*/ 	.word	0x00003b60


	//   ....[8]....
        /*75c4*/ 	.word	0x00003db0


	//   ....[9]....
        /*75c8*/ 	.word	0x00005370


	//   ....[10]....
        /*75cc*/ 	.word	0x00005400


	//   ....[11]....
        /*75d0*/ 	.word	0x00005780


	//   ....[12]....
        /*75d4*/ 	.word	0x000057a0


	//   ....[13]....
        /*75d8*/ 	.word	0x0000adb0


	//   ....[14]....
        /*75dc*/ 	.word	0x0000ae20


	//   ....[15]....
        /*75e0*/ 	.word	0x0000ae70


	//   ....[16]....
        /*75e4*/ 	.word	0x0000ae90


	//   ....[17]....
        /*75e8*/ 	.word	0x00025480


	//   ....[18]....
        /*75ec*/ 	.word	0x00025690


	//   ....[19]....
        /*75f0*/ 	.word	0x00026650


	//   ....[20]....
        /*75f4*/ 	.word	0x00026780


	//   ....[21]....
        /*75f8*/ 	.word	0x00026890


	//   ....[22]....
        /*75fc*/ 	.word	0x00026900


	//   ....[23]....
        /*7600*/ 	.word	0x0002edb0


	//   ....[24]....
        /*7604*/ 	.word	0x0002edd0


	//   ....[25]....
        /*7608*/ 	.word	0x0002ee30


	//   ....[26]....
        /*760c*/ 	.word	0x0002ee70


	//   ....[27]....
        /*7610*/ 	.word	0x00030240


	//   ....[28]....
        /*7614*/ 	.word	0x00030280


	//   ....[29]....
        /*7618*/ 	.word	0x00030500


	//   ....[30]....
        /*761c*/ 	.word	0x00030540


	//   ....[31]....
        /*7620*/ 	.word	0x00030560


	//   ....[32]....
        /*7624*/ 	.word	0x00030570


	//   ....[33]....
        /*7628*/ 	.word	0x000313a0


	//   ....[34]....
        /*762c*/ 	.word	0x000313b0


	//   ....[35]....
        /*7630*/ 	.word	0x00032590


	//   ....[36]....
        /*7634*/ 	.word	0x00033af0


	//   ....[37]....
        /*7638*/ 	.word	0x00033b10


	//   ....[38]....
        /*763c*/ 	.word	0x00033b30


	//   ....[39]....
        /*7640*/ 	.word	0x00033b50


	//   ....[40]....
        /*7644*/ 	.word	0x00033ba0


	//   ....[41]....
        /*7648*/ 	.word	0x00033bc0


	//   ....[42]....
        /*764c*/ 	.word	0x00033c10


	//   ....[43]....
        /*7650*/ 	.word	0x00033c30


	//   ....[44]....
        /*7654*/ 	.word	0x00033c80


	//   ....[45]....
        /*7658*/ 	.word	0x00033ca0


	//   ....[46]....
        /*765c*/ 	.word	0x00033cf0


	//   ....[47]....
        /*7660*/ 	.word	0x00033d10


	//   ....[48]....
        /*7664*/ 	.word	0x000342d0


	//   ....[49]....
        /*7668*/ 	.word	0x00034320


	//   ....[50]....
        /*766c*/ 	.word	0x00034360


	//   ....[51]....
        /*7670*/ 	.word	0x00034390


	//   ....[52]....
        /*7674*/ 	.word	0x000343d0


	//   ....[53]....
        /*7678*/ 	.word	0x00034470


	//   ....[54]....
        /*767c*/ 	.word	0x000344a0


	//   ....[55]....
        /*7680*/ 	.word	0x00034540


	//   ....[56]....
        /*7684*/ 	.word	0x00034570


	//   ....[57]....
        /*7688*/ 	.word	0x000345d0


	//   ....[58]....
        /*768c*/ 	.word	0x00034600


	//   ....[59]....
        /*7690*/ 	.word	0x00034650


	//   ....[60]....
        /*7694*/ 	.word	0x000346a0


	//   ....[61]....
        /*7698*/ 	.word	0x00034710


	//   ....[62]....
        /*769c*/ 	.word	0x00034750


	//   ....[63]....
        /*76a0*/ 	.word	0x00034780


	//   ....[64]....
        /*76a4*/ 	.word	0x00034da0


	//   ....[65]....
        /*76a8*/ 	.word	0x00034dd0


	//   ....[66]....
        /*76ac*/ 	.word	0x00034e50


	//   ....[67]....
        /*76b0*/ 	.word	0x00034eb0


	//   ....[68]....
        /*76b4*/ 	.word	0x00034ef0


	//   ....[69]....
        /*76b8*/ 	.word	0x00034f20


	//   ....[70]....
        /*76bc*/ 	.word	0x00034fd0


	//   ....[71]....
        /*76c0*/ 	.word	0x00034ff0


	//   ....[72]....
        /*76c4*/ 	.word	0x000350a0


	//   ....[73]....
        /*76c8*/ 	.word	0x000350d0


	//   ....[74]....
        /*76cc*/ 	.word	0x00035170


	//   ....[75]....
        /*76d0*/ 	.word	0x00035190


	//   ....[76]....
        /*76d4*/ 	.word	0x00035230


	//   ....[77]....
        /*76d8*/ 	.word	0x00035260


	//   ....[78]....
        /*76dc*/ 	.word	0x000352f0


	//   ....[79]....
        /*76e0*/ 	.word	0x00035340


	//   ....[80]....
        /*76e4*/ 	.word	0x00035700


	//   ....[81]....
        /*76e8*/ 	.word	0x00035730


	//   ....[82]....
        /*76ec*/ 	.word	0x00035760


	//   ....[83]....
        /*76f0*/ 	.word	0x00035790


	//   ....[84]....
        /*76f4*/ 	.word	0x000357c0


	//   ....[85]....
        /*76f8*/ 	.word	0x00035850


	//   ....[86]....
        /*76fc*/ 	.word	0x00035890


	//   ....[87]....
        /*7700*/ 	.word	0x000358c0


	//   ....[88]....
        /*7704*/ 	.word	0x00035950


	//   ....[89]....
        /*7708*/ 	.word	0x00035980


	//   ....[90]....
        /*770c*/ 	.word	0x00035990


	//   ....[91]....
        /*7710*/ 	.word	0x00035a20


	//   ....[92]....
        /*7714*/ 	.word	0x00036200


	//   ....[93]....
        /*7718*/ 	.word	0x00036220


	//   ....[94]....
        /*771c*/ 	.word	0x00036230


	//   ....[95]....
        /*7720*/ 	.word	0x00036240


	//   ....[96]....
        /*7724*/ 	.word	0x00036260


	//   ....[97]....
        /*7728*/ 	.word	0x00036280


	//   ....[98]....
        /*772c*/ 	.word	0x000362b0


	//   ....[99]....
        /*7730*/ 	.word	0x000362f0


	//   ....[100]....
        /*7734*/ 	.word	0x00036310


	//   ....[101]....
        /*7738*/ 	.word	0x00036340


	//   ....[102]....
        /*773c*/ 	.word	0x00036360


	//   ....[103]....
        /*7740*/ 	.word	0x00036390


	//   ....[104]....
        /*7744*/ 	.word	0x000366f0


	//   ....[105]....
        /*7748*/ 	.word	0x00036710


	//   ....[106]....
        /*774c*/ 	.word	0x00036720


	//   ....[107]....
        /*7750*/ 	.word	0x00036730


	//   ....[108]....
        /*7754*/ 	.word	0x00036740


	//   ....[109]....
        /*7758*/ 	.word	0x00036760


	//   ....[110]....
        /*775c*/ 	.word	0x000367d0


	//   ....[111]....
        /*7760*/ 	.word	0x000367f0


	//   ....[112]....
        /*7764*/ 	.word	0x00036850


	//   ....[113]....
        /*7768*/ 	.word	0x00036860


	//   ....[114]....
        /*776c*/ 	.word	0x000368e0


	//   ....[115]....
        /*7770*/ 	.word	0x00036950


	//   ....[116]....
        /*7774*/ 	.word	0x00036c80


	//   ....[117]....
        /*7778*/ 	.word	0x000371c0


	//   ....[118]....
        /*777c*/ 	.word	0x000372b0


	//   ....[119]....
        /*7780*/ 	.word	0x00037350


	//   ....[120]....
        /*7784*/ 	.word	0x000373b0


	//   ....[121]....
        /*7788*/ 	.word	0x00037470


	//   ....[122]....
        /*778c*/ 	.word	0x000374d0


	//   ....[123]....
        /*7790*/ 	.word	0x00037590


	//   ....[124]....
        /*7794*/ 	.word	0x000375f0


	//   ....[125]....
        /*7798*/ 	.word	0x000376b0


	//   ....[126]....
        /*779c*/ 	.word	0x00037710


	//   ....[127]....
        /*77a0*/ 	.word	0x000377d0


	//   ....[128]....
        /*77a4*/ 	.word	0x00037830


	//   ....[129]....
        /*77a8*/ 	.word	0x000378d0


	//   ....[130]....
        /*77ac*/ 	.word	0x00037970


	//   ....[131]....
        /*77b0*/ 	.word	0x000379d0


	//   ....[132]....
        /*77b4*/ 	.word	0x00037a80


	//   ....[133]....
        /*77b8*/ 	.word	0x00037b60


	//   ....[134]....
        /*77bc*/ 	.word	0x00037c80


	//   ....[135]....
        /*77c0*/ 	.word	0x00037ce0


	//   ....[136]....
        /*77c4*/ 	.word	0x00037df0


	//   ....[137]....
        /*77c8*/ 	.word	0x00037e50


	//   ....[138]....
        /*77cc*/ 	.word	0x00037f70


	//   ....[139]....
        /*77d0*/ 	.word	0x00037fd0


	//   ....[140]....
        /*77d4*/ 	.word	0x000380f0


	//   ....[141]....
        /*77d8*/ 	.word	0x00038150


	//   ....[142]....
        /*77dc*/ 	.word	0x00038240


	//   ....[143]....
        /*77e0*/ 	.word	0x000382b0


	//   ....[144]....
        /*77e4*/ 	.word	0x00038310


	//   ....[145]....
        /*77e8*/ 	.word	0x000383d0


	//   ....[146]....
        /*77ec*/ 	.word	0x00038460


	//   ....[147]....
        /*77f0*/ 	.word	0x00038500


	//   ....[148]....
        /*77f4*/ 	.word	0x00038590


	//   ....[149]....
        /*77f8*/ 	.word	0x00038660


	//   ....[150]....
        /*77fc*/ 	.word	0x00038790


	//   ....[151]....
        /*7800*/ 	.word	0x000387e0


	//   ....[152]....
        /*7804*/ 	.word	0x00038850


	//   ....[153]....
        /*7808*/ 	.word	0x00038940


	//   ....[154]....
        /*780c*/ 	.word	0x00038a70


	//   ....[155]....
        /*7810*/ 	.word	0x00038ac0


	//   ....[156]....
        /*7814*/ 	.word	0x00038b30


	//   ....[157]....
        /*7818*/ 	.word	0x00038c20


	//   ....[158]....
        /*781c*/ 	.word	0x00038d50


	//   ....[159]....
        /*7820*/ 	.word	0x00038da0


	//   ....[160]....
        /*7824*/ 	.word	0x00038e10


	//   ....[161]....
        /*7828*/ 	.word	0x00038ef0


	//   ....[162]....
        /*782c*/ 	.word	0x00039040


	//   ....[163]....
        /*7830*/ 	.word	0x00039120


	//   ....[164]....
        /*7834*/ 	.word	0x00039190


	//   ....[165]....
        /*7838*/ 	.word	0x00039250


	//   ....[166]....
        /*783c*/ 	.word	0x00039330


	//   ....[167]....
        /*7840*/ 	.word	0x000393f0


	//   ....[168]....
        /*7844*/ 	.word	0x000394d0


	//   ....[169]....
        /*7848*/ 	.word	0x00039590


	//   ....[170]....
        /*784c*/ 	.word	0x00039670


	//   ....[171]....
        /*7850*/ 	.word	0x00039730


	//   ....[172]....
        /*7854*/ 	.word	0x00039810


	//   ....[173]....
        /*7858*/ 	.word	0x000398e0


	//   ....[174]....
        /*785c*/ 	.word	0x00039a40


	//   ....[175]....
        /*7860*/ 	.word	0x00039ae0


	//   ....[176]....
        /*7864*/ 	.word	0x00039b40


	//   ....[177]....
        /*7868*/ 	.word	0x00039be0


	//   ....[178]....
        /*786c*/ 	.word	0x00039c40


	//   ....[179]....
        /*7870*/ 	.word	0x00039ce0


	//   ....[180]....
        /*7874*/ 	.word	0x00039d40


	//   ....[181]....
        /*7878*/ 	.word	0x00039de0


	//   ....[182]....
        /*787c*/ 	.word	0x00039e40


	//   ....[183]....
        /*7880*/ 	.word	0x00039ee0


	//   ....[184]....
        /*7884*/ 	.word	0x00039f40


	//   ....[185]....
        /*7888*/ 	.word	0x00039fe0


	//   ....[186]....
        /*788c*/ 	.word	0x0003a0c0


	//   ....[187]....
        /*7890*/ 	.word	0x0003a160


	//   ....[188]....
        /*7894*/ 	.word	0x0003a1d0


	//   ....[189]....
        /*7898*/ 	.word	0x0003a2a0


	//   ....[190]....
        /*789c*/ 	.word	0x0003a300


	//   ....[191]....
        /*78a0*/ 	.word	0x0003a3d0


	//   ....[192]....
        /*78a4*/ 	.word	0x0003a430


	//   ....[193]....
        /*78a8*/ 	.word	0x0003a500


	//   ....[194]....
        /*78ac*/ 	.word	0x0003a560


	//   ....[195]....
        /*78b0*/ 	.word	0x0003a630


	//   ....[196]....
        /*78b4*/ 	.word	0x0003a690


	//   ....[197]....
        /*78b8*/ 	.word	0x0003a760


	//   ....[198]....
        /*78bc*/ 	.word	0x0003a870


	//   ....[199]....
        /*78c0*/ 	.word	0x0003cc80


	//   ....[200]....
        /*78c4*/ 	.word	0x0003cf70


	//   ....[201]....
        /*78c8*/ 	.word	0x0003e210


	//   ....[202]....
        /*78cc*/ 	.word	0x0003e270


	//   ....[203]....
        /*78d0*/ 	.word	0x0003e2d0


	//   ....[204]....
        /*78d4*/ 	.word	0x0003e2f0


	//----- nvinfo : EIATTR_REG_RECONFIG
	.align		4
.L_347:
        /*78d8*/ 	.byte	0x01, 0x54
	.zero		2


	//----- nvinfo : EIATTR_SYSCALL_OFFSETS
	.align		4
        /*78dc*/ 	.byte	0x04, 0x46
        /*78de*/ 	.short	(.L_349 - .L_348)


	//   ....[0]....
.L_348:
        /*78e0*/ 	.word	0x00001ef0


	//   ....[1]....
        /*78e4*/ 	.word	0x00033150


	//   ....[2]....
        /*78e8*/ 	.word	0x00033290


	//   ....[3]....
        /*78ec*/ 	.word	0x00033380


	//   ....[4]....
        /*78f0*/ 	.word	0x00033f80


	//   ....[5]....
        /*78f4*/ 	.word	0x00034a60


	//----- nvinfo : EIATTR_MBARRIER_INSTR_OFFSETS
	.align		4
.L_349:
        /*78f8*/ 	.byte	0x04, 0x39
        /*78fa*/ 	.short	(.L_351 - .L_350)


	//   ....[0]....
.L_350:
        /*78fc*/ 	.word	0x00000190
        /*7900*/ 	.word	0x000000ff
        /*7904*/ 	.word	0x00032400
        /*7908*/ 	.short	0x0100
        /*790a*/ 	.byte	0x08
	.zero		1


	//   ....[1]....
        /*790c*/ 	.word	0x000001a0
        /*7910*/ 	.word	0x000000ff
        /*7914*/ 	.word	0x00032410
        /*7918*/ 	.short	0x0100
        /*791a*/ 	.byte	0x08
	.zero		1


	//   ....[2]....
        /*791c*/ 	.word	0x000001b0
        /*7920*/ 	.word	0x000000ff
        /*7924*/ 	.word	0x00032420
        /*7928*/ 	.short	0x0100
        /*792a*/ 	.byte	0x08
	.zero		1


	//   ....[3]....
        /*792c*/ 	.word	0x000002a0
        /*7930*/ 	.word	0x000000ff
        /*7934*/ 	.word	0x00032430
        /*7938*/ 	.short	0x0100
        /*793a*/ 	.byte	0x08
	.zero		1


	//   ....[4]....
        /*793c*/ 	.word	0x000002b0
        /*7940*/ 	.word	0x000000ff
        /*7944*/ 	.word	0x00032440
        /*7948*/ 	.short	0x0100
        /*794a*/ 	.byte	0x08
	.zero		1


	//   ....[5]....
        /*794c*/ 	.word	0x000002c0
        /*7950*/ 	.word	0x000000ff
        /*7954*/ 	.word	0x00032438
        /*7958*/ 	.short	0x0100
        /*795a*/ 	.byte	0x08
	.zero		1


	//   ....[6]....
        /*795c*/ 	.word	0x000002d0
        /*7960*/ 	.word	0x000000ff
        /*7964*/ 	.word	0x00032448
        /*7968*/ 	.short	0x0100
        /*796a*/ 	.byte	0x08
	.zero		1


	//   ....[7]....
        /*796c*/ 	.word	0x00000400
        /*7970*/ 	.word	0x000000ff
        /*7974*/ 	.word	0x00032450
        /*7978*/ 	.short	0x0100
        /*797a*/ 	.byte	0x08
	.zero		1


	//   ....[8]....
        /*797c*/ 	.word	0x00000410
        /*7980*/ 	.word	0x000000ff
        /*7984*/ 	.word	0x00032460
        /*7988*/ 	.short	0x0100
        /*798a*/ 	.byte	0x08
	.zero		1


	//   ....[9]....
        /*798c*/ 	.word	0x00000420
        /*7990*/ 	.word	0x000000ff
        /*7994*/ 	.word	0x00032458
        /*7998*/ 	.short	0x0100
        /*799a*/ 	.byte	0x08
	.zero		1


	//   ....[10]....
        /*799c*/ 	.word	0x00000430
        /*79a0*/ 	.word	0x000000ff
        /*79a4*/ 	.word	0x00032468
        /*79a8*/ 	.short	0x0100
        /*79aa*/ 	.byte	0x08
	.zero		1


	//   ....[11]....
        /*79ac*/ 	.word	0x00000520
        /*79b0*/ 	.word	0x000000ff
        /*79b4*/ 	.word	0x00032470
        /*79b8*/ 	.short	0x0100
        /*79ba*/ 	.byte	0x06
	.zero		1


	//   ....[12]....
        /*79bc*/ 	.word	0x00000530
        /*79c0*/ 	.word	0x000000ff
        /*79c4*/ 	.word	0x00032480
        /*79c8*/ 	.short	0x0100
        /*79ca*/ 	.byte	0x06
	.zero		1


	//   ....[13]....
        /*79cc*/ 	.word	0x00000540
        /*79d0*/ 	.word	0x000000ff
        /*79d4*/ 	.word	0x00032478
        /*79d8*/ 	.short	0x0100
        /*79da*/ 	.byte	0x06
	.zero		1


	//   ....[14]....
        /*79dc*/ 	.word	0x00000550
        /*79e0*/ 	.word	0x000000ff
        /*79e4*/ 	.word	0x00032488
        /*79e8*/ 	.short	0x0100
        /*79ea*/ 	.byte	0x06
	.zero		1


	//   ....[15]....
        /*79ec*/ 	.word	0x00000680
        /*79f0*/ 	.word	0x000000ff
        /*79f4*/ 	.word	0x00032490
        /*79f8*/ 	.short	0x0100
        /*79fa*/ 	.byte	0x08
	.zero		1


	//   ....[16]....
        /*79fc*/ 	.word	0x00000690
        /*7a00*/ 	.word	0x000000ff
        /*7a04*/ 	.word	0x000324a0
        /*7a08*/ 	.short	0x0100
        /*7a0a*/ 	.byte	0x08
	.zero		1


	//   ....[17]....
        /*7a0c*/ 	.word	0x000006a0
        /*7a10*/ 	.word	0x000000ff
        /*7a14*/ 	.word	0x00032498
        /*7a18*/ 	.short	0x0100
        /*7a1a*/ 	.byte	0x08
	.zero		1


	//   ....[18]....
        /*7a1c*/ 	.word	0x000006b0
        /*7a20*/ 	.word	0x000000ff
        /*7a24*/ 	.word	0x000324a8
        /*7a28*/ 	.short	0x0100
        /*7a2a*/ 	.byte	0x08
	.zero		1


	//   ....[19]....
        /*7a2c*/ 	.word	0x000007f0
        /*7a30*/ 	.word	0x000000ff
        /*7a34*/ 	.word	0x000324b0
        /*7a38*/ 	.short	0x0100
        /*7a3a*/ 	.byte	0x08
	.zero		1


	//   ....[20]....
        /*7a3c*/ 	.word	0x00000800
        /*7a40*/ 	.word	0x000000ff
        /*7a44*/ 	.word	0x000324c0
        /*7a48*/ 	.short	0x0100
        /*7a4a*/ 	.byte	0x08
	.zero		1


	//   ....[21]....
        /*7a4c*/ 	.word	0x00000810
        /*7a50*/ 	.word	0x000000ff
        /*7a54*/ 	.word	0x000324b8
        /*7a58*/ 	.short	0x0100
        /*7a5a*/ 	.byte	0x08
	.zero		1


	//   ....[22]....
        /*7a5c*/ 	.word	0x00000820
        /*7a60*/ 	.word	0x000000ff
        /*7a64*/ 	.word	0x000324c8
        /*7a68*/ 	.short	0x0100
        /*7a6a*/ 	.byte	0x08
	.zero		1


	//   ....[23]....
        /*7a6c*/ 	.word	0x00002200
        /*7a70*/ 	.word	0x00000048
        /*7a74*/ 	.word	0x00032400
        /*7a78*/ 	.short	0x010a
        /*7a7a*/ 	.byte	0x3f
	.zero		1


	//   ....[24]....
        /*7a7c*/ 	.word	0x00002600
        /*7a80*/ 	.word	0x00000006
        /*7a84*/ 	.word	0x00000000
        /*7a88*/ 	.short	0x010a
        /*7a8a*/ 	.byte	0x3f
	.zero		1


	//   ....[25]....
        /*7a8c*/ 	.word	0x00002660
        /*7a90*/ 	.word	0x00000006
        /*7a94*/ 	.word	0x00000000
        /*7a98*/ 	.short	0x010a
        /*7a9a*/ 	.byte	0x3f
	.zero		1


	//   ....[26]....
        /*7a9c*/ 	.word	0x00002a10
        /*7aa0*/ 	.word	0x00000048
        /*7aa4*/ 	.word	0x00032410
        /*7aa8*/ 	.short	0x010a
        /*7aaa*/ 	.byte	0x3f
	.zero		1


	//   ....[27]....
        /*7aac*/ 	.word	0x00002b10
        /*7ab0*/ 	.word	0x00000006
        /*7ab4*/ 	.word	0x00000000
        /*7ab8*/ 	.short	0x010a
        /*7aba*/ 	.byte	0x3f
	.zero		1


	//   ....[28]....
        /*7abc*/ 	.word	0x00002b70
        /*7ac0*/ 	.word	0x00000006
        /*7ac4*/ 	.word	0x00000000
        /*7ac8*/ 	.short	0x010a
        /*7aca*/ 	.byte	0x3f
	.zero		1


	//   ....[29]....
        /*7acc*/ 	.word	0x000038c0
        /*7ad0*/ 	.word	0x00000000
        /*7ad4*/ 	.word	0x00000000
        /*7ad8*/ 	.short	0x0101
        /*7ada*/ 	.byte	0x3f
	.zero		1


	//   ....[30]....
        /*7adc*/ 	.word	0x00008a80
        /*7ae0*/ 	.word	0x00000000
        /*7ae4*/ 	.word	0x00000000
        /*7ae8*/ 	.short	0x0101
        /*7aea*/ 	.byte	0x3f
	.zero		1


	//   ....[31]....
        /*7aec*/ 	.word	0x00009220
        /*7af0*/ 	.word	0x00000002
        /*7af4*/ 	.word	0x00000000
        /*7af8*/ 	.short	0x010a
        /*7afa*/ 	.byte	0x3f
	.zero		1


	//   ....[32]....
        /*7afc*/ 	.word	0x000092c0
        /*7b00*/ 	.word	0x00000006
        /*7b04*/ 	.word	0x00000000
        /*7b08*/ 	.short	0x010a
        /*7b0a*/ 	.byte	0x3f
	.zero		1


	//   ....[33]....
        /*7b0c*/ 	.word	0x000096d0
        /*7b10*/ 	.word	0x00000000
        /*7b14*/ 	.word	0x00000000
        /*7b18*/ 	.short	0x010a
        /*7b1a*/ 	.byte	0x3f
	.zero		1


	//   ....[34]....
        /*7b1c*/ 	.word	0x000097a0
        /*7b20*/ 	.word	0x0000000c
        /*7b24*/ 	.word	0x00000000
        /*7b28*/ 	.short	0x010a
        /*7b2a*/ 	.byte	0x3f
	.zero		1


	//   ....[35]....
        /*7b2c*/ 	.word	0x0000a540
        /*7b30*/ 	.word	0x00000000
        /*7b34*/ 	.word	0x00000000
        /*7b38*/ 	.short	0x0101
        /*7b3a*/ 	.byte	0x3f
	.zero		1


	//   ....[36]....
        /*7b3c*/ 	.word	0x00023c70
        /*7b40*/ 	.word	0x00000003
        /*7b44*/ 	.word	0x00000000
        /*7b48*/ 	.short	0x0101
        /*7b4a*/ 	.byte	0x3f
	.zero		1


	//   ....[37]....
        /*7b4c*/ 	.word	0x00023e60
        /*7b50*/ 	.word	0x00000000
        /*7b54*/ 	.word	0x00000000
        /*7b58*/ 	.short	0x010a
        /*7b5a*/ 	.byte	0x3f
	.zero		1


	//   ....[38]....
        /*7b5c*/ 	.word	0x00023f60
        /*7b60*/ 	.word	0x00000004
        /*7b64*/ 	.word	0x00000000
        /*7b68*/ 	.short	0x010a
        /*7b6a*/ 	.byte	0x3f
	.zero		1


	//   ....[39]....
        /*7b6c*/ 	.word	0x000243a0
        /*7b70*/ 	.word	0x00000005
        /*7b74*/ 	.word	0x00000000
        /*7b78*/ 	.short	0x010a
        /*7b7a*/ 	.byte	0x3f
	.zero		1


	//   ....[40]....
        /*7b7c*/ 	.word	0x000244a0
        /*7b80*/ 	.word	0x00000002
        /*7b84*/ 	.word	0x00000000
        /*7b88*/ 	.short	0x010a
        /*7b8a*/ 	.byte	0x3f
	.zero		1


	//   ....[41]....
        /*7b8c*/ 	.word	0x00025200
        /*7b90*/ 	.word	0x00000002
        /*7b94*/ 	.word	0x00000000
        /*7b98*/ 	.short	0x0101
        /*7b9a*/ 	.byte	0x3f
	.zero		1


	//   ....[42]....
        /*7b9c*/ 	.word	0x0002e970
        /*7ba0*/ 	.word	0x00000003
        /*7ba4*/ 	.word	0x00000000
        /*7ba8*/ 	.short	0x0101
        /*7baa*/ 	.byte	0x3f
	.zero		1


	//   ....[43]....
        /*7bac*/ 	.word	0x0002fdf0
        /*7bb0*/ 	.word	0x000000ff
        /*7bb4*/ 	.word	0x00000000
        /*7bb8*/ 	.short	0x0101
        /*7bba*/ 	.byte	0x04
	.zero		1


	//   ....[44]....
        /*7bbc*/ 	.word	0x00033880
        /*7bc0*/ 	.word	0x000000ff
        /*7bc4*/ 	.word	0x00032440
        /*7bc8*/ 	.short	0x010a
        /*7bca*/ 	.byte	0x2e
	.zero		1


	//   ....[45]....
        /*7bcc*/ 	.word	0x00033db0
        /*7bd0*/ 	.word	0x000000ff
        /*7bd4*/ 	.word	0x00032430
        /*7bd8*/ 	.short	0x0107
        /*7bda*/ 	.byte	0x2e
	.zero		1


	//   ....[46]....
        /*7bdc*/ 	.word	0x00033e20
        /*7be0*/ 	.word	0x000000ff
        /*7be4*/ 	.word	0x00032430
        /*7be8*/ 	.short	0x0101
        /*7bea*/ 	.byte	0x2e
	.zero		1


	//   ....[47]....
        /*7bec*/ 	.word	0x000348e0
        /*7bf0*/ 	.word	0x000000ff
        /*7bf4*/ 	.word	0x00032400
        /*7bf8*/ 	.short	0x0107
        /*7bfa*/ 	.byte	0x2e
	.zero		1


	//   ....[48]....
        /*7bfc*/ 	.word	0x00034930
        /*7c00*/ 	.word	0x000000ff
        /*7c04*/ 	.word	0x00032400
        /*7c08*/ 	.short	0x0101
        /*7c0a*/ 	.byte	0x2e
	.zero		1


	//   ....[49]....
        /*7c0c*/ 	.word	0x00035430
        /*7c10*/ 	.word	0x000000ff
        /*7c14*/ 	.word	0x00032410
        /*7c18*/ 	.short	0x0107
        /*7c1a*/ 	.byte	0x2e
	.zero		1


	//   ....[50]....
        /*7c1c*/ 	.word	0x00035490
        /*7c20*/ 	.word	0x000000ff
        /*7c24*/ 	.word	0x00032410
        /*7c28*/ 	.short	0x0101
        /*7c2a*/ 	.byte	0x2e
	.zero		1


	//   ....[51]....
        /*7c2c*/ 	.word	0x000354a0
        /*7c30*/ 	.word	0x000000ff
        /*7c34*/ 	.word	0x00032420
        /*7c38*/ 	.short	0x010a
        /*7c3a*/ 	.byte	0x2e
	.zero		1


	//   ....[52]....
        /*7c3c*/ 	.word	0x000354f0
        /*7c40*/ 	.word	0x000000ff
        /*7c44*/ 	.word	0x00032460
        /*7c48*/ 	.short	0x010a
        /*7c4a*/ 	.byte	0x2e
	.zero		1


	//   ....[53]....
        /*7c4c*/ 	.word	0x00035c20
        /*7c50*/ 	.word	0x000000ff
        /*7c54*/ 	.word	0x00032450
        /*7c58*/ 	.short	0x0107
        /*7c5a*/ 	.byte	0x2e
	.zero		1


	//   ....[54]....
        /*7c5c*/ 	.word	0x00035ca0
        /*7c60*/ 	.word	0x000000ff
        /*7c64*/ 	.word	0x00032450
        /*7c68*/ 	.short	0x0101
        /*7c6a*/ 	.byte	0x2e
	.zero		1


	//   ....[55]....
        /*7c6c*/ 	.word	0x00036000
        /*7c70*/ 	.word	0x00000013
        /*7c74*/ 	.word	0x00032440
        /*7c78*/ 	.short	0x010a
        /*7c7a*/ 	.byte	0x3f
	.zero		1


	//   ....[56]....
        /*7c7c*/ 	.word	0x00036430
        /*7c80*/ 	.word	0x00000013
        /*7c84*/ 	.word	0x00032430
        /*7c88*/ 	.short	0x0107
        /*7c8a*/ 	.byte	0x3f
	.zero		1


	//   ....[57]....
        /*7c8c*/ 	.word	0x000364e0
        /*7c90*/ 	.word	0x00000013
        /*7c94*/ 	.word	0x00032430
        /*7c98*/ 	.short	0x0101
        /*7c9a*/ 	.byte	0x3f
	.zero		1


	//   ....[58]....
        /*7c9c*/ 	.word	0x00036510
        /*7ca0*/ 	.word	0x00000013
        /*7ca4*/ 	.word	0x00032460
        /*7ca8*/ 	.short	0x010a
        /*7caa*/ 	.byte	0x3f
	.zero		1


	//   ....[59]....
        /*7cac*/ 	.word	0x00036a50
        /*7cb0*/ 	.word	0x00000013
        /*7cb4*/ 	.word	0x00032450
        /*7cb8*/ 	.short	0x0107
        /*7cba*/ 	.byte	0x3f
	.zero		1


	//   ....[60]....
        /*7cbc*/ 	.word	0x00036b10
        /*7cc0*/ 	.word	0x00000013
        /*7cc4*/ 	.word	0x00032450
        /*7cc8*/ 	.short	0x0101
        /*7cca*/ 	.byte	0x3f
	.zero		1


	//   ....[61]....
        /*7ccc*/ 	.word	0x00036c00
        /*7cd0*/ 	.word	0x00000004
        /*7cd4*/ 	.word	0x00032420
        /*7cd8*/ 	.short	0x010a
        /*7cda*/ 	.byte	0x3f
	.zero		1


	//   ....[62]....
        /*7cdc*/ 	.word	0x00036d70
        /*7ce0*/ 	.word	0x00000005
        /*7ce4*/ 	.word	0x00032440
        /*7ce8*/ 	.short	0x010a
        /*7cea*/ 	.byte	0x3f
	.zero		1


	//   ....[63]....
        /*7cec*/ 	.word	0x00036e10
        /*7cf0*/ 	.word	0x00000011
        /*7cf4*/ 	.word	0x00032440
        /*7cf8*/ 	.short	0x010a
        /*7cfa*/ 	.byte	0x3f
	.zero		1


	//   ....[64]....
        /*7cfc*/ 	.word	0x00036e50
        /*7d00*/ 	.word	0x00000005
        /*7d04*/ 	.word	0x00032460
        /*7d08*/ 	.short	0x010a
        /*7d0a*/ 	.byte	0x3f
	.zero		1


	//   ....[65]....
        /*7d0c*/ 	.word	0x00036e90
        /*7d10*/ 	.word	0x00000011
        /*7d14*/ 	.word	0x00032460
        /*7d18*/ 	.short	0x010a
        /*7d1a*/ 	.byte	0x3f
	.zero		1


	//   ....[66]....
        /*7d1c*/ 	.word	0x00036ef0
        /*7d20*/ 	.word	0x00000048
        /*7d24*/ 	.word	0x00032400
        /*7d28*/ 	.short	0x010a
        /*7d2a*/ 	.byte	0x3f
	.zero		1


	//   ....[67]....
        /*7d2c*/ 	.word	0x00036f40
        /*7d30*/ 	.word	0x00000006
        /*7d34*/ 	.word	0x00000000
        /*7d38*/ 	.short	0x010a
        /*7d3a*/ 	.byte	0x3f
	.zero		1


	//   ....[68]....
        /*7d3c*/ 	.word	0x00036f90
        /*7d40*/ 	.word	0x00000048
        /*7d44*/ 	.word	0x00032410
        /*7d48*/ 	.short	0x010a
        /*7d4a*/ 	.byte	0x3f
	.zero		1


	//   ....[69]....
        /*7d4c*/ 	.word	0x00036fe0
        /*7d50*/ 	.word	0x00000006
        /*7d54*/ 	.word	0x00000000
        /*7d58*/ 	.short	0x010a
        /*7d5a*/ 	.byte	0x3f
	.zero		1


	//   ....[70]....
        /*7d5c*/ 	.word	0x00037030
        /*7d60*/ 	.word	0x00000006
        /*7d64*/ 	.word	0x00000000
        /*7d68*/ 	.short	0x010a
        /*7d6a*/ 	.byte	0x3f
	.zero		1


	//   ....[71]....
        /*7d6c*/ 	.word	0x00037080
        /*7d70*/ 	.word	0x0000000c
        /*7d74*/ 	.word	0x00000000
        /*7d78*/ 	.short	0x010a
        /*7d7a*/ 	.byte	0x3f
	.zero		1


	//   ....[72]....
        /*7d7c*/ 	.word	0x000370d0
        /*7d80*/ 	.word	0x00000004
        /*7d84*/ 	.word	0x00000000
        /*7d88*/ 	.short	0x010a
        /*7d8a*/ 	.byte	0x3f
	.zero		1


	//   ....[73]....
        /*7d8c*/ 	.word	0x00037120
        /*7d90*/ 	.word	0x00000002
        /*7d94*/ 	.word	0x00000000
        /*7d98*/ 	.short	0x010a
        /*7d9a*/ 	.byte	0x3f
	.zero		1


	//   ....[74]....
        /*7d9c*/ 	.word	0x00037200
        /*7da0*/ 	.word	0x00000003
        /*7da4*/ 	.word	0x00032440
        /*7da8*/ 	.short	0x010a
        /*7daa*/ 	.byte	0x3f
	.zero		1


	//   ....[75]....
        /*7dac*/ 	.word	0x00038f30
        /*7db0*/ 	.word	0x00000003
        /*7db4*/ 	.word	0x00032420
        /*7db8*/ 	.short	0x010a
        /*7dba*/ 	.byte	0x3f
	.zero		1


	//   ....[76]....
        /*7dbc*/ 	.word	0x00038f90
        /*7dc0*/ 	.word	0x00000003
        /*7dc4*/ 	.word	0x00032460
        /*7dc8*/ 	.short	0x010a
        /*7dca*/ 	.byte	0x3f
	.zero		1


	//   ....[77]....
        /*7dcc*/ 	.word	0x00039990
        /*7dd0*/ 	.word	0x00000013
        /*7dd4*/ 	.word	0x00032440
        /*7dd8*/ 	.short	0x010a
        /*7dda*/ 	.byte	0x3f
	.zero		1


	//   ....[78]....
        /*7ddc*/ 	.word	0x0003a010
        /*7de0*/ 	.word	0x00000013
        /*7de4*/ 	.word	0x00032460
        /*7de8*/ 	.short	0x010a
        /*7dea*/ 	.byte	0x3f
	.zero		1


	//   ....[79]....
        /*7dec*/ 	.word	0x0003a790
        /*7df0*/ 	.word	0x00000004
        /*7df4*/ 	.word	0x00032420
        /*7df8*/ 	.short	0x010a
        /*7dfa*/ 	.byte	0x3f
	.zero		1


	//   ....[80]....
        /*7dfc*/ 	.word	0x0003a930
        /*7e00*/ 	.word	0x00000005
        /*7e04*/ 	.word	0x00032440
        /*7e08*/ 	.short	0x010a
        /*7e0a*/ 	.byte	0x3f
	.zero		1


	//   ....[81]....
        /*7e0c*/ 	.word	0x0003a980
        /*7e10*/ 	.word	0x00000011
        /*7e14*/ 	.word	0x00032440
        /*7e18*/ 	.short	0x010a
        /*7e1a*/ 	.byte	0x3f
	.zero		1


	//   ....[82]....
        /*7e1c*/ 	.word	0x0003a9d0
        /*7e20*/ 	.word	0x00000005
        /*7e24*/ 	.word	0x00032460
        /*7e28*/ 	.short	0x010a
        /*7e2a*/ 	.byte	0x3f
	.zero		1


	//   ....[83]....
        /*7e2c*/ 	.word	0x0003ad90
        /*7e30*/ 	.word	0x00000000
        /*7e34*/ 	.word	0x00000000
        /*7e38*/ 	.short	0x010a
        /*7e3a*/ 	.byte	0x3f
	.zero		1


	//   ....[84]....
        /*7e3c*/ 	.word	0x0003aed0
        /*7e40*/ 	.word	0x0000000b
        /*7e44*/ 	.word	0x00000000
        /*7e48*/ 	.short	0x010a
        /*7e4a*/ 	.byte	0x3f
	.zero		1


	//   ....[85]....
        /*7e4c*/ 	.word	0x0003b530
        /*7e50*/ 	.word	0x00000000
        /*7e54*/ 	.word	0x00000000
        /*7e58*/ 	.short	0x010a
        /*7e5a*/ 	.byte	0x3f
	.zero		1


	//   ....[86]....
        /*7e5c*/ 	.word	0x0003b670
        /*7e60*/ 	.word	0x0000000b
        /*7e64*/ 	.word	0x00000000
        /*7e68*/ 	.short	0x010a
        /*7e6a*/ 	.byte	0x3f
	.zero		1


	//   ....[87]....
        /*7e6c*/ 	.word	0x0003c870
        /*7e70*/ 	.word	0x00000000
        /*7e74*/ 	.word	0x00000000
        /*7e78*/ 	.short	0x0101
        /*7e7a*/ 	.byte	0x3f
	.zero		1


	//   ....[88]....
        /*7e7c*/ 	.word	0x00055fe0
        /*7e80*/ 	.word	0x00000000
        /*7e84*/ 	.word	0x00000000
        /*7e88*/ 	.short	0x0101
        /*7e8a*/ 	.byte	0x3f
	.zero		1


	//   ....[89]....
        /*7e8c*/ 	.word	0x00056000
        /*7e90*/ 	.word	0x0000000b
        /*7e94*/ 	.word	0x00000000
        /*7e98*/ 	.short	0x010a
        /*7e9a*/ 	.byte	0x3f
	.zero		1


	//   ....[90]....
        /*7e9c*/ 	.word	0x00056050
        /*7ea0*/ 	.word	0x0000000b
        /*7ea4*/ 	.word	0x00000000
        /*7ea8*/ 	.short	0x010a
        /*7eaa*/ 	.byte	0x3f
	.zero		1


	//----- nvinfo : EIATTR_NUM_MBARRIERS
	.align		4
.L_351:
        /*7eac*/ 	.byte	0x03, 0x38
        /*7eae*/ 	.short	0x0017


	//----- nvinfo : EIATTR_EXIT_INSTR_OFFSETS
	.align		4
        /*7eb0*/ 	.byte	0x04, 0x1c
        /*7eb2*/ 	.short	(.L_353 - .L_352)


	//   ....[0]....
.L_352:
        /*7eb4*/ 	.word	0x00036ee0


	//----- nvinfo : EIATTR_MAX_THREADS
	.align		4
.L_353:
        /*7eb8*/ 	.byte	0x04, 0x05
        /*7eba*/ 	.short	(.L_355 - .L_354)
.L_354:
        /*7ebc*/ 	.word	0x00000180
        /*7ec0*/ 	.word	0x00000001
        /*7ec4*/ 	.word	0x00000001


	//----- nvinfo : EIATTR_CRS_STACK_SIZE
	.align		4
.L_355:
        /*7ec8*/ 	.byte	0x04, 0x1e
        /*7eca*/ 	.short	(.L_357 - .L_356)
.L_356:
        /*7ecc*/ 	.word	0x00000000


	//----- nvinfo : EIATTR_CBANK_PARAM_SIZE
	.align		4
.L_357:
        /*7ed0*/ 	.byte	0x03, 0x19
        /*7ed2*/ 	.short	0x0b70


	//----- nvinfo : EIATTR_PARAM_CBANK
	.align		4
        /*7ed4*/ 	.byte	0x04, 0x0a
        /*7ed6*/ 	.short	(.L_359 - .L_358)
	.align		4
.L_358:
        /*7ed8*/ 	.word	index@(.nv.constant0._ZN7cutlass13device_kernelIN5flash11enable_sm90INS1_16FlashAttnFwdSm90INS1_25CollectiveMainloopFwdSm90ILi2EN4cute5tupleIJNS5_1CILi1EEES8_S8_EEENS6_IJNS7_ILi128EEENS7_ILi96EEENS7_ILi64EEEEEELi256ENS_6half_tEfNS_4arch4Sm90ELb0ELb1ELb0ELb0ELb1ELb0ELb1ELb1ELb0ELb1ELb1ELb0EEENS1_21CollectiveEpilogueFwdINS6_IJSA_NS7_ILi256EEESB_EEES9_SE_SG_Li256ELb0ELb1ELb1ELb0EEENS1_19SingleTileSchedulerILb0ELb1ELb1ELi128EEEEEEEEEvNT_6ParamsE)
        /*7edc*/ 	.short	0x0210
        /*7ede*/ 	.short	0x0b70


	//----- nvinfo : EIATTR_SW_WAR
	.align		4
.L_359:
        /*7ee0*/ 	.byte	0x04, 0x36
        /*7ee2*/ 	.short	(.L_361 - .L_360)
.L_360:
        /*7ee4*/ 	.word	0x00000008
.L_361:


//--------------------- .nv.info._ZN7cutlass13device_kernelIN5flash11enable_sm90INS1_16FlashAttnFwdSm90INS1_25CollectiveMainloopFwdSm90ILi2EN4cute5tupleIJNS5_1CILi1EEES8_S8_EEENS6_IJNS7_ILi128EEENS7_ILi96EEENS7_ILi64EEEEEELi256ENS_6half_tEfNS_4arch4Sm90ELb0ELb1ELb0ELb1ELb1ELb0ELb0ELb1ELb0ELb1ELb1ELb0EEENS1_21CollectiveEpilogueFwdINS6_IJSA_NS7_ILi256EEESB_EEES9_SE_SG_Li256ELb1ELb1ELb1ELb0EEENS1_36VarlenDynamicPersistentTileSchedulerILi128ELi96ELi256ELi128ELb1ELb1ELb1ELb1ELb0ELb1EEEEEEEEEvNT_6ParamsE --------------------------
	.section	.nv.info._ZN7cutlass13device_kernelIN5flash11enable_sm90INS1_16FlashAttnFwdSm90INS1_25CollectiveMainloopFwdSm90ILi2EN4cute5tupleIJNS5_1CILi1EEES8_S8_EEENS6_IJNS7_ILi128EEENS7_ILi96EEENS7_ILi64EEEEEELi256ENS_6half_tEfNS_4arch4Sm90ELb0ELb1ELb0ELb1ELb1ELb0ELb0ELb1ELb0ELb1ELb1ELb0EEENS1_21CollectiveEpilogueFwdINS6_IJSA_NS7_ILi256EEESB_EEES9_SE_SG_Li256ELb1ELb1ELb1ELb0EEENS1_36VarlenDynamicPersistentTileSchedulerILi128ELi96ELi256ELi128ELb1ELb1ELb1ELb1ELb0ELb1EEEEEEEEEvNT_6ParamsE,"",@"SHT_CUDA_INFO"
	.sectionflags	@""
	.align	4


	//----- nvinfo : EIATTR_CUDA_API_VERSION
	.align		4
        /*0000*/ 	.byte	0x04, 0x37
        /*0002*/ 	.short	(.L_363 - .L_362)
.L_362:
        /*0004*/ 	.word	0x00000082


	//----- nvinfo : EIATTR_KPARAM_INFO
	.align		4
.L_363:
        /*0008*/ 	.byte	0x04, 0x17
        /*000a*/ 	.short	(.L_365 - .L_364)
.L_364:
        /*000c*/ 	.word	0x00000000
        /*0010*/ 	.short	0x0000
        /*0012*/ 	.short	0x0070
        /*0014*/ 	.byte	0x00, 0xf0, 0x01, 0x2a


	//----- nvinfo : EIATTR_SPARSE_MMA_MASK
	.align		4
.L_365:
        /*0018*/ 	.byte	0x03, 0x50
        /*001a*/ 	.short	0x0000


	//----- nvinfo : EIATTR_MAXREG_COUNT
	.align		4
        /*001c*/ 	.byte	0x03, 0x1b
        /*001e*/ 	.short	0x00a8


	//----- nvinfo : EIATTR_NUM_BARRIERS
	.align		4
        /*0020*/ 	.byte	0x02, 0x4c
        /*0022*/ 	.byte	0x10
	.zero		1


	//----- nvinfo : EIATTR_EXTERNS
	.align		4
        /*0024*/ 	.byte	0x04, 0x0f
        /*0026*/ 	.short	(.L_367 - .L_366)


	//   ....[0]....
	.align		4
.L_366:
        /*0028*/ 	.word	index@(__assertfail)


	//----- nvinfo : EIATTR_ANNOTATIONS
	.align		4
.L_367:
        /*002c*/ 	.byte	0x04, 0x55
        /*002e*/ 	.short	(.L_369 - .L_368)


	//   ....[0]....
.L_368:
        /* <DEDUP_REMOVED lines=11> */


	//----- nvinfo : EIATTR_MERCURY_ISA_VERSION
	.align		4
.L_369:
        /*00c8*/ 	.byte	0x03, 0x5f
        /*00ca*/ 	.short	0x0101


	//----- nvinfo : EIATTR_UNUSED_LOAD_BYTE_OFFSET
	.align		4
        /*00cc*/ 	.byte	0x04, 0x44
        /*00ce*/ 	.short	(.L_371 - .L_370)


	//   ....[0]....
.L_370:
        /*00d0*/ 	.word	0x00000960
        /*00d4*/ 	.word	0x0000fff0


	//   ....[1]....
        /*00d8*/ 	.word	0x0000d8e0
        /*00dc*/ 	.word	0x0000fff0


	//----- nvinfo : EIATTR_INT_WARP_WIDE_INSTR_OFFSETS
	.align		4
.L_371:
        /*00e0*/ 	.byte	0x04, 0x31
        /*00e2*/ 	.short	(.L_373 - .L_372)


	//   ....[0]....
.L_372:
        /*00e4*/ 	.word	0x000000c0


	//   ....[1]....
        /*00e8*/ 	.word	0x000000d0


	//   ....[2]....
        /*00ec*/ 	.word	0x00000170


	//   ....[3]....
        /*00f0*/ 	.word	0x00013d90


	//   ....[4]....
        /*00f4*/ 	.word	0x00013e20


	//   ....[5]....
        /*00f8*/ 	.word	0x00017090


	//   ....[6]....
        /*00fc*/ 	.word	0x00017120


	//----- nvinfo : EIATTR_COOP_GROUP_MASK_REGIDS
	.align		4
.L_373:
        /*0100*/ 	.byte	0x04, 0x29
        /*0102*/ 	.short	(.L_375 - .L_374)


	//   ....[0]....
.L_374:
        /*0104*/ 	.word	0xffffffff


	//   ....[1]....
        /*0108*/ 	.word	0xffffffff


	//   ....[2]....
        /*010c*/ 	.word	0xffffffff


	//   ....[3]....
        /*0110*/ 	.word	0xffffffff


	//   ....[4]....
        /*0114*/ 	.word	0xffffffff


	//   ....[5]....
        /*0118*/ 	.word	0xffffffff


	//   ....[6]....
        /*011c*/ 	.word	0xffffffff


	//   ....[7]....
        /*0120*/ 	.word	0xffffffff


	//   ....[8]....
        /*0124*/ 	.word	0xffffffff


	//   ....[9]....
        /*0128*/ 	.word	0xffffffff


	//   ....[10]....
        /*012c*/ 	.word	0xffffffff


	//   ....[11]....
        /*0130*/ 	.word	0xffffffff


	//   ....[12]....
        /*0134*/ 	.word	0xffffffff


	//   ....[13]....
        /*0138*/ 	.word	0xffffffff


	//   ....[14]....
        /*013c*/ 	.word	0xffffffff


	//   ....[15]....
        /*0140*/ 	.word	0xffffffff


	//   ....[16]....
        /*0144*/ 	.word	0xffffffff


	//   ....[17]....
        /*0148*/ 	.word	0xffffffff


	//   ....[18]....
        /*014c*/ 	.word	0xffffffff


	//   ....[19]....
        /*0150*/ 	.word	0xffffffff


	//   ....[20]....
        /*0154*/ 	.word	0xffffffff


	//   ....[21]....
        /*0158*/ 	.word	0xffffffff


	//   ....[22]....
        /*015c*/ 	.word	0xffffffff


	//   ....[23]....
        /*0160*/ 	.word	0xffffffff


	//   ....[24]....
        /*0164*/ 	.word	0xffffffff


	//   ....[25]....
        /*0168*/ 	.word	0xffffffff


	//   ....[26]....
        /*016c*/ 	.word	0xffffffff


	//   ....[27]....
        /*0170*/ 	.word	0xffffffff


	//   ....[28]....
        /*0174*/ 	.word	0xffffffff


	//   ....[29]....
        /*0178*/ 	.word	0xffffffff


	//   ....[30]....
        /*017c*/ 	.word	0xffffffff


	//   ....[31]....
        /*0180*/ 	.word	0xffffffff


	//   ....[32]....
        /*0184*/ 	.word	0xffffffff


	//   ....[33]....
        /*0188*/ 	.word	0xffffffff


	//   ....[34]....
        /*018c*/ 	.word	0xffffffff


	//   ....[35]....
        /*0190*/ 	.word	0xffffffff


	//   ....[36]....
        /*0194*/ 	.word	0xffffffff


	//   ....[37]....
        /*0198*/ 	.word	0xffffffff


	//   ....[38]....
        /*019c*/ 	.word	0xffffffff


	//   ....[39]....
        /*01a0*/ 	.word	0xffffffff


	//   ....[40]....
        /*01a4*/ 	.word	0xffffffff


	//   ....[41]....
        /*01a8*/ 	.word	0xffffffff


	//   ....[42]....
        /*01ac*/ 	.word	0xffffffff


	//   ....[43]....
        /*01b0*/ 	.word	0xffffffff


	//   ....[44]....
        /*01b4*/ 	.word	0xffffffff


	//   ....[45]....
        /*01b8*/ 	.word	0xffffffff


	//   ....[46]....
        /*01bc*/ 	.word	0xffffffff


	//   ....[47]....
        /*01c0*/ 	.word	0xffffffff


	//   ....[48]....
        /*01c4*/ 	.word	0xffffffff


	//   ....[49]....
        /*01c8*/ 	.word	0xffffffff


	//   ....[50]....
        /*01cc*/ 	.word	0xffffffff


	//   ....[51]....
        /*01d0*/ 	.word	0xffffffff


	//   ....[52]....
        /*01d4*/ 	.word	0xffffffff


	//   ....[53]....
        /*01d8*/ 	.word	0xffffffff


	//   ....[54]....
        /*01dc*/ 	.word	0xffffffff


	//   ....[55]....
        /*01e0*/ 	.word	0xffffffff


	//   ....[56]....
        /*01e4*/ 	.word	0xffffffff


	//   ....[57]....
        /*01e8*/ 	.word	0xffffffff


	//   ....[58]....
        /*01ec*/ 	.word	0xffffffff


	//   ....[59]....
        /*01f0*/ 	.word	0xffffffff


	//   ....[60]....
        /*01f4*/ 	.word	0xffffffff


	//   ....[61]....
        /*01f8*/ 	.word	0xffffffff


	//   ....[62]....
        /*01fc*/ 	.word	0xffffffff


	//   ....[63]....
        /*0200*/ 	.word	0xffffffff


	//   ....[64]....
        /*0204*/ 	.word	0xffffffff


	//   ....[65]....
        /*0208*/ 	.word	0xffffffff


	//   ....[66]....
        /*020c*/ 	.word	0xffffffff


	//   ....[67]....
        /*0210*/ 	.word	0xffffffff


	//   ....[68]....
        /*0214*/ 	.word	0xffffffff


	//   ....[69]....
        /*0218*/ 	.word	0xffffffff


	//   ....[70]....
        /*021c*/ 	.word	0xffffffff


	//   ....[71]....
        /*0220*/ 	.word	0xffffffff


	//   ....[72]....
        /*0224*/ 	.word	0xffffffff


	//   ....[73]....
        /*0228*/ 	.word	0xffffffff


	//   ....[74]....
        /*022c*/ 	.word	0xffffffff


	//   ....[75]....
        /*0230*/ 	.word	0xffffffff


	//   ....[76]....
        /*0234*/ 	.word	0xffffffff


	//   ....[77]....
        /*0238*/ 	.word	0xffffffff


	//   ....[78]....
        /*023c*/ 	.word	0xffffffff


	//   ....[79]....
        /*0240*/ 	.word	0xffffffff


	//   ....[80]....
        /*0244*/ 	.word	0xffffffff


	//   ....[81]....
        /*0248*/ 	.word	0xffffffff


	//   ....[82]....
        /*024c*/ 	.word	0xffffffff


	//   ....[83]....
        /*0250*/ 	.word	0xffffffff


	//   ....[84]....
        /*0254*/ 	.word	0xffffffff


	//   ....[85]....
        /*0258*/ 	.word	0xffffffff


	//   ....[86]....
        /*025c*/ 	.word	0xffffffff


	//   ....[87]....
        /*0260*/ 	.word	0xffffffff


	//   ....[88]....
        /*0264*/ 	.word	0xffffffff


	//   ....[89]....
        /*0268*/ 	.word	0xffffffff


	//   ....[90]....
        /*026c*/ 	.word	0xffffffff


	//   ....[91]....
        /*0270*/ 	.word	0xffffffff


	//   ....[92]....
        /*0274*/ 	.word	0xffffffff


	//   ....[93]....
        /*0278*/ 	.word	0xffffffff


	//   ....[94]....
        /*027c*/ 	.word	0xffffffff


	//   ....[95]....
        /*0280*/ 	.word	0xffffffff


	//   ....[96]....
        /*0284*/ 	.word	0xffffffff


	//   ....[97]....
        /*0288*/ 	.word	0xffffffff


	//   ....[98]....
        /*028c*/ 	.word	0xffffffff


	//   ....[99]....
        /*0290*/ 	.word	0xffffffff


	//   ....[100]....
        /*0294*/ 	.word	0xffffffff


	//   ....[101]....
        /*0298*/ 	.word	0xffffffff


	//   ....[102]....
        /*029c*/ 	.word	0xffffffff


	//   ....[103]....
        /*02a0*/ 	.word	0xffffffff


	//   ....[104]....
        /*02a4*/ 	.word	0xffffffff


	//   ....[105]....
        /*02a8*/ 	.word	0xffffffff


	//   ....[106]....
        /*02ac*/ 	.word	0xffffffff


	//   ....[107]....
        /*02b0*/ 	.word	0xffffffff


	//   ....[108]....
        /*02b4*/ 	.word	0xffffffff


	//   ....[109]....
        /*02b8*/ 	.word	0xffffffff


	//   ....[110]....
        /*02bc*/ 	.word	0xffffffff


	//   ....[111]....
        /*02c0*/ 	.word	0xffffffff


	//   ....[112]....
        /*02c4*/ 	.word	0xffffffff


	//   ....[113]....
        /*02c8*/ 	.word	0xffffffff


	//   ....[114]....
        /*02cc*/ 	.word	0xffffffff


	//   ....[115]....
        /*02d0*/ 	.word	0xffffffff


	//   ....[116]....
        /*02d4*/ 	.word	0xffffffff


	//   ....[117]....
        /*02d8*/ 	.word	0xffffffff


	//   ....[118]....
        /*02dc*/ 	.word	0xffffffff


	//   ....[119]....
        /*02e0*/ 	.word	0xffffffff


	//   ....[120]....
        /*02e4*/ 	.word	0xffffffff


	//   ....[121]....
        /*02e8*/ 	.word	0xffffffff


	//   ....[122]....
        /*02ec*/ 	.word	0xffffffff


	//   ....[123]....
        /*02f0*/ 	.word	0xffffffff


	//   ....[124]....
        /*02f4*/ 	.word	0xffffffff


	//   ....[125]....
        /*02f8*/ 	.word	0xffffffff


	//   ....[126]....
        /*02fc*/ 	.word	0xffffffff


	//   ....[127]....
        /*0300*/ 	.word	0xffffffff


	//   ....[128]....
        /*0304*/ 	.word	0xffffffff


	//   ....[129]....
        /*0308*/ 	.word	0xffffffff


	//   ....[130]....
        /*030c*/ 	.word	0xffffffff


	//   ....[131]....
        /*0310*/ 	.word	0xffffffff


	//   ....[132]....
        /*0314*/ 	.word	0xffffffff


	//   ....[133]....
        /*0318*/ 	.word	0xffffffff


	//   ....[134]....
        /*031c*/ 	.word	0xffffffff


	//   ....[135]....
        /*0320*/ 	.word	0xffffffff


	//   ....[136]....
        /*0324*/ 	.word	0xffffffff


	//   ....[137]....
        /*0328*/ 	.word	0xffffffff


	//   ....[138]....
        /*032c*/ 	.word	0xffffffff


	//   ....[139]....
        /*0330*/ 	.word	0xffffffff


	//   ....[140]....
        /*0334*/ 	.word	0xffffffff


	//   ....[141]....
        /*0338*/ 	.word	0xffffffff


	//   ....[142]....
        /*033c*/ 	.word	0xffffffff


	//   ....[143]....
        /*0340*/ 	.word	0xffffffff


	//   ....[144]....
        /*0344*/ 	.word	0xffffffff


	//   ....[145]....
        /*0348*/ 	.word	0xffffffff


	//   ....[146]....
        /*034c*/ 	.word	0xffffffff


	//   ....[147]....
        /*0350*/ 	.word	0xffffffff


	//   ....[148]....
        /*0354*/ 	.word	0xffffffff


	//   ....[149]....
        /*0358*/ 	.word	0xffffffff


	//   ....[150]....
        /*035c*/ 	.word	0xffffffff


	//   ....[151]....
        /*0360*/ 	.word	0xffffffff


	//   ....[152]....
        /*0364*/ 	.word	0xffffffff


	//   ....[153]....
        /*0368*/ 	.word	0xffffffff


	//   ....[154]....
        /*036c*/ 	.word	0xffffffff


	//   ....[155]....
        /*0370*/ 	.word	0xffffffff


	//   ....[156]....
        /*0374*/ 	.word	0xffffffff


	//   ....[157]....
        /*0378*/ 	.word	0x0500000f


	//   ....[158]....
        /*037c*/ 	.word	0x0500000f


	//   ....[159]....
        /*0380*/ 	.word	0x0500000f


	//   ....[160]....
        /*0384*/ 	.word	0x0500000f


	//   ....[161]....
        /*0388*/ 	.word	0x0500000f


	//   ....[162]....
        /*038c*/ 	.word	0x0500000f


	//   ....[163]....
        /*0390*/ 	.word	0x0500000f


	//   ....[164]....
        /*0394*/ 	.word	0x0500000f


	//   ....[165]....
        /*0398*/ 	.word	0x0500000f


	//   ....[166]....
        /*039c*/ 	.word	0x0500000f


	//   ....[167]....
        /*03a0*/ 	.word	0x0500000f


	//   ....[168]....
        /*03a4*/ 	.word	0x0500000f


	//   ....[169]....
        /*03a8*/ 	.word	0x0500000f


	//   ....[170]....
        /*03ac*/ 	.word	0x0500000f


	//   ....[171]....
        /*03b0*/ 	.word	0x0500000f


	//   ....[172]....
        /*03b4*/ 	.word	0x0500000f


	//   ....[173]....
        /*03b8*/ 	.word	0x0500000f


	//   ....[174]....
        /*03bc*/ 	.word	0x0500000f


	//   ....[175]....
        /*03c0*/ 	.word	0x0500000f


	//   ....[176]....
        /*03c4*/ 	.word	0x0500000f


	//   ....[177]....
        /*03c8*/ 	.word	0x0500000f


	//   ....[178]....
        /*03cc*/ 	.word	0x0500000f


	//   ....[179]....
        /*03d0*/ 	.word	0x0500000f


	//   ....[180]....
        /*03d4*/ 	.word	0x0500000f


	//   ....[181]....
        /*03d8*/ 	.word	0x0500000f


	//   ....[182]....
        /*03dc*/ 	.word	0x0500000f


	//   ....[183]....
        /*03e0*/ 	.word	0x0500000f


	//   ....[184]....
        /*03e4*/ 	.word	0x0500000f


	//   ....[185]....
        /*03e8*/ 	.word	0x0500000f


	//   ....[186]....
        /*03ec*/ 	.word	0x0500000f


	//   ....[187]....
        /*03f0*/ 	.word	0x0500000f


	//   ....[188]....
        /*03f4*/ 	.word	0x0500000f


	//   ....[189]....
        /*03f8*/ 	.word	0x0500000f


	//   ....[190]....
        /*03fc*/ 	.word	0x0500000f


	//   ....[191]....
        /*0400*/ 	.word	0x0500000f


	//   ....[192]....
        /*0404*/ 	.word	0x0500000f


	//   ....[193]....
        /*0408*/ 	.word	0x0500000f


	//   ....[194]....
        /*040c*/ 	.word	0x0500000f


	//   ....[195]....
        /*0410*/ 	.word	0x0500000f


	//   ....[196]....
        /*0414*/ 	.word	0x0500000f


	//   ....[197]....
        /*0418*/ 	.word	0x0500000f


	//   ....[198]....
        /*041c*/ 	.word	0x0500000f


	//   ....[199]....
        /*0420*/ 	.word	0x0500000f


	//   ....[200]....
        /*0424*/ 	.word	0x0500000f


	//   ....[201]....
        /*0428*/ 	.word	0x0500000f


	//   ....[202]....
        /*042c*/ 	.word	0x0500000f


	//   ....[203]....
        /*0430*/ 	.word	0x0500000f


	//   ....[204]....
        /*0434*/ 	.word	0x0500000f


	//   ....[205]....
        /*0438*/ 	.word	0x0500000f


	//   ....[206]....
        /*043c*/ 	.word	0x0500000f


	//   ....[207]....
        /*0440*/ 	.word	0x0500000f


	//   ....[208]....
        /*0444*/ 	.word	0x0500000f


	//   ....[209]....
        /*0448*/ 	.word	0x0500000f


	//   ....[210]....
        /*044c*/ 	.word	0x0500000f


	//   ....[211]....
        /*0450*/ 	.word	0x0500000f


	//   ....[212]....
        /*0454*/ 	.word	0x0500000f


	//   ....[213]....
        /*0458*/ 	.word	0x0500000f


	//   ....[214]....
        /*045c*/ 	.word	0x0500000f


	//   ....[215]....
        /*0460*/ 	.word	0x0500000f


	//   ....[216]....
        /*0464*/ 	.word	0x0500000f


	//   ....[217]....
        /*0468*/ 	.word	0x0500000f


	//   ....[218]....
        /*046c*/ 	.word	0x0500000f


	//   ....[219]....
        /*0470*/ 	.word	0x0500000f


	//   ....[220]....
        /*0474*/ 	.word	0x0500000f


	//   ....[221]....
        /*0478*/ 	.word	0x0500000f


	//   ....[222]....
        /*047c*/ 	.word	0x0500000f


	//   ....[223]....
        /*0480*/ 	.word	0x0500000f


	//   ....[224]....
        /*0484*/ 	.word	0x0500000f


	//   ....[225]....
        /*0488*/ 	.word	0x0500000f


	//   ....[226]....
        /*048c*/ 	.word	0x0500000f


	//   ....[227]....
        /*0490*/ 	.word	0x0500000f


	//   ....[228]....
        /*0494*/ 	.word	0x0500000f


	//   ....[229]....
        /*0498*/ 	.word	0x0500000f


	//   ....[230]....
        /*049c*/ 	.word	0x0500000f


	//   ....[231]....
        /*04a0*/ 	.word	0x0500000f


	//   ....[232]....
        /*04a4*/ 	.word	0x0500000f


	//   ....[233]....
        /*04a8*/ 	.word	0x0500000f


	//   ....[234]....
        /*04ac*/ 	.word	0x0500000f


	//   ....[235]....
        /*04b0*/ 	.word	0x0500000f


	//   ....[236]....
        /*04b4*/ 	.word	0x0500000f


	//   ....[237]....
        /*04b8*/ 	.word	0x0500000f


	//   ....[238]....
        /*04bc*/ 	.word	0x0500000f


	//   ....[239]....
        /*04c0*/ 	.word	0x0500000f


	//   ....[240]....
        /*04c4*/ 	.word	0x0500000f


	//----- nvinfo : EIATTR_COOP_GROUP_INSTR_OFFSETS
	.align		4
.L_375:
        /*04c8*/ 	.byte	0x04, 0x28
        /*04ca*/ 	.short	(.L_377 - .L_376)


	//   ....[0]....
.L_376:
        /*04cc*/ 	.word	0x00000080


	//   ....[1]....
        /*04d0*/ 	.word	0x00000090


	//   ....[2]....
        /*04d4*/ 	.word	0x000002d0


	//   ....[3]....
        /*04d8*/ 	.word	0x00000430


	//   ....[4]....
        /*04dc*/ 	.word	0x00000550


	//   ....[5]....
        /*04e0*/ 	.word	0x000006b0


	//   ....[6]....
        /*04e4*/ 	.word	0x00002150


	//   ....[7]....
        /*04e8*/ 	.word	0x00002860


	//   ....[8]....
        /*04ec*/ 	.word	0x00002a80


	//   ....[9]....
        /*04f0*/ 	.word	0x000037c0


	//   ....[10]....
        /*04f4*/ 	.word	0x000038d0


	//   ....[11]....
        /*04f8*/ 	.word	0x00003ed0


	//   ....[12]....
        /*04fc*/ 	.word	0x00003f30


	//   ....[13]....
        /*0500*/ 	.word	0x000051c0


	//   ....[14]....
        /*0504*/ 	.word	0x00005bb0


	//   ....[15]....
        /*0508*/ 	.word	0x00006150


	//   ....[16]....
        /*050c*/ 	.word	0x00006270


	//   ....[17]....
        /*0510*/ 	.word	0x00006c10


	//   ....[18]....
        /*0514*/ 	.word	0x00006de0


	//   ....[19]....
        /*0518*/ 	.word	0x00008560


	//   ....[20]....
        /*051c*/ 	.word	0x00008580


	//   ....[21]....
        /*0520*/ 	.word	0x00008c80


	//   ....[22]....
        /*0524*/ 	.word	0x00008e50


	//   ....[23]....
        /*0528*/ 	.word	0x0000a260


	//   ....[24]....
        /*052c*/ 	.word	0x0000ac50


	//   ....[25]....
        /*0530*/ 	.word	0x0000b1f0


	//   ....[26]....
        /*0534*/ 	.word	0x0000b310


	//   ....[27]....
        /*0538*/ 	.word	0x0000bcb0


	//   ....[28]....
        /*053c*/ 	.word	0x0000be80


	//   ....[29]....
        /*0540*/ 	.word	0x0000ce60


	//   ....[30]....
        /*0544*/ 	.word	0x0000ced0


	//   ....[31]....
        /*0548*/ 	.word	0x0000cf30


	//   ....[32]....
        /*054c*/ 	.word	0x0000cf60


	//   ....[33]....
        /*0550*/ 	.word	0x0000e9d0


	//   ....[34]....
        /*0554*/ 	.word	0x0000e9e0


	//   ....[35]....
        /*0558*/ 	.word	0x0000e9f0


	//   ....[36]....
        /*055c*/ 	.word	0x0000ea00


	//   ....[37]....
        /*0560*/ 	.word	0x0000f4e0


	//   ....[38]....
        /*0564*/ 	.word	0x0000f500


	//   ....[39]....
        /*0568*/ 	.word	0x0000f6a0


	//   ....[40]....
        /*056c*/ 	.word	0x0000f6c0


	//   ....[41]....
        /*0570*/ 	.word	0x0000f800


	//   ....[42]....
        /*0574*/ 	.word	0x0000f820


	//   ....[43]....
        /*0578*/ 	.word	0x0000f970


	//   ....[44]....
        /*057c*/ 	.word	0x0000f990


	//   ....[45]....
        /*0580*/ 	.word	0x0000ff20


	//   ....[46]....
        /*0584*/ 	.word	0x0000ff50


	//   ....[47]....
        /*0588*/ 	.word	0x00010830


	//   ....[48]....
        /*058c*/ 	.word	0x00010840


	//   ....[49]....
        /*0590*/ 	.word	0x00011b20


	//   ....[50]....
        /*0594*/ 	.word	0x00011b50


	//   ....[51]....
        /*0598*/ 	.word	0x00011cc0


	//   ....[52]....
        /*059c*/ 	.word	0x00011ce0


	//   ....[53]....
        /*05a0*/ 	.word	0x00011e20


	//   ....[54]....
        /*05a4*/ 	.word	0x00011e40


	//   ....[55]....
        /*05a8*/ 	.word	0x00011f90


	//   ....[56]....
        /*05ac*/ 	.word	0x00011fb0


	//   ....[57]....
        /*05b0*/ 	.word	0x00012190


	//   ....[58]....
        /*05b4*/ 	.word	0x00012380


	//   ....[59]....
        /*05b8*/ 	.word	0x000123b0


	//   ....[60]....
        /*05bc*/ 	.word	0x000123e0


	//   ....[61]....
        /*05c0*/ 	.word	0x00012410


	//   ....[62]....
        /*05c4*/ 	.word	0x00012440


	//   ....[63]....
        /*05c8*/ 	.word	0x00012470


	//   ....[64]....
        /*05cc*/ 	.word	0x000125e0


	//   ....[65]....
        /*05d0*/ 	.word	0x00012610


	//   ....[66]....
        /*05d4*/ 	.word	0x00012640


	//   ....[67]....
        /*05d8*/ 	.word	0x00012670


	//   ....[68]....
        /*05dc*/ 	.word	0x000126a0


	//   ....[69]....
        /*05e0*/ 	.word	0x000126d0


	//   ....[70]....
        /*05e4*/ 	.word	0x00012760


	//   ....[71]....
        /*05e8*/ 	.word	0x00012790


	//   ....[72]....
        /*05ec*/ 	.word	0x000127a0


	//   ....[73]....
        /*05f0*/ 	.word	0x000127e0


	//   ....[74]....
        /*05f4*/ 	.word	0x00014960


	//   ....[75]....
        /*05f8*/ 	.word	0x00014980


	//   ....[76]....
        /*05fc*/ 	.word	0x00014a10


	//   ....[77]....
        /*0600*/ 	.word	0x00014a30


	//   ....[78]....
        /*0604*/ 	.word	0x00014ab0


	//   ....[79]....
        /*0608*/ 	.word	0x00014ad0


	//   ....[80]....
        /*060c*/ 	.word	0x00014b50


	//   ....[81]....
        /*0610*/ 	.word	0x00014b70


	//   ....[82]....
        /*0614*/ 	.word	0x00014bf0


	//   ....[83]....
        /*0618*/ 	.word	0x00014c10


	//   ....[84]....
        /*061c*/ 	.word	0x00014c20


	//   ....[85]....
        /*0620*/ 	.word	0x00014c30


	//   ....[86]....
        /*0624*/ 	.word	0x00015330


	//   ....[87]....
        /*0628*/ 	.word	0x00015360


	//   ....[88]....
        /*062c*/ 	.word	0x00015390


	//   ....[89]....
        /*0630*/ 	.word	0x00015420


	//   ....[90]....
        /*0634*/ 	.word	0x00015430


	//   ....[91]....
        /*0638*/ 	.word	0x000154c0


	//   ....[92]....
        /*063c*/ 	.word	0x000154d0


	//   ....[93]....
        /*0640*/ 	.word	0x00015560


	//   ....[94]....
        /*0644*/ 	.word	0x00015570


	//   ....[95]....
        /*0648*/ 	.word	0x00015600


	//   ....[96]....
        /*064c*/ 	.word	0x00015610


	//   ....[97]....
        /*0650*/ 	.word	0x000156a0


	//   ....[98]....
        /*0654*/ 	.word	0x000156b0


	//   ....[99]....
        /*0658*/ 	.word	0x00015730


	//   ....[100]....
        /*065c*/ 	.word	0x00015740


	//   ....[101]....
        /*0660*/ 	.word	0x00015750


	//   ....[102]....
        /*0664*/ 	.word	0x00015c40


	//   ....[103]....
        /*0668*/ 	.word	0x00015c60


	//   ....[104]....
        /*066c*/ 	.word	0x00015cb0


	//   ....[105]....
        /*0670*/ 	.word	0x00015d60


	//   ....[106]....
        /*0674*/ 	.word	0x00015d80


	//   ....[107]....
        /*0678*/ 	.word	0x00015e30


	//   ....[108]....
        /*067c*/ 	.word	0x00015e40


	//   ....[109]....
        /*0680*/ 	.word	0x00015e70


	//   ....[110]....
        /*0684*/ 	.word	0x00015f00


	//   ....[111]....
        /*0688*/ 	.word	0x00015fa0


	//   ....[112]....
        /*068c*/ 	.word	0x00015fc0


	//   ....[113]....
        /*0690*/ 	.word	0x00015fd0


	//   ....[114]....
        /*0694*/ 	.word	0x000166f0


	//   ....[115]....
        /*0698*/ 	.word	0x00016710


	//   ....[116]....
        /*069c*/ 	.word	0x00016720


	//   ....[117]....
        /*06a0*/ 	.word	0x00016760


	//   ....[118]....
        /*06a4*/ 	.word	0x00016770


	//   ....[119]....
        /*06a8*/ 	.word	0x000167b0


	//   ....[120]....
        /*06ac*/ 	.word	0x000167c0


	//   ....[121]....
        /*06b0*/ 	.word	0x00016800


	//   ....[122]....
        /*06b4*/ 	.word	0x00016810


	//   ....[123]....
        /*06b8*/ 	.word	0x00016850


	//   ....[124]....
        /*06bc*/ 	.word	0x00016860


	//   ....[125]....
        /*06c0*/ 	.word	0x00016870


	//   ....[126]....
        /*06c4*/ 	.word	0x00016bc0


	//   ....[127]....
        /*06c8*/ 	.word	0x00016be0


	//   ....[128]....
        /*06cc*/ 	.word	0x00016bf0


	//   ....[129]....
        /*06d0*/ 	.word	0x00016c00


	//   ....[130]....
        /*06d4*/ 	.word	0x00016c10


	//   ....[131]....
        /*06d8*/ 	.word	0x00016c30


	//   ....[132]....
        /*06dc*/ 	.word	0x00016ca0


	//   ....[133]....
        /*06e0*/ 	.word	0x00016cd0


	//   ....[134]....
        /*06e4*/ 	.word	0x00016ce0


	//   ....[135]....
        /*06e8*/ 	.word	0x00016d50


	//   ....[136]....
        /*06ec*/ 	.word	0x00016d60


	//   ....[137]....
        /*06f0*/ 	.word	0x00016e60


	//   ....[138]....
        /*06f4*/ 	.word	0x00017350


	//   ....[139]....
        /*06f8*/ 	.word	0x00017380


	//   ....[140]....
        /*06fc*/ 	.word	0x000173e0


	//   ....[141]....
        /*0700*/ 	.word	0x00017410


	//   ....[142]....
        /*0704*/ 	.word	0x00017440


	//   ....[143]....
        /*0708*/ 	.word	0x00017470


	//   ....[144]....
        /*070c*/ 	.word	0x000174a0


	//   ....[145]....
        /*0710*/ 	.word	0x000174d0


	//   ....[146]....
        /*0714*/ 	.word	0x00017670


	//   ....[147]....
        /*0718*/ 	.word	0x000176a0


	//   ....[148]....
        /*071c*/ 	.word	0x000176d0


	//   ....[149]....
        /*0720*/ 	.word	0x00017700


	//   ....[150]....
        /*0724*/ 	.word	0x00017730


	//   ....[151]....
        /*0728*/ 	.word	0x00017760


	//   ....[152]....
        /*072c*/ 	.word	0x00017820


	//   ....[153]....
        /*0730*/ 	.word	0x00017840


	//   ....[154]....
        /*0734*/ 	.word	0x00017860


	//   ....[155]....
        /*0738*/ 	.word	0x000178c0


	//   ....[156]....
        /*073c*/ 	.word	0x000182e0


	//   ....[157]....
        /*0740*/ 	.word	0x00018940


	//   ....[158]....
        /*0744*/ 	.word	0x00018a30


	//   ....[159]....
        /*0748*/ 	.word	0x00018ad0


	//   ....[160]....
        /*074c*/ 	.word	0x00018b30


	//   ....[161]....
        /*0750*/ 	.word	0x00018c20


	//   ....[162]....
        /*0754*/ 	.word	0x00018c90


	//   ....[163]....
        /*0758*/ 	.word	0x00018d80


	//   ....[164]....
        /*075c*/ 	.word	0x00018df0


	//   ....[165]....
        /*0760*/ 	.word	0x00018ee0


	//   ....[166]....
        /*0764*/ 	.word	0x00018f50


	//   ....[167]....
        /*0768*/ 	.word	0x00019040


	//   ....[168]....
        /*076c*/ 	.word	0x000190b0


	//   ....[169]....
        /*0770*/ 	.word	0x00019150


	//   ....[170]....
        /*0774*/ 	.word	0x00019240


	//   ....[171]....
        /*0778*/ 	.word	0x000192b0


	//   ....[172]....
        /*077c*/ 	.word	0x00019310


	//   ....[173]....
        /*0780*/ 	.word	0x00019400


	//   ....[174]....
        /*0784*/ 	.word	0x00019460


	//   ....[175]....
        /*0788*/ 	.word	0x00019560


	//   ....[176]....
        /*078c*/ 	.word	0x000195c0


	//   ....[177]....
        /*0790*/ 	.word	0x000196c0


	//   ....[178]....
        /*0794*/ 	.word	0x00019720


	//   ....[179]....
        /*0798*/ 	.word	0x00019820


	//   ....[180]....
        /*079c*/ 	.word	0x00019880


	//   ....[181]....
        /*07a0*/ 	.word	0x00019980


	//   ....[182]....
        /*07a4*/ 	.word	0x000199e0


	//   ....[183]....
        /*07a8*/ 	.word	0x00019ae0


	//   ....[184]....
        /*07ac*/ 	.word	0x00019b40


	//   ....[185]....
        /*07b0*/ 	.word	0x00019c20


	//   ....[186]....
        /*07b4*/ 	.word	0x00019d50


	//   ....[187]....
        /*07b8*/ 	.word	0x00019e30


	//   ....[188]....
        /*07bc*/ 	.word	0x00019ec0


	//   ....[189]....
        /*07c0*/ 	.word	0x00019fd0


	//   ....[190]....
        /*07c4*/ 	.word	0x0001a030


	//   ....[191]....
        /*07c8*/ 	.word	0x0001a140


	//   ....[192]....
        /*07cc*/ 	.word	0x0001a1a0


	//   ....[193]....
        /*07d0*/ 	.word	0x0001a2b0


	//   ....[194]....
        /*07d4*/ 	.word	0x0001a310


	//   ....[195]....
        /*07d8*/ 	.word	0x0001a420


	//   ....[196]....
        /*07dc*/ 	.word	0x0001a480


	//   ....[197]....
        /*07e0*/ 	.word	0x0001a540


	//   ....[198]....
        /*07e4*/ 	.word	0x0001a6a0


	//   ....[199]....
        /*07e8*/ 	.word	0x0001a740


	//   ....[200]....
        /*07ec*/ 	.word	0x0001a7a0


	//   ....[201]....
        /*07f0*/ 	.word	0x0001a850


	//   ....[202]....
        /*07f4*/ 	.word	0x0001a8b0


	//   ....[203]....
        /*07f8*/ 	.word	0x0001a960


	//   ....[204]....
        /*07fc*/ 	.word	0x0001a9c0


	//   ....[205]....
        /*0800*/ 	.word	0x0001aa70


	//   ....[206]....
        /*0804*/ 	.word	0x0001aad0


	//   ....[207]....
        /*0808*/ 	.word	0x0001ab80


	//   ....[208]....
        /*080c*/ 	.word	0x0001abe0


	//   ....[209]....
        /*0810*/ 	.word	0x0001ac90


	//   ....[210]....
        /*0814*/ 	.word	0x0001ad70


	//   ....[211]....
        /*0818*/ 	.word	0x0001ae10


	//   ....[212]....
        /*081c*/ 	.word	0x0001ae70


	//   ....[213]....
        /*0820*/ 	.word	0x0001af40


	//   ....[214]....
        /*0824*/ 	.word	0x0001afa0


	//   ....[215]....
        /*0828*/ 	.word	0x0001b070


	//   ....[216]....
        /*082c*/ 	.word	0x0001b0d0


	//   ....[217]....
        /*0830*/ 	.word	0x0001b1b0


	//   ....[218]....
        /*0834*/ 	.word	0x0001b210


	//   ....[219]....
        /*0838*/ 	.word	0x0001b2e0


	//   ....[220]....
        /*083c*/ 	.word	0x0001b340


	//   ....[221]....
        /*0840*/ 	.word	0x0001b410


	//   ....[222]....
        /*0844*/ 	.word	0x0001b4a0


	//   ....[223]....
        /*0848*/ 	.word	0x0001b540


	//   ....[224]....
        /*084c*/ 	.word	0x0001b6c0


	//   ....[225]....
        /*0850*/ 	.word	0x0001b730


	//   ....[226]....
        /*0854*/ 	.word	0x0001b7a0


	//   ....[227]....
        /*0858*/ 	.word	0x0001b810


	//   ....[228]....
        /*085c*/ 	.word	0x0001b880


	//   ....[229]....
        /*0860*/ 	.word	0x0001b900


	//   ....[230]....
        /*0864*/ 	.word	0x0001b980


	//   ....[231]....
        /*0868*/ 	.word	0x0001ba10


	//   ....[232]....
        /*086c*/ 	.word	0x0001ba80


	//   ....[233]....
        /*0870*/ 	.word	0x0001baf0


	//   ....[234]....
        /*0874*/ 	.word	0x0001bb60


	//   ....[235]....
        /*0878*/ 	.word	0x0001bbe0


	//   ....[236]....
        /*087c*/ 	.word	0x0001bc50


	//   ....[237]....
        /*0880*/ 	.word	0x0001bce0


	//   ....[238]....
        /*0884*/ 	.word	0x0001bd40


	//   ....[239]....
        /*0888*/ 	.word	0x0001bdd0


	//   ....[240]....
        /*088c*/ 	.word	0x0001bf00


	//----- nvinfo : EIATTR_REG_RECONFIG
	.align		4
.L_377:
        /*0890*/ 	.byte	0x01, 0x54
	.zero		2


	//----- nvinfo : EIATTR_SYSCALL_OFFSETS
	.align		4
        /*0894*/ 	.byte	0x04, 0x46
        /*0896*/ 	.short	(.L_379 - .L_378)


	//   ....[0]....
.L_378:
        /*0898*/ 	.word	0x000022d0


	//   ....[1]....
        /*089c*/ 	.word	0x00013f80


	//   ....[2]....
        /*08a0*/ 	.word	0x000140d0


	//   ....[3]....
        /*08a4*/ 	.word	0x000141c0


	//   ....[4]....
        /*08a8*/ 	.word	0x00014f50


	//----- nvinfo : EIATTR_MBARRIER_INSTR_OFFSETS
	.align		4
.L_379:
        /*08ac*/ 	.byte	0x04, 0x39
        /*08ae*/ 	.short	(.L_381 - .L_380)


	//   ....[0]....
.L_380:
        /*08b0*/ 	.word	0x00000180
        /*08b4*/ 	.word	0x000000ff
        /*08b8*/ 	.word	0x00022800
        /*08bc*/ 	.short	0x0100
        /*08be*/ 	.byte	0x08
	.zero		1


	//   ....[1]....
        /*08c0*/ 	.word	0x00000190
        /*08c4*/ 	.word	0x000000ff
        /*08c8*/ 	.word	0x00022820
        /*08cc*/ 	.short	0x0100
        /*08ce*/ 	.byte	0x08
	.zero		1


	//   ....[2]....
        /*08d0*/ 	.word	0x00000280
        /*08d4*/ 	.word	0x000000ff
        /*08d8*/ 	.word	0x00022830
        /*08dc*/ 	.short	0x0100
        /*08de*/ 	.byte	0x08
	.zero		1


	//   ....[3]....
        /*08e0*/ 	.word	0x00000290
        /*08e4*/ 	.word	0x000000ff
        /*08e8*/ 	.word	0x00022840
        /*08ec*/ 	.short	0x0100
        /*08ee*/ 	.byte	0x08
	.zero		1


	//   ....[4]....
        /*08f0*/ 	.word	0x000002a0
        /*08f4*/ 	.word	0x000000ff
        /*08f8*/ 	.word	0x00022838
        /*08fc*/ 	.short	0x0100
        /*08fe*/ 	.byte	0x08
	.zero		1


	//   ....[5]....
        /*0900*/ 	.word	0x000002b0
        /*0904*/ 	.word	0x000000ff
        /*0908*/ 	.word	0x00022848
        /*090c*/ 	.short	0x0100
        /*090e*/ 	.byte	0x08
	.zero		1


	//   ....[6]....
        /*0910*/ 	.word	0x000003e0
        /*0914*/ 	.word	0x000000ff
        /*0918*/ 	.word	0x00022850
        /*091c*/ 	.short	0x0100
        /*091e*/ 	.byte	0x08
	.zero		1


	//   ....[7]....
        /*0920*/ 	.word	0x000003f0
        /*0924*/ 	.word	0x000000ff
        /*0928*/ 	.word	0x00022860
        /*092c*/ 	.short	0x0100
        /*092e*/ 	.byte	0x08
	.zero		1


	//   ....[8]....
        /*0930*/ 	.word	0x00000400
        /*0934*/ 	.word	0x000000ff
        /*0938*/ 	.word	0x00022858
        /*093c*/ 	.short	0x0100
        /*093e*/ 	.byte	0x08
	.zero		1


	//   ....[9]....
        /*0940*/ 	.word	0x00000410
        /*0944*/ 	.word	0x000000ff
        /*0948*/ 	.word	0x00022868
        /*094c*/ 	.short	0x0100
        /*094e*/ 	.byte	0x08
	.zero		1


	//   ....[10]....
        /*0950*/ 	.word	0x00000500
        /*0954*/ 	.word	0x000000ff
        /*0958*/ 	.word	0x00022870
        /*095c*/ 	.short	0x0100
        /*095e*/ 	.byte	0x06
	.zero		1


	//   ....[11]....
        /*0960*/ 	.word	0x00000510
        /*0964*/ 	.word	0x000000ff
        /*0968*/ 	.word	0x00022880
        /*096c*/ 	.short	0x0100
        /*096e*/ 	.byte	0x06
	.zero		1


	//   ....[12]....
        /*0970*/ 	.word	0x00000520
        /*0974*/ 	.word	0x000000ff
        /*0978*/ 	.word	0x00022878
        /*097c*/ 	.short	0x0100
        /*097e*/ 	.byte	0x06
	.zero		1


	//   ....[13]....
        /*0980*/ 	.word	0x00000530
        /*0984*/ 	.word	0x000000ff
        /*0988*/ 	.word	0x00022888
        /*098c*/ 	.short	0x0100
        /*098e*/ 	.byte	0x06
	.zero		1


	//   ....[14]....
        /*0990*/ 	.word	0x00000660
        /*0994*/ 	.word	0x000000ff
        /*0998*/ 	.word	0x00022890
        /*099c*/ 	.short	0x0100
        /*099e*/ 	.byte	0x08
	.zero		1


	//   ....[15]....
        /*09a0*/ 	.word	0x00000670
        /*09a4*/ 	.word	0x000000ff
        /*09a8*/ 	.word	0x000228a0
        /*09ac*/ 	.short	0x0100
        /*09ae*/ 	.byte	0x08
	.zero		1


	//   ....[16]....
        /*09b0*/ 	.word	0x00000680
        /*09b4*/ 	.word	0x000000ff
        /*09b8*/ 	.word	0x00022898
        /*09bc*/ 	.short	0x0100
        /*09be*/ 	.byte	0x08
	.zero		1


	//   ....[17]....
        /*09c0*/ 	.word	0x00000690
        /*09c4*/ 	.word	0x000000ff
        /*09c8*/ 	.word	0x000228a8
        /*09cc*/ 	.short	0x0100
        /*09ce*/ 	.byte	0x08
	.zero		1


	//   ....[18]....
        /*09d0*/ 	.word	0x000007d0
        /*09d4*/ 	.word	0x000000ff
        /*09d8*/ 	.word	0x000228b0
        /*09dc*/ 	.short	0x0100
        /*09de*/ 	.byte	0x08
	.zero		1


	//   ....[19]....
        /*09e0*/ 	.word	0x000007e0
        /*09e4*/ 	.word	0x000000ff
        /*09e8*/ 	.word	0x000228c0
        /*09ec*/ 	.short	0x0100
        /*09ee*/ 	.byte	0x08
	.zero		1


	//   ....[20]....
        /*09f0*/ 	.word	0x000007f0
        /*09f4*/ 	.word	0x000000ff
        /*09f8*/ 	.word	0x000228b8
        /*09fc*/ 	.short	0x0100
        /*09fe*/ 	.byte	0x08
	.zero		1


	//   ....[21]....
        /*0a00*/ 	.word	0x00000800
        /*0a04*/ 	.word	0x000000ff
        /*0a08*/ 	.word	0x000228c8
        /*0a0c*/ 	.short	0x0100
        /*0a0e*/ 	.byte	0x08
	.zero		1


	//   ....[22]....
        /*0a10*/ 	.word	0x00002380
        /*0a14*/ 	.word	0x00000006
        /*0a18*/ 	.word	0x00022800
        /*0a1c*/ 	.short	0x010a
        /*0a1e*/ 	.byte	0x3f
	.zero		1


	//   ....[23]....
        /*0a20*/ 	.word	0x00002450
        /*0a24*/ 	.word	0x000000ff
        /*0a28*/ 	.word	0x00022830
        /*0a2c*/ 	.short	0x010a
        /*0a2e*/ 	.byte	0x16
	.zero		1


	//   ....[24]....
        /*0a30*/ 	.word	0x00002490
        /*0a34*/ 	.word	0x000000ff
        /*0a38*/ 	.word	0x00022830
        /*0a3c*/ 	.short	0x010a
        /*0a3e*/ 	.byte	0x16
	.zero		1


	//   ....[25]....
        /*0a40*/ 	.word	0x000027e0
        /*0a44*/ 	.word	0x000000ff
        /*0a48*/ 	.word	0x00000000
        /*0a4c*/ 	.short	0x0101
        /*0a4e*/ 	.byte	0x06
	.zero		1


	//   ....[26]....
        /*0a50*/ 	.word	0x00004770
        /*0a54*/ 	.word	0x000000ff
        /*0a58*/ 	.word	0x00022850
        /*0a5c*/ 	.short	0x010a
        /*0a5e*/ 	.byte	0x16
	.zero		1


	//   ....[27]....
        /*0a60*/ 	.word	0x000047b0
        /*0a64*/ 	.word	0x000000ff
        /*0a68*/ 	.word	0x00022850
        /*0a6c*/ 	.short	0x010a
        /*0a6e*/ 	.byte	0x16
	.zero		1


	//   ....[28]....
        /*0a70*/ 	.word	0x00004b10
        /*0a74*/ 	.word	0x000000ff
        /*0a78*/ 	.word	0x00000000
        /*0a7c*/ 	.short	0x0101
        /*0a7e*/ 	.byte	0x16
	.zero		1


	//   ....[29]....
        /*0a80*/ 	.word	0x00004ea0
        /*0a84*/ 	.word	0x000000ff
        /*0a88*/ 	.word	0x00022830
        /*0a8c*/ 	.short	0x010a
        /*0a8e*/ 	.byte	0x1a
	.zero		1


	//   ....[30]....
        /*0a90*/ 	.word	0x00004ee0
        /*0a94*/ 	.word	0x000000ff
        /*0a98*/ 	.word	0x00022830
        /*0a9c*/ 	.short	0x010a
        /*0a9e*/ 	.byte	0x1a
	.zero		1


	//   ....[31]....
        /*0aa0*/ 	.word	0x00005120
        /*0aa4*/ 	.word	0x000000ff
        /*0aa8*/ 	.word	0x00000000
        /*0aac*/ 	.short	0x0101
        /*0aae*/ 	.byte	0x06
	.zero		1


	//   ....[32]....
        /*0ab0*/ 	.word	0x00007a40
        /*0ab4*/ 	.word	0x000000ff
        /*0ab8*/ 	.word	0x00022850
        /*0abc*/ 	.short	0x010a
        /*0abe*/ 	.byte	0x1a
	.zero		1


	//   ....[33]....
        /*0ac0*/ 	.word	0x00007a80
        /*0ac4*/ 	.word	0x000000ff
        /*0ac8*/ 	.word	0x00022850
        /*0acc*/ 	.short	0x010a
        /*0ace*/ 	.byte	0x1a
	.zero		1


	//   ....[34]....
        /*0ad0*/ 	.word	0x00007da0
        /*0ad4*/ 	.word	0x000000ff
        /*0ad8*/ 	.word	0x00000000
        /*0adc*/ 	.short	0x0101
        /*0ade*/ 	.byte	0x1a
	.zero		1


	//   ....[35]....
        /*0ae0*/ 	.word	0x000081a0
        /*0ae4*/ 	.word	0x000000ff
        /*0ae8*/ 	.word	0x00022830
        /*0aec*/ 	.short	0x010a
        /*0aee*/ 	.byte	0x18
	.zero		1


	//   ....[36]....
        /*0af0*/ 	.word	0x000081e0
        /*0af4*/ 	.word	0x000000ff
        /*0af8*/ 	.word	0x00022830
        /*0afc*/ 	.short	0x010a
        /*0afe*/ 	.byte	0x18
	.zero		1


	//   ....[37]....
        /*0b00*/ 	.word	0x00008410
        /*0b04*/ 	.word	0x000000ff
        /*0b08*/ 	.word	0x00000000
        /*0b0c*/ 	.short	0x0101
        /*0b0e*/ 	.byte	0x06
	.zero		1


	//   ....[38]....
        /*0b10*/ 	.word	0x00009a80
        /*0b14*/ 	.word	0x000000ff
        /*0b18*/ 	.word	0x00022850
        /*0b1c*/ 	.short	0x010a
        /*0b1e*/ 	.byte	0x18
	.zero		1


	//   ....[39]....
        /*0b20*/ 	.word	0x00009ac0
        /*0b24*/ 	.word	0x000000ff
        /*0b28*/ 	.word	0x00022850
        /*0b2c*/ 	.short	0x010a
        /*0b2e*/ 	.byte	0x18
	.zero		1


	//   ....[40]....
        /*0b30*/ 	.word	0x00009dc0
        /*0b34*/ 	.word	0x000000ff
        /*0b38*/ 	.word	0x00000000
        /*0b3c*/ 	.short	0x0101
        /*0b3e*/ 	.byte	0x18
	.zero		1


	//   ....[41]....
        /*0b40*/ 	.word	0x00009f40
        /*0b44*/ 	.word	0x000000ff
        /*0b48*/ 	.word	0x00022830
        /*0b4c*/ 	.short	0x010a
        /*0b4e*/ 	.byte	0x17
	.zero		1


	//   ....[42]....
        /*0b50*/ 	.word	0x00009f80
        /*0b54*/ 	.word	0x000000ff
        /*0b58*/ 	.word	0x00022830
        /*0b5c*/ 	.short	0x010a
        /*0b5e*/ 	.byte	0x17
	.zero		1


	//   ....[43]....
        /*0b60*/ 	.word	0x0000a1c0
        /*0b64*/ 	.word	0x000000ff
        /*0b68*/ 	.word	0x00000000
        /*0b6c*/ 	.short	0x0101
        /*0b6e*/ 	.byte	0x06
	.zero		1


	//   ....[44]....
        /*0b70*/ 	.word	0x0000cae0
        /*0b74*/ 	.word	0x000000ff
        /*0b78*/ 	.word	0x00022850
        /*0b7c*/ 	.short	0x010a
        /*0b7e*/ 	.byte	0x17
	.zero		1


	//   ....[45]....
        /*0b80*/ 	.word	0x0000cb20
        /*0b84*/ 	.word	0x000000ff
        /*0b88*/ 	.word	0x00022850
        /*0b8c*/ 	.short	0x010a
        /*0b8e*/ 	.byte	0x17
	.zero		1


	//   ....[46]....
        /*0b90*/ 	.word	0x0000ce40
        /*0b94*/ 	.word	0x000000ff
        /*0b98*/ 	.word	0x00000000
        /*0b9c*/ 	.short	0x0101
        /*0b9e*/ 	.byte	0x17
	.zero		1


	//   ....[47]....
        /*0ba0*/ 	.word	0x0000f4d0
        /*0ba4*/ 	.word	0x000000ff
        /*0ba8*/ 	.word	0x00000000
        /*0bac*/ 	.short	0x0101
        /*0bae*/ 	.byte	0x08
	.zero		1


	//   ....[48]....
        /*0bb0*/ 	.word	0x0000fd70
        /*0bb4*/ 	.word	0x000000ff
        /*0bb8*/ 	.word	0x00000000
        /*0bbc*/ 	.short	0x0101
        /*0bbe*/ 	.byte	0x08
	.zero		1


	//   ....[49]....
        /*0bc0*/ 	.word	0x00014700
        /*0bc4*/ 	.word	0x00000013
        /*0bc8*/ 	.word	0x00022840
        /*0bcc*/ 	.short	0x010a
        /*0bce*/ 	.byte	0x3f
	.zero		1


	//   ....[50]....
        /*0bd0*/ 	.word	0x00014d30
        /*0bd4*/ 	.word	0x00000013
        /*0bd8*/ 	.word	0x00022830
        /*0bdc*/ 	.short	0x0107
        /*0bde*/ 	.byte	0x3f
	.zero		1


	//   ....[51]....
        /*0be0*/ 	.word	0x00014e00
        /*0be4*/ 	.word	0x00000013
        /*0be8*/ 	.word	0x00022830
        /*0bec*/ 	.short	0x0101
        /*0bee*/ 	.byte	0x3f
	.zero		1


	//   ....[52]....
        /*0bf0*/ 	.word	0x00015850
        /*0bf4*/ 	.word	0x00000011
        /*0bf8*/ 	.word	0x00022800
        /*0bfc*/ 	.short	0x0107
        /*0bfe*/ 	.byte	0x3f
	.zero		1


	//   ....[53]....
        /*0c00*/ 	.word	0x00015940
        /*0c04*/ 	.word	0x00000011
        /*0c08*/ 	.word	0x00022800
        /*0c0c*/ 	.short	0x0101
        /*0c0e*/ 	.byte	0x3f
	.zero		1


	//   ....[54]....
        /*0c10*/ 	.word	0x00015960
        /*0c14*/ 	.word	0x00000011
        /*0c18*/ 	.word	0x00022820
        /*0c1c*/ 	.short	0x010a
        /*0c1e*/ 	.byte	0x3f
	.zero		1


	//   ....[55]....
        /*0c20*/ 	.word	0x000159f0
        /*0c24*/ 	.word	0x00000013
        /*0c28*/ 	.word	0x00022860
        /*0c2c*/ 	.short	0x010a
        /*0c2e*/ 	.byte	0x3f
	.zero		1


	//   ....[56]....
        /*0c30*/ 	.word	0x00016150
        /*0c34*/ 	.word	0x00000013
        /*0c38*/ 	.word	0x00022850
        /*0c3c*/ 	.short	0x0107
        /*0c3e*/ 	.byte	0x3f
	.zero		1


	//   ....[57]....
        /*0c40*/ 	.word	0x00016220
        /*0c44*/ 	.word	0x00000013
        /*0c48*/ 	.word	0x00022850
        /*0c4c*/ 	.short	0x0101
        /*0c4e*/ 	.byte	0x3f
	.zero		1


	//   ....[58]....
        /*0c50*/ 	.word	0x00016570
        /*0c54*/ 	.word	0x0000000a
        /*0c58*/ 	.word	0x00022840
        /*0c5c*/ 	.short	0x010a
        /*0c5e*/ 	.byte	0x3f
	.zero		1


	//   ....[59]....
        /*0c60*/ 	.word	0x00016920
        /*0c64*/ 	.word	0x0000000a
        /*0c68*/ 	.word	0x00022830
        /*0c6c*/ 	.short	0x0107
        /*0c6e*/ 	.byte	0x3f
	.zero		1


	//   ....[60]....
        /*0c70*/ 	.word	0x000169e0
        /*0c74*/ 	.word	0x0000000a
        /*0c78*/ 	.word	0x00022830
        /*0c7c*/ 	.short	0x0101
        /*0c7e*/ 	.byte	0x3f
	.zero		1


	//   ....[61]....
        /*0c80*/ 	.word	0x00016a10
        /*0c84*/ 	.word	0x0000000a
        /*0c88*/ 	.word	0x00022860
        /*0c8c*/ 	.short	0x010a
        /*0c8e*/ 	.byte	0x3f
	.zero		1


	//   ....[62]....
        /*0c90*/ 	.word	0x00016f10
        /*0c94*/ 	.word	0x0000000a
        /*0c98*/ 	.word	0x00022850
        /*0c9c*/ 	.short	0x0107
        /*0c9e*/ 	.byte	0x3f
	.zero		1


	//   ....[63]....
        /*0ca0*/ 	.word	0x00016fd0
        /*0ca4*/ 	.word	0x0000000a
        /*0ca8*/ 	.word	0x00022850
        /*0cac*/ 	.short	0x0101
        /*0cae*/ 	.byte	0x3f
	.zero		1


	//   ....[64]....
        /*0cb0*/ 	.word	0x00018260
        /*0cb4*/ 	.word	0x00000005
        /*0cb8*/ 	.word	0x00022820
        /*0cbc*/ 	.short	0x010a
        /*0cbe*/ 	.byte	0x3f
	.zero		1


	//   ....[65]....
        /*0cc0*/ 	.word	0x000183e0
        /*0cc4*/ 	.word	0x00000003
        /*0cc8*/ 	.word	0x00022840
        /*0ccc*/ 	.short	0x010a
        /*0cce*/ 	.byte	0x3f
	.zero		1


	//   ....[66]....
        /*0cd0*/ 	.word	0x00018480
        /*0cd4*/ 	.word	0x00000005
        /*0cd8*/ 	.word	0x00022840
        /*0cdc*/ 	.short	0x010a
        /*0cde*/ 	.byte	0x3f
	.zero		1


	//   ....[67]....
        /*0ce0*/ 	.word	0x000184c0
        /*0ce4*/ 	.word	0x00000003
        /*0ce8*/ 	.word	0x00022860
        /*0cec*/ 	.short	0x010a
        /*0cee*/ 	.byte	0x3f
	.zero		1


	//   ....[68]....
        /*0cf0*/ 	.word	0x00018500
        /*0cf4*/ 	.word	0x00000005
        /*0cf8*/ 	.word	0x00022860
        /*0cfc*/ 	.short	0x010a
        /*0cfe*/ 	.byte	0x3f
	.zero		1


	//   ....[69]....
        /*0d00*/ 	.word	0x00018560
        /*0d04*/ 	.word	0x00000006
        /*0d08*/ 	.word	0x00022800
        /*0d0c*/ 	.short	0x010a
        /*0d0e*/ 	.byte	0x3f
	.zero		1


	//   ....[70]....
        /*0d10*/ 	.word	0x000185c0
        /*0d14*/ 	.word	0x00000003
        /*0d18*/ 	.word	0x00022830
        /*0d1c*/ 	.short	0x010a
        /*0d1e*/ 	.byte	0x3f
	.zero		1


	//   ....[71]....
        /*0d20*/ 	.word	0x00018620
        /*0d24*/ 	.word	0x00000009
        /*0d28*/ 	.word	0x00022850
        /*0d2c*/ 	.short	0x010a
        /*0d2e*/ 	.byte	0x3f
	.zero		1


	//   ....[72]....
        /*0d30*/ 	.word	0x00018680
        /*0d34*/ 	.word	0x00000004
        /*0d38*/ 	.word	0x00022830
        /*0d3c*/ 	.short	0x010a
        /*0d3e*/ 	.byte	0x3f
	.zero		1


	//   ....[73]....
        /*0d40*/ 	.word	0x000186e0
        /*0d44*/ 	.word	0x00000008
        /*0d48*/ 	.word	0x00022850
        /*0d4c*/ 	.short	0x010a
        /*0d4e*/ 	.byte	0x3f
	.zero		1


	//   ....[74]....
        /*0d50*/ 	.word	0x00018740
        /*0d54*/ 	.word	0x00000003
        /*0d58*/ 	.word	0x00022830
        /*0d5c*/ 	.short	0x010a
        /*0d5e*/ 	.byte	0x3f
	.zero		1


	//   ....[75]....
        /*0d60*/ 	.word	0x000187a0
        /*0d64*/ 	.word	0x00000009
        /*0d68*/ 	.word	0x00022850
        /*0d6c*/ 	.short	0x010a
        /*0d6e*/ 	.byte	0x3f
	.zero		1


	//   ....[76]....
        /*0d70*/ 	.word	0x00018800
        /*0d74*/ 	.word	0x00000004
        /*0d78*/ 	.word	0x00022830
        /*0d7c*/ 	.short	0x010a
        /*0d7e*/ 	.byte	0x3f
	.zero		1


	//   ....[77]....
        /*0d80*/ 	.word	0x00018860
        /*0d84*/ 	.word	0x00000008
        /*0d88*/ 	.word	0x00022850
        /*0d8c*/ 	.short	0x010a
        /*0d8e*/ 	.byte	0x3f
	.zero		1


	//   ....[78]....
        /*0d90*/ 	.word	0x00018980
        /*0d94*/ 	.word	0x00000013
        /*0d98*/ 	.word	0x00022840
        /*0d9c*/ 	.short	0x010a
        /*0d9e*/ 	.byte	0x3f
	.zero		1


	//   ....[79]....
        /*0da0*/ 	.word	0x00019c50
        /*0da4*/ 	.word	0x00000011
        /*0da8*/ 	.word	0x00022820
        /*0dac*/ 	.short	0x010a
        /*0dae*/ 	.byte	0x3f
	.zero		1


	//   ....[80]....
        /*0db0*/ 	.word	0x00019ca0
        /*0db4*/ 	.word	0x00000013
        /*0db8*/ 	.word	0x00022860
        /*0dbc*/ 	.short	0x010a
        /*0dbe*/ 	.byte	0x3f
	.zero		1


	//   ....[81]....
        /*0dc0*/ 	.word	0x0001a5f0
        /*0dc4*/ 	.word	0x0000000a
        /*0dc8*/ 	.word	0x00022840
        /*0dcc*/ 	.short	0x010a
        /*0dce*/ 	.byte	0x3f
	.zero		1


	//   ....[82]....
        /*0dd0*/ 	.word	0x0001acc0
        /*0dd4*/ 	.word	0x0000000a
        /*0dd8*/ 	.word	0x00022860
        /*0ddc*/ 	.short	0x010a
        /*0dde*/ 	.byte	0x3f
	.zero		1


	//   ....[83]....
        /*0de0*/ 	.word	0x0001be20
        /*0de4*/ 	.word	0x00000005
        /*0de8*/ 	.word	0x00022820
        /*0dec*/ 	.short	0x010a
        /*0dee*/ 	.byte	0x3f
	.zero		1


	//   ....[84]....
        /*0df0*/ 	.word	0x0001bfc0
        /*0df4*/ 	.word	0x00000003
        /*0df8*/ 	.word	0x00022840
        /*0dfc*/ 	.short	0x010a
        /*0dfe*/ 	.byte	0x3f
	.zero		1


	//   ....[85]....
        /*0e00*/ 	.word	0x0001c010
        /*0e04*/ 	.word	0x00000005
        /*0e08*/ 	.word	0x00022840
        /*0e0c*/ 	.short	0x010a
        /*0e0e*/ 	.byte	0x3f
	.zero		1


	//   ....[86]....
        /*0e10*/ 	.word	0x0001c060
        /*0e14*/ 	.word	0x00000003
        /*0e18*/ 	.word	0x00022860
        /*0e1c*/ 	.short	0x010a
        /*0e1e*/ 	.byte	0x3f
	.zero		1


	//----- nvinfo : EIATTR_NUM_MBARRIERS
	.align		4
.L_381:
        /*0e20*/ 	.byte	0x03, 0x38
        /*0e22*/ 	.short	0x0016


	//----- nvinfo : EIATTR_EXIT_INSTR_OFFSETS
	.align		4
        /*0e24*/ 	.byte	0x04, 0x1c
        /*0e26*/ 	.short	(.L_383 - .L_382)


	//   ....[0]....
.L_382:
        /*0e28*/ 	.word	0x000009a0


	//   ....[1]....
        /*0e2c*/ 	.word	0x00012130


	//   ....[2]....
        /*0e30*/ 	.word	0x00018550


	//----- nvinfo : EIATTR_MAX_THREADS
	.align		4
.L_383:
        /*0e34*/ 	.byte	0x04, 0x05
        /*0e36*/ 	.short	(.L_385 - .L_384)
.L_384:
        /*0e38*/ 	.word	0x00000180
        /*0e3c*/ 	.word	0x00000001
        /*0e40*/ 	.word	0x00000001


	//----- nvinfo : EIATTR_CRS_STACK_SIZE
	.align		4
.L_385:
        /*0e44*/ 	.byte	0x04, 0x1e
        /*0e46*/ 	.short	(.L_387 - .L_386)
.L_386:
        /*0e48*/ 	.word	0x00000000


	//----- nvinfo : EIATTR_CBANK_PARAM_SIZE
	.align		4
.L_387:
        /*0e4c*/ 	.byte	0x03, 0x19
        /*0e4e*/ 	.short	0x0af0


	//----- nvinfo : EIATTR_PARAM_CBANK
	.align		4
        /*0e50*/ 	.byte	0x04, 0x0a
        /*0e52*/ 	.short	(.L_389 - .L_388)
	.align		4
.L_388:
        /*0e54*/ 	.word	index@(.nv.constant0._ZN7cutlass13device_kernelIN5flash11enable_sm90INS1_16FlashAttnFwdSm90INS1_25CollectiveMainloopFwdSm90ILi2EN4cute5tupleIJNS5_1CILi1EEES8_S8_EEENS6_IJNS7_ILi128EEENS7_ILi96EEENS7_ILi64EEEEEELi256ENS_6half_tEfNS_4arch4Sm90ELb0ELb1ELb0ELb1ELb1ELb0ELb0ELb1ELb0ELb1ELb1ELb0EEENS1_21CollectiveEpilogueFwdINS6_IJSA_NS7_ILi256EEESB_EEES9_SE_SG_Li256ELb1ELb1ELb1ELb0EEENS1_36VarlenDynamicPersistentTileSchedulerILi128ELi96ELi256ELi128ELb1ELb1ELb1ELb1ELb0ELb1EEEEEEEEEvNT_6ParamsE)
        /*0e58*/ 	.short	0x0210
        /*0e5a*/ 	.short	0x0af0


	//----- nvinfo : EIATTR_SW_WAR
	.align		4
.L_389:
        /*0e5c*/ 	.byte	0x04, 0x36
        /*0e5e*/ 	.short	(.L_391 - .L_390)
.L_390:
        /*0e60*/ 	.word	0x00000008
.L_391:


//--------------------- .nv.info._ZN7cutlass13device_kernelIN5flash11enable_sm90INS1_16FlashAttnFwdSm90INS1_25CollectiveMainloopFwdSm90ILi2EN4cute5tupleIJNS5_1CILi1EEES8_S8_EEENS6_IJNS7_ILi128EEENS7_ILi96EEENS7_ILi64EEEEEELi256ENS_6half_tEfNS_4arch4Sm90ELb0ELb1ELb0ELb1ELb1ELb1ELb0ELb1ELb0ELb1ELb1ELb0EEENS1_21CollectiveEpilogueFwdINS6_IJSA_NS7_ILi256EEESB_EEES9_SE_SG_Li256ELb1ELb1ELb1ELb0EEENS1_36VarlenDynamicPersistentTileSchedulerILi128ELi96ELi256ELi128ELb1ELb1ELb1ELb1ELb0ELb1EEEEEEEEEvNT_6ParamsE --------------------------
	.section	.nv.info._ZN7cutlass13device_kernelIN5flash11enable_sm90INS1_16FlashAttnFwdSm90INS1_25CollectiveMainloopFwdSm90ILi2EN4cute5tupleIJNS5_1CILi1EEES8_S8_EEENS6_IJNS7_ILi128EEENS7_ILi96EEENS7_ILi64EEEEEELi256ENS_6half_tEfNS_4arch4Sm90ELb0ELb1ELb0ELb1ELb1ELb1ELb0ELb1ELb0ELb1ELb1ELb0EEENS1_21CollectiveEpilogueFwdINS6_IJSA_NS7_ILi256EEESB_EEES9_SE_SG_Li256ELb1ELb1ELb1ELb0EEENS1_36VarlenDynamicPersistentTileSchedulerILi128ELi96ELi256ELi128ELb1ELb1ELb1ELb1ELb0ELb1EEEEEEEEEvNT_6ParamsE,"",@"SHT_CUDA_INFO"
	.sectionflags	@""
	.align	4


	//----- nvinfo : EIATTR_CUDA_API_VERSION
	.align		4
        /*0000*/ 	.byte	0x04, 0x37
        /*0002*/ 	.short	(.L_393 - .L_392)
.L_392:
        /*0004*/ 	.word	0x00000082


	//----- nvinfo : EIATTR_KPARAM_INFO
	.align		4
.L_393:
        /*0008*/ 	.byte	0x04, 0x17
        /*000a*/ 	.short	(.L_395 - .L_394)
.L_394:
        /*000c*/ 	.word	0x00000000
        /*0010*/ 	.short	0x0000
        /*0012*/ 	.short	0x0070
        /*0014*/ 	.byte	0x00, 0xf0, 0x01, 0x2a


	//----- nvinfo : EIATTR_SPARSE_MMA_MASK
	.align		4
.L_395:
        /*0018*/ 	.byte	0x03, 0x50
        /*001a*/ 	.short	0x0000


	//----- nvinfo : EIATTR_MAXREG_COUNT
	.align		4
        /*001c*/ 	.byte	0x03, 0x1b
        /*001e*/ 	.short	0x00a8


	//----- nvinfo : EIATTR_NUM_BARRIERS
	.align		4
        /*0020*/ 	.byte	0x02, 0x4c
        /*0022*/ 	.byte	0x10
	.zero		1


	//----- nvinfo : EIATTR_EXTERNS
	.align		4
        /*0024*/ 	.byte	0x04, 0x0f
        /*0026*/ 	.short	(.L_397 - .L_396)


	//   ....[0]....
	.align		4
.L_396:
        /*0028*/ 	.word	index@(__assertfail)


	//----- nvinfo : EIATTR_ANNOTATIONS
	.align		4
.L_397:
        /*002c*/ 	.byte	0x04, 0x55
        /*002e*/ 	.short	(.L_399 - .L_398)


	//   ....[0]....
.L_398:
        /* <DEDUP_REMOVED lines=44> */


	//----- nvinfo : EIATTR_MERCURY_ISA_VERSION
	.align		4
.L_399:
        /*02e0*/ 	.byte	0x03, 0x5f
        /*02e2*/ 	.short	0x0101


	//----- nvinfo : EIATTR_UNUSED_LOAD_BYTE_OFFSET
	.align		4
        /*02e4*/ 	.byte	0x04, 0x44
        /*02e6*/ 	.short	(.L_401 - .L_400)


	//   ....[0]....
.L_400:
        /*02e8*/ 	.word	0x00000a80
        /*02ec*/ 	.word	0x0000fff0


	//   ....[1]....
        /*02f0*/ 	.word	0x00016240
        /*02f4*/ 	.word	0x0000fff0


	//----- nvinfo : EIATTR_INT_WARP_WIDE_INSTR_OFFSETS
	.align		4
.L_401:
        /*02f8*/ 	.byte	0x04, 0x31
        /*02fa*/ 	.short	(.L_403 - .L_402)


	//   ....[0]....
.L_402:
        /*02fc*/ 	.word	0x00000130


	//   ....[1]....
        /*0300*/ 	.word	0x00000170


	//   ....[2]....
        /*0304*/ 	.word	0x000001e0


	//   ....[3]....
        /*0308*/ 	.word	0x0001ee00


	//   ....[4]....
        /*030c*/ 	.word	0x0001ee90


	//   ....[5]....
        /*0310*/ 	.word	0x00022170


	//   ....[6]....
        /*0314*/ 	.word	0x00022200


	//----- nvinfo : EIATTR_COOP_GROUP_MASK_REGIDS
	.align		4
.L_403:
        /*0318*/ 	.byte	0x04, 0x29
        /*031a*/ 	.short	(.L_405 - .L_404)


	//   ....[0]....
.L_404:
        /*031c*/ 	.word	0xffffffff


	//   ....[1]....
        /*0320*/ 	.word	0xffffffff


	//   ....[2]....
        /*0324*/ 	.word	0xffffffff


	//   ....[3]....
        /*0328*/ 	.word	0xffffffff


	//   ....[4]....
        /*032c*/ 	.word	0xffffffff


	//   ....[5]....
        /*0330*/ 	.word	0xffffffff


	//   ....[6]....
        /*0334*/ 	.word	0xffffffff


	//   ....[7]....
        /*0338*/ 	.word	0xffffffff


	//   ....[8]....
        /*033c*/ 	.word	0xffffffff


	//   ....[9]....
        /*0340*/ 	.word	0xffffffff


	//   ....[10]....
        /*0344*/ 	.word	0xffffffff


	//   ....[11]....
        /*0348*/ 	.word	0xffffffff


	//   ....[12]....
        /*034c*/ 	.word	0xffffffff


	//   ....[13]....
        /*0350*/ 	.word	0xffffffff


	//   ....[14]....
        /*0354*/ 	.word	0xffffffff


	//   ....[15]....
        /*0358*/ 	.word	0xffffffff


	//   ....[16]....
        /*035c*/ 	.word	0xffffffff


	//   ....[17]....
        /*0360*/ 	.word	0xffffffff


	//   ....[18]....
        /*0364*/ 	.word	0xffffffff


	//   ....[19]....
        /*0368*/ 	.word	0xffffffff


	//   ....[20]....
        /*036c*/ 	.word	0xffffffff


	//   ....[21]....
        /*0370*/ 	.word	0xffffffff


	//   ....[22]....
        /*0374*/ 	.word	0xffffffff


	//   ....[23]....
        /*0378*/ 	.word	0xffffffff


	//   ....[24]....
        /*037c*/ 	.word	0xffffffff


	//   ....[25]....
        /*0380*/ 	.word	0xffffffff


	//   ....[26]....
        /*0384*/ 	.word	0xffffffff


	//   ....[27]....
        /*0388*/ 	.word	0xffffffff


	//   ....[28]....
        /*038c*/ 	.word	0xffffffff


	//   ....[29]....
        /*0390*/ 	.word	0xffffffff


	//   ....[30]....
        /*0394*/ 	.word	0xffffffff


	//   ....[31]....
        /*0398*/ 	.word	0xffffffff


	//   ....[32]....
        /*039c*/ 	.word	0xffffffff


	//   ....[33]....
        /*03a0*/ 	.word	0xffffffff


	//   ....[34]....
        /*03a4*/ 	.word	0xffffffff


	//   ....[35]....
        /*03a8*/ 	.word	0xffffffff


	//   ....[36]....
        /*03ac*/ 	.word	0xffffffff


	//   ....[37]....
        /*03b0*/ 	.word	0xffffffff


	//   ....[38]....
        /*03b4*/ 	.word	0xffffffff


	//   ....[39]....
        /*03b8*/ 	.word	0xffffffff


	//   ....[40]....
        /*03bc*/ 	.word	0xffffffff


	//   ....[41]....
        /*03c0*/ 	.word	0xffffffff


	//   ....[42]....
        /*03c4*/ 	.word	0xffffffff


	//   ....[43]....
        /*03c8*/ 	.word	0xffffffff


	//   ....[44]....
        /*03cc*/ 	.word	0xffffffff


	//   ....[45]....
        /*03d0*/ 	.word	0xffffffff


	//   ....[46]....
        /*03d4*/ 	.word	0xffffffff


	//   ....[47]....
        /*03d8*/ 	.word	0xffffffff


	//   ....[48]....
        /*03dc*/ 	.word	0xffffffff


	//   ....[49]....
        /*03e0*/ 	.word	0xffffffff


	//   ....[50]....
        /*03e4*/ 	.word	0xffffffff


	//   ....[51]....
        /*03e8*/ 	.word	0xffffffff


	//   ....[52]....
        /*03ec*/ 	.word	0xffffffff


	//   ....[53]....
        /*03f0*/ 	.word	0xffffffff


	//   ....[54]....
        /*03f4*/ 	.word	0xffffffff


	//   ....[55]....
        /*03f8*/ 	.word	0xffffffff


	//   ....[56]....
        /*03fc*/ 	.word	0xffffffff


	//   ....[57]....
        /*0400*/ 	.word	0xffffffff


	//   ....[58]....
        /*0404*/ 	.word	0xffffffff


	//   ....[59]....
        /*0408*/ 	.word	0xffffffff


	//   ....[60]....
        /*040c*/ 	.word	0xffffffff


	//   ....[61]....
        /*0410*/ 	.word	0xffffffff


	//   ....[62]....
        /*0414*/ 	.word	0xffffffff


	//   ....[63]....
        /*0418*/ 	.word	0xffffffff


	//   ....[64]....
        /*041c*/ 	.word	0xffffffff


	//   ....[65]....
        /*0420*/ 	.word	0xffffffff


	//   ....[66]....
        /*0424*/ 	.word	0xffffffff


	//   ....[67]....
        /*0428*/ 	.word	0xffffffff


	//   ....[68]....
        /*042c*/ 	.word	0xffffffff


	//   ....[69]....
        /*0430*/ 	.word	0xffffffff


	//   ....[70]....
        /*0434*/ 	.word	0xffffffff


	//   ....[71]....
        /*0438*/ 	.word	0xffffffff


	//   ....[72]....
        /*043c*/ 	.word	0xffffffff


	//   ....[73]....
        /*0440*/ 	.word	0xffffffff


	//   ....[74]....
        /*0444*/ 	.word	0xffffffff


	//   ....[75]....
        /*0448*/ 	.word	0xffffffff


	//   ....[76]....
        /*044c*/ 	.word	0xffffffff


	//   ....[77]....
        /*0450*/ 	.word	0xffffffff


	//   ....[78]....
        /*0454*/ 	.word	0xffffffff


	//   ....[79]....
        /*0458*/ 	.word	0xffffffff


	//   ....[80]....
        /*045c*/ 	.word	0xffffffff


	//   ....[81]....
        /*0460*/ 	.word	0xffffffff


	//   ....[82]....
        /*0464*/ 	.word	0xffffffff


	//   ....[83]....
        /*0468*/ 	.word	0xffffffff


	//   ....[84]....
        /*046c*/ 	.word	0xffffffff


	//   ....[85]....
        /*0470*/ 	.word	0xffffffff


	//   ....[86]....
        /*0474*/ 	.word	0xffffffff


	//   ....[87]....
        /*0478*/ 	.word	0xffffffff


	//   ....[88]....
        /*047c*/ 	.word	0xffffffff


	//   ....[89]....
        /*0480*/ 	.word	0xffffffff


	//   ....[90]....
        /*0484*/ 	.word	0xffffffff


	//   ....[91]....
        /*0488*/ 	.word	0xffffffff


	//   ....[92]....
        /*048c*/ 	.word	0xffffffff


	//   ....[93]....
        /*0490*/ 	.word	0xffffffff


	//   ....[94]....
        /*0494*/ 	.word	0xffffffff


	//   ....[95]....
        /*0498*/ 	.word	0xffffffff


	//   ....[96]....
        /*049c*/ 	.word	0xffffffff


	//   ....[97]....
        /*04a0*/ 	.word	0xffffffff


	//   ....[98]....
        /*04a4*/ 	.word	0xffffffff


	//   ....[99]....
        /*04a8*/ 	.word	0xffffffff


	//   ....[100]....
        /*04ac*/ 	.word	0xffffffff


	//   ....[101]....
        /*04b0*/ 	.word	0xffffffff


	//   ....[102]....
        /*04b4*/ 	.word	0xffffffff


	//   ....[103]....
        /*04b8*/ 	.word	0xffffffff


	//   ....[104]....
        /*04bc*/ 	.word	0xffffffff


	//   ....[105]....
        /*04c0*/ 	.word	0xffffffff


	//   ....[106]....
        /*04c4*/ 	.word	0xffffffff


	//   ....[107]....
        /*04c8*/ 	.word	0xffffffff


	//   ....[108]....
        /*04cc*/ 	.word	0xffffffff


	//   ....[109]....
        /*04d0*/ 	.word	0xffffffff


	//   ....[110]....
        /*04d4*/ 	.word	0xffffffff


	//   ....[111]....
        /*04d8*/ 	.word	0xffffffff


	//   ....[112]....
        /*04dc*/ 	.word	0xffffffff


	//   ....[113]....
        /*04e0*/ 	.word	0xffffffff


	//   ....[114]....
        /*04e4*/ 	.word	0xffffffff


	//   ....[115]....
        /*04e8*/ 	.word	0xffffffff


	//   ....[116]....
        /*04ec*/ 	.word	0xffffffff


	//   ....[117]....
        /*04f0*/ 	.word	0xffffffff


	//   ....[118]....
        /*04f4*/ 	.word	0xffffffff


	//   ....[119]....
        /*04f8*/ 	.word	0xffffffff


	//   ....[120]....
        /*04fc*/ 	.word	0xffffffff


	//   ....[121]....
        /*0500*/ 	.word	0xffffffff


	//   ....[122]....
        /*0504*/ 	.word	0xffffffff


	//   ....[123]....
        /*0508*/ 	.word	0xffffffff


	//   ....[124]....
        /*050c*/ 	.word	0xffffffff


	//   ....[125]....
        /*0510*/ 	.word	0xffffffff


	//   ....[126]....
        /*0514*/ 	.word	0xffffffff


	//   ....[127]....
        /*0518*/ 	.word	0xffffffff


	//   ....[128]....
        /*051c*/ 	.word	0xffffffff


	//   ....[129]....
        /*0520*/ 	.word	0xffffffff


	//   ....[130]....
        /*0524*/ 	.word	0xffffffff


	//   ....[131]....
        /*0528*/ 	.word	0xffffffff


	//   ....[132]....
        /*052c*/ 	.word	0xffffffff


	//   ....[133]....
        /*0530*/ 	.word	0xffffffff


	//   ....[134]....
        /*0534*/ 	.word	0xffffffff


	//   ....[135]....
        /*0538*/ 	.word	0xffffffff


	//   ....[136]....
        /*053c*/ 	.word	0xffffffff


	//   ....[137]....
        /*0540*/ 	.word	0xffffffff


	//   ....[138]....
        /*0544*/ 	.word	0xffffffff


	//   ....[139]....
        /*0548*/ 	.word	0xffffffff


	//   ....[140]....
        /*054c*/ 	.word	0xffffffff


	//   ....[141]....
        /*0550*/ 	.word	0xffffffff


	//   ....[142]....
        /*0554*/ 	.word	0xffffffff


	//   ....[143]....
        /*0558*/ 	.word	0xffffffff


	//   ....[144]....
        /*055c*/ 	.word	0xffffffff


	//   ....[145]....
        /*0560*/ 	.word	0xffffffff


	//   ....[146]....
        /*0564*/ 	.word	0xffffffff


	//   ....[147]....
        /*0568*/ 	.word	0xffffffff


	//   ....[148]....
        /*056c*/ 	.word	0xffffffff


	//   ....[149]....
        /*0570*/ 	.word	0xffffffff


	//   ....[150]....
        /*0574*/ 	.word	0xffffffff


	//   ....[151]....
        /*0578*/ 	.word	0xffffffff


	//   ....[152]....
        /*057c*/ 	.word	0xffffffff


	//   ....[153]....
        /*0580*/ 	.word	0xffffffff


	//   ....[154]....
        /*0584*/ 	.word	0xffffffff


	//   ....[155]....
        /*0588*/ 	.word	0xffffffff


	//   ....[156]....
        /*058c*/ 	.word	0xffffffff


	//   ....[157]....
        /*0590*/ 	.word	0xffffffff


	//   ....[158]....
        /*0594*/ 	.word	0xffffffff


	//   ....[159]....
        /*0598*/ 	.word	0xffffffff


	//   ....[160]....
        /*059c*/ 	.word	0xffffffff


	//   ....[161]....
        /*05a0*/ 	.word	0xffffffff


	//   ....[162]....
        /*05a4*/ 	.word	0xffffffff


	//   ....[163]....
        /*05a8*/ 	.word	0xffffffff


	//   ....[164]....
        /*05ac*/ 	.word	0xffffffff


	//   ....[165]....
        /*05b0*/ 	.word	0xffffffff


	//   ....[166]....
        /*05b4*/ 	.word	0xffffffff


	//   ....[167]....
        /*05b8*/ 	.word	0xffffffff


	//   ....[168]....
        /*05bc*/ 	.word	0xffffffff


	//   ....[169]....
        /*05c0*/ 	.word	0xffffffff


	//   ....[170]....
        /*05c4*/ 	.word	0xffffffff


	//   ....[171]....
        /*05c8*/ 	.word	0xffffffff


	//   ....[172]....
        /*05cc*/ 	.word	0xffffffff


	//   ....[173]....
        /*05d0*/ 	.word	0xffffffff


	//   ....[174]....
        /*05d4*/ 	.word	0xffffffff


	//   ....[175]....
        /*05d8*/ 	.word	0xffffffff


	//   ....[176]....
        /*05dc*/ 	.word	0xffffffff


	//   ....[177]....
        /*05e0*/ 	.word	0xffffffff


	//   ....[178]....
        /*05e4*/ 	.word	0xffffffff


	//   ....[179]....
        /*05e8*/ 	.word	0xffffffff


	//   ....[180]....
        /*05ec*/ 	.word	0xffffffff


	//   ....[181]....
        /*05f0*/ 	.word	0xffffffff


	//   ....[182]....
        /*05f4*/ 	.word	0xffffffff


	//   ....[183]....
        /*05f8*/ 	.word	0xffffffff


	//   ....[184]....
        /*05fc*/ 	.word	0xffffffff


	//   ....[185]....
        /*0600*/ 	.word	0xffffffff


	//   ....[186]....
        /*0604*/ 	.word	0xffffffff


	//   ....[187]....
        /*0608*/ 	.word	0xffffffff


	//   ....[188]....
        /*060c*/ 	.word	0xffffffff


	//   ....[189]....
        /*0610*/ 	.word	0xffffffff


	//   ....[190]....
        /*0614*/ 	.word	0xffffffff


	//   ....[191]....
        /*0618*/ 	.word	0x0500000f


	//   ....[192]....
        /*061c*/ 	.word	0x0500000f


	//   ....[193]....
        /*0620*/ 	.word	0x0500000f


	//   ....[194]....
        /*0624*/ 	.word	0x0500000f


	//   ....[195]....
        /*0628*/ 	.word	0x0500000f


	//   ....[196]....
        /*062c*/ 	.word	0x0500000f


	//   ....[197]....
        /*0630*/ 	.word	0x0500000f


	//   ....[198]....
        /*0634*/ 	.word	0x0500000f


	//   ....[199]....
        /*0638*/ 	.word	0x0500000f


	//   ....[200]....
        /*063c*/ 	.word	0x0500000f


	//   ....[201]....
        /*0640*/ 	.word	0x0500000f


	//   ....[202]....
        /*0644*/ 	.word	0x0500000f


	//   ....[203]....
        /*0648*/ 	.word	0x0500000f


	//   ....[204]....
        /*064c*/ 	.word	0x0500000f


	//   ....[205]....
        /*0650*/ 	.word	0x0500000f


	//   ....[206]....
        /*0654*/ 	.word	0x0500000f


	//   ....[207]....
        /*0658*/ 	.word	0x0500000f


	//   ....[208]....
        /*065c*/ 	.word	0x0500000f


	//   ....[209]....
        /*0660*/ 	.word	0x0500000f


	//   ....[210]....
        /*0664*/ 	.word	0x0500000f


	//   ....[211]....
        /*0668*/ 	.word	0x0500000f


	//   ....[212]....
        /*066c*/ 	.word	0x0500000f


	//   ....[213]....
        /*0670*/ 	.word	0x0500000f


	//   ....[214]....
        /*0674*/ 	.word	0x0500000f


	//   ....[215]....
        /*0678*/ 	.word	0x0500000f


	//   ....[216]....
        /*067c*/ 	.word	0x0500000f


	//   ....[217]....
        /*0680*/ 	.word	0x0500000f


	//   ....[218]....
        /*0684*/ 	.word	0x0500000f


	//   ....[219]....
        /*0688*/ 	.word	0x0500000f


	//   ....[220]....
        /*068c*/ 	.word	0x0500000f


	//   ....[221]....
        /*0690*/ 	.word	0x0500000f


	//   ....[222]....
        /*0694*/ 	.word	0x0500000f


	//   ....[223]....
        /*0698*/ 	.word	0x0500000f


	//   ....[224]....
        /*069c*/ 	.word	0x0500000f


	//   ....[225]....
        /*06a0*/ 	.word	0x0500000f


	//   ....[226]....
        /*06a4*/ 	.word	0x0500000f


	//   ....[227]....
        /*06a8*/ 	.word	0x0500000f


	//   ....[228]....
        /*06ac*/ 	.word	0x0500000f


	//   ....[229]....
        /*06b0*/ 	.word	0x0500000f


	//   ....[230]....
        /*06b4*/ 	.word	0x0500000f


	//   ....[231]....
        /*06b8*/ 	.word	0x0500000f


	//   ....[232]....
        /*06bc*/ 	.word	0x0500000f


	//   ....[233]....
        /*06c0*/ 	.word	0x0500000f


	//   ....[234]....
        /*06c4*/ 	.word	0x0500000f


	//   ....[235]....
        /*06c8*/ 	.word	0x0500000f


	//   ....[236]....
        /*06cc*/ 	.word	0x0500000f


	//   ....[237]....
        /*06d0*/ 	.word	0x0500000f


	//   ....[238]....
        /*06d4*/ 	.word	0x0500000f


	//   ....[239]....
        /*06d8*/ 	.word	0x0500000f


	//   ....[240]....
        /*06dc*/ 	.word	0x0500000f


	//   ....[241]....
        /*06e0*/ 	.word	0x0500000f


	//   ....[242]....
        /*06e4*/ 	.word	0x0500000f


	//   ....[243]....
        /*06e8*/ 	.word	0x0500000f


	//   ....[244]....
        /*06ec*/ 	.word	0x0500000f


	//   ....[245]....
        /*06f0*/ 	.word	0x0500000f


	//   ....[246]....
        /*06f4*/ 	.word	0x0500000f


	//   ....[247]....
        /*06f8*/ 	.word	0x0500000f


	//   ....[248]....
        /*06fc*/ 	.word	0x0500000f


	//   ....[249]....
        /*0700*/ 	.word	0x0500000f


	//   ....[250]....
        /*0704*/ 	.word	0x0500000f


	//   ....[251]....
        /*0708*/ 	.word	0x0500000f


	//   ....[252]....
        /*070c*/ 	.word	0x0500000f


	//   ....[253]....
        /*0710*/ 	.word	0x0500000f


	//   ....[254]....
        /*0714*/ 	.word	0x0500000f


	//   ....[255]....
        /*0718*/ 	.word	0x0500000f


	//   ....[0]....
        /*071c*/ 	.word	0x0500000f


	//   ....[1]....
        /*0720*/ 	.word	0x0500000f


	//   ....[2]....
        /*0724*/ 	.word	0x0500000f


	//   ....[3]....
        /*0728*/ 	.word	0x0500000f


	//   ....[4]....
        /*072c*/ 	.word	0x0500000f


	//   ....[5]....
        /*0730*/ 	.word	0x0500000f


	//   ....[6]....
        /*0734*/ 	.word	0x0500000f


	//   ....[7]....
        /*0738*/ 	.word	0x0500000f


	//   ....[8]....
        /*073c*/ 	.word	0x0500000f


	//   ....[9]....
        /*0740*/ 	.word	0x0500000f


	//   ....[10]....
        /*0744*/ 	.word	0x0500000f


	//   ....[11]....
        /*0748*/ 	.word	0x0500000f


	//   ....[12]....
        /*074c*/ 	.word	0x0500000f


	//   ....[13]....
        /*0750*/ 	.word	0x0500000f


	//   ....[14]....
        /*0754*/ 	.word	0x0500000f


	//   ....[15]....
        /*0758*/ 	.word	0x0500000f


	//   ....[16]....
        /*075c*/ 	.word	0x0500000f


	//   ....[17]....
        /*0760*/ 	.word	0x0500000f


	//   ....[18]....
        /*0764*/ 	.word	0x0500000f


	//   ....[19]....
        /*0768*/ 	.word	0x0500000f


	//   ....[20]....
        /*076c*/ 	.word	0x0500000f


	//   ....[21]....
        /*0770*/ 	.word	0x0500000f


	//   ....[22]....
        /*0774*/ 	.word	0x0500000f


	//   ....[23]....
        /*0778*/ 	.word	0x0500000f


	//   ....[24]....
        /*077c*/ 	.word	0x0500000f


	//   ....[25]....
        /*0780*/ 	.word	0x0500000f


	//   ....[26]....
        /*0784*/ 	.word	0x0500000f


	//   ....[27]....
        /*0788*/ 	.word	0x0500000f


	//   ....[28]....
        /*078c*/ 	.word	0x0500000f


	//   ....[29]....
        /*0790*/ 	.word	0x0500000f


	//   ....[30]....
        /*0794*/ 	.word	0x0500000f


	//   ....[31]....
        /*0798*/ 	.word	0x0500000f


	//   ....[32]....
        /*079c*/ 	.word	0x0500000f


	//   ....[33]....
        /*07a0*/ 	.word	0x0500000f


	//   ....[34]....
        /*07a4*/ 	.word	0x0500000f


	//   ....[35]....
        /*07a8*/ 	.word	0x0500000f


	//   ....[36]....
        /*07ac*/ 	.word	0x0500000f


	//   ....[37]....
        /*07b0*/ 	.word	0x0500000f


	//   ....[38]....
        /*07b4*/ 	.word	0x0500000f


	//   ....[39]....
        /*07b8*/ 	.word	0x0500000f


	//   ....[40]....
        /*07bc*/ 	.word	0x0500000f


	//   ....[41]....
        /*07c0*/ 	.word	0x0500000f


	//   ....[42]....
        /*07c4*/ 	.word	0x0500000f


	//   ....[43]....
        /*07c8*/ 	.word	0x0500000f


	//   ....[44]....
        /*07cc*/ 	.word	0x0500000f


	//   ....[45]....
        /*07d0*/ 	.word	0x0500000f


	//   ....[46]....
        /*07d4*/ 	.word	0x0500000f


	//   ....[47]....
        /*07d8*/ 	.word	0x0500000f


	//   ....[48]....
        /*07dc*/ 	.word	0x0500000f


	//   ....[49]....
        /*07e0*/ 	.word	0x0500000f


	//   ....[50]....
        /*07e4*/ 	.word	0x0500000f


	//   ....[51]....
        /*07e8*/ 	.word	0x0500000f


	//   ....[52]....
        /*07ec*/ 	.word	0x0500000f


	//   ....[53]....
        /*07f0*/ 	.word	0x0500000f


	//   ....[54]....
        /*07f4*/ 	.word	0x0500000f


	//   ....[55]....
        /*07f8*/ 	.word	0x0500000f


	//   ....[56]....
        /*07fc*/ 	.word	0x0500000f


	//   ....[57]....
        /*0800*/ 	.word	0x0500000f


	//   ....[58]....
        /*0804*/ 	.word	0x0500000f


	//   ....[59]....
        /*0808*/ 	.word	0x0500000f


	//   ....[60]....
        /*080c*/ 	.word	0x0500000f


	//   ....[61]....
        /*0810*/ 	.word	0x0500000f


	//   ....[62]....
        /*0814*/ 	.word	0x0500000f


	//   ....[63]....
        /*0818*/ 	.word	0x0500000f


	//   ....[64]....
        /*081c*/ 	.word	0x0500000f


	//   ....[65]....
        /*0820*/ 	.word	0x0500000f


	//   ....[66]....
        /*0824*/ 	.word	0x0500000f


	//   ....[67]....
        /*0828*/ 	.word	0x0500000f


	//   ....[68]....
        /*082c*/ 	.word	0x0500000f


	//----- nvinfo : EIATTR_COOP_GROUP_INSTR_OFFSETS
	.align		4
.L_405:
        /*0830*/ 	.byte	0x04, 0x28
        /*0832*/ 	.short	(.L_407 - .L_406)


	//   ....[0]....
.L_406:
        /*0834*/ 	.word	0x00000070


	//   ....[1]....
        /*0838*/ 	.word	0x00000140


	//   ....[2]....
        /*083c*/ 	.word	0x00000190


	//   ....[3]....
        /*0840*/ 	.word	0x000003c0


	//   ....[4]....
        /*0844*/ 	.word	0x00000520


	//   ....[5]....
        /*0848*/ 	.word	0x00000640


	//   ....[6]....
        /*084c*/ 	.word	0x000007a0


	//   ....[7]....
        /*0850*/ 	.word	0x00003770


	//   ....[8]....
        /*0854*/ 	.word	0x00003780


	//   ....[9]....
        /*0858*/ 	.word	0x00003e80


	//   ....[10]....
        /*085c*/ 	.word	0x00003e90


	//   ....[11]....
        /*0860*/ 	.word	0x00004a60


	//   ....[12]....
        /*0864*/ 	.word	0x00004a70


	//   ....[13]....
        /*0868*/ 	.word	0x000051e0


	//   ....[14]....
        /*086c*/ 	.word	0x000051f0


	//   ....[15]....
        /*0870*/ 	.word	0x00005bc0


	//   ....[16]....
        /*0874*/ 	.word	0x00005bd0


	//   ....[17]....
        /*0878*/ 	.word	0x00005ce0


	//   ....[18]....
        /*087c*/ 	.word	0x00005cf0


	//   ....[19]....
        /*0880*/ 	.word	0x000060f0


	//   ....[20]....
        /*0884*/ 	.word	0x00006120


	//   ....[21]....
        /*0888*/ 	.word	0x000063f0


	//   ....[22]....
        /*088c*/ 	.word	0x00006410


	//   ....[23]....
        /*0890*/ 	.word	0x000073e0


	//   ....[24]....
        /*0894*/ 	.word	0x00007b50


	//   ....[25]....
        /*0898*/ 	.word	0x00007b60


	//   ....[26]....
        /*089c*/ 	.word	0x00007b70


	//   ....[27]....
        /*08a0*/ 	.word	0x00007b80


	//   ....[28]....
        /*08a4*/ 	.word	0x00007e90


	//   ....[29]....
        /*08a8*/ 	.word	0x00007ea0


	//   ....[30]....
        /*08ac*/ 	.word	0x00007eb0


	//   ....[31]....
        /*08b0*/ 	.word	0x00007ec0


	//   ....[32]....
        /*08b4*/ 	.word	0x000090c0


	//   ....[33]....
        /*08b8*/ 	.word	0x000090e0


	//   ....[34]....
        /*08bc*/ 	.word	0x000090f0


	//   ....[35]....
        /*08c0*/ 	.word	0x00009100


	//   ....[36]....
        /*08c4*/ 	.word	0x000091f0


	//   ....[37]....
        /*08c8*/ 	.word	0x00009210


	//   ....[38]....
        /*08cc*/ 	.word	0x00009290


	//   ....[39]....
        /*08d0*/ 	.word	0x000092f0


	//   ....[40]....
        /*08d4*/ 	.word	0x0000a9a0


	//   ....[41]....
        /*08d8*/ 	.word	0x0000b2b0


	//   ....[42]....
        /*08dc*/ 	.word	0x0000b8e0


	//   ....[43]....
        /*08e0*/ 	.word	0x0000b9f0


	//   ....[44]....
        /*08e4*/ 	.word	0x0000bfd0


	//   ....[45]....
        /*08e8*/ 	.word	0x0000c030


	//   ....[46]....
        /*08ec*/ 	.word	0x0000d4b0


	//   ....[47]....
        /*08f0*/ 	.word	0x0000df20


	//   ....[48]....
        /*08f4*/ 	.word	0x0000e610


	//   ....[49]....
        /*08f8*/ 	.word	0x0000e730


	//   ....[50]....
        /*08fc*/ 	.word	0x0000f040


	//   ....[51]....
        /*0900*/ 	.word	0x0000f1c0


	//   ....[52]....
        /*0904*/ 	.word	0x00010b00


	//   ....[53]....
        /*0908*/ 	.word	0x00010b20


	//   ....[54]....
        /*090c*/ 	.word	0x00011400


	//   ....[55]....
        /*0910*/ 	.word	0x00011450


	//   ....[56]....
        /*0914*/ 	.word	0x000129e0


	//   ....[57]....
        /*0918*/ 	.word	0x00013430


	//   ....[58]....
        /*091c*/ 	.word	0x00013b60


	//   ....[59]....
        /*0920*/ 	.word	0x00013c90


	//   ....[60]....
        /*0924*/ 	.word	0x00014100


	//   ....[61]....
        /*0928*/ 	.word	0x00014160


	//   ....[62]....
        /*092c*/ 	.word	0x00015790


	//   ....[63]....
        /*0930*/ 	.word	0x00015820


	//   ....[64]....
        /*0934*/ 	.word	0x000158d0


	//   ....[65]....
        /*0938*/ 	.word	0x00015aa0


	//   ....[66]....
        /*093c*/ 	.word	0x000172c0


	//   ....[67]....
        /*0940*/ 	.word	0x000172e0


	//   ....[68]....
        /*0944*/ 	.word	0x000172f0


	//   ....[69]....
        /*0948*/ 	.word	0x00017300


	//   ....[70]....
        /*094c*/ 	.word	0x00017d20


	//   ....[71]....
        /*0950*/ 	.word	0x00017d30


	//   ....[72]....
        /*0954*/ 	.word	0x00017f60


	//   ....[73]....
        /*0958*/ 	.word	0x00017f70


	//   ....[74]....
        /*095c*/ 	.word	0x000181a0


	//   ....[75]....
        /*0960*/ 	.word	0x000181b0


	//   ....[76]....
        /*0964*/ 	.word	0x000183e0


	//   ....[77]....
        /*0968*/ 	.word	0x000183f0


	//   ....[78]....
        /*096c*/ 	.word	0x000188c0


	//   ....[79]....
        /*0970*/ 	.word	0x000188d0


	//   ....[80]....
        /*0974*/ 	.word	0x00019730


	//   ....[81]....
        /*0978*/ 	.word	0x00019740


	//   ....[82]....
        /*097c*/ 	.word	0x0001ade0


	//   ....[83]....
        /*0980*/ 	.word	0x0001adf0


	//   ....[84]....
        /*0984*/ 	.word	0x0001b030


	//   ....[85]....
        /*0988*/ 	.word	0x0001b040


	//   ....[86]....
        /*098c*/ 	.word	0x0001b270


	//   ....[87]....
        /*0990*/ 	.word	0x0001b280


	//   ....[88]....
        /*0994*/ 	.word	0x0001b4b0


	//   ....[89]....
        /*0998*/ 	.word	0x0001b4c0


	//   ....[90]....
        /*099c*/ 	.word	0x0001b750


	//   ....[91]....
        /*09a0*/ 	.word	0x0001b940


	//   ....[92]....
        /*09a4*/ 	.word	0x0001b970


	//   ....[93]....
        /*09a8*/ 	.word	0x0001b9a0


	//   ....[94]....
        /*09ac*/ 	.word	0x0001b9d0


	//   ....[95]....
        /*09b0*/ 	.word	0x0001ba00


	//   ....[96]....
        /*09b4*/ 	.word	0x0001ba30


	//   ....[97]....
        /*09b8*/ 	.word	0x0001bbc0


	//   ....[98]....
        /*09bc*/ 	.word	0x0001bbf0


	//   ....[99]....
        /*09c0*/ 	.word	0x0001bc20


	//   ....[100]....
        /*09c4*/ 	.word	0x0001bc50


	//   ....[101]....
        /*09c8*/ 	.word	0x0001bc80


	//   ....[102]....
        /*09cc*/ 	.word	0x0001bcb0


	//   ....[103]....
        /*09d0*/ 	.word	0x0001bd40


	//   ....[104]....
        /*09d4*/ 	.word	0x0001bd70


	//   ....[105]....
        /*09d8*/ 	.word	0x0001bd80


	//   ....[106]....
        /*09dc*/ 	.word	0x0001bdc0


	//   ....[107]....
        /*09e0*/ 	.word	0x0001d550


	//   ....[108]....
        /*09e4*/ 	.word	0x0001f960


	//   ....[109]....
        /*09e8*/ 	.word	0x0001f980


	//   ....[110]....
        /*09ec*/ 	.word	0x0001fa10


	//   ....[111]....
        /*09f0*/ 	.word	0x0001fa30


	//   ....[112]....
        /*09f4*/ 	.word	0x0001fab0


	//   ....[113]....
        /*09f8*/ 	.word	0x0001fad0


	//   ....[114]....
        /*09fc*/ 	.word	0x0001fb50


	//   ....[115]....
        /*0a00*/ 	.word	0x0001fb70


	//   ....[116]....
        /*0a04*/ 	.word	0x0001fbf0


	//   ....[117]....
        /*0a08*/ 	.word	0x0001fc10


	//   ....[118]....
        /*0a0c*/ 	.word	0x0001fc20


	//   ....[119]....
        /*0a10*/ 	.word	0x0001fc30


	//   ....[120]....
        /*0a14*/ 	.word	0x00020480


	//   ....[121]....
        /*0a18*/ 	.word	0x000204b0


	//   ....[122]....
        /*0a1c*/ 	.word	0x00020570


	//   ....[123]....
        /*0a20*/ 	.word	0x00020580


	//   ....[124]....
        /*0a24*/ 	.word	0x00020610


	//   ....[125]....
        /*0a28*/ 	.word	0x00020620


	//   ....[126]....
        /*0a2c*/ 	.word	0x000206b0


	//   ....[127]....
        /*0a30*/ 	.word	0x000206c0


	//   ....[128]....
        /*0a34*/ 	.word	0x00020750


	//   ....[129]....
        /*0a38*/ 	.word	0x00020760


	//   ....[130]....
        /*0a3c*/ 	.word	0x000207f0


	//   ....[131]....
        /*0a40*/ 	.word	0x00020800


	//   ....[132]....
        /*0a44*/ 	.word	0x00020880


	//   ....[133]....
        /*0a48*/ 	.word	0x00020890


	//   ....[134]....
        /*0a4c*/ 	.word	0x000208a0


	//   ....[135]....
        /*0a50*/ 	.word	0x000208b0


	//   ....[136]....
        /*0a54*/ 	.word	0x00020d10


	//   ....[137]....
        /*0a58*/ 	.word	0x00020d40


	//   ....[138]....
        /*0a5c*/ 	.word	0x00020d90


	//   ....[139]....
        /*0a60*/ 	.word	0x00020e50


	//   ....[140]....
        /*0a64*/ 	.word	0x00020e60


	//   ....[141]....
        /*0a68*/ 	.word	0x00020e90


	//   ....[142]....
        /*0a6c*/ 	.word	0x00020f20


	//   ....[143]....
        /*0a70*/ 	.word	0x00020fd0


	//   ....[144]....
        /*0a74*/ 	.word	0x00020fe0


	//   ....[145]....
        /*0a78*/ 	.word	0x00021010


	//   ....[146]....
        /*0a7c*/ 	.word	0x00021020


	//   ....[147]....
        /*0a80*/ 	.word	0x000210b0


	//   ....[148]....
        /*0a84*/ 	.word	0x000217c0


	//   ....[149]....
        /*0a88*/ 	.word	0x000217e0


	//   ....[150]....
        /*0a8c*/ 	.word	0x00021830


	//   ....[151]....
        /*0a90*/ 	.word	0x00021840


	//   ....[152]....
        /*0a94*/ 	.word	0x00021880


	//   ....[153]....
        /*0a98*/ 	.word	0x00021890


	//   ....[154]....
        /*0a9c*/ 	.word	0x000218d0


	//   ....[155]....
        /*0aa0*/ 	.word	0x000218e0


	//   ....[156]....
        /*0aa4*/ 	.word	0x00021920


	//   ....[157]....
        /*0aa8*/ 	.word	0x00021930


	//   ....[158]....
        /*0aac*/ 	.word	0x00021940


	//   ....[159]....
        /*0ab0*/ 	.word	0x00021980


	//   ....[160]....
        /*0ab4*/ 	.word	0x00021ca0


	//   ....[161]....
        /*0ab8*/ 	.word	0x00021cc0


	//   ....[162]....
        /*0abc*/ 	.word	0x00021cd0


	//   ....[163]....
        /*0ac0*/ 	.word	0x00021ce0


	//   ....[164]....
        /*0ac4*/ 	.word	0x00021d00


	//   ....[165]....
        /*0ac8*/ 	.word	0x00021d70


	//   ....[166]....
        /*0acc*/ 	.word	0x00021de0


	//   ....[167]....
        /*0ad0*/ 	.word	0x00021e00


	//   ....[168]....
        /*0ad4*/ 	.word	0x00021e10


	//   ....[169]....
        /*0ad8*/ 	.word	0x00021e70


	//   ....[170]....
        /*0adc*/ 	.word	0x00021e90


	//   ....[171]....
        /*0ae0*/ 	.word	0x00021ef0


	//   ....[172]....
        /*0ae4*/ 	.word	0x00022430


	//   ....[173]....
        /*0ae8*/ 	.word	0x00022460


	//   ....[174]....
        /*0aec*/ 	.word	0x000224c0


	//   ....[175]....
        /*0af0*/ 	.word	0x000224f0


	//   ....[176]....
        /*0af4*/ 	.word	0x00022520


	//   ....[177]....
        /*0af8*/ 	.word	0x00022550


	//   ....[178]....
        /*0afc*/ 	.word	0x00022580


	//   ....[179]....
        /*0b00*/ 	.word	0x000225b0


	//   ....[180]....
        /*0b04*/ 	.word	0x00022750


	//   ....[181]....
        /*0b08*/ 	.word	0x00022780


	//   ....[182]....
        /*0b0c*/ 	.word	0x000227b0


	//   ....[183]....
        /*0b10*/ 	.word	0x000227e0


	//   ....[184]....
        /*0b14*/ 	.word	0x00022810


	//   ....[185]....
        /*0b18*/ 	.word	0x00022840


	//   ....[186]....
        /*0b1c*/ 	.word	0x00022900


	//   ....[187]....
        /*0b20*/ 	.word	0x00022920


	//   ....[188]....
        /*0b24*/ 	.word	0x00022940


	//   ....[189]....
        /*0b28*/ 	.word	0x000229a0


	//   ....[190]....
        /*0b2c*/ 	.word	0x000233c0


	//   ....[191]....
        /*0b30*/ 	.word	0x000236e0


	//   ....[192]....
        /*0b34*/ 	.word	0x00023770


	//   ....[193]....
        /*0b38*/ 	.word	0x00023800


	//   ....[194]....
        /*0b3c*/ 	.word	0x00023890


	//   ....[195]....
        /*0b40*/ 	.word	0x00023970


	//   ....[196]....
        /*0b44*/ 	.word	0x00023a00


	//   ....[197]....
        /*0b48*/ 	.word	0x00023aa0


	//   ....[198]....
        /*0b4c*/ 	.word	0x00023b30


	//   ....[199]....
        /*0b50*/ 	.word	0x00023c20


	//   ....[200]....
        /*0b54*/ 	.word	0x00023cb0


	//   ....[201]....
        /*0b58*/ 	.word	0x00023d50


	//   ....[202]....
        /*0b5c*/ 	.word	0x00023de0


	//   ....[203]....
        /*0b60*/ 	.word	0x00023ec0


	//   ....[204]....
        /*0b64*/ 	.word	0x00023f60


	//   ....[205]....
        /*0b68*/ 	.word	0x00023ff0


	//   ....[206]....
        /*0b6c*/ 	.word	0x00024040


	//   ....[207]....
        /*0b70*/ 	.word	0x00024090


	//   ....[208]....
        /*0b74*/ 	.word	0x00024130


	//   ....[209]....
        /*0b78*/ 	.word	0x000241c0


	//   ....[210]....
        /*0b7c*/ 	.word	0x00024210


	//   ....[211]....
        /*0b80*/ 	.word	0x00024260


	//   ....[212]....
        /*0b84*/ 	.word	0x00024360


	//   ....[213]....
        /*0b88*/ 	.word	0x00024410


	//   ....[214]....
        /*0b8c*/ 	.word	0x00024490


	//   ....[215]....
        /*0b90*/ 	.word	0x00024500


	//   ....[216]....
        /*0b94*/ 	.word	0x00024620


	//   ....[217]....
        /*0b98*/ 	.word	0x00024740


	//   ....[218]....
        /*0b9c*/ 	.word	0x00024820


	//   ....[219]....
        /*0ba0*/ 	.word	0x00024870


	//   ....[220]....
        /*0ba4*/ 	.word	0x00024bc0


	//   ....[221]....
        /*0ba8*/ 	.word	0x00024c10


	//   ....[222]....
        /*0bac*/ 	.word	0x00024ca0


	//   ....[223]....
        /*0bb0*/ 	.word	0x00024d30


	//   ....[224]....
        /*0bb4*/ 	.word	0x00024dc0


	//   ....[225]....
        /*0bb8*/ 	.word	0x00024e50


	//   ....[226]....
        /*0bbc*/ 	.word	0x00024ee0


	//   ....[227]....
        /*0bc0*/ 	.word	0x00024f70


	//   ....[228]....
        /*0bc4*/ 	.word	0x00024ff0


	//   ....[229]....
        /*0bc8*/ 	.word	0x00025040


	//   ....[230]....
        /*0bcc*/ 	.word	0x000250e0


	//   ....[231]....
        /*0bd0*/ 	.word	0x00025170


	//   ....[232]....
        /*0bd4*/ 	.word	0x00025200


	//   ....[233]....
        /*0bd8*/ 	.word	0x00025250


	//   ....[234]....
        /*0bdc*/ 	.word	0x000252e0


	//   ....[235]....
        /*0be0*/ 	.word	0x00025370


	//   ....[236]....
        /*0be4*/ 	.word	0x00025400


	//   ....[237]....
        /*0be8*/ 	.word	0x00025490


	//   ....[238]....
        /*0bec*/ 	.word	0x00025520


	//   ....[239]....
        /*0bf0*/ 	.word	0x000255b0


	//   ....[240]....
        /*0bf4*/ 	.word	0x00025670


	//   ....[241]....
        /*0bf8*/ 	.word	0x00025950


	//   ....[242]....
        /*0bfc*/ 	.word	0x00025a40


	//   ....[243]....
        /*0c00*/ 	.word	0x00025ae0


	//   ....[244]....
        /*0c04*/ 	.word	0x00025b40


	//   ....[245]....
        /*0c08*/ 	.word	0x00025c30


	//   ....[246]....
        /*0c0c*/ 	.word	0x00025ca0


	//   ....[247]....
        /*0c10*/ 	.word	0x00025d90


	//   ....[248]....
        /*0c14*/ 	.word	0x00025e00


	//   ....[249]....
        /*0c18*/ 	.word	0x00025ef0


	//   ....[250]....
        /*0c1c*/ 	.word	0x00025f60


	//   ....[251]....
        /*0c20*/ 	.word	0x00026050


	//   ....[252]....
        /*0c24*/ 	.word	0x000260c0


	//   ....[253]....
        /*0c28*/ 	.word	0x00026160


	//   ....[254]....
        /*0c2c*/ 	.word	0x00026250


	//   ....[255]....
        /*0c30*/ 	.word	0x000262c0


	//   ....[0]....
        /*0c34*/ 	.word	0x00026320


	//   ....[1]....
        /*0c38*/ 	.word	0x00026410


	//   ....[2]....
        /*0c3c*/ 	.word	0x00026470


	//   ....[3]....
        /*0c40*/ 	.word	0x00026570


	//   ....[4]....
        /*0c44*/ 	.word	0x000265d0


	//   ....[5]....
        /*0c48*/ 	.word	0x000266d0


	//   ....[6]....
        /*0c4c*/ 	.word	0x00026730


	//   ....[7]....
        /*0c50*/ 	.word	0x00026830


	//   ....[8]....
        /*0c54*/ 	.word	0x00026890


	//   ....[9]....
        /*0c58*/ 	.word	0x00026990


	//   ....[10]....
        /*0c5c*/ 	.word	0x000269f0


	//   ....[11]....
        /*0c60*/ 	.word	0x00026af0


	//   ....[12]....
        /*0c64*/ 	.word	0x00026b50


	//   ....[13]....
        /*0c68*/ 	.word	0x00026bf0


	//   ....[14]....
        /*0c6c*/ 	.word	0x00026d70


	//   ....[15]....
        /*0c70*/ 	.word	0x00026e50


	//   ....[16]....
        /*0c74*/ 	.word	0x00026f00


	//   ....[17]....
        /*0c78*/ 	.word	0x00027010


	//   ....[18]....
        /*0c7c*/ 	.word	0x00027070


	//   ....[19]....
        /*0c80*/ 	.word	0x00027180


	//   ....[20]....
        /*0c84*/ 	.word	0x000271e0


	//   ....[21]....
        /*0c88*/ 	.word	0x000272f0


	//   ....[22]....
        /*0c8c*/ 	.word	0x00027350


	//   ....[23]....
        /*0c90*/ 	.word	0x00027460


	//   ....[24]....
        /*0c94*/ 	.word	0x000274c0


	//   ....[25]....
        /*0c98*/ 	.word	0x00027580


	//   ....[26]....
        /*0c9c*/ 	.word	0x000276e0


	//   ....[27]....
        /*0ca0*/ 	.word	0x00027780


	//   ....[28]....
        /*0ca4*/ 	.word	0x000277e0


	//   ....[29]....
        /*0ca8*/ 	.word	0x00027890


	//   ....[30]....
        /*0cac*/ 	.word	0x000278f0


	//   ....[31]....
        /*0cb0*/ 	.word	0x000279a0


	//   ....[32]....
        /*0cb4*/ 	.word	0x00027a00


	//   ....[33]....
        /*0cb8*/ 	.word	0x00027ab0


	//   ....[34]....
        /*0cbc*/ 	.word	0x00027b10


	//   ....[35]....
        /*0cc0*/ 	.word	0x00027bc0


	//   ....[36]....
        /*0cc4*/ 	.word	0x00027c20


	//   ....[37]....
        /*0cc8*/ 	.word	0x00027cd0


	//   ....[38]....
        /*0ccc*/ 	.word	0x00027dc0


	//   ....[39]....
        /*0cd0*/ 	.word	0x00027e60


	//   ....[40]....
        /*0cd4*/ 	.word	0x00027ec0


	//   ....[41]....
        /*0cd8*/ 	.word	0x00027f90


	//   ....[42]....
        /*0cdc*/ 	.word	0x00027ff0


	//   ....[43]....
        /*0ce0*/ 	.word	0x000280c0


	//   ....[44]....
        /*0ce4*/ 	.word	0x00028120


	//   ....[45]....
        /*0ce8*/ 	.word	0x000281f0


	//   ....[46]....
        /*0cec*/ 	.word	0x00028250


	//   ....[47]....
        /*0cf0*/ 	.word	0x00028320


	//   ....[48]....
        /*0cf4*/ 	.word	0x00028380


	//   ....[49]....
        /*0cf8*/ 	.word	0x00028450


	//   ....[50]....
        /*0cfc*/ 	.word	0x000284e0


	//   ....[51]....
        /*0d00*/ 	.word	0x00028580


	//   ....[52]....
        /*0d04*/ 	.word	0x00028700


	//   ....[53]....
        /*0d08*/ 	.word	0x00028770


	//   ....[54]....
        /*0d0c*/ 	.word	0x000287e0


	//   ....[55]....
        /*0d10*/ 	.word	0x00028850


	//   ....[56]....
        /*0d14*/ 	.word	0x000288c0


	//   ....[57]....
        /*0d18*/ 	.word	0x00028940


	//   ....[58]....
        /*0d1c*/ 	.word	0x000289c0


	//   ....[59]....
        /*0d20*/ 	.word	0x00028a50


	//   ....[60]....
        /*0d24*/ 	.word	0x00028ac0


	//   ....[61]....
        /*0d28*/ 	.word	0x00028b30


	//   ....[62]....
        /*0d2c*/ 	.word	0x00028ba0


	//   ....[63]....
        /*0d30*/ 	.word	0x00028c20


	//   ....[64]....
        /*0d34*/ 	.word	0x00028c90


	//   ....[65]....
        /*0d38*/ 	.word	0x00028d20


	//   ....[66]....
        /*0d3c*/ 	.word	0x00028d80


	//   ....[67]....
        /*0d40*/ 	.word	0x00028e10


	//   ....[68]....
        /*0d44*/ 	.word	0x00028f40


	//----- nvinfo : EIATTR_REG_RECONFIG
	.align		4
.L_407:
        /*0d48*/ 	.byte	0x01, 0x54
	.zero		2


	//----- nvinfo : EIATTR_SYSCALL_OFFSETS
	.align		4
        /*0d4c*/ 	.byte	0x04, 0x46
        /*0d4e*/ 	.short	(.L_409 - .L_408)


	//   ....[0]....
.L_408:
        /*0d50*/ 	.word	0x00002320


	//   ....[1]....
        /*0d54*/ 	.word	0x00002470


	//   ....[2]....
        /*0d58*/ 	.word	0x00007580


	//   ....[3]....
        /*0d5c*/ 	.word	0x000078a0


	//   ....[4]....
        /*0d60*/ 	.word	0x0001eff0


	//   ....[5]....
        /*0d64*/ 	.word	0x0001f140


	//   ....[6]....
        /*0d68*/ 	.word	0x0001f230


	//   ....[7]....
        /*0d6c*/ 	.word	0x000200e0


	//----- nvinfo : EIATTR_MBARRIER_INSTR_OFFSETS
	.align		4
.L_409:
        /*0d70*/ 	.byte	0x04, 0x39
        /*0d72*/ 	.short	(.L_411 - .L_410)


	//   ....[0]....
.L_410:
        /*0d74*/ 	.word	0x00000270
        /*0d78*/ 	.word	0x000000ff
        /*0d7c*/ 	.word	0x00022800
        /*0d80*/ 	.short	0x0100
        /*0d82*/ 	.byte	0x08
	.zero		1


	//   ....[1]....
        /*0d84*/ 	.word	0x00000280
        /*0d88*/ 	.word	0x000000ff
        /*0d8c*/ 	.word	0x00022820
        /*0d90*/ 	.short	0x0100
        /*0d92*/ 	.byte	0x08
	.zero		1


	//   ....[2]....
        /*0d94*/ 	.word	0x00000370
        /*0d98*/ 	.word	0x000000ff
        /*0d9c*/ 	.word	0x00022830
        /*0da0*/ 	.short	0x0100
        /*0da2*/ 	.byte	0x08
	.zero		1


	//   ....[3]....
        /*0da4*/ 	.word	0x00000380
        /*0da8*/ 	.word	0x000000ff
        /*0dac*/ 	.word	0x00022840
        /*0db0*/ 	.short	0x0100
        /*0db2*/ 	.byte	0x08
	.zero		1


	//   ....[4]....
        /*0db4*/ 	.word	0x00000390
        /*0db8*/ 	.word	0x000000ff
        /*0dbc*/ 	.word	0x00022838
        /*0dc0*/ 	.short	0x0100
        /*0dc2*/ 	.byte	0x08
	.zero		1


	//   ....[5]....
        /*0dc4*/ 	.word	0x000003a0
        /*0dc8*/ 	.word	0x000000ff
        /*0dcc*/ 	.word	0x00022848
        /*0dd0*/ 	.short	0x0100
        /*0dd2*/ 	.byte	0x08
	.zero		1


	//   ....[6]....
        /*0dd4*/ 	.word	0x000004d0
        /*0dd8*/ 	.word	0x000000ff
        /*0ddc*/ 	.word	0x00022850
        /*0de0*/ 	.short	0x0100
        /*0de2*/ 	.byte	0x08
	.zero		1


	//   ....[7]....
        /*0de4*/ 	.word	0x000004e0
        /*0de8*/ 	.word	0x000000ff
        /*0dec*/ 	.word	0x00022860
        /*0df0*/ 	.short	0x0100
        /*0df2*/ 	.byte	0x08
	.zero		1


	//   ....[8]....
        /*0df4*/ 	.word	0x000004f0
        /*0df8*/ 	.word	0x000000ff
        /*0dfc*/ 	.word	0x00022858
        /*0e00*/ 	.short	0x0100
        /*0e02*/ 	.byte	0x08
	.zero		1


	//   ....[9]....
        /*0e04*/ 	.word	0x00000500
        /*0e08*/ 	.word	0x000000ff
        /*0e0c*/ 	.word	0x00022868
        /*0e10*/ 	.short	0x0100
        /*0e12*/ 	.byte	0x08
	.zero		1


	//   ....[10]....
        /*0e14*/ 	.word	0x000005f0
        /*0e18*/ 	.word	0x000000ff
        /*0e1c*/ 	.word	0x00022870
        /*0e20*/ 	.short	0x0100
        /*0e22*/ 	.byte	0x06
	.zero		1


	//   ....[11]....
        /*0e24*/ 	.word	0x00000600
        /*0e28*/ 	.word	0x000000ff
        /*0e2c*/ 	.word	0x00022880
        /*0e30*/ 	.short	0x0100
        /*0e32*/ 	.byte	0x06
	.zero		1


	//   ....[12]....
        /*0e34*/ 	.word	0x00000610
        /*0e38*/ 	.word	0x000000ff
        /*0e3c*/ 	.word	0x00022878
        /*0e40*/ 	.short	0x0100
        /*0e42*/ 	.byte	0x06
	.zero		1


	//   ....[13]....
        /*0e44*/ 	.word	0x00000620
        /*0e48*/ 	.word	0x000000ff
        /*0e4c*/ 	.word	0x00022888
        /*0e50*/ 	.short	0x0100
        /*0e52*/ 	.byte	0x06
	.zero		1


	//   ....[14]....
        /*0e54*/ 	.word	0x00000750
        /*0e58*/ 	.word	0x000000ff
        /*0e5c*/ 	.word	0x00022890
        /*0e60*/ 	.short	0x0100
        /*0e62*/ 	.byte	0x08
	.zero		1


	//   ....[15]....
        /*0e64*/ 	.word	0x00000760
        /*0e68*/ 	.word	0x000000ff
        /*0e6c*/ 	.word	0x000228a0
        /*0e70*/ 	.short	0x0100
        /*0e72*/ 	.byte	0x08
	.zero		1


	//   ....[16]....
        /*0e74*/ 	.word	0x00000770
        /*0e78*/ 	.word	0x000000ff
        /*0e7c*/ 	.word	0x00022898
        /*0e80*/ 	.short	0x0100
        /*0e82*/ 	.byte	0x08
	.zero		1


	//   ....[17]....
        /*0e84*/ 	.word	0x00000780
        /*0e88*/ 	.word	0x000000ff
        /*0e8c*/ 	.word	0x000228a8
        /*0e90*/ 	.short	0x0100
        /*0e92*/ 	.byte	0x08
	.zero		1


	//   ....[18]....
        /*0e94*/ 	.word	0x000008b0
        /*0e98*/ 	.word	0x000000ff
        /*0e9c*/ 	.word	0x000228b0
        /*0ea0*/ 	.short	0x0100
        /*0ea2*/ 	.byte	0x08
	.zero		1


	//   ....[19]....
        /*0ea4*/ 	.word	0x000008c0
        /*0ea8*/ 	.word	0x000000ff
        /*0eac*/ 	.word	0x000228c0
        /*0eb0*/ 	.short	0x0100
        /*0eb2*/ 	.byte	0x08
	.zero		1


	//   ....[20]....
        /*0eb4*/ 	.word	0x000008d0
        /*0eb8*/ 	.word	0x000000ff
        /*0ebc*/ 	.word	0x000228b8
        /*0ec0*/ 	.short	0x0100
        /*0ec2*/ 	.byte	0x08
	.zero		1


	//   ....[21]....
        /*0ec4*/ 	.word	0x000008e0
        /*0ec8*/ 	.word	0x000000ff
        /*0ecc*/ 	.word	0x000228c8
        /*0ed0*/ 	.short	0x0100
        /*0ed2*/ 	.byte	0x08
	.zero		1


	//   ....[22]....
        /*0ed4*/ 	.word	0x00003720
        /*0ed8*/ 	.word	0x00000057
        /*0edc*/ 	.word	0x00022890
        /*0ee0*/ 	.short	0x010a
        /*0ee2*/ 	.byte	0x3f
	.zero		1


	//   ....[23]....
        /*0ee4*/ 	.word	0x00004a00
        /*0ee8*/ 	.word	0x00000057
        /*0eec*/ 	.word	0x00022890
        /*0ef0*/ 	.short	0x010a
        /*0ef2*/ 	.byte	0x3f
	.zero		1


	//   ....[24]....
        /*0ef4*/ 	.word	0x00005a20
        /*0ef8*/ 	.word	0x00000057
        /*0efc*/ 	.word	0x00022890
        /*0f00*/ 	.short	0x010a
        /*0f02*/ 	.byte	0x3f
	.zero		1


	//   ....[25]....
        /*0f04*/ 	.word	0x00005ec0
        /*0f08*/ 	.word	0x00000004
        /*0f0c*/ 	.word	0x00000000
        /*0f10*/ 	.short	0x0101
        /*0f12*/ 	.byte	0x3f
	.zero		1


	//   ....[26]....
        /*0f14*/ 	.word	0x00005f00
        /*0f18*/ 	.word	0x00000057
        /*0f1c*/ 	.word	0x000228b0
        /*0f20*/ 	.short	0x010a
        /*0f22*/ 	.byte	0x3f
	.zero		1


	//   ....[27]....
        /*0f24*/ 	.word	0x00006780
        /*0f28*/ 	.word	0x00000057
        /*0f2c*/ 	.word	0x00000000
        /*0f30*/ 	.short	0x0101
        /*0f32*/ 	.byte	0x3f
	.zero		1


	//   ....[28]....
        /*0f34*/ 	.word	0x00007620
        /*0f38*/ 	.word	0x00000017
        /*0f3c*/ 	.word	0x00022800
        /*0f40*/ 	.short	0x010a
        /*0f42*/ 	.byte	0x3f
	.zero		1


	//   ....[29]....
        /*0f44*/ 	.word	0x00007670
        /*0f48*/ 	.word	0x00000017
        /*0f4c*/ 	.word	0x00022800
        /*0f50*/ 	.short	0x010a
        /*0f52*/ 	.byte	0x3f
	.zero		1


	//   ....[30]....
        /*0f54*/ 	.word	0x00008120
        /*0f58*/ 	.word	0x00000017
        /*0f5c*/ 	.word	0x00022800
        /*0f60*/ 	.short	0x010a
        /*0f62*/ 	.byte	0x3f
	.zero		1


	//   ....[31]....
        /*0f64*/ 	.word	0x00009560
        /*0f68*/ 	.word	0x00000017
        /*0f6c*/ 	.word	0x00022800
        /*0f70*/ 	.short	0x010a
        /*0f72*/ 	.byte	0x3f
	.zero		1


	//   ....[32]....
        /*0f74*/ 	.word	0x0000a450
        /*0f78*/ 	.word	0x00000003
        /*0f7c*/ 	.word	0x00022830
        /*0f80*/ 	.short	0x010a
        /*0f82*/ 	.byte	0x3f
	.zero		1


	//   ....[33]....
        /*0f84*/ 	.word	0x0000a4f0
        /*0f88*/ 	.word	0x00000003
        /*0f8c*/ 	.word	0x00022830
        /*0f90*/ 	.short	0x010a
        /*0f92*/ 	.byte	0x3f
	.zero		1


	//   ....[34]....
        /*0f94*/ 	.word	0x0000a9c0
        /*0f98*/ 	.word	0x00000004
        /*0f9c*/ 	.word	0x00000000
        /*0fa0*/ 	.short	0x0101
        /*0fa2*/ 	.byte	0x3f
	.zero		1


	//   ....[35]....
        /*0fa4*/ 	.word	0x0000c890
        /*0fa8*/ 	.word	0x00000003
        /*0fac*/ 	.word	0x00022850
        /*0fb0*/ 	.short	0x010a
        /*0fb2*/ 	.byte	0x3f
	.zero		1


	//   ....[36]....
        /*0fb4*/ 	.word	0x0000c8e0
        /*0fb8*/ 	.word	0x00000003
        /*0fbc*/ 	.word	0x00022850
        /*0fc0*/ 	.short	0x010a
        /*0fc2*/ 	.byte	0x3f
	.zero		1


	//   ....[37]....
        /*0fc4*/ 	.word	0x0000cd10
        /*0fc8*/ 	.word	0x00000003
        /*0fcc*/ 	.word	0x00000000
        /*0fd0*/ 	.short	0x0101
        /*0fd2*/ 	.byte	0x3f
	.zero		1


	//   ....[38]....
        /*0fd4*/ 	.word	0x0000d0d0
        /*0fd8*/ 	.word	0x00000009
        /*0fdc*/ 	.word	0x00022830
        /*0fe0*/ 	.short	0x010a
        /*0fe2*/ 	.byte	0x3f
	.zero		1


	//   ....[39]....
        /*0fe4*/ 	.word	0x0000d130
        /*0fe8*/ 	.word	0x00000009
        /*0fec*/ 	.word	0x00022830
        /*0ff0*/ 	.short	0x010a
        /*0ff2*/ 	.byte	0x3f
	.zero		1


	//   ....[40]....
        /*0ff4*/ 	.word	0x0000d540
        /*0ff8*/ 	.word	0x000000c8
        /*0ffc*/ 	.word	0x00000000
        /*1000*/ 	.short	0x0101
        /*1002*/ 	.byte	0x3f
	.zero		1


	//   ....[41]....
        /*1004*/ 	.word	0x0000fdc0
        /*1008*/ 	.word	0x00000009
        /*100c*/ 	.word	0x00022850
        /*1010*/ 	.short	0x010a
        /*1012*/ 	.byte	0x3f
	.zero		1


	//   ....[42]....
        /*1014*/ 	.word	0x0000fe10
        /*1018*/ 	.word	0x00000009
        /*101c*/ 	.word	0x00022850
        /*1020*/ 	.short	0x010a
        /*1022*/ 	.byte	0x3f
	.zero		1


	//   ....[43]....
        /*1024*/ 	.word	0x00010200
        /*1028*/ 	.word	0x00000000
        /*102c*/ 	.word	0x00000000
        /*1030*/ 	.short	0x0101
        /*1032*/ 	.byte	0x3f
	.zero		1


	//   ....[44]....
        /*1034*/ 	.word	0x00010640
        /*1038*/ 	.word	0x00000003
        /*103c*/ 	.word	0x00022830
        /*1040*/ 	.short	0x010a
        /*1042*/ 	.byte	0x3f
	.zero		1


	//   ....[45]....
        /*1044*/ 	.word	0x000106a0
        /*1048*/ 	.word	0x00000003
        /*104c*/ 	.word	0x00022830
        /*1050*/ 	.short	0x010a
        /*1052*/ 	.byte	0x3f
	.zero		1


	//   ....[46]....
        /*1054*/ 	.word	0x000118c0
        /*1058*/ 	.word	0x000000a2
        /*105c*/ 	.word	0x00000000
        /*1060*/ 	.short	0x0101
        /*1062*/ 	.byte	0x3f
	.zero		1


	//   ....[47]....
        /*1064*/ 	.word	0x00012060
        /*1068*/ 	.word	0x00000003
        /*106c*/ 	.word	0x00022850
        /*1070*/ 	.short	0x010a
        /*1072*/ 	.byte	0x3f
	.zero		1


	//   ....[48]....
        /*1074*/ 	.word	0x000120b0
        /*1078*/ 	.word	0x00000003
        /*107c*/ 	.word	0x00022850
        /*1080*/ 	.short	0x010a
        /*1082*/ 	.byte	0x3f
	.zero		1


	//   ....[49]....
        /*1084*/ 	.word	0x000124b0
        /*1088*/ 	.word	0x00000003
        /*108c*/ 	.word	0x00000000
        /*1090*/ 	.short	0x0101
        /*1092*/ 	.byte	0x3f
	.zero		1


	//   ....[50]....
        /*1094*/ 	.word	0x000125f0
        /*1098*/ 	.word	0x00000009
        /*109c*/ 	.word	0x00022830
        /*10a0*/ 	.short	0x010a
        /*10a2*/ 	.byte	0x3f
	.zero		1


	//   ....[51]....
        /*10a4*/ 	.word	0x00012650
        /*10a8*/ 	.word	0x00000009
        /*10ac*/ 	.word	0x00022830
        /*10b0*/ 	.short	0x010a
        /*10b2*/ 	.byte	0x3f
	.zero		1


	//   ....[52]....
        /*10b4*/ 	.word	0x00012a00
        /*10b8*/ 	.word	0x00000000
        /*10bc*/ 	.word	0x00000000
        /*10c0*/ 	.short	0x0101
        /*10c2*/ 	.byte	0x3f
	.zero		1


	//   ....[53]....
        /*10c4*/ 	.word	0x000152d0
        /*10c8*/ 	.word	0x00000009
        /*10cc*/ 	.word	0x00022850
        /*10d0*/ 	.short	0x010a
        /*10d2*/ 	.byte	0x3f
	.zero		1


	//   ....[54]....
        /*10d4*/ 	.word	0x00015320
        /*10d8*/ 	.word	0x00000009
        /*10dc*/ 	.word	0x00022850
        /*10e0*/ 	.short	0x010a
        /*10e2*/ 	.byte	0x3f
	.zero		1


	//   ....[55]....
        /*10e4*/ 	.word	0x00015730
        /*10e8*/ 	.word	0x00000009
        /*10ec*/ 	.word	0x00000000
        /*10f0*/ 	.short	0x0101
        /*10f2*/ 	.byte	0x3f
	.zero		1


	//   ....[56]....
        /*10f4*/ 	.word	0x00017cc0
        /*10f8*/ 	.word	0x00000003
        /*10fc*/ 	.word	0x00000000
        /*1100*/ 	.short	0x0101
        /*1102*/ 	.byte	0x3f
	.zero		1


	//   ....[57]....
        /*1104*/ 	.word	0x00018720
        /*1108*/ 	.word	0x00000009
        /*110c*/ 	.word	0x00000000
        /*1110*/ 	.short	0x0101
        /*1112*/ 	.byte	0x3f
	.zero		1


	//   ....[58]....
        /*1114*/ 	.word	0x0001d630
        /*1118*/ 	.word	0x00000011
        /*111c*/ 	.word	0x00022820
        /*1120*/ 	.short	0x010a
        /*1122*/ 	.byte	0x3f
	.zero		1


	//   ....[59]....
        /*1124*/ 	.word	0x0001d6c0
        /*1128*/ 	.word	0x0000000c
        /*112c*/ 	.word	0x000228a0
        /*1130*/ 	.short	0x010a
        /*1132*/ 	.byte	0x3f
	.zero		1


	//   ....[60]....
        /*1134*/ 	.word	0x0001d910
        /*1138*/ 	.word	0x0000000c
        /*113c*/ 	.word	0x000228c0
        /*1140*/ 	.short	0x010a
        /*1142*/ 	.byte	0x3f
	.zero		1


	//   ....[61]....
        /*1144*/ 	.word	0x0001df20
        /*1148*/ 	.word	0x0000000a
        /*114c*/ 	.word	0x000228a0
        /*1150*/ 	.short	0x010a
        /*1152*/ 	.byte	0x3f
	.zero		1


	//   ....[62]....
        /*1154*/ 	.word	0x0001e160
        /*1158*/ 	.word	0x0000000a
        /*115c*/ 	.word	0x000228c0
        /*1160*/ 	.short	0x010a
        /*1162*/ 	.byte	0x3f
	.zero		1


	//   ....[63]....
        /*1164*/ 	.word	0x0001f700
        /*1168*/ 	.word	0x00000021
        /*116c*/ 	.word	0x00022840
        /*1170*/ 	.short	0x010a
        /*1172*/ 	.byte	0x3f
	.zero		1


	//   ....[64]....
        /*1174*/ 	.word	0x0001fd30
        /*1178*/ 	.word	0x00000021
        /*117c*/ 	.word	0x00022830
        /*1180*/ 	.short	0x0107
        /*1182*/ 	.byte	0x3f
	.zero		1


	//   ....[65]....
        /*1184*/ 	.word	0x0001fe10
        /*1188*/ 	.word	0x00000021
        /*118c*/ 	.word	0x00022830
        /*1190*/ 	.short	0x0101
        /*1192*/ 	.byte	0x3f
	.zero		1


	//   ....[66]....
        /*1194*/ 	.word	0x000209b0
        /*1198*/ 	.word	0x00000011
        /*119c*/ 	.word	0x00022800
        /*11a0*/ 	.short	0x0107
        /*11a2*/ 	.byte	0x3f
	.zero		1


	//   ....[67]....
        /*11a4*/ 	.word	0x00020aa0
        /*11a8*/ 	.word	0x00000011
        /*11ac*/ 	.word	0x00022800
        /*11b0*/ 	.short	0x0101
        /*11b2*/ 	.byte	0x3f
	.zero		1


	//   ....[68]....
        /*11b4*/ 	.word	0x00020ac0
        /*11b8*/ 	.word	0x00000011
        /*11bc*/ 	.word	0x00022820
        /*11c0*/ 	.short	0x010a
        /*11c2*/ 	.byte	0x3f
	.zero		1


	//   ....[69]....
        /*11c4*/ 	.word	0x00020b50
        /*11c8*/ 	.word	0x00000021
        /*11cc*/ 	.word	0x00022860
        /*11d0*/ 	.short	0x010a
        /*11d2*/ 	.byte	0x3f
	.zero		1


	//   ....[70]....
        /*11d4*/ 	.word	0x00021230
        /*11d8*/ 	.word	0x00000021
        /*11dc*/ 	.word	0x00022850
        /*11e0*/ 	.short	0x0107
        /*11e2*/ 	.byte	0x3f
	.zero		1


	//   ....[71]....
        /*11e4*/ 	.word	0x00021300
        /*11e8*/ 	.word	0x00000021
        /*11ec*/ 	.word	0x00022850
        /*11f0*/ 	.short	0x0101
        /*11f2*/ 	.byte	0x3f
	.zero		1


	//   ....[72]....
        /*11f4*/ 	.word	0x00021640
        /*11f8*/ 	.word	0x00000006
        /*11fc*/ 	.word	0x00022840
        /*1200*/ 	.short	0x010a
        /*1202*/ 	.byte	0x3f
	.zero		1


	//   ....[73]....
        /*1204*/ 	.word	0x00021a00
        /*1208*/ 	.word	0x00000006
        /*120c*/ 	.word	0x00022830
        /*1210*/ 	.short	0x0107
        /*1212*/ 	.byte	0x3f
	.zero		1


	//   ....[74]....
        /*1214*/ 	.word	0x00021ac0
        /*1218*/ 	.word	0x00000006
        /*121c*/ 	.word	0x00022830
        /*1220*/ 	.short	0x0101
        /*1222*/ 	.byte	0x3f
	.zero		1


	//   ....[75]....
        /*1224*/ 	.word	0x00021af0
        /*1228*/ 	.word	0x00000006
        /*122c*/ 	.word	0x00022860
        /*1230*/ 	.short	0x010a
        /*1232*/ 	.byte	0x3f
	.zero		1


	//   ....[76]....
        /*1234*/ 	.word	0x00021ff0
        /*1238*/ 	.word	0x00000006
        /*123c*/ 	.word	0x00022850
        /*1240*/ 	.short	0x0107
        /*1242*/ 	.byte	0x3f
	.zero		1


	//   ....[77]....
        /*1244*/ 	.word	0x000220b0
        /*1248*/ 	.word	0x00000006
        /*124c*/ 	.word	0x00022850
        /*1250*/ 	.short	0x0101
        /*1252*/ 	.byte	0x3f
	.zero		1


	//   ....[78]....
        /*1254*/ 	.word	0x00023340
        /*1258*/ 	.word	0x00000005
        /*125c*/ 	.word	0x00022820
        /*1260*/ 	.short	0x010a
        /*1262*/ 	.byte	0x3f
	.zero		1


	//   ....[79]....
        /*1264*/ 	.word	0x000234b0
        /*1268*/ 	.word	0x00000003
        /*126c*/ 	.word	0x00022840
        /*1270*/ 	.short	0x010a
        /*1272*/ 	.byte	0x3f
	.zero		1


	//   ....[80]....
        /*1274*/ 	.word	0x00023550
        /*1278*/ 	.word	0x00000013
        /*127c*/ 	.word	0x00022840
        /*1280*/ 	.short	0x010a
        /*1282*/ 	.byte	0x3f
	.zero		1


	//   ....[81]....
        /*1284*/ 	.word	0x00023590
        /*1288*/ 	.word	0x00000003
        /*128c*/ 	.word	0x00022860
        /*1290*/ 	.short	0x010a
        /*1292*/ 	.byte	0x3f
	.zero		1


	//   ....[82]....
        /*1294*/ 	.word	0x000235d0
        /*1298*/ 	.word	0x00000013
        /*129c*/ 	.word	0x00022860
        /*12a0*/ 	.short	0x010a
        /*12a2*/ 	.byte	0x3f
	.zero		1


	//   ....[83]....
        /*12a4*/ 	.word	0x00023630
        /*12a8*/ 	.word	0x00000057
        /*12ac*/ 	.word	0x00022890
        /*12b0*/ 	.short	0x010a
        /*12b2*/ 	.byte	0x3f
	.zero		1


	//   ....[84]....
        /*12b4*/ 	.word	0x000238c0
        /*12b8*/ 	.word	0x00000057
        /*12bc*/ 	.word	0x00022890
        /*12c0*/ 	.short	0x010a
        /*12c2*/ 	.byte	0x3f
	.zero		1


	//   ....[85]....
        /*12c4*/ 	.word	0x00023b70
        /*12c8*/ 	.word	0x00000057
        /*12cc*/ 	.word	0x00022890
        /*12d0*/ 	.short	0x010a
        /*12d2*/ 	.byte	0x3f
	.zero		1


	//   ....[86]....
        /*12d4*/ 	.word	0x00023e20
        /*12d8*/ 	.word	0x00000057
        /*12dc*/ 	.word	0x000228b0
        /*12e0*/ 	.short	0x010a
        /*12e2*/ 	.byte	0x3f
	.zero		1


	//   ....[87]....
        /*12e4*/ 	.word	0x000242a0
        /*12e8*/ 	.word	0x00000017
        /*12ec*/ 	.word	0x00022800
        /*12f0*/ 	.short	0x010a
        /*12f2*/ 	.byte	0x3f
	.zero		1


	//   ....[88]....
        /*12f4*/ 	.word	0x000248a0
        /*12f8*/ 	.word	0x00000017
        /*12fc*/ 	.word	0x00022800
        /*1300*/ 	.short	0x010a
        /*1302*/ 	.byte	0x3f
	.zero		1


	//   ....[89]....
        /*1304*/ 	.word	0x000248f0
        /*1308*/ 	.word	0x00000003
        /*130c*/ 	.word	0x00022830
        /*1310*/ 	.short	0x010a
        /*1312*/ 	.byte	0x3f
	.zero		1


	//   ....[90]....
        /*1314*/ 	.word	0x00024940
        /*1318*/ 	.word	0x00000003
        /*131c*/ 	.word	0x00022850
        /*1320*/ 	.short	0x010a
        /*1322*/ 	.byte	0x3f
	.zero		1


	//   ....[91]....
        /*1324*/ 	.word	0x00024990
        /*1328*/ 	.word	0x00000009
        /*132c*/ 	.word	0x00022830
        /*1330*/ 	.short	0x010a
        /*1332*/ 	.byte	0x3f
	.zero		1


	//   ....[92]....
        /*1334*/ 	.word	0x000249e0
        /*1338*/ 	.word	0x00000009
        /*133c*/ 	.word	0x00022850
        /*1340*/ 	.short	0x010a
        /*1342*/ 	.byte	0x3f
	.zero		1


	//   ....[93]....
        /*1344*/ 	.word	0x00024a30
        /*1348*/ 	.word	0x00000003
        /*134c*/ 	.word	0x00022830
        /*1350*/ 	.short	0x010a
        /*1352*/ 	.byte	0x3f
	.zero		1


	//   ....[94]....
        /*1354*/ 	.word	0x00024a80
        /*1358*/ 	.word	0x00000003
        /*135c*/ 	.word	0x00022850
        /*1360*/ 	.short	0x010a
        /*1362*/ 	.byte	0x3f
	.zero		1


	//   ....[95]....
        /*1364*/ 	.word	0x00024ad0
        /*1368*/ 	.word	0x00000009
        /*136c*/ 	.word	0x00022830
        /*1370*/ 	.short	0x010a
        /*1372*/ 	.byte	0x3f
	.zero		1


	//   ....[96]....
        /*1374*/ 	.word	0x00024b20
        /*1378*/ 	.word	0x00000009
        /*137c*/ 	.word	0x00022850
        /*1380*/ 	.short	0x010a
        /*1382*/ 	.byte	0x3f
	.zero		1


	//   ....[97]....
        /*1384*/ 	.word	0x00025730
        /*1388*/ 	.word	0x00000011
        /*138c*/ 	.word	0x00022820
        /*1390*/ 	.short	0x010a
        /*1392*/ 	.byte	0x3f
	.zero		1


	//   ....[98]....
        /*1394*/ 	.word	0x00025780
        /*1398*/ 	.word	0x0000000c
        /*139c*/ 	.word	0x000228a0
        /*13a0*/ 	.short	0x010a
        /*13a2*/ 	.byte	0x3f
	.zero		1


	//   ....[99]....
        /*13a4*/ 	.word	0x000257d0
        /*13a8*/ 	.word	0x0000000c
        /*13ac*/ 	.word	0x000228c0
        /*13b0*/ 	.short	0x010a
        /*13b2*/ 	.byte	0x3f
	.zero		1


	//   ....[100]....
        /*13b4*/ 	.word	0x00025820
        /*13b8*/ 	.word	0x0000000a
        /*13bc*/ 	.word	0x000228a0
        /*13c0*/ 	.short	0x010a
        /*13c2*/ 	.byte	0x3f
	.zero		1


	//   ....[101]....
        /*13c4*/ 	.word	0x00025870
        /*13c8*/ 	.word	0x0000000a
        /*13cc*/ 	.word	0x000228c0
        /*13d0*/ 	.short	0x010a
        /*13d2*/ 	.byte	0x3f
	.zero		1


	//   ....[102]....
        /*13d4*/ 	.word	0x00025990
        /*13d8*/ 	.word	0x00000021
        /*13dc*/ 	.word	0x00022840
        /*13e0*/ 	.short	0x010a
        /*13e2*/ 	.byte	0x3f
	.zero		1


	//   ....[103]....
        /*13e4*/ 	.word	0x00026c70
        /*13e8*/ 	.word	0x00000011
        /*13ec*/ 	.word	0x00022820
        /*13f0*/ 	.short	0x010a
        /*13f2*/ 	.byte	0x3f
	.zero		1


	//   ....[104]....
        /*13f4*/ 	.word	0x00026cc0
        /*13f8*/ 	.word	0x00000021
        /*13fc*/ 	.word	0x00022860
        /*1400*/ 	.short	0x010a
        /*1402*/ 	.byte	0x3f
	.zero		1


	//   ....[105]....
        /*1404*/ 	.word	0x00027630
        /*1408*/ 	.word	0x00000006
        /*140c*/ 	.word	0x00022840
        /*1410*/ 	.short	0x010a
        /*1412*/ 	.byte	0x3f
	.zero		1


	//   ....[106]....
        /*1414*/ 	.word	0x00027d10
        /*1418*/ 	.word	0x00000006
        /*141c*/ 	.word	0x00022860
        /*1420*/ 	.short	0x010a
        /*1422*/ 	.byte	0x3f
	.zero		1


	//   ....[107]....
        /*1424*/ 	.word	0x00028e60
        /*1428*/ 	.word	0x00000005
        /*142c*/ 	.word	0x00022820
        /*1430*/ 	.short	0x010a
        /*1432*/ 	.byte	0x3f
	.zero		1


	//   ....[108]....
        /*1434*/ 	.word	0x00029000
        /*1438*/ 	.word	0x00000003
        /*143c*/ 	.word	0x00022840
        /*1440*/ 	.short	0x010a
        /*1442*/ 	.byte	0x3f
	.zero		1


	//   ....[109]....
        /*1444*/ 	.word	0x00029050
        /*1448*/ 	.word	0x00000013
        /*144c*/ 	.word	0x00022840
        /*1450*/ 	.short	0x010a
        /*1452*/ 	.byte	0x3f
	.zero		1


	//   ....[110]....
        /*1454*/ 	.word	0x000290a0
        /*1458*/ 	.word	0x00000003
        /*145c*/ 	.word	0x00022860
        /*1460*/ 	.short	0x010a
        /*1462*/ 	.byte	0x3f
	.zero		1


	//----- nvinfo : EIATTR_NUM_MBARRIERS
	.align		4
.L_411:
        /*1464*/ 	.byte	0x03, 0x38
        /*1466*/ 	.short	0x0016


	//----- nvinfo : EIATTR_EXIT_INSTR_OFFSETS
	.align		4
        /*1468*/ 	.byte	0x04, 0x1c
        /*146a*/ 	.short	(.L_413 - .L_412)


	//   ....[0]....
.L_412:
        /*146c*/ 	.word	0x00023620


	//----- nvinfo : EIATTR_MAX_THREADS
	.align		4
.L_413:
        /*1470*/ 	.byte	0x04, 0x05
        /*1472*/ 	.short	(.L_415 - .L_414)
.L_414:
        /*1474*/ 	.word	0x00000180
        /*1478*/ 	.word	0x00000001
        /*147c*/ 	.word	0x00000001


	//----- nvinfo : EIATTR_CRS_STACK_SIZE
	.align		4
.L_415:
        /*1480*/ 	.byte	0x04, 0x1e
        /*1482*/ 	.short	(.L_417 - .L_416)
.L_416:
        /*1484*/ 	.word	0x00000000


	//----- nvinfo : EIATTR_CBANK_PARAM_SIZE
	.align		4
.L_417:
        /*1488*/ 	.byte	0x03, 0x19
        /*148a*/ 	.short	0x0af0


	//----- nvinfo : EIATTR_PARAM_CBANK
	.align		4
        /*148c*/ 	.byte	0x04, 0x0a
        /*148e*/ 	.short	(.L_419 - .L_418)
	.align		4
.L_418:
        /*1490*/ 	.word	index@(.nv.constant0._ZN7cutlass13device_kernelIN5flash11enable_sm90INS1_16FlashAttnFwdSm90INS1_25CollectiveMainloopFwdSm90ILi2EN4cute5tupleIJNS5_1CILi1EEES8_S8_EEENS6_IJNS7_ILi128EEENS7_ILi96EEENS7_ILi64EEEEEELi256ENS_6half_tEfNS_4arch4Sm90ELb0ELb1ELb0ELb1ELb1ELb1ELb0ELb1ELb0ELb1ELb1ELb0EEENS1_21CollectiveEpilogueFwdINS6_IJSA_NS7_ILi256EEESB_EEES9_SE_SG_Li256ELb1ELb1ELb1ELb0EEENS1_36VarlenDynamicPersistentTileSchedulerILi128ELi96ELi256ELi128ELb1ELb1ELb1ELb1ELb0ELb1EEEEEEEEEvNT_6ParamsE)
        /*1494*/ 	.short	0x0210
        /*1496*/ 	.short	0x0af0


	//----- nvinfo : EIATTR_SW_WAR
	.align		4
.L_419:
        /*1498*/ 	.byte	0x04, 0x36
        /*149a*/ 	.short	(.L_421 - .L_420)
.L_420:
        /*149c*/ 	.word	0x00000008
.L_421:


//--------------------- .nv.info._ZN7cutlass13device_kernelIN5flash11enable_sm90INS1_16FlashAttnFwdSm90INS1_25CollectiveMainloopFwdSm90ILi2EN4cute5tupleIJNS5_1CILi1EEES8_S8_EEENS6_IJNS7_ILi128EEENS7_ILi96EEENS7_ILi64EEEEEELi256ENS_6half_tEfNS_4arch4Sm90ELb0ELb1ELb0ELb1ELb1ELb0ELb1ELb1ELb0ELb1ELb1ELb0EEENS1_21CollectiveEpilogueFwdINS6_IJSA_NS7_ILi256EEESB_EEES9_SE_SG_Li256ELb1ELb1ELb1ELb0EEENS1_36VarlenDynamicPersistentTileSchedulerILi128ELi96ELi256ELi128ELb1ELb1ELb1ELb1ELb0ELb1EEEEEEEEEvNT_6ParamsE --------------------------
	.section	.nv.info._ZN7cutlass13device_kernelIN5flash11enable_sm90INS1_16FlashAttnFwdSm90INS1_25CollectiveMainloopFwdSm90ILi2EN4cute5tupleIJNS5_1CILi1EEES8_S8_EEENS6_IJNS7_ILi128EEENS7_ILi96EEENS7_ILi64EEEEEELi256ENS_6half_tEfNS_4arch4Sm90ELb0ELb1ELb0ELb1ELb1ELb0ELb1ELb1ELb0ELb1ELb1ELb0EEENS1_21CollectiveEpilogueFwdINS6_IJSA_NS7_ILi256EEESB_EEES9_SE_SG_Li256ELb1ELb1ELb1ELb0EEENS1_36VarlenDynamicPersistentTileSchedulerILi128ELi96ELi256ELi128ELb1ELb1ELb1ELb1ELb0ELb1EEEEEEEEEvNT_6ParamsE,"",@"SHT_CUDA_INFO"
	.sectionflags	@""
	.align	4


	//----- nvinfo : EIATTR_CUDA_API_VERSION
	.align		4
        /*0000*/ 	.byte	0x04, 0x37
        /*0002*/ 	.short	(.L_423 - .L_422)
.L_422:
        /*0004*/ 	.word	0x00000082


	//----- nvinfo : EIATTR_KPARAM_INFO
	.align		4
.L_423:
        /*0008*/ 	.byte	0x04, 0x17
        /*000a*/ 	.short	(.L_425 - .L_424)
.L_424:
        /*000c*/ 	.word	0x00000000
        /*0010*/ 	.short	0x0000
        /*0012*/ 	.short	0x0070
        /*0014*/ 	.byte	0x00, 0xf0, 0x01, 0x2e


	//----- nvinfo : EIATTR_SPARSE_MMA_MASK
	.align		4
.L_425:
        /*0018*/ 	.byte	0x03, 0x50
        /*001a*/ 	.short	0x0000


	//----- nvinfo : EIATTR_MAXREG_COUNT
	.align		4
        /*001c*/ 	.byte	0x03, 0x1b
        /*001e*/ 	.short	0x00a8


	//----- nvinfo : EIATTR_NUM_BARRIERS
	.align		4
        /*0020*/ 	.byte	0x02, 0x4c
        /*0022*/ 	.byte	0x10
	.zero		1


	//----- nvinfo : EIATTR_EXTERNS
	.align		4
        /*0024*/ 	.byte	0x04, 0x0f
        /*0026*/ 	.short	(.L_427 - .L_426)


	//   ....[0]....
	.align		4
.L_426:
        /*0028*/ 	.word	index@(__assertfail)


	//----- nvinfo : EIATTR_ANNOTATIONS
	.align		4
.L_427:
        /*002c*/ 	.byte	0x04, 0x55
        /*002e*/ 	.short	(.L_429 - .L_428)


	//   ....[0]....
.L_428:
        /* <DEDUP_REMOVED lines=50> */


	//----- nvinfo : EIATTR_MERCURY_ISA_VERSION
	.align		4
.L_429:
        /*0340*/ 	.byte	0x03, 0x5f
        /*0342*/ 	.short	0x0101


	//----- nvinfo : EIATTR_UNUSED_LOAD_BYTE_OFFSET
	.align		4
        /*0344*/ 	.byte	0x04, 0x44
        /*0346*/ 	.short	(.L_431 - .L_430)


	//   ....[0]....
.L_430:
        /*0348*/ 	.word	0x00000a90
        /*034c*/ 	.word	0x0000fff0


	//   ....[1]....
        /*0350*/ 	.word	0x0001f4e0
        /*0354*/ 	.word	0x0000fff0


	//----- nvinfo : EIATTR_INT_WARP_WIDE_INSTR_OFFSETS
	.align		4
.L_431:
        /*0358*/ 	.byte	0x04, 0x31
        /*035a*/ 	.short	(.L_433 - .L_432)


	//   ....[0]....
.L_432:
        /*035c*/ 	.word	0x000000c0


	//   ....[1]....
        /*0360*/ 	.word	0x000000d0


	//   ....[2]....
        /*0364*/ 	.word	0x000000e0


	//   ....[3]....
        /*0368*/ 	.word	0x00000180


	//   ....[4]....
        /*036c*/ 	.word	0x00025cf0


	//   ....[5]....
        /*0370*/ 	.word	0x00025d80


	//   ....[6]....
        /*0374*/ 	.word	0x00029c40


	//   ....[7]....
        /*0378*/ 	.word	0x00029cd0


	//----- nvinfo : EIATTR_COOP_GROUP_MASK_REGIDS
	.align		4
.L_433:
        /*037c*/ 	.byte	0x04, 0x29
        /*037e*/ 	.short	(.L_435 - .L_434)


	//   ....[0]....
.L_434:
        /*0380*/ 	.word	0xffffffff


	//   ....[1]....
        /*0384*/ 	.word	0xffffffff


	//   ....[2]....
        /*0388*/ 	.word	0xffffffff


	//   ....[3]....
        /*038c*/ 	.word	0xffffffff


	//   ....[4]....
        /*0390*/ 	.word	0xffffffff


	//   ....[5]....
        /*0394*/ 	.word	0xffffffff


	//   ....[6]....
        /*0398*/ 	.word	0xffffffff


	//   ....[7]....
        /*039c*/ 	.word	0xffffffff


	//   ....[8]....
        /*03a0*/ 	.word	0xffffffff


	//   ....[9]....
        /*03a4*/ 	.word	0xffffffff


	//   ....[10]....
        /*03a8*/ 	.word	0xffffffff


	//   ....[11]....
        /*03ac*/ 	.word	0xffffffff


	//   ....[12]....
        /*03b0*/ 	.word	0xffffffff


	//   ....[13]....
        /*03b4*/ 	.word	0xffffffff


	//   ....[14]....
        /*03b8*/ 	.word	0xffffffff


	//   ....[15]....
        /*03bc*/ 	.word	0xffffffff


	//   ....[16]....
        /*03c0*/ 	.word	0xffffffff


	//   ....[17]....
        /*03c4*/ 	.word	0xffffffff


	//   ....[18]....
        /*03c8*/ 	.word	0xffffffff


	//   ....[19]....
        /*03cc*/ 	.word	0xffffffff


	//   ....[20]....
        /*03d0*/ 	.word	0xffffffff


	//   ....[21]....
        /*03d4*/ 	.word	0xffffffff


	//   ....[22]....
        /*03d8*/ 	.word	0xffffffff


	//   ....[23]....
        /*03dc*/ 	.word	0xffffffff


	//   ....[24]....
        /*03e0*/ 	.word	0xffffffff


	//   ....[25]....
        /*03e4*/ 	.word	0xffffffff


	//   ....[26]....
        /*03e8*/ 	.word	0xffffffff


	//   ....[27]....
        /*03ec*/ 	.word	0xffffffff


	//   ....[28]....
        /*03f0*/ 	.word	0xffffffff


	//   ....[29]....
        /*03f4*/ 	.word	0xffffffff


	//   ....[30]....
        /*03f8*/ 	.word	0xffffffff


	//   ....[31]....
        /*03fc*/ 	.word	0xffffffff


	//   ....[32]....
        /*0400*/ 	.word	0xffffffff


	//   ....[33]....
        /*0404*/ 	.word	0xffffffff


	//   ....[34]....
        /*0408*/ 	.word	0xffffffff


	//   ....[35]....
        /*040c*/ 	.word	0xffffffff


	//   ....[36]....
        /*0410*/ 	.word	0xffffffff


	//   ....[37]....
        /*0414*/ 	.word	0xffffffff


	//   ....[38]....
        /*0418*/ 	.word	0xffffffff


	//   ....[39]....
        /*041c*/ 	.word	0xffffffff


	//   ....[40]....
        /*0420*/ 	.word	0xffffffff


	//   ....[41]....
        /*0424*/ 	.word	0xffffffff


	//   ....[42]....
        /*0428*/ 	.word	0xffffffff


	//   ....[43]....
        /*042c*/ 	.word	0xffffffff


	//   ....[44]....
        /*0430*/ 	.word	0xffffffff


	//   ....[45]....
        /*0434*/ 	.word	0xffffffff


	//   ....[46]....
        /*0438*/ 	.word	0xffffffff


	//   ....[47]....
        /*043c*/ 	.word	0xffffffff


	//   ....[48]....
        /*0440*/ 	.word	0xffffffff


	//   ....[49]....
        /*0444*/ 	.word	0xffffffff


	//   ....[50]....
        /*0448*/ 	.word	0xffffffff


	//   ....[51]....
        /*044c*/ 	.word	0xffffffff


	//   ....[52]....
        /*0450*/ 	.word	0xffffffff


	//   ....[53]....
        /*0454*/ 	.word	0xffffffff


	//   ....[54]....
        /*0458*/ 	.word	0xffffffff


	//   ....[55]....
        /*045c*/ 	.word	0xffffffff


	//   ....[56]....
        /*0460*/ 	.word	0xffffffff


	//   ....[57]....
        /*0464*/ 	.word	0xffffffff


	//   ....[58]....
        /*0468*/ 	.word	0xffffffff


	//   ....[59]....
        /*046c*/ 	.word	0xffffffff


	//   ....[60]....
        /*0470*/ 	.word	0xffffffff


	//   ....[61]....
        /*0474*/ 	.word	0xffffffff


	//   ....[62]....
        /*0478*/ 	.word	0xffffffff


	//   ....[63]....
        /*047c*/ 	.word	0xffffffff


	//   ....[64]....
        /*0480*/ 	.word	0xffffffff


	//   ....[65]....
        /*0484*/ 	.word	0xffffffff


	//   ....[66]....
        /*0488*/ 	.word	0xffffffff


	//   ....[67]....
        /*048c*/ 	.word	0xffffffff


	//   ....[68]....
        /*0490*/ 	.word	0xffffffff


	//   ....[69]....
        /*0494*/ 	.word	0xffffffff


	//   ....[70]....
        /*0498*/ 	.word	0xffffffff


	//   ....[71]....
        /*049c*/ 	.word	0xffffffff


	//   ....[72]....
        /*04a0*/ 	.word	0xffffffff


	//   ....[73]....
        /*04a4*/ 	.word	0xffffffff


	//   ....[74]....
        /*04a8*/ 	.word	0xffffffff


	//   ....[75]....
        /*04ac*/ 	.word	0xffffffff


	//   ....[76]....
        /*04b0*/ 	.word	0xffffffff


	//   ....[77]....
        /*04b4*/ 	.word	0xffffffff


	//   ....[78]....
        /*04b8*/ 	.word	0xffffffff


	//   ....[79]....
        /*04bc*/ 	.word	0xffffffff


	//   ....[80]....
        /*04c0*/ 	.word	0xffffffff


	//   ....[81]....
        /*04c4*/ 	.word	0xffffffff


	//   ....[82]....
        /*04c8*/ 	.word	0xffffffff


	//   ....[83]....
        /*04cc*/ 	.word	0xffffffff


	//   ....[84]....
        /*04d0*/ 	.word	0xffffffff


	//   ....[85]....
        /*04d4*/ 	.word	0xffffffff


	//   ....[86]....
        /*04d8*/ 	.word	0xffffffff


	//   ....[87]....
        /*04dc*/ 	.word	0xffffffff


	//   ....[88]....
        /*04e0*/ 	.word	0xffffffff


	//   ....[89]....
        /*04e4*/ 	.word	0xffffffff


	//   ....[90]....
        /*04e8*/ 	.word	0xffffffff


	//   ....[91]....
        /*04ec*/ 	.word	0xffffffff


	//   ....[92]....
        /*04f0*/ 	.word	0xffffffff


	//   ....[93]....
        /*04f4*/ 	.word	0xffffffff


	//   ....[94]....
        /*04f8*/ 	.word	0xffffffff


	//   ....[95]....
        /*04fc*/ 	.word	0xffffffff


	//   ....[96]....
        /*0500*/ 	.word	0xffffffff


	//   ....[97]....
        /*0504*/ 	.word	0xffffffff


	//   ....[98]....
        /*0508*/ 	.word	0xffffffff


	//   ....[99]....
        /*050c*/ 	.word	0xffffffff


	//   ....[100]....
        /*0510*/ 	.word	0xffffffff


	//   ....[101]....
        /*0514*/ 	.word	0xffffffff


	//   ....[102]....
        /*0518*/ 	.word	0xffffffff


	//   ....[103]....
        /*051c*/ 	.word	0xffffffff


	//   ....[104]....
        /*0520*/ 	.word	0xffffffff


	//   ....[105]....
        /*0524*/ 	.word	0xffffffff


	//   ....[106]....
        /*0528*/ 	.word	0xffffffff


	//   ....[107]....
        /*052c*/ 	.word	0xffffffff


	//   ....[108]....
        /*0530*/ 	.word	0xffffffff


	//   ....[109]....
        /*0534*/ 	.word	0xffffffff


	//   ....[110]....
        /*0538*/ 	.word	0xffffffff


	//   ....[111]....
        /*053c*/ 	.word	0xffffffff


	//   ....[112]....
        /*0540*/ 	.word	0xffffffff


	//   ....[113]....
        /*0544*/ 	.word	0xffffffff


	//   ....[114]....
        /*0548*/ 	.word	0xffffffff


	//   ....[115]....
        /*054c*/ 	.word	0xffffffff


	//   ....[116]....
        /*0550*/ 	.word	0xffffffff


	//   ....[117]....
        /*0554*/ 	.word	0xffffffff


	//   ....[118]....
        /*0558*/ 	.word	0xffffffff


	//   ....[119]....
        /*055c*/ 	.word	0xffffffff


	//   ....[120]....
        /*0560*/ 	.word	0xffffffff


	//   ....[121]....
        /*0564*/ 	.word	0xffffffff


	//   ....[122]....
        /*0568*/ 	.word	0xffffffff


	//   ....[123]....
        /*056c*/ 	.word	0xffffffff


	//   ....[124]....
        /*0570*/ 	.word	0xffffffff


	//   ....[125]....
        /*0574*/ 	.word	0xffffffff


	//   ....[126]....
        /*0578*/ 	.word	0xffffffff


	//   ....[127]....
        /*057c*/ 	.word	0xffffffff


	//   ....[128]....
        /*0580*/ 	.word	0xffffffff


	//   ....[129]....
        /*0584*/ 	.word	0xffffffff


	//   ....[130]....
        /*0588*/ 	.word	0xffffffff


	//   ....[131]....
        /*058c*/ 	.word	0xffffffff


	//   ....[132]....
        /*0590*/ 	.word	0xffffffff


	//   ....[133]....
        /*0594*/ 	.word	0xffffffff


	//   ....[134]....
        /*0598*/ 	.word	0xffffffff


	//   ....[135]....
        /*059c*/ 	.word	0xffffffff


	//   ....[136]....
        /*05a0*/ 	.word	0xffffffff


	//   ....[137]....
        /*05a4*/ 	.word	0xffffffff


	//   ....[138]....
        /*05a8*/ 	.word	0xffffffff


	//   ....[139]....
        /*05ac*/ 	.word	0xffffffff


	//   ....[140]....
        /*05b0*/ 	.word	0xffffffff


	//   ....[141]....
        /*05b4*/ 	.word	0xffffffff


	//   ....[142]....
        /*05b8*/ 	.word	0xffffffff


	//   ....[143]....
        /*05bc*/ 	.word	0xffffffff


	//   ....[144]....
        /*05c0*/ 	.word	0xffffffff


	//   ....[145]....
        /*05c4*/ 	.word	0xffffffff


	//   ....[146]....
        /*05c8*/ 	.word	0xffffffff


	//   ....[147]....
        /*05cc*/ 	.word	0xffffffff


	//   ....[148]....
        /*05d0*/ 	.word	0xffffffff


	//   ....[149]....
        /*05d4*/ 	.word	0xffffffff


	//   ....[150]....
        /*05d8*/ 	.word	0xffffffff


	//   ....[151]....
        /*05dc*/ 	.word	0xffffffff


	//   ....[152]....
        /*05e0*/ 	.word	0xffffffff


	//   ....[153]....
        /*05e4*/ 	.word	0xffffffff


	//   ....[154]....
        /*05e8*/ 	.word	0xffffffff


	//   ....[155]....
        /*05ec*/ 	.word	0xffffffff


	//   ....[156]....
        /*05f0*/ 	.word	0xffffffff


	//   ....[157]....
        /*05f4*/ 	.word	0xffffffff


	//   ....[158]....
        /*05f8*/ 	.word	0xffffffff


	//   ....[159]....
        /*05fc*/ 	.word	0xffffffff


	//   ....[160]....
        /*0600*/ 	.word	0xffffffff


	//   ....[161]....
        /*0604*/ 	.word	0xffffffff


	//   ....[162]....
        /*0608*/ 	.word	0xffffffff


	//   ....[163]....
        /*060c*/ 	.word	0xffffffff


	//   ....[164]....
        /*0610*/ 	.word	0xffffffff


	//   ....[165]....
        /*0614*/ 	.word	0xffffffff


	//   ....[166]....
        /*0618*/ 	.word	0xffffffff


	//   ....[167]....
        /*061c*/ 	.word	0x0500000f


	//   ....[168]....
        /*0620*/ 	.word	0x0500000f


	//   ....[169]....
        /*0624*/ 	.word	0x0500000f


	//   ....[170]....
        /*0628*/ 	.word	0x0500000f


	//   ....[171]....
        /*062c*/ 	.word	0x0500000f


	//   ....[172]....
        /*0630*/ 	.word	0x0500000f


	//   ....[173]....
        /*0634*/ 	.word	0x0500000f


	//   ....[174]....
        /*0638*/ 	.word	0x0500000f


	//   ....[175]....
        /*063c*/ 	.word	0x0500000f


	//   ....[176]....
        /*0640*/ 	.word	0x0500000f


	//   ....[177]....
        /*0644*/ 	.word	0x0500000f


	//   ....[178]....
        /*0648*/ 	.word	0x0500000f


	//   ....[179]....
        /*064c*/ 	.word	0x0500000f


	//   ....[180]....
        /*0650*/ 	.word	0x0500000f


	//   ....[181]....
        /*0654*/ 	.word	0x0500000f


	//   ....[182]....
        /*0658*/ 	.word	0x0500000f


	//   ....[183]....
        /*065c*/ 	.word	0x0500000f


	//   ....[184]....
        /*0660*/ 	.word	0x0500000f


	//   ....[185]....
        /*0664*/ 	.word	0x0500000f


	//   ....[186]....
        /*0668*/ 	.word	0x0500000f


	//   ....[187]....
        /*066c*/ 	.word	0x0500000f


	//   ....[188]....
        /*0670*/ 	.word	0x0500000f


	//   ....[189]....
        /*0674*/ 	.word	0x0500000f


	//   ....[190]....
        /*0678*/ 	.word	0x0500000f


	//   ....[191]....
        /*067c*/ 	.word	0x0500000f


	//   ....[192]....
        /*0680*/ 	.word	0x0500000f


	//   ....[193]....
        /*0684*/ 	.word	0x0500000f


	//   ....[194]....
        /*0688*/ 	.word	0x0500000f


	//   ....[195]....
        /*068c*/ 	.word	0x0500000f


	//   ....[196]....
        /*0690*/ 	.word	0x0500000f


	//   ....[197]....
        /*0694*/ 	.word	0x0500000f


	//   ....[198]....
        /*0698*/ 	.word	0x0500000f


	//   ....[199]....
        /*069c*/ 	.word	0x0500000f


	//   ....[200]....
        /*06a0*/ 	.word	0x0500000f


	//   ....[201]....
        /*06a4*/ 	.word	0x0500000f


	//   ....[202]....
        /*06a8*/ 	.word	0x0500000f


	//   ....[203]....
        /*06ac*/ 	.word	0x0500000f


	//   ....[204]....
        /*06b0*/ 	.word	0x0500000f


	//   ....[205]....
        /*06b4*/ 	.word	0x0500000f


	//   ....[206]....
        /*06b8*/ 	.word	0x0500000f


	//   ....[207]....
        /*06bc*/ 	.word	0x0500000f


	//   ....[208]....
        /*06c0*/ 	.word	0x0500000f


	//   ....[209]....
        /*06c4*/ 	.word	0x0500000f


	//   ....[210]....
        /*06c8*/ 	.word	0x0500000f


	//   ....[211]....
        /*06cc*/ 	.word	0x0500000f


	//   ....[212]....
        /*06d0*/ 	.word	0x0500000f


	//   ....[213]....
        /*06d4*/ 	.word	0x0500000f


	//   ....[214]....
        /*06d8*/ 	.word	0x0500000f


	//   ....[215]....
        /*06dc*/ 	.word	0x0500000f


	//   ....[216]....
        /*06e0*/ 	.word	0x0500000f


	//   ....[217]....
        /*06e4*/ 	.word	0x0500000f


	//   ....[218]....
        /*06e8*/ 	.word	0x0500000f


	//   ....[219]....
        /*06ec*/ 	.word	0x0500000f


	//   ....[220]....
        /*06f0*/ 	.word	0x0500000f


	//   ....[221]....
        /*06f4*/ 	.word	0x0500000f


	//   ....[222]....
        /*06f8*/ 	.word	0x0500000f


	//   ....[223]....
        /*06fc*/ 	.word	0x0500000f


	//   ....[224]....
        /*0700*/ 	.word	0x0500000f


	//   ....[225]....
        /*0704*/ 	.word	0x0500000f


	//   ....[226]....
        /*0708*/ 	.word	0x0500000f


	//   ....[227]....
        /*070c*/ 	.word	0x0500000f


	//   ....[228]....
        /*0710*/ 	.word	0x0500000f


	//   ....[229]....
        /*0714*/ 	.word	0x0500000f


	//   ....[230]....
        /*0718*/ 	.word	0x0500000f


	//   ....[231]....
        /*071c*/ 	.word	0x0500000f


	//   ....[232]....
        /*0720*/ 	.word	0x0500000f


	//   ....[233]....
        /*0724*/ 	.word	0x0500000f


	//   ....[234]....
        /*0728*/ 	.word	0x0500000f


	//   ....[235]....
        /*072c*/ 	.word	0x0500000f


	//   ....[236]....
        /*0730*/ 	.word	0x0500000f


	//   ....[237]....
        /*0734*/ 	.word	0x0500000f


	//   ....[238]....
        /*0738*/ 	.word	0x0500000f


	//   ....[239]....
        /*073c*/ 	.word	0x0500000f


	//   ....[240]....
        /*0740*/ 	.word	0x0500000f


	//   ....[241]....
        /*0744*/ 	.word	0x0500000f


	//   ....[242]....
        /*0748*/ 	.word	0x0500000f


	//   ....[243]....
        /*074c*/ 	.word	0x0500000f


	//   ....[244]....
        /*0750*/ 	.word	0x0500000f


	//   ....[245]....
        /*0754*/ 	.word	0x0500000f


	//   ....[246]....
        /*0758*/ 	.word	0x0500000f


	//   ....[247]....
        /*075c*/ 	.word	0x0500000f


	//   ....[248]....
        /*0760*/ 	.word	0x0500000f


	//   ....[249]....
        /*0764*/ 	.word	0x0500000f


	//   ....[250]....
        /*0768*/ 	.word	0x0500000f


	//   ....[251]....
        /*076c*/ 	.word	0x0500000f


	//   ....[252]....
        /*0770*/ 	.word	0x0500000f


	//   ....[253]....
        /*0774*/ 	.word	0x0500000f


	//   ....[254]....
        /*0778*/ 	.word	0x0500000f


	//   ....[255]....
        /*077c*/ 	.word	0x0500000f


	//   ....[0]....
        /*0780*/ 	.word	0x0500000f


	//   ....[1]....
        /*0784*/ 	.word	0x0500000f


	//   ....[2]....
        /*0788*/ 	.word	0x0500000f


	//   ....[3]....
        /*078c*/ 	.word	0x0500000f


	//   ....[4]....
        /*0790*/ 	.word	0x0500000f


	//   ....[5]....
        /*0794*/ 	.word	0x0500000f


	//   ....[6]....
        /*0798*/ 	.word	0x0500000f


	//   ....[7]....
        /*079c*/ 	.word	0x0500000f


	//   ....[8]....
        /*07a0*/ 	.word	0x0500000f


	//   ....[9]....
        /*07a4*/ 	.word	0x0500000f


	//   ....[10]....
        /*07a8*/ 	.word	0x0500000f


	//   ....[11]....
        /*07ac*/ 	.word	0xffffffff


	//   ....[12]....
        /*07b0*/ 	.word	0xffffffff


	//   ....[13]....
        /*07b4*/ 	.word	0xffffffff


	//   ....[14]....
        /*07b8*/ 	.word	0xffffffff


	//   ....[15]....
        /*07bc*/ 	.word	0xffffffff


	//   ....[16]....
        /*07c0*/ 	.word	0xffffffff


	//----- nvinfo : EIATTR_COOP_GROUP_INSTR_OFFSETS
	.align		4
.L_435:
        /*07c4*/ 	.byte	0x04, 0x28
        /*07c6*/ 	.short	(.L_437 - .L_436)


	//   ....[0]....
.L_436:
        /*07c8*/ 	.word	0x00000080


	//   ....[1]....
        /*07cc*/ 	.word	0x00000090


	//   ....[2]....
        /*07d0*/ 	.word	0x000002f0


	//   ....[3]....
        /*07d4*/ 	.word	0x00000450


	//   ....[4]....
        /*07d8*/ 	.word	0x00000570


	//   ....[5]....
        /*07dc*/ 	.word	0x000006d0


	//   ....[6]....
        /*07e0*/ 	.word	0x000028e0


	//   ....[7]....
        /*07e4*/ 	.word	0x000047a0


	//   ....[8]....
        /*07e8*/ 	.word	0x000049f0


	//   ....[9]....
        /*07ec*/ 	.word	0x00005e00


	//   ....[10]....
        /*07f0*/ 	.word	0x00005ff0


	//   ....[11]....
        /*07f4*/ 	.word	0x000062e0


	//   ....[12]....
        /*07f8*/ 	.word	0x00006300


	//   ....[13]....
        /*07fc*/ 	.word	0x0000b380


	//   ....[14]....
        /*0800*/ 	.word	0x0000b420


	//   ....[15]....
        /*0804*/ 	.word	0x0000b500


	//   ....[16]....
        /*0808*/ 	.word	0x0000b520


	//   ....[17]....
        /*080c*/ 	.word	0x00014c50


	//   ....[18]....
        /*0810*/ 	.word	0x00014e60


	//   ....[19]....
        /*0814*/ 	.word	0x00015f10


	//   ....[20]....
        /*0818*/ 	.word	0x00015fa0


	//   ....[21]....
        /*081c*/ 	.word	0x00016050


	//   ....[22]....
        /*0820*/ 	.word	0x000160c0


	//   ....[23]....
        /*0824*/ 	.word	0x0001e580


	//   ....[24]....
        /*0828*/ 	.word	0x0001e5a0


	//   ....[25]....
        /*082c*/ 	.word	0x0001e5e0


	//   ....[26]....
        /*0830*/ 	.word	0x0001e620


	//   ....[27]....
        /*0834*/ 	.word	0x00020850


	//   ....[28]....
        /*0838*/ 	.word	0x00020870


	//   ....[29]....
        /*083c*/ 	.word	0x000208c0


	//   ....[30]....
        /*0840*/ 	.word	0x000208d0


	//   ....[31]....
        /*0844*/ 	.word	0x00021280


	//   ....[32]....
        /*0848*/ 	.word	0x000212b0


	//   ....[33]....
        /*084c*/ 	.word	0x000213f0


	//   ....[34]....
        /*0850*/ 	.word	0x00021410


	//   ....[35]....
        /*0854*/ 	.word	0x00021550


	//   ....[36]....
        /*0858*/ 	.word	0x00021570


	//   ....[37]....
        /*085c*/ 	.word	0x000216c0


	//   ....[38]....
        /*0860*/ 	.word	0x000216e0


	//   ....[39]....
        /*0864*/ 	.word	0x00021ca0


	//   ....[40]....
        /*0868*/ 	.word	0x00021cd0


	//   ....[41]....
        /*086c*/ 	.word	0x00022700


	//   ....[42]....
        /*0870*/ 	.word	0x00022710


	//   ....[43]....
        /*0874*/ 	.word	0x00023a80


	//   ....[44]....
        /*0878*/ 	.word	0x00023aa0


	//   ....[45]....
        /*087c*/ 	.word	0x00023be0


	//   ....[46]....
        /*0880*/ 	.word	0x00023c00


	//   ....[47]....
        /*0884*/ 	.word	0x00023d40


	//   ....[48]....
        /*0888*/ 	.word	0x00023d60


	//   ....[49]....
        /*088c*/ 	.word	0x00023eb0


	//   ....[50]....
        /*0890*/ 	.word	0x00023ed0


	//   ....[51]....
        /*0894*/ 	.word	0x000240a0


	//   ....[52]....
        /*0898*/ 	.word	0x000242b0


	//   ....[53]....
        /*089c*/ 	.word	0x000242e0


	//   ....[54]....
        /*08a0*/ 	.word	0x00024310


	//   ....[55]....
        /*08a4*/ 	.word	0x00024340


	//   ....[56]....
        /*08a8*/ 	.word	0x00024370


	//   ....[57]....
        /*08ac*/ 	.word	0x000243a0


	//   ....[58]....
        /*08b0*/ 	.word	0x00024510


	//   ....[59]....
        /*08b4*/ 	.word	0x00024540


	//   ....[60]....
        /*08b8*/ 	.word	0x00024570


	//   ....[61]....
        /*08bc*/ 	.word	0x000245a0


	//   ....[62]....
        /*08c0*/ 	.word	0x000245d0


	//   ....[63]....
        /*08c4*/ 	.word	0x00024600


	//   ....[64]....
        /*08c8*/ 	.word	0x00024690


	//   ....[65]....
        /*08cc*/ 	.word	0x000246c0


	//   ....[66]....
        /*08d0*/ 	.word	0x000246d0


	//   ....[67]....
        /*08d4*/ 	.word	0x00024710


	//   ....[68]....
        /*08d8*/ 	.word	0x000268d0


	//   ....[69]....
        /*08dc*/ 	.word	0x000268f0


	//   ....[70]....
        /*08e0*/ 	.word	0x00026980


	//   ....[71]....
        /*08e4*/ 	.word	0x000269a0


	//   ....[72]....
        /*08e8*/ 	.word	0x00026a20


	//   ....[73]....
        /*08ec*/ 	.word	0x00026a40


	//   ....[74]....
        /*08f0*/ 	.word	0x00026ac0


	//   ....[75]....
        /*08f4*/ 	.word	0x00026ae0


	//   ....[76]....
        /*08f8*/ 	.word	0x00026b60


	//   ....[77]....
        /*08fc*/ 	.word	0x00026b80


	//   ....[78]....
        /*0900*/ 	.word	0x00026b90


	//   ....[79]....
        /*0904*/ 	.word	0x00026ba0


	//   ....[80]....
        /*0908*/ 	.word	0x000272f0


	//   ....[81]....
        /*090c*/ 	.word	0x00027330


	//   ....[82]....
        /*0910*/ 	.word	0x00027350


	//   ....[83]....
        /*0914*/ 	.word	0x00027360


	//   ....[84]....
        /*0918*/ 	.word	0x00027370


	//   ....[85]....
        /*091c*/ 	.word	0x00027380


	//   ....[86]....
        /*0920*/ 	.word	0x000273b0


	//   ....[87]....
        /*0924*/ 	.word	0x00027490


	//   ....[88]....
        /*0928*/ 	.word	0x000274e0


	//   ....[89]....
        /*092c*/ 	.word	0x00027540


	//   ....[90]....
        /*0930*/ 	.word	0x000275b0


	//   ....[91]....
        /*0934*/ 	.word	0x000275f0


	//   ....[92]....
        /*0938*/ 	.word	0x00027630


	//   ....[93]....
        /*093c*/ 	.word	0x00027650


	//   ....[94]....
        /*0940*/ 	.word	0x000276d0


	//   ....[95]....
        /*0944*/ 	.word	0x00027710


	//   ....[96]....
        /*0948*/ 	.word	0x00027e00


	//   ....[97]....
        /*094c*/ 	.word	0x00027e30


	//   ....[98]....
        /*0950*/ 	.word	0x00027e50


	//   ....[99]....
        /*0954*/ 	.word	0x00027e80


	//   ....[100]....
        /*0958*/ 	.word	0x00027ef0


	//   ....[101]....
        /*095c*/ 	.word	0x00027f20


	//   ....[102]....
        /*0960*/ 	.word	0x00028030


	//   ....[103]....
        /*0964*/ 	.word	0x00028050


	//   ....[104]....
        /*0968*/ 	.word	0x000280e0


	//   ....[105]....
        /*096c*/ 	.word	0x00028100


	//   ....[106]....
        /*0970*/ 	.word	0x00028170


	//   ....[107]....
        /*0974*/ 	.word	0x00028190


	//   ....[108]....
        /*0978*/ 	.word	0x000281f0


	//   ....[109]....
        /*097c*/ 	.word	0x00028220


	//   ....[110]....
        /*0980*/ 	.word	0x000282a0


	//   ....[111]....
        /*0984*/ 	.word	0x00028300


	//   ....[112]....
        /*0988*/ 	.word	0x00028840


	//   ....[113]....
        /*098c*/ 	.word	0x00028860


	//   ....[114]....
        /*0990*/ 	.word	0x000288b0


	//   ....[115]....
        /*0994*/ 	.word	0x00028970


	//   ....[116]....
        /*0998*/ 	.word	0x00028980


	//   ....[117]....
        /*099c*/ 	.word	0x000289b0


	//   ....[118]....
        /*09a0*/ 	.word	0x00028a40


	//   ....[119]....
        /*09a4*/ 	.word	0x00028af0


	//   ....[120]....
        /*09a8*/ 	.word	0x00028b00


	//   ....[121]....
        /*09ac*/ 	.word	0x00028b30


	//   ....[122]....
        /*09b0*/ 	.word	0x00028b40


	//   ....[123]....
        /*09b4*/ 	.word	0x00028bd0


	//   ....[124]....
        /*09b8*/ 	.word	0x000292c0


	//   ....[125]....
        /*09bc*/ 	.word	0x000292e0


	//   ....[126]....
        /*09c0*/ 	.word	0x000292f0


	//   ....[127]....
        /*09c4*/ 	.word	0x00029330


	//   ....[128]....
        /*09c8*/ 	.word	0x00029340


	//   ....[129]....
        /*09cc*/ 	.word	0x00029380


	//   ....[130]....
        /*09d0*/ 	.word	0x00029390


	//   ....[131]....
        /*09d4*/ 	.word	0x000293d0


	//   ....[132]....
        /*09d8*/ 	.word	0x000293e0


	//   ....[133]....
        /*09dc*/ 	.word	0x00029420


	//   ....[134]....
        /*09e0*/ 	.word	0x00029430


	//   ....[135]....
        /*09e4*/ 	.word	0x00029440


	//   ....[136]....
        /*09e8*/ 	.word	0x00029780


	//   ....[137]....
        /*09ec*/ 	.word	0x000297a0


	//   ....[138]....
        /*09f0*/ 	.word	0x000297b0


	//   ....[139]....
        /*09f4*/ 	.word	0x000297c0


	//   ....[140]....
        /*09f8*/ 	.word	0x000297d0


	//   ....[141]....
        /*09fc*/ 	.word	0x000297f0


	//   ....[142]....
        /*0a00*/ 	.word	0x00029860


	//   ....[143]....
        /*0a04*/ 	.word	0x00029890


	//   ....[144]....
        /*0a08*/ 	.word	0x000298a0


	//   ....[145]....
        /*0a0c*/ 	.word	0x00029910


	//   ....[146]....
        /*0a10*/ 	.word	0x00029920


	//   ....[147]....
        /*0a14*/ 	.word	0x00029a20


	//   ....[148]....
        /*0a18*/ 	.word	0x00029f00


	//   ....[149]....
        /*0a1c*/ 	.word	0x00029f30


	//   ....[150]....
        /*0a20*/ 	.word	0x00029f90


	//   ....[151]....
        /*0a24*/ 	.word	0x00029fc0


	//   ....[152]....
        /*0a28*/ 	.word	0x00029ff0


	//   ....[153]....
        /*0a2c*/ 	.word	0x0002a020


	//   ....[154]....
        /*0a30*/ 	.word	0x0002a050


	//   ....[155]....
        /*0a34*/ 	.word	0x0002a080


	//   ....[156]....
        /*0a38*/ 	.word	0x0002a220


	//   ....[157]....
        /*0a3c*/ 	.word	0x0002a250


	//   ....[158]....
        /*0a40*/ 	.word	0x0002a280


	//   ....[159]....
        /*0a44*/ 	.word	0x0002a2b0


	//   ....[160]....
        /*0a48*/ 	.word	0x0002a2e0


	//   ....[161]....
        /*0a4c*/ 	.word	0x0002a310


	//   ....[162]....
        /*0a50*/ 	.word	0x0002a3d0


	//   ....[163]....
        /*0a54*/ 	.word	0x0002a3f0


	//   ....[164]....
        /*0a58*/ 	.word	0x0002a410


	//   ....[165]....
        /*0a5c*/ 	.word	0x0002a470


	//   ....[166]....
        /*0a60*/ 	.word	0x0002ae90


	//   ....[167]....
        /*0a64*/ 	.word	0x0002b430


	//   ....[168]....
        /*0a68*/ 	.word	0x0002b520


	//   ....[169]....
        /*0a6c*/ 	.word	0x0002b5c0


	//   ....[170]....
        /*0a70*/ 	.word	0x0002b620


	//   ....[171]....
        /*0a74*/ 	.word	0x0002b710


	//   ....[172]....
        /*0a78*/ 	.word	0x0002b780


	//   ....[173]....
        /*0a7c*/ 	.word	0x0002b870


	//   ....[174]....
        /*0a80*/ 	.word	0x0002b8e0


	//   ....[175]....
        /*0a84*/ 	.word	0x0002b9d0


	//   ....[176]....
        /*0a88*/ 	.word	0x0002ba40


	//   ....[177]....
        /*0a8c*/ 	.word	0x0002bb30


	//   ....[178]....
        /*0a90*/ 	.word	0x0002bba0


	//   ....[179]....
        /*0a94*/ 	.word	0x0002bc40


	//   ....[180]....
        /*0a98*/ 	.word	0x0002bd40


	//   ....[181]....
        /*0a9c*/ 	.word	0x0002bdc0


	//   ....[182]....
        /*0aa0*/ 	.word	0x0002be20


	//   ....[183]....
        /*0aa4*/ 	.word	0x0002bef0


	//   ....[184]....
        /*0aa8*/ 	.word	0x0002bfd0


	//   ....[185]....
        /*0aac*/ 	.word	0x0002c090


	//   ....[186]....
        /*0ab0*/ 	.word	0x0002c110


	//   ....[187]....
        /*0ab4*/ 	.word	0x0002c200


	//   ....[188]....
        /*0ab8*/ 	.word	0x0002c2c0


	//   ....[189]....
        /*0abc*/ 	.word	0x0002c370


	//   ....[190]....
        /*0ac0*/ 	.word	0x0002c430


	//   ....[191]....
        /*0ac4*/ 	.word	0x0002c4e0


	//   ....[192]....
        /*0ac8*/ 	.word	0x0002c560


	//   ....[193]....
        /*0acc*/ 	.word	0x0002c650


	//   ....[194]....
        /*0ad0*/ 	.word	0x0002c6c0


	//   ....[195]....
        /*0ad4*/ 	.word	0x0002c790


	//   ....[196]....
        /*0ad8*/ 	.word	0x0002c830


	//   ....[197]....
        /*0adc*/ 	.word	0x0002c8d0


	//   ....[198]....
        /*0ae0*/ 	.word	0x0002c930


	//   ....[199]....
        /*0ae4*/ 	.word	0x0002ca20


	//   ....[200]....
        /*0ae8*/ 	.word	0x0002cb30


	//   ....[201]....
        /*0aec*/ 	.word	0x0002cb80


	//   ....[202]....
        /*0af0*/ 	.word	0x0002cbe0


	//   ....[203]....
        /*0af4*/ 	.word	0x0002cce0


	//   ....[204]....
        /*0af8*/ 	.word	0x0002cdf0


	//   ....[205]....
        /*0afc*/ 	.word	0x0002ce40


	//   ....[206]....
        /*0b00*/ 	.word	0x0002cea0


	//   ....[207]....
        /*0b04*/ 	.word	0x0002cfa0


	//   ....[208]....
        /*0b08*/ 	.word	0x0002d0b0


	//   ....[209]....
        /*0b0c*/ 	.word	0x0002d100


	//   ....[210]....
        /*0b10*/ 	.word	0x0002d160


	//   ....[211]....
        /*0b14*/ 	.word	0x0002d250


	//   ....[212]....
        /*0b18*/ 	.word	0x0002d380


	//   ....[213]....
        /*0b1c*/ 	.word	0x0002d460


	//   ....[214]....
        /*0b20*/ 	.word	0x0002d4f0


	//   ....[215]....
        /*0b24*/ 	.word	0x0002d600


	//   ....[216]....
        /*0b28*/ 	.word	0x0002d660


	//   ....[217]....
        /*0b2c*/ 	.word	0x0002d770


	//   ....[218]....
        /*0b30*/ 	.word	0x0002d7d0


	//   ....[219]....
        /*0b34*/ 	.word	0x0002d8e0


	//   ....[220]....
        /*0b38*/ 	.word	0x0002d940


	//   ....[221]....
        /*0b3c*/ 	.word	0x0002da50


	//   ....[222]....
        /*0b40*/ 	.word	0x0002dab0


	//   ....[223]....
        /*0b44*/ 	.word	0x0002db70


	//   ....[224]....
        /*0b48*/ 	.word	0x0002dcd0


	//   ....[225]....
        /*0b4c*/ 	.word	0x0002dd70


	//   ....[226]....
        /*0b50*/ 	.word	0x0002ddd0


	//   ....[227]....
        /*0b54*/ 	.word	0x0002de80


	//   ....[228]....
        /*0b58*/ 	.word	0x0002dee0


	//   ....[229]....
        /*0b5c*/ 	.word	0x0002df90


	//   ....[230]....
        /*0b60*/ 	.word	0x0002dff0


	//   ....[231]....
        /*0b64*/ 	.word	0x0002e0a0


	//   ....[232]....
        /*0b68*/ 	.word	0x0002e100


	//   ....[233]....
        /*0b6c*/ 	.word	0x0002e1b0


	//   ....[234]....
        /*0b70*/ 	.word	0x0002e210


	//   ....[235]....
        /*0b74*/ 	.word	0x0002e2c0


	//   ....[236]....
        /*0b78*/ 	.word	0x0002e3a0


	//   ....[237]....
        /*0b7c*/ 	.word	0x0002e440


	//   ....[238]....
        /*0b80*/ 	.word	0x0002e4a0


	//   ....[239]....
        /*0b84*/ 	.word	0x0002e570


	//   ....[240]....
        /*0b88*/ 	.word	0x0002e5d0


	//   ....[241]....
        /*0b8c*/ 	.word	0x0002e6a0


	//   ....[242]....
        /*0b90*/ 	.word	0x0002e700


	//   ....[243]....
        /*0b94*/ 	.word	0x0002e7e0


	//   ....[244]....
        /*0b98*/ 	.word	0x0002e840


	//   ....[245]....
        /*0b9c*/ 	.word	0x0002e910


	//   ....[246]....
        /*0ba0*/ 	.word	0x0002e970


	//   ....[247]....
        /*0ba4*/ 	.word	0x0002ea40


	//   ....[248]....
        /*0ba8*/ 	.word	0x0002ead0


	//   ....[249]....
        /*0bac*/ 	.word	0x0002eb70


	//   ....[250]....
        /*0bb0*/ 	.word	0x0002ecf0


	//   ....[251]....
        /*0bb4*/ 	.word	0x0002ed60


	//   ....[252]....
        /*0bb8*/ 	.word	0x0002edd0


	//   ....[253]....
        /*0bbc*/ 	.word	0x0002ee40


	//   ....[254]....
        /*0bc0*/ 	.word	0x0002eeb0


	//   ....[255]....
        /*0bc4*/ 	.word	0x0002ef30


	//   ....[0]....
        /*0bc8*/ 	.word	0x0002efb0


	//   ....[1]....
        /*0bcc*/ 	.word	0x0002f040


	//   ....[2]....
        /*0bd0*/ 	.word	0x0002f0b0


	//   ....[3]....
        /*0bd4*/ 	.word	0x0002f120


	//   ....[4]....
        /*0bd8*/ 	.word	0x0002f190


	//   ....[5]....
        /*0bdc*/ 	.word	0x0002f210


	//   ....[6]....
        /*0be0*/ 	.word	0x0002f280


	//   ....[7]....
        /*0be4*/ 	.word	0x0002f310


	//   ....[8]....
        /*0be8*/ 	.word	0x0002f370


	//   ....[9]....
        /*0bec*/ 	.word	0x0002f400


	//   ....[10]....
        /*0bf0*/ 	.word	0x0002f530


	//   ....[11]....
        /*0bf4*/ 	.word	0x00031a20


	//   ....[12]....
        /*0bf8*/ 	.word	0x00031cc0


	//   ....[13]....
        /*0bfc*/ 	.word	0x00032f60


	//   ....[14]....
        /*0c00*/ 	.word	0x00032fb0


	//   ....[15]....
        /*0c04*/ 	.word	0x00033020


	//   ....[16]....
        /*0c08*/ 	.word	0x00033040


	//----- nvinfo : EIATTR_REG_RECONFIG
	.align		4
.L_437:
        /*0c0c*/ 	.byte	0x01, 0x54
	.zero		2


	//----- nvinfo : EIATTR_SYSCALL_OFFSETS
	.align		4
        /*0c10*/ 	.byte	0x04, 0x46
        /*0c12*/ 	.short	(.L_439 - .L_438)


	//   ....[0]....
.L_438:
        /*0c14*/ 	.word	0x00002b60


	//   ....[1]....
        /*0c18*/ 	.word	0x00025ee0


	//   ....[2]....
        /*0c1c*/ 	.word	0x00026030


	//   ....[3]....
        /*0c20*/ 	.word	0x00026120


	//   ....[4]....
        /*0c24*/ 	.word	0x00026f30


	//   ....[5]....
        /*0c28*/ 	.word	0x00027a60


	//----- nvinfo : EIATTR_MBARRIER_INSTR_OFFSETS
	.align		4
.L_439:
        /*0c2c*/ 	.byte	0x04, 0x39
        /*0c2e*/ 	.short	(.L_441 - .L_440)


	//   ....[0]....
.L_440:
        /*0c30*/ 	.word	0x00000190
        /*0c34*/ 	.word	0x000000ff
        /*0c38*/ 	.word	0x00032400
        /*0c3c*/ 	.short	0x0100
        /*0c3e*/ 	.byte	0x08
	.zero		1


	//   ....[1]....
        /*0c40*/ 	.word	0x000001a0
        /*0c44*/ 	.word	0x000000ff
        /*0c48*/ 	.word	0x00032410
        /*0c4c*/ 	.short	0x0100
        /*0c4e*/ 	.byte	0x08
	.zero		1


	//   ....[2]....
        /*0c50*/ 	.word	0x000001b0
        /*0c54*/ 	.word	0x000000ff
        /*0c58*/ 	.word	0x00032420
        /*0c5c*/ 	.short	0x0100
        /*0c5e*/ 	.byte	0x08
	.zero		1


	//   ....[3]....
        /*0c60*/ 	.word	0x000002a0
        /*0c64*/ 	.word	0x000000ff
        /*0c68*/ 	.word	0x00032430
        /*0c6c*/ 	.short	0x0100
        /*0c6e*/ 	.byte	0x08
	.zero		1


	//   ....[4]....
        /*0c70*/ 	.word	0x000002b0
        /*0c74*/ 	.word	0x000000ff
        /*0c78*/ 	.word	0x00032440
        /*0c7c*/ 	.short	0x0100
        /*0c7e*/ 	.byte	0x08
	.zero		1


	//   ....[5]....
        /*0c80*/ 	.word	0x000002c0
        /*0c84*/ 	.word	0x000000ff
        /*0c88*/ 	.word	0x00032438
        /*0c8c*/ 	.short	0x0100
        /*0c8e*/ 	.byte	0x08
	.zero		1


	//   ....[6]....
        /*0c90*/ 	.word	0x000002d0
        /*0c94*/ 	.word	0x000000ff
        /*0c98*/ 	.word	0x00032448
        /*0c9c*/ 	.short	0x0100
        /*0c9e*/ 	.byte	0x08
	.zero		1


	//   ....[7]....
        /*0ca0*/ 	.word	0x00000400
        /*0ca4*/ 	.word	0x000000ff
        /*0ca8*/ 	.word	0x00032450
        /*0cac*/ 	.short	0x0100
        /*0cae*/ 	.byte	0x08
	.zero		1


	//   ....[8]....
        /*0cb0*/ 	.word	0x00000410
        /*0cb4*/ 	.word	0x000000ff
        /*0cb8*/ 	.word	0x00032460
        /*0cbc*/ 	.short	0x0100
        /*0cbe*/ 	.byte	0x08
	.zero		1


	//   ....[9]....
        /*0cc0*/ 	.word	0x00000420
        /*0cc4*/ 	.word	0x000000ff
        /*0cc8*/ 	.word	0x00032458
        /*0ccc*/ 	.short	0x0100
        /*0cce*/ 	.byte	0x08
	.zero		1


	//   ....[10]....
        /*0cd0*/ 	.word	0x00000430
        /*0cd4*/ 	.word	0x000000ff
        /*0cd8*/ 	.word	0x00032468
        /*0cdc*/ 	.short	0x0100
        /*0cde*/ 	.byte	0x08
	.zero		1


	//   ....[11]....
        /*0ce0*/ 	.word	0x00000520
        /*0ce4*/ 	.word	0x000000ff
        /*0ce8*/ 	.word	0x00032470
        /*0cec*/ 	.short	0x0100
        /*0cee*/ 	.byte	0x06
	.zero		1


	//   ....[12]....
        /*0cf0*/ 	.word	0x00000530
        /*0cf4*/ 	.word	0x000000ff
        /*0cf8*/ 	.word	0x00032480
        /*0cfc*/ 	.short	0x0100
        /*0cfe*/ 	.byte	0x06
	.zero		1


	//   ....[13]....
        /*0d00*/ 	.word	0x00000540
        /*0d04*/ 	.word	0x000000ff
        /*0d08*/ 	.word	0x00032478
        /*0d0c*/ 	.short	0x0100
        /*0d0e*/ 	.byte	0x06
	.zero		1


	//   ....[14]....
        /*0d10*/ 	.word	0x00000550
        /*0d14*/ 	.word	0x000000ff
        /*0d18*/ 	.word	0x00032488
        /*0d1c*/ 	.short	0x0100
        /*0d1e*/ 	.byte	0x06
	.zero		1


	//   ....[15]....
        /*0d20*/ 	.word	0x00000680
        /*0d24*/ 	.word	0x000000ff
        /*0d28*/ 	.word	0x00032490
        /*0d2c*/ 	.short	0x0100
        /*0d2e*/ 	.byte	0x08
	.zero		1


	//   ....[16]....
        /*0d30*/ 	.word	0x00000690
        /*0d34*/ 	.word	0x000000ff
        /*0d38*/ 	.word	0x000324a0
        /*0d3c*/ 	.short	0x0100
        /*0d3e*/ 	.byte	0x08
	.zero		1


	//   ....[17]....
        /*0d40*/ 	.word	0x000006a0
        /*0d44*/ 	.word	0x000000ff
        /*0d48*/ 	.word	0x00032498
        /*0d4c*/ 	.short	0x0100
        /*0d4e*/ 	.byte	0x08
	.zero		1


	//   ....[18]....
        /*0d50*/ 	.word	0x000006b0
        /*0d54*/ 	.word	0x000000ff
        /*0d58*/ 	.word	0x000324a8
        /*0d5c*/ 	.short	0x0100
        /*0d5e*/ 	.byte	0x08
	.zero		1


	//   ....[19]....
        /*0d60*/ 	.word	0x000007f0
        /*0d64*/ 	.word	0x000000ff
        /*0d68*/ 	.word	0x000324b0
        /*0d6c*/ 	.short	0x0100
        /*0d6e*/ 	.byte	0x08
	.zero		1


	//   ....[20]....
        /*0d70*/ 	.word	0x00000800
        /*0d74*/ 	.word	0x000000ff
        /*0d78*/ 	.word	0x000324c0
        /*0d7c*/ 	.short	0x0100
        /*0d7e*/ 	.byte	0x08
	.zero		1


	//   ....[21]....
        /*0d80*/ 	.word	0x00000810
        /*0d84*/ 	.word	0x000000ff
        /*0d88*/ 	.word	0x000324b8
        /*0d8c*/ 	.short	0x0100
        /*0d8e*/ 	.byte	0x08
	.zero		1


	//   ....[22]....
        /*0d90*/ 	.word	0x00000820
        /*0d94*/ 	.word	0x000000ff
        /*0d98*/ 	.word	0x000324c8
        /*0d9c*/ 	.short	0x0100
        /*0d9e*/ 	.byte	0x08
	.zero		1


	//   ....[23]....
        /*0da0*/ 	.word	0x00002d70
        /*0da4*/ 	.word	0x00000048
        /*0da8*/ 	.word	0x00032400
        /*0dac*/ 	.short	0x010a
        /*0dae*/ 	.byte	0x3f
	.zero		1


	//   ....[24]....
        /*0db0*/ 	.word	0x00003220
        /*0db4*/ 	.word	0x0000000c
        /*0db8*/ 	.word	0x00000000
        /*0dbc*/ 	.short	0x010a
        /*0dbe*/ 	.byte	0x3f
	.zero		1


	//   ....[25]....
        /*0dc0*/ 	.word	0x00003280
        /*0dc4*/ 	.word	0x0000000c
        /*0dc8*/ 	.word	0x00000000
        /*0dcc*/ 	.short	0x010a
        /*0dce*/ 	.byte	0x3f
	.zero		1


	//   ....[26]....
        /*0dd0*/ 	.word	0x00003630
        /*0dd4*/ 	.word	0x00000048
        /*0dd8*/ 	.word	0x00032410
        /*0ddc*/ 	.short	0x010a
        /*0dde*/ 	.byte	0x3f
	.zero		1


	//   ....[27]....
        /*0de0*/ 	.word	0x00003730
        /*0de4*/ 	.word	0x00000008
        /*0de8*/ 	.word	0x00000000
        /*0dec*/ 	.short	0x010a
        /*0dee*/ 	.byte	0x3f
	.zero		1


	//   ....[28]....
        /*0df0*/ 	.word	0x00003790
        /*0df4*/ 	.word	0x00000008
        /*0df8*/ 	.word	0x00000000
        /*0dfc*/ 	.short	0x010a
        /*0dfe*/ 	.byte	0x3f
	.zero		1


	//   ....[29]....
        /*0e00*/ 	.word	0x00004500
        /*0e04*/ 	.word	0x00000048
        /*0e08*/ 	.word	0x00000000
        /*0e0c*/ 	.short	0x0101
        /*0e0e*/ 	.byte	0x3f
	.zero		1


	//   ....[30]....
        /*0e10*/ 	.word	0x000096d0
        /*0e14*/ 	.word	0x00000000
        /*0e18*/ 	.word	0x00000000
        /*0e1c*/ 	.short	0x0101
        /*0e1e*/ 	.byte	0x3f
	.zero		1


	//   ....[31]....
        /*0e20*/ 	.word	0x00009e40
        /*0e24*/ 	.word	0x00000004
        /*0e28*/ 	.word	0x00000000
        /*0e2c*/ 	.short	0x010a
        /*0e2e*/ 	.byte	0x3f
	.zero		1


	//   ....[32]....
        /*0e30*/ 	.word	0x00009ee0
        /*0e34*/ 	.word	0x00000006
        /*0e38*/ 	.word	0x00000000
        /*0e3c*/ 	.short	0x010a
        /*0e3e*/ 	.byte	0x3f
	.zero		1


	//   ....[33]....
        /*0e40*/ 	.word	0x0000a2f0
        /*0e44*/ 	.word	0x00000003
        /*0e48*/ 	.word	0x00000000
        /*0e4c*/ 	.short	0x010a
        /*0e4e*/ 	.byte	0x3f
	.zero		1


	//   ....[34]....
        /*0e50*/ 	.word	0x0000a3c0
        /*0e54*/ 	.word	0x00000006
        /*0e58*/ 	.word	0x00000000
        /*0e5c*/ 	.short	0x010a
        /*0e5e*/ 	.byte	0x3f
	.zero		1


	//   ....[35]....
        /*0e60*/ 	.word	0x0000b130
        /*0e64*/ 	.word	0x00000003
        /*0e68*/ 	.word	0x00000000
        /*0e6c*/ 	.short	0x0101
        /*0e6e*/ 	.byte	0x3f
	.zero		1


	//   ....[36]....
        /*0e70*/ 	.word	0x000134f0
        /*0e74*/ 	.word	0x00000000
        /*0e78*/ 	.word	0x00000000
        /*0e7c*/ 	.short	0x0101
        /*0e7e*/ 	.byte	0x3f
	.zero		1


	//   ....[37]....
        /*0e80*/ 	.word	0x000136e0
        /*0e84*/ 	.word	0x00000002
        /*0e88*/ 	.word	0x00000000
        /*0e8c*/ 	.short	0x010a
        /*0e8e*/ 	.byte	0x3f
	.zero		1


	//   ....[38]....
        /*0e90*/ 	.word	0x00013780
        /*0e94*/ 	.word	0x00000006
        /*0e98*/ 	.word	0x00000000
        /*0e9c*/ 	.short	0x010a
        /*0e9e*/ 	.byte	0x3f
	.zero		1


	//   ....[39]....
        /*0ea0*/ 	.word	0x00013b90
        /*0ea4*/ 	.word	0x00000002
        /*0ea8*/ 	.word	0x00000000
        /*0eac*/ 	.short	0x010a
        /*0eae*/ 	.byte	0x3f
	.zero		1


	//   ....[40]....
        /*0eb0*/ 	.word	0x00013c60
        /*0eb4*/ 	.word	0x00000004
        /*0eb8*/ 	.word	0x00000000
        /*0ebc*/ 	.short	0x010a
        /*0ebe*/ 	.byte	0x3f
	.zero		1


	//   ....[41]....
        /*0ec0*/ 	.word	0x000149d0
        /*0ec4*/ 	.word	0x0000000b
        /*0ec8*/ 	.word	0x00000000
        /*0ecc*/ 	.short	0x0101
        /*0ece*/ 	.byte	0x3f
	.zero		1


	//   ....[42]....
        /*0ed0*/ 	.word	0x0001e0f0
        /*0ed4*/ 	.word	0x00000003
        /*0ed8*/ 	.word	0x00000000
        /*0edc*/ 	.short	0x0101
        /*0ede*/ 	.byte	0x3f
	.zero		1


	//   ....[43]....
        /*0ee0*/ 	.word	0x00021270
        /*0ee4*/ 	.word	0x00000000
        /*0ee8*/ 	.word	0x00000000
        /*0eec*/ 	.short	0x0101
        /*0eee*/ 	.byte	0x3f
	.zero		1


	//   ....[44]....
        /*0ef0*/ 	.word	0x00021cc0
        /*0ef4*/ 	.word	0x00000004
        /*0ef8*/ 	.word	0x00000000
        /*0efc*/ 	.short	0x0101
        /*0efe*/ 	.byte	0x3f
	.zero		1


	//   ....[45]....
        /*0f00*/ 	.word	0x00026660
        /*0f04*/ 	.word	0x00000011
        /*0f08*/ 	.word	0x00032440
        /*0f0c*/ 	.short	0x010a
        /*0f0e*/ 	.byte	0x3f
	.zero		1


	//   ....[46]....
        /*0f10*/ 	.word	0x00026ca0
        /*0f14*/ 	.word	0x00000011
        /*0f18*/ 	.word	0x00032430
        /*0f1c*/ 	.short	0x0107
        /*0f1e*/ 	.byte	0x3f
	.zero		1


	//   ....[47]....
        /*0f20*/ 	.word	0x00026d70
        /*0f24*/ 	.word	0x00000011
        /*0f28*/ 	.word	0x00032430
        /*0f2c*/ 	.short	0x0101
        /*0f2e*/ 	.byte	0x3f
	.zero		1


	//   ....[48]....
        /*0f30*/ 	.word	0x000278a0
        /*0f34*/ 	.word	0x00000016
        /*0f38*/ 	.word	0x00032400
        /*0f3c*/ 	.short	0x0107
        /*0f3e*/ 	.byte	0x3f
	.zero		1


	//   ....[49]....
        /*0f40*/ 	.word	0x00027930
        /*0f44*/ 	.word	0x00000016
        /*0f48*/ 	.word	0x00032400
        /*0f4c*/ 	.short	0x0101
        /*0f4e*/ 	.byte	0x3f
	.zero		1


	//   ....[50]....
        /*0f50*/ 	.word	0x00028440
        /*0f54*/ 	.word	0x00000016
        /*0f58*/ 	.word	0x00032410
        /*0f5c*/ 	.short	0x0107
        /*0f5e*/ 	.byte	0x3f
	.zero		1


	//   ....[51]....
        /*0f60*/ 	.word	0x00028540
        /*0f64*/ 	.word	0x00000016
        /*0f68*/ 	.word	0x00032410
        /*0f6c*/ 	.short	0x0101
        /*0f6e*/ 	.byte	0x3f
	.zero		1


	//   ....[52]....
        /*0f70*/ 	.word	0x00028560
        /*0f74*/ 	.word	0x00000016
        /*0f78*/ 	.word	0x00032420
        /*0f7c*/ 	.short	0x010a
        /*0f7e*/ 	.byte	0x3f
	.zero		1


	//   ....[53]....
        /*0f80*/ 	.word	0x000285e0
        /*0f84*/ 	.word	0x00000011
        /*0f88*/ 	.word	0x00032460
        /*0f8c*/ 	.short	0x010a
        /*0f8e*/ 	.byte	0x3f
	.zero		1


	//   ....[54]....
        /*0f90*/ 	.word	0x00028d50
        /*0f94*/ 	.word	0x00000011
        /*0f98*/ 	.word	0x00032450
        /*0f9c*/ 	.short	0x0107
        /*0f9e*/ 	.byte	0x3f
	.zero		1


	//   ....[55]....
        /*0fa0*/ 	.word	0x00028e10
        /*0fa4*/ 	.word	0x00000011
        /*0fa8*/ 	.word	0x00032450
        /*0fac*/ 	.short	0x0101
        /*0fae*/ 	.byte	0x3f
	.zero		1


	//   ....[56]....
        /*0fb0*/ 	.word	0x00029140
        /*0fb4*/ 	.word	0x0000000a
        /*0fb8*/ 	.word	0x00032440
        /*0fbc*/ 	.short	0x010a
        /*0fbe*/ 	.byte	0x3f
	.zero		1


	//   ....[57]....
        /*0fc0*/ 	.word	0x000294f0
        /*0fc4*/ 	.word	0x0000000a
        /*0fc8*/ 	.word	0x00032430
        /*0fcc*/ 	.short	0x0107
        /*0fce*/ 	.byte	0x3f
	.zero		1


	//   ....[58]....
        /*0fd0*/ 	.word	0x000295a0
        /*0fd4*/ 	.word	0x0000000a
        /*0fd8*/ 	.word	0x00032430
        /*0fdc*/ 	.short	0x0101
        /*0fde*/ 	.byte	0x3f
	.zero		1


	//   ....[59]....
        /*0fe0*/ 	.word	0x000295d0
        /*0fe4*/ 	.word	0x0000000a
        /*0fe8*/ 	.word	0x00032460
        /*0fec*/ 	.short	0x010a
        /*0fee*/ 	.byte	0x3f
	.zero		1


	//   ....[60]....
        /*0ff0*/ 	.word	0x00029ad0
        /*0ff4*/ 	.word	0x0000000a
        /*0ff8*/ 	.word	0x00032450
        /*0ffc*/ 	.short	0x0107
        /*0ffe*/ 	.byte	0x3f
	.zero		1


	//   ....[61]....
        /*1000*/ 	.word	0x00029b80
        /*1004*/ 	.word	0x0000000a
        /*1008*/ 	.word	0x00032450
        /*100c*/ 	.short	0x0101
        /*100e*/ 	.byte	0x3f
	.zero		1


	//   ....[62]....
        /*1010*/ 	.word	0x0002ae10
        /*1014*/ 	.word	0x00000005
        /*1018*/ 	.word	0x00032420
        /*101c*/ 	.short	0x010a
        /*101e*/ 	.byte	0x3f
	.zero		1


	//   ....[63]....
        /*1020*/ 	.word	0x0002afb0
        /*1024*/ 	.word	0x00000003
        /*1028*/ 	.word	0x00032440
        /*102c*/ 	.short	0x010a
        /*102e*/ 	.byte	0x3f
	.zero		1


	//   ....[64]....
        /*1030*/ 	.word	0x0002b050
        /*1034*/ 	.word	0x00000005
        /*1038*/ 	.word	0x00032440
        /*103c*/ 	.short	0x010a
        /*103e*/ 	.byte	0x3f
	.zero		1


	//   ....[65]....
        /*1040*/ 	.word	0x0002b090
        /*1044*/ 	.word	0x00000003
        /*1048*/ 	.word	0x00032460
        /*104c*/ 	.short	0x010a
        /*104e*/ 	.byte	0x3f
	.zero		1


	//   ....[66]....
        /*1050*/ 	.word	0x0002b0d0
        /*1054*/ 	.word	0x00000005
        /*1058*/ 	.word	0x00032460
        /*105c*/ 	.short	0x010a
        /*105e*/ 	.byte	0x3f
	.zero		1


	//   ....[67]....
        /*1060*/ 	.word	0x0002b130
        /*1064*/ 	.word	0x00000048
        /*1068*/ 	.word	0x00032400
        /*106c*/ 	.short	0x010a
        /*106e*/ 	.byte	0x3f
	.zero		1


	//   ....[68]....
        /*1070*/ 	.word	0x0002b180
        /*1074*/ 	.word	0x0000000c
        /*1078*/ 	.word	0x00000000
        /*107c*/ 	.short	0x010a
        /*107e*/ 	.byte	0x3f
	.zero		1


	//   ....[69]....
        /*1080*/ 	.word	0x0002b1d0
        /*1084*/ 	.word	0x00000048
        /*1088*/ 	.word	0x00032410
        /*108c*/ 	.short	0x010a
        /*108e*/ 	.byte	0x3f
	.zero		1


	//   ....[70]....
        /*1090*/ 	.word	0x0002b220
        /*1094*/ 	.word	0x00000008
        /*1098*/ 	.word	0x00000000
        /*109c*/ 	.short	0x010a
        /*109e*/ 	.byte	0x3f
	.zero		1


	//   ....[71]....
        /*10a0*/ 	.word	0x0002b270
        /*10a4*/ 	.word	0x00000006
        /*10a8*/ 	.word	0x00000000
        /*10ac*/ 	.short	0x010a
        /*10ae*/ 	.byte	0x3f
	.zero		1


	//   ....[72]....
        /*10b0*/ 	.word	0x0002b2c0
        /*10b4*/ 	.word	0x00000006
        /*10b8*/ 	.word	0x00000000
        /*10bc*/ 	.short	0x010a
        /*10be*/ 	.byte	0x3f
	.zero		1


	//   ....[73]....
        /*10c0*/ 	.word	0x0002b310
        /*10c4*/ 	.word	0x00000006
        /*10c8*/ 	.word	0x00000000
        /*10cc*/ 	.short	0x010a
        /*10ce*/ 	.byte	0x3f
	.zero		1


	//   ....[74]....
        /*10d0*/ 	.word	0x0002b360
        /*10d4*/ 	.word	0x00000004
        /*10d8*/ 	.word	0x00000000
        /*10dc*/ 	.short	0x010a
        /*10de*/ 	.byte	0x3f
	.zero		1


	//   ....[75]....
        /*10e0*/ 	.word	0x0002b470
        /*10e4*/ 	.word	0x00000011
        /*10e8*/ 	.word	0x00032440
        /*10ec*/ 	.short	0x010a
        /*10ee*/ 	.byte	0x3f
	.zero		1


	//   ....[76]....
        /*10f0*/ 	.word	0x0002d280
        /*10f4*/ 	.word	0x00000016
        /*10f8*/ 	.word	0x00032420
        /*10fc*/ 	.short	0x010a
        /*10fe*/ 	.byte	0x3f
	.zero		1


	//   ....[77]....
        /*1100*/ 	.word	0x0002d2d0
        /*1104*/ 	.word	0x00000011
        /*1108*/ 	.word	0x00032460
        /*110c*/ 	.short	0x010a
        /*110e*/ 	.byte	0x3f
	.zero		1


	//   ....[78]....
        /*1110*/ 	.word	0x0002dc20
        /*1114*/ 	.word	0x0000000a
        /*1118*/ 	.word	0x00032440
        /*111c*/ 	.short	0x010a
        /*111e*/ 	.byte	0x3f
	.zero		1


	//   ....[79]....
        /*1120*/ 	.word	0x0002e2f0
        /*1124*/ 	.word	0x0000000a
        /*1128*/ 	.word	0x00032460
        /*112c*/ 	.short	0x010a
        /*112e*/ 	.byte	0x3f
	.zero		1


	//   ....[80]....
        /*1130*/ 	.word	0x0002f450
        /*1134*/ 	.word	0x00000005
        /*1138*/ 	.word	0x00032420
        /*113c*/ 	.short	0x010a
        /*113e*/ 	.byte	0x3f
	.zero		1


	//   ....[81]....
        /*1140*/ 	.word	0x0002f5f0
        /*1144*/ 	.word	0x00000003
        /*1148*/ 	.word	0x00032440
        /*114c*/ 	.short	0x010a
        /*114e*/ 	.byte	0x3f
	.zero		1


	//   ....[82]....
        /*1150*/ 	.word	0x0002f640
        /*1154*/ 	.word	0x00000005
        /*1158*/ 	.word	0x00032440
        /*115c*/ 	.short	0x010a
        /*115e*/ 	.byte	0x3f
	.zero		1


	//   ....[83]....
        /*1160*/ 	.word	0x0002f690
        /*1164*/ 	.word	0x00000003
        /*1168*/ 	.word	0x00032460
        /*116c*/ 	.short	0x010a
        /*116e*/ 	.byte	0x3f
	.zero		1


	//   ....[84]....
        /*1170*/ 	.word	0x0002fa50
        /*1174*/ 	.word	0x00000014
        /*1178*/ 	.word	0x00000000
        /*117c*/ 	.short	0x010a
        /*117e*/ 	.byte	0x3f
	.zero		1


	//   ....[85]....
        /*1180*/ 	.word	0x0002fb90
        /*1184*/ 	.word	0x00000006
        /*1188*/ 	.word	0x00000000
        /*118c*/ 	.short	0x010a
        /*118e*/ 	.byte	0x3f
	.zero		1


	//   ....[86]....
        /*1190*/ 	.word	0x000301f0
        /*1194*/ 	.word	0x0000000d
        /*1198*/ 	.word	0x00000000
        /*119c*/ 	.short	0x010a
        /*119e*/ 	.byte	0x3f
	.zero		1


	//   ....[87]....
        /*11a0*/ 	.word	0x00030330
        /*11a4*/ 	.word	0x00000014
        /*11a8*/ 	.word	0x00000000
        /*11ac*/ 	.short	0x010a
        /*11ae*/ 	.byte	0x3f
	.zero		1


	//   ....[88]....
        /*11b0*/ 	.word	0x000315e0
        /*11b4*/ 	.word	0x00000007
        /*11b8*/ 	.word	0x00000000
        /*11bc*/ 	.short	0x0101
        /*11be*/ 	.byte	0x3f
	.zero		1


	//   ....[89]....
        /*11c0*/ 	.word	0x0004ad30
        /*11c4*/ 	.word	0x00000000
        /*11c8*/ 	.word	0x00000000
        /*11cc*/ 	.short	0x0101
        /*11ce*/ 	.byte	0x3f
	.zero		1


	//   ....[90]....
        /*11d0*/ 	.word	0x0004ad50
        /*11d4*/ 	.word	0x00000006
        /*11d8*/ 	.word	0x00000000
        /*11dc*/ 	.short	0x010a
        /*11de*/ 	.byte	0x3f
	.zero		1


	//   ....[91]....
        /*11e0*/ 	.word	0x0004ada0
        /*11e4*/ 	.word	0x00000014
        /*11e8*/ 	.word	0x00000000
        /*11ec*/ 	.short	0x010a
        /*11ee*/ 	.byte	0x3f
	.zero		1


	//----- nvinfo : EIATTR_NUM_MBARRIERS
	.align		4
.L_441:
        /*11f0*/ 	.byte	0x03, 0x38
        /*11f2*/ 	.short	0x0017


	//----- nvinfo : EIATTR_EXIT_INSTR_OFFSETS
	.align		4
        /*11f4*/ 	.byte	0x04, 0x1c
        /*11f6*/ 	.short	(.L_443 - .L_442)


	//   ....[0]....
.L_442:
        /*11f8*/ 	.word	0x00000b00


	//   ....[1]....
        /*11fc*/ 	.word	0x00024050


	//   ....[2]....
        /*1200*/ 	.word	0x0002b120


	//----- nvinfo : EIATTR_MAX_THREADS
	.align		4
.L_443:
        /*1204*/ 	.byte	0x04, 0x05
        /*1206*/ 	.short	(.L_445 - .L_444)
.L_444:
        /*1208*/ 	.word	0x00000180
        /*120c*/ 	.word	0x00000001
        /*1210*/ 	.word	0x00000001


	//----- nvinfo : EIATTR_CRS_STACK_SIZE
	.align		4
.L_445:
        /*1214*/ 	.byte	0x04, 0x1e
        /*1216*/ 	.short	(.L_447 - .L_446)
.L_446:
        /*1218*/ 	.word	0x00000000


	//----- nvinfo : EIATTR_CBANK_PARAM_SIZE
	.align		4
.L_447:
        /*121c*/ 	.byte	0x03, 0x19
        /*121e*/ 	.short	0x0bf0


	//----- nvinfo : EIATTR_PARAM_CBANK
	.align		4
        /*1220*/ 	.byte	0x04, 0x0a
        /*1222*/ 	.short	(.L_449 - .L_448)
	.align		4
.L_448:
        /*1224*/ 	.word	index@(.nv.constant0._ZN7cutlass13device_kernelIN5flash11enable_sm90INS1_16FlashAttnFwdSm90INS1_25CollectiveMainloopFwdSm90ILi2EN4cute5tupleIJNS5_1CILi1EEES8_S8_EEENS6_IJNS7_ILi128EEENS7_ILi96EEENS7_ILi64EEEEEELi256ENS_6half_tEfNS_4arch4Sm90ELb0ELb1ELb0ELb1ELb1ELb0ELb1ELb1ELb0ELb1ELb1ELb0EEENS1_21CollectiveEpilogueFwdINS6_IJSA_NS7_ILi256EEESB_EEES9_SE_SG_Li256ELb1ELb1ELb1ELb0EEENS1_36VarlenDynamicPersistentTileSchedulerILi128ELi96ELi256ELi128ELb1ELb1ELb1ELb1ELb0ELb1EEEEEEEEEvNT_6ParamsE)
        /*1228*/ 	.short	0x0210
        /*122a*/ 	.short	0x0bf0


	//----- nvinfo : EIATTR_SW_WAR
	.align		4
.L_449:
        /*122c*/ 	.byte	0x04, 0x36
        /*122e*/ 	.short	(.L_451 - .L_450)
.L_450:
        /*1230*/ 	.word	0x00000008
.L_451:


//--------------------- .nv.info._ZN7cutlass13device_kernelIN5flash11enable_sm90INS1_16FlashAttnFwdSm90INS1_25CollectiveMainloopFwdSm90ILi2EN4cute5tupleIJNS5_1CILi1EEES8_S8_EEENS6_IJNS7_ILi128EEENS7_ILi96EEENS7_ILi64EEEEEELi256ENS_6half_tEfNS_4arch4Sm90ELb0ELb1ELb0ELb1ELb1ELb1ELb1ELb1ELb0ELb1ELb1ELb0EEENS1_21CollectiveEpilogueFwdINS6_IJSA_NS7_ILi256EEESB_EEES9_SE_SG_Li256ELb1ELb1ELb1ELb0EEENS1_36VarlenDynamicPersistentTileSchedulerILi128ELi96ELi256ELi128ELb1ELb1ELb1ELb1ELb0ELb1EEEEEEEEEvNT_6ParamsE --------------------------
	.section	.nv.info._ZN7cutlass13device_kernelIN5flash11enable_sm90INS1_16FlashAttnFwdSm90INS1_25CollectiveMainloopFwdSm90ILi2EN4cute5tupleIJNS5_1CILi1EEES8_S8_EEENS6_IJNS7_ILi128EEENS7_ILi96EEENS7_ILi64EEEEEELi256ENS_6half_tEfNS_4arch4Sm90ELb0ELb1ELb0ELb1ELb1ELb1ELb1ELb1ELb0ELb1ELb1ELb0EEENS1_21CollectiveEpilogueFwdINS6_IJSA_NS7_ILi256EEESB_EEES9_SE_SG_Li256ELb1ELb1ELb1ELb0EEENS1_36VarlenDynamicPersistentTileSchedulerILi128ELi96ELi256ELi128ELb1ELb1ELb1ELb1ELb0ELb1EEEEEEEEEvNT_6ParamsE,"",@"SHT_CUDA_INFO"
	.sectionflags	@""
	.align	4


	//----- nvinfo : EIATTR_CUDA_API_VERSION
	.align		4
        /*0000*/ 	.byte	0x04, 0x37
        /*0002*/ 	.short	(.L_453 - .L_452)
.L_452:
        /*0004*/ 	.word	0x00000082


	//----- nvinfo : EIATTR_KPARAM_INFO
	.align		4
.L_453:
        /*0008*/ 	.byte	0x04, 0x17
        /*000a*/ 	.short	(.L_455 - .L_454)
.L_454:
        /*000c*/ 	.word	0x00000000
        /*0010*/ 	.short	0x0000
        /*0012*/ 	.short	0x0070
        /*0014*/ 	.byte	0x00, 0xf0, 0x01, 0x2e


	//----- nvinfo : EIATTR_SPARSE_MMA_MASK
	.align		4
.L_455:
        /*0018*/ 	.byte	0x03, 0x50
        /*001a*/ 	.short	0x0000


	//----- nvinfo : EIATTR_MAXREG_COUNT
	.align		4
        /*001c*/ 	.byte	0x03, 0x1b
        /*001e*/ 	.short	0x00a8


	//----- nvinfo : EIATTR_NUM_BARRIERS
	.align		4
        /*0020*/ 	.byte	0x02, 0x4c
        /*0022*/ 	.byte	0x10
	.zero		1


	//----- nvinfo : EIATTR_EXTERNS
	.align		4
        /*0024*/ 	.byte	0x04, 0x0f
        /*0026*/ 	.short	(.L_457 - .L_456)


	//   ....[0]....
	.align		4
.L_456:
        /*0028*/ 	.word	index@(__assertfail)


	//----- nvinfo : EIATTR_ANNOTATIONS
	.align		4
.L_457:
        /*002c*/ 	.byte	0x04, 0x55
        /*002e*/ 	.short	(.L_459 - .L_458)


	//   ....[0]....
.L_458:
        /* <DEDUP_REMOVED lines=114> */


	//----- nvinfo : EIATTR_MERCURY_ISA_VERSION
	.align		4
.L_459:
        /*0740*/ 	.byte	0x03, 0x5f
        /*0742*/ 	.short	0x0101


	//----- nvinfo : EIATTR_UNUSED_LOAD_BYTE_OFFSET
	.align		4
        /*0744*/ 	.byte	0x04, 0x44
        /*0746*/ 	.short	(.L_461 - .L_460)


	//   ....[0]....
.L_460:
        /*0748*/ 	.word	0x00000b70
        /*074c*/ 	.word	0x0000fff0


	//   ....[1]....
        /*0750*/ 	.word	0x0002bac0
        /*0754*/ 	.word	0x0000fff0


	//----- nvinfo : EIATTR_INT_WARP_WIDE_INSTR_OFFSETS
	.align		4
.L_461:
        /*0758*/ 	.byte	0x04, 0x31
        /*075a*/ 	.short	(.L_463 - .L_462)


	//   ....[0]....
.L_462:
        /*075c*/ 	.word	0x00000180


	//   ....[1]....
        /*0760*/ 	.word	0x000001c0


	//   ....[2]....
        /*0764*/ 	.word	0x00000230


	//   ....[3]....
        /*0768*/ 	.word	0x00000240


	//   ....[4]....
        /*076c*/ 	.word	0x000342d0


	//   ....[5]....
        /*0770*/ 	.word	0x00034360


	//   ....[6]....
        /*0774*/ 	.word	0x00038200


	//   ....[7]....
        /*0778*/ 	.word	0x00038290


	//----- nvinfo : EIATTR_COOP_GROUP_MASK_REGIDS
	.align		4
.L_463:
        /*077c*/ 	.byte	0x04, 0x29
        /*077e*/ 	.short	(.L_465 - .L_464)


	//   ....[0]....
.L_464:
        /*0780*/ 	.word	0xffffffff


	//   ....[1]....
        /*0784*/ 	.word	0xffffffff


	//   ....[2]....
        /*0788*/ 	.word	0xffffffff


	//   ....[3]....
        /*078c*/ 	.word	0xffffffff


	//   ....[4]....
        /*0790*/ 	.word	0xffffffff


	//   ....[5]....
        /*0794*/ 	.word	0xffffffff


	//   ....[6]....
        /*0798*/ 	.word	0xffffffff


	//   ....[7]....
        /*079c*/ 	.word	0xffffffff


	//   ....[8]....
        /*07a0*/ 	.word	0xffffffff


	//   ....[9]....
        /*07a4*/ 	.word	0xffffffff


	//   ....[10]....
        /*07a8*/ 	.word	0xffffffff


	//   ....[11]....
        /*07ac*/ 	.word	0xffffffff


	//   ....[12]....
        /*07b0*/ 	.word	0xffffffff


	//   ....[13]....
        /*07b4*/ 	.word	0xffffffff


	//   ....[14]....
        /*07b8*/ 	.word	0xffffffff


	//   ....[15]....
        /*07bc*/ 	.word	0xffffffff


	//   ....[16]....
        /*07c0*/ 	.word	0xffffffff


	//   ....[17]....
        /*07c4*/ 	.word	0xffffffff


	//   ....[18]....
        /*07c8*/ 	.word	0xffffffff


	//   ....[19]....
        /*07cc*/ 	.word	0xffffffff


	//   ....[20]....
        /*07d0*/ 	.word	0xffffffff


	//   ....[21]....
        /*07d4*/ 	.word	0xffffffff


	//   ....[22]....
        /*07d8*/ 	.word	0xffffffff


	//   ....[23]....
        /*07dc*/ 	.word	0xffffffff


	//   ....[24]....
        /*07e0*/ 	.word	0xffffffff


	//   ....[25]....
        /*07e4*/ 	.word	0xffffffff


	//   ....[26]....
        /*07e8*/ 	.word	0xffffffff


	//   ....[27]....
        /*07ec*/ 	.word	0xffffffff


	//   ....[28]....
        /*07f0*/ 	.word	0xffffffff


	//   ....[29]....
        /*07f4*/ 	.word	0xffffffff


	//   ....[30]....
        /*07f8*/ 	.word	0xffffffff


	//   ....[31]....
        /*07fc*/ 	.word	0xffffffff


	//   ....[32]....
        /*0800*/ 	.word	0xffffffff


	//   ....[33]....
        /*0804*/ 	.word	0xffffffff


	//   ....[34]....
        /*0808*/ 	.word	0xffffffff


	//   ....[35]....
        /*080c*/ 	.word	0xffffffff


	//   ....[36]....
        /*0810*/ 	.word	0xffffffff


	//   ....[37]....
        /*0814*/ 	.word	0xffffffff


	//   ....[38]....
        /*0818*/ 	.word	0xffffffff


	//   ....[39]....
        /*081c*/ 	.word	0xffffffff


	//   ....[40]....
        /*0820*/ 	.word	0xffffffff


	//   ....[41]....
        /*0824*/ 	.word	0xffffffff


	//   ....[42]....
        /*0828*/ 	.word	0xffffffff


	//   ....[43]....
        /*082c*/ 	.word	0xffffffff


	//   ....[44]....
        /*0830*/ 	.word	0xffffffff


	//   ....[45]....
        /*0834*/ 	.word	0xffffffff


	//   ....[46]....
        /*0838*/ 	.word	0xffffffff


	//   ....[47]....
        /*083c*/ 	.word	0xffffffff


	//   ....[48]....
        /*0840*/ 	.word	0xffffffff


	//   ....[49]....
        /*0844*/ 	.word	0xffffffff


	//   ....[50]....
        /*0848*/ 	.word	0xffffffff


	//   ....[51]....
        /*084c*/ 	.word	0xffffffff


	//   ....[52]....
        /*0850*/ 	.word	0xffffffff


	//   ....[53]....
        /*0854*/ 	.word	0xffffffff


	//   ....[54]....
        /*0858*/ 	.word	0xffffffff


	//   ....[55]....
        /*085c*/ 	.word	0xffffffff


	//   ....[56]....
        /*0860*/ 	.word	0xffffffff


	//   ....[57]....
        /*0864*/ 	.word	0xffffffff


	//   ....[58]....
        /*0868*/ 	.word	0xffffffff


	//   ....[59]....
        /*086c*/ 	.word	0xffffffff


	//   ....[60]....
        /*0870*/ 	.word	0xffffffff


	//   ....[61]....
        /*0874*/ 	.word	0xffffffff


	//   ....[62]....
        /*0878*/ 	.word	0xffffffff


	//   ....[63]....
        /*087c*/ 	.word	0xffffffff


	//   ....[64]....
        /*0880*/ 	.word	0xffffffff


	//   ....[65]....
        /*0884*/ 	.word	0xffffffff


	//   ....[66]....
        /*0888*/ 	.word	0xffffffff


	//   ....[67]....
        /*088c*/ 	.word	0xffffffff


	//   ....[68]....
        /*0890*/ 	.word	0xffffffff


	//   ....[69]....
        /*0894*/ 	.word	0xffffffff


	//   ....[70]....
        /*0898*/ 	.word	0xffffffff


	//   ....[71]....
        /*089c*/ 	.word	0xffffffff


	//   ....[72]....
        /*08a0*/ 	.word	0xffffffff


	//   ....[73]....
        /*08a4*/ 	.word	0xffffffff


	//   ....[74]....
        /*08a8*/ 	.word	0xffffffff


	//   ....[75]....
        /*08ac*/ 	.word	0xffffffff


	//   ....[76]....
        /*08b0*/ 	.word	0xffffffff


	//   ....[77]....
        /*08b4*/ 	.word	0xffffffff


	//   ....[78]....
        /*08b8*/ 	.word	0xffffffff


	//   ....[79]....
        /*08bc*/ 	.word	0xffffffff


	//   ....[80]....
        /*08c0*/ 	.word	0xffffffff


	//   ....[81]....
        /*08c4*/ 	.word	0xffffffff


	//   ....[82]....
        /*08c8*/ 	.word	0xffffffff


	//   ....[83]....
        /*08cc*/ 	.word	0xffffffff


	//   ....[84]....
        /*08d0*/ 	.word	0xffffffff


	//   ....[85]....
        /*08d4*/ 	.word	0xffffffff


	//   ....[86]....
        /*08d8*/ 	.word	0xffffffff


	//   ....[87]....
        /*08dc*/ 	.word	0xffffffff


	//   ....[88]....
        /*08e0*/ 	.word	0xffffffff


	//   ....[89]....
        /*08e4*/ 	.word	0xffffffff


	//   ....[90]....
        /*08e8*/ 	.word	0xffffffff


	//   ....[91]....
        /*08ec*/ 	.word	0xffffffff


	//   ....[92]....
        /*08f0*/ 	.word	0xffffffff


	//   ....[93]....
        /*08f4*/ 	.word	0xffffffff


	//   ....[94]....
        /*08f8*/ 	.word	0xffffffff


	//   ....[95]....
        /*08fc*/ 	.word	0xffffffff


	//   ....[96]....
        /*0900*/ 	.word	0xffffffff


	//   ....[97]....
        /*0904*/ 	.word	0xffffffff


	//   ....[98]....
        /*0908*/ 	.word	0xffffffff


	//   ....[99]....
        /*090c*/ 	.word	0xffffffff


	//   ....[100]....
        /*0910*/ 	.word	0xffffffff


	//   ....[101]....
        /*0914*/ 	.word	0xffffffff


	//   ....[102]....
        /*0918*/ 	.word	0xffffffff


	//   ....[103]....
        /*091c*/ 	.word	0xffffffff


	//   ....[104]....
        /*0920*/ 	.word	0xffffffff


	//   ....[105]....
        /*0924*/ 	.word	0xffffffff


	//   ....[106]....
        /*0928*/ 	.word	0xffffffff


	//   ....[107]....
        /*092c*/ 	.word	0xffffffff


	//   ....[108]....
        /*0930*/ 	.word	0xffffffff


	//   ....[109]....
        /*0934*/ 	.word	0xffffffff


	//   ....[110]....
        /*0938*/ 	.word	0xffffffff


	//   ....[111]....
        /*093c*/ 	.word	0xffffffff


	//   ....[112]....
        /*0940*/ 	.word	0xffffffff


	//   ....[113]....
        /*0944*/ 	.word	0xffffffff


	//   ....[114]....
        /*0948*/ 	.word	0xffffffff


	//   ....[115]....
        /*094c*/ 	.word	0xffffffff


	//   ....[116]....
        /*0950*/ 	.word	0xffffffff


	//   ....[117]....
        /*0954*/ 	.word	0xffffffff


	//   ....[118]....
        /*0958*/ 	.word	0xffffffff


	//   ....[119]....
        /*095c*/ 	.word	0xffffffff


	//   ....[120]....
        /*0960*/ 	.word	0xffffffff


	//   ....[121]....
        /*0964*/ 	.word	0xffffffff


	//   ....[122]....
        /*0968*/ 	.word	0xffffffff


	//   ....[123]....
        /*096c*/ 	.word	0xffffffff


	//   ....[124]....
        /*0970*/ 	.word	0xffffffff


	//   ....[125]....
        /*0974*/ 	.word	0xffffffff


	//   ....[126]....
        /*0978*/ 	.word	0xffffffff


	//   ....[127]....
        /*097c*/ 	.word	0xffffffff


	//   ....[128]....
        /*0980*/ 	.word	0xffffffff


	//   ....[129]....
        /*0984*/ 	.word	0xffffffff


	//   ....[130]....
        /*0988*/ 	.word	0xffffffff


	//   ....[131]....
        /*098c*/ 	.word	0xffffffff


	//   ....[132]....
        /*0990*/ 	.word	0xffffffff


	//   ....[133]....
        /*0994*/ 	.word	0xffffffff


	//   ....[134]....
        /*0998*/ 	.word	0xffffffff


	//   ....[135]....
        /*099c*/ 	.word	0xffffffff


	//   ....[136]....
        /*09a0*/ 	.word	0xffffffff


	//   ....[137]....
        /*09a4*/ 	.word	0xffffffff


	//   ....[138]....
        /*09a8*/ 	.word	0xffffffff


	//   ....[139]....
        /*09ac*/ 	.word	0xffffffff


	//   ....[140]....
        /*09b0*/ 	.word	0xffffffff


	//   ....[141]....
        /*09b4*/ 	.word	0xffffffff


	//   ....[142]....
        /*09b8*/ 	.word	0xffffffff


	//   ....[143]....
        /*09bc*/ 	.word	0xffffffff


	//   ....[144]....
        /*09c0*/ 	.word	0xffffffff


	//   ....[145]....
        /*09c4*/ 	.word	0xffffffff


	//   ....[146]....
        /*09c8*/ 	.word	0xffffffff


	//   ....[147]....
        /*09cc*/ 	.word	0xffffffff


	//   ....[148]....
        /*09d0*/ 	.word	0xffffffff


	//   ....[149]....
        /*09d4*/ 	.word	0xffffffff


	//   ....[150]....
        /*09d8*/ 	.word	0xffffffff


	//   ....[151]....
        /*09dc*/ 	.word	0xffffffff


	//   ....[152]....
        /*09e0*/ 	.word	0xffffffff


	//   ....[153]....
        /*09e4*/ 	.word	0xffffffff


	//   ....[154]....
        /*09e8*/ 	.word	0xffffffff


	//   ....[155]....
        /*09ec*/ 	.word	0xffffffff


	//   ....[156]....
        /*09f0*/ 	.word	0xffffffff


	//   ....[157]....
        /*09f4*/ 	.word	0xffffffff


	//   ....[158]....
        /*09f8*/ 	.word	0xffffffff


	//   ....[159]....
        /*09fc*/ 	.word	0xffffffff


	//   ....[160]....
        /*0a00*/ 	.word	0xffffffff


	//   ....[161]....
        /*0a04*/ 	.word	0xffffffff


	//   ....[162]....
        /*0a08*/ 	.word	0xffffffff


	//   ....[163]....
        /*0a0c*/ 	.word	0xffffffff


	//   ....[164]....
        /*0a10*/ 	.word	0xffffffff


	//   ....[165]....
        /*0a14*/ 	.word	0xffffffff


	//   ....[166]....
        /*0a18*/ 	.word	0xffffffff


	//   ....[167]....
        /*0a1c*/ 	.word	0xffffffff


	//   ....[168]....
        /*0a20*/ 	.word	0xffffffff


	//   ....[169]....
        /*0a24*/ 	.word	0xffffffff


	//   ....[170]....
        /*0a28*/ 	.word	0xffffffff


	//   ....[171]....
        /*0a2c*/ 	.word	0xffffffff


	//   ....[172]....
        /*0a30*/ 	.word	0xffffffff


	//   ....[173]....
        /*0a34*/ 	.word	0xffffffff


	//   ....[174]....
        /*0a38*/ 	.word	0xffffffff


	//   ....[175]....
        /*0a3c*/ 	.word	0xffffffff


	//   ....[176]....
        /*0a40*/ 	.word	0xffffffff


	//   ....[177]....
        /*0a44*/ 	.word	0xffffffff


	//   ....[178]....
        /*0a48*/ 	.word	0xffffffff


	//   ....[179]....
        /*0a4c*/ 	.word	0xffffffff


	//   ....[180]....
        /*0a50*/ 	.word	0xffffffff


	//   ....[181]....
        /*0a54*/ 	.word	0xffffffff


	//   ....[182]....
        /*0a58*/ 	.word	0xffffffff


	//   ....[183]....
        /*0a5c*/ 	.word	0xffffffff


	//   ....[184]....
        /*0a60*/ 	.word	0xffffffff


	//   ....[185]....
        /*0a64*/ 	.word	0xffffffff


	//   ....[186]....
        /*0a68*/ 	.word	0xffffffff


	//   ....[187]....
        /*0a6c*/ 	.word	0xffffffff


	//   ....[188]....
        /*0a70*/ 	.word	0xffffffff


	//   ....[189]....
        /*0a74*/ 	.word	0xffffffff


	//   ....[190]....
        /*0a78*/ 	.word	0xffffffff


	//   ....[191]....
        /*0a7c*/ 	.word	0xffffffff


	//   ....[192]....
        /*0a80*/ 	.word	0xffffffff


	//   ....[193]....
        /*0a84*/ 	.word	0xffffffff


	//   ....[194]....
        /*0a88*/ 	.word	0xffffffff


	//   ....[195]....
        /*0a8c*/ 	.word	0xffffffff


	//   ....[196]....
        /*0a90*/ 	.word	0xffffffff


	//   ....[197]....
        /*0a94*/ 	.word	0xffffffff


	//   ....[198]....
        /*0a98*/ 	.word	0xffffffff


	//   ....[199]....
        /*0a9c*/ 	.word	0xffffffff


	//   ....[200]....
        /*0aa0*/ 	.word	0xffffffff


	//   ....[201]....
        /*0aa4*/ 	.word	0x0500000f


	//   ....[202]....
        /*0aa8*/ 	.word	0x0500000f


	//   ....[203]....
        /*0aac*/ 	.word	0x0500000f


	//   ....[204]....
        /*0ab0*/ 	.word	0x0500000f


	//   ....[205]....
        /*0ab4*/ 	.word	0x0500000f


	//   ....[206]....
        /*0ab8*/ 	.word	0x0500000f


	//   ....[207]....
        /*0abc*/ 	.word	0x0500000f


	//   ....[208]....
        /*0ac0*/ 	.word	0x0500000f


	//   ....[209]....
        /*0ac4*/ 	.word	0x0500000f


	//   ....[210]....
        /*0ac8*/ 	.word	0x0500000f


	//   ....[211]....
        /*0acc*/ 	.word	0x0500000f


	//   ....[212]....
        /*0ad0*/ 	.word	0x0500000f


	//   ....[213]....
        /*0ad4*/ 	.word	0x0500000f


	//   ....[214]....
        /*0ad8*/ 	.word	0x0500000f


	//   ....[215]....
        /*0adc*/ 	.word	0x0500000f


	//   ....[216]....
        /*0ae0*/ 	.word	0x0500000f


	//   ....[217]....
        /*0ae4*/ 	.word	0x0500000f


	//   ....[218]....
        /*0ae8*/ 	.word	0x0500000f


	//   ....[219]....
        /*0aec*/ 	.word	0x0500000f


	//   ....[220]....
        /*0af0*/ 	.word	0x0500000f


	//   ....[221]....
        /*0af4*/ 	.word	0x0500000f


	//   ....[222]....
        /*0af8*/ 	.word	0x0500000f


	//   ....[223]....
        /*0afc*/ 	.word	0x0500000f


	//   ....[224]....
        /*0b00*/ 	.word	0x0500000f


	//   ....[225]....
        /*0b04*/ 	.word	0x0500000f


	//   ....[226]....
        /*0b08*/ 	.word	0x0500000f


	//   ....[227]....
        /*0b0c*/ 	.word	0x0500000f


	//   ....[228]....
        /*0b10*/ 	.word	0x0500000f


	//   ....[229]....
        /*0b14*/ 	.word	0x0500000f


	//   ....[230]....
        /*0b18*/ 	.word	0x0500000f


	//   ....[231]....
        /*0b1c*/ 	.word	0x0500000f


	//   ....[232]....
        /*0b20*/ 	.word	0x0500000f


	//   ....[233]....
        /*0b24*/ 	.word	0x0500000f


	//   ....[234]....
        /*0b28*/ 	.word	0x0500000f


	//   ....[235]....
        /*0b2c*/ 	.word	0x0500000f


	//   ....[236]....
        /*0b30*/ 	.word	0x0500000f


	//   ....[237]....
        /*0b34*/ 	.word	0x0500000f


	//   ....[238]....
        /*0b38*/ 	.word	0x0500000f


	//   ....[239]....
        /*0b3c*/ 	.word	0x0500000f


	//   ....[240]....
        /*0b40*/ 	.word	0x0500000f


	//   ....[241]....
        /*0b44*/ 	.word	0x0500000f


	//   ....[242]....
        /*0b48*/ 	.word	0x0500000f


	//   ....[243]....
        /*0b4c*/ 	.word	0x0500000f


	//   ....[244]....
        /*0b50*/ 	.word	0x0500000f


	//   ....[245]....
        /*0b54*/ 	.word	0x0500000f


	//   ....[246]....
        /*0b58*/ 	.word	0x0500000f


	//   ....[247]....
        /*0b5c*/ 	.word	0x0500000f


	//   ....[248]....
        /*0b60*/ 	.word	0x0500000f


	//   ....[249]....
        /*0b64*/ 	.word	0x0500000f


	//   ....[250]....
        /*0b68*/ 	.word	0x0500000f


	//   ....[251]....
        /*0b6c*/ 	.word	0x0500000f


	//   ....[252]....
        /*0b70*/ 	.word	0x0500000f


	//   ....[253]....
        /*0b74*/ 	.word	0x0500000f


	//   ....[254]....
        /*0b78*/ 	.word	0x0500000f


	//   ....[255]....
        /*0b7c*/ 	.word	0x0500000f


	//   ....[0]....
        /*0b80*/ 	.word	0x0500000f


	//   ....[1]....
        /*0b84*/ 	.word	0x0500000f


	//   ....[2]....
        /*0b88*/ 	.word	0x0500000f


	//   ....[3]....
        /*0b8c*/ 	.word	0x0500000f


	//   ....[4]....
        /*0b90*/ 	.word	0x0500000f


	//   ....[5]....
        /*0b94*/ 	.word	0x0500000f


	//   ....[6]....
        /*0b98*/ 	.word	0x0500000f


	//   ....[7]....
        /*0b9c*/ 	.word	0x0500000f


	//   ....[8]....
        /*0ba0*/ 	.word	0x0500000f


	//   ....[9]....
        /*0ba4*/ 	.word	0x0500000f


	//   ....[10]....
        /*0ba8*/ 	.word	0x0500000f


	//   ....[11]....
        /*0bac*/ 	.word	0x0500000f


	//   ....[12]....
        /*0bb0*/ 	.word	0x0500000f


	//   ....[13]....
        /*0bb4*/ 	.word	0x0500000f


	//   ....[14]....
        /*0bb8*/ 	.word	0x0500000f


	//   ....[15]....
        /*0bbc*/ 	.word	0x0500000f


	//   ....[16]....
        /*0bc0*/ 	.word	0x0500000f


	//   ....[17]....
        /*0bc4*/ 	.word	0x0500000f


	//   ....[18]....
        /*0bc8*/ 	.word	0x0500000f


	//   ....[19]....
        /*0bcc*/ 	.word	0x0500000f


	//   ....[20]....
        /*0bd0*/ 	.word	0x0500000f


	//   ....[21]....
        /*0bd4*/ 	.word	0x0500000f


	//   ....[22]....
        /*0bd8*/ 	.word	0x0500000f


	//   ....[23]....
        /*0bdc*/ 	.word	0x0500000f


	//   ....[24]....
        /*0be0*/ 	.word	0x0500000f


	//   ....[25]....
        /*0be4*/ 	.word	0x0500000f


	//   ....[26]....
        /*0be8*/ 	.word	0x0500000f


	//   ....[27]....
        /*0bec*/ 	.word	0x0500000f


	//   ....[28]....
        /*0bf0*/ 	.word	0x0500000f


	//   ....[29]....
        /*0bf4*/ 	.word	0x0500000f


	//   ....[30]....
        /*0bf8*/ 	.word	0x0500000f


	//   ....[31]....
        /*0bfc*/ 	.word	0x0500000f


	//   ....[32]....
        /*0c00*/ 	.word	0x0500000f


	//   ....[33]....
        /*0c04*/ 	.word	0x0500000f


	//   ....[34]....
        /*0c08*/ 	.word	0x0500000f


	//   ....[35]....
        /*0c0c*/ 	.word	0x0500000f


	//   ....[36]....
        /*0c10*/ 	.word	0x0500000f


	//   ....[37]....
        /*0c14*/ 	.word	0x0500000f


	//   ....[38]....
        /*0c18*/ 	.word	0x0500000f


	//   ....[39]....
        /*0c1c*/ 	.word	0x0500000f


	//   ....[40]....
        /*0c20*/ 	.word	0x0500000f


	//   ....[41]....
        /*0c24*/ 	.word	0x0500000f


	//   ....[42]....
        /*0c28*/ 	.word	0x0500000f


	//   ....[43]....
        /*0c2c*/ 	.word	0x0500000f


	//   ....[44]....
        /*0c30*/ 	.word	0x0500000f


	//   ....[45]....
        /*0c34*/ 	.word	0x0500000f


	//   ....[46]....
        /*0c38*/ 	.word	0x0500000f


	//   ....[47]....
        /*0c3c*/ 	.word	0x0500000f


	//   ....[48]....
        /*0c40*/ 	.word	0x0500000f


	//   ....[49]....
        /*0c44*/ 	.word	0x0500000f


	//   ....[50]....
        /*0c48*/ 	.word	0x0500000f


	//   ....[51]....
        /*0c4c*/ 	.word	0x0500000f


	//   ....[52]....
        /*0c50*/ 	.word	0x0500000f


	//   ....[53]....
        /*0c54*/ 	.word	0x0500000f


	//   ....[54]....
        /*0c58*/ 	.word	0x0500000f


	//   ....[55]....
        /*0c5c*/ 	.word	0x0500000f


	//   ....[56]....
        /*0c60*/ 	.word	0x0500000f


	//   ....[57]....
        /*0c64*/ 	.word	0x0500000f


	//   ....[58]....
        /*0c68*/ 	.word	0x0500000f


	//   ....[59]....
        /*0c6c*/ 	.word	0x0500000f


	//   ....[60]....
        /*0c70*/ 	.word	0x0500000f


	//   ....[61]....
        /*0c74*/ 	.word	0x0500000f


	//   ....[62]....
        /*0c78*/ 	.word	0x0500000f


	//   ....[63]....
        /*0c7c*/ 	.word	0x0500000f


	//   ....[64]....
        /*0c80*/ 	.word	0x0500000f


	//   ....[65]....
        /*0c84*/ 	.word	0x0500000f


	//   ....[66]....
        /*0c88*/ 	.word	0x0500000f


	//   ....[67]....
        /*0c8c*/ 	.word	0x0500000f


	//   ....[68]....
        /*0c90*/ 	.word	0x0500000f


	//   ....[69]....
        /*0c94*/ 	.word	0x0500000f


	//   ....[70]....
        /*0c98*/ 	.word	0x0500000f


	//   ....[71]....
        /*0c9c*/ 	.word	0x0500000f


	//   ....[72]....
        /*0ca0*/ 	.word	0x0500000f


	//   ....[73]....
        /*0ca4*/ 	.word	0x0500000f


	//   ....[74]....
        /*0ca8*/ 	.word	0x0500000f


	//   ....[75]....
        /*0cac*/ 	.word	0x0500000f


	//   ....[76]....
        /*0cb0*/ 	.word	0x0500000f


	//   ....[77]....
        /*0cb4*/ 	.word	0x0500000f


	//   ....[78]....
        /*0cb8*/ 	.word	0x0500000f


	//   ....[79]....
        /*0cbc*/ 	.word	0x0500000f


	//   ....[80]....
        /*0cc0*/ 	.word	0x0500000f


	//   ....[81]....
        /*0cc4*/ 	.word	0x0500000f


	//   ....[82]....
        /*0cc8*/ 	.word	0x0500000f


	//   ....[83]....
        /*0ccc*/ 	.word	0x0500000f


	//   ....[84]....
        /*0cd0*/ 	.word	0x0500000f


	//   ....[85]....
        /*0cd4*/ 	.word	0x0500000f


	//   ....[86]....
        /*0cd8*/ 	.word	0x0500000f


	//   ....[87]....
        /*0cdc*/ 	.word	0x0500000f


	//   ....[88]....
        /*0ce0*/ 	.word	0x0500000f


	//   ....[89]....
        /*0ce4*/ 	.word	0x0500000f


	//   ....[90]....
        /*0ce8*/ 	.word	0x0500000f


	//   ....[91]....
        /*0cec*/ 	.word	0x0500000f


	//   ....[92]....
        /*0cf0*/ 	.word	0x0500000f


	//   ....[93]....
        /*0cf4*/ 	.word	0x0500000f


	//   ....[94]....
        /*0cf8*/ 	.word	0x0500000f


	//   ....[95]....
        /*0cfc*/ 	.word	0xffffffff


	//   ....[96]....
        /*0d00*/ 	.word	0xffffffff


	//   ....[97]....
        /*0d04*/ 	.word	0xffffffff


	//   ....[98]....
        /*0d08*/ 	.word	0xffffffff


	//   ....[99]....
        /*0d0c*/ 	.word	0xffffffff


	//   ....[100]....
        /*0d10*/ 	.word	0xffffffff


	//----- nvinfo : EIATTR_COOP_GROUP_INSTR_OFFSETS
	.align		4
.L_465:
        /*0d14*/ 	.byte	0x04, 0x28
        /*0d16*/ 	.short	(.L_467 - .L_466)


	//   ....[0]....
.L_466:
        /*0d18*/ 	.word	0x000000c0


	//   ....[1]....
        /*0d1c*/ 	.word	0x00000190


	//   ....[2]....
        /*0d20*/ 	.word	0x000001e0


	//   ....[3]....
        /*0d24*/ 	.word	0x00000430


	//   ....[4]....
        /*0d28*/ 	.word	0x00000590


	//   ....[5]....
        /*0d2c*/ 	.word	0x000006b0


	//   ....[6]....
        /*0d30*/ 	.word	0x00000810


	//   ....[7]....
        /*0d34*/ 	.word	0x000038e0


	//   ....[8]....
        /*0d38*/ 	.word	0x000038f0


	//   ....[9]....
        /*0d3c*/ 	.word	0x00003fe0


	//   ....[10]....
        /*0d40*/ 	.word	0x00003ff0


	//   ....[11]....
        /*0d44*/ 	.word	0x00004cd0


	//   ....[12]....
        /*0d48*/ 	.word	0x00004ce0


	//   ....[13]....
        /*0d4c*/ 	.word	0x00005420


	//   ....[14]....
        /*0d50*/ 	.word	0x00005430


	//   ....[15]....
        /*0d54*/ 	.word	0x00005da0


	//   ....[16]....
        /*0d58*/ 	.word	0x00005db0


	//   ....[17]....
        /*0d5c*/ 	.word	0x00005ec0


	//   ....[18]....
        /*0d60*/ 	.word	0x00005ed0


	//   ....[19]....
        /*0d64*/ 	.word	0x00006270


	//   ....[20]....
        /*0d68*/ 	.word	0x00006290


	//   ....[21]....
        /*0d6c*/ 	.word	0x00006570


	//   ....[22]....
        /*0d70*/ 	.word	0x00006590


	//   ....[23]....
        /*0d74*/ 	.word	0x00007600


	//   ....[24]....
        /*0d78*/ 	.word	0x000082f0


	//   ....[25]....
        /*0d7c*/ 	.word	0x00008300


	//   ....[26]....
        /*0d80*/ 	.word	0x00008310


	//   ....[27]....
        /*0d84*/ 	.word	0x00008320


	//   ....[28]....
        /*0d88*/ 	.word	0x00008650


	//   ....[29]....
        /*0d8c*/ 	.word	0x00008660


	//   ....[30]....
        /*0d90*/ 	.word	0x00008670


	//   ....[31]....
        /*0d94*/ 	.word	0x00008680


	//   ....[32]....
        /*0d98*/ 	.word	0x000098b0


	//   ....[33]....
        /*0d9c*/ 	.word	0x000098d0


	//   ....[34]....
        /*0da0*/ 	.word	0x000098e0


	//   ....[35]....
        /*0da4*/ 	.word	0x000098f0


	//   ....[36]....
        /*0da8*/ 	.word	0x000099d0


	//   ....[37]....
        /*0dac*/ 	.word	0x000099f0


	//   ....[38]....
        /*0db0*/ 	.word	0x00009a00


	//   ....[39]....
        /*0db4*/ 	.word	0x00009a10


	//   ....[40]....
        /*0db8*/ 	.word	0x0000c910


	//   ....[41]....
        /*0dbc*/ 	.word	0x0000cb20


	//   ....[42]....
        /*0dc0*/ 	.word	0x0000db30


	//   ....[43]....
        /*0dc4*/ 	.word	0x0000dcc0


	//   ....[44]....
        /*0dc8*/ 	.word	0x0000dd00


	//   ....[45]....
        /*0dcc*/ 	.word	0x0000dd20


	//   ....[46]....
        /*0dd0*/ 	.word	0x00017830


	//   ....[47]....
        /*0dd4*/ 	.word	0x000178c0


	//   ....[48]....
        /*0dd8*/ 	.word	0x000179a0


	//   ....[49]....
        /*0ddc*/ 	.word	0x000179e0


	//   ....[50]....
        /*0de0*/ 	.word	0x00021200


	//   ....[51]....
        /*0de4*/ 	.word	0x00021410


	//   ....[52]....
        /*0de8*/ 	.word	0x00022380


	//   ....[53]....
        /*0dec*/ 	.word	0x00022460


	//   ....[54]....
        /*0df0*/ 	.word	0x000225f0


	//   ....[55]....
        /*0df4*/ 	.word	0x00022610


	//   ....[56]....
        /*0df8*/ 	.word	0x0002aa60


	//   ....[57]....
        /*0dfc*/ 	.word	0x0002aa90


	//   ....[58]....
        /*0e00*/ 	.word	0x0002aad0


	//   ....[59]....
        /*0e04*/ 	.word	0x0002ab00


	//   ....[60]....
        /*0e08*/ 	.word	0x0002cd50


	//   ....[61]....
        /*0e0c*/ 	.word	0x0002cd80


	//   ....[62]....
        /*0e10*/ 	.word	0x0002cdb0


	//   ....[63]....
        /*0e14*/ 	.word	0x0002cdc0


	//   ....[64]....
        /*0e18*/ 	.word	0x0002d730


	//   ....[65]....
        /*0e1c*/ 	.word	0x0002d740


	//   ....[66]....
        /*0e20*/ 	.word	0x0002d8d0


	//   ....[67]....
        /*0e24*/ 	.word	0x0002d8e0


	//   ....[68]....
        /*0e28*/ 	.word	0x0002da70


	//   ....[69]....
        /*0e2c*/ 	.word	0x0002da80


	//   ....[70]....
        /*0e30*/ 	.word	0x0002dc10


	//   ....[71]....
        /*0e34*/ 	.word	0x0002dc20


	//   ....[72]....
        /*0e38*/ 	.word	0x0002e100


	//   ....[73]....
        /*0e3c*/ 	.word	0x0002e110


	//   ....[74]....
        /*0e40*/ 	.word	0x0002ee70


	//   ....[75]....
        /*0e44*/ 	.word	0x0002ee80


	//   ....[76]....
        /*0e48*/ 	.word	0x00030530


	//   ....[77]....
        /*0e4c*/ 	.word	0x00030540


	//   ....[78]....
        /*0e50*/ 	.word	0x000306e0


	//   ....[79]....
        /*0e54*/ 	.word	0x000306f0


	//   ....[80]....
        /*0e58*/ 	.word	0x00030880


	//   ....[81]....
        /*0e5c*/ 	.word	0x00030890


	//   ....[82]....
        /*0e60*/ 	.word	0x00030a20


	//   ....[83]....
        /*0e64*/ 	.word	0x00030a30


	//   ....[84]....
        /*0e68*/ 	.word	0x00030c10


	//   ....[85]....
        /*0e6c*/ 	.word	0x00030e20


	//   ....[86]....
        /*0e70*/ 	.word	0x00030e50


	//   ....[87]....
        /*0e74*/ 	.word	0x00030e80


	//   ....[88]....
        /*0e78*/ 	.word	0x00030eb0


	//   ....[89]....
        /*0e7c*/ 	.word	0x00030ee0


	//   ....[90]....
        /*0e80*/ 	.word	0x00030f10


	//   ....[91]....
        /*0e84*/ 	.word	0x000310a0


	//   ....[92]....
        /*0e88*/ 	.word	0x000310d0


	//   ....[93]....
        /*0e8c*/ 	.word	0x00031100


	//   ....[94]....
        /*0e90*/ 	.word	0x00031130


	//   ....[95]....
        /*0e94*/ 	.word	0x00031160


	//   ....[96]....
        /*0e98*/ 	.word	0x00031190


	//   ....[97]....
        /*0e9c*/ 	.word	0x00031220


	//   ....[98]....
        /*0ea0*/ 	.word	0x00031250


	//   ....[99]....
        /*0ea4*/ 	.word	0x00031260


	//   ....[100]....
        /*0ea8*/ 	.word	0x000312a0


	//   ....[101]....
        /*0eac*/ 	.word	0x00032a20


	//   ....[102]....
        /*0eb0*/ 	.word	0x00034e80


	//   ....[103]....
        /*0eb4*/ 	.word	0x00034ea0


	//   ....[104]....
        /*0eb8*/ 	.word	0x00034f30


	//   ....[105]....
        /*0ebc*/ 	.word	0x00034f50


	//   ....[106]....
        /*0ec0*/ 	.word	0x00034fd0


	//   ....[107]....
        /*0ec4*/ 	.word	0x00034ff0


	//   ....[108]....
        /*0ec8*/ 	.word	0x00035070


	//   ....[109]....
        /*0ecc*/ 	.word	0x00035090


	//   ....[110]....
        /*0ed0*/ 	.word	0x00035110


	//   ....[111]....
        /*0ed4*/ 	.word	0x00035130


	//   ....[112]....
        /*0ed8*/ 	.word	0x00035140


	//   ....[113]....
        /*0edc*/ 	.word	0x00035150


	//   ....[114]....
        /*0ee0*/ 	.word	0x000358d0


	//   ....[115]....
        /*0ee4*/ 	.word	0x00035900


	//   ....[116]....
        /*0ee8*/ 	.word	0x00035a00


	//   ....[117]....
        /*0eec*/ 	.word	0x00035a10


	//   ....[118]....
        /*0ef0*/ 	.word	0x00035ab0


	//   ....[119]....
        /*0ef4*/ 	.word	0x00035ac0


	//   ....[120]....
        /*0ef8*/ 	.word	0x00035b40


	//   ....[121]....
        /*0efc*/ 	.word	0x00035b50


	//   ....[122]....
        /*0f00*/ 	.word	0x00035b60


	//   ....[123]....
        /*0f04*/ 	.word	0x00035c00


	//   ....[124]....
        /*0f08*/ 	.word	0x00035c30


	//   ....[125]....
        /*0f0c*/ 	.word	0x00035cb0


	//   ....[126]....
        /*0f10*/ 	.word	0x00035ce0


	//   ....[127]....
        /*0f14*/ 	.word	0x00035d00


	//   ....[128]....
        /*0f18*/ 	.word	0x00035d50


	//   ....[129]....
        /*0f1c*/ 	.word	0x00035d60


	//   ....[130]....
        /*0f20*/ 	.word	0x00036410


	//   ....[131]....
        /*0f24*/ 	.word	0x00036440


	//   ....[132]....
        /*0f28*/ 	.word	0x00036530


	//   ....[133]....
        /*0f2c*/ 	.word	0x00036540


	//   ....[134]....
        /*0f30*/ 	.word	0x000365d0


	//   ....[135]....
        /*0f34*/ 	.word	0x000365e0


	//   ....[136]....
        /*0f38*/ 	.word	0x00036650


	//   ....[137]....
        /*0f3c*/ 	.word	0x00036660


	//   ....[138]....
        /*0f40*/ 	.word	0x000366e0


	//   ....[139]....
        /*0f44*/ 	.word	0x000366f0


	//   ....[140]....
        /*0f48*/ 	.word	0x00036770


	//   ....[141]....
        /*0f4c*/ 	.word	0x00036780


	//   ....[142]....
        /*0f50*/ 	.word	0x00036800


	//   ....[143]....
        /*0f54*/ 	.word	0x00036810


	//   ....[144]....
        /*0f58*/ 	.word	0x00036890


	//   ....[145]....
        /*0f5c*/ 	.word	0x000368a0


	//   ....[146]....
        /*0f60*/ 	.word	0x00036db0


	//   ....[147]....
        /*0f64*/ 	.word	0x00036dd0


	//   ....[148]....
        /*0f68*/ 	.word	0x00036e20


	//   ....[149]....
        /*0f6c*/ 	.word	0x00036ee0


	//   ....[150]....
        /*0f70*/ 	.word	0x00036ef0


	//   ....[151]....
        /*0f74*/ 	.word	0x00036f20


	//   ....[152]....
        /*0f78*/ 	.word	0x00036fb0


	//   ....[153]....
        /*0f7c*/ 	.word	0x00037060


	//   ....[154]....
        /*0f80*/ 	.word	0x00037070


	//   ....[155]....
        /*0f84*/ 	.word	0x000370a0


	//   ....[156]....
        /*0f88*/ 	.word	0x000370b0


	//   ....[157]....
        /*0f8c*/ 	.word	0x00037140


	//   ....[158]....
        /*0f90*/ 	.word	0x00037850


	//   ....[159]....
        /*0f94*/ 	.word	0x00037870


	//   ....[160]....
        /*0f98*/ 	.word	0x000378c0


	//   ....[161]....
        /*0f9c*/ 	.word	0x000378d0


	//   ....[162]....
        /*0fa0*/ 	.word	0x00037910


	//   ....[163]....
        /*0fa4*/ 	.word	0x00037920


	//   ....[164]....
        /*0fa8*/ 	.word	0x00037960


	//   ....[165]....
        /*0fac*/ 	.word	0x00037970


	//   ....[166]....
        /*0fb0*/ 	.word	0x000379b0


	//   ....[167]....
        /*0fb4*/ 	.word	0x000379c0


	//   ....[168]....
        /*0fb8*/ 	.word	0x000379d0


	//   ....[169]....
        /*0fbc*/ 	.word	0x00037a10


	//   ....[170]....
        /*0fc0*/ 	.word	0x00037d30


	//   ....[171]....
        /*0fc4*/ 	.word	0x00037d50


	//   ....[172]....
        /*0fc8*/ 	.word	0x00037d60


	//   ....[173]....
        /*0fcc*/ 	.word	0x00037d70


	//   ....[174]....
        /*0fd0*/ 	.word	0x00037d90


	//   ....[175]....
        /*0fd4*/ 	.word	0x00037e00


	//   ....[176]....
        /*0fd8*/ 	.word	0x00037e70


	//   ....[177]....
        /*0fdc*/ 	.word	0x00037e90


	//   ....[178]....
        /*0fe0*/ 	.word	0x00037ea0


	//   ....[179]....
        /*0fe4*/ 	.word	0x00037f00


	//   ....[180]....
        /*0fe8*/ 	.word	0x00037f20


	//   ....[181]....
        /*0fec*/ 	.word	0x00037f80


	//   ....[182]....
        /*0ff0*/ 	.word	0x000384c0


	//   ....[183]....
        /*0ff4*/ 	.word	0x000384f0


	//   ....[184]....
        /*0ff8*/ 	.word	0x00038550


	//   ....[185]....
        /*0ffc*/ 	.word	0x00038580


	//   ....[186]....
        /*1000*/ 	.word	0x000385b0


	//   ....[187]....
        /*1004*/ 	.word	0x000385e0


	//   ....[188]....
        /*1008*/ 	.word	0x00038610


	//   ....[189]....
        /*100c*/ 	.word	0x00038640


	//   ....[190]....
        /*1010*/ 	.word	0x000387e0


	//   ....[191]....
        /*1014*/ 	.word	0x00038810


	//   ....[192]....
        /*1018*/ 	.word	0x00038840


	//   ....[193]....
        /*101c*/ 	.word	0x00038870


	//   ....[194]....
        /*1020*/ 	.word	0x000388a0


	//   ....[195]....
        /*1024*/ 	.word	0x000388d0


	//   ....[196]....
        /*1028*/ 	.word	0x00038990


	//   ....[197]....
        /*102c*/ 	.word	0x000389b0


	//   ....[198]....
        /*1030*/ 	.word	0x000389d0


	//   ....[199]....
        /*1034*/ 	.word	0x00038a30


	//   ....[200]....
        /*1038*/ 	.word	0x00039450


	//   ....[201]....
        /*103c*/ 	.word	0x00039770


	//   ....[202]....
        /*1040*/ 	.word	0x00039800


	//   ....[203]....
        /*1044*/ 	.word	0x00039890


	//   ....[204]....
        /*1048*/ 	.word	0x00039920


	//   ....[205]....
        /*104c*/ 	.word	0x00039a00


	//   ....[206]....
        /*1050*/ 	.word	0x00039a90


	//   ....[207]....
        /*1054*/ 	.word	0x00039b30


	//   ....[208]....
        /*1058*/ 	.word	0x00039bc0


	//   ....[209]....
        /*105c*/ 	.word	0x00039ca0


	//   ....[210]....
        /*1060*/ 	.word	0x00039d30


	//   ....[211]....
        /*1064*/ 	.word	0x00039dc0


	//   ....[212]....
        /*1068*/ 	.word	0x00039e50


	//   ....[213]....
        /*106c*/ 	.word	0x00039f30


	//   ....[214]....
        /*1070*/ 	.word	0x00039fd0


	//   ....[215]....
        /*1074*/ 	.word	0x0003a060


	//   ....[216]....
        /*1078*/ 	.word	0x0003a0b0


	//   ....[217]....
        /*107c*/ 	.word	0x0003a100


	//   ....[218]....
        /*1080*/ 	.word	0x0003a1a0


	//   ....[219]....
        /*1084*/ 	.word	0x0003a230


	//   ....[220]....
        /*1088*/ 	.word	0x0003a280


	//   ....[221]....
        /*108c*/ 	.word	0x0003a2d0


	//   ....[222]....
        /*1090*/ 	.word	0x0003a3c0


	//   ....[223]....
        /*1094*/ 	.word	0x0003a470


	//   ....[224]....
        /*1098*/ 	.word	0x0003a4f0


	//   ....[225]....
        /*109c*/ 	.word	0x0003a560


	//   ....[226]....
        /*10a0*/ 	.word	0x0003a6d0


	//   ....[227]....
        /*10a4*/ 	.word	0x0003a810


	//   ....[228]....
        /*10a8*/ 	.word	0x0003a860


	//   ....[229]....
        /*10ac*/ 	.word	0x0003a8b0


	//   ....[230]....
        /*10b0*/ 	.word	0x0003ab60


	//   ....[231]....
        /*10b4*/ 	.word	0x0003abb0


	//   ....[232]....
        /*10b8*/ 	.word	0x0003ac40


	//   ....[233]....
        /*10bc*/ 	.word	0x0003acd0


	//   ....[234]....
        /*10c0*/ 	.word	0x0003ad60


	//   ....[235]....
        /*10c4*/ 	.word	0x0003adf0


	//   ....[236]....
        /*10c8*/ 	.word	0x0003ae80


	//   ....[237]....
        /*10cc*/ 	.word	0x0003af10


	//   ....[238]....
        /*10d0*/ 	.word	0x0003af90


	//   ....[239]....
        /*10d4*/ 	.word	0x0003afe0


	//   ....[240]....
        /*10d8*/ 	.word	0x0003b080


	//   ....[241]....
        /*10dc*/ 	.word	0x0003b110


	//   ....[242]....
        /*10e0*/ 	.word	0x0003b190


	//   ....[243]....
        /*10e4*/ 	.word	0x0003b1e0


	//   ....[244]....
        /*10e8*/ 	.word	0x0003b270


	//   ....[245]....
        /*10ec*/ 	.word	0x0003b300


	//   ....[246]....
        /*10f0*/ 	.word	0x0003b390


	//   ....[247]....
        /*10f4*/ 	.word	0x0003b420


	//   ....[248]....
        /*10f8*/ 	.word	0x0003b4b0


	//   ....[249]....
        /*10fc*/ 	.word	0x0003b540


	//   ....[250]....
        /*1100*/ 	.word	0x0003b600


	//   ....[251]....
        /*1104*/ 	.word	0x0003b8e0


	//   ....[252]....
        /*1108*/ 	.word	0x0003b9d0


	//   ....[253]....
        /*110c*/ 	.word	0x0003ba70


	//   ....[254]....
        /*1110*/ 	.word	0x0003bad0


	//   ....[255]....
        /*1114*/ 	.word	0x0003bbc0


	//   ....[0]....
        /*1118*/ 	.word	0x0003bc30


	//   ....[1]....
        /*111c*/ 	.word	0x0003bd20


	//   ....[2]....
        /*1120*/ 	.word	0x0003bd90


	//   ....[3]....
        /*1124*/ 	.word	0x0003be80


	//   ....[4]....
        /*1128*/ 	.word	0x0003bef0


	//   ....[5]....
        /*112c*/ 	.word	0x0003bfe0


	//   ....[6]....
        /*1130*/ 	.word	0x0003c050


	//   ....[7]....
        /*1134*/ 	.word	0x0003c0f0


	//   ....[8]....
        /*1138*/ 	.word	0x0003c1e0


	//   ....[9]....
        /*113c*/ 	.word	0x0003c2a0


	//   ....[10]....
        /*1140*/ 	.word	0x0003c300


	//   ....[11]....
        /*1144*/ 	.word	0x0003c3f0


	//   ....[12]....
        /*1148*/ 	.word	0x0003c450


	//   ....[13]....
        /*114c*/ 	.word	0x0003c560


	//   ....[14]....
        /*1150*/ 	.word	0x0003c5c0


	//   ....[15]....
        /*1154*/ 	.word	0x0003c6b0


	//   ....[16]....
        /*1158*/ 	.word	0x0003c710


	//   ....[17]....
        /*115c*/ 	.word	0x0003c7b0


	//   ....[18]....
        /*1160*/ 	.word	0x0003c880


	//   ....[19]....
        /*1164*/ 	.word	0x0003c920


	//   ....[20]....
        /*1168*/ 	.word	0x0003c9f0


	//   ....[21]....
        /*116c*/ 	.word	0x0003ca90


	//   ....[22]....
        /*1170*/ 	.word	0x0003cb40


	//   ....[23]....
        /*1174*/ 	.word	0x0003cbe0


	//   ....[24]....
        /*1178*/ 	.word	0x0003ce50


	//   ....[25]....
        /*117c*/ 	.word	0x0003cf10


	//   ....[26]....
        /*1180*/ 	.word	0x0003cfd0


	//   ....[27]....
        /*1184*/ 	.word	0x0003d0c0


	//   ....[28]....
        /*1188*/ 	.word	0x0003d180


	//   ....[29]....
        /*118c*/ 	.word	0x0003d240


	//   ....[30]....
        /*1190*/ 	.word	0x0003d300


	//   ....[31]....
        /*1194*/ 	.word	0x0003d3c0


	//   ....[32]....
        /*1198*/ 	.word	0x0003d480


	//   ....[33]....
        /*119c*/ 	.word	0x0003d540


	//   ....[34]....
        /*11a0*/ 	.word	0x0003d600


	//   ....[35]....
        /*11a4*/ 	.word	0x0003d6c0


	//   ....[36]....
        /*11a8*/ 	.word	0x0003d780


	//   ....[37]....
        /*11ac*/ 	.word	0x0003d830


	//   ....[38]....
        /*11b0*/ 	.word	0x0003d890


	//   ....[39]....
        /*11b4*/ 	.word	0x0003d970


	//   ....[40]....
        /*11b8*/ 	.word	0x0003dab0


	//   ....[41]....
        /*11bc*/ 	.word	0x0003db90


	//   ....[42]....
        /*11c0*/ 	.word	0x0003dc20


	//   ....[43]....
        /*11c4*/ 	.word	0x0003dd30


	//   ....[44]....
        /*11c8*/ 	.word	0x0003dd90


	//   ....[45]....
        /*11cc*/ 	.word	0x0003dea0


	//   ....[46]....
        /*11d0*/ 	.word	0x0003df00


	//   ....[47]....
        /*11d4*/ 	.word	0x0003e010


	//   ....[48]....
        /*11d8*/ 	.word	0x0003e070


	//   ....[49]....
        /*11dc*/ 	.word	0x0003e180


	//   ....[50]....
        /*11e0*/ 	.word	0x0003e1e0


	//   ....[51]....
        /*11e4*/ 	.word	0x0003e2a0


	//   ....[52]....
        /*11e8*/ 	.word	0x0003e400


	//   ....[53]....
        /*11ec*/ 	.word	0x0003e4a0


	//   ....[54]....
        /*11f0*/ 	.word	0x0003e500


	//   ....[55]....
        /*11f4*/ 	.word	0x0003e5b0


	//   ....[56]....
        /*11f8*/ 	.word	0x0003e610


	//   ....[57]....
        /*11fc*/ 	.word	0x0003e6c0


	//   ....[58]....
        /*1200*/ 	.word	0x0003e720


	//   ....[59]....
        /*1204*/ 	.word	0x0003e7d0


	//   ....[60]....
        /*1208*/ 	.word	0x0003e830


	//   ....[61]....
        /*120c*/ 	.word	0x0003e8e0


	//   ....[62]....
        /*1210*/ 	.word	0x0003e940


	//   ....[63]....
        /*1214*/ 	.word	0x0003e9f0


	//   ....[64]....
        /*1218*/ 	.word	0x0003eae0


	//   ....[65]....
        /*121c*/ 	.word	0x0003eb80


	//   ....[66]....
        /*1220*/ 	.word	0x0003ebe0


	//   ....[67]....
        /*1224*/ 	.word	0x0003ecb0


	//   ....[68]....
        /*1228*/ 	.word	0x0003ed10


	//   ....[69]....
        /*122c*/ 	.word	0x0003ede0


	//   ....[70]....
        /*1230*/ 	.word	0x0003ee40


	//   ....[71]....
        /*1234*/ 	.word	0x0003ef10


	//   ....[72]....
        /*1238*/ 	.word	0x0003ef70


	//   ....[73]....
        /*123c*/ 	.word	0x0003f040


	//   ....[74]....
        /*1240*/ 	.word	0x0003f0a0


	//   ....[75]....
        /*1244*/ 	.word	0x0003f170


	//   ....[76]....
        /*1248*/ 	.word	0x0003f200


	//   ....[77]....
        /*124c*/ 	.word	0x0003f2a0


	//   ....[78]....
        /*1250*/ 	.word	0x0003f420


	//   ....[79]....
        /*1254*/ 	.word	0x0003f490


	//   ....[80]....
        /*1258*/ 	.word	0x0003f500


	//   ....[81]....
        /*125c*/ 	.word	0x0003f570


	//   ....[82]....
        /*1260*/ 	.word	0x0003f5e0


	//   ....[83]....
        /*1264*/ 	.word	0x0003f660


	//   ....[84]....
        /*1268*/ 	.word	0x0003f6e0


	//   ....[85]....
        /*126c*/ 	.word	0x0003f770


	//   ....[86]....
        /*1270*/ 	.word	0x0003f7e0


	//   ....[87]....
        /*1274*/ 	.word	0x0003f850


	//   ....[88]....
        /*1278*/ 	.word	0x0003f8c0


	//   ....[89]....
        /*127c*/ 	.word	0x0003f940


	//   ....[90]....
        /*1280*/ 	.word	0x0003f9b0


	//   ....[91]....
        /*1284*/ 	.word	0x0003fa40


	//   ....[92]....
        /*1288*/ 	.word	0x0003faa0


	//   ....[93]....
        /*128c*/ 	.word	0x0003fb30


	//   ....[94]....
        /*1290*/ 	.word	0x0003fc60


	//   ....[95]....
        /*1294*/ 	.word	0x000417e0


	//   ....[96]....
        /*1298*/ 	.word	0x000419e0


	//   ....[97]....
        /*129c*/ 	.word	0x00042ba0


	//   ....[98]....
        /*12a0*/ 	.word	0x00042bd0


	//   ....[99]....
        /*12a4*/ 	.word	0x00042bf0


	//   ....[100]....
        /*12a8*/ 	.word	0x00042c00


	//----- nvinfo : EIATTR_REG_RECONFIG
	.align		4
.L_467:
        /*12ac*/ 	.byte	0x01, 0x54
	.zero		2


	//----- nvinfo : EIATTR_SYSCALL_OFFSETS
	.align		4
        /*12b0*/ 	.byte	0x04, 0x46
        /*12b2*/ 	.short	(.L_469 - .L_468)


	//   ....[0]....
.L_468:
        /*12b4*/ 	.word	0x00002620


	//   ....[1]....
        /*12b8*/ 	.word	0x00002770


	//   ....[2]....
        /*12bc*/ 	.word	0x00007b10


	//   ....[3]....
        /*12c0*/ 	.word	0x000080a0


	//   ....[4]....
        /*12c4*/ 	.word	0x000344c0


	//   ....[5]....
        /*12c8*/ 	.word	0x00034610


	//   ....[6]....
        /*12cc*/ 	.word	0x00034700


	//   ....[7]....
        /*12d0*/ 	.word	0x00035510


	//   ....[8]....
        /*12d4*/ 	.word	0x00036030


	//----- nvinfo : EIATTR_MBARRIER_INSTR_OFFSETS
	.align		4
.L_469:
        /*12d8*/ 	.byte	0x04, 0x39
        /*12da*/ 	.short	(.L_471 - .L_470)


	//   ....[0]....
.L_470:
        /*12dc*/ 	.word	0x000002d0
        /*12e0*/ 	.word	0x000000ff
        /*12e4*/ 	.word	0x00032400
        /*12e8*/ 	.short	0x0100
        /*12ea*/ 	.byte	0x08
	.zero		1


	//   ....[1]....
        /*12ec*/ 	.word	0x000002e0
        /*12f0*/ 	.word	0x000000ff
        /*12f4*/ 	.word	0x00032410
        /*12f8*/ 	.short	0x0100
        /*12fa*/ 	.byte	0x08
	.zero		1


	//   ....[2]....
        /*12fc*/ 	.word	0x000002f0
        /*1300*/ 	.word	0x000000ff
        /*1304*/ 	.word	0x00032420
        /*1308*/ 	.short	0x0100
        /*130a*/ 	.byte	0x08
	.zero		1


	//   ....[3]....
        /*130c*/ 	.word	0x000003e0
        /*1310*/ 	.word	0x000000ff
        /*1314*/ 	.word	0x00032430
        /*1318*/ 	.short	0x0100
        /*131a*/ 	.byte	0x08
	.zero		1


	//   ....[4]....
        /*131c*/ 	.word	0x000003f0
        /*1320*/ 	.word	0x000000ff
        /*1324*/ 	.word	0x00032440
        /*1328*/ 	.short	0x0100
        /*132a*/ 	.byte	0x08
	.zero		1


	//   ....[5]....
        /*132c*/ 	.word	0x00000400
        /*1330*/ 	.word	0x000000ff
        /*1334*/ 	.word	0x00032438
        /*1338*/ 	.short	0x0100
        /*133a*/ 	.byte	0x08
	.zero		1


	//   ....[6]....
        /*133c*/ 	.word	0x00000410
        /*1340*/ 	.word	0x000000ff
        /*1344*/ 	.word	0x00032448
        /*1348*/ 	.short	0x0100
        /*134a*/ 	.byte	0x08
	.zero		1


	//   ....[7]....
        /*134c*/ 	.word	0x00000540
        /*1350*/ 	.word	0x000000ff
        /*1354*/ 	.word	0x00032450
        /*1358*/ 	.short	0x0100
        /*135a*/ 	.byte	0x08
	.zero		1


	//   ....[8]....
        /*135c*/ 	.word	0x00000550
        /*1360*/ 	.word	0x000000ff
        /*1364*/ 	.word	0x00032460
        /*1368*/ 	.short	0x0100
        /*136a*/ 	.byte	0x08
	.zero		1


	//   ....[9]....
        /*136c*/ 	.word	0x00000560
        /*1370*/ 	.word	0x000000ff
        /*1374*/ 	.word	0x00032458
        /*1378*/ 	.short	0x0100
        /*137a*/ 	.byte	0x08
	.zero		1


	//   ....[10]....
        /*137c*/ 	.word	0x00000570
        /*1380*/ 	.word	0x000000ff
        /*1384*/ 	.word	0x00032468
        /*1388*/ 	.short	0x0100
        /*138a*/ 	.byte	0x08
	.zero		1


	//   ....[11]....
        /*138c*/ 	.word	0x00000660
        /*1390*/ 	.word	0x000000ff
        /*1394*/ 	.word	0x00032470
        /*1398*/ 	.short	0x0100
        /*139a*/ 	.byte	0x06
	.zero		1


	//   ....[12]....
        /*139c*/ 	.word	0x00000670
        /*13a0*/ 	.word	0x000000ff
        /*13a4*/ 	.word	0x00032480
        /*13a8*/ 	.short	0x0100
        /*13aa*/ 	.byte	0x06
	.zero		1


	//   ....[13]....
        /*13ac*/ 	.word	0x00000680
        /*13b0*/ 	.word	0x000000ff
        /*13b4*/ 	.word	0x00032478
        /*13b8*/ 	.short	0x0100
        /*13ba*/ 	.byte	0x06
	.zero		1


	//   ....[14]....
        /*13bc*/ 	.word	0x00000690
        /*13c0*/ 	.word	0x000000ff
        /*13c4*/ 	.word	0x00032488
        /*13c8*/ 	.short	0x0100
        /*13ca*/ 	.byte	0x06
	.zero		1


	//   ....[15]....
        /*13cc*/ 	.word	0x000007c0
        /*13d0*/ 	.word	0x000000ff
        /*13d4*/ 	.word	0x00032490
        /*13d8*/ 	.short	0x0100
        /*13da*/ 	.byte	0x08
	.zero		1


	//   ....[16]....
        /*13dc*/ 	.word	0x000007d0
        /*13e0*/ 	.word	0x000000ff
        /*13e4*/ 	.word	0x000324a0
        /*13e8*/ 	.short	0x0100
        /*13ea*/ 	.byte	0x08
	.zero		1


	//   ....[17]....
        /*13ec*/ 	.word	0x000007e0
        /*13f0*/ 	.word	0x000000ff
        /*13f4*/ 	.word	0x00032498
        /*13f8*/ 	.short	0x0100
        /*13fa*/ 	.byte	0x08
	.zero		1


	//   ....[18]....
        /*13fc*/ 	.word	0x000007f0
        /*1400*/ 	.word	0x000000ff
        /*1404*/ 	.word	0x000324a8
        /*1408*/ 	.short	0x0100
        /*140a*/ 	.byte	0x08
	.zero		1


	//   ....[19]....
        /*140c*/ 	.word	0x00000920
        /*1410*/ 	.word	0x000000ff
        /*1414*/ 	.word	0x000324b0
        /*1418*/ 	.short	0x0100
        /*141a*/ 	.byte	0x08
	.zero		1


	//   ....[20]....
        /*141c*/ 	.word	0x00000930
        /*1420*/ 	.word	0x000000ff
        /*1424*/ 	.word	0x000324c0
        /*1428*/ 	.short	0x0100
        /*142a*/ 	.byte	0x08
	.zero		1


	//   ....[21]....
        /*142c*/ 	.word	0x00000940
        /*1430*/ 	.word	0x000000ff
        /*1434*/ 	.word	0x000324b8
        /*1438*/ 	.short	0x0100
        /*143a*/ 	.byte	0x08
	.zero		1


	//   ....[22]....
        /*143c*/ 	.word	0x00000950
        /*1440*/ 	.word	0x000000ff
        /*1444*/ 	.word	0x000324c8
        /*1448*/ 	.short	0x0100
        /*144a*/ 	.byte	0x08
	.zero		1


	//   ....[23]....
        /*144c*/ 	.word	0x00003890
        /*1450*/ 	.word	0x00000045
        /*1454*/ 	.word	0x00032490
        /*1458*/ 	.short	0x010a
        /*145a*/ 	.byte	0x3f
	.zero		1


	//   ....[24]....
        /*145c*/ 	.word	0x00004c70
        /*1460*/ 	.word	0x00000045
        /*1464*/ 	.word	0x00032490
        /*1468*/ 	.short	0x010a
        /*146a*/ 	.byte	0x3f
	.zero		1


	//   ....[25]....
        /*146c*/ 	.word	0x00005c00
        /*1470*/ 	.word	0x00000045
        /*1474*/ 	.word	0x00032490
        /*1478*/ 	.short	0x010a
        /*147a*/ 	.byte	0x3f
	.zero		1


	//   ....[26]....
        /*147c*/ 	.word	0x00006090
        /*1480*/ 	.word	0x00000004
        /*1484*/ 	.word	0x00000000
        /*1488*/ 	.short	0x0101
        /*148a*/ 	.byte	0x3f
	.zero		1


	//   ....[27]....
        /*148c*/ 	.word	0x000060d0
        /*1490*/ 	.word	0x00000045
        /*1494*/ 	.word	0x000324b0
        /*1498*/ 	.short	0x010a
        /*149a*/ 	.byte	0x3f
	.zero		1


	//   ....[28]....
        /*149c*/ 	.word	0x00006900
        /*14a0*/ 	.word	0x00000045
        /*14a4*/ 	.word	0x00000000
        /*14a8*/ 	.short	0x0101
        /*14aa*/ 	.byte	0x3f
	.zero		1


	//   ....[29]....
        /*14ac*/ 	.word	0x00007e20
        /*14b0*/ 	.word	0x00000002
        /*14b4*/ 	.word	0x00032400
        /*14b8*/ 	.short	0x010a
        /*14ba*/ 	.byte	0x3f
	.zero		1


	//   ....[30]....
        /*14bc*/ 	.word	0x00007e70
        /*14c0*/ 	.word	0x00000002
        /*14c4*/ 	.word	0x00032400
        /*14c8*/ 	.short	0x010a
        /*14ca*/ 	.byte	0x3f
	.zero		1


	//   ....[31]....
        /*14cc*/ 	.word	0x000088e0
        /*14d0*/ 	.word	0x00000002
        /*14d4*/ 	.word	0x00032400
        /*14d8*/ 	.short	0x010a
        /*14da*/ 	.byte	0x3f
	.zero		1


	//   ....[32]....
        /*14dc*/ 	.word	0x00009d30
        /*14e0*/ 	.word	0x00000002
        /*14e4*/ 	.word	0x00032400
        /*14e8*/ 	.short	0x010a
        /*14ea*/ 	.byte	0x3f
	.zero		1


	//   ....[33]....
        /*14ec*/ 	.word	0x0000b350
        /*14f0*/ 	.word	0x00000004
        /*14f4*/ 	.word	0x00000000
        /*14f8*/ 	.short	0x010a
        /*14fa*/ 	.byte	0x3f
	.zero		1


	//   ....[34]....
        /*14fc*/ 	.word	0x0000b440
        /*1500*/ 	.word	0x00000002
        /*1504*/ 	.word	0x00000000
        /*1508*/ 	.short	0x010a
        /*150a*/ 	.byte	0x3f
	.zero		1


	//   ....[35]....
        /*150c*/ 	.word	0x0000b850
        /*1510*/ 	.word	0x00000004
        /*1514*/ 	.word	0x00000000
        /*1518*/ 	.short	0x010a
        /*151a*/ 	.byte	0x3f
	.zero		1


	//   ....[36]....
        /*151c*/ 	.word	0x0000b920
        /*1520*/ 	.word	0x00000006
        /*1524*/ 	.word	0x00000000
        /*1528*/ 	.short	0x010a
        /*152a*/ 	.byte	0x3f
	.zero		1


	//   ....[37]....
        /*152c*/ 	.word	0x0000c690
        /*1530*/ 	.word	0x00000006
        /*1534*/ 	.word	0x00000000
        /*1538*/ 	.short	0x0101
        /*153a*/ 	.byte	0x3f
	.zero		1


	//   ....[38]....
        /*153c*/ 	.word	0x00015db0
        /*1540*/ 	.word	0x00000002
        /*1544*/ 	.word	0x00000000
        /*1548*/ 	.short	0x0101
        /*154a*/ 	.byte	0x3f
	.zero		1


	//   ....[39]....
        /*154c*/ 	.word	0x00016230
        /*1550*/ 	.word	0x00000005
        /*1554*/ 	.word	0x00000000
        /*1558*/ 	.short	0x010a
        /*155a*/ 	.byte	0x3f
	.zero		1


	//   ....[40]....
        /*155c*/ 	.word	0x00016330
        /*1560*/ 	.word	0x0000000a
        /*1564*/ 	.word	0x00000000
        /*1568*/ 	.short	0x010a
        /*156a*/ 	.byte	0x3f
	.zero		1


	//   ....[41]....
        /*156c*/ 	.word	0x00016760
        /*1570*/ 	.word	0x00000048
        /*1574*/ 	.word	0x00000000
        /*1578*/ 	.short	0x010a
        /*157a*/ 	.byte	0x3f
	.zero		1


	//   ....[42]....
        /*157c*/ 	.word	0x00016860
        /*1580*/ 	.word	0x00000008
        /*1584*/ 	.word	0x00000000
        /*1588*/ 	.short	0x010a
        /*158a*/ 	.byte	0x3f
	.zero		1


	//   ....[43]....
        /*158c*/ 	.word	0x000175d0
        /*1590*/ 	.word	0x00000008
        /*1594*/ 	.word	0x00000000
        /*1598*/ 	.short	0x0101
        /*159a*/ 	.byte	0x3f
	.zero		1


	//   ....[44]....
        /*159c*/ 	.word	0x0001f9f0
        /*15a0*/ 	.word	0x00000005
        /*15a4*/ 	.word	0x00000000
        /*15a8*/ 	.short	0x0101
        /*15aa*/ 	.byte	0x3f
	.zero		1


	//   ....[45]....
        /*15ac*/ 	.word	0x0001fbe0
        /*15b0*/ 	.word	0x00000005
        /*15b4*/ 	.word	0x00000000
        /*15b8*/ 	.short	0x010a
        /*15ba*/ 	.byte	0x3f
	.zero		1


	//   ....[46]....
        /*15bc*/ 	.word	0x0001fce0
        /*15c0*/ 	.word	0x00000008
        /*15c4*/ 	.word	0x00000000
        /*15c8*/ 	.short	0x010a
        /*15ca*/ 	.byte	0x3f
	.zero		1


	//   ....[47]....
        /*15cc*/ 	.word	0x00020110
        /*15d0*/ 	.word	0x00000005
        /*15d4*/ 	.word	0x00000000
        /*15d8*/ 	.short	0x010a
        /*15da*/ 	.byte	0x3f
	.zero		1


	//   ....[48]....
        /*15dc*/ 	.word	0x00020210
        /*15e0*/ 	.word	0x00000008
        /*15e4*/ 	.word	0x00000000
        /*15e8*/ 	.short	0x010a
        /*15ea*/ 	.byte	0x3f
	.zero		1


	//   ....[49]....
        /*15ec*/ 	.word	0x00020f80
        /*15f0*/ 	.word	0x00000005
        /*15f4*/ 	.word	0x00000000
        /*15f8*/ 	.short	0x0101
        /*15fa*/ 	.byte	0x3f
	.zero		1


	//   ....[50]....
        /*15fc*/ 	.word	0x0002a6b0
        /*1600*/ 	.word	0x00000004
        /*1604*/ 	.word	0x00000000
        /*1608*/ 	.short	0x0101
        /*160a*/ 	.byte	0x3f
	.zero		1


	//   ....[51]....
        /*160c*/ 	.word	0x0002d650
        /*1610*/ 	.word	0x0000000a
        /*1614*/ 	.word	0x00000000
        /*1618*/ 	.short	0x0101
        /*161a*/ 	.byte	0x3f
	.zero		1


	//   ....[52]....
        /*161c*/ 	.word	0x0002e0c0
        /*1620*/ 	.word	0x00000008
        /*1624*/ 	.word	0x00000000
        /*1628*/ 	.short	0x0101
        /*162a*/ 	.byte	0x3f
	.zero		1


	//   ....[53]....
        /*162c*/ 	.word	0x00032b00
        /*1630*/ 	.word	0x00000017
        /*1634*/ 	.word	0x00032420
        /*1638*/ 	.short	0x010a
        /*163a*/ 	.byte	0x3f
	.zero		1


	//   ....[54]....
        /*163c*/ 	.word	0x00032bb0
        /*1640*/ 	.word	0x00000003
        /*1644*/ 	.word	0x000324a0
        /*1648*/ 	.short	0x010a
        /*164a*/ 	.byte	0x3f
	.zero		1


	//   ....[55]....
        /*164c*/ 	.word	0x00032de0
        /*1650*/ 	.word	0x00000003
        /*1654*/ 	.word	0x000324c0
        /*1658*/ 	.short	0x010a
        /*165a*/ 	.byte	0x3f
	.zero		1


	//   ....[56]....
        /*165c*/ 	.word	0x00033410
        /*1660*/ 	.word	0x00000009
        /*1664*/ 	.word	0x000324a0
        /*1668*/ 	.short	0x010a
        /*166a*/ 	.byte	0x3f
	.zero		1


	//   ....[57]....
        /*166c*/ 	.word	0x00033630
        /*1670*/ 	.word	0x00000009
        /*1674*/ 	.word	0x000324c0
        /*1678*/ 	.short	0x010a
        /*167a*/ 	.byte	0x3f
	.zero		1


	//   ....[58]....
        /*167c*/ 	.word	0x00034c00
        /*1680*/ 	.word	0x00000011
        /*1684*/ 	.word	0x00032440
        /*1688*/ 	.short	0x010a
        /*168a*/ 	.byte	0x3f
	.zero		1


	//   ....[59]....
        /*168c*/ 	.word	0x00035250
        /*1690*/ 	.word	0x00000011
        /*1694*/ 	.word	0x00032430
        /*1698*/ 	.short	0x0107
        /*169a*/ 	.byte	0x3f
	.zero		1


	//   ....[60]....
        /*169c*/ 	.word	0x00035310
        /*16a0*/ 	.word	0x00000011
        /*16a4*/ 	.word	0x00032430
        /*16a8*/ 	.short	0x0101
        /*16aa*/ 	.byte	0x3f
	.zero		1


	//   ....[61]....
        /*16ac*/ 	.word	0x00035e70
        /*16b0*/ 	.word	0x00000017
        /*16b4*/ 	.word	0x00032400
        /*16b8*/ 	.short	0x0107
        /*16ba*/ 	.byte	0x3f
	.zero		1


	//   ....[62]....
        /*16bc*/ 	.word	0x00035f00
        /*16c0*/ 	.word	0x00000017
        /*16c4*/ 	.word	0x00032400
        /*16c8*/ 	.short	0x0101
        /*16ca*/ 	.byte	0x3f
	.zero		1


	//   ....[63]....
        /*16cc*/ 	.word	0x00036990
        /*16d0*/ 	.word	0x00000017
        /*16d4*/ 	.word	0x00032410
        /*16d8*/ 	.short	0x0107
        /*16da*/ 	.byte	0x3f
	.zero		1


	//   ....[64]....
        /*16dc*/ 	.word	0x00036a90
        /*16e0*/ 	.word	0x00000017
        /*16e4*/ 	.word	0x00032410
        /*16e8*/ 	.short	0x0101
        /*16ea*/ 	.byte	0x3f
	.zero		1


	//   ....[65]....
        /*16ec*/ 	.word	0x00036ab0
        /*16f0*/ 	.word	0x00000017
        /*16f4*/ 	.word	0x00032420
        /*16f8*/ 	.short	0x010a
        /*16fa*/ 	.byte	0x3f
	.zero		1


	//   ....[66]....
        /*16fc*/ 	.word	0x00036b40
        /*1700*/ 	.word	0x00000011
        /*1704*/ 	.word	0x00032460
        /*1708*/ 	.short	0x010a
        /*170a*/ 	.byte	0x3f
	.zero		1


	//   ....[67]....
        /*170c*/ 	.word	0x000372c0
        /*1710*/ 	.word	0x00000011
        /*1714*/ 	.word	0x00032450
        /*1718*/ 	.short	0x0107
        /*171a*/ 	.byte	0x3f
	.zero		1


	//   ....[68]....
        /*171c*/ 	.word	0x00037390
        /*1720*/ 	.word	0x00000011
        /*1724*/ 	.word	0x00032450
        /*1728*/ 	.short	0x0101
        /*172a*/ 	.byte	0x3f
	.zero		1


	//   ....[69]....
        /*172c*/ 	.word	0x000376d0
        /*1730*/ 	.word	0x00000006
        /*1734*/ 	.word	0x00032440
        /*1738*/ 	.short	0x010a
        /*173a*/ 	.byte	0x3f
	.zero		1


	//   ....[70]....
        /*173c*/ 	.word	0x00037a90
        /*1740*/ 	.word	0x00000006
        /*1744*/ 	.word	0x00032430
        /*1748*/ 	.short	0x0107
        /*174a*/ 	.byte	0x3f
	.zero		1


	//   ....[71]....
        /*174c*/ 	.word	0x00037b50
        /*1750*/ 	.word	0x00000006
        /*1754*/ 	.word	0x00032430
        /*1758*/ 	.short	0x0101
        /*175a*/ 	.byte	0x3f
	.zero		1


	//   ....[72]....
        /*175c*/ 	.word	0x00037b80
        /*1760*/ 	.word	0x00000006
        /*1764*/ 	.word	0x00032460
        /*1768*/ 	.short	0x010a
        /*176a*/ 	.byte	0x3f
	.zero		1


	//   ....[73]....
        /*176c*/ 	.word	0x00038080
        /*1770*/ 	.word	0x00000006
        /*1774*/ 	.word	0x00032450
        /*1778*/ 	.short	0x0107
        /*177a*/ 	.byte	0x3f
	.zero		1


	//   ....[74]....
        /*177c*/ 	.word	0x00038140
        /*1780*/ 	.word	0x00000006
        /*1784*/ 	.word	0x00032450
        /*1788*/ 	.short	0x0101
        /*178a*/ 	.byte	0x3f
	.zero		1


	//   ....[75]....
        /*178c*/ 	.word	0x000393d0
        /*1790*/ 	.word	0x00000005
        /*1794*/ 	.word	0x00032420
        /*1798*/ 	.short	0x010a
        /*179a*/ 	.byte	0x3f
	.zero		1


	//   ....[76]....
        /*179c*/ 	.word	0x00039540
        /*17a0*/ 	.word	0x00000003
        /*17a4*/ 	.word	0x00032440
        /*17a8*/ 	.short	0x010a
        /*17aa*/ 	.byte	0x3f
	.zero		1


	//   ....[77]....
        /*17ac*/ 	.word	0x000395e0
        /*17b0*/ 	.word	0x00000019
        /*17b4*/ 	.word	0x00032440
        /*17b8*/ 	.short	0x010a
        /*17ba*/ 	.byte	0x3f
	.zero		1


	//   ....[78]....
        /*17bc*/ 	.word	0x00039620
        /*17c0*/ 	.word	0x00000003
        /*17c4*/ 	.word	0x00032460
        /*17c8*/ 	.short	0x010a
        /*17ca*/ 	.byte	0x3f
	.zero		1


	//   ....[79]....
        /*17cc*/ 	.word	0x00039660
        /*17d0*/ 	.word	0x00000019
        /*17d4*/ 	.word	0x00032460
        /*17d8*/ 	.short	0x010a
        /*17da*/ 	.byte	0x3f
	.zero		1


	//   ....[80]....
        /*17dc*/ 	.word	0x000396c0
        /*17e0*/ 	.word	0x00000045
        /*17e4*/ 	.word	0x00032490
        /*17e8*/ 	.short	0x010a
        /*17ea*/ 	.byte	0x3f
	.zero		1


	//   ....[81]....
        /*17ec*/ 	.word	0x00039950
        /*17f0*/ 	.word	0x00000045
        /*17f4*/ 	.word	0x00032490
        /*17f8*/ 	.short	0x010a
        /*17fa*/ 	.byte	0x3f
	.zero		1


	//   ....[82]....
        /*17fc*/ 	.word	0x00039bf0
        /*1800*/ 	.word	0x00000045
        /*1804*/ 	.word	0x00032490
        /*1808*/ 	.short	0x010a
        /*180a*/ 	.byte	0x3f
	.zero		1


	//   ....[83]....
        /*180c*/ 	.word	0x00039e80
        /*1810*/ 	.word	0x00000045
        /*1814*/ 	.word	0x000324b0
        /*1818*/ 	.short	0x010a
        /*181a*/ 	.byte	0x3f
	.zero		1


	//   ....[84]....
        /*181c*/ 	.word	0x0003a300
        /*1820*/ 	.word	0x00000002
        /*1824*/ 	.word	0x00032400
        /*1828*/ 	.short	0x010a
        /*182a*/ 	.byte	0x3f
	.zero		1


	//   ....[85]....
        /*182c*/ 	.word	0x0003a8e0
        /*1830*/ 	.word	0x00000002
        /*1834*/ 	.word	0x00032400
        /*1838*/ 	.short	0x010a
        /*183a*/ 	.byte	0x3f
	.zero		1


	//   ....[86]....
        /*183c*/ 	.word	0x0003a930
        /*1840*/ 	.word	0x00000002
        /*1844*/ 	.word	0x00000000
        /*1848*/ 	.short	0x010a
        /*184a*/ 	.byte	0x3f
	.zero		1


	//   ....[87]....
        /*184c*/ 	.word	0x0003a980
        /*1850*/ 	.word	0x00000006
        /*1854*/ 	.word	0x00000000
        /*1858*/ 	.short	0x010a
        /*185a*/ 	.byte	0x3f
	.zero		1


	//   ....[88]....
        /*185c*/ 	.word	0x0003a9d0
        /*1860*/ 	.word	0x0000000a
        /*1864*/ 	.word	0x00000000
        /*1868*/ 	.short	0x010a
        /*186a*/ 	.byte	0x3f
	.zero		1


	//   ....[89]....
        /*186c*/ 	.word	0x0003aa20
        /*1870*/ 	.word	0x00000008
        /*1874*/ 	.word	0x00000000
        /*1878*/ 	.short	0x010a
        /*187a*/ 	.byte	0x3f
	.zero		1


	//   ....[90]....
        /*187c*/ 	.word	0x0003aa70
        /*1880*/ 	.word	0x00000008
        /*1884*/ 	.word	0x00000000
        /*1888*/ 	.short	0x010a
        /*188a*/ 	.byte	0x3f
	.zero		1


	//   ....[91]....
        /*188c*/ 	.word	0x0003aac0
        /*1890*/ 	.word	0x00000008
        /*1894*/ 	.word	0x00000000
        /*1898*/ 	.short	0x010a
        /*189a*/ 	.byte	0x3f
	.zero		1


	//   ....[92]....
        /*189c*/ 	.word	0x0003b6c0
        /*18a0*/ 	.word	0x00000017
        /*18a4*/ 	.word	0x00032420
        /*18a8*/ 	.short	0x010a
        /*18aa*/ 	.byte	0x3f
	.zero		1


	//   ....[93]....
        /*18ac*/ 	.word	0x0003b710
        /*18b0*/ 	.word	0x00000003
        /*18b4*/ 	.word	0x000324a0
        /*18b8*/ 	.short	0x010a
        /*18ba*/ 	.byte	0x3f
	.zero		1


	//   ....[94]....
        /*18bc*/ 	.word	0x0003b760
        /*18c0*/ 	.word	0x00000003
        /*18c4*/ 	.word	0x000324c0
        /*18c8*/ 	.short	0x010a
        /*18ca*/ 	.byte	0x3f
	.zero		1


	//   ....[95]....
        /*18cc*/ 	.word	0x0003b7b0
        /*18d0*/ 	.word	0x00000009
        /*18d4*/ 	.word	0x000324a0
        /*18d8*/ 	.short	0x010a
        /*18da*/ 	.byte	0x3f
	.zero		1


	//   ....[96]....
        /*18dc*/ 	.word	0x0003b800
        /*18e0*/ 	.word	0x00000009
        /*18e4*/ 	.word	0x000324c0
        /*18e8*/ 	.short	0x010a
        /*18ea*/ 	.byte	0x3f
	.zero		1


	//   ....[97]....
        /*18ec*/ 	.word	0x0003b920
        /*18f0*/ 	.word	0x00000011
        /*18f4*/ 	.word	0x00032440
        /*18f8*/ 	.short	0x010a
        /*18fa*/ 	.byte	0x3f
	.zero		1


	//   ....[98]....
        /*18fc*/ 	.word	0x0003d9b0
        /*1900*/ 	.word	0x00000017
        /*1904*/ 	.word	0x00032420
        /*1908*/ 	.short	0x010a
        /*190a*/ 	.byte	0x3f
	.zero		1


	//   ....[99]....
        /*190c*/ 	.word	0x0003da00
        /*1910*/ 	.word	0x00000011
        /*1914*/ 	.word	0x00032460
        /*1918*/ 	.short	0x010a
        /*191a*/ 	.byte	0x3f
	.zero		1


	//   ....[100]....
        /*191c*/ 	.word	0x0003e350
        /*1920*/ 	.word	0x00000006
        /*1924*/ 	.word	0x00032440
        /*1928*/ 	.short	0x010a
        /*192a*/ 	.byte	0x3f
	.zero		1


	//   ....[101]....
        /*192c*/ 	.word	0x0003ea30
        /*1930*/ 	.word	0x00000006
        /*1934*/ 	.word	0x00032460
        /*1938*/ 	.short	0x010a
        /*193a*/ 	.byte	0x3f
	.zero		1


	//   ....[102]....
        /*193c*/ 	.word	0x0003fb80
        /*1940*/ 	.word	0x00000005
        /*1944*/ 	.word	0x00032420
        /*1948*/ 	.short	0x010a
        /*194a*/ 	.byte	0x3f
	.zero		1


	//   ....[103]....
        /*194c*/ 	.word	0x0003fd20
        /*1950*/ 	.word	0x00000003
        /*1954*/ 	.word	0x00032440
        /*1958*/ 	.short	0x010a
        /*195a*/ 	.byte	0x3f
	.zero		1


	//   ....[104]....
        /*195c*/ 	.word	0x0003fd70
        /*1960*/ 	.word	0x00000019
        /*1964*/ 	.word	0x00032440
        /*1968*/ 	.short	0x010a
        /*196a*/ 	.byte	0x3f
	.zero		1


	//   ....[105]....
        /*196c*/ 	.word	0x0003fdc0
        /*1970*/ 	.word	0x00000003
        /*1974*/ 	.word	0x00032460
        /*1978*/ 	.short	0x010a
        /*197a*/ 	.byte	0x3f
	.zero		1


	//   ....[106]....
        /*197c*/ 	.word	0x0003ff50
        /*1980*/ 	.word	0x0000000a
        /*1984*/ 	.word	0x00000000
        /*1988*/ 	.short	0x010a
        /*198a*/ 	.byte	0x3f
	.zero		1


	//   ....[107]....
        /*198c*/ 	.word	0x00040050
        /*1990*/ 	.word	0x00000008
        /*1994*/ 	.word	0x00000000
        /*1998*/ 	.short	0x010a
        /*199a*/ 	.byte	0x3f
	.zero		1


	//   ....[108]....
        /*199c*/ 	.word	0x00040470
        /*19a0*/ 	.word	0x00000008
        /*19a4*/ 	.word	0x00032410
        /*19a8*/ 	.short	0x010a
        /*19aa*/ 	.byte	0x3f
	.zero		1


	//   ....[109]....
        /*19ac*/ 	.word	0x00040590
        /*19b0*/ 	.word	0x0000000a
        /*19b4*/ 	.word	0x00000000
        /*19b8*/ 	.short	0x010a
        /*19ba*/ 	.byte	0x3f
	.zero		1


	//   ....[110]....
        /*19bc*/ 	.word	0x00040690
        /*19c0*/ 	.word	0x00000008
        /*19c4*/ 	.word	0x00000000
        /*19c8*/ 	.short	0x010a
        /*19ca*/ 	.byte	0x3f
	.zero		1


	//   ....[111]....
        /*19cc*/ 	.word	0x00041460
        /*19d0*/ 	.word	0x00000008
        /*19d4*/ 	.word	0x00000000
        /*19d8*/ 	.short	0x0101
        /*19da*/ 	.byte	0x3f
	.zero		1


	//   ....[112]....
        /*19dc*/ 	.word	0x0004b3e0
        /*19e0*/ 	.word	0x00000000
        /*19e4*/ 	.word	0x00000000
        /*19e8*/ 	.short	0x0101
        /*19ea*/ 	.byte	0x3f
	.zero		1


	//   ....[113]....
        /*19ec*/ 	.word	0x0004b400
        /*19f0*/ 	.word	0x00000008
        /*19f4*/ 	.word	0x00000000
        /*19f8*/ 	.short	0x010a
        /*19fa*/ 	.byte	0x3f
	.zero		1


	//   ....[114]....
        /*19fc*/ 	.word	0x0004b450
        /*1a00*/ 	.word	0x00000008
        /*1a04*/ 	.word	0x00032410
        /*1a08*/ 	.short	0x010a
        /*1a0a*/ 	.byte	0x3f
	.zero		1


	//   ....[115]....
        /*1a0c*/ 	.word	0x0004b4a0
        /*1a10*/ 	.word	0x00000008
        /*1a14*/ 	.word	0x00000000
        /*1a18*/ 	.short	0x010a
        /*1a1a*/ 	.byte	0x3f
	.zero		1


	//----- nvinfo : EIATTR_NUM_MBARRIERS
	.align		4
.L_471:
        /*1a1c*/ 	.byte	0x03, 0x38
        /*1a1e*/ 	.short	0x0017


	//----- nvinfo : EIATTR_EXIT_INSTR_OFFSETS
	.align		4
        /*1a20*/ 	.byte	0x04, 0x1c
        /*1a22*/ 	.short	(.L_473 - .L_472)


	//   ....[0]....
.L_472:
        /*1a24*/ 	.word	0x000396b0


	//----- nvinfo : EIATTR_MAX_THREADS
	.align		4
.L_473:
        /*1a28*/ 	.byte	0x04, 0x05
        /*1a2a*/ 	.short	(.L_475 - .L_474)
.L_474:
        /*1a2c*/ 	.word	0x00000180
        /*1a30*/ 	.word	0x00000001
        /*1a34*/ 	.word	0x00000001


	//----- nvinfo : EIATTR_CRS_STACK_SIZE
	.align		4
.L_475:
        /*1a38*/ 	.byte	0x04, 0x1e
        /*1a3a*/ 	.short	(.L_477 - .L_476)
.L_476:
        /*1a3c*/ 	.word	0x00000000


	//----- nvinfo : EIATTR_CBANK_PARAM_SIZE
	.align		4
.L_477:
        /*1a40*/ 	.byte	0x03, 0x19
        /*1a42*/ 	.short	0x0bf0


	//----- nvinfo : EIATTR_PARAM_CBANK
	.align		4
        /*1a44*/ 	.byte	0x04, 0x0a
        /*1a46*/ 	.short	(.L_479 - .L_478)
	.align		4
.L_478:
        /*1a48*/ 	.word	index@(.nv.constant0._ZN7cutlass13device_kernelIN5flash11enable_sm90INS1_16FlashAttnFwdSm90INS1_25CollectiveMainloopFwdSm90ILi2EN4cute5tupleIJNS5_1CILi1EEES8_S8_EEENS6_IJNS7_ILi128EEENS7_ILi96EEENS7_ILi64EEEEEELi256ENS_6half_tEfNS_4arch4Sm90ELb0ELb1ELb0ELb1ELb1ELb1ELb1ELb1ELb0ELb1ELb1ELb0EEENS1_21CollectiveEpilogueFwdINS6_IJSA_NS7_ILi256EEESB_EEES9_SE_SG_Li256ELb1ELb1ELb1ELb0EEENS1_36VarlenDynamicPersistentTileSchedulerILi128ELi96ELi256ELi128ELb1ELb1ELb1ELb1ELb0ELb1EEEEEEEEEvNT_6ParamsE)
        /*1a4c*/ 	.short	0x0210
        /*1a4e*/ 	.short	0x0bf0


	//----- nvinfo : EIATTR_SW_WAR
	.align		4
.L_479:
        /*1a50*/ 	.byte	0x04, 0x36
        /*1a52*/ 	.short	(.L_481 - .L_480)
.L_480:
        /*1a54*/ 	.word	0x00000008
.L_481:


//--------------------- .nv.info._ZN7cutlass13device_kernelIN5flash11enable_sm90INS1_16FlashAttnFwdSm90INS1_25CollectiveMainloopFwdSm90ILi2EN4cute5tupleIJNS5_1CILi1EEES8_S8_EEENS6_IJNS7_ILi128EEENS7_ILi96EEENS7_ILi64EEEEEELi256ENS_6half_tEfNS_4arch4Sm90ELb1ELb0ELb0ELb0ELb1ELb0ELb0ELb1ELb0ELb1ELb1ELb0EEENS1_21CollectiveEpilogueFwdINS6_IJSA_NS7_ILi256EEESB_EEES9_SE_SG_Li256ELb0ELb1ELb1ELb0EEENS1_19SingleTileSchedulerILb0ELb1ELb1ELi128EEEEEEEEEvNT_6ParamsE --------------------------
	.section	.nv.info._ZN7cutlass13device_kernelIN5flash11enable_sm90INS1_16FlashAttnFwdSm90INS1_25CollectiveMainloopFwdSm90ILi2EN4cute5tupleIJNS5_1CILi1EEES8_S8_EEENS6_IJNS7_ILi128EEENS7_ILi96EEENS7_ILi64EEEEEELi256ENS_6half_tEfNS_4arch4Sm90ELb1ELb0ELb0ELb0ELb1ELb0ELb0ELb1ELb0ELb1ELb1ELb0EEENS1_21CollectiveEpilogueFwdINS6_IJSA_NS7_ILi256EEESB_EEES9_SE_SG_Li256ELb0ELb1ELb1ELb0EEENS1_19SingleTileSchedulerILb0ELb1ELb1ELi128EEEEEEEEEvNT_6ParamsE,"",@"SHT_CUDA_INFO"
	.sectionflags	@""
	.align	4


	//----- nvinfo : EIATTR_CUDA_API_VERSION
	.align		4
        /*0000*/ 	.byte	0x04, 0x37
        /*0002*/ 	.short	(.L_483 - .L_482)
.L_482:
        /*0004*/ 	.word	0x00000082


	//----- nvinfo : EIATTR_KPARAM_INFO
	.align		4
.L_483:
        /*0008*/ 	.byte	0x04, 0x17
        /*000a*/ 	.short	(.L_485 - .L_484)
.L_484:
        /*000c*/ 	.word	0x00000000
        /*0010*/ 	.short	0x0000
        /*0012*/ 	.short	0x0070
        /*0014*/ 	.byte	0x00, 0xf0, 0x01, 0x28


	//----- nvinfo : EIATTR_SPARSE_MMA_MASK
	.align		4
.L_485:
        /*0018*/ 	.byte	0x03, 0x50
        /*001a*/ 	.short	0x0000


	//----- nvinfo : EIATTR_MAXREG_COUNT
	.align		4
        /*001c*/ 	.byte	0x03, 0x1b
        /*001e*/ 	.short	0x00a8


	//----- nvinfo : EIATTR_NUM_BARRIERS
	.align		4
        /*0020*/ 	.byte	0x02, 0x4c
        /*0022*/ 	.byte	0x10
	.zero		1


	//----- nvinfo : EIATTR_EXTERNS
	.align		4
        /*0024*/ 	.byte	0x04, 0x0f
        /*0026*/ 	.short	(.L_487 - .L_486)


	//   ....[0]....
	.align		4
.L_486:
        /*0028*/ 	.word	index@(__assertfail)


	//----- nvinfo : EIATTR_MERCURY_ISA_VERSION
	.align		4
.L_487:
        /*002c*/ 	.byte	0x03, 0x5f
        /*002e*/ 	.short	0x0101


	//----- nvinfo : EIATTR_INT_WARP_WIDE_INSTR_OFFSETS
	.align		4
        /*0030*/ 	.byte	0x04, 0x31
        /*0032*/ 	.short	(.L_489 - .L_488)


	//   ....[0]....
.L_488:
        /*0034*/ 	.word	0x000000b0


	//   ....[1]....
        /*0038*/ 	.word	0x000000c0


	//   ....[2]....
        /*003c*/ 	.word	0x00000160


	//----- nvinfo : EIATTR_COOP_GROUP_MASK_REGIDS
	.align		4
.L_489:
        /*0040*/ 	.byte	0x04, 0x29
        /*0042*/ 	.short	(.L_491 - .L_490)


	//   ....[0]....
.L_490:
        /*0044*/ 	.word	0xffffffff


	//   ....[1]....
        /*0048*/ 	.word	0xffffffff


	//   ....[2]....
        /*004c*/ 	.word	0xffffffff


	//   ....[3]....
        /*0050*/ 	.word	0xffffffff


	//   ....[4]....
        /*0054*/ 	.word	0xffffffff


	//   ....[5]....
        /*0058*/ 	.word	0xffffffff


	//   ....[6]....
        /*005c*/ 	.word	0xffffffff


	//   ....[7]....
        /*0060*/ 	.word	0xffffffff


	//   ....[8]....
        /*0064*/ 	.word	0xffffffff


	//   ....[9]....
        /*0068*/ 	.word	0xffffffff


	//   ....[10]....
        /*006c*/ 	.word	0xffffffff


	//   ....[11]....
        /*0070*/ 	.word	0xffffffff


	//   ....[12]....
        /*0074*/ 	.word	0xffffffff


	//   ....[13]....
        /*0078*/ 	.word	0xffffffff


	//   ....[14]....
        /*007c*/ 	.word	0xffffffff


	//   ....[15]....
        /*0080*/ 	.word	0xffffffff


	//   ....[16]....
        /*0084*/ 	.word	0xffffffff


	//   ....[17]....
        /*0088*/ 	.word	0xffffffff


	//   ....[18]....
        /*008c*/ 	.word	0xffffffff


	//   ....[19]....
        /*0090*/ 	.word	0xffffffff


	//   ....[20]....
        /*0094*/ 	.word	0xffffffff


	//   ....[21]....
        /*0098*/ 	.word	0xffffffff


	//   ....[22]....
        /*009c*/ 	.word	0xffffffff


	//   ....[23]....
        /*00a0*/ 	.word	0xffffffff


	//   ....[24]....
        /*00a4*/ 	.word	0xffffffff


	//   ....[25]....
        /*00a8*/ 	.word	0xffffffff


	//   ....[26]....
        /*00ac*/ 	.word	0xffffffff


	//   ....[27]....
        /*00b0*/ 	.word	0xffffffff


	//   ....[28]....
        /*00b4*/ 	.word	0xffffffff


	//   ....[29]....
        /*00b8*/ 	.word	0xffffffff


	//   ....[30]....
        /*00bc*/ 	.word	0xffffffff


	//   ....[31]....
        /*00c0*/ 	.word	0xffffffff


	//   ....[32]....
        /*00c4*/ 	.word	0xffffffff


	//   ....[33]....
        /*00c8*/ 	.word	0xffffffff


	//   ....[34]....
        /*00cc*/ 	.word	0xffffffff


	//   ....[35]....
        /*00d0*/ 	.word	0xffffffff


	//   ....[36]....
        /*00d4*/ 	.word	0xffffffff


	//   ....[37]....
        /*00d8*/ 	.word	0xffffffff


	//   ....[38]....
        /*00dc*/ 	.word	0xffffffff


	//   ....[39]....
        /*00e0*/ 	.word	0xffffffff


	//   ....[40]....
        /*00e4*/ 	.word	0xffffffff


	//   ....[41]....
        /*00e8*/ 	.word	0xffffffff


	//   ....[42]....
        /*00ec*/ 	.word	0xffffffff


	//   ....[43]....
        /*00f0*/ 	.word	0xffffffff


	//   ....[44]....
        /*00f4*/ 	.word	0xffffffff


	//   ....[45]....
        /*00f8*/ 	.word	0xffffffff


	//   ....[46]....
        /*00fc*/ 	.word	0xffffffff


	//   ....[47]....
        /*0100*/ 	.word	0xffffffff


	//   ....[48]....
        /*0104*/ 	.word	0xffffffff


	//   ....[49]....
        /*0108*/ 	.word	0xffffffff


	//   ....[50]....
        /*010c*/ 	.word	0xffffffff


	//   ....[51]....
        /*0110*/ 	.word	0xffffffff


	//   ....[52]....
        /*0114*/ 	.word	0xffffffff


	//   ....[53]....
        /*0118*/ 	.word	0xffffffff


	//   ....[54]....
        /*011c*/ 	.word	0xffffffff


	//   ....[55]....
        /*0120*/ 	.word	0xffffffff


	//   ....[56]....
        /*0124*/ 	.word	0xffffffff


	//   ....[57]....
        /*0128*/ 	.word	0xffffffff


	//   ....[58]....
        /*012c*/ 	.word	0xffffffff


	//   ....[59]....
        /*0130*/ 	.word	0xffffffff


	//   ....[60]....
        /*0134*/ 	.word	0xffffffff


	//   ....[61]....
        /*0138*/ 	.word	0xffffffff


	//   ....[62]....
        /*013c*/ 	.word	0xffffffff


	//   ....[63]....
        /*0140*/ 	.word	0xffffffff


	//   ....[64]....
        /*0144*/ 	.word	0xffffffff


	//   ....[65]....
        /*0148*/ 	.word	0xffffffff


	//   ....[66]....
        /*014c*/ 	.word	0xffffffff


	//   ....[67]....
        /*0150*/ 	.word	0xffffffff


	//   ....[68]....
        /*0154*/ 	.word	0xffffffff


	//   ....[69]....
        /*0158*/ 	.word	0xffffffff


	//   ....[70]....
        /*015c*/ 	.word	0xffffffff


	//   ....[71]....
        /*0160*/ 	.word	0xffffffff


	//   ....[72]....
        /*0164*/ 	.word	0xffffffff


	//   ....[73]....
        /*0168*/ 	.word	0xffffffff


	//   ....[74]....
        /*016c*/ 	.word	0xffffffff


	//   ....[75]....
        /*0170*/ 	.word	0xffffffff


	//   ....[76]....
        /*0174*/ 	.word	0xffffffff


	//   ....[77]....
        /*0178*/ 	.word	0xffffffff


	//   ....[78]....
        /*017c*/ 	.word	0xffffffff


	//   ....[79]....
        /*0180*/ 	.word	0xffffffff


	//   ....[80]....
        /*0184*/ 	.word	0xffffffff


	//   ....[81]....
        /*0188*/ 	.word	0xffffffff


	//   ....[82]....
        /*018c*/ 	.word	0xffffffff


	//   ....[83]....
        /*0190*/ 	.word	0xffffffff


	//   ....[84]....
        /*0194*/ 	.word	0xffffffff


	//   ....[85]....
        /*0198*/ 	.word	0xffffffff


	//   ....[86]....
        /*019c*/ 	.word	0xffffffff


	//   ....[87]....
        /*01a0*/ 	.word	0xffffffff


	//   ....[88]....
        /*01a4*/ 	.word	0xffffffff


	//   ....[89]....
        /*01a8*/ 	.word	0xffffffff


	//   ....[90]....
        /*01ac*/ 	.word	0xffffffff


	//   ....[91]....
        /*01b0*/ 	.word	0xffffffff


	//   ....[92]....
        /*01b4*/ 	.word	0xffffffff


	//   ....[93]....
        /*01b8*/ 	.word	0xffffffff


	//   ....[94]....
        /*01bc*/ 	.word	0xffffffff


	//   ....[95]....
        /*01c0*/ 	.word	0xffffffff


	//   ....[96]....
        /*01c4*/ 	.word	0xffffffff


	//   ....[97]....
        /*01c8*/ 	.word	0xffffffff


	//   ....[98]....
        /*01cc*/ 	.word	0xffffffff


	//   ....[99]....
        /*01d0*/ 	.word	0xffffffff


	//   ....[100]....
        /*01d4*/ 	.word	0xffffffff


	//   ....[101]....
        /*01d8*/ 	.word	0x0500000f


	//   ....[102]....
        /*01dc*/ 	.word	0x0500000f


	//   ....[103]....
        /*01e0*/ 	.word	0x0500000f


	//   ....[104]....
        /*01e4*/ 	.word	0x0500000f


	//   ....[105]....
        /*01e8*/ 	.word	0x0500000f


	//   ....[106]....
        /*01ec*/ 	.word	0x0500000f


	//   ....[107]....
        /*01f0*/ 	.word	0x0500000f


	//   ....[108]....
        /*01f4*/ 	.word	0x0500000f


	//   ....[109]....
        /*01f8*/ 	.word	0x0500000f


	//   ....[110]....
        /*01fc*/ 	.word	0x0500000f


	//   ....[111]....
        /*0200*/ 	.word	0x0500000f


	//   ....[112]....
        /*0204*/ 	.word	0x0500000f


	//   ....[113]....
        /*0208*/ 	.word	0x0500000f


	//   ....[114]....
        /*020c*/ 	.word	0x0500000f


	//   ....[115]....
        /*0210*/ 	.word	0x0500000f


	//   ....[116]....
        /*0214*/ 	.word	0x0500000f


	//   ....[117]....
        /*0218*/ 	.word	0x0500000f


	//   ....[118]....
        /*021c*/ 	.word	0x0500000f


	//   ....[119]....
        /*0220*/ 	.word	0x0500000f


	//   ....[120]....
        /*0224*/ 	.word	0x0500000f


	//   ....[121]....
        /*0228*/ 	.word	0x0500000f


	//   ....[122]....
        /*022c*/ 	.word	0x0500000f


	//   ....[123]....
        /*0230*/ 	.word	0x0500000f


	//   ....[124]....
        /*0234*/ 	.word	0x0500000f


	//   ....[125]....
        /*0238*/ 	.word	0x0500000f


	//   ....[126]....
        /*023c*/ 	.word	0x0500000f


	//   ....[127]....
        /*0240*/ 	.word	0x0500000f


	//   ....[128]....
        /*0244*/ 	.word	0x0500000f


	//   ....[129]....
        /*0248*/ 	.word	0x0500000f


	//   ....[130]....
        /*024c*/ 	.word	0x0500000f


	//   ....[131]....
        /*0250*/ 	.word	0x0500000f


	//   ....[132]....
        /*0254*/ 	.word	0x0500000f


	//   ....[133]....
        /*0258*/ 	.word	0x0500000f


	//   ....[134]....
        /*025c*/ 	.word	0x0500000f


	//   ....[135]....
        /*0260*/ 	.word	0x0500000f


	//   ....[136]....
        /*0264*/ 	.word	0x0500000f


	//   ....[137]....
        /*0268*/ 	.word	0x0500000f


	//   ....[138]....
        /*026c*/ 	.word	0x0500000f


	//   ....[139]....
        /*0270*/ 	.word	0x0500000f


	//   ....[140]....
        /*0274*/ 	.word	0x0500000f


	//   ....[141]....
        /*0278*/ 	.word	0x0500000f


	//   ....[142]....
        /*027c*/ 	.word	0x0500000f


	//   ....[143]....
        /*0280*/ 	.word	0x0500000f


	//   ....[144]....
        /*0284*/ 	.word	0x0500000f


	//   ....[145]....
        /*0288*/ 	.word	0x0500000f


	//   ....[146]....
        /*028c*/ 	.word	0x0500000f


	//   ....[147]....
        /*0290*/ 	.word	0x0500000f


	//   ....[148]....
        /*0294*/ 	.word	0x0500000f


	//   ....[149]....
        /*0298*/ 	.word	0x0500000f


	//   ....[150]....
        /*029c*/ 	.word	0x0500000f


	//   ....[151]....
        /*02a0*/ 	.word	0x0500000f


	//   ....[152]....
        /*02a4*/ 	.word	0x0500000f


	//   ....[153]....
        /*02a8*/ 	.word	0x0500000f


	//   ....[154]....
        /*02ac*/ 	.word	0x0500000f


	//   ....[155]....
        /*02b0*/ 	.word	0x0500000f


	//   ....[156]....
        /*02b4*/ 	.word	0x0500000f


	//   ....[157]....
        /*02b8*/ 	.word	0x0500000f


	//   ....[158]....
        /*02bc*/ 	.word	0x0500000f


	//   ....[159]....
        /*02c0*/ 	.word	0x0500000f


	//   ....[160]....
        /*02c4*/ 	.word	0x0500000f


	//   ....[161]....
        /*02c8*/ 	.word	0x0500000f


	//   ....[162]....
        /*02cc*/ 	.word	0x0500000f


	//   ....[163]....
        /*02d0*/ 	.word	0x0500000f


	//   ....[164]....
        /*02d4*/ 	.word	0x0500000f


	//   ....[165]....
        /*02d8*/ 	.word	0x0500000f


	//   ....[166]....
        /*02dc*/ 	.word	0x0500000f


	//----- nvinfo : EIATTR_COOP_GROUP_INSTR_OFFSETS
	.align		4
.L_491:
        /*02e0*/ 	.byte	0x04, 0x28
        /*02e2*/ 	.short	(.L_493 - .L_492)


	//   ....[0]....
.L_492:
        /*02e4*/ 	.word	0x00000060


	//   ....[1]....
        /*02e8*/ 	.word	0x000000a0


	//   ....[2]....
        /*02ec*/ 	.word	0x000002c0


	//   ....[3]....
        /*02f0*/ 	.word	0x00000420


	//   ....[4]....
        /*02f4*/ 	.word	0x00000540


	//   ....[5]....
        /*02f8*/ 	.word	0x000006a0


	//   ....[6]....
        /*02fc*/ 	.word	0x00001350


	//   ....[7]....
        /*0300*/ 	.word	0x00001ac0


	//   ....[8]....
        /*0304*/ 	.word	0x00001fe0


	//   ....[9]....
        /*0308*/ 	.word	0x00001ff0


	//   ....[10]....
        /*030c*/ 	.word	0x00002040


	//   ....[11]....
        /*0310*/ 	.word	0x00002770


	//   ....[12]....
        /*0314*/ 	.word	0x00002800


	//   ....[13]....
        /*0318*/ 	.word	0x00003830


	//   ....[14]....
        /*031c*/ 	.word	0x00003d20


	//   ....[15]....
        /*0320*/ 	.word	0x00003d30


	//   ....[16]....
        /*0324*/ 	.word	0x00003d80


	//   ....[17]....
        /*0328*/ 	.word	0x00004460


	//   ....[18]....
        /*032c*/ 	.word	0x000044c0


	//   ....[19]....
        /*0330*/ 	.word	0x00005db0


	//   ....[20]....
        /*0334*/ 	.word	0x00005de0


	//   ....[21]....
        /*0338*/ 	.word	0x00006240


	//   ....[22]....
        /*033c*/ 	.word	0x00006410


	//   ....[23]....
        /*0340*/ 	.word	0x00007620


	//   ....[24]....
        /*0344*/ 	.word	0x00007640


	//   ....[25]....
        /*0348*/ 	.word	0x00007680


	//   ....[26]....
        /*034c*/ 	.word	0x000076a0


	//   ....[27]....
        /*0350*/ 	.word	0x00008770


	//   ....[28]....
        /*0354*/ 	.word	0x000087e0


	//   ....[29]....
        /*0358*/ 	.word	0x00008820


	//   ....[30]....
        /*035c*/ 	.word	0x00008850


	//   ....[31]....
        /*0360*/ 	.word	0x00008880


	//   ....[32]....
        /*0364*/ 	.word	0x000088a0


	//   ....[33]....
        /*0368*/ 	.word	0x00009510


	//   ....[34]....
        /*036c*/ 	.word	0x00009520


	//   ....[35]....
        /*0370*/ 	.word	0x0000a550


	//   ....[36]....
        /*0374*/ 	.word	0x0000b700


	//   ....[37]....
        /*0378*/ 	.word	0x0000b720


	//   ....[38]....
        /*037c*/ 	.word	0x0000b730


	//   ....[39]....
        /*0380*/ 	.word	0x0000b770


	//   ....[40]....
        /*0384*/ 	.word	0x0000b7c0


	//   ....[41]....
        /*0388*/ 	.word	0x0000b7e0


	//   ....[42]....
        /*038c*/ 	.word	0x0000b830


	//   ....[43]....
        /*0390*/ 	.word	0x0000b850


	//   ....[44]....
        /*0394*/ 	.word	0x0000b8a0


	//   ....[45]....
        /*0398*/ 	.word	0x0000b8c0


	//   ....[46]....
        /*039c*/ 	.word	0x0000b910


	//   ....[47]....
        /*03a0*/ 	.word	0x0000b930


	//   ....[48]....
        /*03a4*/ 	.word	0x0000beb0


	//   ....[49]....
        /*03a8*/ 	.word	0x0000bee0


	//   ....[50]....
        /*03ac*/ 	.word	0x0000bf10


	//   ....[51]....
        /*03b0*/ 	.word	0x0000bf80


	//   ....[52]....
        /*03b4*/ 	.word	0x0000bfe0


	//   ....[53]....
        /*03b8*/ 	.word	0x0000c000


	//   ....[54]....
        /*03bc*/ 	.word	0x0000c060


	//   ....[55]....
        /*03c0*/ 	.word	0x0000c080


	//   ....[56]....
        /*03c4*/ 	.word	0x0000c0e0


	//   ....[57]....
        /*03c8*/ 	.word	0x0000c100


	//   ....[58]....
        /*03cc*/ 	.word	0x0000c160


	//   ....[59]....
        /*03d0*/ 	.word	0x0000c180


	//   ....[60]....
        /*03d4*/ 	.word	0x0000c1e0


	//   ....[61]....
        /*03d8*/ 	.word	0x0000c200


	//   ....[62]....
        /*03dc*/ 	.word	0x0000c250


	//   ....[63]....
        /*03e0*/ 	.word	0x0000c270


	//   ....[64]....
        /*03e4*/ 	.word	0x0000c5f0


	//   ....[65]....
        /*03e8*/ 	.word	0x0000c620


	//   ....[66]....
        /*03ec*/ 	.word	0x0000c660


	//   ....[67]....
        /*03f0*/ 	.word	0x0000c680


	//   ....[68]....
        /*03f4*/ 	.word	0x0000c6a0


	//   ....[69]....
        /*03f8*/ 	.word	0x0000c6d0


	//   ....[70]....
        /*03fc*/ 	.word	0x0000c770


	//   ....[71]....
        /*0400*/ 	.word	0x0000c7a0


	//   ....[72]....
        /*0404*/ 	.word	0x0000c830


	//   ....[73]....
        /*0408*/ 	.word	0x0000c860


	//   ....[74]....
        /*040c*/ 	.word	0x0000c870


	//   ....[75]....
        /*0410*/ 	.word	0x0000c900


	//   ....[76]....
        /*0414*/ 	.word	0x0000d070


	//   ....[77]....
        /*0418*/ 	.word	0x0000d090


	//   ....[78]....
        /*041c*/ 	.word	0x0000d0a0


	//   ....[79]....
        /*0420*/ 	.word	0x0000d0b0


	//   ....[80]....
        /*0424*/ 	.word	0x0000d0c0


	//   ....[81]....
        /*0428*/ 	.word	0x0000d0d0


	//   ....[82]....
        /*042c*/ 	.word	0x0000d0f0


	//   ....[83]....
        /*0430*/ 	.word	0x0000d110


	//   ....[84]....
        /*0434*/ 	.word	0x0000d140


	//   ....[85]....
        /*0438*/ 	.word	0x0000d180


	//   ....[86]....
        /*043c*/ 	.word	0x0000d1c0


	//   ....[87]....
        /*0440*/ 	.word	0x0000d210


	//   ....[88]....
        /*0444*/ 	.word	0x0000d560


	//   ....[89]....
        /*0448*/ 	.word	0x0000d580


	//   ....[90]....
        /*044c*/ 	.word	0x0000d590


	//   ....[91]....
        /*0450*/ 	.word	0x0000d5a0


	//   ....[92]....
        /*0454*/ 	.word	0x0000d5b0


	//   ....[93]....
        /*0458*/ 	.word	0x0000d5e0


	//   ....[94]....
        /*045c*/ 	.word	0x0000d640


	//   ....[95]....
        /*0460*/ 	.word	0x0000d660


	//   ....[96]....
        /*0464*/ 	.word	0x0000d6c0


	//   ....[97]....
        /*0468*/ 	.word	0x0000d6d0


	//   ....[98]....
        /*046c*/ 	.word	0x0000d740


	//   ....[99]....
        /*0470*/ 	.word	0x0000d760


	//   ....[100]....
        /*0474*/ 	.word	0x0000dac0


	//   ....[101]....
        /*0478*/ 	.word	0x0000e020


	//   ....[102]....
        /*047c*/ 	.word	0x0000e110


	//   ....[103]....
        /*0480*/ 	.word	0x0000e1b0


	//   ....[104]....
        /*0484*/ 	.word	0x0000e230


	//   ....[105]....
        /*0488*/ 	.word	0x0000e2e0


	//   ....[106]....
        /*048c*/ 	.word	0x0000e340


	//   ....[107]....
        /*0490*/ 	.word	0x0000e400


	//   ....[108]....
        /*0494*/ 	.word	0x0000e460


	//   ....[109]....
        /*0498*/ 	.word	0x0000e520


	//   ....[110]....
        /*049c*/ 	.word	0x0000e580


	//   ....[111]....
        /*04a0*/ 	.word	0x0000e640


	//   ....[112]....
        /*04a4*/ 	.word	0x0000e6a0


	//   ....[113]....
        /*04a8*/ 	.word	0x0000e740


	//   ....[114]....
        /*04ac*/ 	.word	0x0000e7e0


	//   ....[115]....
        /*04b0*/ 	.word	0x0000e840


	//   ....[116]....
        /*04b4*/ 	.word	0x0000e900


	//   ....[117]....
        /*04b8*/ 	.word	0x0000e9b0


	//   ....[118]....
        /*04bc*/ 	.word	0x0000ea10


	//   ....[119]....
        /*04c0*/ 	.word	0x0000eae0


	//   ....[120]....
        /*04c4*/ 	.word	0x0000eb40


	//   ....[121]....
        /*04c8*/ 	.word	0x0000ec10


	//   ....[122]....
        /*04cc*/ 	.word	0x0000ec70


	//   ....[123]....
        /*04d0*/ 	.word	0x0000ed40


	//   ....[124]....
        /*04d4*/ 	.word	0x0000eda0


	//   ....[125]....
        /*04d8*/ 	.word	0x0000ee70


	//   ....[126]....
        /*04dc*/ 	.word	0x0000eed0


	//   ....[127]....
        /*04e0*/ 	.word	0x0000ef80


	//   ....[128]....
        /*04e4*/ 	.word	0x0000f000


	//   ....[129]....
        /*04e8*/ 	.word	0x0000f0a0


	//   ....[130]....
        /*04ec*/ 	.word	0x0000f1f0


	//   ....[131]....
        /*04f0*/ 	.word	0x0000f2c0


	//   ....[132]....
        /*04f4*/ 	.word	0x0000f330


	//   ....[133]....
        /*04f8*/ 	.word	0x0000f3f0


	//   ....[134]....
        /*04fc*/ 	.word	0x0000f4e0


	//   ....[135]....
        /*0500*/ 	.word	0x0000f5a0


	//   ....[136]....
        /*0504*/ 	.word	0x0000f680


	//   ....[137]....
        /*0508*/ 	.word	0x0000f740


	//   ....[138]....
        /*050c*/ 	.word	0x0000f820


	//   ....[139]....
        /*0510*/ 	.word	0x0000f8e0


	//   ....[140]....
        /*0514*/ 	.word	0x0000f9c0


	//   ....[141]....
        /*0518*/ 	.word	0x0000fa90


	//   ....[142]....
        /*051c*/ 	.word	0x0000fbf0


	//   ....[143]....
        /*0520*/ 	.word	0x0000fc90


	//   ....[144]....
        /*0524*/ 	.word	0x0000fcf0


	//   ....[145]....
        /*0528*/ 	.word	0x0000fd90


	//   ....[146]....
        /*052c*/ 	.word	0x0000fdf0


	//   ....[147]....
        /*0530*/ 	.word	0x0000fe90


	//   ....[148]....
        /*0534*/ 	.word	0x0000fef0


	//   ....[149]....
        /*0538*/ 	.word	0x0000ff90


	//   ....[150]....
        /*053c*/ 	.word	0x0000fff0


	//   ....[151]....
        /*0540*/ 	.word	0x00010090


	//   ....[152]....
        /*0544*/ 	.word	0x000100f0


	//   ....[153]....
        /*0548*/ 	.word	0x00010190


	//   ....[154]....
        /*054c*/ 	.word	0x00010280


	//   ....[155]....
        /*0550*/ 	.word	0x00010320


	//   ....[156]....
        /*0554*/ 	.word	0x00010390


	//   ....[157]....
        /*0558*/ 	.word	0x00010460


	//   ....[158]....
        /*055c*/ 	.word	0x000104c0


	//   ....[159]....
        /*0560*/ 	.word	0x000105a0


	//   ....[160]....
        /*0564*/ 	.word	0x00010600


	//   ....[161]....
        /*0568*/ 	.word	0x000106e0


	//   ....[162]....
        /*056c*/ 	.word	0x00010740


	//   ....[163]....
        /*0570*/ 	.word	0x00010820


	//   ....[164]....
        /*0574*/ 	.word	0x00010880


	//   ....[165]....
        /*0578*/ 	.word	0x00010960


	//   ....[166]....
        /*057c*/ 	.word	0x00010a50


	//----- nvinfo : EIATTR_REG_RECONFIG
	.align		4
.L_493:
        /*0580*/ 	.byte	0x01, 0x54
	.zero		2


	//----- nvinfo : EIATTR_SYSCALL_OFFSETS
	.align		4
        /*0584*/ 	.byte	0x04, 0x46
        /*0586*/ 	.short	(.L_495 - .L_494)


	//   ....[0]....
.L_494:
        /*0588*/ 	.word	0x00001510


	//   ....[1]....
        /*058c*/ 	.word	0x0000ad70


	//   ....[2]....
        /*0590*/ 	.word	0x0000aeb0


	//   ....[3]....
        /*0594*/ 	.word	0x0000afa0


	//   ....[4]....
        /*0598*/ 	.word	0x0000bba0


	//----- nvinfo : EIATTR_MBARRIER_INSTR_OFFSETS
	.align		4
.L_495:
        /*059c*/ 	.byte	0x04, 0x39
        /*059e*/ 	.short	(.L_497 - .L_496)


	//   ....[0]....
.L_496:
        /*05a0*/ 	.word	0x00000170
        /*05a4*/ 	.word	0x000000ff
        /*05a8*/ 	.word	0x00022800
        /*05ac*/ 	.short	0x0100
        /*05ae*/ 	.byte	0x08
	.zero		1


	//   ....[1]....
        /*05b0*/ 	.word	0x00000180
        /*05b4*/ 	.word	0x000000ff
        /*05b8*/ 	.word	0x00022820
        /*05bc*/ 	.short	0x0100
        /*05be*/ 	.byte	0x08
	.zero		1


	//   ....[2]....
        /*05c0*/ 	.word	0x00000270
        /*05c4*/ 	.word	0x000000ff
        /*05c8*/ 	.word	0x00022830
        /*05cc*/ 	.short	0x0100
        /*05ce*/ 	.byte	0x08
	.zero		1


	//   ....[3]....
        /*05d0*/ 	.word	0x00000280
        /*05d4*/ 	.word	0x000000ff
        /*05d8*/ 	.word	0x00022840
        /*05dc*/ 	.short	0x0100
        /*05de*/ 	.byte	0x08
	.zero		1


	//   ....[4]....
        /*05e0*/ 	.word	0x00000290
        /*05e4*/ 	.word	0x000000ff
        /*05e8*/ 	.word	0x00022838
        /*05ec*/ 	.short	0x0100
        /*05ee*/ 	.byte	0x08
	.zero		1


	//   ....[5]....
        /*05f0*/ 	.word	0x000002a0
        /*05f4*/ 	.word	0x000000ff
        /*05f8*/ 	.word	0x00022848
        /*05fc*/ 	.short	0x0100
        /*05fe*/ 	.byte	0x08
	.zero		1


	//   ....[6]....
        /*0600*/ 	.word	0x000003d0
        /*0604*/ 	.word	0x000000ff
        /*0608*/ 	.word	0x00022850
        /*060c*/ 	.short	0x0100
        /*060e*/ 	.byte	0x08
	.zero		1


	//   ....[7]....
        /*0610*/ 	.word	0x000003e0
        /*0614*/ 	.word	0x000000ff
        /*0618*/ 	.word	0x00022860
        /*061c*/ 	.short	0x0100
        /*061e*/ 	.byte	0x08
	.zero		1


	//   ....[8]....
        /*0620*/ 	.word	0x000003f0
        /*0624*/ 	.word	0x000000ff
        /*0628*/ 	.word	0x00022858
        /*062c*/ 	.short	0x0100
        /*062e*/ 	.byte	0x08
	.zero		1


	//   ....[9]....
        /*0630*/ 	.word	0x00000400
        /*0634*/ 	.word	0x000000ff
        /*0638*/ 	.word	0x00022868
        /*063c*/ 	.short	0x0100
        /*063e*/ 	.byte	0x08
	.zero		1


	//   ....[10]....
        /*0640*/ 	.word	0x000004f0
        /*0644*/ 	.word	0x000000ff
        /*0648*/ 	.word	0x00022870
        /*064c*/ 	.short	0x0100
        /*064e*/ 	.byte	0x06
	.zero		1


	//   ....[11]....
        /*0650*/ 	.word	0x00000500
        /*0654*/ 	.word	0x000000ff
        /*0658*/ 	.word	0x00022880
        /*065c*/ 	.short	0x0100
        /*065e*/ 	.byte	0x06
	.zero		1


	//   ....[12]....
        /*0660*/ 	.word	0x00000510
        /*0664*/ 	.word	0x000000ff
        /*0668*/ 	.word	0x00022878
        /*066c*/ 	.short	0x0100
        /*066e*/ 	.byte	0x06
	.zero		1


	//   ....[13]....
        /*0670*/ 	.word	0x00000520
        /*0674*/ 	.word	0x000000ff
        /*0678*/ 	.word	0x00022888
        /*067c*/ 	.short	0x0100
        /*067e*/ 	.byte	0x06
	.zero		1


	//   ....[14]....
        /*0680*/ 	.word	0x00000650
        /*0684*/ 	.word	0x000000ff
        /*0688*/ 	.word	0x00022890
        /*068c*/ 	.short	0x0100
        /*068e*/ 	.byte	0x08
	.zero		1


	//   ....[15]....
        /*0690*/ 	.word	0x00000660
        /*0694*/ 	.word	0x000000ff
        /*0698*/ 	.word	0x000228a0
        /*069c*/ 	.short	0x0100
        /*069e*/ 	.byte	0x08
	.zero		1


	//   ....[16]....
        /*06a0*/ 	.word	0x00000670
        /*06a4*/ 	.word	0x000000ff
        /*06a8*/ 	.word	0x00022898
        /*06ac*/ 	.short	0x0100
        /*06ae*/ 	.byte	0x08
	.zero		1


	//   ....[17]....
        /*06b0*/ 	.word	0x00000680
        /*06b4*/ 	.word	0x000000ff
        /*06b8*/ 	.word	0x000228a8
        /*06bc*/ 	.short	0x0100
        /*06be*/ 	.byte	0x08
	.zero		1


	//   ....[18]....
        /*06c0*/ 	.word	0x000007c0
        /*06c4*/ 	.word	0x000000ff
        /*06c8*/ 	.word	0x000228b0
        /*06cc*/ 	.short	0x0100
        /*06ce*/ 	.byte	0x08
	.zero		1


	//   ....[19]....
        /*06d0*/ 	.word	0x000007d0
        /*06d4*/ 	.word	0x000000ff
        /*06d8*/ 	.word	0x000228c0
        /*06dc*/ 	.short	0x0100
        /*06de*/ 	.byte	0x08
	.zero		1


	//   ....[20]....
        /*06e0*/ 	.word	0x000007e0
        /*06e4*/ 	.word	0x000000ff
        /*06e8*/ 	.word	0x000228b8
        /*06ec*/ 	.short	0x0100
        /*06ee*/ 	.byte	0x08
	.zero		1


	//   ....[21]....
        /*06f0*/ 	.word	0x000007f0
        /*06f4*/ 	.word	0x000000ff
        /*06f8*/ 	.word	0x000228c8
        /*06fc*/ 	.short	0x0100
        /*06fe*/ 	.byte	0x08
	.zero		1


	//   ....[22]....
        /*0700*/ 	.word	0x00001540
        /*0704*/ 	.word	0x000000ff
        /*0708*/ 	.word	0x00022800
        /*070c*/ 	.short	0x010a
        /*070e*/ 	.byte	0x2a
	.zero		1


	//   ....[23]....
        /*0710*/ 	.word	0x000015d0
        /*0714*/ 	.word	0x000000ff
        /*0718*/ 	.word	0x00022830
        /*071c*/ 	.short	0x010a
        /*071e*/ 	.byte	0x2a
	.zero		1


	//   ....[24]....
        /*0720*/ 	.word	0x00001610
        /*0724*/ 	.word	0x000000ff
        /*0728*/ 	.word	0x00022830
        /*072c*/ 	.short	0x010a
        /*072e*/ 	.byte	0x2a
	.zero		1


	//   ....[25]....
        /*0730*/ 	.word	0x00001b50
        /*0734*/ 	.word	0x000000ff
        /*0738*/ 	.word	0x00000000
        /*073c*/ 	.short	0x0101
        /*073e*/ 	.byte	0x04
	.zero		1


	//   ....[26]....
        /*0740*/ 	.word	0x00002fd0
        /*0744*/ 	.word	0x000000ff
        /*0748*/ 	.word	0x00022850
        /*074c*/ 	.short	0x010a
        /*074e*/ 	.byte	0x2a
	.zero		1


	//   ....[27]....
        /*0750*/ 	.word	0x00003010
        /*0754*/ 	.word	0x000000ff
        /*0758*/ 	.word	0x00022850
        /*075c*/ 	.short	0x010a
        /*075e*/ 	.byte	0x2a
	.zero		1


	//   ....[28]....
        /*0760*/ 	.word	0x00003400
        /*0764*/ 	.word	0x000000ff
        /*0768*/ 	.word	0x00000000
        /*076c*/ 	.short	0x0101
        /*076e*/ 	.byte	0x0a
	.zero		1


	//   ....[29]....
        /*0770*/ 	.word	0x00003590
        /*0774*/ 	.word	0x000000ff
        /*0778*/ 	.word	0x00022830
        /*077c*/ 	.short	0x010a
        /*077e*/ 	.byte	0x1c
	.zero		1


	//   ....[30]....
        /*0780*/ 	.word	0x000035d0
        /*0784*/ 	.word	0x000000ff
        /*0788*/ 	.word	0x00022830
        /*078c*/ 	.short	0x010a
        /*078e*/ 	.byte	0x1c
	.zero		1


	//   ....[31]....
        /*0790*/ 	.word	0x00003880
        /*0794*/ 	.word	0x000000ff
        /*0798*/ 	.word	0x00000000
        /*079c*/ 	.short	0x0101
        /*079e*/ 	.byte	0x0a
	.zero		1


	//   ....[32]....
        /*07a0*/ 	.word	0x000055c0
        /*07a4*/ 	.word	0x000000ff
        /*07a8*/ 	.word	0x00022850
        /*07ac*/ 	.short	0x010a
        /*07ae*/ 	.byte	0x1c
	.zero		1


	//   ....[33]....
        /*07b0*/ 	.word	0x00005600
        /*07b4*/ 	.word	0x000000ff
        /*07b8*/ 	.word	0x00022850
        /*07bc*/ 	.short	0x010a
        /*07be*/ 	.byte	0x1c
	.zero		1


	//   ....[34]....
        /*07c0*/ 	.word	0x00005900
        /*07c4*/ 	.word	0x000000ff
        /*07c8*/ 	.word	0x00000000
        /*07cc*/ 	.short	0x0101
        /*07ce*/ 	.byte	0x1c
	.zero		1


	//   ....[35]....
        /*07d0*/ 	.word	0x00005a20
        /*07d4*/ 	.word	0x000000ff
        /*07d8*/ 	.word	0x00022830
        /*07dc*/ 	.short	0x010a
        /*07de*/ 	.byte	0x1a
	.zero		1


	//   ....[36]....
        /*07e0*/ 	.word	0x00005a60
        /*07e4*/ 	.word	0x000000ff
        /*07e8*/ 	.word	0x00022830
        /*07ec*/ 	.short	0x010a
        /*07ee*/ 	.byte	0x1a
	.zero		1


	//   ....[37]....
        /*07f0*/ 	.word	0x00005c60
        /*07f4*/ 	.word	0x000000ff
        /*07f8*/ 	.word	0x00000000
        /*07fc*/ 	.short	0x0101
        /*07fe*/ 	.byte	0x0a
	.zero		1


	//   ....[38]....
        /*0800*/ 	.word	0x000072c0
        /*0804*/ 	.word	0x000000ff
        /*0808*/ 	.word	0x00022850
        /*080c*/ 	.short	0x010a
        /*080e*/ 	.byte	0x1a
	.zero		1


	//   ....[39]....
        /*0810*/ 	.word	0x00007300
        /*0814*/ 	.word	0x000000ff
        /*0818*/ 	.word	0x00022850
        /*081c*/ 	.short	0x010a
        /*081e*/ 	.byte	0x1a
	.zero		1


	//   ....[40]....
        /*0820*/ 	.word	0x00007600
        /*0824*/ 	.word	0x000000ff
        /*0828*/ 	.word	0x00000000
        /*082c*/ 	.short	0x0101
        /*082e*/ 	.byte	0x1a
	.zero		1


	//   ....[41]....
        /*0830*/ 	.word	0x000088b0
        /*0834*/ 	.word	0x000000ff
        /*0838*/ 	.word	0x00000000
        /*083c*/ 	.short	0x0101
        /*083e*/ 	.byte	0x04
	.zero		1


	//   ....[42]....
        /*0840*/ 	.word	0x0000b4a0
        /*0844*/ 	.word	0x000000ff
        /*0848*/ 	.word	0x00022840
        /*084c*/ 	.short	0x010a
        /*084e*/ 	.byte	0x2d
	.zero		1


	//   ....[43]....
        /*0850*/ 	.word	0x0000b9d0
        /*0854*/ 	.word	0x000000ff
        /*0858*/ 	.word	0x00022830
        /*085c*/ 	.short	0x0107
        /*085e*/ 	.byte	0x2d
	.zero		1


	//   ....[44]....
        /*0860*/ 	.word	0x0000ba40
        /*0864*/ 	.word	0x000000ff
        /*0868*/ 	.word	0x00022830
        /*086c*/ 	.short	0x0101
        /*086e*/ 	.byte	0x2d
	.zero		1


	//   ....[45]....
        /*0870*/ 	.word	0x0000c340
        /*0874*/ 	.word	0x000000ff
        /*0878*/ 	.word	0x00022800
        /*087c*/ 	.short	0x0107
        /*087e*/ 	.byte	0x2d
	.zero		1


	//   ....[46]....
        /*0880*/ 	.word	0x0000c380
        /*0884*/ 	.word	0x000000ff
        /*0888*/ 	.word	0x00022800
        /*088c*/ 	.short	0x0101
        /*088e*/ 	.byte	0x2d
	.zero		1


	//   ....[47]....
        /*0890*/ 	.word	0x0000c390
        /*0894*/ 	.word	0x000000ff
        /*0898*/ 	.word	0x00022820
        /*089c*/ 	.short	0x010a
        /*089e*/ 	.byte	0x2d
	.zero		1


	//   ....[48]....
        /*08a0*/ 	.word	0x0000c3e0
        /*08a4*/ 	.word	0x000000ff
        /*08a8*/ 	.word	0x00022860
        /*08ac*/ 	.short	0x010a
        /*08ae*/ 	.byte	0x2d
	.zero		1


	//   ....[49]....
        /*08b0*/ 	.word	0x0000cb10
        /*08b4*/ 	.word	0x000000ff
        /*08b8*/ 	.word	0x00022850
        /*08bc*/ 	.short	0x0107
        /*08be*/ 	.byte	0x2d
	.zero		1


	//   ....[50]....
        /*08c0*/ 	.word	0x0000cb90
        /*08c4*/ 	.word	0x000000ff
        /*08c8*/ 	.word	0x00022850
        /*08cc*/ 	.short	0x0101
        /*08ce*/ 	.byte	0x2d
	.zero		1


	//   ....[51]....
        /*08d0*/ 	.word	0x0000ce70
        /*08d4*/ 	.word	0x00000020
        /*08d8*/ 	.word	0x00022840
        /*08dc*/ 	.short	0x010a
        /*08de*/ 	.byte	0x3f
	.zero		1


	//   ....[52]....
        /*08e0*/ 	.word	0x0000d2a0
        /*08e4*/ 	.word	0x00000020
        /*08e8*/ 	.word	0x00022830
        /*08ec*/ 	.short	0x0107
        /*08ee*/ 	.byte	0x3f
	.zero		1


	//   ....[53]....
        /*08f0*/ 	.word	0x0000d350
        /*08f4*/ 	.word	0x00000020
        /*08f8*/ 	.word	0x00022830
        /*08fc*/ 	.short	0x0101
        /*08fe*/ 	.byte	0x3f
	.zero		1


	//   ....[54]....
        /*0900*/ 	.word	0x0000d380
        /*0904*/ 	.word	0x00000020
        /*0908*/ 	.word	0x00022860
        /*090c*/ 	.short	0x010a
        /*090e*/ 	.byte	0x3f
	.zero		1


	//   ....[55]....
        /*0910*/ 	.word	0x0000d8c0
        /*0914*/ 	.word	0x00000020
        /*0918*/ 	.word	0x00022850
        /*091c*/ 	.short	0x0107
        /*091e*/ 	.byte	0x3f
	.zero		1


	//   ....[56]....
        /*0920*/ 	.word	0x0000d990
        /*0924*/ 	.word	0x00000020
        /*0928*/ 	.word	0x00022850
        /*092c*/ 	.short	0x0101
        /*092e*/ 	.byte	0x3f
	.zero		1


	//   ....[57]....
        /*0930*/ 	.word	0x0000da70
        /*0934*/ 	.word	0x00000004
        /*0938*/ 	.word	0x00022820
        /*093c*/ 	.short	0x010a
        /*093e*/ 	.byte	0x3f
	.zero		1


	//   ....[58]....
        /*0940*/ 	.word	0x0000dbb0
        /*0944*/ 	.word	0x00000005
        /*0948*/ 	.word	0x00022840
        /*094c*/ 	.short	0x010a
        /*094e*/ 	.byte	0x3f
	.zero		1


	//   ....[59]....
        /*0950*/ 	.word	0x0000dc50
        /*0954*/ 	.word	0x00000015
        /*0958*/ 	.word	0x00022840
        /*095c*/ 	.short	0x010a
        /*095e*/ 	.byte	0x3f
	.zero		1


	//   ....[60]....
        /*0960*/ 	.word	0x0000dc90
        /*0964*/ 	.word	0x00000005
        /*0968*/ 	.word	0x00022860
        /*096c*/ 	.short	0x010a
        /*096e*/ 	.byte	0x3f
	.zero		1


	//   ....[61]....
        /*0970*/ 	.word	0x0000dcd0
        /*0974*/ 	.word	0x00000015
        /*0978*/ 	.word	0x00022860
        /*097c*/ 	.short	0x010a
        /*097e*/ 	.byte	0x3f
	.zero		1


	//   ....[62]....
        /*0980*/ 	.word	0x0000dd40
        /*0984*/ 	.word	0x00000005
        /*0988*/ 	.word	0x00022800
        /*098c*/ 	.short	0x010a
        /*098e*/ 	.byte	0x3f
	.zero		1


	//   ....[63]....
        /*0990*/ 	.word	0x0000dda0
        /*0994*/ 	.word	0x00000005
        /*0998*/ 	.word	0x00022830
        /*099c*/ 	.short	0x010a
        /*099e*/ 	.byte	0x3f
	.zero		1


	//   ....[64]....
        /*09a0*/ 	.word	0x0000de00
        /*09a4*/ 	.word	0x0000000b
        /*09a8*/ 	.word	0x00022850
        /*09ac*/ 	.short	0x010a
        /*09ae*/ 	.byte	0x3f
	.zero		1


	//   ....[65]....
        /*09b0*/ 	.word	0x0000de60
        /*09b4*/ 	.word	0x00000009
        /*09b8*/ 	.word	0x00022830
        /*09bc*/ 	.short	0x010a
        /*09be*/ 	.byte	0x3f
	.zero		1


	//   ....[66]....
        /*09c0*/ 	.word	0x0000dec0
        /*09c4*/ 	.word	0x0000000b
        /*09c8*/ 	.word	0x00022850
        /*09cc*/ 	.short	0x010a
        /*09ce*/ 	.byte	0x3f
	.zero		1


	//   ....[67]....
        /*09d0*/ 	.word	0x0000df20
        /*09d4*/ 	.word	0x00000009
        /*09d8*/ 	.word	0x00022830
        /*09dc*/ 	.short	0x010a
        /*09de*/ 	.byte	0x3f
	.zero		1


	//   ....[68]....
        /*09e0*/ 	.word	0x0000df80
        /*09e4*/ 	.word	0x00000007
        /*09e8*/ 	.word	0x00022850
        /*09ec*/ 	.short	0x010a
        /*09ee*/ 	.byte	0x3f
	.zero		1


	//   ....[69]....
        /*09f0*/ 	.word	0x0000e060
        /*09f4*/ 	.word	0x00000003
        /*09f8*/ 	.word	0x00022840
        /*09fc*/ 	.short	0x010a
        /*09fe*/ 	.byte	0x3f
	.zero		1


	//   ....[70]....
        /*0a00*/ 	.word	0x0000f0e0
        /*0a04*/ 	.word	0x00000003
        /*0a08*/ 	.word	0x00022820
        /*0a0c*/ 	.short	0x010a
        /*0a0e*/ 	.byte	0x3f
	.zero		1


	//   ....[71]....
        /*0a10*/ 	.word	0x0000f140
        /*0a14*/ 	.word	0x00000003
        /*0a18*/ 	.word	0x00022860
        /*0a1c*/ 	.short	0x010a
        /*0a1e*/ 	.byte	0x3f
	.zero		1


	//   ....[72]....
        /*0a20*/ 	.word	0x0000fb40
        /*0a24*/ 	.word	0x00000020
        /*0a28*/ 	.word	0x00022840
        /*0a2c*/ 	.short	0x010a
        /*0a2e*/ 	.byte	0x3f
	.zero		1


	//   ....[73]....
        /*0a30*/ 	.word	0x000101d0
        /*0a34*/ 	.word	0x00000020
        /*0a38*/ 	.word	0x00022860
        /*0a3c*/ 	.short	0x010a
        /*0a3e*/ 	.byte	0x3f
	.zero		1


	//   ....[74]....
        /*0a40*/ 	.word	0x000109a0
        /*0a44*/ 	.word	0x00000004
        /*0a48*/ 	.word	0x00022820
        /*0a4c*/ 	.short	0x010a
        /*0a4e*/ 	.byte	0x3f
	.zero		1


	//   ....[75]....
        /*0a50*/ 	.word	0x00010b10
        /*0a54*/ 	.word	0x00000005
        /*0a58*/ 	.word	0x00022840
        /*0a5c*/ 	.short	0x010a
        /*0a5e*/ 	.byte	0x3f
	.zero		1


	//   ....[76]....
        /*0a60*/ 	.word	0x00010b60
        /*0a64*/ 	.word	0x00000015
        /*0a68*/ 	.word	0x00022840
        /*0a6c*/ 	.short	0x010a
        /*0a6e*/ 	.byte	0x3f
	.zero		1


	//   ....[77]....
        /*0a70*/ 	.word	0x00010bb0
        /*0a74*/ 	.word	0x00000005
        /*0a78*/ 	.word	0x00022860
        /*0a7c*/ 	.short	0x010a
        /*0a7e*/ 	.byte	0x3f
	.zero		1


	//----- nvinfo : EIATTR_NUM_MBARRIERS
	.align		4
.L_497:
        /*0a80*/ 	.byte	0x03, 0x38
        /*0a82*/ 	.short	0x0016


	//----- nvinfo : EIATTR_EXIT_INSTR_OFFSETS
	.align		4
        /*0a84*/ 	.byte	0x04, 0x1c
        /*0a86*/ 	.short	(.L_499 - .L_498)


	//   ....[0]....
.L_498:
        /*0a88*/ 	.word	0x0000dd20


	//----- nvinfo : EIATTR_MAX_THREADS
	.align		4
.L_499:
        /*0a8c*/ 	.byte	0x04, 0x05
        /*0a8e*/ 	.short	(.L_501 - .L_500)
.L_500:
        /*0a90*/ 	.word	0x00000180
        /*0a94*/ 	.word	0x00000001
        /*0a98*/ 	.word	0x00000001


	//----- nvinfo : EIATTR_CRS_STACK_SIZE
	.align		4
.L_501:
        /*0a9c*/ 	.byte	0x04, 0x1e
        /*0a9e*/ 	.short	(.L_503 - .L_502)
.L_502:
        /*0aa0*/ 	.word	0x00000000


	//----- nvinfo : EIATTR_CBANK_PARAM_SIZE
	.align		4
.L_503:
        /*0aa4*/ 	.byte	0x03, 0x19
        /*0aa6*/ 	.short	0x0a70


	//----- nvinfo : EIATTR_PARAM_CBANK
	.align		4
        /*0aa8*/ 	.byte	0x04, 0x0a
        /*0aaa*/ 	.short	(.L_505 - .L_504)
	.align		4
.L_504:
        /*0aac*/ 	.word	index@(.nv.constant0._ZN7cutlass13device_kernelIN5flash11enable_sm90INS1_16FlashAttnFwdSm90INS1_25CollectiveMainloopFwdSm90ILi2EN4cute5tupleIJNS5_1CILi1EEES8_S8_EEENS6_IJNS7_ILi128EEENS7_ILi96EEENS7_ILi64EEEEEELi256ENS_6half_tEfNS_4arch4Sm90ELb1ELb0ELb0ELb0ELb1ELb0ELb0ELb1ELb0ELb1ELb1ELb0EEENS1_21CollectiveEpilogueFwdINS6_IJSA_NS7_ILi256EEESB_EEES9_SE_SG_Li256ELb0ELb1ELb1ELb0EEENS1_19SingleTileSchedulerILb0ELb1ELb1ELi128EEEEEEEEEvNT_6ParamsE)
        /*0ab0*/ 	.short	0x0210
        /*0ab2*/ 	.short	0x0a70


	//----- nvinfo : EIATTR_SW_WAR
	.align		4
.L_505:
        /*0ab4*/ 	.byte	0x04, 0x36
        /*0ab6*/ 	.short	(.L_507 - .L_506)
.L_506:
        /*0ab8*/ 	.word	0x00000008
.L_507:


//--------------------- .nv.info._ZN7cutlass13device_kernelIN5flash11enable_sm90INS1_16FlashAttnFwdSm90INS1_25CollectiveMainloopFwdSm90ILi2EN4cute5tupleIJNS5_1CILi1EEES8_S8_EEENS6_IJNS7_ILi128EEENS7_ILi96EEENS7_ILi64EEEEEELi256ENS_6half_tEfNS_4arch4Sm90ELb1ELb0ELb0ELb0ELb1ELb0ELb1ELb1ELb0ELb1ELb1ELb0EEENS1_21CollectiveEpilogueFwdINS6_IJSA_NS7_ILi256EEESB_EEES9_SE_SG_Li256ELb0ELb1ELb1ELb0EEENS1_19SingleTileSchedulerILb0ELb1ELb1ELi128EEEEEEEEEvNT_6ParamsE --------------------------
	.section	.nv.info._ZN7cutlass13device_kernelIN5flash11enable_sm90INS1_16FlashAttnFwdSm90INS1_25CollectiveMainloopFwdSm90ILi2EN4cute5tupleIJNS5_1CILi1EEES8_S8_EEENS6_IJNS7_ILi128EEENS7_ILi96EEENS7_ILi64EEEEEELi256ENS_6half_tEfNS_4arch4Sm90ELb1ELb0ELb0ELb0ELb1ELb0ELb1ELb1ELb0ELb1ELb1ELb0EEENS1_21CollectiveEpilogueFwdINS6_IJSA_NS7_ILi256EEESB_EEES9_SE_SG_Li256ELb0ELb1ELb1ELb0EEENS1_19SingleTileSchedulerILb0ELb1ELb1ELi128EEEEEEEEEvNT_6ParamsE,"",@"SHT_CUDA_INFO"
	.sectionflags	@""
	.align	4


	//----- nvinfo : EIATTR_CUDA_API_VERSION
	.align		4
        /*0000*/ 	.byte	0x04, 0x37
        /*0002*/ 	.short	(.L_509 - .L_508)
.L_508:
        /*0004*/ 	.word	0x00000082


	//----- nvinfo : EIATTR_KPARAM_INFO
	.align		4
.L_509:
        /*0008*/ 	.byte	0x04, 0x17
        /*000a*/ 	.short	(.L_511 - .L_510)
.L_510:
        /*000c*/ 	.word	0x00000000
        /*0010*/ 	.short	0x0000
        /*0012*/ 	.short	0x0070
        /*0014*/ 	.byte	0x00, 0xf0, 0x01, 0x2c


	//----- nvinfo : EIATTR_SPARSE_MMA_MASK
	.align		4
.L_511:
        /*0018*/ 	.byte	0x03, 0x50
        /*001a*/ 	.short	0x0000


	//----- nvinfo : EIATTR_MAXREG_COUNT
	.align		4
        /*001c*/ 	.byte	0x03, 0x1b
        /*001e*/ 	.short	0x00a8


	//----- nvinfo : EIATTR_NUM_BARRIERS
	.align		4
        /*0020*/ 	.byte	0x02, 0x4c
        /*0022*/ 	.byte	0x10
	.zero		1


	//----- nvinfo : EIATTR_EXTERNS
	.align		4
        /*0024*/ 	.byte	0x04, 0x0f
        /*0026*/ 	.short	(.L_513 - .L_512)


	//   ....[0]....
	.align		4
.L_512:
        /*0028*/ 	.word	index@(__assertfail)


	//----- nvinfo : EIATTR_ANNOTATIONS
	.align		4
.L_513:
        /*002c*/ 	.byte	0x04, 0x55
        /*002e*/ 	.short	(.L_515 - .L_514)


	//   ....[0]....
.L_514:
        /*0030*/ 	.word	0x00000001
        /*0034*/ 	.byte	0xd0, 0x08, 0x00, 0x00, 0x01, 0x00, 0x00, 0x00, 0x40, 0x0a, 0x00, 0x00, 0x01, 0x00, 0x00, 0x00
        /*0044*/ 	.byte	0x80, 0x16, 0x00, 0x00, 0x01, 0x00, 0x00, 0x00, 0xb0, 0x9a, 0x00, 0x00, 0x01, 0x00, 0x00, 0x00
        /*0054*/ 	.byte	0xc0, 0xbc, 0x00, 0x00, 0x01, 0x00, 0x00, 0x00, 0xb0, 0xce, 0x00, 0x00, 0x01, 0x00, 0x00, 0x00
        /*0064*/ 	.byte	0xa0, 0x03, 0x01, 0x00


	//----- nvinfo : EIATTR_MERCURY_ISA_VERSION
	.align		4
.L_515:
        /*0068*/ 	.byte	0x03, 0x5f
        /*006a*/ 	.short	0x0101


	//----- nvinfo : EIATTR_INT_WARP_WIDE_INSTR_OFFSETS
	.align		4
        /*006c*/ 	.byte	0x04, 0x31
        /*006e*/ 	.short	(.L_517 - .L_516)


	//   ....[0]....
.L_516:
        /*0070*/ 	.word	0x000000c0


	//   ....[1]....
        /*0074*/ 	.word	0x000000d0


	//   ....[2]....
        /*0078*/ 	.word	0x000000e0


	//   ....[3]....
        /*007c*/ 	.word	0x00000180


	//----- nvinfo : EIATTR_COOP_GROUP_MASK_REGIDS
	.align		4
.L_517:
        /*0080*/ 	.byte	0x04, 0x29
        /*0082*/ 	.short	(.L_519 - .L_518)


	//   ....[0]....
.L_518:
        /*0084*/ 	.word	0xffffffff


	//   ....[1]....
        /*0088*/ 	.word	0xffffffff


	//   ....[2]....
        /*008c*/ 	.word	0xffffffff


	//   ....[3]....
        /*0090*/ 	.word	0xffffffff


	//   ....[4]....
        /*0094*/ 	.word	0xffffffff


	//   ....[5]....
        /*0098*/ 	.word	0xffffffff


	//   ....[6]....
        /*009c*/ 	.word	0xffffffff


	//   ....[7]....
        /*00a0*/ 	.word	0xffffffff


	//   ....[8]....
        /*00a4*/ 	.word	0xffffffff


	//   ....[9]....
        /*00a8*/ 	.word	0xffffffff


	//   ....[10]....
        /*00ac*/ 	.word	0xffffffff


	//   ....[11]....
        /*00b0*/ 	.word	0xffffffff


	//   ....[12]....
        /*00b4*/ 	.word	0xffffffff


	//   ....[13]....
        /*00b8*/ 	.word	0xffffffff


	//   ....[14]....
        /*00bc*/ 	.word	0xffffffff


	//   ....[15]....
        /*00c0*/ 	.word	0xffffffff


	//   ....[16]....
        /*00c4*/ 	.word	0xffffffff


	//   ....[17]....
        /*00c8*/ 	.word	0xffffffff


	//   ....[18]....
        /*00cc*/ 	.word	0xffffffff


	//   ....[19]....
        /*00d0*/ 	.word	0xffffffff


	//   ....[20]....
        /*00d4*/ 	.word	0xffffffff


	//   ....[21]....
        /*00d8*/ 	.word	0xffffffff


	//   ....[22]....
        /*00dc*/ 	.word	0xffffffff


	//   ....[23]....
        /*00e0*/ 	.word	0xffffffff


	//   ....[24]....
        /*00e4*/ 	.word	0xffffffff


	//   ....[25]....
        /*00e8*/ 	.word	0xffffffff


	//   ....[26]....
        /*00ec*/ 	.word	0xffffffff


	//   ....[27]....
        /*00f0*/ 	.word	0xffffffff


	//   ....[28]....
        /*00f4*/ 	.word	0xffffffff


	//   ....[29]....
        /*00f8*/ 	.word	0xffffffff


	//   ....[30]....
        /*00fc*/ 	.word	0xffffffff


	//   ....[31]....
        /*0100*/ 	.word	0xffffffff


	//   ....[32]....
        /*0104*/ 	.word	0xffffffff


	//   ....[33]....
        /*0108*/ 	.word	0xffffffff


	//   ....[34]....
        /*010c*/ 	.word	0xffffffff


	//   ....[35]....
        /*0110*/ 	.word	0xffffffff


	//   ....[36]....
        /*0114*/ 	.word	0xffffffff


	//   ....[37]....
        /*0118*/ 	.word	0xffffffff


	//   ....[38]....
        /*011c*/ 	.word	0xffffffff


	//   ....[39]....
        /*0120*/ 	.word	0xffffffff


	//   ....[40]....
        /*0124*/ 	.word	0xffffffff


	//   ....[41]....
        /*0128*/ 	.word	0xffffffff


	//   ....[42]....
        /*012c*/ 	.word	0xffffffff


	//   ....[43]....
        /*0130*/ 	.word	0xffffffff


	//   ....[44]....
        /*0134*/ 	.word	0xffffffff


	//   ....[45]....
        /*0138*/ 	.word	0xffffffff


	//   ....[46]....
        /*013c*/ 	.word	0xffffffff


	//   ....[47]....
        /*0140*/ 	.word	0xffffffff


	//   ....[48]....
        /*0144*/ 	.word	0xffffffff


	//   ....[49]....
        /*0148*/ 	.word	0xffffffff


	//   ....[50]....
        /*014c*/ 	.word	0xffffffff


	//   ....[51]....
        /*0150*/ 	.word	0xffffffff


	//   ....[52]....
        /*0154*/ 	.word	0xffffffff


	//   ....[53]....
        /*0158*/ 	.word	0xffffffff


	//   ....[54]....
        /*015c*/ 	.word	0xffffffff


	//   ....[55]....
        /*0160*/ 	.word	0xffffffff


	//   ....[56]....
        /*0164*/ 	.word	0xffffffff


	//   ....[57]....
        /*0168*/ 	.word	0xffffffff


	//   ....[58]....
        /*016c*/ 	.word	0xffffffff


	//   ....[59]....
        /*0170*/ 	.word	0xffffffff


	//   ....[60]....
        /*0174*/ 	.word	0xffffffff


	//   ....[61]....
        /*0178*/ 	.word	0xffffffff


	//   ....[62]....
        /*017c*/ 	.word	0xffffffff


	//   ....[63]....
        /*0180*/ 	.word	0xffffffff


	//   ....[64]....
        /*0184*/ 	.word	0xffffffff


	//   ....[65]....
        /*0188*/ 	.word	0xffffffff


	//   ....[66]....
        /*018c*/ 	.word	0xffffffff


	//   ....[67]....
        /*0190*/ 	.word	0xffffffff


	//   ....[68]....
        /*0194*/ 	.word	0xffffffff


	//   ....[69]....
        /*0198*/ 	.word	0xffffffff


	//   ....[70]....
        /*019c*/ 	.word	0xffffffff


	//   ....[71]....
        /*01a0*/ 	.word	0xffffffff


	//   ....[72]....
        /*01a4*/ 	.word	0xffffffff


	//   ....[73]....
        /*01a8*/ 	.word	0xffffffff


	//   ....[74]....
        /*01ac*/ 	.word	0xffffffff


	//   ....[75]....
        /*01b0*/ 	.word	0xffffffff


	//   ....[76]....
        /*01b4*/ 	.word	0xffffffff


	//   ....[77]....
        /*01b8*/ 	.word	0xffffffff


	//   ....[78]....
        /*01bc*/ 	.word	0xffffffff


	//   ....[79]....
        /*01c0*/ 	.word	0xffffffff


	//   ....[80]....
        /*01c4*/ 	.word	0xffffffff


	//   ....[81]....
        /*01c8*/ 	.word	0xffffffff


	//   ....[82]....
        /*01cc*/ 	.word	0xffffffff


	//   ....[83]....
        /*01d0*/ 	.word	0xffffffff


	//   ....[84]....
        /*01d4*/ 	.word	0xffffffff


	//   ....[85]....
        /*01d8*/ 	.word	0xffffffff


	//   ....[86]....
        /*01dc*/ 	.word	0xffffffff


	//   ....[87]....
        /*01e0*/ 	.word	0xffffffff


	//   ....[88]....
        /*01e4*/ 	.word	0xffffffff


	//   ....[89]....
        /*01e8*/ 	.word	0xffffffff


	//   ....[90]....
        /*01ec*/ 	.word	0xffffffff


	//   ....[91]....
        /*01f0*/ 	.word	0xffffffff


	//   ....[92]....
        /*01f4*/ 	.word	0xffffffff


	//   ....[93]....
        /*01f8*/ 	.word	0xffffffff


	//   ....[94]....
        /*01fc*/ 	.word	0xffffffff


	//   ....[95]....
        /*0200*/ 	.word	0xffffffff


	//   ....[96]....
        /*0204*/ 	.word	0xffffffff


	//   ....[97]....
        /*0208*/ 	.word	0xffffffff


	//   ....[98]....
        /*020c*/ 	.word	0xffffffff


	//   ....[99]....
        /*0210*/ 	.word	0xffffffff


	//   ....[100]....
        /*0214*/ 	.word	0xffffffff


	//   ....[101]....
        /*0218*/ 	.word	0xffffffff


	//   ....[102]....
        /*021c*/ 	.word	0xffffffff


	//   ....[103]....
        /*0220*/ 	.word	0xffffffff


	//   ....[104]....
        /*0224*/ 	.word	0xffffffff


	//   ....[105]....
        /*0228*/ 	.word	0xffffffff


	//   ....[106]....
        /*022c*/ 	.word	0xffffffff


	//   ....[107]....
        /*0230*/ 	.word	0xffffffff


	//   ....[108]....
        /*0234*/ 	.word	0xffffffff


	//   ....[109]....
        /*0238*/ 	.word	0xffffffff


	//   ....[110]....
        /*023c*/ 	.word	0xffffffff


	//   ....[111]....
        /*0240*/ 	.word	0xffffffff


	//   ....[112]....
        /*0244*/ 	.word	0xffffffff


	//   ....[113]....
        /*0248*/ 	.word	0xffffffff


	//   ....[114]....
        /*024c*/ 	.word	0xffffffff


	//   ....[115]....
        /*0250*/ 	.word	0xffffffff


	//   ....[116]....
        /*0254*/ 	.word	0xffffffff


	//   ....[117]....
        /*0258*/ 	.word	0x0500000f


	//   ....[118]....
        /*025c*/ 	.word	0x0500000f


	//   ....[119]....
        /*0260*/ 	.word	0x0500000f


	//   ....[120]....
        /*0264*/ 	.word	0x0500000f


	//   ....[121]....
        /*0268*/ 	.word	0x0500000f


	//   ....[122]....
        /*026c*/ 	.word	0x0500000f


	//   ....[123]....
        /*0270*/ 	.word	0x0500000f


	//   ....[124]....
        /*0274*/ 	.word	0x0500000f


	//   ....[125]....
        /*0278*/ 	.word	0x0500000f


	//   ....[126]....
        /*027c*/ 	.word	0x0500000f


	//   ....[127]....
        /*0280*/ 	.word	0x0500000f


	//   ....[128]....
        /*0284*/ 	.word	0x0500000f


	//   ....[129]....
        /*0288*/ 	.word	0x0500000f


	//   ....[130]....
        /*028c*/ 	.word	0x0500000f


	//   ....[131]....
        /*0290*/ 	.word	0x0500000f


	//   ....[132]....
        /*0294*/ 	.word	0x0500000f


	//   ....[133]....
        /*0298*/ 	.word	0x0500000f


	//   ....[134]....
        /*029c*/ 	.word	0x0500000f


	//   ....[135]....
        /*02a0*/ 	.word	0x0500000f


	//   ....[136]....
        /*02a4*/ 	.word	0x0500000f


	//   ....[137]....
        /*02a8*/ 	.word	0x0500000f


	//   ....[138]....
        /*02ac*/ 	.word	0x0500000f


	//   ....[139]....
        /*02b0*/ 	.word	0x0500000f


	//   ....[140]....
        /*02b4*/ 	.word	0x0500000f


	//   ....[141]....
        /*02b8*/ 	.word	0x0500000f


	//   ....[142]....
        /*02bc*/ 	.word	0x0500000f


	//   ....[143]....
        /*02c0*/ 	.word	0x0500000f


	//   ....[144]....
        /*02c4*/ 	.word	0x0500000f


	//   ....[145]....
        /*02c8*/ 	.word	0x0500000f


	//   ....[146]....
        /*02cc*/ 	.word	0x0500000f


	//   ....[147]....
        /*02d0*/ 	.word	0x0500000f


	//   ....[148]....
        /*02d4*/ 	.word	0x0500000f


	//   ....[149]....
        /*02d8*/ 	.word	0x0500000f


	//   ....[150]....
        /*02dc*/ 	.word	0x0500000f


	//   ....[151]....
        /*02e0*/ 	.word	0x0500000f


	//   ....[152]....
        /*02e4*/ 	.word	0x0500000f


	//   ....[153]....
        /*02e8*/ 	.word	0x0500000f


	//   ....[154]....
        /*02ec*/ 	.word	0x0500000f


	//   ....[155]....
        /*02f0*/ 	.word	0x0500000f


	//   ....[156]....
        /*02f4*/ 	.word	0x0500000f


	//   ....[157]....
        /*02f8*/ 	.word	0x0500000f


	//   ....[158]....
        /*02fc*/ 	.word	0x0500000f


	//   ....[159]....
        /*0300*/ 	.word	0x0500000f


	//   ....[160]....
        /*0304*/ 	.word	0x0500000f


	//   ....[161]....
        /*0308*/ 	.word	0x0500000f


	//   ....[162]....
        /*030c*/ 	.word	0x0500000f


	//   ....[163]....
        /*0310*/ 	.word	0x0500000f


	//   ....[164]....
        /*0314*/ 	.word	0x0500000f


	//   ....[165]....
        /*0318*/ 	.word	0x0500000f


	//   ....[166]....
        /*031c*/ 	.word	0x0500000f


	//   ....[167]....
        /*0320*/ 	.word	0x0500000f


	//   ....[168]....
        /*0324*/ 	.word	0x0500000f


	//   ....[169]....
        /*0328*/ 	.word	0x0500000f


	//   ....[170]....
        /*032c*/ 	.word	0x0500000f


	//   ....[171]....
        /*0330*/ 	.word	0x0500000f


	//   ....[172]....
        /*0334*/ 	.word	0x0500000f


	//   ....[173]....
        /*0338*/ 	.word	0x0500000f


	//   ....[174]....
        /*033c*/ 	.word	0x0500000f


	//   ....[175]....
        /*0340*/ 	.word	0x0500000f


	//   ....[176]....
        /*0344*/ 	.word	0x0500000f


	//   ....[177]....
        /*0348*/ 	.word	0x0500000f


	//   ....[178]....
        /*034c*/ 	.word	0x0500000f


	//   ....[179]....
        /*0350*/ 	.word	0x0500000f


	//   ....[180]....
        /*0354*/ 	.word	0x0500000f


	//   ....[181]....
        /*0358*/ 	.word	0x0500000f


	//   ....[182]....
        /*035c*/ 	.word	0x0500000f


	//   ....[183]....
        /*0360*/ 	.word	0x0500000f


	//   ....[184]....
        /*0364*/ 	.word	0x0500000f


	//   ....[185]....
        /*0368*/ 	.word	0x0500000f


	//   ....[186]....
        /*036c*/ 	.word	0x0500000f


	//   ....[187]....
        /*0370*/ 	.word	0x0500000f


	//   ....[188]....
        /*0374*/ 	.word	0x0500000f


	//   ....[189]....
        /*0378*/ 	.word	0x0500000f


	//   ....[190]....
        /*037c*/ 	.word	0x0500000f


	//   ....[191]....
        /*0380*/ 	.word	0x0500000f


	//   ....[192]....
        /*0384*/ 	.word	0x0500000f


	//   ....[193]....
        /*0388*/ 	.word	0x0500000f


	//   ....[194]....
        /*038c*/ 	.word	0x0500000f


	//   ....[195]....
        /*0390*/ 	.word	0x0500000f


	//   ....[196]....
        /*0394*/ 	.word	0x0500000f


	//   ....[197]....
        /*0398*/ 	.word	0x0500000f


	//   ....[198]....
        /*039c*/ 	.word	0x0500000f


	//----- nvinfo : EIATTR_COOP_GROUP_INSTR_OFFSETS
	.align		4
.L_519:
        /*03a0*/ 	.byte	0x04, 0x28
        /*03a2*/ 	.short	(.L_521 - .L_520)


	//   ....[0]....
.L_520:
        /*03a4*/ 	.word	0x00000080


	//   ....[1]....
        /*03a8*/ 	.word	0x00000090


	//   ....[2]....
        /*03ac*/ 	.word	0x000002f0


	//   ....[3]....
        /*03b0*/ 	.word	0x00000450


	//   ....[4]....
        /*03b4*/ 	.word	0x00000570


	//   ....[5]....
        /*03b8*/ 	.word	0x000006d0


	//   ....[6]....
        /*03bc*/ 	.word	0x000013e0


	//   ....[7]....
        /*03c0*/ 	.word	0x000027f0


	//   ....[8]....
        /*03c4*/ 	.word	0x00002810


	//   ....[9]....
        /*03c8*/ 	.word	0x00003180


	//   ....[10]....
        /*03cc*/ 	.word	0x000031a0


	//   ....[11]....
        /*03d0*/ 	.word	0x000031c0


	//   ....[12]....
        /*03d4*/ 	.word	0x000031e0


	//   ....[13]....
        /*03d8*/ 	.word	0x00004d40


	//   ....[14]....
        /*03dc*/ 	.word	0x00004d60


	//   ....[15]....
        /*03e0*/ 	.word	0x00005700


	//   ....[16]....
        /*03e4*/ 	.word	0x00005710


	//   ....[17]....
        /*03e8*/ 	.word	0x00005740


	//   ....[18]....
        /*03ec*/ 	.word	0x00005750


	//   ....[19]....
        /*03f0*/ 	.word	0x00007a30


	//   ....[20]....
        /*03f4*/ 	.word	0x00007a90


	//   ....[21]....
        /*03f8*/ 	.word	0x00007ab0


	//   ....[22]....
        /*03fc*/ 	.word	0x00007ad0


	//   ....[23]....
        /*0400*/ 	.word	0x000090a0


	//   ....[24]....
        /*0404*/ 	.word	0x000090c0


	//   ....[25]....
        /*0408*/ 	.word	0x00009110


	//   ....[26]....
        /*040c*/ 	.word	0x00009120


	//   ....[27]....
        /*0410*/ 	.word	0x0000a240


	//   ....[28]....
        /*0414*/ 	.word	0x0000a2a0


	//   ....[29]....
        /*0418*/ 	.word	0x0000a2e0


	//   ....[30]....
        /*041c*/ 	.word	0x0000a310


	//   ....[31]....
        /*0420*/ 	.word	0x0000a340


	//   ....[32]....
        /*0424*/ 	.word	0x0000a360


	//   ....[33]....
        /*0428*/ 	.word	0x0000afd0


	//   ....[34]....
        /*042c*/ 	.word	0x0000afe0


	//   ....[35]....
        /*0430*/ 	.word	0x0000c020


	//   ....[36]....
        /*0434*/ 	.word	0x0000d260


	//   ....[37]....
        /*0438*/ 	.word	0x0000d280


	//   ....[38]....
        /*043c*/ 	.word	0x0000d2a0


	//   ....[39]....
        /*0440*/ 	.word	0x0000d2c0


	//   ....[40]....
        /*0444*/ 	.word	0x0000d310


	//   ....[41]....
        /*0448*/ 	.word	0x0000d330


	//   ....[42]....
        /*044c*/ 	.word	0x0000d380


	//   ....[43]....
        /*0450*/ 	.word	0x0000d3a0


	//   ....[44]....
        /*0454*/ 	.word	0x0000d3f0


	//   ....[45]....
        /*0458*/ 	.word	0x0000d410


	//   ....[46]....
        /*045c*/ 	.word	0x0000d460


	//   ....[47]....
        /*0460*/ 	.word	0x0000d480


	//   ....[48]....
        /*0464*/ 	.word	0x0000da00


	//   ....[49]....
        /*0468*/ 	.word	0x0000da50


	//   ....[50]....
        /*046c*/ 	.word	0x0000da70


	//   ....[51]....
        /*0470*/ 	.word	0x0000dae0


	//   ....[52]....
        /*0474*/ 	.word	0x0000db10


	//   ....[53]....
        /*0478*/ 	.word	0x0000db30


	//   ....[54]....
        /*047c*/ 	.word	0x0000db60


	//   ....[55]....
        /*0480*/ 	.word	0x0000dbf0


	//   ....[56]....
        /*0484*/ 	.word	0x0000dc40


	//   ....[57]....
        /*0488*/ 	.word	0x0000dc70


	//   ....[58]....
        /*048c*/ 	.word	0x0000dcf0


	//   ....[59]....
        /*0490*/ 	.word	0x0000dd60


	//   ....[60]....
        /*0494*/ 	.word	0x0000dd90


	//   ....[61]....
        /*0498*/ 	.word	0x0000de20


	//   ....[62]....
        /*049c*/ 	.word	0x0000de60


	//   ....[63]....
        /*04a0*/ 	.word	0x0000df60


	//   ....[64]....
        /*04a4*/ 	.word	0x0000e490


	//   ....[65]....
        /*04a8*/ 	.word	0x0000e4c0


	//   ....[66]....
        /*04ac*/ 	.word	0x0000e540


	//   ....[67]....
        /*04b0*/ 	.word	0x0000e5a0


	//   ....[68]....
        /*04b4*/ 	.word	0x0000e5d0


	//   ....[69]....
        /*04b8*/ 	.word	0x0000e610


	//   ....[70]....
        /*04bc*/ 	.word	0x0000e6c0


	//   ....[71]....
        /*04c0*/ 	.word	0x0000e6e0


	//   ....[72]....
        /*04c4*/ 	.word	0x0000e790


	//   ....[73]....
        /*04c8*/ 	.word	0x0000e7c0


	//   ....[74]....
        /*04cc*/ 	.word	0x0000e860


	//   ....[75]....
        /*04d0*/ 	.word	0x0000e880


	//   ....[76]....
        /*04d4*/ 	.word	0x0000e920


	//   ....[77]....
        /*04d8*/ 	.word	0x0000e950


	//   ....[78]....
        /*04dc*/ 	.word	0x0000e9e0


	//   ....[79]....
        /*04e0*/ 	.word	0x0000ea30


	//   ....[80]....
        /*04e4*/ 	.word	0x0000edf0


	//   ....[81]....
        /*04e8*/ 	.word	0x0000ee20


	//   ....[82]....
        /*04ec*/ 	.word	0x0000ee40


	//   ....[83]....
        /*04f0*/ 	.word	0x0000ee50


	//   ....[84]....
        /*04f4*/ 	.word	0x0000ee70


	//   ....[85]....
        /*04f8*/ 	.word	0x0000eec0


	//   ....[86]....
        /*04fc*/ 	.word	0x0000ef50


	//   ....[87]....
        /*0500*/ 	.word	0x0000ef90


	//   ....[88]....
        /*0504*/ 	.word	0x0000f040


	//   ....[89]....
        /*0508*/ 	.word	0x0000f070


	//   ....[90]....
        /*050c*/ 	.word	0x0000f080


	//   ....[91]....
        /*0510*/ 	.word	0x0000f110


	//   ....[92]....
        /*0514*/ 	.word	0x0000f8b0


	//   ....[93]....
        /*0518*/ 	.word	0x0000f8d0


	//   ....[94]....
        /*051c*/ 	.word	0x0000f8e0


	//   ....[95]....
        /*0520*/ 	.word	0x0000f8f0


	//   ....[96]....
        /*0524*/ 	.word	0x0000f910


	//   ....[97]....
        /*0528*/ 	.word	0x0000f930


	//   ....[98]....
        /*052c*/ 	.word	0x0000f960


	//   ....[99]....
        /*0530*/ 	.word	0x0000f9a0


	//   ....[100]....
        /*0534*/ 	.word	0x0000f9c0


	//   ....[101]....
        /*0538*/ 	.word	0x0000f9f0


	//   ....[102]....
        /*053c*/ 	.word	0x0000fa10


	//   ....[103]....
        /*0540*/ 	.word	0x0000fa40


	//   ....[104]....
        /*0544*/ 	.word	0x0000fda0


	//   ....[105]....
        /*0548*/ 	.word	0x0000fdc0


	//   ....[106]....
        /*054c*/ 	.word	0x0000fdd0


	//   ....[107]....
        /*0550*/ 	.word	0x0000fde0


	//   ....[108]....
        /*0554*/ 	.word	0x0000fdf0


	//   ....[109]....
        /*0558*/ 	.word	0x0000fe10


	//   ....[110]....
        /*055c*/ 	.word	0x0000fe80


	//   ....[111]....
        /*0560*/ 	.word	0x0000fea0


	//   ....[112]....
        /*0564*/ 	.word	0x0000ff00


	//   ....[113]....
        /*0568*/ 	.word	0x0000ff10


	//   ....[114]....
        /*056c*/ 	.word	0x0000ff80


	//   ....[115]....
        /*0570*/ 	.word	0x00010000


	//   ....[116]....
        /*0574*/ 	.word	0x00010330


	//   ....[117]....
        /*0578*/ 	.word	0x00010910


	//   ....[118]....
        /*057c*/ 	.word	0x00010a00


	//   ....[119]....
        /*0580*/ 	.word	0x00010aa0


	//   ....[120]....
        /*0584*/ 	.word	0x00010b00


	//   ....[121]....
        /*0588*/ 	.word	0x00010bc0


	//   ....[122]....
        /*058c*/ 	.word	0x00010c20


	//   ....[123]....
        /*0590*/ 	.word	0x00010ce0


	//   ....[124]....
        /*0594*/ 	.word	0x00010d40


	//   ....[125]....
        /*0598*/ 	.word	0x00010e00


	//   ....[126]....
        /*059c*/ 	.word	0x00010e60


	//   ....[127]....
        /*05a0*/ 	.word	0x00010f20


	//   ....[128]....
        /*05a4*/ 	.word	0x00010f80


	//   ....[129]....
        /*05a8*/ 	.word	0x00011020


	//   ....[130]....
        /*05ac*/ 	.word	0x000110c0


	//   ....[131]....
        /*05b0*/ 	.word	0x00011130


	//   ....[132]....
        /*05b4*/ 	.word	0x000111e0


	//   ....[133]....
        /*05b8*/ 	.word	0x000112c0


	//   ....[134]....
        /*05bc*/ 	.word	0x00011410


	//   ....[135]....
        /*05c0*/ 	.word	0x00011470


	//   ....[136]....
        /*05c4*/ 	.word	0x00011580


	//   ....[137]....
        /*05c8*/ 	.word	0x000115e0


	//   ....[138]....
        /*05cc*/ 	.word	0x00011730


	//   ....[139]....
        /*05d0*/ 	.word	0x00011790


	//   ....[140]....
        /*05d4*/ 	.word	0x000117f0


	//   ....[141]....
        /*05d8*/ 	.word	0x000118e0


	//   ....[142]....
        /*05dc*/ 	.word	0x00011a10


	//   ....[143]....
        /*05e0*/ 	.word	0x00011a80


	//   ....[144]....
        /*05e4*/ 	.word	0x00011b10


	//   ....[145]....
        /*05e8*/ 	.word	0x00011ba0


	//   ....[146]....
        /*05ec*/ 	.word	0x00011c30


	//   ....[147]....
        /*05f0*/ 	.word	0x00011cd0


	//   ....[148]....
        /*05f4*/ 	.word	0x00011d60


	//   ....[149]....
        /*05f8*/ 	.word	0x00011e30


	//   ....[150]....
        /*05fc*/ 	.word	0x00011f60


	//   ....[151]....
        /*0600*/ 	.word	0x00011fb0


	//   ....[152]....
        /*0604*/ 	.word	0x00012020


	//   ....[153]....
        /*0608*/ 	.word	0x00012110


	//   ....[154]....
        /*060c*/ 	.word	0x00012240


	//   ....[155]....
        /*0610*/ 	.word	0x00012290


	//   ....[156]....
        /*0614*/ 	.word	0x00012300


	//   ....[157]....
        /*0618*/ 	.word	0x000123f0


	//   ....[158]....
        /*061c*/ 	.word	0x00012520


	//   ....[159]....
        /*0620*/ 	.word	0x00012570


	//   ....[160]....
        /*0624*/ 	.word	0x000125f0


	//   ....[161]....
        /*0628*/ 	.word	0x000126c0


	//   ....[162]....
        /*062c*/ 	.word	0x00012810


	//   ....[163]....
        /*0630*/ 	.word	0x000128f0


	//   ....[164]....
        /*0634*/ 	.word	0x00012950


	//   ....[165]....
        /*0638*/ 	.word	0x00012a30


	//   ....[166]....
        /*063c*/ 	.word	0x00012b10


	//   ....[167]....
        /*0640*/ 	.word	0x00012bd0


	//   ....[168]....
        /*0644*/ 	.word	0x00012cb0


	//   ....[169]....
        /*0648*/ 	.word	0x00012d70


	//   ....[170]....
        /*064c*/ 	.word	0x00012e50


	//   ....[171]....
        /*0650*/ 	.word	0x00012f10


	//   ....[172]....
        /*0654*/ 	.word	0x00012ff0


	//   ....[173]....
        /*0658*/ 	.word	0x000130b0


	//   ....[174]....
        /*065c*/ 	.word	0x00013210


	//   ....[175]....
        /*0660*/ 	.word	0x000132b0


	//   ....[176]....
        /*0664*/ 	.word	0x00013310


	//   ....[177]....
        /*0668*/ 	.word	0x000133b0


	//   ....[178]....
        /*066c*/ 	.word	0x00013410


	//   ....[179]....
        /*0670*/ 	.word	0x000134b0


	//   ....[180]....
        /*0674*/ 	.word	0x00013510


	//   ....[181]....
        /*0678*/ 	.word	0x000135b0


	//   ....[182]....
        /*067c*/ 	.word	0x00013610


	//   ....[183]....
        /*0680*/ 	.word	0x000136b0


	//   ....[184]....
        /*0684*/ 	.word	0x00013710


	//   ....[185]....
        /*0688*/ 	.word	0x000137b0


	//   ....[186]....
        /*068c*/ 	.word	0x00013890


	//   ....[187]....
        /*0690*/ 	.word	0x00013930


	//   ....[188]....
        /*0694*/ 	.word	0x000139a0


	//   ....[189]....
        /*0698*/ 	.word	0x00013a70


	//   ....[190]....
        /*069c*/ 	.word	0x00013ad0


	//   ....[191]....
        /*06a0*/ 	.word	0x00013ba0


	//   ....[192]....
        /*06a4*/ 	.word	0x00013c00


	//   ....[193]....
        /*06a8*/ 	.word	0x00013cd0


	//   ....[194]....
        /*06ac*/ 	.word	0x00013d30


	//   ....[195]....
        /*06b0*/ 	.word	0x00013e00


	//   ....[196]....
        /*06b4*/ 	.word	0x00013e60


	//   ....[197]....
        /*06b8*/ 	.word	0x00013f30


	//   ....[198]....
        /*06bc*/ 	.word	0x00014040


	//----- nvinfo : EIATTR_REG_RECONFIG
	.align		4
.L_521:
        /*06c0*/ 	.byte	0x01, 0x54
	.zero		2


	//----- nvinfo : EIATTR_SYSCALL_OFFSETS
	.align		4
        /*06c4*/ 	.byte	0x04, 0x46
        /*06c6*/ 	.short	(.L_523 - .L_522)


	//   ....[0]....
.L_522:
        /*06c8*/ 	.word	0x00001620


	//   ....[1]....
        /*06cc*/ 	.word	0x0000c880


	//   ....[2]....
        /*06d0*/ 	.word	0x0000c9c0


	//   ....[3]....
        /*06d4*/ 	.word	0x0000cab0


	//   ....[4]....
        /*06d8*/ 	.word	0x0000d700


	//   ....[5]....
        /*06dc*/ 	.word	0x0000e1b0


	//----- nvinfo : EIATTR_MBARRIER_INSTR_OFFSETS
	.align		4
.L_523:
        /*06e0*/ 	.byte	0x04, 0x39
        /*06e2*/ 	.short	(.L_525 - .L_524)


	//   ....[0]....
.L_524:
        /*06e4*/ 	.word	0x00000190
        /*06e8*/ 	.word	0x000000ff
        /*06ec*/ 	.word	0x00032400
        /*06f0*/ 	.short	0x0100
        /*06f2*/ 	.byte	0x08
	.zero		1


	//   ....[1]....
        /*06f4*/ 	.word	0x000001a0
        /*06f8*/ 	.word	0x000000ff
        /*06fc*/ 	.word	0x00032410
        /*0700*/ 	.short	0x0100
        /*0702*/ 	.byte	0x08
	.zero		1


	//   ....[2]....
        /*0704*/ 	.word	0x000001b0
        /*0708*/ 	.word	0x000000ff
        /*070c*/ 	.word	0x00032420
        /*0710*/ 	.short	0x0100
        /*0712*/ 	.byte	0x08
	.zero		1


	//   ....[3]....
        /*0714*/ 	.word	0x000002a0
        /*0718*/ 	.word	0x000000ff
        /*071c*/ 	.word	0x00032430
        /*0720*/ 	.short	0x0100
        /*0722*/ 	.byte	0x08
	.zero		1


	//   ....[4]....
        /*0724*/ 	.word	0x000002b0
        /*0728*/ 	.word	0x000000ff
        /*072c*/ 	.word	0x00032440
        /*0730*/ 	.short	0x0100
        /*0732*/ 	.byte	0x08
	.zero		1


	//   ....[5]....
        /*0734*/ 	.word	0x000002c0
        /*0738*/ 	.word	0x000000ff
        /*073c*/ 	.word	0x00032438
        /*0740*/ 	.short	0x0100
        /*0742*/ 	.byte	0x08
	.zero		1


	//   ....[6]....
        /*0744*/ 	.word	0x000002d0
        /*0748*/ 	.word	0x000000ff
        /*074c*/ 	.word	0x00032448
        /*0750*/ 	.short	0x0100
        /*0752*/ 	.byte	0x08
	.zero		1


	//   ....[7]....
        /*0754*/ 	.word	0x00000400
        /*0758*/ 	.word	0x000000ff
        /*075c*/ 	.word	0x00032450
        /*0760*/ 	.short	0x0100
        /*0762*/ 	.byte	0x08
	.zero		1


	//   ....[8]....
        /*0764*/ 	.word	0x00000410
        /*0768*/ 	.word	0x000000ff
        /*076c*/ 	.word	0x00032460
        /*0770*/ 	.short	0x0100
        /*0772*/ 	.byte	0x08
	.zero		1


	//   ....[9]....
        /*0774*/ 	.word	0x00000420
        /*0778*/ 	.word	0x000000ff
        /*077c*/ 	.word	0x00032458
        /*0780*/ 	.short	0x0100
        /*0782*/ 	.byte	0x08
	.zero		1


	//   ....[10]....
        /*0784*/ 	.word	0x00000430
        /*0788*/ 	.word	0x000000ff
        /*078c*/ 	.word	0x00032468
        /*0790*/ 	.short	0x0100
        /*0792*/ 	.byte	0x08
	.zero		1


	//   ....[11]....
        /*0794*/ 	.word	0x00000520
        /*0798*/ 	.word	0x000000ff
        /*079c*/ 	.word	0x00032470
        /*07a0*/ 	.short	0x0100
        /*07a2*/ 	.byte	0x06
	.zero		1


	//   ....[12]....
        /*07a4*/ 	.word	0x00000530
        /*07a8*/ 	.word	0x000000ff
        /*07ac*/ 	.word	0x00032480
        /*07b0*/ 	.short	0x0100
        /*07b2*/ 	.byte	0x06
	.zero		1


	//   ....[13]....
        /*07b4*/ 	.word	0x00000540
        /*07b8*/ 	.word	0x000000ff
        /*07bc*/ 	.word	0x00032478
        /*07c0*/ 	.short	0x0100
        /*07c2*/ 	.byte	0x06
	.zero		1


	//   ....[14]....
        /*07c4*/ 	.word	0x00000550
        /*07c8*/ 	.word	0x000000ff
        /*07cc*/ 	.word	0x00032488
        /*07d0*/ 	.short	0x0100
        /*07d2*/ 	.byte	0x06
	.zero		1


	//   ....[15]....
        /*07d4*/ 	.word	0x00000680
        /*07d8*/ 	.word	0x000000ff
        /*07dc*/ 	.word	0x00032490
        /*07e0*/ 	.short	0x0100
        /*07e2*/ 	.byte	0x08
	.zero		1


	//   ....[16]....
        /*07e4*/ 	.word	0x00000690
        /*07e8*/ 	.word	0x000000ff
        /*07ec*/ 	.word	0x000324a0
        /*07f0*/ 	.short	0x0100
        /*07f2*/ 	.byte	0x08
	.zero		1


	//   ....[17]....
        /*07f4*/ 	.word	0x000006a0
        /*07f8*/ 	.word	0x000000ff
        /*07fc*/ 	.word	0x00032498
        /*0800*/ 	.short	0x0100
        /*0802*/ 	.byte	0x08
	.zero		1


	//   ....[18]....
        /*0804*/ 	.word	0x000006b0
        /*0808*/ 	.word	0x000000ff
        /*080c*/ 	.word	0x000324a8
        /*0810*/ 	.short	0x0100
        /*0812*/ 	.byte	0x08
	.zero		1


	//   ....[19]....
        /*0814*/ 	.word	0x000007f0
        /*0818*/ 	.word	0x000000ff
        /*081c*/ 	.word	0x000324b0
        /*0820*/ 	.short	0x0100
        /*0822*/ 	.byte	0x08
	.zero		1


	//   ....[20]....
        /*0824*/ 	.word	0x00000800
        /*0828*/ 	.word	0x000000ff
        /*082c*/ 	.word	0x000324c0
        /*0830*/ 	.short	0x0100
        /*0832*/ 	.byte	0x08
	.zero		1


	//   ....[21]....
        /*0834*/ 	.word	0x00000810
        /*0838*/ 	.word	0x000000ff
        /*083c*/ 	.word	0x000324b8
        /*0840*/ 	.short	0x0100
        /*0842*/ 	.byte	0x08
	.zero		1


	//   ....[22]....
        /*0844*/ 	.word	0x00000820
        /*0848*/ 	.word	0x000000ff
        /*084c*/ 	.word	0x000324c8
        /*0850*/ 	.short	0x0100
        /*0852*/ 	.byte	0x08
	.zero		1


	//   ....[23]....
        /*0854*/ 	.word	0x00001650
        /*0858*/ 	.word	0x000000ff
        /*085c*/ 	.word	0x00032400
        /*0860*/ 	.short	0x010a
        /*0862*/ 	.byte	0x3d
	.zero		1


	//   ....[24]....
        /*0864*/ 	.word	0x00001700
        /*0868*/ 	.word	0x000000ff
        /*086c*/ 	.word	0x00032430
        /*0870*/ 	.short	0x010a
        /*0872*/ 	.byte	0x3d
	.zero		1


	//   ....[25]....
        /*0874*/ 	.word	0x00001740
        /*0878*/ 	.word	0x000000ff
        /*087c*/ 	.word	0x00032430
        /*0880*/ 	.short	0x010a
        /*0882*/ 	.byte	0x3d
	.zero		1


	//   ....[26]....
        /*0884*/ 	.word	0x00001a40
        /*0888*/ 	.word	0x000000ff
        /*088c*/ 	.word	0x00032410
        /*0890*/ 	.short	0x010a
        /*0892*/ 	.byte	0x3d
	.zero		1


	//   ....[27]....
        /*0894*/ 	.word	0x00001a80
        /*0898*/ 	.word	0x000000ff
        /*089c*/ 	.word	0x00032450
        /*08a0*/ 	.short	0x010a
        /*08a2*/ 	.byte	0x3d
	.zero		1


	//   ....[28]....
        /*08a4*/ 	.word	0x00001ac0
        /*08a8*/ 	.word	0x000000ff
        /*08ac*/ 	.word	0x00032450
        /*08b0*/ 	.short	0x010a
        /*08b2*/ 	.byte	0x3d
	.zero		1


	//   ....[29]....
        /*08b4*/ 	.word	0x00002870
        /*08b8*/ 	.word	0x000000ff
        /*08bc*/ 	.word	0x00000000
        /*08c0*/ 	.short	0x0101
        /*08c2*/ 	.byte	0x04
	.zero		1


	//   ....[30]....
        /*08c4*/ 	.word	0x00003f90
        /*08c8*/ 	.word	0x000000ff
        /*08cc*/ 	.word	0x00000000
        /*08d0*/ 	.short	0x0101
        /*08d2*/ 	.byte	0x06
	.zero		1


	//   ....[31]....
        /*08d4*/ 	.word	0x000040f0
        /*08d8*/ 	.word	0x000000ff
        /*08dc*/ 	.word	0x00032430
        /*08e0*/ 	.short	0x010a
        /*08e2*/ 	.byte	0x05
	.zero		1


	//   ....[32]....
        /*08e4*/ 	.word	0x00004130
        /*08e8*/ 	.word	0x000000ff
        /*08ec*/ 	.word	0x00032430
        /*08f0*/ 	.short	0x010a
        /*08f2*/ 	.byte	0x05
	.zero		1


	//   ....[33]....
        /*08f4*/ 	.word	0x00004480
        /*08f8*/ 	.word	0x000000ff
        /*08fc*/ 	.word	0x00032450
        /*0900*/ 	.short	0x010a
        /*0902*/ 	.byte	0x05
	.zero		1


	//   ....[34]....
        /*0904*/ 	.word	0x000044c0
        /*0908*/ 	.word	0x000000ff
        /*090c*/ 	.word	0x00032450
        /*0910*/ 	.short	0x010a
        /*0912*/ 	.byte	0x05
	.zero		1


	//   ....[35]....
        /*0914*/ 	.word	0x00004da0
        /*0918*/ 	.word	0x000000ff
        /*091c*/ 	.word	0x00000000
        /*0920*/ 	.short	0x0101
        /*0922*/ 	.byte	0x0b
	.zero		1


	//   ....[36]....
        /*0924*/ 	.word	0x00006d40
        /*0928*/ 	.word	0x000000ff
        /*092c*/ 	.word	0x00000000
        /*0930*/ 	.short	0x0101
        /*0932*/ 	.byte	0x05
	.zero		1


	//   ....[37]....
        /*0934*/ 	.word	0x00006e60
        /*0938*/ 	.word	0x000000ff
        /*093c*/ 	.word	0x00032430
        /*0940*/ 	.short	0x010a
        /*0942*/ 	.byte	0x06
	.zero		1


	//   ....[38]....
        /*0944*/ 	.word	0x00006ea0
        /*0948*/ 	.word	0x000000ff
        /*094c*/ 	.word	0x00032430
        /*0950*/ 	.short	0x010a
        /*0952*/ 	.byte	0x06
	.zero		1


	//   ....[39]....
        /*0954*/ 	.word	0x000070c0
        /*0958*/ 	.word	0x000000ff
        /*095c*/ 	.word	0x00032450
        /*0960*/ 	.short	0x010a
        /*0962*/ 	.byte	0x06
	.zero		1


	//   ....[40]....
        /*0964*/ 	.word	0x00007100
        /*0968*/ 	.word	0x000000ff
        /*096c*/ 	.word	0x00032450
        /*0970*/ 	.short	0x010a
        /*0972*/ 	.byte	0x06
	.zero		1


	//   ....[41]....
        /*0974*/ 	.word	0x00007830
        /*0978*/ 	.word	0x000000ff
        /*097c*/ 	.word	0x00000000
        /*0980*/ 	.short	0x0101
        /*0982*/ 	.byte	0x0b
	.zero		1


	//   ....[42]....
        /*0984*/ 	.word	0x00009080
        /*0988*/ 	.word	0x000000ff
        /*098c*/ 	.word	0x00000000
        /*0990*/ 	.short	0x0101
        /*0992*/ 	.byte	0x06
	.zero		1


	//   ....[43]....
        /*0994*/ 	.word	0x0000a370
        /*0998*/ 	.word	0x000000ff
        /*099c*/ 	.word	0x00000000
        /*09a0*/ 	.short	0x0101
        /*09a2*/ 	.byte	0x04
	.zero		1


	//   ....[44]....
        /*09a4*/ 	.word	0x0000d000
        /*09a8*/ 	.word	0x000000ff
        /*09ac*/ 	.word	0x00032440
        /*09b0*/ 	.short	0x010a
        /*09b2*/ 	.byte	0x2c
	.zero		1


	//   ....[45]....
        /*09b4*/ 	.word	0x0000d520
        /*09b8*/ 	.word	0x000000ff
        /*09bc*/ 	.word	0x00032430
        /*09c0*/ 	.short	0x0107
        /*09c2*/ 	.byte	0x2c
	.zero		1


	//   ....[46]....
        /*09c4*/ 	.word	0x0000d590
        /*09c8*/ 	.word	0x000000ff
        /*09cc*/ 	.word	0x00032430
        /*09d0*/ 	.short	0x0101
        /*09d2*/ 	.byte	0x2c
	.zero		1


	//   ....[47]....
        /*09d4*/ 	.word	0x0000e030
        /*09d8*/ 	.word	0x000000ff
        /*09dc*/ 	.word	0x00032400
        /*09e0*/ 	.short	0x0107
        /*09e2*/ 	.byte	0x2c
	.zero		1


	//   ....[48]....
        /*09e4*/ 	.word	0x0000e080
        /*09e8*/ 	.word	0x000000ff
        /*09ec*/ 	.word	0x00032400
        /*09f0*/ 	.short	0x0101
        /*09f2*/ 	.byte	0x2c
	.zero		1


	//   ....[49]....
        /*09f4*/ 	.word	0x0000eb20
        /*09f8*/ 	.word	0x000000ff
        /*09fc*/ 	.word	0x00032410
        /*0a00*/ 	.short	0x0107
        /*0a02*/ 	.byte	0x2c
	.zero		1


	//   ....[50]....
        /*0a04*/ 	.word	0x0000eb80
        /*0a08*/ 	.word	0x000000ff
        /*0a0c*/ 	.word	0x00032410
        /*0a10*/ 	.short	0x0101
        /*0a12*/ 	.byte	0x2c
	.zero		1


	//   ....[51]....
        /*0a14*/ 	.word	0x0000eb90
        /*0a18*/ 	.word	0x000000ff
        /*0a1c*/ 	.word	0x00032420
        /*0a20*/ 	.short	0x010a
        /*0a22*/ 	.byte	0x2c
	.zero		1


	//   ....[52]....
        /*0a24*/ 	.word	0x0000ebe0
        /*0a28*/ 	.word	0x000000ff
        /*0a2c*/ 	.word	0x00032460
        /*0a30*/ 	.short	0x010a
        /*0a32*/ 	.byte	0x2c
	.zero		1


	//   ....[53]....
        /*0a34*/ 	.word	0x0000f310
        /*0a38*/ 	.word	0x000000ff
        /*0a3c*/ 	.word	0x00032450
        /*0a40*/ 	.short	0x0107
        /*0a42*/ 	.byte	0x2c
	.zero		1


	//   ....[54]....
        /*0a44*/ 	.word	0x0000f390
        /*0a48*/ 	.word	0x000000ff
        /*0a4c*/ 	.word	0x00032450
        /*0a50*/ 	.short	0x0101
        /*0a52*/ 	.byte	0x2c
	.zero		1


	//   ....[55]....
        /*0a54*/ 	.word	0x0000f6b0
        /*0a58*/ 	.word	0x00000013
        /*0a5c*/ 	.word	0x00032440
        /*0a60*/ 	.short	0x010a
        /*0a62*/ 	.byte	0x3f
	.zero		1


	//   ....[56]....
        /*0a64*/ 	.word	0x0000fae0
        /*0a68*/ 	.word	0x00000013
        /*0a6c*/ 	.word	0x00032430
        /*0a70*/ 	.short	0x0107
        /*0a72*/ 	.byte	0x3f
	.zero		1


	//   ....[57]....
        /*0a74*/ 	.word	0x0000fb90
        /*0a78*/ 	.word	0x00000013
        /*0a7c*/ 	.word	0x00032430
        /*0a80*/ 	.short	0x0101
        /*0a82*/ 	.byte	0x3f
	.zero		1


	//   ....[58]....
        /*0a84*/ 	.word	0x0000fbc0
        /*0a88*/ 	.word	0x00000013
        /*0a8c*/ 	.word	0x00032460
        /*0a90*/ 	.short	0x010a
        /*0a92*/ 	.byte	0x3f
	.zero		1


	//   ....[59]....
        /*0a94*/ 	.word	0x00010100
        /*0a98*/ 	.word	0x00000013
        /*0a9c*/ 	.word	0x00032450
        /*0aa0*/ 	.short	0x0107
        /*0aa2*/ 	.byte	0x3f
	.zero		1


	//   ....[60]....
        /*0aa4*/ 	.word	0x000101d0
        /*0aa8*/ 	.word	0x00000013
        /*0aac*/ 	.word	0x00032450
        /*0ab0*/ 	.short	0x0101
        /*0ab2*/ 	.byte	0x3f
	.zero		1


	//   ....[61]....
        /*0ab4*/ 	.word	0x000102b0
        /*0ab8*/ 	.word	0x00000007
        /*0abc*/ 	.word	0x00032420
        /*0ac0*/ 	.short	0x010a
        /*0ac2*/ 	.byte	0x3f
	.zero		1


	//   ....[62]....
        /*0ac4*/ 	.word	0x00010440
        /*0ac8*/ 	.word	0x00000005
        /*0acc*/ 	.word	0x00032440
        /*0ad0*/ 	.short	0x010a
        /*0ad2*/ 	.byte	0x3f
	.zero		1


	//   ....[63]....
        /*0ad4*/ 	.word	0x000104e0
        /*0ad8*/ 	.word	0x00000007
        /*0adc*/ 	.word	0x00032440
        /*0ae0*/ 	.short	0x010a
        /*0ae2*/ 	.byte	0x3f
	.zero		1


	//   ....[64]....
        /*0ae4*/ 	.word	0x00010520
        /*0ae8*/ 	.word	0x00000005
        /*0aec*/ 	.word	0x00032460
        /*0af0*/ 	.short	0x010a
        /*0af2*/ 	.byte	0x3f
	.zero		1


	//   ....[65]....
        /*0af4*/ 	.word	0x00010560
        /*0af8*/ 	.word	0x00000007
        /*0afc*/ 	.word	0x00032460
        /*0b00*/ 	.short	0x010a
        /*0b02*/ 	.byte	0x3f
	.zero		1


	//   ....[66]....
        /*0b04*/ 	.word	0x000105d0
        /*0b08*/ 	.word	0x00000003
        /*0b0c*/ 	.word	0x00032400
        /*0b10*/ 	.short	0x010a
        /*0b12*/ 	.byte	0x3f
	.zero		1


	//   ....[67]....
        /*0b14*/ 	.word	0x00010630
        /*0b18*/ 	.word	0x00000003
        /*0b1c*/ 	.word	0x00032430
        /*0b20*/ 	.short	0x010a
        /*0b22*/ 	.byte	0x3f
	.zero		1


	//   ....[68]....
        /*0b24*/ 	.word	0x00010690
        /*0b28*/ 	.word	0x00000003
        /*0b2c*/ 	.word	0x00032410
        /*0b30*/ 	.short	0x010a
        /*0b32*/ 	.byte	0x3f
	.zero		1


	//   ....[69]....
        /*0b34*/ 	.word	0x000106f0
        /*0b38*/ 	.word	0x00000003
        /*0b3c*/ 	.word	0x00032450
        /*0b40*/ 	.short	0x010a
        /*0b42*/ 	.byte	0x3f
	.zero		1


	//   ....[70]....
        /*0b44*/ 	.word	0x00010750
        /*0b48*/ 	.word	0x00000099
        /*0b4c*/ 	.word	0x00032430
        /*0b50*/ 	.short	0x010a
        /*0b52*/ 	.byte	0x3f
	.zero		1


	//   ....[71]....
        /*0b54*/ 	.word	0x000107b0
        /*0b58*/ 	.word	0x000000cb
        /*0b5c*/ 	.word	0x00032450
        /*0b60*/ 	.short	0x010a
        /*0b62*/ 	.byte	0x3f
	.zero		1


	//   ....[72]....
        /*0b64*/ 	.word	0x00010810
        /*0b68*/ 	.word	0x00000099
        /*0b6c*/ 	.word	0x00032430
        /*0b70*/ 	.short	0x010a
        /*0b72*/ 	.byte	0x3f
	.zero		1


	//   ....[73]....
        /*0b74*/ 	.word	0x00010870
        /*0b78*/ 	.word	0x000000c9
        /*0b7c*/ 	.word	0x00032450
        /*0b80*/ 	.short	0x010a
        /*0b82*/ 	.byte	0x3f
	.zero		1


	//   ....[74]....
        /*0b84*/ 	.word	0x00010950
        /*0b88*/ 	.word	0x00000003
        /*0b8c*/ 	.word	0x00032440
        /*0b90*/ 	.short	0x010a
        /*0b92*/ 	.byte	0x3f
	.zero		1


	//   ....[75]....
        /*0b94*/ 	.word	0x00012700
        /*0b98*/ 	.word	0x00000003
        /*0b9c*/ 	.word	0x00032420
        /*0ba0*/ 	.short	0x010a
        /*0ba2*/ 	.byte	0x3f
	.zero		1


	//   ....[76]....
        /*0ba4*/ 	.word	0x00012760
        /*0ba8*/ 	.word	0x00000003
        /*0bac*/ 	.word	0x00032460
        /*0bb0*/ 	.short	0x010a
        /*0bb2*/ 	.byte	0x3f
	.zero		1


	//   ....[77]....
        /*0bb4*/ 	.word	0x00013160
        /*0bb8*/ 	.word	0x00000013
        /*0bbc*/ 	.word	0x00032440
        /*0bc0*/ 	.short	0x010a
        /*0bc2*/ 	.byte	0x3f
	.zero		1


	//   ....[78]....
        /*0bc4*/ 	.word	0x000137e0
        /*0bc8*/ 	.word	0x00000013
        /*0bcc*/ 	.word	0x00032460
        /*0bd0*/ 	.short	0x010a
        /*0bd2*/ 	.byte	0x3f
	.zero		1


	//   ....[79]....
        /*0bd4*/ 	.word	0x00013f60
        /*0bd8*/ 	.word	0x00000007
        /*0bdc*/ 	.word	0x00032420
        /*0be0*/ 	.short	0x010a
        /*0be2*/ 	.byte	0x3f
	.zero		1


	//   ....[80]....
        /*0be4*/ 	.word	0x00014100
        /*0be8*/ 	.word	0x00000005
        /*0bec*/ 	.word	0x00032440
        /*0bf0*/ 	.short	0x010a
        /*0bf2*/ 	.byte	0x3f
	.zero		1


	//   ....[81]....
        /*0bf4*/ 	.word	0x00014150
        /*0bf8*/ 	.word	0x00000007
        /*0bfc*/ 	.word	0x00032440
        /*0c00*/ 	.short	0x010a
        /*0c02*/ 	.byte	0x3f
	.zero		1


	//   ....[82]....
        /*0c04*/ 	.word	0x000141a0
        /*0c08*/ 	.word	0x00000005
        /*0c0c*/ 	.word	0x00032460
        /*0c10*/ 	.short	0x010a
        /*0c12*/ 	.byte	0x3f
	.zero		1


	//----- nvinfo : EIATTR_NUM_MBARRIERS
	.align		4
.L_525:
        /*0c14*/ 	.byte	0x03, 0x38
        /*0c16*/ 	.short	0x0017


	//----- nvinfo : EIATTR_EXIT_INSTR_OFFSETS
	.align		4
        /*0c18*/ 	.byte	0x04, 0x1c
        /*0c1a*/ 	.short	(.L_527 - .L_526)


	//   ....[0]....
.L_526:
        /*0c1c*/ 	.word	0x000105b0


	//----- nvinfo : EIATTR_MAX_THREADS
	.align		4
.L_527:
        /*0c20*/ 	.byte	0x04, 0x05
        /*0c22*/ 	.short	(.L_529 - .L_528)
.L_528:
        /*0c24*/ 	.word	0x00000180
        /*0c28*/ 	.word	0x00000001
        /*0c2c*/ 	.word	0x00000001


	//----- nvinfo : EIATTR_CRS_STACK_SIZE
	.align		4
.L_529:
        /*0c30*/ 	.byte	0x04, 0x1e
        /*0c32*/ 	.short	(.L_531 - .L_530)
.L_530:
        /*0c34*/ 	.word	0x00000000


	//----- nvinfo : EIATTR_CBANK_PARAM_SIZE
	.align		4
.L_531:
        /*0c38*/ 	.byte	0x03, 0x19
        /*0c3a*/ 	.short	0x0b70


	//----- nvinfo : EIATTR_PARAM_CBANK
	.align		4
        /*0c3c*/ 	.byte	0x04, 0x0a
        /*0c3e*/ 	.short	(.L_533 - .L_532)
	.align		4
.L_532:
        /*0c40*/ 	.word	index@(.nv.constant0._ZN7cutlass13device_kernelIN5flash11enable_sm90INS1_16FlashAttnFwdSm90INS1_25CollectiveMainloopFwdSm90ILi2EN4cute5tupleIJNS5_1CILi1EEES8_S8_EEENS6_IJNS7_ILi128EEENS7_ILi96EEENS7_ILi64EEEEEELi256ENS_6half_tEfNS_4arch4Sm90ELb1ELb0ELb0ELb0ELb1ELb0ELb1ELb1ELb0ELb1ELb1ELb0EEENS1_21CollectiveEpilogueFwdINS6_IJSA_NS7_ILi256EEESB_EEES9_SE_SG_Li256ELb0ELb1ELb1ELb0EEENS1_19SingleTileSchedulerILb0ELb1ELb1ELi128EEEEEEEEEvNT_6ParamsE)
        /*0c44*/ 	.short	0x0210
        /*0c46*/ 	.short	0x0b70


	//----- nvinfo : EIATTR_SW_WAR
	.align		4
.L_533:
        /*0c48*/ 	.byte	0x04, 0x36
        /*0c4a*/ 	.short	(.L_535 - .L_534)
.L_534:
        /*0c4c*/ 	.word	0x00000008
.L_535:


//--------------------- .nv.info._ZN7cutlass13device_kernelIN5flash11enable_sm90INS1_16FlashAttnFwdSm90INS1_25CollectiveMainloopFwdSm90ILi2EN4cute5tupleIJNS5_1CILi1EEES8_S8_EEENS6_IJNS7_ILi128EEENS7_ILi96EEENS7_ILi64EEEEEELi256ENS_6half_tEfNS_4arch4Sm90ELb1ELb0ELb0ELb1ELb1ELb0ELb0ELb1ELb0ELb1ELb1ELb0EEENS1_21CollectiveEpilogueFwdINS6_IJSA_NS7_ILi256EEESB_EEES9_SE_SG_Li256ELb1ELb1ELb1ELb0EEENS1_36VarlenDynamicPersistentTileSchedulerILi128ELi96ELi256ELi128ELb1ELb1ELb1ELb1ELb1ELb1EEEEEEEEEvNT_6ParamsE --------------------------
	.section	.nv.info._ZN7cutlass13device_kernelIN5flash11enable_sm90INS1_16FlashAttnFwdSm90INS1_25CollectiveMainloopFwdSm90ILi2EN4cute5tupleIJNS5_1CILi1EEES8_S8_EEENS6_IJNS7_ILi128EEENS7_ILi96EEENS7_ILi64EEEEEELi256ENS_6half_tEfNS_4arch4Sm90ELb1ELb0ELb0ELb1ELb1ELb0ELb0ELb1ELb0ELb1ELb1ELb0EEENS1_21CollectiveEpilogueFwdINS6_IJSA_NS7_ILi256EEESB_EEES9_SE_SG_Li256ELb1ELb1ELb1ELb0EEENS1_36VarlenDynamicPersistentTileSchedulerILi128ELi96ELi256ELi128ELb1ELb1ELb1ELb1ELb1ELb1EEEEEEEEEvNT_6ParamsE,"",@"SHT_CUDA_INFO"
	.sectionflags	@""
	.align	4


	//----- nvinfo : EIATTR_CUDA_API_VERSION
	.align		4
        /*0000*/ 	.byte	0x04, 0x37
        /*0002*/ 	.short	(.L_537 - .L_536)
.L_536:
        /*0004*/ 	.word	0x00000082


	//----- nvinfo : EIATTR_KPARAM_INFO
	.align		4
.L_537:
        /*0008*/ 	.byte	0x04, 0x17
        /*000a*/ 	.short	(.L_539 - .L_538)
.L_538:
        /*000c*/ 	.word	0x00000000
        /*0010*/ 	.short	0x0000
        /*0012*/ 	.short	0x0070
        /*0014*/ 	.byte	0x00, 0xf0, 0x01, 0x2a


	//----- nvinfo : EIATTR_SPARSE_MMA_MASK
	.align		4
.L_539:
        /*0018*/ 	.byte	0x03, 0x50
        /*001a*/ 	.short	0x0000


	//----- nvinfo : EIATTR_MAXREG_COUNT
	.align		4
        /*001c*/ 	.byte	0x03, 0x1b
        /*001e*/ 	.short	0x00a8


	//----- nvinfo : EIATTR_NUM_BARRIERS
	.align		4
        /*0020*/ 	.byte	0x02, 0x4c
        /*0022*/ 	.byte	0x10
	.zero		1


	//----- nvinfo : EIATTR_EXTERNS
	.align		4
        /*0024*/ 	.byte	0x04, 0x0f
        /*0026*/ 	.short	(.L_541 - .L_540)


	//   ....[0]....
	.align		4
.L_540:
        /*0028*/ 	.word	index@(__assertfail)


	//----- nvinfo : EIATTR_ANNOTATIONS
	.align		4
.L_541:
        /*002c*/ 	.byte	0x04, 0x55
        /*002e*/ 	.short	(.L_543 - .L_542)


	//   ....[0]....
.L_542:
        /* <DEDUP_REMOVED lines=15> */


	//----- nvinfo : EIATTR_MERCURY_ISA_VERSION
	.align		4
.L_543:
        /*0110*/ 	.byte	0x03, 0x5f
        /*0112*/ 	.short	0x0101


	//----- nvinfo : EIATTR_UNUSED_LOAD_BYTE_OFFSET
	.align		4
        /*0114*/ 	.byte	0x04, 0x44
        /*0116*/ 	.short	(.L_545 - .L_544)


	//   ....[0]....
.L_544:
        /*0118*/ 	.word	0x00000960
        /*011c*/ 	.word	0x0000fff0


	//   ....[1]....
        /*0120*/ 	.word	0x00008bd0
        /*0124*/ 	.word	0x0000fff0


	//----- nvinfo : EIATTR_INT_WARP_WIDE_INSTR_OFFSETS
	.align		4
.L_545:
        /*0128*/ 	.byte	0x04, 0x31
        /*012a*/ 	.short	(.L_547 - .L_546)


	//   ....[0]....
.L_546:
        /*012c*/ 	.word	0x000000c0


	//   ....[1]....
        /*0130*/ 	.word	0x000000d0


	//   ....[2]....
        /*0134*/ 	.word	0x00000170


	//   ....[3]....
        /*0138*/ 	.word	0x0000ed70


	//   ....[4]....
        /*013c*/ 	.word	0x0000ee00


	//   ....[5]....
        /*0140*/ 	.word	0x000120d0


	//   ....[6]....
        /*0144*/ 	.word	0x00012160


	//----- nvinfo : EIATTR_COOP_GROUP_MASK_REGIDS
	.align		4
.L_547:
        /*0148*/ 	.byte	0x04, 0x29
        /*014a*/ 	.short	(.L_549 - .L_548)


	//   ....[0]....
.L_548:
        /*014c*/ 	.word	0xffffffff


	//   ....[1]....
        /*0150*/ 	.word	0xffffffff


	//   ....[2]....
        /*0154*/ 	.word	0xffffffff


	//   ....[3]....
        /*0158*/ 	.word	0xffffffff


	//   ....[4]....
        /*015c*/ 	.word	0xffffffff


	//   ....[5]....
        /*0160*/ 	.word	0xffffffff


	//   ....[6]....
        /*0164*/ 	.word	0xffffffff


	//   ....[7]....
        /*0168*/ 	.word	0xffffffff


	//   ....[8]....
        /*016c*/ 	.word	0xffffffff


	//   ....[9]....
        /*0170*/ 	.word	0xffffffff


	//   ....[10]....
        /*0174*/ 	.word	0xffffffff


	//   ....[11]....
        /*0178*/ 	.word	0xffffffff


	//   ....[12]....
        /*017c*/ 	.word	0xffffffff


	//   ....[13]....
        /*0180*/ 	.word	0xffffffff


	//   ....[14]....
        /*0184*/ 	.word	0xffffffff


	//   ....[15]....
        /*0188*/ 	.word	0xffffffff


	//   ....[16]....
        /*018c*/ 	.word	0xffffffff


	//   ....[17]....
        /*0190*/ 	.word	0xffffffff


	//   ....[18]....
        /*0194*/ 	.word	0xffffffff


	//   ....[19]....
        /*0198*/ 	.word	0xffffffff


	//   ....[20]....
        /*019c*/ 	.word	0xffffffff


	//   ....[21]....
        /*01a0*/ 	.word	0xffffffff


	//   ....[22]....
        /*01a4*/ 	.word	0xffffffff


	//   ....[23]....
        /*01a8*/ 	.word	0xffffffff


	//   ....[24]....
        /*01ac*/ 	.word	0xffffffff


	//   ....[25]....
        /*01b0*/ 	.word	0xffffffff


	//   ....[26]....
        /*01b4*/ 	.word	0xffffffff


	//   ....[27]....
        /*01b8*/ 	.word	0xffffffff


	//   ....[28]....
        /*01bc*/ 	.word	0xffffffff


	//   ....[29]....
        /*01c0*/ 	.word	0xffffffff


	//   ....[30]....
        /*01c4*/ 	.word	0xffffffff


	//   ....[31]....
        /*01c8*/ 	.word	0xffffffff


	//   ....[32]....
        /*01cc*/ 	.word	0xffffffff


	//   ....[33]....
        /*01d0*/ 	.word	0xffffffff


	//   ....[34]....
        /*01d4*/ 	.word	0xffffffff


	//   ....[35]....
        /*01d8*/ 	.word	0xffffffff


	//   ....[36]....
        /*01dc*/ 	.word	0xffffffff


	//   ....[37]....
        /*01e0*/ 	.word	0xffffffff


	//   ....[38]....
        /*01e4*/ 	.word	0xffffffff


	//   ....[39]....
        /*01e8*/ 	.word	0xffffffff


	//   ....[40]....
        /*01ec*/ 	.word	0xffffffff


	//   ....[41]....
        /*01f0*/ 	.word	0xffffffff


	//   ....[42]....
        /*01f4*/ 	.word	0xffffffff


	//   ....[43]....
        /*01f8*/ 	.word	0xffffffff


	//   ....[44]....
        /*01fc*/ 	.word	0xffffffff


	//   ....[45]....
        /*0200*/ 	.word	0xffffffff


	//   ....[46]....
        /*0204*/ 	.word	0xffffffff


	//   ....[47]....
        /*0208*/ 	.word	0xffffffff


	//   ....[48]....
        /*020c*/ 	.word	0xffffffff


	//   ....[49]....
        /*0210*/ 	.word	0xffffffff


	//   ....[50]....
        /*0214*/ 	.word	0xffffffff


	//   ....[51]....
        /*0218*/ 	.word	0xffffffff


	//   ....[52]....
        /*021c*/ 	.word	0xffffffff


	//   ....[53]....
        /*0220*/ 	.word	0xffffffff


	//   ....[54]....
        /*0224*/ 	.word	0xffffffff


	//   ....[55]....
        /*0228*/ 	.word	0xffffffff


	//   ....[56]....
        /*022c*/ 	.word	0xffffffff


	//   ....[57]....
        /*0230*/ 	.word	0xffffffff


	//   ....[58]....
        /*0234*/ 	.word	0xffffffff


	//   ....[59]....
        /*0238*/ 	.word	0xffffffff


	//   ....[60]....
        /*023c*/ 	.word	0xffffffff


	//   ....[61]....
        /*0240*/ 	.word	0xffffffff


	//   ....[62]....
        /*0244*/ 	.word	0xffffffff


	//   ....[63]....
        /*0248*/ 	.word	0xffffffff


	//   ....[64]....
        /*024c*/ 	.word	0xffffffff


	//   ....[65]....
        /*0250*/ 	.word	0xffffffff


	//   ....[66]....
        /*0254*/ 	.word	0xffffffff


	//   ....[67]....
        /*0258*/ 	.word	0xffffffff


	//   ....[68]....
        /*025c*/ 	.word	0xffffffff


	//   ....[69]....
        /*0260*/ 	.word	0xffffffff


	//   ....[70]....
        /*0264*/ 	.word	0xffffffff


	//   ....[71]....
        /*0268*/ 	.word	0xffffffff


	//   ....[72]....
        /*026c*/ 	.word	0xffffffff


	//   ....[73]....
        /*0270*/ 	.word	0xffffffff


	//   ....[74]....
        /*0274*/ 	.word	0xffffffff


	//   ....[75]....
        /*0278*/ 	.word	0xffffffff


	//   ....[76]....
        /*027c*/ 	.word	0xffffffff


	//   ....[77]....
        /*0280*/ 	.word	0xffffffff


	//   ....[78]....
        /*0284*/ 	.word	0xffffffff


	//   ....[79]....
        /*0288*/ 	.word	0xffffffff


	//   ....[80]....
        /*028c*/ 	.word	0xffffffff


	//   ....[81]....
        /*0290*/ 	.word	0xffffffff


	//   ....[82]....
        /*0294*/ 	.word	0xffffffff


	//   ....[83]....
        /*0298*/ 	.word	0xffffffff


	//   ....[84]....
        /*029c*/ 	.word	0xffffffff


	//   ....[85]....
        /*02a0*/ 	.word	0xffffffff


	//   ....[86]....
        /*02a4*/ 	.word	0xffffffff


	//   ....[87]....
        /*02a8*/ 	.word	0xffffffff


	//   ....[88]....
        /*02ac*/ 	.word	0xffffffff


	//   ....[89]....
        /*02b0*/ 	.word	0xffffffff


	//   ....[90]....
        /*02b4*/ 	.word	0xffffffff


	//   ....[91]....
        /*02b8*/ 	.word	0xffffffff


	//   ....[92]....
        /*02bc*/ 	.word	0xffffffff


	//   ....[93]....
        /*02c0*/ 	.word	0xffffffff


	//   ....[94]....
        /*02c4*/ 	.word	0xffffffff


	//   ....[95]....
        /*02c8*/ 	.word	0xffffffff


	//   ....[96]....
        /*02cc*/ 	.word	0xffffffff


	//   ....[97]....
        /*02d0*/ 	.word	0xffffffff


	//   ....[98]....
        /*02d4*/ 	.word	0xffffffff


	//   ....[99]....
        /*02d8*/ 	.word	0xffffffff


	//   ....[100]....
        /*02dc*/ 	.word	0xffffffff


	//   ....[101]....
        /*02e0*/ 	.word	0xffffffff


	//   ....[102]....
        /*02e4*/ 	.word	0xffffffff


	//   ....[103]....
        /*02e8*/ 	.word	0xffffffff


	//   ....[104]....
        /*02ec*/ 	.word	0xffffffff


	//   ....[105]....
        /*02f0*/ 	.word	0xffffffff


	//   ....[106]....
        /*02f4*/ 	.word	0xffffffff


	//   ....[107]....
        /*02f8*/ 	.word	0xffffffff


	//   ....[108]....
        /*02fc*/ 	.word	0xffffffff


	//   ....[109]....
        /*0300*/ 	.word	0xffffffff


	//   ....[110]....
        /*0304*/ 	.word	0xffffffff


	//   ....[111]....
        /*0308*/ 	.word	0xffffffff


	//   ....[112]....
        /*030c*/ 	.word	0xffffffff


	//   ....[113]....
        /*0310*/ 	.word	0xffffffff


	//   ....[114]....
        /*0314*/ 	.word	0xffffffff


	//   ....[115]....
        /*0318*/ 	.word	0xffffffff


	//   ....[116]....
        /*031c*/ 	.word	0xffffffff


	//   ....[117]....
        /*0320*/ 	.word	0xffffffff


	//   ....[118]....
        /*0324*/ 	.word	0xffffffff


	//   ....[119]....
        /*0328*/ 	.word	0xffffffff


	//   ....[120]....
        /*032c*/ 	.word	0xffffffff


	//   ....[121]....
        /*0330*/ 	.word	0xffffffff


	//   ....[122]....
        /*0334*/ 	.word	0xffffffff


	//   ....[123]....
        /*0338*/ 	.word	0xffffffff


	//   ....[124]....
        /*033c*/ 	.word	0xffffffff


	//   ....[125]....
        /*0340*/ 	.word	0xffffffff


	//   ....[126]....
        /*0344*/ 	.word	0xffffffff


	//   ....[127]....
        /*0348*/ 	.word	0xffffffff


	//   ....[128]....
        /*034c*/ 	.word	0xffffffff


	//   ....[129]....
        /*0350*/ 	.word	0xffffffff


	//   ....[130]....
        /*0354*/ 	.word	0xffffffff


	//   ....[131]....
        /*0358*/ 	.word	0xffffffff


	//   ....[132]....
        /*035c*/ 	.word	0xffffffff


	//   ....[133]....
        /*0360*/ 	.word	0xffffffff


	//   ....[134]....
        /*0364*/ 	.word	0xffffffff


	//   ....[135]....
        /*0368*/ 	.word	0xffffffff


	//   ....[136]....
        /*036c*/ 	.word	0xffffffff


	//   ....[137]....
        /*0370*/ 	.word	0xffffffff


	//   ....[138]....
        /*0374*/ 	.word	0xffffffff


	//   ....[139]....
        /*0378*/ 	.word	0xffffffff


	//   ....[140]....
        /*037c*/ 	.word	0xffffffff


	//   ....[141]....
        /*0380*/ 	.word	0xffffffff


	//   ....[142]....
        /*0384*/ 	.word	0xffffffff


	//   ....[143]....
        /*0388*/ 	.word	0xffffffff


	//   ....[144]....
        /*038c*/ 	.word	0xffffffff


	//   ....[145]....
        /*0390*/ 	.word	0xffffffff


	//   ....[146]....
        /*0394*/ 	.word	0xffffffff


	//   ....[147]....
        /*0398*/ 	.word	0xffffffff


	//   ....[148]....
        /*039c*/ 	.word	0xffffffff


	//   ....[149]....
        /*03a0*/ 	.word	0xffffffff


	//   ....[150]....
        /*03a4*/ 	.word	0xffffffff


	//   ....[151]....
        /*03a8*/ 	.word	0x0500000f


	//   ....[152]....
        /*03ac*/ 	.word	0x0500000f


	//   ....[153]....
        /*03b0*/ 	.word	0x0500000f


	//   ....[154]....
        /*03b4*/ 	.word	0x0500000f


	//   ....[155]....
        /*03b8*/ 	.word	0x0500000f


	//   ....[156]....
        /*03bc*/ 	.word	0x0500000f


	//   ....[157]....
        /*03c0*/ 	.word	0x0500000f


	//   ....[158]....
        /*03c4*/ 	.word	0x0500000f


	//   ....[159]....
        /*03c8*/ 	.word	0x0500000f


	//   ....[160]....
        /*03cc*/ 	.word	0x0500000f


	//   ....[161]....
        /*03d0*/ 	.word	0x0500000f


	//   ....[162]....
        /*03d4*/ 	.word	0x0500000f


	//   ....[163]....
        /*03d8*/ 	.word	0x0500000f


	//   ....[164]....
        /*03dc*/ 	.word	0x0500000f


	//   ....[165]....
        /*03e0*/ 	.word	0x0500000f


	//   ....[166]....
        /*03e4*/ 	.word	0x0500000f


	//   ....[167]....
        /*03e8*/ 	.word	0x0500000f


	//   ....[168]....
        /*03ec*/ 	.word	0x0500000f


	//   ....[169]....
        /*03f0*/ 	.word	0x0500000f


	//   ....[170]....
        /*03f4*/ 	.word	0x0500000f


	//   ....[171]....
        /*03f8*/ 	.word	0x0500000f


	//   ....[172]....
        /*03fc*/ 	.word	0x0500000f


	//   ....[173]....
        /*0400*/ 	.word	0x0500000f


	//   ....[174]....
        /*0404*/ 	.word	0x0500000f


	//   ....[175]....
        /*0408*/ 	.word	0x0500000f


	//   ....[176]....
        /*040c*/ 	.word	0x0500000f


	//   ....[177]....
        /*0410*/ 	.word	0x0500000f


	//   ....[178]....
        /*0414*/ 	.word	0x0500000f


	//   ....[179]....
        /*0418*/ 	.word	0x0500000f


	//   ....[180]....
        /*041c*/ 	.word	0x0500000f


	//   ....[181]....
        /*0420*/ 	.word	0x0500000f


	//   ....[182]....
        /*0424*/ 	.word	0x0500000f


	//   ....[183]....
        /*0428*/ 	.word	0x0500000f


	//   ....[184]....
        /*042c*/ 	.word	0x0500000f


	//   ....[185]....
        /*0430*/ 	.word	0x0500000f


	//   ....[186]....
        /*0434*/ 	.word	0x0500000f


	//   ....[187]....
        /*0438*/ 	.word	0x0500000f


	//   ....[188]....
        /*043c*/ 	.word	0x0500000f


	//   ....[189]....
        /*0440*/ 	.word	0x0500000f


	//   ....[190]....
        /*0444*/ 	.word	0x0500000f


	//   ....[191]....
        /*0448*/ 	.word	0x0500000f


	//   ....[192]....
        /*044c*/ 	.word	0x0500000f


	//   ....[193]....
        /*0450*/ 	.word	0x0500000f


	//   ....[194]....
        /*0454*/ 	.word	0x0500000f


	//   ....[195]....
        /*0458*/ 	.word	0x0500000f


	//   ....[196]....
        /*045c*/ 	.word	0x0500000f


	//   ....[197]....
        /*0460*/ 	.word	0x0500000f


	//   ....[198]....
        /*0464*/ 	.word	0x0500000f


	//   ....[199]....
        /*0468*/ 	.word	0x0500000f


	//   ....[200]....
        /*046c*/ 	.word	0x0500000f


	//   ....[201]....
        /*0470*/ 	.word	0x0500000f


	//   ....[202]....
        /*0474*/ 	.word	0x0500000f


	//   ....[203]....
        /*0478*/ 	.word	0x0500000f


	//   ....[204]....
        /*047c*/ 	.word	0x0500000f


	//   ....[205]....
        /*0480*/ 	.word	0x0500000f


	//   ....[206]....
        /*0484*/ 	.word	0x0500000f


	//   ....[207]....
        /*0488*/ 	.word	0x0500000f


	//   ....[208]....
        /*048c*/ 	.word	0x0500000f


	//   ....[209]....
        /*0490*/ 	.word	0x0500000f


	//   ....[210]....
        /*0494*/ 	.word	0x0500000f


	//   ....[211]....
        /*0498*/ 	.word	0x0500000f


	//   ....[212]....
        /*049c*/ 	.word	0x0500000f


	//   ....[213]....
        /*04a0*/ 	.word	0x0500000f


	//   ....[214]....
        /*04a4*/ 	.word	0x0500000f


	//   ....[215]....
        /*04a8*/ 	.word	0x0500000f


	//   ....[216]....
        /*04ac*/ 	.word	0x0500000f


	//   ....[217]....
        /*04b0*/ 	.word	0x0500000f


	//   ....[218]....
        /*04b4*/ 	.word	0x0500000f


	//   ....[219]....
        /*04b8*/ 	.word	0x0500000f


	//   ....[220]....
        /*04bc*/ 	.word	0x0500000f


	//   ....[221]....
        /*04c0*/ 	.word	0x0500000f


	//   ....[222]....
        /*04c4*/ 	.word	0x0500000f


	//   ....[223]....
        /*04c8*/ 	.word	0x0500000f


	//   ....[224]....
        /*04cc*/ 	.word	0x0500000f


	//   ....[225]....
        /*04d0*/ 	.word	0x0500000f


	//   ....[226]....
        /*04d4*/ 	.word	0x0500000f


	//   ....[227]....
        /*04d8*/ 	.word	0x0500000f


	//   ....[228]....
        /*04dc*/ 	.word	0x0500000f


	//   ....[229]....
        /*04e0*/ 	.word	0x0500000f


	//   ....[230]....
        /*04e4*/ 	.word	0x0500000f


	//   ....[231]....
        /*04e8*/ 	.word	0x0500000f


	//   ....[232]....
        /*04ec*/ 	.word	0x0500000f


	//   ....[233]....
        /*04f0*/ 	.word	0x0500000f


	//   ....[234]....
        /*04f4*/ 	.word	0x0500000f


	//----- nvinfo : EIATTR_COOP_GROUP_INSTR_OFFSETS
	.align		4
.L_549:
        /*04f8*/ 	.byte	0x04, 0x28
        /*04fa*/ 	.short	(.L_551 - .L_550)


	//   ....[0]....
.L_550:
        /*04fc*/ 	.word	0x00000080


	//   ....[1]....
        /*0500*/ 	.word	0x00000090


	//   ....[2]....
        /*0504*/ 	.word	0x000002d0


	//   ....[3]....
        /*0508*/ 	.word	0x00000430


	//   ....[4]....
        /*050c*/ 	.word	0x00000550


	//   ....[5]....
        /*0510*/ 	.word	0x000006b0


	//   ....[6]....
        /*0514*/ 	.word	0x00001e70


	//   ....[7]....
        /*0518*/ 	.word	0x000024f0


	//   ....[8]....
        /*051c*/ 	.word	0x00002520


	//   ....[9]....
        /*0520*/ 	.word	0x00002a30


	//   ....[10]....
        /*0524*/ 	.word	0x00002ae0


	//   ....[11]....
        /*0528*/ 	.word	0x00003170


	//   ....[12]....
        /*052c*/ 	.word	0x000031f0


	//   ....[13]....
        /*0530*/ 	.word	0x00004280


	//   ....[14]....
        /*0534*/ 	.word	0x00004290


	//   ....[15]....
        /*0538*/ 	.word	0x00004a90


	//   ....[16]....
        /*053c*/ 	.word	0x00004b70


	//   ....[17]....
        /*0540*/ 	.word	0x00004eb0


	//   ....[18]....
        /*0544*/ 	.word	0x00005080


	//   ....[19]....
        /*0548*/ 	.word	0x000068a0


	//   ....[20]....
        /*054c*/ 	.word	0x000068c0


	//   ....[21]....
        /*0550*/ 	.word	0x00006fd0


	//   ....[22]....
        /*0554*/ 	.word	0x000071a0


	//   ....[23]....
        /*0558*/ 	.word	0x00008150


	//   ....[24]....
        /*055c*/ 	.word	0x000081c0


	//   ....[25]....
        /*0560*/ 	.word	0x00008230


	//   ....[26]....
        /*0564*/ 	.word	0x00008250


	//   ....[27]....
        /*0568*/ 	.word	0x00009d10


	//   ....[28]....
        /*056c*/ 	.word	0x00009d30


	//   ....[29]....
        /*0570*/ 	.word	0x00009d40


	//   ....[30]....
        /*0574*/ 	.word	0x00009d50


	//   ....[31]....
        /*0578*/ 	.word	0x0000a800


	//   ....[32]....
        /*057c*/ 	.word	0x0000a820


	//   ....[33]....
        /*0580*/ 	.word	0x0000a9d0


	//   ....[34]....
        /*0584*/ 	.word	0x0000a9f0


	//   ....[35]....
        /*0588*/ 	.word	0x0000ab30


	//   ....[36]....
        /*058c*/ 	.word	0x0000ab50


	//   ....[37]....
        /*0590*/ 	.word	0x0000aca0


	//   ....[38]....
        /*0594*/ 	.word	0x0000acc0


	//   ....[39]....
        /*0598*/ 	.word	0x0000b250


	//   ....[40]....
        /*059c*/ 	.word	0x0000b280


	//   ....[41]....
        /*05a0*/ 	.word	0x0000bb40


	//   ....[42]....
        /*05a4*/ 	.word	0x0000bb50


	//   ....[43]....
        /*05a8*/ 	.word	0x0000cda0


	//   ....[44]....
        /*05ac*/ 	.word	0x0000cdd0


	//   ....[45]....
        /*05b0*/ 	.word	0x0000cf40


	//   ....[46]....
        /*05b4*/ 	.word	0x0000cf60


	//   ....[47]....
        /*05b8*/ 	.word	0x0000d0a0


	//   ....[48]....
        /*05bc*/ 	.word	0x0000d0c0


	//   ....[49]....
        /*05c0*/ 	.word	0x0000d210


	//   ....[50]....
        /*05c4*/ 	.word	0x0000d230


	//   ....[51]....
        /*05c8*/ 	.word	0x0000d410


	//   ....[52]....
        /*05cc*/ 	.word	0x0000d600


	//   ....[53]....
        /*05d0*/ 	.word	0x0000d630


	//   ....[54]....
        /*05d4*/ 	.word	0x0000d660


	//   ....[55]....
        /*05d8*/ 	.word	0x0000d690


	//   ....[56]....
        /*05dc*/ 	.word	0x0000d6c0


	//   ....[57]....
        /*05e0*/ 	.word	0x0000d6f0


	//   ....[58]....
        /*05e4*/ 	.word	0x0000d860


	//   ....[59]....
        /*05e8*/ 	.word	0x0000d890


	//   ....[60]....
        /*05ec*/ 	.word	0x0000d8c0


	//   ....[61]....
        /*05f0*/ 	.word	0x0000d8f0


	//   ....[62]....
        /*05f4*/ 	.word	0x0000d920


	//   ....[63]....
        /*05f8*/ 	.word	0x0000d950


	//   ....[64]....
        /*05fc*/ 	.word	0x0000d9e0


	//   ....[65]....
        /*0600*/ 	.word	0x0000da10


	//   ....[66]....
        /*0604*/ 	.word	0x0000da20


	//   ....[67]....
        /*0608*/ 	.word	0x0000da60


	//   ....[68]....
        /*060c*/ 	.word	0x0000f920


	//   ....[69]....
        /*0610*/ 	.word	0x0000f940


	//   ....[70]....
        /*0614*/ 	.word	0x0000f9d0


	//   ....[71]....
        /*0618*/ 	.word	0x0000f9f0


	//   ....[72]....
        /*061c*/ 	.word	0x0000fa70


	//   ....[73]....
        /*0620*/ 	.word	0x0000fa90


	//   ....[74]....
        /*0624*/ 	.word	0x0000fb10


	//   ....[75]....
        /*0628*/ 	.word	0x0000fb30


	//   ....[76]....
        /*062c*/ 	.word	0x0000fbb0


	//   ....[77]....
        /*0630*/ 	.word	0x0000fbd0


	//   ....[78]....
        /*0634*/ 	.word	0x0000fbe0


	//   ....[79]....
        /*0638*/ 	.word	0x0000fbf0


	//   ....[80]....
        /*063c*/ 	.word	0x000103f0


	//   ....[81]....
        /*0640*/ 	.word	0x00010420


	//   ....[82]....
        /*0644*/ 	.word	0x00010450


	//   ....[83]....
        /*0648*/ 	.word	0x000104e0


	//   ....[84]....
        /*064c*/ 	.word	0x000104f0


	//   ....[85]....
        /*0650*/ 	.word	0x00010580


	//   ....[86]....
        /*0654*/ 	.word	0x00010590


	//   ....[87]....
        /*0658*/ 	.word	0x00010620


	//   ....[88]....
        /*065c*/ 	.word	0x00010630


	//   ....[89]....
        /*0660*/ 	.word	0x000106c0


	//   ....[90]....
        /*0664*/ 	.word	0x000106d0


	//   ....[91]....
        /*0668*/ 	.word	0x00010760


	//   ....[92]....
        /*066c*/ 	.word	0x00010770


	//   ....[93]....
        /*0670*/ 	.word	0x000107f0


	//   ....[94]....
        /*0674*/ 	.word	0x00010800


	//   ....[95]....
        /*0678*/ 	.word	0x00010810


	//   ....[96]....
        /*067c*/ 	.word	0x00010c70


	//   ....[97]....
        /*0680*/ 	.word	0x00010ca0


	//   ....[98]....
        /*0684*/ 	.word	0x00010cf0


	//   ....[99]....
        /*0688*/ 	.word	0x00010da0


	//   ....[100]....
        /*068c*/ 	.word	0x00010dc0


	//   ....[101]....
        /*0690*/ 	.word	0x00010e70


	//   ....[102]....
        /*0694*/ 	.word	0x00010e80


	//   ....[103]....
        /*0698*/ 	.word	0x00010eb0


	//   ....[104]....
        /*069c*/ 	.word	0x00010f40


	//   ....[105]....
        /*06a0*/ 	.word	0x00010fe0


	//   ....[106]....
        /*06a4*/ 	.word	0x00011000


	//   ....[107]....
        /*06a8*/ 	.word	0x00011010


	//   ....[108]....
        /*06ac*/ 	.word	0x00011730


	//   ....[109]....
        /*06b0*/ 	.word	0x00011750


	//   ....[110]....
        /*06b4*/ 	.word	0x00011760


	//   ....[111]....
        /*06b8*/ 	.word	0x000117a0


	//   ....[112]....
        /*06bc*/ 	.word	0x000117b0


	//   ....[113]....
        /*06c0*/ 	.word	0x000117f0


	//   ....[114]....
        /*06c4*/ 	.word	0x00011800


	//   ....[115]....
        /*06c8*/ 	.word	0x00011840


	//   ....[116]....
        /*06cc*/ 	.word	0x00011850


	//   ....[117]....
        /*06d0*/ 	.word	0x00011890


	//   ....[118]....
        /*06d4*/ 	.word	0x000118a0


	//   ....[119]....
        /*06d8*/ 	.word	0x000118b0


	//   ....[120]....
        /*06dc*/ 	.word	0x00011c00


	//   ....[121]....
        /*06e0*/ 	.word	0x00011c20


	//   ....[122]....
        /*06e4*/ 	.word	0x00011c30


	//   ....[123]....
        /*06e8*/ 	.word	0x00011c40


	//   ....[124]....
        /*06ec*/ 	.word	0x00011c50


	//   ....[125]....
        /*06f0*/ 	.word	0x00011c70


	//   ....[126]....
        /*06f4*/ 	.word	0x00011ce0


	//   ....[127]....
        /*06f8*/ 	.word	0x00011d10


	//   ....[128]....
        /*06fc*/ 	.word	0x00011d20


	//   ....[129]....
        /*0700*/ 	.word	0x00011d90


	//   ....[130]....
        /*0704*/ 	.word	0x00011da0


	//   ....[131]....
        /*0708*/ 	.word	0x00011ea0


	//   ....[132]....
        /*070c*/ 	.word	0x00012390


	//   ....[133]....
        /*0710*/ 	.word	0x000123c0


	//   ....[134]....
        /*0714*/ 	.word	0x00012420


	//   ....[135]....
        /*0718*/ 	.word	0x00012450


	//   ....[136]....
        /*071c*/ 	.word	0x00012480


	//   ....[137]....
        /*0720*/ 	.word	0x000124b0


	//   ....[138]....
        /*0724*/ 	.word	0x000124e0


	//   ....[139]....
        /*0728*/ 	.word	0x00012510


	//   ....[140]....
        /*072c*/ 	.word	0x000126b0


	//   ....[141]....
        /*0730*/ 	.word	0x000126e0


	//   ....[142]....
        /*0734*/ 	.word	0x00012710


	//   ....[143]....
        /*0738*/ 	.word	0x00012740


	//   ....[144]....
        /*073c*/ 	.word	0x00012770


	//   ....[145]....
        /*0740*/ 	.word	0x000127a0


	//   ....[146]....
        /*0744*/ 	.word	0x00012860


	//   ....[147]....
        /*0748*/ 	.word	0x00012880


	//   ....[148]....
        /*074c*/ 	.word	0x000128a0


	//   ....[149]....
        /*0750*/ 	.word	0x00012900


	//   ....[150]....
        /*0754*/ 	.word	0x00013320


	//   ....[151]....
        /*0758*/ 	.word	0x000138c0


	//   ....[152]....
        /*075c*/ 	.word	0x000139b0


	//   ....[153]....
        /*0760*/ 	.word	0x00013a50


	//   ....[154]....
        /*0764*/ 	.word	0x00013ab0


	//   ....[155]....
        /*0768*/ 	.word	0x00013ba0


	//   ....[156]....
        /*076c*/ 	.word	0x00013c10


	//   ....[157]....
        /*0770*/ 	.word	0x00013d00


	//   ....[158]....
        /*0774*/ 	.word	0x00013d70


	//   ....[159]....
        /*0778*/ 	.word	0x00013e60


	//   ....[160]....
        /*077c*/ 	.word	0x00013ed0


	//   ....[161]....
        /*0780*/ 	.word	0x00013fc0


	//   ....[162]....
        /*0784*/ 	.word	0x00014030


	//   ....[163]....
        /*0788*/ 	.word	0x000140d0


	//   ....[164]....
        /*078c*/ 	.word	0x000141c0


	//   ....[165]....
        /*0790*/ 	.word	0x00014230


	//   ....[166]....
        /*0794*/ 	.word	0x00014290


	//   ....[167]....
        /*0798*/ 	.word	0x00014380


	//   ....[168]....
        /*079c*/ 	.word	0x000143e0


	//   ....[169]....
        /*07a0*/ 	.word	0x000144e0


	//   ....[170]....
        /*07a4*/ 	.word	0x00014540


	//   ....[171]....
        /*07a8*/ 	.word	0x00014640


	//   ....[172]....
        /*07ac*/ 	.word	0x000146a0


	//   ....[173]....
        /*07b0*/ 	.word	0x000147a0


	//   ....[174]....
        /*07b4*/ 	.word	0x00014800


	//   ....[175]....
        /*07b8*/ 	.word	0x00014900


	//   ....[176]....
        /*07bc*/ 	.word	0x00014960


	//   ....[177]....
        /*07c0*/ 	.word	0x00014a60


	//   ....[178]....
        /*07c4*/ 	.word	0x00014ac0


	//   ....[179]....
        /*07c8*/ 	.word	0x00014ba0


	//   ....[180]....
        /*07cc*/ 	.word	0x00014cd0


	//   ....[181]....
        /*07d0*/ 	.word	0x00014db0


	//   ....[182]....
        /*07d4*/ 	.word	0x00014e60


	//   ....[183]....
        /*07d8*/ 	.word	0x00014f70


	//   ....[184]....
        /*07dc*/ 	.word	0x00014fd0


	//   ....[185]....
        /*07e0*/ 	.word	0x000150e0


	//   ....[186]....
        /*07e4*/ 	.word	0x00015140


	//   ....[187]....
        /*07e8*/ 	.word	0x00015250


	//   ....[188]....
        /*07ec*/ 	.word	0x000152b0


	//   ....[189]....
        /*07f0*/ 	.word	0x000153c0


	//   ....[190]....
        /*07f4*/ 	.word	0x00015420


	//   ....[191]....
        /*07f8*/ 	.word	0x000154e0


	//   ....[192]....
        /*07fc*/ 	.word	0x00015640


	//   ....[193]....
        /*0800*/ 	.word	0x000156e0


	//   ....[194]....
        /*0804*/ 	.word	0x00015740


	//   ....[195]....
        /*0808*/ 	.word	0x000157f0


	//   ....[196]....
        /*080c*/ 	.word	0x00015850


	//   ....[197]....
        /*0810*/ 	.word	0x00015900


	//   ....[198]....
        /*0814*/ 	.word	0x00015960


	//   ....[199]....
        /*0818*/ 	.word	0x00015a10


	//   ....[200]....
        /*081c*/ 	.word	0x00015a70


	//   ....[201]....
        /*0820*/ 	.word	0x00015b20


	//   ....[202]....
        /*0824*/ 	.word	0x00015b80


	//   ....[203]....
        /*0828*/ 	.word	0x00015c30


	//   ....[204]....
        /*082c*/ 	.word	0x00015d10


	//   ....[205]....
        /*0830*/ 	.word	0x00015db0


	//   ....[206]....
        /*0834*/ 	.word	0x00015e10


	//   ....[207]....
        /*0838*/ 	.word	0x00015ee0


	//   ....[208]....
        /*083c*/ 	.word	0x00015f40


	//   ....[209]....
        /*0840*/ 	.word	0x00016010


	//   ....[210]....
        /*0844*/ 	.word	0x00016070


	//   ....[211]....
        /*0848*/ 	.word	0x00016150


	//   ....[212]....
        /*084c*/ 	.word	0x000161b0


	//   ....[213]....
        /*0850*/ 	.word	0x00016280


	//   ....[214]....
        /*0854*/ 	.word	0x000162e0


	//   ....[215]....
        /*0858*/ 	.word	0x000163b0


	//   ....[216]....
        /*085c*/ 	.word	0x00016440


	//   ....[217]....
        /*0860*/ 	.word	0x000164e0


	//   ....[218]....
        /*0864*/ 	.word	0x00016660


	//   ....[219]....
        /*0868*/ 	.word	0x000166d0


	//   ....[220]....
        /*086c*/ 	.word	0x00016740


	//   ....[221]....
        /*0870*/ 	.word	0x000167b0


	//   ....[222]....
        /*0874*/ 	.word	0x00016820


	//   ....[223]....
        /*0878*/ 	.word	0x000168a0


	//   ....[224]....
        /*087c*/ 	.word	0x00016920


	//   ....[225]....
        /*0880*/ 	.word	0x000169b0


	//   ....[226]....
        /*0884*/ 	.word	0x00016a20


	//   ....[227]....
        /*0888*/ 	.word	0x00016a90


	//   ....[228]....
        /*088c*/ 	.word	0x00016b00


	//   ....[229]....
        /*0890*/ 	.word	0x00016b80


	//   ....[230]....
        /*0894*/ 	.word	0x00016bf0


	//   ....[231]....
        /*0898*/ 	.word	0x00016c80


	//   ....[232]....
        /*089c*/ 	.word	0x00016ce0


	//   ....[233]....
        /*08a0*/ 	.word	0x00016d70


	//   ....[234]....
        /*08a4*/ 	.word	0x00016ea0


	//----- nvinfo : EIATTR_REG_RECONFIG
	.align		4
.L_551:
        /*08a8*/ 	.byte	0x01, 0x54
	.zero		2


	//----- nvinfo : EIATTR_SYSCALL_OFFSETS
	.align		4
        /*08ac*/ 	.byte	0x04, 0x46
        /*08ae*/ 	.short	(.L_553 - .L_552)


	//   ....[0]....
.L_552:
        /*08b0*/ 	.word	0x00001ff0


	//   ....[1]....
        /*08b4*/ 	.word	0x0000ef60


	//   ....[2]....
        /*08b8*/ 	.word	0x0000f0b0


	//   ....[3]....
        /*08bc*/ 	.word	0x0000f1a0


	//   ....[4]....
        /*08c0*/ 	.word	0x00010060


	//----- nvinfo : EIATTR_MBARRIER_INSTR_OFFSETS
	.align		4
.L_553:
        /*08c4*/ 	.byte	0x04, 0x39
        /*08c6*/ 	.short	(.L_555 - .L_554)


	//   ....[0]....
.L_554:
        /*08c8*/ 	.word	0x00000180
        /*08cc*/ 	.word	0x000000ff
        /*08d0*/ 	.word	0x00022800
        /*08d4*/ 	.short	0x0100
        /*08d6*/ 	.byte	0x08
	.zero		1


	//   ....[1]....
        /*08d8*/ 	.word	0x00000190
        /*08dc*/ 	.word	0x000000ff
        /*08e0*/ 	.word	0x00022820
        /*08e4*/ 	.short	0x0100
        /*08e6*/ 	.byte	0x08
	.zero		1


	//   ....[2]....
        /*08e8*/ 	.word	0x00000280
        /*08ec*/ 	.word	0x000000ff
        /*08f0*/ 	.word	0x00022830
        /*08f4*/ 	.short	0x0100
        /*08f6*/ 	.byte	0x08
	.zero		1


	//   ....[3]....
        /*08f8*/ 	.word	0x00000290
        /*08fc*/ 	.word	0x000000ff
        /*0900*/ 	.word	0x00022840
        /*0904*/ 	.short	0x0100
        /*0906*/ 	.byte	0x08
	.zero		1


	//   ....[4]....
        /*0908*/ 	.word	0x000002a0
        /*090c*/ 	.word	0x000000ff
        /*0910*/ 	.word	0x00022838
        /*0914*/ 	.short	0x0100
        /*0916*/ 	.byte	0x08
	.zero		1


	//   ....[5]....
        /*0918*/ 	.word	0x000002b0
        /*091c*/ 	.word	0x000000ff
        /*0920*/ 	.word	0x00022848
        /*0924*/ 	.short	0x0100
        /*0926*/ 	.byte	0x08
	.zero		1


	//   ....[6]....
        /*0928*/ 	.word	0x000003e0
        /*092c*/ 	.word	0x000000ff
        /*0930*/ 	.word	0x00022850
        /*0934*/ 	.short	0x0100
        /*0936*/ 	.byte	0x08
	.zero		1


	//   ....[7]....
        /*0938*/ 	.word	0x000003f0
        /*093c*/ 	.word	0x000000ff
        /*0940*/ 	.word	0x00022860
        /*0944*/ 	.short	0x0100
        /*0946*/ 	.byte	0x08
	.zero		1


	//   ....[8]....
        /*0948*/ 	.word	0x00000400
        /*094c*/ 	.word	0x000000ff
        /*0950*/ 	.word	0x00022858
        /*0954*/ 	.short	0x0100
        /*0956*/ 	.byte	0x08
	.zero		1


	//   ....[9]....
        /*0958*/ 	.word	0x00000410
        /*095c*/ 	.word	0x000000ff
        /*0960*/ 	.word	0x00022868
        /*0964*/ 	.short	0x0100
        /*0966*/ 	.byte	0x08
	.zero		1


	//   ....[10]....
        /*0968*/ 	.word	0x00000500
        /*096c*/ 	.word	0x000000ff
        /*0970*/ 	.word	0x00022870
        /*0974*/ 	.short	0x0100
        /*0976*/ 	.byte	0x06
	.zero		1


	//   ....[11]....
        /*0978*/ 	.word	0x00000510
        /*097c*/ 	.word	0x000000ff
        /*0980*/ 	.word	0x00022880
        /*0984*/ 	.short	0x0100
        /*0986*/ 	.byte	0x06
	.zero		1


	//   ....[12]....
        /*0988*/ 	.word	0x00000520
        /*098c*/ 	.word	0x000000ff
        /*0990*/ 	.word	0x00022878
        /*0994*/ 	.short	0x0100
        /*0996*/ 	.byte	0x06
	.zero		1


	//   ....[13]....
        /*0998*/ 	.word	0x00000530
        /*099c*/ 	.word	0x000000ff
        /*09a0*/ 	.word	0x00022888
        /*09a4*/ 	.short	0x0100
        /*09a6*/ 	.byte	0x06
	.zero		1


	//   ....[14]....
        /*09a8*/ 	.word	0x00000660
        /*09ac*/ 	.word	0x000000ff
        /*09b0*/ 	.word	0x00022890
        /*09b4*/ 	.short	0x0100
        /*09b6*/ 	.byte	0x08
	.zero		1


	//   ....[15]....
        /*09b8*/ 	.word	0x00000670
        /*09bc*/ 	.word	0x000000ff
        /*09c0*/ 	.word	0x000228a0
        /*09c4*/ 	.short	0x0100
        /*09c6*/ 	.byte	0x08
	.zero		1


	//   ....[16]....
        /*09c8*/ 	.word	0x00000680
        /*09cc*/ 	.word	0x000000ff
        /*09d0*/ 	.word	0x00022898
        /*09d4*/ 	.short	0x0100
        /*09d6*/ 	.byte	0x08
	.zero		1


	//   ....[17]....
        /*09d8*/ 	.word	0x00000690
        /*09dc*/ 	.word	0x000000ff
        /*09e0*/ 	.word	0x000228a8
        /*09e4*/ 	.short	0x0100
        /*09e6*/ 	.byte	0x08
	.zero		1


	//   ....[18]....
        /*09e8*/ 	.word	0x000007d0
        /*09ec*/ 	.word	0x000000ff
        /*09f0*/ 	.word	0x000228b0
        /*09f4*/ 	.short	0x0100
        /*09f6*/ 	.byte	0x08
	.zero		1


	//   ....[19]....
        /*09f8*/ 	.word	0x000007e0
        /*09fc*/ 	.word	0x000000ff
        /*0a00*/ 	.word	0x000228c0
        /*0a04*/ 	.short	0x0100
        /*0a06*/ 	.byte	0x08
	.zero		1


	//   ....[20]....
        /*0a08*/ 	.word	0x000007f0
        /*0a0c*/ 	.word	0x000000ff
        /*0a10*/ 	.word	0x000228b8
        /*0a14*/ 	.short	0x0100
        /*0a16*/ 	.byte	0x08
	.zero		1


	//   ....[21]....
        /*0a18*/ 	.word	0x00000800
        /*0a1c*/ 	.word	0x000000ff
        /*0a20*/ 	.word	0x000228c8
        /*0a24*/ 	.short	0x0100
        /*0a26*/ 	.byte	0x08
	.zero		1


	//   ....[22]....
        /*0a28*/ 	.word	0x000020a0
        /*0a2c*/ 	.word	0x00000007
        /*0a30*/ 	.word	0x00022800
        /*0a34*/ 	.short	0x010a
        /*0a36*/ 	.byte	0x3f
	.zero		1


	//   ....[23]....
        /*0a38*/ 	.word	0x00002170
        /*0a3c*/ 	.word	0x000000ff
        /*0a40*/ 	.word	0x00022830
        /*0a44*/ 	.short	0x010a
        /*0a46*/ 	.byte	0x16
	.zero		1


	//   ....[24]....
        /*0a48*/ 	.word	0x000021b0
        /*0a4c*/ 	.word	0x000000ff
        /*0a50*/ 	.word	0x00022830
        /*0a54*/ 	.short	0x010a
        /*0a56*/ 	.byte	0x16
	.zero		1


	//   ....[25]....
        /*0a58*/ 	.word	0x00002570
        /*0a5c*/ 	.word	0x000000ff
        /*0a60*/ 	.word	0x00000000
        /*0a64*/ 	.short	0x0101
        /*0a66*/ 	.byte	0x06
	.zero		1


	//   ....[26]....
        /*0a68*/ 	.word	0x000039e0
        /*0a6c*/ 	.word	0x000000ff
        /*0a70*/ 	.word	0x00022850
        /*0a74*/ 	.short	0x010a
        /*0a76*/ 	.byte	0x16
	.zero		1


	//   ....[27]....
        /*0a78*/ 	.word	0x00003a20
        /*0a7c*/ 	.word	0x000000ff
        /*0a80*/ 	.word	0x00022850
        /*0a84*/ 	.short	0x010a
        /*0a86*/ 	.byte	0x16
	.zero		1


	//   ....[28]....
        /*0a88*/ 	.word	0x00003de0
        /*0a8c*/ 	.word	0x000000ff
        /*0a90*/ 	.word	0x00000000
        /*0a94*/ 	.short	0x0101
        /*0a96*/ 	.byte	0x16
	.zero		1


	//   ....[29]....
        /*0a98*/ 	.word	0x00003f40
        /*0a9c*/ 	.word	0x000000ff
        /*0aa0*/ 	.word	0x00022830
        /*0aa4*/ 	.short	0x010a
        /*0aa6*/ 	.byte	0x17
	.zero		1


	//   ....[30]....
        /*0aa8*/ 	.word	0x00003f80
        /*0aac*/ 	.word	0x000000ff
        /*0ab0*/ 	.word	0x00022830
        /*0ab4*/ 	.short	0x010a
        /*0ab6*/ 	.byte	0x17
	.zero		1


	//   ....[31]....
        /*0ab8*/ 	.word	0x00004260
        /*0abc*/ 	.word	0x000000ff
        /*0ac0*/ 	.word	0x00000000
        /*0ac4*/ 	.short	0x0101
        /*0ac6*/ 	.byte	0x06
	.zero		1


	//   ....[32]....
        /*0ac8*/ 	.word	0x00006020
        /*0acc*/ 	.word	0x000000ff
        /*0ad0*/ 	.word	0x00022850
        /*0ad4*/ 	.short	0x010a
        /*0ad6*/ 	.byte	0x17
	.zero		1


	//   ....[33]....
        /*0ad8*/ 	.word	0x00006060
        /*0adc*/ 	.word	0x000000ff
        /*0ae0*/ 	.word	0x00022850
        /*0ae4*/ 	.short	0x010a
        /*0ae6*/ 	.byte	0x17
	.zero		1


	//   ....[34]....
        /*0ae8*/ 	.word	0x00006390
        /*0aec*/ 	.word	0x000000ff
        /*0af0*/ 	.word	0x00000000
        /*0af4*/ 	.short	0x0101
        /*0af6*/ 	.byte	0x17
	.zero		1


	//   ....[35]....
        /*0af8*/ 	.word	0x000064e0
        /*0afc*/ 	.word	0x000000ff
        /*0b00*/ 	.word	0x00022830
        /*0b04*/ 	.short	0x010a
        /*0b06*/ 	.byte	0x17
	.zero		1


	//   ....[36]....
        /*0b08*/ 	.word	0x00006520
        /*0b0c*/ 	.word	0x000000ff
        /*0b10*/ 	.word	0x00022830
        /*0b14*/ 	.short	0x010a
        /*0b16*/ 	.byte	0x17
	.zero		1


	//   ....[37]....
        /*0b18*/ 	.word	0x00006750
        /*0b1c*/ 	.word	0x000000ff
        /*0b20*/ 	.word	0x00000000
        /*0b24*/ 	.short	0x0101
        /*0b26*/ 	.byte	0x06
	.zero		1


	//   ....[38]....
        /*0b28*/ 	.word	0x00007dc0
        /*0b2c*/ 	.word	0x000000ff
        /*0b30*/ 	.word	0x00022850
        /*0b34*/ 	.short	0x010a
        /*0b36*/ 	.byte	0x17
	.zero		1


	//   ....[39]....
        /*0b38*/ 	.word	0x00007e00
        /*0b3c*/ 	.word	0x000000ff
        /*0b40*/ 	.word	0x00022850
        /*0b44*/ 	.short	0x010a
        /*0b46*/ 	.byte	0x17
	.zero		1


	//   ....[40]....
        /*0b48*/ 	.word	0x00008130
        /*0b4c*/ 	.word	0x000000ff
        /*0b50*/ 	.word	0x00000000
        /*0b54*/ 	.short	0x0101
        /*0b56*/ 	.byte	0x17
	.zero		1


	//   ....[41]....
        /*0b58*/ 	.word	0x0000a830
        /*0b5c*/ 	.word	0x000000ff
        /*0b60*/ 	.word	0x00000000
        /*0b64*/ 	.short	0x0101
        /*0b66*/ 	.byte	0x08
	.zero		1


	//   ....[42]....
        /*0b68*/ 	.word	0x0000b040
        /*0b6c*/ 	.word	0x000000ff
        /*0b70*/ 	.word	0x00000000
        /*0b74*/ 	.short	0x0101
        /*0b76*/ 	.byte	0x08
	.zero		1


	//   ....[43]....
        /*0b78*/ 	.word	0x0000f6c0
        /*0b7c*/ 	.word	0x00000021
        /*0b80*/ 	.word	0x00022840
        /*0b84*/ 	.short	0x010a
        /*0b86*/ 	.byte	0x3f
	.zero		1


	//   ....[44]....
        /*0b88*/ 	.word	0x0000fcf0
        /*0b8c*/ 	.word	0x00000021
        /*0b90*/ 	.word	0x00022830
        /*0b94*/ 	.short	0x0107
        /*0b96*/ 	.byte	0x3f
	.zero		1


	//   ....[45]....
        /*0b98*/ 	.word	0x0000fdd0
        /*0b9c*/ 	.word	0x00000021
        /*0ba0*/ 	.word	0x00022830
        /*0ba4*/ 	.short	0x0101
        /*0ba6*/ 	.byte	0x3f
	.zero		1


	//   ....[46]....
        /*0ba8*/ 	.word	0x00010910
        /*0bac*/ 	.word	0x00000017
        /*0bb0*/ 	.word	0x00022800
        /*0bb4*/ 	.short	0x0107
        /*0bb6*/ 	.byte	0x3f
	.zero		1


	//   ....[47]....
        /*0bb8*/ 	.word	0x00010a00
        /*0bbc*/ 	.word	0x00000017
        /*0bc0*/ 	.word	0x00022800
        /*0bc4*/ 	.short	0x0101
        /*0bc6*/ 	.byte	0x3f
	.zero		1


	//   ....[48]....
        /*0bc8*/ 	.word	0x00010a20
        /*0bcc*/ 	.word	0x00000017
        /*0bd0*/ 	.word	0x00022820
        /*0bd4*/ 	.short	0x010a
        /*0bd6*/ 	.byte	0x3f
	.zero		1


	//   ....[49]....
        /*0bd8*/ 	.word	0x00010ab0
        /*0bdc*/ 	.word	0x00000021
        /*0be0*/ 	.word	0x00022860
        /*0be4*/ 	.short	0x010a
        /*0be6*/ 	.byte	0x3f
	.zero		1


	//   ....[50]....
        /*0be8*/ 	.word	0x00011190
        /*0bec*/ 	.word	0x00000021
        /*0bf0*/ 	.word	0x00022850
        /*0bf4*/ 	.short	0x0107
        /*0bf6*/ 	.byte	0x3f
	.zero		1


	//   ....[51]....
        /*0bf8*/ 	.word	0x00011260
        /*0bfc*/ 	.word	0x00000021
        /*0c00*/ 	.word	0x00022850
        /*0c04*/ 	.short	0x0101
        /*0c06*/ 	.byte	0x3f
	.zero		1


	//   ....[52]....
        /*0c08*/ 	.word	0x000115b0
        /*0c0c*/ 	.word	0x0000000a
        /*0c10*/ 	.word	0x00022840
        /*0c14*/ 	.short	0x010a
        /*0c16*/ 	.byte	0x3f
	.zero		1


	//   ....[53]....
        /*0c18*/ 	.word	0x00011960
        /*0c1c*/ 	.word	0x0000000a
        /*0c20*/ 	.word	0x00022830
        /*0c24*/ 	.short	0x0107
        /*0c26*/ 	.byte	0x3f
	.zero		1


	//   ....[54]....
        /*0c28*/ 	.word	0x00011a20
        /*0c2c*/ 	.word	0x0000000a
        /*0c30*/ 	.word	0x00022830
        /*0c34*/ 	.short	0x0101
        /*0c36*/ 	.byte	0x3f
	.zero		1


	//   ....[55]....
        /*0c38*/ 	.word	0x00011a50
        /*0c3c*/ 	.word	0x0000000a
        /*0c40*/ 	.word	0x00022860
        /*0c44*/ 	.short	0x010a
        /*0c46*/ 	.byte	0x3f
	.zero		1


	//   ....[56]....
        /*0c48*/ 	.word	0x00011f50
        /*0c4c*/ 	.word	0x0000000a
        /*0c50*/ 	.word	0x00022850
        /*0c54*/ 	.short	0x0107
        /*0c56*/ 	.byte	0x3f
	.zero		1


	//   ....[57]....
        /*0c58*/ 	.word	0x00012010
        /*0c5c*/ 	.word	0x0000000a
        /*0c60*/ 	.word	0x00022850
        /*0c64*/ 	.short	0x0101
        /*0c66*/ 	.byte	0x3f
	.zero		1


	//   ....[58]....
        /*0c68*/ 	.word	0x000132a0
        /*0c6c*/ 	.word	0x00000007
        /*0c70*/ 	.word	0x00022820
        /*0c74*/ 	.short	0x010a
        /*0c76*/ 	.byte	0x3f
	.zero		1


	//   ....[59]....
        /*0c78*/ 	.word	0x00013420
        /*0c7c*/ 	.word	0x00000005
        /*0c80*/ 	.word	0x00022840
        /*0c84*/ 	.short	0x010a
        /*0c86*/ 	.byte	0x3f
	.zero		1


	//   ....[60]....
        /*0c88*/ 	.word	0x000134c0
        /*0c8c*/ 	.word	0x00000003
        /*0c90*/ 	.word	0x00022840
        /*0c94*/ 	.short	0x010a
        /*0c96*/ 	.byte	0x3f
	.zero		1


	//   ....[61]....
        /*0c98*/ 	.word	0x00013500
        /*0c9c*/ 	.word	0x00000005
        /*0ca0*/ 	.word	0x00022860
        /*0ca4*/ 	.short	0x010a
        /*0ca6*/ 	.byte	0x3f
	.zero		1


	//   ....[62]....
        /*0ca8*/ 	.word	0x00013540
        /*0cac*/ 	.word	0x00000003
        /*0cb0*/ 	.word	0x00022860
        /*0cb4*/ 	.short	0x010a
        /*0cb6*/ 	.byte	0x3f
	.zero		1


	//   ....[63]....
        /*0cb8*/ 	.word	0x000135a0
        /*0cbc*/ 	.word	0x00000007
        /*0cc0*/ 	.word	0x00022800
        /*0cc4*/ 	.short	0x010a
        /*0cc6*/ 	.byte	0x3f
	.zero		1


	//   ....[64]....
        /*0cc8*/ 	.word	0x00013600
        /*0ccc*/ 	.word	0x00000000
        /*0cd0*/ 	.word	0x00022830
        /*0cd4*/ 	.short	0x010a
        /*0cd6*/ 	.byte	0x3f
	.zero		1


	//   ....[65]....
        /*0cd8*/ 	.word	0x00013660
        /*0cdc*/ 	.word	0x0000000a
        /*0ce0*/ 	.word	0x00022850
        /*0ce4*/ 	.short	0x010a
        /*0ce6*/ 	.byte	0x3f
	.zero		1


	//   ....[66]....
        /*0ce8*/ 	.word	0x000136c0
        /*0cec*/ 	.word	0x00000000
        /*0cf0*/ 	.word	0x00022830
        /*0cf4*/ 	.short	0x010a
        /*0cf6*/ 	.byte	0x3f
	.zero		1


	//   ....[67]....
        /*0cf8*/ 	.word	0x00013720
        /*0cfc*/ 	.word	0x00000008
        /*0d00*/ 	.word	0x00022850
        /*0d04*/ 	.short	0x010a
        /*0d06*/ 	.byte	0x3f
	.zero		1


	//   ....[68]....
        /*0d08*/ 	.word	0x00013780
        /*0d0c*/ 	.word	0x00000000
        /*0d10*/ 	.word	0x00022830
        /*0d14*/ 	.short	0x010a
        /*0d16*/ 	.byte	0x3f
	.zero		1


	//   ....[69]....
        /*0d18*/ 	.word	0x000137e0
        /*0d1c*/ 	.word	0x00000008
        /*0d20*/ 	.word	0x00022850
        /*0d24*/ 	.short	0x010a
        /*0d26*/ 	.byte	0x3f
	.zero		1


	//   ....[70]....
        /*0d28*/ 	.word	0x00013900
        /*0d2c*/ 	.word	0x00000021
        /*0d30*/ 	.word	0x00022840
        /*0d34*/ 	.short	0x010a
        /*0d36*/ 	.byte	0x3f
	.zero		1


	//   ....[71]....
        /*0d38*/ 	.word	0x00014bd0
        /*0d3c*/ 	.word	0x00000017
        /*0d40*/ 	.word	0x00022820
        /*0d44*/ 	.short	0x010a
        /*0d46*/ 	.byte	0x3f
	.zero		1


	//   ....[72]....
        /*0d48*/ 	.word	0x00014c20
        /*0d4c*/ 	.word	0x00000021
        /*0d50*/ 	.word	0x00022860
        /*0d54*/ 	.short	0x010a
        /*0d56*/ 	.byte	0x3f
	.zero		1


	//   ....[73]....
        /*0d58*/ 	.word	0x00015590
        /*0d5c*/ 	.word	0x0000000a
        /*0d60*/ 	.word	0x00022840
        /*0d64*/ 	.short	0x010a
        /*0d66*/ 	.byte	0x3f
	.zero		1


	//   ....[74]....
        /*0d68*/ 	.word	0x00015c60
        /*0d6c*/ 	.word	0x0000000a
        /*0d70*/ 	.word	0x00022860
        /*0d74*/ 	.short	0x010a
        /*0d76*/ 	.byte	0x3f
	.zero		1


	//   ....[75]....
        /*0d78*/ 	.word	0x00016dc0
        /*0d7c*/ 	.word	0x00000007
        /*0d80*/ 	.word	0x00022820
        /*0d84*/ 	.short	0x010a
        /*0d86*/ 	.byte	0x3f
	.zero		1


	//   ....[76]....
        /*0d88*/ 	.word	0x00016f60
        /*0d8c*/ 	.word	0x00000005
        /*0d90*/ 	.word	0x00022840
        /*0d94*/ 	.short	0x010a
        /*0d96*/ 	.byte	0x3f
	.zero		1


	//   ....[77]....
        /*0d98*/ 	.word	0x00016fb0
        /*0d9c*/ 	.word	0x00000003
        /*0da0*/ 	.word	0x00022840
        /*0da4*/ 	.short	0x010a
        /*0da6*/ 	.byte	0x3f
	.zero		1


	//   ....[78]....
        /*0da8*/ 	.word	0x00017000
        /*0dac*/ 	.word	0x00000005
        /*0db0*/ 	.word	0x00022860
        /*0db4*/ 	.short	0x010a
        /*0db6*/ 	.byte	0x3f
	.zero		1


	//----- nvinfo : EIATTR_NUM_MBARRIERS
	.align		4
.L_555:
        /*0db8*/ 	.byte	0x03, 0x38
        /*0dba*/ 	.short	0x0016


	//----- nvinfo : EIATTR_EXIT_INSTR_OFFSETS
	.align		4
        /*0dbc*/ 	.byte	0x04, 0x1c
        /*0dbe*/ 	.short	(.L_557 - .L_556)


	//   ....[0]....
.L_556:
        /*0dc0*/ 	.word	0x000009a0


	//   ....[1]....
        /*0dc4*/ 	.word	0x0000d3b0


	//   ....[2]....
        /*0dc8*/ 	.word	0x00013590


	//----- nvinfo : EIATTR_MAX_THREADS
	.align		4
.L_557:
        /*0dcc*/ 	.byte	0x04, 0x05
        /*0dce*/ 	.short	(.L_559 - .L_558)
.L_558:
        /*0dd0*/ 	.word	0x00000180
        /*0dd4*/ 	.word	0x00000001
        /*0dd8*/ 	.word	0x00000001


	//----- nvinfo : EIATTR_CRS_STACK_SIZE
	.align		4
.L_559:
        /*0ddc*/ 	.byte	0x04, 0x1e
        /*0dde*/ 	.short	(.L_561 - .L_560)
.L_560:
        /*0de0*/ 	.word	0x00000000


	//----- nvinfo : EIATTR_CBANK_PARAM_SIZE
	.align		4
.L_561:
        /*0de4*/ 	.byte	0x03, 0x19
        /*0de6*/ 	.short	0x0af0


	//----- nvinfo : EIATTR_PARAM_CBANK
	.align		4
        /*0de8*/ 	.byte	0x04, 0x0a
        /*0dea*/ 	.short	(.L_563 - .L_562)
	.align		4
.L_562:
        /*0dec*/ 	.word	index@(.nv.constant0._ZN7cutlass13device_kernelIN5flash11enable_sm90INS1_16FlashAttnFwdSm90INS1_25CollectiveMainloopFwdSm90ILi2EN4cute5tupleIJNS5_1CILi1EEES8_S8_EEENS6_IJNS7_ILi128EEENS7_ILi96EEENS7_ILi64EEEEEELi256ENS_6half_tEfNS_4arch4Sm90ELb1ELb0ELb0ELb1ELb1ELb0ELb0ELb1ELb0ELb1ELb1ELb0EEENS1_21CollectiveEpilogueFwdINS6_IJSA_NS7_ILi256EEESB_EEES9_SE_SG_Li256ELb1ELb1ELb1ELb0EEENS1_36VarlenDynamicPersistentTileSchedulerILi128ELi96ELi256ELi128ELb1ELb1ELb1ELb1ELb1ELb1EEEEEEEEEvNT_6ParamsE)
        /*0df0*/ 	.short	0x0210
        /*0df2*/ 	.short	0x0af0


	//----- nvinfo : EIATTR_SW_WAR
	.align		4
.L_563:
        /*0df4*/ 	.byte	0x04, 0x36
        /*0df6*/ 	.short	(.L_565 - .L_564)
.L_564:
        /*0df8*/ 	.word	0x00000008
.L_565:


//--------------------- .nv.info._ZN7cutlass13device_kernelIN5flash11enable_sm90INS1_16FlashAttnFwdSm90INS1_25CollectiveMainloopFwdSm90ILi2EN4cute5tupleIJNS5_1CILi1EEES8_S8_EEENS6_IJNS7_ILi128EEENS7_ILi96EEENS7_ILi64EEEEEELi256ENS_6half_tEfNS_4arch4Sm90ELb1ELb0ELb0ELb1ELb1ELb1ELb0ELb1ELb0ELb1ELb1ELb0EEENS1_21CollectiveEpilogueFwdINS6_IJSA_NS7_ILi256EEESB_EEES9_SE_SG_Li256ELb1ELb1ELb1ELb0EEENS1_36VarlenDynamicPersistentTileSchedulerILi128ELi96ELi256ELi128ELb1ELb1ELb1ELb1ELb1ELb1EEEEEEEEEvNT_6ParamsE --------------------------
	.section	.nv.info._ZN7cutlass13device_kernelIN5flash11enable_sm90INS1_16FlashAttnFwdSm90INS1_25CollectiveMainloopFwdSm90ILi2EN4cute5tupleIJNS5_1CILi1EEES8_S8_EEENS6_IJNS7_ILi128EEENS7_ILi96EEENS7_ILi64EEEEEELi256ENS_6half_tEfNS_4arch4Sm90ELb1ELb0ELb0ELb1ELb1ELb1ELb0ELb1ELb0ELb1ELb1ELb0EEENS1_21CollectiveEpilogueFwdINS6_IJSA_NS7_ILi256EEESB_EEES9_SE_SG_Li256ELb1ELb1ELb1ELb0EEENS1_36VarlenDynamicPersistentTileSchedulerILi128ELi96ELi256ELi128ELb1ELb1ELb1ELb1ELb1ELb1EEEEEEEEEvNT_6ParamsE,"",@"SHT_CUDA_INFO"
	.sectionflags	@""
	.align	4


	//----- nvinfo : EIATTR_CUDA_API_VERSION
	.align		4
        /*0000*/ 	.byte	0x04, 0x37
        /*0002*/ 	.short	(.L_567 - .L_566)
.L_566:
        /*0004*/ 	.word	0x00000082


	//----- nvinfo : EIATTR_KPARAM_INFO
	.align		4
.L_567:
        /*0008*/ 	.byte	0x04, 0x17
        /*000a*/ 	.short	(.L_569 - .L_568)
.L_568:
        /*000c*/ 	.word	0x00000000
        /*0010*/ 	.short	0x0000
        /*0012*/ 	.short	0x0070
        /*0014*/ 	.byte	0x00, 0xf0, 0x01, 0x2a


	//----- nvinfo : EIATTR_SPARSE_MMA_MASK
	.align		4
.L_569:
        /*0018*/ 	.byte	0x03, 0x50
        /*001a*/ 	.short	0x0000


	//----- nvinfo : EIATTR_MAXREG_COUNT
	.align		4
        /*001c*/ 	.byte	0x03, 0x1b
        /*001e*/ 	.short	0x00a8


	//----- nvinfo : EIATTR_NUM_BARRIERS
	.align		4
        /*0020*/ 	.byte	0x02, 0x4c
        /*0022*/ 	.byte	0x10
	.zero		1


	//----- nvinfo : EIATTR_EXTERNS
	.align		4
        /*0024*/ 	.byte	0x04, 0x0f
        /*0026*/ 	.short	(.L_571 - .L_570)


	//   ....[0]....
	.align		4
.L_570:
        /*0028*/ 	.word	index@(__assertfail)


	//----- nvinfo : EIATTR_ANNOTATIONS
	.align		4
.L_571:
        /*002c*/ 	.byte	0x04, 0x55
        /*002e*/ 	.short	(.L_573 - .L_572)


	//   ....[0]....
.L_572:
        /* <DEDUP_REMOVED lines=142> */


	//----- nvinfo : EIATTR_MERCURY_ISA_VERSION
	.align		4
.L_573:
        /*08f8*/ 	.byte	0x03, 0x5f
        /*08fa*/ 	.short	0x0101


	//----- nvinfo : EIATTR_UNUSED_LOAD_BYTE_OFFSET
	.align		4
        /*08fc*/ 	.byte	0x04, 0x44
        /*08fe*/ 	.short	(.L_575 - .L_574)


	//   ....[0]....
.L_574:
        /*0900*/ 	.word	0x00000a80
        /*0904*/ 	.word	0x0000fff0


	//   ....[1]....
        /*0908*/ 	.word	0x00011130
        /*090c*/ 	.word	0x0000fff0


	//----- nvinfo : EIATTR_INT_WARP_WIDE_INSTR_OFFSETS
	.align		4
.L_575:
        /*0910*/ 	.byte	0x04, 0x31
        /*0912*/ 	.short	(.L_577 - .L_576)


	//   ....[0]....
.L_576:
        /*0914*/ 	.word	0x00000130


	//   ....[1]....
        /*0918*/ 	.word	0x00000170


	//   ....[2]....
        /*091c*/ 	.word	0x000001e0


	//   ....[3]....
        /*0920*/ 	.word	0x00019400


	//   ....[4]....
        /*0924*/ 	.word	0x00019490


	//   ....[5]....
        /*0928*/ 	.word	0x0001c780


	//   ....[6]....
        /*092c*/ 	.word	0x0001c810


	//----- nvinfo : EIATTR_COOP_GROUP_MASK_REGIDS
	.align		4
.L_577:
        /*0930*/ 	.byte	0x04, 0x29
        /*0932*/ 	.short	(.L_579 - .L_578)


	//   ....[0]....
.L_578:
        /*0934*/ 	.word	0xffffffff


	//   ....[1]....
        /*0938*/ 	.word	0xffffffff


	//   ....[2]....
        /*093c*/ 	.word	0xffffffff


	//   ....[3]....
        /*0940*/ 	.word	0xffffffff


	//   ....[4]....
        /*0944*/ 	.word	0xffffffff


	//   ....[5]....
        /*0948*/ 	.word	0xffffffff


	//   ....[6]....
        /*094c*/ 	.word	0xffffffff


	//   ....[7]....
        /*0950*/ 	.word	0xffffffff


	//   ....[8]....
        /*0954*/ 	.word	0xffffffff


	//   ....[9]....
        /*0958*/ 	.word	0xffffffff


	//   ....[10]....
        /*095c*/ 	.word	0xffffffff


	//   ....[11]....
        /*0960*/ 	.word	0xffffffff


	//   ....[12]....
        /*0964*/ 	.word	0xffffffff


	//   ....[13]....
        /*0968*/ 	.word	0xffffffff


	//   ....[14]....
        /*096c*/ 	.word	0xffffffff


	//   ....[15]....
        /*0970*/ 	.word	0xffffffff


	//   ....[16]....
        /*0974*/ 	.word	0xffffffff


	//   ....[17]....
        /*0978*/ 	.word	0xffffffff


	//   ....[18]....
        /*097c*/ 	.word	0xffffffff


	//   ....[19]....
        /*0980*/ 	.word	0xffffffff


	//   ....[20]....
        /*0984*/ 	.word	0xffffffff


	//   ....[21]....
        /*0988*/ 	.word	0xffffffff


	//   ....[22]....
        /*098c*/ 	.word	0xffffffff


	//   ....[23]....
        /*0990*/ 	.word	0xffffffff


	//   ....[24]....
        /*0994*/ 	.word	0xffffffff


	//   ....[25]....
        /*0998*/ 	.word	0xffffffff


	//   ....[26]....
        /*099c*/ 	.word	0xffffffff


	//   ....[27]....
        /*09a0*/ 	.word	0xffffffff


	//   ....[28]....
        /*09a4*/ 	.word	0xffffffff


	//   ....[29]....
        /*09a8*/ 	.word	0xffffffff


	//   ....[30]....
        /*09ac*/ 	.word	0xffffffff


	//   ....[31]....
        /*09b0*/ 	.word	0xffffffff


	//   ....[32]....
        /*09b4*/ 	.word	0xffffffff


	//   ....[33]....
        /*09b8*/ 	.word	0xffffffff


	//   ....[34]....
        /*09bc*/ 	.word	0xffffffff


	//   ....[35]....
        /*09c0*/ 	.word	0xffffffff


	//   ....[36]....
        /*09c4*/ 	.word	0xffffffff


	//   ....[37]....
        /*09c8*/ 	.word	0xffffffff


	//   ....[38]....
        /*09cc*/ 	.word	0xffffffff


	//   ....[39]....
        /*09d0*/ 	.word	0xffffffff


	//   ....[40]....
        /*09d4*/ 	.word	0xffffffff


	//   ....[41]....
        /*09d8*/ 	.word	0xffffffff


	//   ....[42]....
        /*09dc*/ 	.word	0xffffffff


	//   ....[43]....
        /*09e0*/ 	.word	0xffffffff


	//   ....[44]....
        /*09e4*/ 	.word	0xffffffff


	//   ....[45]....
        /*09e8*/ 	.word	0xffffffff


	//   ....[46]....
        /*09ec*/ 	.word	0xffffffff


	//   ....[47]....
        /*09f0*/ 	.word	0xffffffff


	//   ....[48]....
        /*09f4*/ 	.word	0xffffffff


	//   ....[49]....
        /*09f8*/ 	.word	0xffffffff


	//   ....[50]....
        /*09fc*/ 	.word	0xffffffff


	//   ....[51]....
        /*0a00*/ 	.word	0xffffffff


	//   ....[52]....
        /*0a04*/ 	.word	0xffffffff


	//   ....[53]....
        /*0a08*/ 	.word	0xffffffff


	//   ....[54]....
        /*0a0c*/ 	.word	0xffffffff


	//   ....[55]....
        /*0a10*/ 	.word	0xffffffff


	//   ....[56]....
        /*0a14*/ 	.word	0xffffffff


	//   ....[57]....
        /*0a18*/ 	.word	0xffffffff


	//   ....[58]....
        /*0a1c*/ 	.word	0xffffffff


	//   ....[59]....
        /*0a20*/ 	.word	0xffffffff


	//   ....[60]....
        /*0a24*/ 	.word	0xffffffff


	//   ....[61]....
        /*0a28*/ 	.word	0xffffffff


	//   ....[62]....
        /*0a2c*/ 	.word	0xffffffff


	//   ....[63]....
        /*0a30*/ 	.word	0xffffffff


	//   ....[64]....
        /*0a34*/ 	.word	0xffffffff


	//   ....[65]....
        /*0a38*/ 	.word	0xffffffff


	//   ....[66]....
        /*0a3c*/ 	.word	0xffffffff


	//   ....[67]....
        /*0a40*/ 	.word	0xffffffff


	//   ....[68]....
        /*0a44*/ 	.word	0xffffffff


	//   ....[69]....
        /*0a48*/ 	.word	0xffffffff


	//   ....[70]....
        /*0a4c*/ 	.word	0xffffffff


	//   ....[71]....
        /*0a50*/ 	.word	0xffffffff


	//   ....[72]....
        /*0a54*/ 	.word	0xffffffff


	//   ....[73]....
        /*0a58*/ 	.word	0xffffffff


	//   ....[74]....
        /*0a5c*/ 	.word	0xffffffff


	//   ....[75]....
        /*0a60*/ 	.word	0xffffffff


	//   ....[76]....
        /*0a64*/ 	.word	0xffffffff


	//   ....[77]....
        /*0a68*/ 	.word	0xffffffff


	//   ....[78]....
        /*0a6c*/ 	.word	0xffffffff


	//   ....[79]....
        /*0a70*/ 	.word	0xffffffff


	//   ....[80]....
        /*0a74*/ 	.word	0xffffffff


	//   ....[81]....
        /*0a78*/ 	.word	0xffffffff


	//   ....[82]....
        /*0a7c*/ 	.word	0xffffffff


	//   ....[83]....
        /*0a80*/ 	.word	0xffffffff


	//   ....[84]....
        /*0a84*/ 	.word	0xffffffff


	//   ....[85]....
        /*0a88*/ 	.word	0xffffffff


	//   ....[86]....
        /*0a8c*/ 	.word	0xffffffff


	//   ....[87]....
        /*0a90*/ 	.word	0xffffffff


	//   ....[88]....
        /*0a94*/ 	.word	0xffffffff


	//   ....[89]....
        /*0a98*/ 	.word	0xffffffff


	//   ....[90]....
        /*0a9c*/ 	.word	0xffffffff


	//   ....[91]....
        /*0aa0*/ 	.word	0xffffffff


	//   ....[92]....
        /*0aa4*/ 	.word	0xffffffff


	//   ....[93]....
        /*0aa8*/ 	.word	0xffffffff


	//   ....[94]....
        /*0aac*/ 	.word	0xffffffff


	//   ....[95]....
        /*0ab0*/ 	.word	0xffffffff


	//   ....[96]....
        /*0ab4*/ 	.word	0xffffffff


	//   ....[97]....
        /*0ab8*/ 	.word	0xffffffff


	//   ....[98]....
        /*0abc*/ 	.word	0xffffffff


	//   ....[99]....
        /*0ac0*/ 	.word	0xffffffff


	//   ....[100]....
        /*0ac4*/ 	.word	0xffffffff


	//   ....[101]....
        /*0ac8*/ 	.word	0xffffffff


	//   ....[102]....
        /*0acc*/ 	.word	0xffffffff


	//   ....[103]....
        /*0ad0*/ 	.word	0xffffffff


	//   ....[104]....
        /*0ad4*/ 	.word	0xffffffff


	//   ....[105]....
        /*0ad8*/ 	.word	0xffffffff


	//   ....[106]....
        /*0adc*/ 	.word	0xffffffff


	//   ....[107]....
        /*0ae0*/ 	.word	0xffffffff


	//   ....[108]....
        /*0ae4*/ 	.word	0xffffffff


	//   ....[109]....
        /*0ae8*/ 	.word	0xffffffff


	//   ....[110]....
        /*0aec*/ 	.word	0xffffffff


	//   ....[111]....
        /*0af0*/ 	.word	0xffffffff


	//   ....[112]....
        /*0af4*/ 	.word	0xffffffff


	//   ....[113]....
        /*0af8*/ 	.word	0xffffffff


	//   ....[114]....
        /*0afc*/ 	.word	0xffffffff


	//   ....[115]....
        /*0b00*/ 	.word	0xffffffff


	//   ....[116]....
        /*0b04*/ 	.word	0xffffffff


	//   ....[117]....
        /*0b08*/ 	.word	0xffffffff


	//   ....[118]....
        /*0b0c*/ 	.word	0xffffffff


	//   ....[119]....
        /*0b10*/ 	.word	0xffffffff


	//   ....[120]....
        /*0b14*/ 	.word	0xffffffff


	//   ....[121]....
        /*0b18*/ 	.word	0xffffffff


	//   ....[122]....
        /*0b1c*/ 	.word	0xffffffff


	//   ....[123]....
        /*0b20*/ 	.word	0xffffffff


	//   ....[124]....
        /*0b24*/ 	.word	0xffffffff


	//   ....[125]....
        /*0b28*/ 	.word	0xffffffff


	//   ....[126]....
        /*0b2c*/ 	.word	0xffffffff


	//   ....[127]....
        /*0b30*/ 	.word	0xffffffff


	//   ....[128]....
        /*0b34*/ 	.word	0xffffffff


	//   ....[129]....
        /*0b38*/ 	.word	0xffffffff


	//   ....[130]....
        /*0b3c*/ 	.word	0xffffffff


	//   ....[131]....
        /*0b40*/ 	.word	0xffffffff


	//   ....[132]....
        /*0b44*/ 	.word	0xffffffff


	//   ....[133]....
        /*0b48*/ 	.word	0xffffffff


	//   ....[134]....
        /*0b4c*/ 	.word	0xffffffff


	//   ....[135]....
        /*0b50*/ 	.word	0xffffffff


	//   ....[136]....
        /*0b54*/ 	.word	0xffffffff


	//   ....[137]....
        /*0b58*/ 	.word	0xffffffff


	//   ....[138]....
        /*0b5c*/ 	.word	0xffffffff


	//   ....[139]....
        /*0b60*/ 	.word	0xffffffff


	//   ....[140]....
        /*0b64*/ 	.word	0xffffffff


	//   ....[141]....
        /*0b68*/ 	.word	0xffffffff


	//   ....[142]....
        /*0b6c*/ 	.word	0xffffffff


	//   ....[143]....
        /*0b70*/ 	.word	0xffffffff


	//   ....[144]....
        /*0b74*/ 	.word	0xffffffff


	//   ....[145]....
        /*0b78*/ 	.word	0xffffffff


	//   ....[146]....
        /*0b7c*/ 	.word	0xffffffff


	//   ....[147]....
        /*0b80*/ 	.word	0xffffffff


	//   ....[148]....
        /*0b84*/ 	.word	0xffffffff


	//   ....[149]....
        /*0b88*/ 	.word	0xffffffff


	//   ....[150]....
        /*0b8c*/ 	.word	0xffffffff


	//   ....[151]....
        /*0b90*/ 	.word	0xffffffff


	//   ....[152]....
        /*0b94*/ 	.word	0xffffffff


	//   ....[153]....
        /*0b98*/ 	.word	0xffffffff


	//   ....[154]....
        /*0b9c*/ 	.word	0xffffffff


	//   ....[155]....
        /*0ba0*/ 	.word	0xffffffff


	//   ....[156]....
        /*0ba4*/ 	.word	0xffffffff


	//   ....[157]....
        /*0ba8*/ 	.word	0xffffffff


	//   ....[158]....
        /*0bac*/ 	.word	0xffffffff


	//   ....[159]....
        /*0bb0*/ 	.word	0xffffffff


	//   ....[160]....
        /*0bb4*/ 	.word	0xffffffff


	//   ....[161]....
        /*0bb8*/ 	.word	0xffffffff


	//   ....[162]....
        /*0bbc*/ 	.word	0xffffffff


	//   ....[163]....
        /*0bc0*/ 	.word	0xffffffff


	//   ....[164]....
        /*0bc4*/ 	.word	0xffffffff


	//   ....[165]....
        /*0bc8*/ 	.word	0xffffffff


	//   ....[166]....
        /*0bcc*/ 	.word	0xffffffff


	//   ....[167]....
        /*0bd0*/ 	.word	0xffffffff


	//   ....[168]....
        /*0bd4*/ 	.word	0xffffffff


	//   ....[169]....
        /*0bd8*/ 	.word	0xffffffff


	//   ....[170]....
        /*0bdc*/ 	.word	0xffffffff


	//   ....[171]....
        /*0be0*/ 	.word	0xffffffff


	//   ....[172]....
        /*0be4*/ 	.word	0xffffffff


	//   ....[173]....
        /*0be8*/ 	.word	0xffffffff


	//   ....[174]....
        /*0bec*/ 	.word	0xffffffff


	//   ....[175]....
        /*0bf0*/ 	.word	0xffffffff


	//   ....[176]....
        /*0bf4*/ 	.word	0xffffffff


	//   ....[177]....
        /*0bf8*/ 	.word	0xffffffff


	//   ....[178]....
        /*0bfc*/ 	.word	0xffffffff


	//   ....[179]....
        /*0c00*/ 	.word	0xffffffff


	//   ....[180]....
        /*0c04*/ 	.word	0xffffffff


	//   ....[181]....
        /*0c08*/ 	.word	0xffffffff


	//   ....[182]....
        /*0c0c*/ 	.word	0xffffffff


	//   ....[183]....
        /*0c10*/ 	.word	0xffffffff


	//   ....[184]....
        /*0c14*/ 	.word	0xffffffff


	//   ....[185]....
        /*0c18*/ 	.word	0x0500000f


	//   ....[186]....
        /*0c1c*/ 	.word	0x0500000f


	//   ....[187]....
        /*0c20*/ 	.word	0x0500000f


	//   ....[188]....
        /*0c24*/ 	.word	0x0500000f


	//   ....[189]....
        /*0c28*/ 	.word	0x0500000f


	//   ....[190]....
        /*0c2c*/ 	.word	0x0500000f


	//   ....[191]....
        /*0c30*/ 	.word	0x0500000f


	//   ....[192]....
        /*0c34*/ 	.word	0x0500000f


	//   ....[193]....
        /*0c38*/ 	.word	0x0500000f


	//   ....[194]....
        /*0c3c*/ 	.word	0x0500000f


	//   ....[195]....
        /*0c40*/ 	.word	0x0500000f


	//   ....[196]....
        /*0c44*/ 	.word	0x0500000f


	//   ....[197]....
        /*0c48*/ 	.word	0x0500000f


	//   ....[198]....
        /*0c4c*/ 	.word	0x0500000f


	//   ....[199]....
        /*0c50*/ 	.word	0x0500000f


	//   ....[200]....
        /*0c54*/ 	.word	0x0500000f


	//   ....[201]....
        /*0c58*/ 	.word	0x0500000f


	//   ....[202]....
        /*0c5c*/ 	.word	0x0500000f


	//   ....[203]....
        /*0c60*/ 	.word	0x0500000f


	//   ....[204]....
        /*0c64*/ 	.word	0x0500000f


	//   ....[205]....
        /*0c68*/ 	.word	0x0500000f


	//   ....[206]....
        /*0c6c*/ 	.word	0x0500000f


	//   ....[207]....
        /*0c70*/ 	.word	0x0500000f


	//   ....[208]....
        /*0c74*/ 	.word	0x0500000f


	//   ....[209]....
        /*0c78*/ 	.word	0x0500000f


	//   ....[210]....
        /*0c7c*/ 	.word	0x0500000f


	//   ....[211]....
        /*0c80*/ 	.word	0x0500000f


	//   ....[212]....
        /*0c84*/ 	.word	0x0500000f


	//   ....[213]....
        /*0c88*/ 	.word	0x0500000f


	//   ....[214]....
        /*0c8c*/ 	.word	0x0500000f


	//   ....[215]....
        /*0c90*/ 	.word	0x0500000f


	//   ....[216]....
        /*0c94*/ 	.word	0x0500000f


	//   ....[217]....
        /*0c98*/ 	.word	0x0500000f


	//   ....[218]....
        /*0c9c*/ 	.word	0x0500000f


	//   ....[219]....
        /*0ca0*/ 	.word	0x0500000f


	//   ....[220]....
        /*0ca4*/ 	.word	0x0500000f


	//   ....[221]....
        /*0ca8*/ 	.word	0x0500000f


	//   ....[222]....
        /*0cac*/ 	.word	0x0500000f


	//   ....[223]....
        /*0cb0*/ 	.word	0x0500000f


	//   ....[224]....
        /*0cb4*/ 	.word	0x0500000f


	//   ....[225]....
        /*0cb8*/ 	.word	0x0500000f


	//   ....[226]....
        /*0cbc*/ 	.word	0x0500000f


	//   ....[227]....
        /*0cc0*/ 	.word	0x0500000f


	//   ....[228]....
        /*0cc4*/ 	.word	0x0500000f


	//   ....[229]....
        /*0cc8*/ 	.word	0x0500000f


	//   ....[230]....
        /*0ccc*/ 	.word	0x0500000f


	//   ....[231]....
        /*0cd0*/ 	.word	0x0500000f


	//   ....[232]....
        /*0cd4*/ 	.word	0x0500000f


	//   ....[233]....
        /*0cd8*/ 	.word	0x0500000f


	//   ....[234]....
        /*0cdc*/ 	.word	0x0500000f


	//   ....[235]....
        /*0ce0*/ 	.word	0x0500000f


	//   ....[236]....
        /*0ce4*/ 	.word	0x0500000f


	//   ....[237]....
        /*0ce8*/ 	.word	0x0500000f


	//   ....[238]....
        /*0cec*/ 	.word	0x0500000f


	//   ....[239]....
        /*0cf0*/ 	.word	0x0500000f


	//   ....[240]....
        /*0cf4*/ 	.word	0x0500000f


	//   ....[241]....
        /*0cf8*/ 	.word	0x0500000f


	//   ....[242]....
        /*0cfc*/ 	.word	0x0500000f


	//   ....[243]....
        /*0d00*/ 	.word	0x0500000f


	//   ....[244]....
        /*0d04*/ 	.word	0x0500000f


	//   ....[245]....
        /*0d08*/ 	.word	0x0500000f


	//   ....[246]....
        /*0d0c*/ 	.word	0x0500000f


	//   ....[247]....
        /*0d10*/ 	.word	0x0500000f


	//   ....[248]....
        /*0d14*/ 	.word	0x0500000f


	//   ....[249]....
        /*0d18*/ 	.word	0x0500000f


	//   ....[250]....
        /*0d1c*/ 	.word	0x0500000f


	//   ....[251]....
        /*0d20*/ 	.word	0x0500000f


	//   ....[252]....
        /*0d24*/ 	.word	0x0500000f


	//   ....[253]....
        /*0d28*/ 	.word	0x0500000f


	//   ....[254]....
        /*0d2c*/ 	.word	0x0500000f


	//   ....[255]....
        /*0d30*/ 	.word	0x0500000f


	//   ....[0]....
        /*0d34*/ 	.word	0x0500000f


	//   ....[1]....
        /*0d38*/ 	.word	0x0500000f


	//   ....[2]....
        /*0d3c*/ 	.word	0x0500000f


	//   ....[3]....
        /*0d40*/ 	.word	0x0500000f


	//   ....[4]....
        /*0d44*/ 	.word	0x0500000f


	//   ....[5]....
        /*0d48*/ 	.word	0x0500000f


	//   ....[6]....
        /*0d4c*/ 	.word	0x0500000f


	//   ....[7]....
        /*0d50*/ 	.word	0x0500000f


	//   ....[8]....
        /*0d54*/ 	.word	0x0500000f


	//   ....[9]....
        /*0d58*/ 	.word	0x0500000f


	//   ....[10]....
        /*0d5c*/ 	.word	0x0500000f


	//   ....[11]....
        /*0d60*/ 	.word	0x0500000f


	//   ....[12]....
        /*0d64*/ 	.word	0x0500000f


	//   ....[13]....
        /*0d68*/ 	.word	0x0500000f


	//   ....[14]....
        /*0d6c*/ 	.word	0x0500000f


	//   ....[15]....
        /*0d70*/ 	.word	0x0500000f


	//   ....[16]....
        /*0d74*/ 	.word	0x0500000f


	//   ....[17]....
        /*0d78*/ 	.word	0x0500000f


	//   ....[18]....
        /*0d7c*/ 	.word	0x0500000f


	//   ....[19]....
        /*0d80*/ 	.word	0x0500000f


	//   ....[20]....
        /*0d84*/ 	.word	0x0500000f


	//   ....[21]....
        /*0d88*/ 	.word	0x0500000f


	//   ....[22]....
        /*0d8c*/ 	.word	0x0500000f


	//   ....[23]....
        /*0d90*/ 	.word	0x0500000f


	//   ....[24]....
        /*0d94*/ 	.word	0x0500000f


	//   ....[25]....
        /*0d98*/ 	.word	0x0500000f


	//   ....[26]....
        /*0d9c*/ 	.word	0x0500000f


	//   ....[27]....
        /*0da0*/ 	.word	0x0500000f


	//   ....[28]....
        /*0da4*/ 	.word	0x0500000f


	//   ....[29]....
        /*0da8*/ 	.word	0x0500000f


	//   ....[30]....
        /*0dac*/ 	.word	0x0500000f


	//   ....[31]....
        /*0db0*/ 	.word	0x0500000f


	//   ....[32]....
        /*0db4*/ 	.word	0x0500000f


	//   ....[33]....
        /*0db8*/ 	.word	0x0500000f


	//   ....[34]....
        /*0dbc*/ 	.word	0x0500000f


	//   ....[35]....
        /*0dc0*/ 	.word	0x0500000f


	//   ....[36]....
        /*0dc4*/ 	.word	0x0500000f


	//   ....[37]....
        /*0dc8*/ 	.word	0x0500000f


	//   ....[38]....
        /*0dcc*/ 	.word	0x0500000f


	//   ....[39]....
        /*0dd0*/ 	.word	0x0500000f


	//   ....[40]....
        /*0dd4*/ 	.word	0x0500000f


	//   ....[41]....
        /*0dd8*/ 	.word	0x0500000f


	//   ....[42]....
        /*0ddc*/ 	.word	0x0500000f


	//   ....[43]....
        /*0de0*/ 	.word	0x0500000f


	//   ....[44]....
        /*0de4*/ 	.word	0x0500000f


	//   ....[45]....
        /*0de8*/ 	.word	0x0500000f


	//   ....[46]....
        /*0dec*/ 	.word	0x0500000f


	//   ....[47]....
        /*0df0*/ 	.word	0x0500000f


	//   ....[48]....
        /*0df4*/ 	.word	0x0500000f


	//   ....[49]....
        /*0df8*/ 	.word	0x0500000f


	//   ....[50]....
        /*0dfc*/ 	.word	0x0500000f


	//   ....[51]....
        /*0e00*/ 	.word	0x0500000f


	//   ....[52]....
        /*0e04*/ 	.word	0x0500000f


	//   ....[53]....
        /*0e08*/ 	.word	0x0500000f


	//   ....[54]....
        /*0e0c*/ 	.word	0x0500000f


	//   ....[55]....
        /*0e10*/ 	.word	0x0500000f


	//   ....[56]....
        /*0e14*/ 	.word	0x0500000f


	//   ....[57]....
        /*0e18*/ 	.word	0x0500000f


	//   ....[58]....
        /*0e1c*/ 	.word	0x0500000f


	//   ....[59]....
        /*0e20*/ 	.word	0x0500000f


	//   ....[60]....
        /*0e24*/ 	.word	0x0500000f


	//   ....[61]....
        /*0e28*/ 	.word	0x0500000f


	//   ....[62]....
        /*0e2c*/ 	.word	0x0500000f


	//----- nvinfo : EIATTR_COOP_GROUP_INSTR_OFFSETS
	.align		4
.L_579:
        /*0e30*/ 	.byte	0x04, 0x28
        /*0e32*/ 	.short	(.L_581 - .L_580)


	//   ....[0]....
.L_580:
        /*0e34*/ 	.word	0x00000070


	//   ....[1]....
        /*0e38*/ 	.word	0x00000140


	//   ....[2]....
        /*0e3c*/ 	.word	0x00000190


	//   ....[3]....
        /*0e40*/ 	.word	0x000003c0


	//   ....[4]....
        /*0e44*/ 	.word	0x00000520


	//   ....[5]....
        /*0e48*/ 	.word	0x00000640


	//   ....[6]....
        /*0e4c*/ 	.word	0x000007a0


	//   ....[7]....
        /*0e50*/ 	.word	0x00003810


	//   ....[8]....
        /*0e54*/ 	.word	0x00003820


	//   ....[9]....
        /*0e58*/ 	.word	0x00003f20


	//   ....[10]....
        /*0e5c*/ 	.word	0x00003f30


	//   ....[11]....
        /*0e60*/ 	.word	0x00004af0


	//   ....[12]....
        /*0e64*/ 	.word	0x00004b00


	//   ....[13]....
        /*0e68*/ 	.word	0x00005280


	//   ....[14]....
        /*0e6c*/ 	.word	0x00005290


	//   ....[15]....
        /*0e70*/ 	.word	0x00005c50


	//   ....[16]....
        /*0e74*/ 	.word	0x00005c60


	//   ....[17]....
        /*0e78*/ 	.word	0x00005d70


	//   ....[18]....
        /*0e7c*/ 	.word	0x00005d80


	//   ....[19]....
        /*0e80*/ 	.word	0x00006120


	//   ....[20]....
        /*0e84*/ 	.word	0x00006150


	//   ....[21]....
        /*0e88*/ 	.word	0x00006420


	//   ....[22]....
        /*0e8c*/ 	.word	0x00006440


	//   ....[23]....
        /*0e90*/ 	.word	0x00007090


	//   ....[24]....
        /*0e94*/ 	.word	0x00007800


	//   ....[25]....
        /*0e98*/ 	.word	0x00007810


	//   ....[26]....
        /*0e9c*/ 	.word	0x00007820


	//   ....[27]....
        /*0ea0*/ 	.word	0x00007830


	//   ....[28]....
        /*0ea4*/ 	.word	0x00007b40


	//   ....[29]....
        /*0ea8*/ 	.word	0x00007b50


	//   ....[30]....
        /*0eac*/ 	.word	0x00007b60


	//   ....[31]....
        /*0eb0*/ 	.word	0x00007b70


	//   ....[32]....
        /*0eb4*/ 	.word	0x00008d60


	//   ....[33]....
        /*0eb8*/ 	.word	0x00008d80


	//   ....[34]....
        /*0ebc*/ 	.word	0x00008d90


	//   ....[35]....
        /*0ec0*/ 	.word	0x00008da0


	//   ....[36]....
        /*0ec4*/ 	.word	0x00008e90


	//   ....[37]....
        /*0ec8*/ 	.word	0x00008eb0


	//   ....[38]....
        /*0ecc*/ 	.word	0x00008f40


	//   ....[39]....
        /*0ed0*/ 	.word	0x00008f80


	//   ....[40]....
        /*0ed4*/ 	.word	0x0000a590


	//   ....[41]....
        /*0ed8*/ 	.word	0x0000a5c0


	//   ....[42]....
        /*0edc*/ 	.word	0x0000aa80


	//   ....[43]....
        /*0ee0*/ 	.word	0x0000ab80


	//   ....[44]....
        /*0ee4*/ 	.word	0x0000b130


	//   ....[45]....
        /*0ee8*/ 	.word	0x0000b1a0


	//   ....[46]....
        /*0eec*/ 	.word	0x0000c470


	//   ....[47]....
        /*0ef0*/ 	.word	0x0000c490


	//   ....[48]....
        /*0ef4*/ 	.word	0x0000cb60


	//   ....[49]....
        /*0ef8*/ 	.word	0x0000cb80


	//   ....[50]....
        /*0efc*/ 	.word	0x0000d040


	//   ....[51]....
        /*0f00*/ 	.word	0x0000d090


	//   ....[52]....
        /*0f04*/ 	.word	0x0000ec80


	//   ....[53]....
        /*0f08*/ 	.word	0x0000eca0


	//   ....[54]....
        /*0f0c*/ 	.word	0x0000f580


	//   ....[55]....
        /*0f10*/ 	.word	0x0000f5d0


	//   ....[56]....
        /*0f14*/ 	.word	0x00010680


	//   ....[57]....
        /*0f18*/ 	.word	0x00010710


	//   ....[58]....
        /*0f1c*/ 	.word	0x000107c0


	//   ....[59]....
        /*0f20*/ 	.word	0x00010990


	//   ....[60]....
        /*0f24*/ 	.word	0x000121d0


	//   ....[61]....
        /*0f28*/ 	.word	0x000121f0


	//   ....[62]....
        /*0f2c*/ 	.word	0x00012200


	//   ....[63]....
        /*0f30*/ 	.word	0x00012210


	//   ....[64]....
        /*0f34*/ 	.word	0x00012c30


	//   ....[65]....
        /*0f38*/ 	.word	0x00012c40


	//   ....[66]....
        /*0f3c*/ 	.word	0x00012e70


	//   ....[67]....
        /*0f40*/ 	.word	0x00012e80


	//   ....[68]....
        /*0f44*/ 	.word	0x000130b0


	//   ....[69]....
        /*0f48*/ 	.word	0x000130c0


	//   ....[70]....
        /*0f4c*/ 	.word	0x000132f0


	//   ....[71]....
        /*0f50*/ 	.word	0x00013300


	//   ....[72]....
        /*0f54*/ 	.word	0x000137d0


	//   ....[73]....
        /*0f58*/ 	.word	0x000137e0


	//   ....[74]....
        /*0f5c*/ 	.word	0x00014460


	//   ....[75]....
        /*0f60*/ 	.word	0x00014470


	//   ....[76]....
        /*0f64*/ 	.word	0x00015a10


	//   ....[77]....
        /*0f68*/ 	.word	0x00015a20


	//   ....[78]....
        /*0f6c*/ 	.word	0x00015c60


	//   ....[79]....
        /*0f70*/ 	.word	0x00015c70


	//   ....[80]....
        /*0f74*/ 	.word	0x00015ea0


	//   ....[81]....
        /*0f78*/ 	.word	0x00015eb0


	//   ....[82]....
        /*0f7c*/ 	.word	0x000160e0


	//   ....[83]....
        /*0f80*/ 	.word	0x000160f0


	//   ....[84]....
        /*0f84*/ 	.word	0x00016380


	//   ....[85]....
        /*0f88*/ 	.word	0x00016570


	//   ....[86]....
        /*0f8c*/ 	.word	0x000165a0


	//   ....[87]....
        /*0f90*/ 	.word	0x000165d0


	//   ....[88]....
        /*0f94*/ 	.word	0x00016600


	//   ....[89]....
        /*0f98*/ 	.word	0x00016630


	//   ....[90]....
        /*0f9c*/ 	.word	0x00016660


	//   ....[91]....
        /*0fa0*/ 	.word	0x000167f0


	//   ....[92]....
        /*0fa4*/ 	.word	0x00016820


	//   ....[93]....
        /*0fa8*/ 	.word	0x00016850


	//   ....[94]....
        /*0fac*/ 	.word	0x00016880


	//   ....[95]....
        /*0fb0*/ 	.word	0x000168b0


	//   ....[96]....
        /*0fb4*/ 	.word	0x000168e0


	//   ....[97]....
        /*0fb8*/ 	.word	0x00016970


	//   ....[98]....
        /*0fbc*/ 	.word	0x000169a0


	//   ....[99]....
        /*0fc0*/ 	.word	0x000169b0


	//   ....[100]....
        /*0fc4*/ 	.word	0x000169f0


	//   ....[101]....
        /*0fc8*/ 	.word	0x00017eb0


	//   ....[102]....
        /*0fcc*/ 	.word	0x00019f70


	//   ....[103]....
        /*0fd0*/ 	.word	0x00019f90


	//   ....[104]....
        /*0fd4*/ 	.word	0x0001a020


	//   ....[105]....
        /*0fd8*/ 	.word	0x0001a040


	//   ....[106]....
        /*0fdc*/ 	.word	0x0001a0c0


	//   ....[107]....
        /*0fe0*/ 	.word	0x0001a0e0


	//   ....[108]....
        /*0fe4*/ 	.word	0x0001a160


	//   ....[109]....
        /*0fe8*/ 	.word	0x0001a180


	//   ....[110]....
        /*0fec*/ 	.word	0x0001a200


	//   ....[111]....
        /*0ff0*/ 	.word	0x0001a220


	//   ....[112]....
        /*0ff4*/ 	.word	0x0001a230


	//   ....[113]....
        /*0ff8*/ 	.word	0x0001a240


	//   ....[114]....
        /*0ffc*/ 	.word	0x0001aa90


	//   ....[115]....
        /*1000*/ 	.word	0x0001aac0


	//   ....[116]....
        /*1004*/ 	.word	0x0001ab80


	//   ....[117]....
        /*1008*/ 	.word	0x0001ab90


	//   ....[118]....
        /*100c*/ 	.word	0x0001ac20


	//   ....[119]....
        /*1010*/ 	.word	0x0001ac30


	//   ....[120]....
        /*1014*/ 	.word	0x0001acc0


	//   ....[121]....
        /*1018*/ 	.word	0x0001acd0


	//   ....[122]....
        /*101c*/ 	.word	0x0001ad60


	//   ....[123]....
        /*1020*/ 	.word	0x0001ad70


	//   ....[124]....
        /*1024*/ 	.word	0x0001ae00


	//   ....[125]....
        /*1028*/ 	.word	0x0001ae10


	//   ....[126]....
        /*102c*/ 	.word	0x0001ae90


	//   ....[127]....
        /*1030*/ 	.word	0x0001aea0


	//   ....[128]....
        /*1034*/ 	.word	0x0001aeb0


	//   ....[129]....
        /*1038*/ 	.word	0x0001aec0


	//   ....[130]....
        /*103c*/ 	.word	0x0001b320


	//   ....[131]....
        /*1040*/ 	.word	0x0001b350


	//   ....[132]....
        /*1044*/ 	.word	0x0001b3a0


	//   ....[133]....
        /*1048*/ 	.word	0x0001b460


	//   ....[134]....
        /*104c*/ 	.word	0x0001b470


	//   ....[135]....
        /*1050*/ 	.word	0x0001b4a0


	//   ....[136]....
        /*1054*/ 	.word	0x0001b530


	//   ....[137]....
        /*1058*/ 	.word	0x0001b5e0


	//   ....[138]....
        /*105c*/ 	.word	0x0001b5f0


	//   ....[139]....
        /*1060*/ 	.word	0x0001b620


	//   ....[140]....
        /*1064*/ 	.word	0x0001b630


	//   ....[141]....
        /*1068*/ 	.word	0x0001b6c0


	//   ....[142]....
        /*106c*/ 	.word	0x0001bdd0


	//   ....[143]....
        /*1070*/ 	.word	0x0001bdf0


	//   ....[144]....
        /*1074*/ 	.word	0x0001be40


	//   ....[145]....
        /*1078*/ 	.word	0x0001be50


	//   ....[146]....
        /*107c*/ 	.word	0x0001be90


	//   ....[147]....
        /*1080*/ 	.word	0x0001bea0


	//   ....[148]....
        /*1084*/ 	.word	0x0001bee0


	//   ....[149]....
        /*1088*/ 	.word	0x0001bef0


	//   ....[150]....
        /*108c*/ 	.word	0x0001bf30


	//   ....[151]....
        /*1090*/ 	.word	0x0001bf40


	//   ....[152]....
        /*1094*/ 	.word	0x0001bf50


	//   ....[153]....
        /*1098*/ 	.word	0x0001bf90


	//   ....[154]....
        /*109c*/ 	.word	0x0001c2b0


	//   ....[155]....
        /*10a0*/ 	.word	0x0001c2d0


	//   ....[156]....
        /*10a4*/ 	.word	0x0001c2e0


	//   ....[157]....
        /*10a8*/ 	.word	0x0001c2f0


	//   ....[158]....
        /*10ac*/ 	.word	0x0001c310


	//   ....[159]....
        /*10b0*/ 	.word	0x0001c380


	//   ....[160]....
        /*10b4*/ 	.word	0x0001c3f0


	//   ....[161]....
        /*10b8*/ 	.word	0x0001c410


	//   ....[162]....
        /*10bc*/ 	.word	0x0001c420


	//   ....[163]....
        /*10c0*/ 	.word	0x0001c480


	//   ....[164]....
        /*10c4*/ 	.word	0x0001c4a0


	//   ....[165]....
        /*10c8*/ 	.word	0x0001c500


	//   ....[166]....
        /*10cc*/ 	.word	0x0001ca30


	//   ....[167]....
        /*10d0*/ 	.word	0x0001ca60


	//   ....[168]....
        /*10d4*/ 	.word	0x0001cad0


	//   ....[169]....
        /*10d8*/ 	.word	0x0001cb00


	//   ....[170]....
        /*10dc*/ 	.word	0x0001cb30


	//   ....[171]....
        /*10e0*/ 	.word	0x0001cb60


	//   ....[172]....
        /*10e4*/ 	.word	0x0001cb90


	//   ....[173]....
        /*10e8*/ 	.word	0x0001cbc0


	//   ....[174]....
        /*10ec*/ 	.word	0x0001cd60


	//   ....[175]....
        /*10f0*/ 	.word	0x0001cd90


	//   ....[176]....
        /*10f4*/ 	.word	0x0001cdc0


	//   ....[177]....
        /*10f8*/ 	.word	0x0001cdf0


	//   ....[178]....
        /*10fc*/ 	.word	0x0001ce20


	//   ....[179]....
        /*1100*/ 	.word	0x0001ce50


	//   ....[180]....
        /*1104*/ 	.word	0x0001cf10


	//   ....[181]....
        /*1108*/ 	.word	0x0001cf30


	//   ....[182]....
        /*110c*/ 	.word	0x0001cf50


	//   ....[183]....
        /*1110*/ 	.word	0x0001cfb0


	//   ....[184]....
        /*1114*/ 	.word	0x0001d9d0


	//   ....[185]....
        /*1118*/ 	.word	0x0001dcf0


	//   ....[186]....
        /*111c*/ 	.word	0x0001dd80


	//   ....[187]....
        /*1120*/ 	.word	0x0001de10


	//   ....[188]....
        /*1124*/ 	.word	0x0001dea0


	//   ....[189]....
        /*1128*/ 	.word	0x0001df80


	//   ....[190]....
        /*112c*/ 	.word	0x0001e010


	//   ....[191]....
        /*1130*/ 	.word	0x0001e0b0


	//   ....[192]....
        /*1134*/ 	.word	0x0001e140


	//   ....[193]....
        /*1138*/ 	.word	0x0001e230


	//   ....[194]....
        /*113c*/ 	.word	0x0001e2c0


	//   ....[195]....
        /*1140*/ 	.word	0x0001e360


	//   ....[196]....
        /*1144*/ 	.word	0x0001e3f0


	//   ....[197]....
        /*1148*/ 	.word	0x0001e4d0


	//   ....[198]....
        /*114c*/ 	.word	0x0001e570


	//   ....[199]....
        /*1150*/ 	.word	0x0001e600


	//   ....[200]....
        /*1154*/ 	.word	0x0001e650


	//   ....[201]....
        /*1158*/ 	.word	0x0001e6a0


	//   ....[202]....
        /*115c*/ 	.word	0x0001e740


	//   ....[203]....
        /*1160*/ 	.word	0x0001e7d0


	//   ....[204]....
        /*1164*/ 	.word	0x0001e820


	//   ....[205]....
        /*1168*/ 	.word	0x0001e870


	//   ....[206]....
        /*116c*/ 	.word	0x0001e970


	//   ....[207]....
        /*1170*/ 	.word	0x0001ea20


	//   ....[208]....
        /*1174*/ 	.word	0x0001eaa0


	//   ....[209]....
        /*1178*/ 	.word	0x0001eb10


	//   ....[210]....
        /*117c*/ 	.word	0x0001ec30


	//   ....[211]....
        /*1180*/ 	.word	0x0001ed60


	//   ....[212]....
        /*1184*/ 	.word	0x0001ee30


	//   ....[213]....
        /*1188*/ 	.word	0x0001ee80


	//   ....[214]....
        /*118c*/ 	.word	0x0001f130


	//   ....[215]....
        /*1190*/ 	.word	0x0001f180


	//   ....[216]....
        /*1194*/ 	.word	0x0001f210


	//   ....[217]....
        /*1198*/ 	.word	0x0001f2a0


	//   ....[218]....
        /*119c*/ 	.word	0x0001f330


	//   ....[219]....
        /*11a0*/ 	.word	0x0001f3c0


	//   ....[220]....
        /*11a4*/ 	.word	0x0001f450


	//   ....[221]....
        /*11a8*/ 	.word	0x0001f4e0


	//   ....[222]....
        /*11ac*/ 	.word	0x0001f560


	//   ....[223]....
        /*11b0*/ 	.word	0x0001f5b0


	//   ....[224]....
        /*11b4*/ 	.word	0x0001f650


	//   ....[225]....
        /*11b8*/ 	.word	0x0001f6e0


	//   ....[226]....
        /*11bc*/ 	.word	0x0001f770


	//   ....[227]....
        /*11c0*/ 	.word	0x0001f7c0


	//   ....[228]....
        /*11c4*/ 	.word	0x0001f860


	//   ....[229]....
        /*11c8*/ 	.word	0x0001f8f0


	//   ....[230]....
        /*11cc*/ 	.word	0x0001f990


	//   ....[231]....
        /*11d0*/ 	.word	0x0001fa20


	//   ....[232]....
        /*11d4*/ 	.word	0x0001fac0


	//   ....[233]....
        /*11d8*/ 	.word	0x0001fb50


	//   ....[234]....
        /*11dc*/ 	.word	0x0001fc20


	//   ....[235]....
        /*11e0*/ 	.word	0x0001ff00


	//   ....[236]....
        /*11e4*/ 	.word	0x0001fff0


	//   ....[237]....
        /*11e8*/ 	.word	0x00020090


	//   ....[238]....
        /*11ec*/ 	.word	0x000200f0


	//   ....[239]....
        /*11f0*/ 	.word	0x000201e0


	//   ....[240]....
        /*11f4*/ 	.word	0x00020250


	//   ....[241]....
        /*11f8*/ 	.word	0x00020340


	//   ....[242]....
        /*11fc*/ 	.word	0x000203b0


	//   ....[243]....
        /*1200*/ 	.word	0x000204a0


	//   ....[244]....
        /*1204*/ 	.word	0x00020510


	//   ....[245]....
        /*1208*/ 	.word	0x00020600


	//   ....[246]....
        /*120c*/ 	.word	0x00020670


	//   ....[247]....
        /*1210*/ 	.word	0x00020710


	//   ....[248]....
        /*1214*/ 	.word	0x00020800


	//   ....[249]....
        /*1218*/ 	.word	0x00020870


	//   ....[250]....
        /*121c*/ 	.word	0x000208d0


	//   ....[251]....
        /*1220*/ 	.word	0x000209c0


	//   ....[252]....
        /*1224*/ 	.word	0x00020a20


	//   ....[253]....
        /*1228*/ 	.word	0x00020b20


	//   ....[254]....
        /*122c*/ 	.word	0x00020b80


	//   ....[255]....
        /*1230*/ 	.word	0x00020c80


	//   ....[0]....
        /*1234*/ 	.word	0x00020ce0


	//   ....[1]....
        /*1238*/ 	.word	0x00020de0


	//   ....[2]....
        /*123c*/ 	.word	0x00020e40


	//   ....[3]....
        /*1240*/ 	.word	0x00020f40


	//   ....[4]....
        /*1244*/ 	.word	0x00020fa0


	//   ....[5]....
        /*1248*/ 	.word	0x000210a0


	//   ....[6]....
        /*124c*/ 	.word	0x00021100


	//   ....[7]....
        /*1250*/ 	.word	0x000211a0


	//   ....[8]....
        /*1254*/ 	.word	0x00021320


	//   ....[9]....
        /*1258*/ 	.word	0x00021400


	//   ....[10]....
        /*125c*/ 	.word	0x000214b0


	//   ....[11]....
        /*1260*/ 	.word	0x000215c0


	//   ....[12]....
        /*1264*/ 	.word	0x00021620


	//   ....[13]....
        /*1268*/ 	.word	0x00021730


	//   ....[14]....
        /*126c*/ 	.word	0x00021790


	//   ....[15]....
        /*1270*/ 	.word	0x000218a0


	//   ....[16]....
        /*1274*/ 	.word	0x00021900


	//   ....[17]....
        /*1278*/ 	.word	0x00021a10


	//   ....[18]....
        /*127c*/ 	.word	0x00021a70


	//   ....[19]....
        /*1280*/ 	.word	0x00021b30


	//   ....[20]....
        /*1284*/ 	.word	0x00021c90


	//   ....[21]....
        /*1288*/ 	.word	0x00021d30


	//   ....[22]....
        /*128c*/ 	.word	0x00021d90


	//   ....[23]....
        /*1290*/ 	.word	0x00021e40


	//   ....[24]....
        /*1294*/ 	.word	0x00021ea0


	//   ....[25]....
        /*1298*/ 	.word	0x00021f50


	//   ....[26]....
        /*129c*/ 	.word	0x00021fb0


	//   ....[27]....
        /*12a0*/ 	.word	0x00022060


	//   ....[28]....
        /*12a4*/ 	.word	0x000220c0


	//   ....[29]....
        /*12a8*/ 	.word	0x00022170


	//   ....[30]....
        /*12ac*/ 	.word	0x000221d0


	//   ....[31]....
        /*12b0*/ 	.word	0x00022280


	//   ....[32]....
        /*12b4*/ 	.word	0x00022370


	//   ....[33]....
        /*12b8*/ 	.word	0x00022410


	//   ....[34]....
        /*12bc*/ 	.word	0x00022470


	//   ....[35]....
        /*12c0*/ 	.word	0x00022540


	//   ....[36]....
        /*12c4*/ 	.word	0x000225a0


	//   ....[37]....
        /*12c8*/ 	.word	0x00022670


	//   ....[38]....
        /*12cc*/ 	.word	0x000226d0


	//   ....[39]....
        /*12d0*/ 	.word	0x000227a0


	//   ....[40]....
        /*12d4*/ 	.word	0x00022800


	//   ....[41]....
        /*12d8*/ 	.word	0x000228d0


	//   ....[42]....
        /*12dc*/ 	.word	0x00022930


	//   ....[43]....
        /*12e0*/ 	.word	0x00022a00


	//   ....[44]....
        /*12e4*/ 	.word	0x00022a90


	//   ....[45]....
        /*12e8*/ 	.word	0x00022b30


	//   ....[46]....
        /*12ec*/ 	.word	0x00022cb0


	//   ....[47]....
        /*12f0*/ 	.word	0x00022d20


	//   ....[48]....
        /*12f4*/ 	.word	0x00022d90


	//   ....[49]....
        /*12f8*/ 	.word	0x00022e00


	//   ....[50]....
        /*12fc*/ 	.word	0x00022e70


	//   ....[51]....
        /*1300*/ 	.word	0x00022ef0


	//   ....[52]....
        /*1304*/ 	.word	0x00022f70


	//   ....[53]....
        /*1308*/ 	.word	0x00023000


	//   ....[54]....
        /*130c*/ 	.word	0x00023070


	//   ....[55]....
        /*1310*/ 	.word	0x000230e0


	//   ....[56]....
        /*1314*/ 	.word	0x00023150


	//   ....[57]....
        /*1318*/ 	.word	0x000231d0


	//   ....[58]....
        /*131c*/ 	.word	0x00023240


	//   ....[59]....
        /*1320*/ 	.word	0x000232d0


	//   ....[60]....
        /*1324*/ 	.word	0x00023330


	//   ....[61]....
        /*1328*/ 	.word	0x000233c0


	//   ....[62]....
        /*132c*/ 	.word	0x000234f0


	//----- nvinfo : EIATTR_REG_RECONFIG
	.align		4
.L_581:
        /*1330*/ 	.byte	0x01, 0x54
	.zero		2


	//----- nvinfo : EIATTR_SYSCALL_OFFSETS
	.align		4
        /*1334*/ 	.byte	0x04, 0x46
        /*1336*/ 	.short	(.L_583 - .L_582)


	//   ....[0]....
.L_582:
        /*1338*/ 	.word	0x00002400


	//   ....[1]....
        /*133c*/ 	.word	0x00002550


	//   ....[2]....
        /*1340*/ 	.word	0x00007230


	//   ....[3]....
        /*1344*/ 	.word	0x00007550


	//   ....[4]....
        /*1348*/ 	.word	0x000195f0


	//   ....[5]....
        /*134c*/ 	.word	0x00019740


	//   ....[6]....
        /*1350*/ 	.word	0x00019830


	//   ....[7]....
        /*1354*/ 	.word	0x0001a6f0


	//----- nvinfo : EIATTR_MBARRIER_INSTR_OFFSETS
	.align		4
.L_583:
        /*1358*/ 	.byte	0x04, 0x39
        /*135a*/ 	.short	(.L_585 - .L_584)


	//   ....[0]....
.L_584:
        /*135c*/ 	.word	0x00000270
        /*1360*/ 	.word	0x000000ff
        /*1364*/ 	.word	0x00022800
        /*1368*/ 	.short	0x0100
        /*136a*/ 	.byte	0x08
	.zero		1


	//   ....[1]....
        /*136c*/ 	.word	0x00000280
        /*1370*/ 	.word	0x000000ff
        /*1374*/ 	.word	0x00022820
        /*1378*/ 	.short	0x0100
        /*137a*/ 	.byte	0x08
	.zero		1


	//   ....[2]....
        /*137c*/ 	.word	0x00000370
        /*1380*/ 	.word	0x000000ff
        /*1384*/ 	.word	0x00022830
        /*1388*/ 	.short	0x0100
        /*138a*/ 	.byte	0x08
	.zero		1


	//   ....[3]....
        /*138c*/ 	.word	0x00000380
        /*1390*/ 	.word	0x000000ff
        /*1394*/ 	.word	0x00022840
        /*1398*/ 	.short	0x0100
        /*139a*/ 	.byte	0x08
	.zero		1


	//   ....[4]....
        /*139c*/ 	.word	0x00000390
        /*13a0*/ 	.word	0x000000ff
        /*13a4*/ 	.word	0x00022838
        /*13a8*/ 	.short	0x0100
        /*13aa*/ 	.byte	0x08
	.zero		1


	//   ....[5]....
        /*13ac*/ 	.word	0x000003a0
        /*13b0*/ 	.word	0x000000ff
        /*13b4*/ 	.word	0x00022848
        /*13b8*/ 	.short	0x0100
        /*13ba*/ 	.byte	0x08
	.zero		1


	//   ....[6]....
        /*13bc*/ 	.word	0x000004d0
        /*13c0*/ 	.word	0x000000ff
        /*13c4*/ 	.word	0x00022850
        /*13c8*/ 	.short	0x0100
        /*13ca*/ 	.byte	0x08
	.zero		1


	//   ....[7]....
        /*13cc*/ 	.word	0x000004e0
        /*13d0*/ 	.word	0x000000ff
        /*13d4*/ 	.word	0x00022860
        /*13d8*/ 	.short	0x0100
        /*13da*/ 	.byte	0x08
	.zero		1


	//   ....[8]....
        /*13dc*/ 	.word	0x000004f0
        /*13e0*/ 	.word	0x000000ff
        /*13e4*/ 	.word	0x00022858
        /*13e8*/ 	.short	0x0100
        /*13ea*/ 	.byte	0x08
	.zero		1


	//   ....[9]....
        /*13ec*/ 	.word	0x00000500
        /*13f0*/ 	.word	0x000000ff
        /*13f4*/ 	.word	0x00022868
        /*13f8*/ 	.short	0x0100
        /*13fa*/ 	.byte	0x08
	.zero		1


	//   ....[10]....
        /*13fc*/ 	.word	0x000005f0
        /*1400*/ 	.word	0x000000ff
        /*1404*/ 	.word	0x00022870
        /*1408*/ 	.short	0x0100
        /*140a*/ 	.byte	0x06
	.zero		1


	//   ....[11]....
        /*140c*/ 	.word	0x00000600
        /*1410*/ 	.word	0x000000ff
        /*1414*/ 	.word	0x00022880
        /*1418*/ 	.short	0x0100
        /*141a*/ 	.byte	0x06
	.zero		1


	//   ....[12]....
        /*141c*/ 	.word	0x00000610
        /*1420*/ 	.word	0x000000ff
        /*1424*/ 	.word	0x00022878
        /*1428*/ 	.short	0x0100
        /*142a*/ 	.byte	0x06
	.zero		1


	//   ....[13]....
        /*142c*/ 	.word	0x00000620
        /*1430*/ 	.word	0x000000ff
        /*1434*/ 	.word	0x00022888
        /*1438*/ 	.short	0x0100
        /*143a*/ 	.byte	0x06
	.zero		1


	//   ....[14]....
        /*143c*/ 	.word	0x00000750
        /*1440*/ 	.word	0x000000ff
        /*1444*/ 	.word	0x00022890
        /*1448*/ 	.short	0x0100
        /*144a*/ 	.byte	0x08
	.zero		1


	//   ....[15]....
        /*144c*/ 	.word	0x00000760
        /*1450*/ 	.word	0x000000ff
        /*1454*/ 	.word	0x000228a0
        /*1458*/ 	.short	0x0100
        /*145a*/ 	.byte	0x08
	.zero		1


	//   ....[16]....
        /*145c*/ 	.word	0x00000770
        /*1460*/ 	.word	0x000000ff
        /*1464*/ 	.word	0x00022898
        /*1468*/ 	.short	0x0100
        /*146a*/ 	.byte	0x08
	.zero		1


	//   ....[17]....
        /*146c*/ 	.word	0x00000780
        /*1470*/ 	.word	0x000000ff
        /*1474*/ 	.word	0x000228a8
        /*1478*/ 	.short	0x0100
        /*147a*/ 	.byte	0x08
	.zero		1


	//   ....[18]....
        /*147c*/ 	.word	0x000008b0
        /*1480*/ 	.word	0x000000ff
        /*1484*/ 	.word	0x000228b0
        /*1488*/ 	.short	0x0100
        /*148a*/ 	.byte	0x08
	.zero		1


	//   ....[19]....
        /*148c*/ 	.word	0x000008c0
        /*1490*/ 	.word	0x000000ff
        /*1494*/ 	.word	0x000228c0
        /*1498*/ 	.short	0x0100
        /*149a*/ 	.byte	0x08
	.zero		1


	//   ....[20]....
        /*149c*/ 	.word	0x000008d0
        /*14a0*/ 	.word	0x000000ff
        /*14a4*/ 	.word	0x000228b8
        /*14a8*/ 	.short	0x0100
        /*14aa*/ 	.byte	0x08
	.zero		1


	//   ....[21]....
        /*14ac*/ 	.word	0x000008e0
        /*14b0*/ 	.word	0x000000ff
        /*14b4*/ 	.word	0x000228c8
        /*14b8*/ 	.short	0x0100
        /*14ba*/ 	.byte	0x08
	.zero		1


	//   ....[22]....
        /*14bc*/ 	.word	0x000037c0
        /*14c0*/ 	.word	0x00000057
        /*14c4*/ 	.word	0x00022890
        /*14c8*/ 	.short	0x010a
        /*14ca*/ 	.byte	0x3f
	.zero		1


	//   ....[23]....
        /*14cc*/ 	.word	0x00004a90
        /*14d0*/ 	.word	0x00000057
        /*14d4*/ 	.word	0x00022890
        /*14d8*/ 	.short	0x010a
        /*14da*/ 	.byte	0x3f
	.zero		1


	//   ....[24]....
        /*14dc*/ 	.word	0x00005ab0
        /*14e0*/ 	.word	0x00000057
        /*14e4*/ 	.word	0x00022890
        /*14e8*/ 	.short	0x010a
        /*14ea*/ 	.byte	0x3f
	.zero		1


	//   ....[25]....
        /*14ec*/ 	.word	0x00005f50
        /*14f0*/ 	.word	0x00000004
        /*14f4*/ 	.word	0x00000000
        /*14f8*/ 	.short	0x0101
        /*14fa*/ 	.byte	0x3f
	.zero		1


	//   ....[26]....
        /*14fc*/ 	.word	0x00005f90
        /*1500*/ 	.word	0x00000057
        /*1504*/ 	.word	0x000228b0
        /*1508*/ 	.short	0x010a
        /*150a*/ 	.byte	0x3f
	.zero		1


	//   ....[27]....
        /*150c*/ 	.word	0x000067b0
        /*1510*/ 	.word	0x00000057
        /*1514*/ 	.word	0x00000000
        /*1518*/ 	.short	0x0101
        /*151a*/ 	.byte	0x3f
	.zero		1


	//   ....[28]....
        /*151c*/ 	.word	0x000072d0
        /*1520*/ 	.word	0x00000016
        /*1524*/ 	.word	0x00022800
        /*1528*/ 	.short	0x010a
        /*152a*/ 	.byte	0x3f
	.zero		1


	//   ....[29]....
        /*152c*/ 	.word	0x00007320
        /*1530*/ 	.word	0x00000016
        /*1534*/ 	.word	0x00022800
        /*1538*/ 	.short	0x010a
        /*153a*/ 	.byte	0x3f
	.zero		1


	//   ....[30]....
        /*153c*/ 	.word	0x00007dd0
        /*1540*/ 	.word	0x00000016
        /*1544*/ 	.word	0x00022800
        /*1548*/ 	.short	0x010a
        /*154a*/ 	.byte	0x3f
	.zero		1


	//   ....[31]....
        /*154c*/ 	.word	0x00009200
        /*1550*/ 	.word	0x00000016
        /*1554*/ 	.word	0x00022800
        /*1558*/ 	.short	0x010a
        /*155a*/ 	.byte	0x3f
	.zero		1


	//   ....[32]....
        /*155c*/ 	.word	0x0000a0d0
        /*1560*/ 	.word	0x0000000c
        /*1564*/ 	.word	0x00022830
        /*1568*/ 	.short	0x010a
        /*156a*/ 	.byte	0x3f
	.zero		1


	//   ....[33]....
        /*156c*/ 	.word	0x0000a170
        /*1570*/ 	.word	0x0000000c
        /*1574*/ 	.word	0x00022830
        /*1578*/ 	.short	0x010a
        /*157a*/ 	.byte	0x3f
	.zero		1


	//   ....[34]....
        /*157c*/ 	.word	0x0000b390
        /*1580*/ 	.word	0x00000018
        /*1584*/ 	.word	0x00000000
        /*1588*/ 	.short	0x0101
        /*158a*/ 	.byte	0x3f
	.zero		1


	//   ....[35]....
        /*158c*/ 	.word	0x0000ba70
        /*1590*/ 	.word	0x0000000c
        /*1594*/ 	.word	0x00022850
        /*1598*/ 	.short	0x010a
        /*159a*/ 	.byte	0x3f
	.zero		1


	//   ....[36]....
        /*159c*/ 	.word	0x0000bac0
        /*15a0*/ 	.word	0x0000000c
        /*15a4*/ 	.word	0x00022850
        /*15a8*/ 	.short	0x010a
        /*15aa*/ 	.byte	0x3f
	.zero		1


	//   ....[37]....
        /*15ac*/ 	.word	0x0000bf00
        /*15b0*/ 	.word	0x0000000c
        /*15b4*/ 	.word	0x00000000
        /*15b8*/ 	.short	0x0101
        /*15ba*/ 	.byte	0x3f
	.zero		1


	//   ....[38]....
        /*15bc*/ 	.word	0x0000c0a0
        /*15c0*/ 	.word	0x0000000d
        /*15c4*/ 	.word	0x00022830
        /*15c8*/ 	.short	0x010a
        /*15ca*/ 	.byte	0x3f
	.zero		1


	//   ....[39]....
        /*15cc*/ 	.word	0x0000c100
        /*15d0*/ 	.word	0x0000000d
        /*15d4*/ 	.word	0x00022830
        /*15d8*/ 	.short	0x010a
        /*15da*/ 	.byte	0x3f
	.zero		1


	//   ....[40]....
        /*15dc*/ 	.word	0x0000d5b0
        /*15e0*/ 	.word	0x0000009d
        /*15e4*/ 	.word	0x00000000
        /*15e8*/ 	.short	0x0101
        /*15ea*/ 	.byte	0x3f
	.zero		1


	//   ....[41]....
        /*15ec*/ 	.word	0x0000e270
        /*15f0*/ 	.word	0x0000000d
        /*15f4*/ 	.word	0x00022850
        /*15f8*/ 	.short	0x010a
        /*15fa*/ 	.byte	0x3f
	.zero		1


	//   ....[42]....
        /*15fc*/ 	.word	0x0000e2c0
        /*1600*/ 	.word	0x0000000d
        /*1604*/ 	.word	0x00022850
        /*1608*/ 	.short	0x010a
        /*160a*/ 	.byte	0x3f
	.zero		1


	//   ....[43]....
        /*160c*/ 	.word	0x0000e6b0
        /*1610*/ 	.word	0x0000000d
        /*1614*/ 	.word	0x00000000
        /*1618*/ 	.short	0x0101
        /*161a*/ 	.byte	0x3f
	.zero		1


	//   ....[44]....
        /*161c*/ 	.word	0x0000e7e0
        /*1620*/ 	.word	0x0000000d
        /*1624*/ 	.word	0x00022830
        /*1628*/ 	.short	0x010a
        /*162a*/ 	.byte	0x3f
	.zero		1


	//   ....[45]....
        /*162c*/ 	.word	0x0000e840
        /*1630*/ 	.word	0x0000000d
        /*1634*/ 	.word	0x00022830
        /*1638*/ 	.short	0x010a
        /*163a*/ 	.byte	0x3f
	.zero		1


	//   ....[46]....
        /*163c*/ 	.word	0x0000fa40
        /*1640*/ 	.word	0x000000a2
        /*1644*/ 	.word	0x00000000
        /*1648*/ 	.short	0x0101
        /*164a*/ 	.byte	0x3f
	.zero		1


	//   ....[47]....
        /*164c*/ 	.word	0x000101e0
        /*1650*/ 	.word	0x0000000d
        /*1654*/ 	.word	0x00022850
        /*1658*/ 	.short	0x010a
        /*165a*/ 	.byte	0x3f
	.zero		1


	//   ....[48]....
        /*165c*/ 	.word	0x00010230
        /*1660*/ 	.word	0x0000000d
        /*1664*/ 	.word	0x00022850
        /*1668*/ 	.short	0x010a
        /*166a*/ 	.byte	0x3f
	.zero		1


	//   ....[49]....
        /*166c*/ 	.word	0x00010620
        /*1670*/ 	.word	0x0000000d
        /*1674*/ 	.word	0x00000000
        /*1678*/ 	.short	0x0101
        /*167a*/ 	.byte	0x3f
	.zero		1


	//   ....[50]....
        /*167c*/ 	.word	0x00012ba0
        /*1680*/ 	.word	0x00000003
        /*1684*/ 	.word	0x00000000
        /*1688*/ 	.short	0x0101
        /*168a*/ 	.byte	0x3f
	.zero		1


	//   ....[51]....
        /*168c*/ 	.word	0x00013740
        /*1690*/ 	.word	0x0000000a
        /*1694*/ 	.word	0x00000000
        /*1698*/ 	.short	0x0101
        /*169a*/ 	.byte	0x3f
	.zero		1


	//   ....[52]....
        /*169c*/ 	.word	0x00017f90
        /*16a0*/ 	.word	0x00000010
        /*16a4*/ 	.word	0x00022820
        /*16a8*/ 	.short	0x010a
        /*16aa*/ 	.byte	0x3f
	.zero		1


	//   ....[53]....
        /*16ac*/ 	.word	0x00018020
        /*16b0*/ 	.word	0x00000003
        /*16b4*/ 	.word	0x000228a0
        /*16b8*/ 	.short	0x010a
        /*16ba*/ 	.byte	0x3f
	.zero		1


	//   ....[54]....
        /*16bc*/ 	.word	0x00018270
        /*16c0*/ 	.word	0x00000003
        /*16c4*/ 	.word	0x000228c0
        /*16c8*/ 	.short	0x010a
        /*16ca*/ 	.byte	0x3f
	.zero		1


	//   ....[55]....
        /*16cc*/ 	.word	0x00018880
        /*16d0*/ 	.word	0x00000009
        /*16d4*/ 	.word	0x000228a0
        /*16d8*/ 	.short	0x010a
        /*16da*/ 	.byte	0x3f
	.zero		1


	//   ....[56]....
        /*16dc*/ 	.word	0x00018ac0
        /*16e0*/ 	.word	0x00000009
        /*16e4*/ 	.word	0x000228c0
        /*16e8*/ 	.short	0x010a
        /*16ea*/ 	.byte	0x3f
	.zero		1


	//   ....[57]....
        /*16ec*/ 	.word	0x00019d10
        /*16f0*/ 	.word	0x00000016
        /*16f4*/ 	.word	0x00022840
        /*16f8*/ 	.short	0x010a
        /*16fa*/ 	.byte	0x3f
	.zero		1


	//   ....[58]....
        /*16fc*/ 	.word	0x0001a340
        /*1700*/ 	.word	0x00000016
        /*1704*/ 	.word	0x00022830
        /*1708*/ 	.short	0x0107
        /*170a*/ 	.byte	0x3f
	.zero		1


	//   ....[59]....
        /*170c*/ 	.word	0x0001a420
        /*1710*/ 	.word	0x00000016
        /*1714*/ 	.word	0x00022830
        /*1718*/ 	.short	0x0101
        /*171a*/ 	.byte	0x3f
	.zero		1


	//   ....[60]....
        /*171c*/ 	.word	0x0001afc0
        /*1720*/ 	.word	0x00000010
        /*1724*/ 	.word	0x00022800
        /*1728*/ 	.short	0x0107
        /*172a*/ 	.byte	0x3f
	.zero		1


	//   ....[61]....
        /*172c*/ 	.word	0x0001b0b0
        /*1730*/ 	.word	0x00000010
        /*1734*/ 	.word	0x00022800
        /*1738*/ 	.short	0x0101
        /*173a*/ 	.byte	0x3f
	.zero		1


	//   ....[62]....
        /*173c*/ 	.word	0x0001b0d0
        /*1740*/ 	.word	0x00000010
        /*1744*/ 	.word	0x00022820
        /*1748*/ 	.short	0x010a
        /*174a*/ 	.byte	0x3f
	.zero		1


	//   ....[63]....
        /*174c*/ 	.word	0x0001b160
        /*1750*/ 	.word	0x00000016
        /*1754*/ 	.word	0x00022860
        /*1758*/ 	.short	0x010a
        /*175a*/ 	.byte	0x3f
	.zero		1


	//   ....[64]....
        /*175c*/ 	.word	0x0001b840
        /*1760*/ 	.word	0x00000016
        /*1764*/ 	.word	0x00022850
        /*1768*/ 	.short	0x0107
        /*176a*/ 	.byte	0x3f
	.zero		1


	//   ....[65]....
        /*176c*/ 	.word	0x0001b910
        /*1770*/ 	.word	0x00000016
        /*1774*/ 	.word	0x00022850
        /*1778*/ 	.short	0x0101
        /*177a*/ 	.byte	0x3f
	.zero		1


	//   ....[66]....
        /*177c*/ 	.word	0x0001bc50
        /*1780*/ 	.word	0x00000006
        /*1784*/ 	.word	0x00022840
        /*1788*/ 	.short	0x010a
        /*178a*/ 	.byte	0x3f
	.zero		1


	//   ....[67]....
        /*178c*/ 	.word	0x0001c010
        /*1790*/ 	.word	0x00000006
        /*1794*/ 	.word	0x00022830
        /*1798*/ 	.short	0x0107
        /*179a*/ 	.byte	0x3f
	.zero		1


	//   ....[68]....
        /*179c*/ 	.word	0x0001c0d0
        /*17a0*/ 	.word	0x00000006
        /*17a4*/ 	.word	0x00022830
        /*17a8*/ 	.short	0x0101
        /*17aa*/ 	.byte	0x3f
	.zero		1


	//   ....[69]....
        /*17ac*/ 	.word	0x0001c100
        /*17b0*/ 	.word	0x00000006
        /*17b4*/ 	.word	0x00022860
        /*17b8*/ 	.short	0x010a
        /*17ba*/ 	.byte	0x3f
	.zero		1


	//   ....[70]....
        /*17bc*/ 	.word	0x0001c600
        /*17c0*/ 	.word	0x00000006
        /*17c4*/ 	.word	0x00022850
        /*17c8*/ 	.short	0x0107
        /*17ca*/ 	.byte	0x3f
	.zero		1


	//   ....[71]....
        /*17cc*/ 	.word	0x0001c6c0
        /*17d0*/ 	.word	0x00000006
        /*17d4*/ 	.word	0x00022850
        /*17d8*/ 	.short	0x0101
        /*17da*/ 	.byte	0x3f
	.zero		1


	//   ....[72]....
        /*17dc*/ 	.word	0x0001d950
        /*17e0*/ 	.word	0x00000005
        /*17e4*/ 	.word	0x00022820
        /*17e8*/ 	.short	0x010a
        /*17ea*/ 	.byte	0x3f
	.zero		1


	//   ....[73]....
        /*17ec*/ 	.word	0x0001dac0
        /*17f0*/ 	.word	0x00000003
        /*17f4*/ 	.word	0x00022840
        /*17f8*/ 	.short	0x010a
        /*17fa*/ 	.byte	0x3f
	.zero		1


	//   ....[74]....
        /*17fc*/ 	.word	0x0001db60
        /*1800*/ 	.word	0x00000013
        /*1804*/ 	.word	0x00022840
        /*1808*/ 	.short	0x010a
        /*180a*/ 	.byte	0x3f
	.zero		1


	//   ....[75]....
        /*180c*/ 	.word	0x0001dba0
        /*1810*/ 	.word	0x00000003
        /*1814*/ 	.word	0x00022860
        /*1818*/ 	.short	0x010a
        /*181a*/ 	.byte	0x3f
	.zero		1


	//   ....[76]....
        /*181c*/ 	.word	0x0001dbe0
        /*1820*/ 	.word	0x00000013
        /*1824*/ 	.word	0x00022860
        /*1828*/ 	.short	0x010a
        /*182a*/ 	.byte	0x3f
	.zero		1


	//   ....[77]....
        /*182c*/ 	.word	0x0001dc40
        /*1830*/ 	.word	0x00000057
        /*1834*/ 	.word	0x00022890
        /*1838*/ 	.short	0x010a
        /*183a*/ 	.byte	0x3f
	.zero		1


	//   ....[78]....
        /*183c*/ 	.word	0x0001ded0
        /*1840*/ 	.word	0x00000057
        /*1844*/ 	.word	0x00022890
        /*1848*/ 	.short	0x010a
        /*184a*/ 	.byte	0x3f
	.zero		1


	//   ....[79]....
        /*184c*/ 	.word	0x0001e180
        /*1850*/ 	.word	0x00000057
        /*1854*/ 	.word	0x00022890
        /*1858*/ 	.short	0x010a
        /*185a*/ 	.byte	0x3f
	.zero		1


	//   ....[80]....
        /*185c*/ 	.word	0x0001e430
        /*1860*/ 	.word	0x00000057
        /*1864*/ 	.word	0x000228b0
        /*1868*/ 	.short	0x010a
        /*186a*/ 	.byte	0x3f
	.zero		1


	//   ....[81]....
        /*186c*/ 	.word	0x0001e8b0
        /*1870*/ 	.word	0x00000016
        /*1874*/ 	.word	0x00022800
        /*1878*/ 	.short	0x010a
        /*187a*/ 	.byte	0x3f
	.zero		1


	//   ....[82]....
        /*187c*/ 	.word	0x0001eeb0
        /*1880*/ 	.word	0x00000016
        /*1884*/ 	.word	0x00022800
        /*1888*/ 	.short	0x010a
        /*188a*/ 	.byte	0x3f
	.zero		1


	//   ....[83]....
        /*188c*/ 	.word	0x0001ef00
        /*1890*/ 	.word	0x0000000c
        /*1894*/ 	.word	0x00022830
        /*1898*/ 	.short	0x010a
        /*189a*/ 	.byte	0x3f
	.zero		1


	//   ....[84]....
        /*189c*/ 	.word	0x0001ef50
        /*18a0*/ 	.word	0x0000000c
        /*18a4*/ 	.word	0x00022850
        /*18a8*/ 	.short	0x010a
        /*18aa*/ 	.byte	0x3f
	.zero		1


	//   ....[85]....
        /*18ac*/ 	.word	0x0001efa0
        /*18b0*/ 	.word	0x0000000d
        /*18b4*/ 	.word	0x00022830
        /*18b8*/ 	.short	0x010a
        /*18ba*/ 	.byte	0x3f
	.zero		1


	//   ....[86]....
        /*18bc*/ 	.word	0x0001eff0
        /*18c0*/ 	.word	0x0000000d
        /*18c4*/ 	.word	0x00022850
        /*18c8*/ 	.short	0x010a
        /*18ca*/ 	.byte	0x3f
	.zero		1


	//   ....[87]....
        /*18cc*/ 	.word	0x0001f040
        /*18d0*/ 	.word	0x0000000d
        /*18d4*/ 	.word	0x00022830
        /*18d8*/ 	.short	0x010a
        /*18da*/ 	.byte	0x3f
	.zero		1


	//   ....[88]....
        /*18dc*/ 	.word	0x0001f090
        /*18e0*/ 	.word	0x0000000d
        /*18e4*/ 	.word	0x00022850
        /*18e8*/ 	.short	0x010a
        /*18ea*/ 	.byte	0x3f
	.zero		1


	//   ....[89]....
        /*18ec*/ 	.word	0x0001fce0
        /*18f0*/ 	.word	0x00000010
        /*18f4*/ 	.word	0x00022820
        /*18f8*/ 	.short	0x010a
        /*18fa*/ 	.byte	0x3f
	.zero		1


	//   ....[90]....
        /*18fc*/ 	.word	0x0001fd30
        /*1900*/ 	.word	0x00000003
        /*1904*/ 	.word	0x000228a0
        /*1908*/ 	.short	0x010a
        /*190a*/ 	.byte	0x3f
	.zero		1


	//   ....[91]....
        /*190c*/ 	.word	0x0001fd80
        /*1910*/ 	.word	0x00000003
        /*1914*/ 	.word	0x000228c0
        /*1918*/ 	.short	0x010a
        /*191a*/ 	.byte	0x3f
	.zero		1


	//   ....[92]....
        /*191c*/ 	.word	0x0001fdd0
        /*1920*/ 	.word	0x00000009
        /*1924*/ 	.word	0x000228a0
        /*1928*/ 	.short	0x010a
        /*192a*/ 	.byte	0x3f
	.zero		1


	//   ....[93]....
        /*192c*/ 	.word	0x0001fe20
        /*1930*/ 	.word	0x00000009
        /*1934*/ 	.word	0x000228c0
        /*1938*/ 	.short	0x010a
        /*193a*/ 	.byte	0x3f
	.zero		1


	//   ....[94]....
        /*193c*/ 	.word	0x0001ff40
        /*1940*/ 	.word	0x00000016
        /*1944*/ 	.word	0x00022840
        /*1948*/ 	.short	0x010a
        /*194a*/ 	.byte	0x3f
	.zero		1


	//   ....[95]....
        /*194c*/ 	.word	0x00021220
        /*1950*/ 	.word	0x00000010
        /*1954*/ 	.word	0x00022820
        /*1958*/ 	.short	0x010a
        /*195a*/ 	.byte	0x3f
	.zero		1


	//   ....[96]....
        /*195c*/ 	.word	0x00021270
        /*1960*/ 	.word	0x00000016
        /*1964*/ 	.word	0x00022860
        /*1968*/ 	.short	0x010a
        /*196a*/ 	.byte	0x3f
	.zero		1


	//   ....[97]....
        /*196c*/ 	.word	0x00021be0
        /*1970*/ 	.word	0x00000006
        /*1974*/ 	.word	0x00022840
        /*1978*/ 	.short	0x010a
        /*197a*/ 	.byte	0x3f
	.zero		1


	//   ....[98]....
        /*197c*/ 	.word	0x000222c0
        /*1980*/ 	.word	0x00000006
        /*1984*/ 	.word	0x00022860
        /*1988*/ 	.short	0x010a
        /*198a*/ 	.byte	0x3f
	.zero		1


	//   ....[99]....
        /*198c*/ 	.word	0x00023410
        /*1990*/ 	.word	0x00000005
        /*1994*/ 	.word	0x00022820
        /*1998*/ 	.short	0x010a
        /*199a*/ 	.byte	0x3f
	.zero		1


	//   ....[100]....
        /*199c*/ 	.word	0x000235b0
        /*19a0*/ 	.word	0x00000003
        /*19a4*/ 	.word	0x00022840
        /*19a8*/ 	.short	0x010a
        /*19aa*/ 	.byte	0x3f
	.zero		1


	//   ....[101]....
        /*19ac*/ 	.word	0x00023600
        /*19b0*/ 	.word	0x00000013
        /*19b4*/ 	.word	0x00022840
        /*19b8*/ 	.short	0x010a
        /*19ba*/ 	.byte	0x3f
	.zero		1


	//   ....[102]....
        /*19bc*/ 	.word	0x00023650
        /*19c0*/ 	.word	0x00000003
        /*19c4*/ 	.word	0x00022860
        /*19c8*/ 	.short	0x010a
        /*19ca*/ 	.byte	0x3f
	.zero		1


	//----- nvinfo : EIATTR_NUM_MBARRIERS
	.align		4
.L_585:
        /*19cc*/ 	.byte	0x03, 0x38
        /*19ce*/ 	.short	0x0016


	//----- nvinfo : EIATTR_EXIT_INSTR_OFFSETS
	.align		4
        /*19d0*/ 	.byte	0x04, 0x1c
        /*19d2*/ 	.short	(.L_587 - .L_586)


	//   ....[0]....
.L_586:
        /*19d4*/ 	.word	0x0001dc30


	//----- nvinfo : EIATTR_MAX_THREADS
	.align		4
.L_587:
        /*19d8*/ 	.byte	0x04, 0x05
        /*19da*/ 	.short	(.L_589 - .L_588)
.L_588:
        /*19dc*/ 	.word	0x00000180
        /*19e0*/ 	.word	0x00000001
        /*19e4*/ 	.word	0x00000001


	//----- nvinfo : EIATTR_CRS_STACK_SIZE
	.align		4
.L_589:
        /*19e8*/ 	.byte	0x04, 0x1e
        /*19ea*/ 	.short	(.L_591 - .L_590)
.L_590:
        /*19ec*/ 	.word	0x00000000


	//----- nvinfo : EIATTR_CBANK_PARAM_SIZE
	.align		4
.L_591:
        /*19f0*/ 	.byte	0x03, 0x19
        /*19f2*/ 	.short	0x0af0


	//----- nvinfo : EIATTR_PARAM_CBANK
	.align		4
        /*19f4*/ 	.byte	0x04, 0x0a
        /*19f6*/ 	.short	(.L_593 - .L_592)
	.align		4
.L_592:
        /*19f8*/ 	.word	index@(.nv.constant0._ZN7cutlass13device_kernelIN5flash11enable_sm90INS1_16FlashAttnFwdSm90INS1_25CollectiveMainloopFwdSm90ILi2EN4cute5tupleIJNS5_1CILi1EEES8_S8_EEENS6_IJNS7_ILi128EEENS7_ILi96EEENS7_ILi64EEEEEELi256ENS_6half_tEfNS_4arch4Sm90ELb1ELb0ELb0ELb1ELb1ELb1ELb0ELb1ELb0ELb1ELb1ELb0EEENS1_21CollectiveEpilogueFwdINS6_IJSA_NS7_ILi256EEESB_EEES9_SE_SG_Li256ELb1ELb1ELb1ELb0EEENS1_36VarlenDynamicPersistentTileSchedulerILi128ELi96ELi256ELi128ELb1ELb1ELb1ELb1ELb1ELb1EEEEEEEEEvNT_6ParamsE)
        /*19fc*/ 	.short	0x0210
        /*19fe*/ 	.short	0x0af0


	//----- nvinfo : EIATTR_SW_WAR
	.align		4
.L_593:
        /*1a00*/ 	.byte	0x04, 0x36
        /*1a02*/ 	.short	(.L_595 - .L_594)
.L_594:
        /*1a04*/ 	.word	0x00000008
.L_595:


//--------------------- .nv.info._ZN7cutlass13device_kernelIN5flash11enable_sm90INS1_16FlashAttnFwdSm90INS1_25CollectiveMainloopFwdSm90ILi2EN4cute5tupleIJNS5_1CILi1EEES8_S8_EEENS6_IJNS7_ILi128EEENS7_ILi96EEENS7_ILi64EEEEEELi256ENS_6half_tEfNS_4arch4Sm90ELb1ELb0ELb0ELb1ELb1ELb0ELb1ELb1ELb0ELb1ELb1ELb0EEENS1_21CollectiveEpilogueFwdINS6_IJSA_NS7_ILi256EEESB_EEES9_SE_SG_Li256ELb1ELb1ELb1ELb0EEENS1_36VarlenDynamicPersistentTileSchedulerILi128ELi96ELi256ELi128ELb1ELb1ELb1ELb1ELb1ELb1EEEEEEEEEvNT_6ParamsE --------------------------
	.section	.nv.info._ZN7cutlass13device_kernelIN5flash11enable_sm90INS1_16FlashAttnFwdSm90INS1_25CollectiveMainloopFwdSm90ILi2EN4cute5tupleIJNS5_1CILi1EEES8_S8_EEENS6_IJNS7_ILi128EEENS7_ILi96EEENS7_ILi64EEEEEELi256ENS_6half_tEfNS_4arch4Sm90ELb1ELb0ELb0ELb1ELb1ELb0ELb1ELb1ELb0ELb1ELb1ELb0EEENS1_21CollectiveEpilogueFwdINS6_IJSA_NS7_ILi256EEESB_EEES9_SE_SG_Li256ELb1ELb1ELb1ELb0EEENS1_36VarlenDynamicPersistentTileSchedulerILi128ELi96ELi256ELi128ELb1ELb1ELb1ELb1ELb1ELb1EEEEEEEEEvNT_6ParamsE,"",@"SHT_CUDA_INFO"
	.sectionflags	@""
	.align	4


	//----- nvinfo : EIATTR_CUDA_API_VERSION
	.align		4
        /*0000*/ 	.byte	0x04, 0x37
        /*0002*/ 	.short	(.L_597 - .L_596)
.L_596:
        /*0004*/ 	.word	0x00000082


	//----- nvinfo : EIATTR_KPARAM_INFO
	.align		4
.L_597:
        /*0008*/ 	.byte	0x04, 0x17
        /*000a*/ 	.short	(.L_599 - .L_598)
.L_598:
        /*000c*/ 	.word	0x00000000
        /*0010*/ 	.short	0x0000
        /*0012*/ 	.short	0x0070
        /*0014*/ 	.byte	0x00, 0xf0, 0x01, 0x2e


	//----- nvinfo : EIATTR_SPARSE_MMA_MASK
	.align		4
.L_599:
        /*0018*/ 	.byte	0x03, 0x50
        /*001a*/ 	.short	0x0000


	//----- nvinfo : EIATTR_MAXREG_COUNT
	.align		4
        /*001c*/ 	.byte	0x03, 0x1b
        /*001e*/ 	.short	0x00a8


	//----- nvinfo : EIATTR_NUM_BARRIERS
	.align		4
        /*0020*/ 	.byte	0x02, 0x4c
        /*0022*/ 	.byte	0x10
	.zero		1


	//----- nvinfo : EIATTR_EXTERNS
	.align		4
        /*0024*/ 	.byte	0x04, 0x0f
        /*0026*/ 	.short	(.L_601 - .L_600)


	//   ....[0]....
	.align		4
.L_600:
        /*0028*/ 	.word	index@(__assertfail)


	//----- nvinfo : EIATTR_ANNOTATIONS
	.align		4
.L_601:
        /*002c*/ 	.byte	0x04, 0x55
        /*002e*/ 	.short	(.L_603 - .L_602)


	//   ....[0]....
.L_602:
        /* <DEDUP_REMOVED lines=26> */


	//----- nvinfo : EIATTR_MERCURY_ISA_VERSION
	.align		4
.L_603:
        /*01b8*/ 	.byte	0x03, 0x5f
        /*01ba*/ 	.short	0x0101


	//----- nvinfo : EIATTR_UNUSED_LOAD_BYTE_OFFSET
	.align		4
        /*01bc*/ 	.byte	0x04, 0x44
        /*01be*/ 	.short	(.L_605 - .L_604)


	//   ....[0]....
.L_604:
        /*01c0*/ 	.word	0x000009a0
        /*01c4*/ 	.word	0x0000fff0


	//   ....[1]....
        /*01c8*/ 	.word	0x0000a0b0
        /*01cc*/ 	.word	0x0000fff0


	//----- nvinfo : EIATTR_INT_WARP_WIDE_INSTR_OFFSETS
	.align		4
.L_605:
        /*01d0*/ 	.byte	0x04, 0x31
        /*01d2*/ 	.short	(.L_607 - .L_606)


	//   ....[0]....
.L_606:
        /*01d4*/ 	.word	0x000000c0


	//   ....[1]....
        /*01d8*/ 	.word	0x000000d0


	//   ....[2]....
        /*01dc*/ 	.word	0x000000e0


	//   ....[3]....
        /*01e0*/ 	.word	0x00000180


	//   ....[4]....
        /*01e4*/ 	.word	0x000102d0


	//   ....[5]....
        /*01e8*/ 	.word	0x00010360


	//   ....[6]....
        /*01ec*/ 	.word	0x00014220


	//   ....[7]....
        /*01f0*/ 	.word	0x000142b0


	//----- nvinfo : EIATTR_COOP_GROUP_MASK_REGIDS
	.align		4
.L_607:
        /*01f4*/ 	.byte	0x04, 0x29
        /*01f6*/ 	.short	(.L_609 - .L_608)


	//   ....[0]....
.L_608:
        /*01f8*/ 	.word	0xffffffff


	//   ....[1]....
        /*01fc*/ 	.word	0xffffffff


	//   ....[2]....
        /*0200*/ 	.word	0xffffffff


	//   ....[3]....
        /*0204*/ 	.word	0xffffffff


	//   ....[4]....
        /*0208*/ 	.word	0xffffffff


	//   ....[5]....
        /*020c*/ 	.word	0xffffffff


	//   ....[6]....
        /*0210*/ 	.word	0xffffffff


	//   ....[7]....
        /*0214*/ 	.word	0xffffffff


	//   ....[8]....
        /*0218*/ 	.word	0xffffffff


	//   ....[9]....
        /*021c*/ 	.word	0xffffffff


	//   ....[10]....
        /*0220*/ 	.word	0xffffffff


	//   ....[11]....
        /*0224*/ 	.word	0xffffffff


	//   ....[12]....
        /*0228*/ 	.word	0xffffffff


	//   ....[13]....
        /*022c*/ 	.word	0xffffffff


	//   ....[14]....
        /*0230*/ 	.word	0xffffffff


	//   ....[15]....
        /*0234*/ 	.word	0xffffffff


	//   ....[16]....
        /*0238*/ 	.word	0xffffffff


	//   ....[17]....
        /*023c*/ 	.word	0xffffffff


	//   ....[18]....
        /*0240*/ 	.word	0xffffffff


	//   ....[19]....
        /*0244*/ 	.word	0xffffffff


	//   ....[20]....
        /*0248*/ 	.word	0xffffffff


	//   ....[21]....
        /*024c*/ 	.word	0xffffffff


	//   ....[22]....
        /*0250*/ 	.word	0xffffffff


	//   ....[23]....
        /*0254*/ 	.word	0xffffffff


	//   ....[24]....
        /*0258*/ 	.word	0xffffffff


	//   ....[25]....
        /*025c*/ 	.word	0xffffffff


	//   ....[26]....
        /*0260*/ 	.word	0xffffffff


	//   ....[27]....
        /*0264*/ 	.word	0xffffffff


	//   ....[28]....
        /*0268*/ 	.word	0xffffffff


	//   ....[29]....
        /*026c*/ 	.word	0xffffffff


	//   ....[30]....
        /*0270*/ 	.word	0xffffffff


	//   ....[31]....
        /*0274*/ 	.word	0xffffffff


	//   ....[32]....
        /*0278*/ 	.word	0xffffffff


	//   ....[33]....
        /*027c*/ 	.word	0xffffffff


	//   ....[34]....
        /*0280*/ 	.word	0xffffffff


	//   ....[35]....
        /*0284*/ 	.word	0xffffffff


	//   ....[36]....
        /*0288*/ 	.word	0xffffffff


	//   ....[37]....
        /*028c*/ 	.word	0xffffffff


	//   ....[38]....
        /*0290*/ 	.word	0xffffffff


	//   ....[39]....
        /*0294*/ 	.word	0xffffffff


	//   ....[40]....
        /*0298*/ 	.word	0xffffffff


	//   ....[41]....
        /*029c*/ 	.word	0xffffffff


	//   ....[42]....
        /*02a0*/ 	.word	0xffffffff


	//   ....[43]....
        /*02a4*/ 	.word	0xffffffff


	//   ....[44]....
        /*02a8*/ 	.word	0xffffffff


	//   ....[45]....
        /*02ac*/ 	.word	0xffffffff


	//   ....[46]....
        /*02b0*/ 	.word	0xffffffff


	//   ....[47]....
        /*02b4*/ 	.word	0xffffffff


	//   ....[48]....
        /*02b8*/ 	.word	0xffffffff


	//   ....[49]....
        /*02bc*/ 	.word	0xffffffff


	//   ....[50]....
        /*02c0*/ 	.word	0xffffffff


	//   ....[51]....
        /*02c4*/ 	.word	0xffffffff


	//   ....[52]....
        /*02c8*/ 	.word	0xffffffff


	//   ....[53]....
        /*02cc*/ 	.word	0xffffffff


	//   ....[54]....
        /*02d0*/ 	.word	0xffffffff


	//   ....[55]....
        /*02d4*/ 	.word	0xffffffff


	//   ....[56]....
        /*02d8*/ 	.word	0xffffffff


	//   ....[57]....
        /*02dc*/ 	.word	0xffffffff


	//   ....[58]....
        /*02e0*/ 	.word	0xffffffff


	//   ....[59]....
        /*02e4*/ 	.word	0xffffffff


	//   ....[60]....
        /*02e8*/ 	.word	0xffffffff


	//   ....[61]....
        /*02ec*/ 	.word	0xffffffff


	//   ....[62]....
        /*02f0*/ 	.word	0xffffffff


	//   ....[63]....
        /*02f4*/ 	.word	0xffffffff


	//   ....[64]....
        /*02f8*/ 	.word	0xffffffff


	//   ....[65]....
        /*02fc*/ 	.word	0xffffffff


	//   ....[66]....
        /*0300*/ 	.word	0xffffffff


	//   ....[67]....
        /*0304*/ 	.word	0xffffffff


	//   ....[68]....
        /*0308*/ 	.word	0xffffffff


	//   ....[69]....
        /*030c*/ 	.word	0xffffffff


	//   ....[70]....
        /*0310*/ 	.word	0xffffffff


	//   ....[71]....
        /*0314*/ 	.word	0xffffffff


	//   ....[72]....
        /*0318*/ 	.word	0xffffffff


	//   ....[73]....
        /*031c*/ 	.word	0xffffffff


	//   ....[74]....
        /*0320*/ 	.word	0xffffffff


	//   ....[75]....
        /*0324*/ 	.word	0xffffffff


	//   ....[76]....
        /*0328*/ 	.word	0xffffffff


	//   ....[77]....
        /*032c*/ 	.word	0xffffffff


	//   ....[78]....
        /*0330*/ 	.word	0xffffffff


	//   ....[79]....
        /*0334*/ 	.word	0xffffffff


	//   ....[80]....
        /*0338*/ 	.word	0xffffffff


	//   ....[81]....
        /*033c*/ 	.word	0xffffffff


	//   ....[82]....
        /*0340*/ 	.word	0xffffffff


	//   ....[83]....
        /*0344*/ 	.word	0xffffffff


	//   ....[84]....
        /*0348*/ 	.word	0xffffffff


	//   ....[85]....
        /*034c*/ 	.word	0xffffffff


	//   ....[86]....
        /*0350*/ 	.word	0xffffffff


	//   ....[87]....
        /*0354*/ 	.word	0xffffffff


	//   ....[88]....
        /*0358*/ 	.word	0xffffffff


	//   ....[89]....
        /*035c*/ 	.word	0xffffffff


	//   ....[90]....
        /*0360*/ 	.word	0xffffffff


	//   ....[91]....
        /*0364*/ 	.word	0xffffffff


	//   ....[92]....
        /*0368*/ 	.word	0xffffffff


	//   ....[93]....
        /*036c*/ 	.word	0xffffffff


	//   ....[94]....
        /*0370*/ 	.word	0xffffffff


	//   ....[95]....
        /*0374*/ 	.word	0xffffffff


	//   ....[96]....
        /*0378*/ 	.word	0xffffffff


	//   ....[97]....
        /*037c*/ 	.word	0xffffffff


	//   ....[98]....
        /*0380*/ 	.word	0xffffffff


	//   ....[99]....
        /*0384*/ 	.word	0xffffffff


	//   ....[100]....
        /*0388*/ 	.word	0xffffffff


	//   ....[101]....
        /*038c*/ 	.word	0xffffffff


	//   ....[102]....
        /*0390*/ 	.word	0xffffffff


	//   ....[103]....
        /*0394*/ 	.word	0xffffffff


	//   ....[104]....
        /*0398*/ 	.word	0xffffffff


	//   ....[105]....
        /*039c*/ 	.word	0xffffffff


	//   ....[106]....
        /*03a0*/ 	.word	0xffffffff


	//   ....[107]....
        /*03a4*/ 	.word	0xffffffff


	//   ....[108]....
        /*03a8*/ 	.word	0xffffffff


	//   ....[109]....
        /*03ac*/ 	.word	0xffffffff


	//   ....[110]....
        /*03b0*/ 	.word	0xffffffff


	//   ....[111]....
        /*03b4*/ 	.word	0xffffffff


	//   ....[112]....
        /*03b8*/ 	.word	0xffffffff


	//   ....[113]....
        /*03bc*/ 	.word	0xffffffff


	//   ....[114]....
        /*03c0*/ 	.word	0xffffffff


	//   ....[115]....
        /*03c4*/ 	.word	0xffffffff


	//   ....[116]....
        /*03c8*/ 	.word	0xffffffff


	//   ....[117]....
        /*03cc*/ 	.word	0xffffffff


	//   ....[118]....
        /*03d0*/ 	.word	0xffffffff


	//   ....[119]....
        /*03d4*/ 	.word	0xffffffff


	//   ....[120]....
        /*03d8*/ 	.word	0xffffffff


	//   ....[121]....
        /*03dc*/ 	.word	0xffffffff


	//   ....[122]....
        /*03e0*/ 	.word	0xffffffff


	//   ....[123]....
        /*03e4*/ 	.word	0xffffffff


	//   ....[124]....
        /*03e8*/ 	.word	0xffffffff


	//   ....[125]....
        /*03ec*/ 	.word	0xffffffff


	//   ....[126]....
        /*03f0*/ 	.word	0xffffffff


	//   ....[127]....
        /*03f4*/ 	.word	0xffffffff


	//   ....[128]....
        /*03f8*/ 	.word	0xffffffff


	//   ....[129]....
        /*03fc*/ 	.word	0xffffffff


	//   ....[130]....
        /*0400*/ 	.word	0xffffffff


	//   ....[131]....
        /*0404*/ 	.word	0xffffffff


	//   ....[132]....
        /*0408*/ 	.word	0xffffffff


	//   ....[133]....
        /*040c*/ 	.word	0xffffffff


	//   ....[134]....
        /*0410*/ 	.word	0xffffffff


	//   ....[135]....
        /*0414*/ 	.word	0xffffffff


	//   ....[136]....
        /*0418*/ 	.word	0xffffffff


	//   ....[137]....
        /*041c*/ 	.word	0xffffffff


	//   ....[138]....
        /*0420*/ 	.word	0xffffffff


	//   ....[139]....
        /*0424*/ 	.word	0xffffffff


	//   ....[140]....
        /*0428*/ 	.word	0xffffffff


	//   ....[141]....
        /*042c*/ 	.word	0xffffffff


	//   ....[142]....
        /*0430*/ 	.word	0xffffffff


	//   ....[143]....
        /*0434*/ 	.word	0xffffffff


	//   ....[144]....
        /*0438*/ 	.word	0xffffffff


	//   ....[145]....
        /*043c*/ 	.word	0xffffffff


	//   ....[146]....
        /*0440*/ 	.word	0xffffffff


	//   ....[147]....
        /*0444*/ 	.word	0xffffffff


	//   ....[148]....
        /*0448*/ 	.word	0xffffffff


	//   ....[149]....
        /*044c*/ 	.word	0xffffffff


	//   ....[150]....
        /*0450*/ 	.word	0xffffffff


	//   ....[151]....
        /*0454*/ 	.word	0xffffffff


	//   ....[152]....
        /*0458*/ 	.word	0xffffffff


	//   ....[153]....
        /*045c*/ 	.word	0xffffffff


	//   ....[154]....
        /*0460*/ 	.word	0xffffffff


	//   ....[155]....
        /*0464*/ 	.word	0xffffffff


	//   ....[156]....
        /*0468*/ 	.word	0xffffffff


	//   ....[157]....
        /*046c*/ 	.word	0xffffffff


	//   ....[158]....
        /*0470*/ 	.word	0xffffffff


	//   ....[159]....
        /*0474*/ 	.word	0xffffffff


	//   ....[160]....
        /*0478*/ 	.word	0xffffffff


	//   ....[161]....
        /*047c*/ 	.word	0xffffffff


	//   ....[162]....
        /*0480*/ 	.word	0xffffffff


	//   ....[163]....
        /*0484*/ 	.word	0xffffffff


	//   ....[164]....
        /*0488*/ 	.word	0xffffffff


	//   ....[165]....
        /*048c*/ 	.word	0xffffffff


	//   ....[166]....
        /*0490*/ 	.word	0xffffffff


	//   ....[167]....
        /*0494*/ 	.word	0x0500000f


	//   ....[168]....
        /*0498*/ 	.word	0x0500000f


	//   ....[169]....
        /*049c*/ 	.word	0x0500000f


	//   ....[170]....
        /*04a0*/ 	.word	0x0500000f


	//   ....[171]....
        /*04a4*/ 	.word	0x0500000f


	//   ....[172]....
        /*04a8*/ 	.word	0x0500000f


	//   ....[173]....
        /*04ac*/ 	.word	0x0500000f


	//   ....[174]....
        /*04b0*/ 	.word	0x0500000f


	//   ....[175]....
        /*04b4*/ 	.word	0x0500000f


	//   ....[176]....
        /*04b8*/ 	.word	0x0500000f


	//   ....[177]....
        /*04bc*/ 	.word	0x0500000f


	//   ....[178]....
        /*04c0*/ 	.word	0x0500000f


	//   ....[179]....
        /*04c4*/ 	.word	0x0500000f


	//   ....[180]....
        /*04c8*/ 	.word	0x0500000f


	//   ....[181]....
        /*04cc*/ 	.word	0x0500000f


	//   ....[182]....
        /*04d0*/ 	.word	0x0500000f


	//   ....[183]....
        /*04d4*/ 	.word	0x0500000f


	//   ....[184]....
        /*04d8*/ 	.word	0x0500000f


	//   ....[185]....
        /*04dc*/ 	.word	0x0500000f


	//   ....[186]....
        /*04e0*/ 	.word	0x0500000f


	//   ....[187]....
        /*04e4*/ 	.word	0x0500000f


	//   ....[188]....
        /*04e8*/ 	.word	0x0500000f


	//   ....[189]....
        /*04ec*/ 	.word	0x0500000f


	//   ....[190]....
        /*04f0*/ 	.word	0x0500000f


	//   ....[191]....
        /*04f4*/ 	.word	0x0500000f


	//   ....[192]....
        /*04f8*/ 	.word	0x0500000f


	//   ....[193]....
        /*04fc*/ 	.word	0x0500000f


	//   ....[194]....
        /*0500*/ 	.word	0x0500000f


	//   ....[195]....
        /*0504*/ 	.word	0x0500000f


	//   ....[196]....
        /*0508*/ 	.word	0x0500000f


	//   ....[197]....
        /*050c*/ 	.word	0x0500000f


	//   ....[198]....
        /*0510*/ 	.word	0x0500000f


	//   ....[199]....
        /*0514*/ 	.word	0x0500000f


	//   ....[200]....
        /*0518*/ 	.word	0x0500000f


	//   ....[201]....
        /*051c*/ 	.word	0x0500000f


	//   ....[202]....
        /*0520*/ 	.word	0x0500000f


	//   ....[203]....
        /*0524*/ 	.word	0x0500000f


	//   ....[204]....
        /*0528*/ 	.word	0x0500000f


	//   ....[205]....
        /*052c*/ 	.word	0x0500000f


	//   ....[206]....
        /*0530*/ 	.word	0x0500000f


	//   ....[207]....
        /*0534*/ 	.word	0x0500000f


	//   ....[208]....
        /*0538*/ 	.word	0x0500000f


	//   ....[209]....
        /*053c*/ 	.word	0x0500000f


	//   ....[210]....
        /*0540*/ 	.word	0x0500000f


	//   ....[211]....
        /*0544*/ 	.word	0x0500000f


	//   ....[212]....
        /*0548*/ 	.word	0x0500000f


	//   ....[213]....
        /*054c*/ 	.word	0x0500000f


	//   ....[214]....
        /*0550*/ 	.word	0x0500000f


	//   ....[215]....
        /*0554*/ 	.word	0x0500000f


	//   ....[216]....
        /*0558*/ 	.word	0x0500000f


	//   ....[217]....
        /*055c*/ 	.word	0x0500000f


	//   ....[218]....
        /*0560*/ 	.word	0x0500000f


	//   ....[219]....
        /*0564*/ 	.word	0x0500000f


	//   ....[220]....
        /*0568*/ 	.word	0x0500000f


	//   ....[221]....
        /*056c*/ 	.word	0x0500000f


	//   ....[222]....
        /*0570*/ 	.word	0x0500000f


	//   ....[223]....
        /*0574*/ 	.word	0x0500000f


	//   ....[224]....
        /*0578*/ 	.word	0x0500000f


	//   ....[225]....
        /*057c*/ 	.word	0x0500000f


	//   ....[226]....
        /*0580*/ 	.word	0x0500000f


	//   ....[227]....
        /*0584*/ 	.word	0x0500000f


	//   ....[228]....
        /*0588*/ 	.word	0x0500000f


	//   ....[229]....
        /*058c*/ 	.word	0x0500000f


	//   ....[230]....
        /*0590*/ 	.word	0x0500000f


	//   ....[231]....
        /*0594*/ 	.word	0x0500000f


	//   ....[232]....
        /*0598*/ 	.word	0x0500000f


	//   ....[233]....
        /*059c*/ 	.word	0x0500000f


	//   ....[234]....
        /*05a0*/ 	.word	0x0500000f


	//   ....[235]....
        /*05a4*/ 	.word	0x0500000f


	//   ....[236]....
        /*05a8*/ 	.word	0x0500000f


	//   ....[237]....
        /*05ac*/ 	.word	0x0500000f


	//   ....[238]....
        /*05b0*/ 	.word	0x0500000f


	//   ....[239]....
        /*05b4*/ 	.word	0x0500000f


	//   ....[240]....
        /*05b8*/ 	.word	0x0500000f


	//   ....[241]....
        /*05bc*/ 	.word	0x0500000f


	//   ....[242]....
        /*05c0*/ 	.word	0x0500000f


	//   ....[243]....
        /*05c4*/ 	.word	0x0500000f


	//   ....[244]....
        /*05c8*/ 	.word	0x0500000f


	//   ....[245]....
        /*05cc*/ 	.word	0x0500000f


	//   ....[246]....
        /*05d0*/ 	.word	0x0500000f


	//   ....[247]....
        /*05d4*/ 	.word	0x0500000f


	//   ....[248]....
        /*05d8*/ 	.word	0x0500000f


	//   ....[249]....
        /*05dc*/ 	.word	0x0500000f


	//   ....[250]....
        /*05e0*/ 	.word	0x0500000f


	//   ....[251]....
        /*05e4*/ 	.word	0x0500000f


	//   ....[252]....
        /*05e8*/ 	.word	0x0500000f


	//   ....[253]....
        /*05ec*/ 	.word	0x0500000f


	//   ....[254]....
        /*05f0*/ 	.word	0x0500000f


	//   ....[255]....
        /*05f4*/ 	.word	0x0500000f


	//   ....[0]....
        /*05f8*/ 	.word	0x0500000f


	//   ....[1]....
        /*05fc*/ 	.word	0x0500000f


	//   ....[2]....
        /*0600*/ 	.word	0x0500000f


	//   ....[3]....
        /*0604*/ 	.word	0x0500000f


	//   ....[4]....
        /*0608*/ 	.word	0x0500000f


	//   ....[5]....
        /*060c*/ 	.word	0x0500000f


	//   ....[6]....
        /*0610*/ 	.word	0x0500000f


	//   ....[7]....
        /*0614*/ 	.word	0x0500000f


	//   ....[8]....
        /*0618*/ 	.word	0x0500000f


	//   ....[9]....
        /*061c*/ 	.word	0x0500000f


	//   ....[10]....
        /*0620*/ 	.word	0x0500000f


	//----- nvinfo : EIATTR_COOP_GROUP_INSTR_OFFSETS
	.align		4
.L_609:
        /*0624*/ 	.byte	0x04, 0x28
        /*0626*/ 	.short	(.L_611 - .L_610)


	//   ....[0]....
.L_610:
        /*0628*/ 	.word	0x00000080


	//   ....[1]....
        /*062c*/ 	.word	0x00000090


	//   ....[2]....
        /*0630*/ 	.word	0x000002f0


	//   ....[3]....
        /*0634*/ 	.word	0x00000450


	//   ....[4]....
        /*0638*/ 	.word	0x00000570


	//   ....[5]....
        /*063c*/ 	.word	0x000006d0


	//   ....[6]....
        /*0640*/ 	.word	0x00001d60


	//   ....[7]....
        /*0644*/ 	.word	0x00002f30


	//   ....[8]....
        /*0648*/ 	.word	0x00002f60


	//   ....[9]....
        /*064c*/ 	.word	0x00003670


	//   ....[10]....
        /*0650*/ 	.word	0x00003870


	//   ....[11]....
        /*0654*/ 	.word	0x000038c0


	//   ....[12]....
        /*0658*/ 	.word	0x00003960


	//   ....[13]....
        /*065c*/ 	.word	0x00005230


	//   ....[14]....
        /*0660*/ 	.word	0x00005250


	//   ....[15]....
        /*0664*/ 	.word	0x00005770


	//   ....[16]....
        /*0668*/ 	.word	0x00005870


	//   ....[17]....
        /*066c*/ 	.word	0x000062d0


	//   ....[18]....
        /*0670*/ 	.word	0x00006330


	//   ....[19]....
        /*0674*/ 	.word	0x00007e80


	//   ....[20]....
        /*0678*/ 	.word	0x00007ea0


	//   ....[21]....
        /*067c*/ 	.word	0x00008710


	//   ....[22]....
        /*0680*/ 	.word	0x00008760


	//   ....[23]....
        /*0684*/ 	.word	0x00009660


	//   ....[24]....
        /*0688*/ 	.word	0x00009670


	//   ....[25]....
        /*068c*/ 	.word	0x000096b0


	//   ....[26]....
        /*0690*/ 	.word	0x000096c0


	//   ....[27]....
        /*0694*/ 	.word	0x0000b190


	//   ....[28]....
        /*0698*/ 	.word	0x0000b1a0


	//   ....[29]....
        /*069c*/ 	.word	0x0000b1b0


	//   ....[30]....
        /*06a0*/ 	.word	0x0000b1c0


	//   ....[31]....
        /*06a4*/ 	.word	0x0000bc70


	//   ....[32]....
        /*06a8*/ 	.word	0x0000bc90


	//   ....[33]....
        /*06ac*/ 	.word	0x0000be30


	//   ....[34]....
        /*06b0*/ 	.word	0x0000be50


	//   ....[35]....
        /*06b4*/ 	.word	0x0000bf90


	//   ....[36]....
        /*06b8*/ 	.word	0x0000bfb0


	//   ....[37]....
        /*06bc*/ 	.word	0x0000c100


	//   ....[38]....
        /*06c0*/ 	.word	0x0000c120


	//   ....[39]....
        /*06c4*/ 	.word	0x0000c640


	//   ....[40]....
        /*06c8*/ 	.word	0x0000c680


	//   ....[41]....
        /*06cc*/ 	.word	0x0000d130


	//   ....[42]....
        /*06d0*/ 	.word	0x0000d140


	//   ....[43]....
        /*06d4*/ 	.word	0x0000e2e0


	//   ....[44]....
        /*06d8*/ 	.word	0x0000e310


	//   ....[45]....
        /*06dc*/ 	.word	0x0000e480


	//   ....[46]....
        /*06e0*/ 	.word	0x0000e4a0


	//   ....[47]....
        /*06e4*/ 	.word	0x0000e5e0


	//   ....[48]....
        /*06e8*/ 	.word	0x0000e600


	//   ....[49]....
        /*06ec*/ 	.word	0x0000e750


	//   ....[50]....
        /*06f0*/ 	.word	0x0000e770


	//   ....[51]....
        /*06f4*/ 	.word	0x0000e950


	//   ....[52]....
        /*06f8*/ 	.word	0x0000eb40


	//   ....[53]....
        /*06fc*/ 	.word	0x0000eb70


	//   ....[54]....
        /*0700*/ 	.word	0x0000eba0


	//   ....[55]....
        /*0704*/ 	.word	0x0000ebd0


	//   ....[56]....
        /*0708*/ 	.word	0x0000ec00


	//   ....[57]....
        /*070c*/ 	.word	0x0000ec30


	//   ....[58]....
        /*0710*/ 	.word	0x0000eda0


	//   ....[59]....
        /*0714*/ 	.word	0x0000edd0


	//   ....[60]....
        /*0718*/ 	.word	0x0000ee00


	//   ....[61]....
        /*071c*/ 	.word	0x0000ee30


	//   ....[62]....
        /*0720*/ 	.word	0x0000ee60


	//   ....[63]....
        /*0724*/ 	.word	0x0000ee90


	//   ....[64]....
        /*0728*/ 	.word	0x0000ef20


	//   ....[65]....
        /*072c*/ 	.word	0x0000ef50


	//   ....[66]....
        /*0730*/ 	.word	0x0000ef60


	//   ....[67]....
        /*0734*/ 	.word	0x0000efa0


	//   ....[68]....
        /*0738*/ 	.word	0x00010ea0


	//   ....[69]....
        /*073c*/ 	.word	0x00010ec0


	//   ....[70]....
        /*0740*/ 	.word	0x00010f50


	//   ....[71]....
        /*0744*/ 	.word	0x00010f70


	//   ....[72]....
        /*0748*/ 	.word	0x00010ff0


	//   ....[73]....
        /*074c*/ 	.word	0x00011010


	//   ....[74]....
        /*0750*/ 	.word	0x00011090


	//   ....[75]....
        /*0754*/ 	.word	0x000110b0


	//   ....[76]....
        /*0758*/ 	.word	0x00011130


	//   ....[77]....
        /*075c*/ 	.word	0x00011150


	//   ....[78]....
        /*0760*/ 	.word	0x00011160


	//   ....[79]....
        /*0764*/ 	.word	0x00011170


	//   ....[80]....
        /*0768*/ 	.word	0x000118f0


	//   ....[81]....
        /*076c*/ 	.word	0x00011910


	//   ....[82]....
        /*0770*/ 	.word	0x00011920


	//   ....[83]....
        /*0774*/ 	.word	0x00011930


	//   ....[84]....
        /*0778*/ 	.word	0x00011940


	//   ....[85]....
        /*077c*/ 	.word	0x00011960


	//   ....[86]....
        /*0780*/ 	.word	0x00011a20


	//   ....[87]....
        /*0784*/ 	.word	0x00011ac0


	//   ....[88]....
        /*0788*/ 	.word	0x00011ae0


	//   ....[89]....
        /*078c*/ 	.word	0x00011b40


	//   ....[90]....
        /*0790*/ 	.word	0x00011bb0


	//   ....[91]....
        /*0794*/ 	.word	0x00011bd0


	//   ....[92]....
        /*0798*/ 	.word	0x00011be0


	//   ....[93]....
        /*079c*/ 	.word	0x00011c10


	//   ....[94]....
        /*07a0*/ 	.word	0x00011ca0


	//   ....[95]....
        /*07a4*/ 	.word	0x00011ce0


	//   ....[96]....
        /*07a8*/ 	.word	0x000123e0


	//   ....[97]....
        /*07ac*/ 	.word	0x00012410


	//   ....[98]....
        /*07b0*/ 	.word	0x00012430


	//   ....[99]....
        /*07b4*/ 	.word	0x00012460


	//   ....[100]....
        /*07b8*/ 	.word	0x000124d0


	//   ....[101]....
        /*07bc*/ 	.word	0x00012500


	//   ....[102]....
        /*07c0*/ 	.word	0x00012610


	//   ....[103]....
        /*07c4*/ 	.word	0x00012630


	//   ....[104]....
        /*07c8*/ 	.word	0x000126c0


	//   ....[105]....
        /*07cc*/ 	.word	0x000126e0


	//   ....[106]....
        /*07d0*/ 	.word	0x00012750


	//   ....[107]....
        /*07d4*/ 	.word	0x00012770


	//   ....[108]....
        /*07d8*/ 	.word	0x000127d0


	//   ....[109]....
        /*07dc*/ 	.word	0x00012800


	//   ....[110]....
        /*07e0*/ 	.word	0x00012880


	//   ....[111]....
        /*07e4*/ 	.word	0x000128e0


	//   ....[112]....
        /*07e8*/ 	.word	0x00012e10


	//   ....[113]....
        /*07ec*/ 	.word	0x00012e30


	//   ....[114]....
        /*07f0*/ 	.word	0x00012e80


	//   ....[115]....
        /*07f4*/ 	.word	0x00012f40


	//   ....[116]....
        /*07f8*/ 	.word	0x00012f50


	//   ....[117]....
        /*07fc*/ 	.word	0x00012f80


	//   ....[118]....
        /*0800*/ 	.word	0x00013010


	//   ....[119]....
        /*0804*/ 	.word	0x000130c0


	//   ....[120]....
        /*0808*/ 	.word	0x000130d0


	//   ....[121]....
        /*080c*/ 	.word	0x00013100


	//   ....[122]....
        /*0810*/ 	.word	0x00013110


	//   ....[123]....
        /*0814*/ 	.word	0x000131a0


	//   ....[124]....
        /*0818*/ 	.word	0x000138a0


	//   ....[125]....
        /*081c*/ 	.word	0x000138c0


	//   ....[126]....
        /*0820*/ 	.word	0x000138d0


	//   ....[127]....
        /*0824*/ 	.word	0x00013910


	//   ....[128]....
        /*0828*/ 	.word	0x00013920


	//   ....[129]....
        /*082c*/ 	.word	0x00013960


	//   ....[130]....
        /*0830*/ 	.word	0x00013970


	//   ....[131]....
        /*0834*/ 	.word	0x000139b0


	//   ....[132]....
        /*0838*/ 	.word	0x000139c0


	//   ....[133]....
        /*083c*/ 	.word	0x00013a00


	//   ....[134]....
        /*0840*/ 	.word	0x00013a10


	//   ....[135]....
        /*0844*/ 	.word	0x00013a20


	//   ....[136]....
        /*0848*/ 	.word	0x00013d60


	//   ....[137]....
        /*084c*/ 	.word	0x00013d80


	//   ....[138]....
        /*0850*/ 	.word	0x00013d90


	//   ....[139]....
        /*0854*/ 	.word	0x00013da0


	//   ....[140]....
        /*0858*/ 	.word	0x00013db0


	//   ....[141]....
        /*085c*/ 	.word	0x00013dd0


	//   ....[142]....
        /*0860*/ 	.word	0x00013e40


	//   ....[143]....
        /*0864*/ 	.word	0x00013e70


	//   ....[144]....
        /*0868*/ 	.word	0x00013e80


	//   ....[145]....
        /*086c*/ 	.word	0x00013ef0


	//   ....[146]....
        /*0870*/ 	.word	0x00013f00


	//   ....[147]....
        /*0874*/ 	.word	0x00014000


	//   ....[148]....
        /*0878*/ 	.word	0x000144e0


	//   ....[149]....
        /*087c*/ 	.word	0x00014510


	//   ....[150]....
        /*0880*/ 	.word	0x00014570


	//   ....[151]....
        /*0884*/ 	.word	0x000145a0


	//   ....[152]....
        /*0888*/ 	.word	0x000145d0


	//   ....[153]....
        /*088c*/ 	.word	0x00014600


	//   ....[154]....
        /*0890*/ 	.word	0x00014630


	//   ....[155]....
        /*0894*/ 	.word	0x00014660


	//   ....[156]....
        /*0898*/ 	.word	0x00014800


	//   ....[157]....
        /*089c*/ 	.word	0x00014830


	//   ....[158]....
        /*08a0*/ 	.word	0x00014860


	//   ....[159]....
        /*08a4*/ 	.word	0x00014890


	//   ....[160]....
        /*08a8*/ 	.word	0x000148c0


	//   ....[161]....
        /*08ac*/ 	.word	0x000148f0


	//   ....[162]....
        /*08b0*/ 	.word	0x000149b0


	//   ....[163]....
        /*08b4*/ 	.word	0x000149d0


	//   ....[164]....
        /*08b8*/ 	.word	0x000149f0


	//   ....[165]....
        /*08bc*/ 	.word	0x00014a50


	//   ....[166]....
        /*08c0*/ 	.word	0x00015470


	//   ....[167]....
        /*08c4*/ 	.word	0x00015a80


	//   ....[168]....
        /*08c8*/ 	.word	0x00015b70


	//   ....[169]....
        /*08cc*/ 	.word	0x00015c10


	//   ....[170]....
        /*08d0*/ 	.word	0x00015c70


	//   ....[171]....
        /*08d4*/ 	.word	0x00015d60


	//   ....[172]....
        /*08d8*/ 	.word	0x00015dd0


	//   ....[173]....
        /*08dc*/ 	.word	0x00015ec0


	//   ....[174]....
        /*08e0*/ 	.word	0x00015f30


	//   ....[175]....
        /*08e4*/ 	.word	0x00016020


	//   ....[176]....
        /*08e8*/ 	.word	0x00016090


	//   ....[177]....
        /*08ec*/ 	.word	0x00016180


	//   ....[178]....
        /*08f0*/ 	.word	0x000161f0


	//   ....[179]....
        /*08f4*/ 	.word	0x00016290


	//   ....[180]....
        /*08f8*/ 	.word	0x00016390


	//   ....[181]....
        /*08fc*/ 	.word	0x000163e0


	//   ....[182]....
        /*0900*/ 	.word	0x00016440


	//   ....[183]....
        /*0904*/ 	.word	0x00016560


	//   ....[184]....
        /*0908*/ 	.word	0x000165e0


	//   ....[185]....
        /*090c*/ 	.word	0x000166d0


	//   ....[186]....
        /*0910*/ 	.word	0x00016750


	//   ....[187]....
        /*0914*/ 	.word	0x00016840


	//   ....[188]....
        /*0918*/ 	.word	0x00016950


	//   ....[189]....
        /*091c*/ 	.word	0x000169c0


	//   ....[190]....
        /*0920*/ 	.word	0x00016ad0


	//   ....[191]....
        /*0924*/ 	.word	0x00016b40


	//   ....[192]....
        /*0928*/ 	.word	0x00016bc0


	//   ....[193]....
        /*092c*/ 	.word	0x00016cb0


	//   ....[194]....
        /*0930*/ 	.word	0x00016d20


	//   ....[195]....
        /*0934*/ 	.word	0x00016df0


	//   ....[196]....
        /*0938*/ 	.word	0x00016e90


	//   ....[197]....
        /*093c*/ 	.word	0x00016f30


	//   ....[198]....
        /*0940*/ 	.word	0x00016f90


	//   ....[199]....
        /*0944*/ 	.word	0x00017080


	//   ....[200]....
        /*0948*/ 	.word	0x00017190


	//   ....[201]....
        /*094c*/ 	.word	0x000171e0


	//   ....[202]....
        /*0950*/ 	.word	0x00017240


	//   ....[203]....
        /*0954*/ 	.word	0x00017340


	//   ....[204]....
        /*0958*/ 	.word	0x00017450


	//   ....[205]....
        /*095c*/ 	.word	0x000174a0


	//   ....[206]....
        /*0960*/ 	.word	0x00017500


	//   ....[207]....
        /*0964*/ 	.word	0x00017600


	//   ....[208]....
        /*0968*/ 	.word	0x00017710


	//   ....[209]....
        /*096c*/ 	.word	0x00017760


	//   ....[210]....
        /*0970*/ 	.word	0x000177c0


	//   ....[211]....
        /*0974*/ 	.word	0x000178b0


	//   ....[212]....
        /*0978*/ 	.word	0x000179e0


	//   ....[213]....
        /*097c*/ 	.word	0x00017ac0


	//   ....[214]....
        /*0980*/ 	.word	0x00017b50


	//   ....[215]....
        /*0984*/ 	.word	0x00017c60


	//   ....[216]....
        /*0988*/ 	.word	0x00017cc0


	//   ....[217]....
        /*098c*/ 	.word	0x00017dd0


	//   ....[218]....
        /*0990*/ 	.word	0x00017e30


	//   ....[219]....
        /*0994*/ 	.word	0x00017f40


	//   ....[220]....
        /*0998*/ 	.word	0x00017fa0


	//   ....[221]....
        /*099c*/ 	.word	0x000180b0


	//   ....[222]....
        /*09a0*/ 	.word	0x00018110


	//   ....[223]....
        /*09a4*/ 	.word	0x000181d0


	//   ....[224]....
        /*09a8*/ 	.word	0x00018330


	//   ....[225]....
        /*09ac*/ 	.word	0x000183d0


	//   ....[226]....
        /*09b0*/ 	.word	0x00018430


	//   ....[227]....
        /*09b4*/ 	.word	0x000184e0


	//   ....[228]....
        /*09b8*/ 	.word	0x00018540


	//   ....[229]....
        /*09bc*/ 	.word	0x000185f0


	//   ....[230]....
        /*09c0*/ 	.word	0x00018650


	//   ....[231]....
        /*09c4*/ 	.word	0x00018700


	//   ....[232]....
        /*09c8*/ 	.word	0x00018760


	//   ....[233]....
        /*09cc*/ 	.word	0x00018810


	//   ....[234]....
        /*09d0*/ 	.word	0x00018870


	//   ....[235]....
        /*09d4*/ 	.word	0x00018920


	//   ....[236]....
        /*09d8*/ 	.word	0x00018a00


	//   ....[237]....
        /*09dc*/ 	.word	0x00018aa0


	//   ....[238]....
        /*09e0*/ 	.word	0x00018b00


	//   ....[239]....
        /*09e4*/ 	.word	0x00018bd0


	//   ....[240]....
        /*09e8*/ 	.word	0x00018c30


	//   ....[241]....
        /*09ec*/ 	.word	0x00018d00


	//   ....[242]....
        /*09f0*/ 	.word	0x00018d60


	//   ....[243]....
        /*09f4*/ 	.word	0x00018e40


	//   ....[244]....
        /*09f8*/ 	.word	0x00018ea0


	//   ....[245]....
        /*09fc*/ 	.word	0x00018f70


	//   ....[246]....
        /*0a00*/ 	.word	0x00018fd0


	//   ....[247]....
        /*0a04*/ 	.word	0x000190a0


	//   ....[248]....
        /*0a08*/ 	.word	0x00019130


	//   ....[249]....
        /*0a0c*/ 	.word	0x000191d0


	//   ....[250]....
        /*0a10*/ 	.word	0x00019350


	//   ....[251]....
        /*0a14*/ 	.word	0x000193c0


	//   ....[252]....
        /*0a18*/ 	.word	0x00019430


	//   ....[253]....
        /*0a1c*/ 	.word	0x000194a0


	//   ....[254]....
        /*0a20*/ 	.word	0x00019510


	//   ....[255]....
        /*0a24*/ 	.word	0x00019590


	//   ....[0]....
        /*0a28*/ 	.word	0x00019610


	//   ....[1]....
        /*0a2c*/ 	.word	0x000196a0


	//   ....[2]....
        /*0a30*/ 	.word	0x00019710


	//   ....[3]....
        /*0a34*/ 	.word	0x00019780


	//   ....[4]....
        /*0a38*/ 	.word	0x000197f0


	//   ....[5]....
        /*0a3c*/ 	.word	0x00019870


	//   ....[6]....
        /*0a40*/ 	.word	0x000198e0


	//   ....[7]....
        /*0a44*/ 	.word	0x00019970


	//   ....[8]....
        /*0a48*/ 	.word	0x000199d0


	//   ....[9]....
        /*0a4c*/ 	.word	0x00019a60


	//   ....[10]....
        /*0a50*/ 	.word	0x00019b90


	//----- nvinfo : EIATTR_REG_RECONFIG
	.align		4
.L_611:
        /*0a54*/ 	.byte	0x01, 0x54
	.zero		2


	//----- nvinfo : EIATTR_SYSCALL_OFFSETS
	.align		4
        /*0a58*/ 	.byte	0x04, 0x46
        /*0a5a*/ 	.short	(.L_613 - .L_612)


	//   ....[0]....
.L_612:
        /*0a5c*/ 	.word	0x00001f60


	//   ....[1]....
        /*0a60*/ 	.word	0x000104c0


	//   ....[2]....
        /*0a64*/ 	.word	0x00010610


	//   ....[3]....
        /*0a68*/ 	.word	0x00010700


	//   ....[4]....
        /*0a6c*/ 	.word	0x00011500


	//   ....[5]....
        /*0a70*/ 	.word	0x00012030


	//----- nvinfo : EIATTR_MBARRIER_INSTR_OFFSETS
	.align		4
.L_613:
        /*0a74*/ 	.byte	0x04, 0x39
        /*0a76*/ 	.short	(.L_615 - .L_614)


	//   ....[0]....
.L_614:
        /*0a78*/ 	.word	0x00000190
        /*0a7c*/ 	.word	0x000000ff
        /*0a80*/ 	.word	0x00032400
        /*0a84*/ 	.short	0x0100
        /*0a86*/ 	.byte	0x08
	.zero		1


	//   ....[1]....
        /*0a88*/ 	.word	0x000001a0
        /*0a8c*/ 	.word	0x000000ff
        /*0a90*/ 	.word	0x00032410
        /*0a94*/ 	.short	0x0100
        /*0a96*/ 	.byte	0x08
	.zero		1


	//   ....[2]....
        /*0a98*/ 	.word	0x000001b0
        /*0a9c*/ 	.word	0x000000ff
        /*0aa0*/ 	.word	0x00032420
        /*0aa4*/ 	.short	0x0100
        /*0aa6*/ 	.byte	0x08
	.zero		1


	//   ....[3]....
        /*0aa8*/ 	.word	0x000002a0
        /*0aac*/ 	.word	0x000000ff
        /*0ab0*/ 	.word	0x00032430
        /*0ab4*/ 	.short	0x0100
        /*0ab6*/ 	.byte	0x08
	.zero		1


	//   ....[4]....
        /*0ab8*/ 	.word	0x000002b0
        /*0abc*/ 	.word	0x000000ff
        /*0ac0*/ 	.word	0x00032440
        /*0ac4*/ 	.short	0x0100
        /*0ac6*/ 	.byte	0x08
	.zero		1


	//   ....[5]....
        /*0ac8*/ 	.word	0x000002c0
        /*0acc*/ 	.word	0x000000ff
        /*0ad0*/ 	.word	0x00032438
        /*0ad4*/ 	.short	0x0100
        /*0ad6*/ 	.byte	0x08
	.zero		1


	//   ....[6]....
        /*0ad8*/ 	.word	0x000002d0
        /*0adc*/ 	.word	0x000000ff
        /*0ae0*/ 	.word	0x00032448
        /*0ae4*/ 	.short	0x0100
        /*0ae6*/ 	.byte	0x08
	.zero		1


	//   ....[7]....
        /*0ae8*/ 	.word	0x00000400
        /*0aec*/ 	.word	0x000000ff
        /*0af0*/ 	.word	0x00032450
        /*0af4*/ 	.short	0x0100
        /*0af6*/ 	.byte	0x08
	.zero		1


	//   ....[8]....
        /*0af8*/ 	.word	0x00000410
        /*0afc*/ 	.word	0x000000ff
        /*0b00*/ 	.word	0x00032460
        /*0b04*/ 	.short	0x0100
        /*0b06*/ 	.byte	0x08
	.zero		1


	//   ....[9]....
        /*0b08*/ 	.word	0x00000420
        /*0b0c*/ 	.word	0x000000ff
        /*0b10*/ 	.word	0x00032458
        /*0b14*/ 	.short	0x0100
        /*0b16*/ 	.byte	0x08
	.zero		1


	//   ....[10]....
        /*0b18*/ 	.word	0x00000430
        /*0b1c*/ 	.word	0x000000ff
        /*0b20*/ 	.word	0x00032468
        /*0b24*/ 	.short	0x0100
        /*0b26*/ 	.byte	0x08
	.zero		1


	//   ....[11]....
        /*0b28*/ 	.word	0x00000520
        /*0b2c*/ 	.word	0x000000ff
        /*0b30*/ 	.word	0x00032470
        /*0b34*/ 	.short	0x0100
        /*0b36*/ 	.byte	0x06
	.zero		1


	//   ....[12]....
        /*0b38*/ 	.word	0x00000530
        /*0b3c*/ 	.word	0x000000ff
        /*0b40*/ 	.word	0x00032480
        /*0b44*/ 	.short	0x0100
        /*0b46*/ 	.byte	0x06
	.zero		1


	//   ....[13]....
        /*0b48*/ 	.word	0x00000540
        /*0b4c*/ 	.word	0x000000ff
        /*0b50*/ 	.word	0x00032478
        /*0b54*/ 	.short	0x0100
        /*0b56*/ 	.byte	0x06
	.zero		1


	//   ....[14]....
        /*0b58*/ 	.word	0x00000550
        /*0b5c*/ 	.word	0x000000ff
        /*0b60*/ 	.word	0x00032488
        /*0b64*/ 	.short	0x0100
        /*0b66*/ 	.byte	0x06
	.zero		1


	//   ....[15]....
        /*0b68*/ 	.word	0x00000680
        /*0b6c*/ 	.word	0x000000ff
        /*0b70*/ 	.word	0x00032490
        /*0b74*/ 	.short	0x0100
        /*0b76*/ 	.byte	0x08
	.zero		1


	//   ....[16]....
        /*0b78*/ 	.word	0x00000690
        /*0b7c*/ 	.word	0x000000ff
        /*0b80*/ 	.word	0x000324a0
        /*0b84*/ 	.short	0x0100
        /*0b86*/ 	.byte	0x08
	.zero		1


	//   ....[17]....
        /*0b88*/ 	.word	0x000006a0
        /*0b8c*/ 	.word	0x000000ff
        /*0b90*/ 	.word	0x00032498
        /*0b94*/ 	.short	0x0100
        /*0b96*/ 	.byte	0x08
	.zero		1


	//   ....[18]....
        /*0b98*/ 	.word	0x000006b0
        /*0b9c*/ 	.word	0x000000ff
        /*0ba0*/ 	.word	0x000324a8
        /*0ba4*/ 	.short	0x0100
        /*0ba6*/ 	.byte	0x08
	.zero		1


	//   ....[19]....
        /*0ba8*/ 	.word	0x000007f0
        /*0bac*/ 	.word	0x000000ff
        /*0bb0*/ 	.word	0x000324b0
        /*0bb4*/ 	.short	0x0100
        /*0bb6*/ 	.byte	0x08
	.zero		1


	//   ....[20]....
        /*0bb8*/ 	.word	0x00000800
        /*0bbc*/ 	.word	0x000000ff
        /*0bc0*/ 	.word	0x000324c0
        /*0bc4*/ 	.short	0x0100
        /*0bc6*/ 	.byte	0x08
	.zero		1


	//   ....[21]....
        /*0bc8*/ 	.word	0x00000810
        /*0bcc*/ 	.word	0x000000ff
        /*0bd0*/ 	.word	0x000324b8
        /*0bd4*/ 	.short	0x0100
        /*0bd6*/ 	.byte	0x08
	.zero		1


	//   ....[22]....
        /*0bd8*/ 	.word	0x00000820
        /*0bdc*/ 	.word	0x000000ff
        /*0be0*/ 	.word	0x000324c8
        /*0be4*/ 	.short	0x0100
        /*0be6*/ 	.byte	0x08
	.zero		1


	//   ....[23]....
        /*0be8*/ 	.word	0x00002040
        /*0bec*/ 	.word	0x00000003
        /*0bf0*/ 	.word	0x00032400
        /*0bf4*/ 	.short	0x010a
        /*0bf6*/ 	.byte	0x3f
	.zero		1


	//   ....[24]....
        /*0bf8*/ 	.word	0x00002120
        /*0bfc*/ 	.word	0x000000ff
        /*0c00*/ 	.word	0x00032430
        /*0c04*/ 	.short	0x010a
        /*0c06*/ 	.byte	0x06
	.zero		1


	//   ....[25]....
        /*0c08*/ 	.word	0x00002160
        /*0c0c*/ 	.word	0x000000ff
        /*0c10*/ 	.word	0x00032430
        /*0c14*/ 	.short	0x010a
        /*0c16*/ 	.byte	0x06
	.zero		1


	//   ....[26]....
        /*0c18*/ 	.word	0x00002460
        /*0c1c*/ 	.word	0x00000003
        /*0c20*/ 	.word	0x00032410
        /*0c24*/ 	.short	0x010a
        /*0c26*/ 	.byte	0x3f
	.zero		1


	//   ....[27]....
        /*0c28*/ 	.word	0x000024a0
        /*0c2c*/ 	.word	0x000000ff
        /*0c30*/ 	.word	0x00032450
        /*0c34*/ 	.short	0x010a
        /*0c36*/ 	.byte	0x06
	.zero		1


	//   ....[28]....
        /*0c38*/ 	.word	0x000024e0
        /*0c3c*/ 	.word	0x000000ff
        /*0c40*/ 	.word	0x00032450
        /*0c44*/ 	.short	0x010a
        /*0c46*/ 	.byte	0x06
	.zero		1


	//   ....[29]....
        /*0c48*/ 	.word	0x00002ee0
        /*0c4c*/ 	.word	0x000000ff
        /*0c50*/ 	.word	0x00000000
        /*0c54*/ 	.short	0x0101
        /*0c56*/ 	.byte	0x04
	.zero		1


	//   ....[30]....
        /*0c58*/ 	.word	0x000046a0
        /*0c5c*/ 	.word	0x000000ff
        /*0c60*/ 	.word	0x00000000
        /*0c64*/ 	.short	0x0101
        /*0c66*/ 	.byte	0x06
	.zero		1


	//   ....[31]....
        /*0c68*/ 	.word	0x000047f0
        /*0c6c*/ 	.word	0x000000ff
        /*0c70*/ 	.word	0x00032430
        /*0c74*/ 	.short	0x010a
        /*0c76*/ 	.byte	0x04
	.zero		1


	//   ....[32]....
        /*0c78*/ 	.word	0x00004830
        /*0c7c*/ 	.word	0x000000ff
        /*0c80*/ 	.word	0x00032430
        /*0c84*/ 	.short	0x010a
        /*0c86*/ 	.byte	0x04
	.zero		1


	//   ....[33]....
        /*0c88*/ 	.word	0x00004a40
        /*0c8c*/ 	.word	0x000000ff
        /*0c90*/ 	.word	0x00032450
        /*0c94*/ 	.short	0x010a
        /*0c96*/ 	.byte	0x04
	.zero		1


	//   ....[34]....
        /*0c98*/ 	.word	0x00004a80
        /*0c9c*/ 	.word	0x000000ff
        /*0ca0*/ 	.word	0x00032450
        /*0ca4*/ 	.short	0x010a
        /*0ca6*/ 	.byte	0x04
	.zero		1


	//   ....[35]....
        /*0ca8*/ 	.word	0x000051a0
        /*0cac*/ 	.word	0x000000ff
        /*0cb0*/ 	.word	0x00000000
        /*0cb4*/ 	.short	0x0101
        /*0cb6*/ 	.byte	0x0a
	.zero		1


	//   ....[36]....
        /*0cb8*/ 	.word	0x00007250
        /*0cbc*/ 	.word	0x000000ff
        /*0cc0*/ 	.word	0x00000000
        /*0cc4*/ 	.short	0x0101
        /*0cc6*/ 	.byte	0x04
	.zero		1


	//   ....[37]....
        /*0cc8*/ 	.word	0x00007380
        /*0ccc*/ 	.word	0x000000ff
        /*0cd0*/ 	.word	0x00032430
        /*0cd4*/ 	.short	0x010a
        /*0cd6*/ 	.byte	0x04
	.zero		1


	//   ....[38]....
        /*0cd8*/ 	.word	0x000073c0
        /*0cdc*/ 	.word	0x000000ff
        /*0ce0*/ 	.word	0x00032430
        /*0ce4*/ 	.short	0x010a
        /*0ce6*/ 	.byte	0x04
	.zero		1


	//   ....[39]....
        /*0ce8*/ 	.word	0x000075d0
        /*0cec*/ 	.word	0x000000ff
        /*0cf0*/ 	.word	0x00032450
        /*0cf4*/ 	.short	0x010a
        /*0cf6*/ 	.byte	0x04
	.zero		1


	//   ....[40]....
        /*0cf8*/ 	.word	0x00007610
        /*0cfc*/ 	.word	0x000000ff
        /*0d00*/ 	.word	0x00032450
        /*0d04*/ 	.short	0x010a
        /*0d06*/ 	.byte	0x04
	.zero		1


	//   ....[41]....
        /*0d08*/ 	.word	0x00007d20
        /*0d0c*/ 	.word	0x000000ff
        /*0d10*/ 	.word	0x00000000
        /*0d14*/ 	.short	0x0101
        /*0d16*/ 	.byte	0x0b
	.zero		1


	//   ....[42]....
        /*0d18*/ 	.word	0x000095d0
        /*0d1c*/ 	.word	0x000000ff
        /*0d20*/ 	.word	0x00000000
        /*0d24*/ 	.short	0x0101
        /*0d26*/ 	.byte	0x04
	.zero		1


	//   ....[43]....
        /*0d28*/ 	.word	0x0000bc60
        /*0d2c*/ 	.word	0x000000ff
        /*0d30*/ 	.word	0x00000000
        /*0d34*/ 	.short	0x0101
        /*0d36*/ 	.byte	0x06
	.zero		1


	//   ....[44]....
        /*0d38*/ 	.word	0x0000c3b0
        /*0d3c*/ 	.word	0x000000ff
        /*0d40*/ 	.word	0x00000000
        /*0d44*/ 	.short	0x0101
        /*0d46*/ 	.byte	0x09
	.zero		1


	//   ....[45]....
        /*0d48*/ 	.word	0x00010c40
        /*0d4c*/ 	.word	0x00000013
        /*0d50*/ 	.word	0x00032440
        /*0d54*/ 	.short	0x010a
        /*0d56*/ 	.byte	0x3f
	.zero		1


	//   ....[46]....
        /*0d58*/ 	.word	0x00011270
        /*0d5c*/ 	.word	0x00000013
        /*0d60*/ 	.word	0x00032430
        /*0d64*/ 	.short	0x0107
        /*0d66*/ 	.byte	0x3f
	.zero		1


	//   ....[47]....
        /*0d68*/ 	.word	0x00011340
        /*0d6c*/ 	.word	0x00000013
        /*0d70*/ 	.word	0x00032430
        /*0d74*/ 	.short	0x0101
        /*0d76*/ 	.byte	0x3f
	.zero		1


	//   ....[48]....
        /*0d78*/ 	.word	0x00011e70
        /*0d7c*/ 	.word	0x00000011
        /*0d80*/ 	.word	0x00032400
        /*0d84*/ 	.short	0x0107
        /*0d86*/ 	.byte	0x3f
	.zero		1


	//   ....[49]....
        /*0d88*/ 	.word	0x00011f00
        /*0d8c*/ 	.word	0x00000011
        /*0d90*/ 	.word	0x00032400
        /*0d94*/ 	.short	0x0101
        /*0d96*/ 	.byte	0x3f
	.zero		1


	//   ....[50]....
        /*0d98*/ 	.word	0x00012a20
        /*0d9c*/ 	.word	0x00000011
        /*0da0*/ 	.word	0x00032410
        /*0da4*/ 	.short	0x0107
        /*0da6*/ 	.byte	0x3f
	.zero		1


	//   ....[51]....
        /*0da8*/ 	.word	0x00012b20
        /*0dac*/ 	.word	0x00000011
        /*0db0*/ 	.word	0x00032410
        /*0db4*/ 	.short	0x0101
        /*0db6*/ 	.byte	0x3f
	.zero		1


	//   ....[52]....
        /*0db8*/ 	.word	0x00012b40
        /*0dbc*/ 	.word	0x00000011
        /*0dc0*/ 	.word	0x00032420
        /*0dc4*/ 	.short	0x010a
        /*0dc6*/ 	.byte	0x3f
	.zero		1


	//   ....[53]....
        /*0dc8*/ 	.word	0x00012bc0
        /*0dcc*/ 	.word	0x00000013
        /*0dd0*/ 	.word	0x00032460
        /*0dd4*/ 	.short	0x010a
        /*0dd6*/ 	.byte	0x3f
	.zero		1


	//   ....[54]....
        /*0dd8*/ 	.word	0x00013320
        /*0ddc*/ 	.word	0x00000013
        /*0de0*/ 	.word	0x00032450
        /*0de4*/ 	.short	0x0107
        /*0de6*/ 	.byte	0x3f
	.zero		1


	//   ....[55]....
        /*0de8*/ 	.word	0x000133e0
        /*0dec*/ 	.word	0x00000013
        /*0df0*/ 	.word	0x00032450
        /*0df4*/ 	.short	0x0101
        /*0df6*/ 	.byte	0x3f
	.zero		1


	//   ....[56]....
        /*0df8*/ 	.word	0x00013720
        /*0dfc*/ 	.word	0x0000000a
        /*0e00*/ 	.word	0x00032440
        /*0e04*/ 	.short	0x010a
        /*0e06*/ 	.byte	0x3f
	.zero		1


	//   ....[57]....
        /*0e08*/ 	.word	0x00013ad0
        /*0e0c*/ 	.word	0x0000000a
        /*0e10*/ 	.word	0x00032430
        /*0e14*/ 	.short	0x0107
        /*0e16*/ 	.byte	0x3f
	.zero		1


	//   ....[58]....
        /*0e18*/ 	.word	0x00013b80
        /*0e1c*/ 	.word	0x0000000a
        /*0e20*/ 	.word	0x00032430
        /*0e24*/ 	.short	0x0101
        /*0e26*/ 	.byte	0x3f
	.zero		1


	//   ....[59]....
        /*0e28*/ 	.word	0x00013bb0
        /*0e2c*/ 	.word	0x0000000a
        /*0e30*/ 	.word	0x00032460
        /*0e34*/ 	.short	0x010a
        /*0e36*/ 	.byte	0x3f
	.zero		1


	//   ....[60]....
        /*0e38*/ 	.word	0x000140b0
        /*0e3c*/ 	.word	0x0000000a
        /*0e40*/ 	.word	0x00032450
        /*0e44*/ 	.short	0x0107
        /*0e46*/ 	.byte	0x3f
	.zero		1


	//   ....[61]....
        /*0e48*/ 	.word	0x00014160
        /*0e4c*/ 	.word	0x0000000a
        /*0e50*/ 	.word	0x00032450
        /*0e54*/ 	.short	0x0101
        /*0e56*/ 	.byte	0x3f
	.zero		1


	//   ....[62]....
        /*0e58*/ 	.word	0x000153f0
        /*0e5c*/ 	.word	0x00000007
        /*0e60*/ 	.word	0x00032420
        /*0e64*/ 	.short	0x010a
        /*0e66*/ 	.byte	0x3f
	.zero		1


	//   ....[63]....
        /*0e68*/ 	.word	0x00015590
        /*0e6c*/ 	.word	0x00000005
        /*0e70*/ 	.word	0x00032440
        /*0e74*/ 	.short	0x010a
        /*0e76*/ 	.byte	0x3f
	.zero		1


	//   ....[64]....
        /*0e78*/ 	.word	0x00015630
        /*0e7c*/ 	.word	0x00000003
        /*0e80*/ 	.word	0x00032440
        /*0e84*/ 	.short	0x010a
        /*0e86*/ 	.byte	0x3f
	.zero		1


	//   ....[65]....
        /*0e88*/ 	.word	0x00015670
        /*0e8c*/ 	.word	0x00000005
        /*0e90*/ 	.word	0x00032460
        /*0e94*/ 	.short	0x010a
        /*0e96*/ 	.byte	0x3f
	.zero		1


	//   ....[66]....
        /*0e98*/ 	.word	0x000156b0
        /*0e9c*/ 	.word	0x00000003
        /*0ea0*/ 	.word	0x00032460
        /*0ea4*/ 	.short	0x010a
        /*0ea6*/ 	.byte	0x3f
	.zero		1


	//   ....[67]....
        /*0ea8*/ 	.word	0x00015710
        /*0eac*/ 	.word	0x00000003
        /*0eb0*/ 	.word	0x00032400
        /*0eb4*/ 	.short	0x010a
        /*0eb6*/ 	.byte	0x3f
	.zero		1


	//   ....[68]....
        /*0eb8*/ 	.word	0x00015770
        /*0ebc*/ 	.word	0x00000005
        /*0ec0*/ 	.word	0x00032430
        /*0ec4*/ 	.short	0x010a
        /*0ec6*/ 	.byte	0x3f
	.zero		1


	//   ....[69]....
        /*0ec8*/ 	.word	0x000157c0
        /*0ecc*/ 	.word	0x00000003
        /*0ed0*/ 	.word	0x00032410
        /*0ed4*/ 	.short	0x010a
        /*0ed6*/ 	.byte	0x3f
	.zero		1


	//   ....[70]....
        /*0ed8*/ 	.word	0x00015820
        /*0edc*/ 	.word	0x00000005
        /*0ee0*/ 	.word	0x00032450
        /*0ee4*/ 	.short	0x010a
        /*0ee6*/ 	.byte	0x3f
	.zero		1


	//   ....[71]....
        /*0ee8*/ 	.word	0x00015880
        /*0eec*/ 	.word	0x00000099
        /*0ef0*/ 	.word	0x00032430
        /*0ef4*/ 	.short	0x010a
        /*0ef6*/ 	.byte	0x3f
	.zero		1


	//   ....[72]....
        /*0ef8*/ 	.word	0x000158e0
        /*0efc*/ 	.word	0x000000cb
        /*0f00*/ 	.word	0x00032450
        /*0f04*/ 	.short	0x010a
        /*0f06*/ 	.byte	0x3f
	.zero		1


	//   ....[73]....
        /*0f08*/ 	.word	0x00015940
        /*0f0c*/ 	.word	0x00000099
        /*0f10*/ 	.word	0x00032430
        /*0f14*/ 	.short	0x010a
        /*0f16*/ 	.byte	0x3f
	.zero		1


	//   ....[74]....
        /*0f18*/ 	.word	0x000159a0
        /*0f1c*/ 	.word	0x000000c8
        /*0f20*/ 	.word	0x00032450
        /*0f24*/ 	.short	0x010a
        /*0f26*/ 	.byte	0x3f
	.zero		1


	//   ....[75]....
        /*0f28*/ 	.word	0x00015ac0
        /*0f2c*/ 	.word	0x00000013
        /*0f30*/ 	.word	0x00032440
        /*0f34*/ 	.short	0x010a
        /*0f36*/ 	.byte	0x3f
	.zero		1


	//   ....[76]....
        /*0f38*/ 	.word	0x000178e0
        /*0f3c*/ 	.word	0x00000011
        /*0f40*/ 	.word	0x00032420
        /*0f44*/ 	.short	0x010a
        /*0f46*/ 	.byte	0x3f
	.zero		1


	//   ....[77]....
        /*0f48*/ 	.word	0x00017930
        /*0f4c*/ 	.word	0x00000013
        /*0f50*/ 	.word	0x00032460
        /*0f54*/ 	.short	0x010a
        /*0f56*/ 	.byte	0x3f
	.zero		1


	//   ....[78]....
        /*0f58*/ 	.word	0x00018280
        /*0f5c*/ 	.word	0x0000000a
        /*0f60*/ 	.word	0x00032440
        /*0f64*/ 	.short	0x010a
        /*0f66*/ 	.byte	0x3f
	.zero		1


	//   ....[79]....
        /*0f68*/ 	.word	0x00018950
        /*0f6c*/ 	.word	0x0000000a
        /*0f70*/ 	.word	0x00032460
        /*0f74*/ 	.short	0x010a
        /*0f76*/ 	.byte	0x3f
	.zero		1


	//   ....[80]....
        /*0f78*/ 	.word	0x00019ab0
        /*0f7c*/ 	.word	0x00000007
        /*0f80*/ 	.word	0x00032420
        /*0f84*/ 	.short	0x010a
        /*0f86*/ 	.byte	0x3f
	.zero		1


	//   ....[81]....
        /*0f88*/ 	.word	0x00019c50
        /*0f8c*/ 	.word	0x00000005
        /*0f90*/ 	.word	0x00032440
        /*0f94*/ 	.short	0x010a
        /*0f96*/ 	.byte	0x3f
	.zero		1


	//   ....[82]....
        /*0f98*/ 	.word	0x00019ca0
        /*0f9c*/ 	.word	0x00000003
        /*0fa0*/ 	.word	0x00032440
        /*0fa4*/ 	.short	0x010a
        /*0fa6*/ 	.byte	0x3f
	.zero		1


	//   ....[83]....
        /*0fa8*/ 	.word	0x00019cf0
        /*0fac*/ 	.word	0x00000005
        /*0fb0*/ 	.word	0x00032460
        /*0fb4*/ 	.short	0x010a
        /*0fb6*/ 	.byte	0x3f
	.zero		1


	//----- nvinfo : EIATTR_NUM_MBARRIERS
	.align		4
.L_615:
        /*0fb8*/ 	.byte	0x03, 0x38
        /*0fba*/ 	.short	0x0017


	//----- nvinfo : EIATTR_EXIT_INSTR_OFFSETS
	.align		4
        /*0fbc*/ 	.byte	0x04, 0x1c
        /*0fbe*/ 	.short	(.L_617 - .L_616)


	//   ....[0]....
.L_616:
        /*0fc0*/ 	.word	0x000009e0


	//   ....[1]....
        /*0fc4*/ 	.word	0x0000e8f0


	//   ....[2]....
        /*0fc8*/ 	.word	0x00015700


	//----- nvinfo : EIATTR_MAX_THREADS
	.align		4
.L_617:
        /*0fcc*/ 	.byte	0x04, 0x05
        /*0fce*/ 	.short	(.L_619 - .L_618)
.L_618:
        /*0fd0*/ 	.word	0x00000180
        /*0fd4*/ 	.word	0x00000001
        /*0fd8*/ 	.word	0x00000001


	//----- nvinfo : EIATTR_CRS_STACK_SIZE
	.align		4
.L_619:
        /*0fdc*/ 	.byte	0x04, 0x1e
        /*0fde*/ 	.short	(.L_621 - .L_620)
.L_620:
        /*0fe0*/ 	.word	0x00000000


	//----- nvinfo : EIATTR_CBANK_PARAM_SIZE
	.align		4
.L_621:
        /*0fe4*/ 	.byte	0x03, 0x19
        /*0fe6*/ 	.short	0x0bf0


	//----- nvinfo : EIATTR_PARAM_CBANK
	.align		4
        /*0fe8*/ 	.byte	0x04, 0x0a
        /*0fea*/ 	.short	(.L_623 - .L_622)
	.align		4
.L_622:
        /*0fec*/ 	.word	index@(.nv.constant0._ZN7cutlass13device_kernelIN5flash11enable_sm90INS1_16FlashAttnFwdSm90INS1_25CollectiveMainloopFwdSm90ILi2EN4cute5tupleIJNS5_1CILi1EEES8_S8_EEENS6_IJNS7_ILi128EEENS7_ILi96EEENS7_ILi64EEEEEELi256ENS_6half_tEfNS_4arch4Sm90ELb1ELb0ELb0ELb1ELb1ELb0ELb1ELb1ELb0ELb1ELb1ELb0EEENS1_21CollectiveEpilogueFwdINS6_IJSA_NS7_ILi256EEESB_EEES9_SE_SG_Li256ELb1ELb1ELb1ELb0EEENS1_36VarlenDynamicPersistentTileSchedulerILi128ELi96ELi256ELi128ELb1ELb1ELb1ELb1ELb1ELb1EEEEEEEEEvNT_6ParamsE)
        /*0ff0*/ 	.short	0x0210
        /*0ff2*/ 	.short	0x0bf0


	//----- nvinfo : EIATTR_SW_WAR
	.align		4
.L_623:
        /*0ff4*/ 	.byte	0x04, 0x36
        /*0ff6*/ 	.short	(.L_625 - .L_624)
.L_624:
        /*0ff8*/ 	.word	0x00000008
.L_625:


//--------------------- .nv.info._ZN7cutlass13device_kernelIN5flash11enable_sm90INS1_16FlashAttnFwdSm90INS1_25CollectiveMainloopFwdSm90ILi2EN4cute5tupleIJNS5_1CILi1EEES8_S8_EEENS6_IJNS7_ILi128EEENS7_ILi96EEENS7_ILi64EEEEEELi256ENS_6half_tEfNS_4arch4Sm90ELb1ELb0ELb0ELb1ELb1ELb1ELb1ELb1ELb0ELb1ELb1ELb0EEENS1_21CollectiveEpilogueFwdINS6_IJSA_NS7_ILi256EEESB_EEES9_SE_SG_Li256ELb1ELb1ELb1ELb0EEENS1_36VarlenDynamicPersistentTileSchedulerILi128ELi96ELi256ELi128ELb1ELb1ELb1ELb1ELb1ELb1EEEEEEEEEvNT_6ParamsE --------------------------
	.section	.nv.info._ZN7cutlass13device_kernelIN5flash11enable_sm90INS1_16FlashAttnFwdSm90INS1_25CollectiveMainloopFwdSm90ILi2EN4cute5tupleIJNS5_1CILi1EEES8_S8_EEENS6_IJNS7_ILi128EEENS7_ILi96EEENS7_ILi64EEEEEELi256ENS_6half_tEfNS_4arch4Sm90ELb1ELb0ELb0ELb1ELb1ELb1ELb1ELb1ELb0ELb1ELb1ELb0EEENS1_21CollectiveEpilogueFwdINS6_IJSA_NS7_ILi256EEESB_EEES9_SE_SG_Li256ELb1ELb1ELb1ELb0EEENS1_36VarlenDynamicPersistentTileSchedulerILi128ELi96ELi256ELi128ELb1ELb1ELb1ELb1ELb1ELb1EEEEEEEEEvNT_6ParamsE,"",@"SHT_CUDA_INFO"
	.sectionflags	@""
	.align	4


	//----- nvinfo : EIATTR_CUDA_API_VERSION
	.align		4
        /*0000*/ 	.byte	0x04, 0x37
        /*0002*/ 	.short	(.L_627 - .L_626)
.L_626:
        /*0004*/ 	.word	0x00000082


	//----- nvinfo : EIATTR_KPARAM_INFO
	.align		4
.L_627:
        /*0008*/ 	.byte	0x04, 0x17
        /*000a*/ 	.short	(.L_629 - .L_628)
.L_628:
        /*000c*/ 	.word	0x00000000
        /*0010*/ 	.short	0x0000
        /*0012*/ 	.short	0x0070
        /*0014*/ 	.byte	0x00, 0xf0, 0x01, 0x2e


	//----- nvinfo : EIATTR_SPARSE_MMA_MASK
	.align		4
.L_629:
        /*0018*/ 	.byte	0x03, 0x50
        /*001a*/ 	.short	0x0000


	//----- nvinfo : EIATTR_MAXREG_COUNT
	.align		4
        /*001c*/ 	.byte	0x03, 0x1b
        /*001e*/ 	.short	0x00a8


	//----- nvinfo : EIATTR_NUM_BARRIERS
	.align		4
        /*0020*/ 	.byte	0x02, 0x4c
        /*0022*/ 	.byte	0x10
	.zero		1


	//----- nvinfo : EIATTR_EXTERNS
	.align		4
        /*0024*/ 	.byte	0x04, 0x0f
        /*0026*/ 	.short	(.L_631 - .L_630)


	//   ....[0]....
	.align		4
.L_630:
        /*0028*/ 	.word	index@(__assertfail)


	//----- nvinfo : EIATTR_ANNOTATIONS
	.align		4
.L_631:
        /*002c*/ 	.byte	0x04, 0x55
        /*002e*/ 	.short	(.L_633 - .L_632)


	//   ....[0]....
.L_632:
        /* <DEDUP_REMOVED lines=195> */


	//----- nvinfo : EIATTR_MERCURY_ISA_VERSION
	.align		4
.L_633:
        /*0c50*/ 	.byte	0x03, 0x5f
        /*0c52*/ 	.short	0x0101


	//----- nvinfo : EIATTR_UNUSED_LOAD_BYTE_OFFSET
	.align		4
        /*0c54*/ 	.byte	0x04, 0x44
        /*0c56*/ 	.short	(.L_635 - .L_634)


	//   ....[0]....
.L_634:
        /*0c58*/ 	.word	0x00000aa0
        /*0c5c*/ 	.word	0x0000fff0


	//   ....[1]....
        /*0c60*/ 	.word	0x000132c0
        /*0c64*/ 	.word	0x0000fff0


	//----- nvinfo : EIATTR_INT_WARP_WIDE_INSTR_OFFSETS
	.align		4
.L_635:
        /*0c68*/ 	.byte	0x04, 0x31
        /*0c6a*/ 	.short	(.L_637 - .L_636)


	//   ....[0]....
.L_636:
        /*0c6c*/ 	.word	0x00000130


	//   ....[1]....
        /*0c70*/ 	.word	0x00000170


	//   ....[2]....
        /*0c74*/ 	.word	0x000001e0


	//   ....[3]....
        /*0c78*/ 	.word	0x000001f0


	//   ....[4]....
        /*0c7c*/ 	.word	0x0001b620


	//   ....[5]....
        /*0c80*/ 	.word	0x0001b6b0


	//   ....[6]....
        /*0c84*/ 	.word	0x0001f580


	//   ....[7]....
        /*0c88*/ 	.word	0x0001f610


	//----- nvinfo : EIATTR_COOP_GROUP_MASK_REGIDS
	.align		4
.L_637:
        /*0c8c*/ 	.byte	0x04, 0x29
        /*0c8e*/ 	.short	(.L_639 - .L_638)


	//   ....[0]....
.L_638:
        /*0c90*/ 	.word	0xffffffff


	//   ....[1]....
        /*0c94*/ 	.word	0xffffffff


	//   ....[2]....
        /*0c98*/ 	.word	0xffffffff


	//   ....[3]....
        /*0c9c*/ 	.word	0xffffffff


	//   ....[4]....
        /*0ca0*/ 	.word	0xffffffff


	//   ....[5]....
        /*0ca4*/ 	.word	0xffffffff


	//   ....[6]....
        /*0ca8*/ 	.word	0xffffffff


	//   ....[7]....
        /*0cac*/ 	.word	0xffffffff


	//   ....[8]....
        /*0cb0*/ 	.word	0xffffffff


	//   ....[9]....
        /*0cb4*/ 	.word	0xffffffff


	//   ....[10]....
        /*0cb8*/ 	.word	0xffffffff


	//   ....[11]....
        /*0cbc*/ 	.word	0xffffffff


	//   ....[12]....
        /*0cc0*/ 	.word	0xffffffff


	//   ....[13]....
        /*0cc4*/ 	.word	0xffffffff


	//   ....[14]....
        /*0cc8*/ 	.word	0xffffffff


	//   ....[15]....
        /*0ccc*/ 	.word	0xffffffff


	//   ....[16]....
        /*0cd0*/ 	.word	0xffffffff


	//   ....[17]....
        /*0cd4*/ 	.word	0xffffffff


	//   ....[18]....
        /*0cd8*/ 	.word	0xffffffff


	//   ....[19]....
        /*0cdc*/ 	.word	0xffffffff


	//   ....[20]....
        /*0ce0*/ 	.word	0xffffffff


	//   ....[21]....
        /*0ce4*/ 	.word	0xffffffff


	//   ....[22]....
        /*0ce8*/ 	.word	0xffffffff


	//   ....[23]....
        /*0cec*/ 	.word	0xffffffff


	//   ....[24]....
        /*0cf0*/ 	.word	0xffffffff


	//   ....[25]....
        /*0cf4*/ 	.word	0xffffffff


	//   ....[26]....
        /*0cf8*/ 	.word	0xffffffff


	//   ....[27]....
        /*0cfc*/ 	.word	0xffffffff


	//   ....[28]....
        /*0d00*/ 	.word	0xffffffff


	//   ....[29]....
        /*0d04*/ 	.word	0xffffffff


	//   ....[30]....
        /*0d08*/ 	.word	0xffffffff


	//   ....[31]....
        /*0d0c*/ 	.word	0xffffffff


	//   ....[32]....
        /*0d10*/ 	.word	0xffffffff


	//   ....[33]....
        /*0d14*/ 	.word	0xffffffff


	//   ....[34]....
        /*0d18*/ 	.word	0xffffffff


	//   ....[35]....
        /*0d1c*/ 	.word	0xffffffff


	//   ....[36]....
        /*0d20*/ 	.word	0xffffffff


	//   ....[37]....
        /*0d24*/ 	.word	0xffffffff


	//   ....[38]....
        /*0d28*/ 	.word	0xffffffff


	//   ....[39]....
        /*0d2c*/ 	.word	0xffffffff


	//   ....[40]....
        /*0d30*/ 	.word	0xffffffff


	//   ....[41]....
        /*0d34*/ 	.word	0xffffffff


	//   ....[42]....
        /*0d38*/ 	.word	0xffffffff


	//   ....[43]....
        /*0d3c*/ 	.word	0xffffffff


	//   ....[44]....
        /*0d40*/ 	.word	0xffffffff


	//   ....[45]....
        /*0d44*/ 	.word	0xffffffff


	//   ....[46]....
        /*0d48*/ 	.word	0xffffffff


	//   ....[47]....
        /*0d4c*/ 	.word	0xffffffff


	//   ....[48]....
        /*0d50*/ 	.word	0xffffffff


	//   ....[49]....
        /*0d54*/ 	.word	0xffffffff


	//   ....[50]....
        /*0d58*/ 	.word	0xffffffff


	//   ....[51]....
        /*0d5c*/ 	.word	0xffffffff


	//   ....[52]....
        /*0d60*/ 	.word	0xffffffff


	//   ....[53]....
        /*0d64*/ 	.word	0xffffffff


	//   ....[54]....
        /*0d68*/ 	.word	0xffffffff


	//   ....[55]....
        /*0d6c*/ 	.word	0xffffffff


	//   ....[56]....
        /*0d70*/ 	.word	0xffffffff


	//   ....[57]....
        /*0d74*/ 	.word	0xffffffff


	//   ....[58]....
        /*0d78*/ 	.word	0xffffffff


	//   ....[59]....
        /*0d7c*/ 	.word	0xffffffff


	//   ....[60]....
        /*0d80*/ 	.word	0xffffffff


	//   ....[61]....
        /*0d84*/ 	.word	0xffffffff


	//   ....[62]....
        /*0d88*/ 	.word	0xffffffff


	//   ....[63]....
        /*0d8c*/ 	.word	0xffffffff


	//   ....[64]....
        /*0d90*/ 	.word	0xffffffff


	//   ....[65]....
        /*0d94*/ 	.word	0xffffffff


	//   ....[66]....
        /*0d98*/ 	.word	0xffffffff


	//   ....[67]....
        /*0d9c*/ 	.word	0xffffffff


	//   ....[68]....
        /*0da0*/ 	.word	0xffffffff


	//   ....[69]....
        /*0da4*/ 	.word	0xffffffff


	//   ....[70]....
        /*0da8*/ 	.word	0xffffffff


	//   ....[71]....
        /*0dac*/ 	.word	0xffffffff


	//   ....[72]....
        /*0db0*/ 	.word	0xffffffff


	//   ....[73]....
        /*0db4*/ 	.word	0xffffffff


	//   ....[74]....
        /*0db8*/ 	.word	0xffffffff


	//   ....[75]....
        /*0dbc*/ 	.word	0xffffffff


	//   ....[76]....
        /*0dc0*/ 	.word	0xffffffff


	//   ....[77]....
        /*0dc4*/ 	.word	0xffffffff


	//   ....[78]....
        /*0dc8*/ 	.word	0xffffffff


	//   ....[79]....
        /*0dcc*/ 	.word	0xffffffff


	//   ....[80]....
        /*0dd0*/ 	.word	0xffffffff


	//   ....[81]....
        /*0dd4*/ 	.word	0xffffffff


	//   ....[82]....
        /*0dd8*/ 	.word	0xffffffff


	//   ....[83]....
        /*0ddc*/ 	.word	0xffffffff


	//   ....[84]....
        /*0de0*/ 	.word	0xffffffff


	//   ....[85]....
        /*0de4*/ 	.word	0xffffffff


	//   ....[86]....
        /*0de8*/ 	.word	0xffffffff


	//   ....[87]....
        /*0dec*/ 	.word	0xffffffff


	//   ....[88]....
        /*0df0*/ 	.word	0xffffffff


	//   ....[89]....
        /*0df4*/ 	.word	0xffffffff


	//   ....[90]....
        /*0df8*/ 	.word	0xffffffff


	//   ....[91]....
        /*0dfc*/ 	.word	0xffffffff


	//   ....[92]....
        /*0e00*/ 	.word	0xffffffff


	//   ....[93]....
        /*0e04*/ 	.word	0xffffffff


	//   ....[94]....
        /*0e08*/ 	.word	0xffffffff


	//   ....[95]....
        /*0e0c*/ 	.word	0xffffffff


	//   ....[96]....
        /*0e10*/ 	.word	0xffffffff


	//   ....[97]....
        /*0e14*/ 	.word	0xffffffff


	//   ....[98]....
        /*0e18*/ 	.word	0xffffffff


	//   ....[99]....
        /*0e1c*/ 	.word	0xffffffff


	//   ....[100]....
        /*0e20*/ 	.word	0xffffffff


	//   ....[101]....
        /*0e24*/ 	.word	0xffffffff


	//   ....[102]....
        /*0e28*/ 	.word	0xffffffff


	//   ....[103]....
        /*0e2c*/ 	.word	0xffffffff


	//   ....[104]....
        /*0e30*/ 	.word	0xffffffff


	//   ....[105]....
        /*0e34*/ 	.word	0xffffffff


	//   ....[106]....
        /*0e38*/ 	.word	0xffffffff


	//   ....[107]....
        /*0e3c*/ 	.word	0xffffffff


	//   ....[108]....
        /*0e40*/ 	.word	0xffffffff


	//   ....[109]....
        /*0e44*/ 	.word	0xffffffff


	//   ....[110]....
        /*0e48*/ 	.word	0xffffffff


	//   ....[111]....
        /*0e4c*/ 	.word	0xffffffff


	//   ....[112]....
        /*0e50*/ 	.word	0xffffffff


	//   ....[113]....
        /*0e54*/ 	.word	0xffffffff


	//   ....[114]....
        /*0e58*/ 	.word	0xffffffff


	//   ....[115]....
        /*0e5c*/ 	.word	0xffffffff


	//   ....[116]....
        /*0e60*/ 	.word	0xffffffff


	//   ....[117]....
        /*0e64*/ 	.word	0xffffffff


	//   ....[118]....
        /*0e68*/ 	.word	0xffffffff


	//   ....[119]....
        /*0e6c*/ 	.word	0xffffffff


	//   ....[120]....
        /*0e70*/ 	.word	0xffffffff


	//   ....[121]....
        /*0e74*/ 	.word	0xffffffff


	//   ....[122]....
        /*0e78*/ 	.word	0xffffffff


	//   ....[123]....
        /*0e7c*/ 	.word	0xffffffff


	//   ....[124]....
        /*0e80*/ 	.word	0xffffffff


	//   ....[125]....
        /*0e84*/ 	.word	0xffffffff


	//   ....[126]....
        /*0e88*/ 	.word	0xffffffff


	//   ....[127]....
        /*0e8c*/ 	.word	0xffffffff


	//   ....[128]....
        /*0e90*/ 	.word	0xffffffff


	//   ....[129]....
        /*0e94*/ 	.word	0xffffffff


	//   ....[130]....
        /*0e98*/ 	.word	0xffffffff


	//   ....[131]....
        /*0e9c*/ 	.word	0xffffffff


	//   ....[132]....
        /*0ea0*/ 	.word	0xffffffff


	//   ....[133]....
        /*0ea4*/ 	.word	0xffffffff


	//   ....[134]....
        /*0ea8*/ 	.word	0xffffffff


	//   ....[135]....
        /*0eac*/ 	.word	0xffffffff


	//   ....[136]....
        /*0eb0*/ 	.word	0xffffffff


	//   ....[137]....
        /*0eb4*/ 	.word	0xffffffff


	//   ....[138]....
        /*0eb8*/ 	.word	0xffffffff


	//   ....[139]....
        /*0ebc*/ 	.word	0xffffffff


	//   ....[140]....
        /*0ec0*/ 	.word	0xffffffff


	//   ....[141]....
        /*0ec4*/ 	.word	0xffffffff


	//   ....[142]....
        /*0ec8*/ 	.word	0xffffffff


	//   ....[143]....
        /*0ecc*/ 	.word	0xffffffff


	//   ....[144]....
        /*0ed0*/ 	.word	0xffffffff


	//   ....[145]....
        /*0ed4*/ 	.word	0xffffffff


	//   ....[146]....
        /*0ed8*/ 	.word	0xffffffff


	//   ....[147]....
        /*0edc*/ 	.word	0xffffffff


	//   ....[148]....
        /*0ee0*/ 	.word	0xffffffff


	//   ....[149]....
        /*0ee4*/ 	.word	0xffffffff


	//   ....[150]....
        /*0ee8*/ 	.word	0xffffffff


	//   ....[151]....
        /*0eec*/ 	.word	0xffffffff


	//   ....[152]....
        /*0ef0*/ 	.word	0xffffffff


	//   ....[153]....
        /*0ef4*/ 	.word	0xffffffff


	//   ....[154]....
        /*0ef8*/ 	.word	0xffffffff


	//   ....[155]....
        /*0efc*/ 	.word	0xffffffff


	//   ....[156]....
        /*0f00*/ 	.word	0xffffffff


	//   ....[157]....
        /*0f04*/ 	.word	0xffffffff


	//   ....[158]....
        /*0f08*/ 	.word	0xffffffff


	//   ....[159]....
        /*0f0c*/ 	.word	0xffffffff


	//   ....[160]....
        /*0f10*/ 	.word	0xffffffff


	//   ....[161]....
        /*0f14*/ 	.word	0xffffffff


	//   ....[162]....
        /*0f18*/ 	.word	0xffffffff


	//   ....[163]....
        /*0f1c*/ 	.word	0xffffffff


	//   ....[164]....
        /*0f20*/ 	.word	0xffffffff


	//   ....[165]....
        /*0f24*/ 	.word	0xffffffff


	//   ....[166]....
        /*0f28*/ 	.word	0xffffffff


	//   ....[167]....
        /*0f2c*/ 	.word	0xffffffff


	//   ....[168]....
        /*0f30*/ 	.word	0xffffffff


	//   ....[169]....
        /*0f34*/ 	.word	0xffffffff


	//   ....[170]....
        /*0f38*/ 	.word	0xffffffff


	//   ....[171]....
        /*0f3c*/ 	.word	0xffffffff


	//   ....[172]....
        /*0f40*/ 	.word	0xffffffff


	//   ....[173]....
        /*0f44*/ 	.word	0xffffffff


	//   ....[174]....
        /*0f48*/ 	.word	0xffffffff


	//   ....[175]....
        /*0f4c*/ 	.word	0xffffffff


	//   ....[176]....
        /*0f50*/ 	.word	0xffffffff


	//   ....[177]....
        /*0f54*/ 	.word	0xffffffff


	//   ....[178]....
        /*0f58*/ 	.word	0xffffffff


	//   ....[179]....
        /*0f5c*/ 	.word	0xffffffff


	//   ....[180]....
        /*0f60*/ 	.word	0xffffffff


	//   ....[181]....
        /*0f64*/ 	.word	0xffffffff


	//   ....[182]....
        /*0f68*/ 	.word	0xffffffff


	//   ....[183]....
        /*0f6c*/ 	.word	0xffffffff


	//   ....[184]....
        /*0f70*/ 	.word	0xffffffff


	//   ....[185]....
        /*0f74*/ 	.word	0xffffffff


	//   ....[186]....
        /*0f78*/ 	.word	0xffffffff


	//   ....[187]....
        /*0f7c*/ 	.word	0xffffffff


	//   ....[188]....
        /*0f80*/ 	.word	0xffffffff


	//   ....[189]....
        /*0f84*/ 	.word	0xffffffff


	//   ....[190]....
        /*0f88*/ 	.word	0xffffffff


	//   ....[191]....
        /*0f8c*/ 	.word	0xffffffff


	//   ....[192]....
        /*0f90*/ 	.word	0xffffffff


	//   ....[193]....
        /*0f94*/ 	.word	0xffffffff


	//   ....[194]....
        /*0f98*/ 	.word	0xffffffff


	//   ....[195]....
        /*0f9c*/ 	.word	0xffffffff


	//   ....[196]....
        /*0fa0*/ 	.word	0xffffffff


	//   ....[197]....
        /*0fa4*/ 	.word	0xffffffff


	//   ....[198]....
        /*0fa8*/ 	.word	0xffffffff


	//   ....[199]....
        /*0fac*/ 	.word	0xffffffff


	//   ....[200]....
        /*0fb0*/ 	.word	0xffffffff


	//   ....[201]....
        /*0fb4*/ 	.word	0x0500000f


	//   ....[202]....
        /*0fb8*/ 	.word	0x0500000f


	//   ....[203]....
        /*0fbc*/ 	.word	0x0500000f


	//   ....[204]....
        /*0fc0*/ 	.word	0x0500000f


	//   ....[205]....
        /*0fc4*/ 	.word	0x0500000f


	//   ....[206]....
        /*0fc8*/ 	.word	0x0500000f


	//   ....[207]....
        /*0fcc*/ 	.word	0x0500000f


	//   ....[208]....
        /*0fd0*/ 	.word	0x0500000f


	//   ....[209]....
        /*0fd4*/ 	.word	0x0500000f


	//   ....[210]....
        /*0fd8*/ 	.word	0x0500000f


	//   ....[211]....
        /*0fdc*/ 	.word	0x0500000f


	//   ....[212]....
        /*0fe0*/ 	.word	0x0500000f


	//   ....[213]....
        /*0fe4*/ 	.word	0x0500000f


	//   ....[214]....
        /*0fe8*/ 	.word	0x0500000f


	//   ....[215]....
        /*0fec*/ 	.word	0x0500000f


	//   ....[216]....
        /*0ff0*/ 	.word	0x0500000f


	//   ....[217]....
        /*0ff4*/ 	.word	0x0500000f


	//   ....[218]....
        /*0ff8*/ 	.word	0x0500000f


	//   ....[219]....
        /*0ffc*/ 	.word	0x0500000f


	//   ....[220]....
        /*1000*/ 	.word	0x0500000f


	//   ....[221]....
        /*1004*/ 	.word	0x0500000f


	//   ....[222]....
        /*1008*/ 	.word	0x0500000f


	//   ....[223]....
        /*100c*/ 	.word	0x0500000f


	//   ....[224]....
        /*1010*/ 	.word	0x0500000f


	//   ....[225]....
        /*1014*/ 	.word	0x0500000f


	//   ....[226]....
        /*1018*/ 	.word	0x0500000f


	//   ....[227]....
        /*101c*/ 	.word	0x0500000f


	//   ....[228]....
        /*1020*/ 	.word	0x0500000f


	//   ....[229]....
        /*1024*/ 	.word	0x0500000f


	//   ....[230]....
        /*1028*/ 	.word	0x0500000f


	//   ....[231]....
        /*102c*/ 	.word	0x0500000f


	//   ....[232]....
        /*1030*/ 	.word	0x0500000f


	//   ....[233]....
        /*1034*/ 	.word	0x0500000f


	//   ....[234]....
        /*1038*/ 	.word	0x0500000f


	//   ....[235]....
        /*103c*/ 	.word	0x0500000f


	//   ....[236]....
        /*1040*/ 	.word	0x0500000f


	//   ....[237]....
        /*1044*/ 	.word	0x0500000f


	//   ....[238]....
        /*1048*/ 	.word	0x0500000f


	//   ....[239]....
        /*104c*/ 	.word	0x0500000f


	//   ....[240]....
        /*1050*/ 	.word	0x0500000f


	//   ....[241]....
        /*1054*/ 	.word	0x0500000f


	//   ....[242]....
        /*1058*/ 	.word	0x0500000f


	//   ....[243]....
        /*105c*/ 	.word	0x0500000f


	//   ....[244]....
        /*1060*/ 	.word	0x0500000f


	//   ....[245]....
        /*1064*/ 	.word	0x0500000f


	//   ....[246]....
        /*1068*/ 	.word	0x0500000f


	//   ....[247]....
        /*106c*/ 	.word	0x0500000f


	//   ....[248]....
        /*1070*/ 	.word	0x0500000f


	//   ....[249]....
        /*1074*/ 	.word	0x0500000f


	//   ....[250]....
        /*1078*/ 	.word	0x0500000f


	//   ....[251]....
        /*107c*/ 	.word	0x0500000f


	//   ....[252]....
        /*1080*/ 	.word	0x0500000f


	//   ....[253]....
        /*1084*/ 	.word	0x0500000f


	//   ....[254]....
        /*1088*/ 	.word	0x0500000f


	//   ....[255]....
        /*108c*/ 	.word	0x0500000f


	//   ....[0]....
        /*1090*/ 	.word	0x0500000f


	//   ....[1]....
        /*1094*/ 	.word	0x0500000f


	//   ....[2]....
        /*1098*/ 	.word	0x0500000f


	//   ....[3]....
        /*109c*/ 	.word	0x0500000f


	//   ....[4]....
        /*10a0*/ 	.word	0x0500000f


	//   ....[5]....
        /*10a4*/ 	.word	0x0500000f


	//   ....[6]....
        /*10a8*/ 	.word	0x0500000f


	//   ....[7]....
        /*10ac*/ 	.word	0x0500000f


	//   ....[8]....
        /*10b0*/ 	.word	0x0500000f


	//   ....[9]....
        /*10b4*/ 	.word	0x0500000f


	//   ....[10]....
        /*10b8*/ 	.word	0x0500000f


	//   ....[11]....
        /*10bc*/ 	.word	0x0500000f


	//   ....[12]....
        /*10c0*/ 	.word	0x0500000f


	//   ....[13]....
        /*10c4*/ 	.word	0x0500000f


	//   ....[14]....
        /*10c8*/ 	.word	0x0500000f


	//   ....[15]....
        /*10cc*/ 	.word	0x0500000f


	//   ....[16]....
        /*10d0*/ 	.word	0x0500000f


	//   ....[17]....
        /*10d4*/ 	.word	0x0500000f


	//   ....[18]....
        /*10d8*/ 	.word	0x0500000f


	//   ....[19]....
        /*10dc*/ 	.word	0x0500000f


	//   ....[20]....
        /*10e0*/ 	.word	0x0500000f


	//   ....[21]....
        /*10e4*/ 	.word	0x0500000f


	//   ....[22]....
        /*10e8*/ 	.word	0x0500000f


	//   ....[23]....
        /*10ec*/ 	.word	0x0500000f


	//   ....[24]....
        /*10f0*/ 	.word	0x0500000f


	//   ....[25]....
        /*10f4*/ 	.word	0x0500000f


	//   ....[26]....
        /*10f8*/ 	.word	0x0500000f


	//   ....[27]....
        /*10fc*/ 	.word	0x0500000f


	//   ....[28]....
        /*1100*/ 	.word	0x0500000f


	//   ....[29]....
        /*1104*/ 	.word	0x0500000f


	//   ....[30]....
        /*1108*/ 	.word	0x0500000f


	//   ....[31]....
        /*110c*/ 	.word	0x0500000f


	//   ....[32]....
        /*1110*/ 	.word	0x0500000f


	//   ....[33]....
        /*1114*/ 	.word	0x0500000f


	//   ....[34]....
        /*1118*/ 	.word	0x0500000f


	//   ....[35]....
        /*111c*/ 	.word	0x0500000f


	//   ....[36]....
        /*1120*/ 	.word	0x0500000f


	//   ....[37]....
        /*1124*/ 	.word	0x0500000f


	//   ....[38]....
        /*1128*/ 	.word	0x0500000f


	//   ....[39]....
        /*112c*/ 	.word	0x0500000f


	//   ....[40]....
        /*1130*/ 	.word	0x0500000f


	//   ....[41]....
        /*1134*/ 	.word	0x0500000f


	//   ....[42]....
        /*1138*/ 	.word	0x0500000f


	//   ....[43]....
        /*113c*/ 	.word	0x0500000f


	//   ....[44]....
        /*1140*/ 	.word	0x0500000f


	//   ....[45]....
        /*1144*/ 	.word	0x0500000f


	//   ....[46]....
        /*1148*/ 	.word	0x0500000f


	//   ....[47]....
        /*114c*/ 	.word	0x0500000f


	//   ....[48]....
        /*1150*/ 	.word	0x0500000f


	//   ....[49]....
        /*1154*/ 	.word	0x0500000f


	//   ....[50]....
        /*1158*/ 	.word	0x0500000f


	//   ....[51]....
        /*115c*/ 	.word	0x0500000f


	//   ....[52]....
        /*1160*/ 	.word	0x0500000f


	//   ....[53]....
        /*1164*/ 	.word	0x0500000f


	//   ....[54]....
        /*1168*/ 	.word	0x0500000f


	//   ....[55]....
        /*116c*/ 	.word	0x0500000f


	//   ....[56]....
        /*1170*/ 	.word	0x0500000f


	//   ....[57]....
        /*1174*/ 	.word	0x0500000f


	//   ....[58]....
        /*1178*/ 	.word	0x0500000f


	//   ....[59]....
        /*117c*/ 	.word	0x0500000f


	//   ....[60]....
        /*1180*/ 	.word	0x0500000f


	//   ....[61]....
        /*1184*/ 	.word	0x0500000f


	//   ....[62]....
        /*1188*/ 	.word	0x0500000f


	//   ....[63]....
        /*118c*/ 	.word	0x0500000f


	//   ....[64]....
        /*1190*/ 	.word	0x0500000f


	//   ....[65]....
        /*1194*/ 	.word	0x0500000f


	//   ....[66]....
        /*1198*/ 	.word	0x0500000f


	//   ....[67]....
        /*119c*/ 	.word	0x0500000f


	//   ....[68]....
        /*11a0*/ 	.word	0x0500000f


	//   ....[69]....
        /*11a4*/ 	.word	0x0500000f


	//   ....[70]....
        /*11a8*/ 	.word	0x0500000f


	//   ....[71]....
        /*11ac*/ 	.word	0x0500000f


	//   ....[72]....
        /*11b0*/ 	.word	0x0500000f


	//   ....[73]....
        /*11b4*/ 	.word	0x0500000f


	//   ....[74]....
        /*11b8*/ 	.word	0x0500000f


	//   ....[75]....
        /*11bc*/ 	.word	0x0500000f


	//   ....[76]....
        /*11c0*/ 	.word	0x0500000f


	//   ....[77]....
        /*11c4*/ 	.word	0x0500000f


	//   ....[78]....
        /*11c8*/ 	.word	0x0500000f


	//   ....[79]....
        /*11cc*/ 	.word	0x0500000f


	//   ....[80]....
        /*11d0*/ 	.word	0x0500000f


	//   ....[81]....
        /*11d4*/ 	.word	0x0500000f


	//   ....[82]....
        /*11d8*/ 	.word	0x0500000f


	//   ....[83]....
        /*11dc*/ 	.word	0x0500000f


	//   ....[84]....
        /*11e0*/ 	.word	0x0500000f


	//   ....[85]....
        /*11e4*/ 	.word	0x0500000f


	//   ....[86]....
        /*11e8*/ 	.word	0x0500000f


	//   ....[87]....
        /*11ec*/ 	.word	0x0500000f


	//   ....[88]....
        /*11f0*/ 	.word	0x0500000f


	//   ....[89]....
        /*11f4*/ 	.word	0x0500000f


	//   ....[90]....
        /*11f8*/ 	.word	0x0500000f


	//   ....[91]....
        /*11fc*/ 	.word	0x0500000f


	//   ....[92]....
        /*1200*/ 	.word	0x0500000f


	//   ....[93]....
        /*1204*/ 	.word	0x0500000f


	//   ....[94]....
        /*1208*/ 	.word	0x0500000f


	//----- nvinfo : EIATTR_COOP_GROUP_INSTR_OFFSETS
	.align		4
.L_639:
        /*120c*/ 	.byte	0x04, 0x28
        /*120e*/ 	.short	(.L_641 - .L_640)


	//   ....[0]....
.L_640:
        /*1210*/ 	.word	0x00000070


	//   ....[1]....
        /*1214*/ 	.word	0x00000140


	//   ....[2]....
        /*1218*/ 	.word	0x00000190


	//   ....[3]....
        /*121c*/ 	.word	0x000003e0


	//   ....[4]....
        /*1220*/ 	.word	0x00000540


	//   ....[5]....
        /*1224*/ 	.word	0x00000660


	//   ....[6]....
        /*1228*/ 	.word	0x000007c0


	//   ....[7]....
        /*122c*/ 	.word	0x000038c0


	//   ....[8]....
        /*1230*/ 	.word	0x000038d0


	//   ....[9]....
        /*1234*/ 	.word	0x00003fd0


	//   ....[10]....
        /*1238*/ 	.word	0x00003fe0


	//   ....[11]....
        /*123c*/ 	.word	0x00004ba0


	//   ....[12]....
        /*1240*/ 	.word	0x00004bb0


	//   ....[13]....
        /*1244*/ 	.word	0x00005320


	//   ....[14]....
        /*1248*/ 	.word	0x00005330


	//   ....[15]....
        /*124c*/ 	.word	0x00005cf0


	//   ....[16]....
        /*1250*/ 	.word	0x00005d00


	//   ....[17]....
        /*1254*/ 	.word	0x00005e10


	//   ....[18]....
        /*1258*/ 	.word	0x00005e20


	//   ....[19]....
        /*125c*/ 	.word	0x00006220


	//   ....[20]....
        /*1260*/ 	.word	0x00006250


	//   ....[21]....
        /*1264*/ 	.word	0x00006520


	//   ....[22]....
        /*1268*/ 	.word	0x00006540


	//   ....[23]....
        /*126c*/ 	.word	0x000071a0


	//   ....[24]....
        /*1270*/ 	.word	0x00007970


	//   ....[25]....
        /*1274*/ 	.word	0x00007980


	//   ....[26]....
        /*1278*/ 	.word	0x00007990


	//   ....[27]....
        /*127c*/ 	.word	0x000079a0


	//   ....[28]....
        /*1280*/ 	.word	0x00007cb0


	//   ....[29]....
        /*1284*/ 	.word	0x00007cc0


	//   ....[30]....
        /*1288*/ 	.word	0x00007cd0


	//   ....[31]....
        /*128c*/ 	.word	0x00007ce0


	//   ....[32]....
        /*1290*/ 	.word	0x00008ee0


	//   ....[33]....
        /*1294*/ 	.word	0x00008f00


	//   ....[34]....
        /*1298*/ 	.word	0x00008f10


	//   ....[35]....
        /*129c*/ 	.word	0x00008f20


	//   ....[36]....
        /*12a0*/ 	.word	0x00009010


	//   ....[37]....
        /*12a4*/ 	.word	0x00009030


	//   ....[38]....
        /*12a8*/ 	.word	0x00009040


	//   ....[39]....
        /*12ac*/ 	.word	0x000090c0


	//   ....[40]....
        /*12b0*/ 	.word	0x0000b430


	//   ....[41]....
        /*12b4*/ 	.word	0x0000b8a0


	//   ....[42]....
        /*12b8*/ 	.word	0x0000b910


	//   ....[43]....
        /*12bc*/ 	.word	0x0000b9f0


	//   ....[44]....
        /*12c0*/ 	.word	0x0000bdd0


	//   ....[45]....
        /*12c4*/ 	.word	0x0000bdf0


	//   ....[46]....
        /*12c8*/ 	.word	0x0000dd50


	//   ....[47]....
        /*12cc*/ 	.word	0x0000dd70


	//   ....[48]....
        /*12d0*/ 	.word	0x0000e380


	//   ....[49]....
        /*12d4*/ 	.word	0x0000e480


	//   ....[50]....
        /*12d8*/ 	.word	0x0000eb10


	//   ....[51]....
        /*12dc*/ 	.word	0x0000ece0


	//   ....[52]....
        /*12e0*/ 	.word	0x00010f00


	//   ....[53]....
        /*12e4*/ 	.word	0x00010f20


	//   ....[54]....
        /*12e8*/ 	.word	0x00011600


	//   ....[55]....
        /*12ec*/ 	.word	0x00011760


	//   ....[56]....
        /*12f0*/ 	.word	0x00012810


	//   ....[57]....
        /*12f4*/ 	.word	0x000128a0


	//   ....[58]....
        /*12f8*/ 	.word	0x00012950


	//   ....[59]....
        /*12fc*/ 	.word	0x00012b20


	//   ....[60]....
        /*1300*/ 	.word	0x00014370


	//   ....[61]....
        /*1304*/ 	.word	0x00014390


	//   ....[62]....
        /*1308*/ 	.word	0x000143a0


	//   ....[63]....
        /*130c*/ 	.word	0x000143b0


	//   ....[64]....
        /*1310*/ 	.word	0x00014dd0


	//   ....[65]....
        /*1314*/ 	.word	0x00014de0


	//   ....[66]....
        /*1318*/ 	.word	0x00015010


	//   ....[67]....
        /*131c*/ 	.word	0x00015020


	//   ....[68]....
        /*1320*/ 	.word	0x00015250


	//   ....[69]....
        /*1324*/ 	.word	0x00015260


	//   ....[70]....
        /*1328*/ 	.word	0x00015490


	//   ....[71]....
        /*132c*/ 	.word	0x000154a0


	//   ....[72]....
        /*1330*/ 	.word	0x00015970


	//   ....[73]....
        /*1334*/ 	.word	0x00015980


	//   ....[74]....
        /*1338*/ 	.word	0x00016600


	//   ....[75]....
        /*133c*/ 	.word	0x00016610


	//   ....[76]....
        /*1340*/ 	.word	0x00017c50


	//   ....[77]....
        /*1344*/ 	.word	0x00017c60


	//   ....[78]....
        /*1348*/ 	.word	0x00017ea0


	//   ....[79]....
        /*134c*/ 	.word	0x00017eb0


	//   ....[80]....
        /*1350*/ 	.word	0x000180e0


	//   ....[81]....
        /*1354*/ 	.word	0x000180f0


	//   ....[82]....
        /*1358*/ 	.word	0x00018320


	//   ....[83]....
        /*135c*/ 	.word	0x00018330


	//   ....[84]....
        /*1360*/ 	.word	0x000185c0


	//   ....[85]....
        /*1364*/ 	.word	0x000187b0


	//   ....[86]....
        /*1368*/ 	.word	0x000187e0


	//   ....[87]....
        /*136c*/ 	.word	0x00018810


	//   ....[88]....
        /*1370*/ 	.word	0x00018840


	//   ....[89]....
        /*1374*/ 	.word	0x00018870


	//   ....[90]....
        /*1378*/ 	.word	0x000188a0


	//   ....[91]....
        /*137c*/ 	.word	0x00018a30


	//   ....[92]....
        /*1380*/ 	.word	0x00018a60


	//   ....[93]....
        /*1384*/ 	.word	0x00018a90


	//   ....[94]....
        /*1388*/ 	.word	0x00018ac0


	//   ....[95]....
        /*138c*/ 	.word	0x00018af0


	//   ....[96]....
        /*1390*/ 	.word	0x00018b20


	//   ....[97]....
        /*1394*/ 	.word	0x00018bb0


	//   ....[98]....
        /*1398*/ 	.word	0x00018be0


	//   ....[99]....
        /*139c*/ 	.word	0x00018bf0


	//   ....[100]....
        /*13a0*/ 	.word	0x00018c30


	//   ....[101]....
        /*13a4*/ 	.word	0x0001a0d0


	//   ....[102]....
        /*13a8*/ 	.word	0x0001c1e0


	//   ....[103]....
        /*13ac*/ 	.word	0x0001c200


	//   ....[104]....
        /*13b0*/ 	.word	0x0001c290


	//   ....[105]....
        /*13b4*/ 	.word	0x0001c2b0


	//   ....[106]....
        /*13b8*/ 	.word	0x0001c330


	//   ....[107]....
        /*13bc*/ 	.word	0x0001c350


	//   ....[108]....
        /*13c0*/ 	.word	0x0001c3d0


	//   ....[109]....
        /*13c4*/ 	.word	0x0001c3f0


	//   ....[110]....
        /*13c8*/ 	.word	0x0001c470


	//   ....[111]....
        /*13cc*/ 	.word	0x0001c490


	//   ....[112]....
        /*13d0*/ 	.word	0x0001c4a0


	//   ....[113]....
        /*13d4*/ 	.word	0x0001c4b0


	//   ....[114]....
        /*13d8*/ 	.word	0x0001cc50


	//   ....[115]....
        /*13dc*/ 	.word	0x0001cc80


	//   ....[116]....
        /*13e0*/ 	.word	0x0001cd70


	//   ....[117]....
        /*13e4*/ 	.word	0x0001cd80


	//   ....[118]....
        /*13e8*/ 	.word	0x0001ce30


	//   ....[119]....
        /*13ec*/ 	.word	0x0001ce40


	//   ....[120]....
        /*13f0*/ 	.word	0x0001cec0


	//   ....[121]....
        /*13f4*/ 	.word	0x0001ced0


	//   ....[122]....
        /*13f8*/ 	.word	0x0001cee0


	//   ....[123]....
        /*13fc*/ 	.word	0x0001cf80


	//   ....[124]....
        /*1400*/ 	.word	0x0001cfb0


	//   ....[125]....
        /*1404*/ 	.word	0x0001d030


	//   ....[126]....
        /*1408*/ 	.word	0x0001d060


	//   ....[127]....
        /*140c*/ 	.word	0x0001d080


	//   ....[128]....
        /*1410*/ 	.word	0x0001d0d0


	//   ....[129]....
        /*1414*/ 	.word	0x0001d0e0


	//   ....[130]....
        /*1418*/ 	.word	0x0001d7a0


	//   ....[131]....
        /*141c*/ 	.word	0x0001d7d0


	//   ....[132]....
        /*1420*/ 	.word	0x0001d7f0


	//   ....[133]....
        /*1424*/ 	.word	0x0001d8c0


	//   ....[134]....
        /*1428*/ 	.word	0x0001d8f0


	//   ....[135]....
        /*142c*/ 	.word	0x0001d960


	//   ....[136]....
        /*1430*/ 	.word	0x0001d9d0


	//   ....[137]....
        /*1434*/ 	.word	0x0001d9e0


	//   ....[138]....
        /*1438*/ 	.word	0x0001da60


	//   ....[139]....
        /*143c*/ 	.word	0x0001da70


	//   ....[140]....
        /*1440*/ 	.word	0x0001daf0


	//   ....[141]....
        /*1444*/ 	.word	0x0001db00


	//   ....[142]....
        /*1448*/ 	.word	0x0001db80


	//   ....[143]....
        /*144c*/ 	.word	0x0001db90


	//   ....[144]....
        /*1450*/ 	.word	0x0001dc10


	//   ....[145]....
        /*1454*/ 	.word	0x0001dc20


	//   ....[146]....
        /*1458*/ 	.word	0x0001e130


	//   ....[147]....
        /*145c*/ 	.word	0x0001e150


	//   ....[148]....
        /*1460*/ 	.word	0x0001e1a0


	//   ....[149]....
        /*1464*/ 	.word	0x0001e260


	//   ....[150]....
        /*1468*/ 	.word	0x0001e270


	//   ....[151]....
        /*146c*/ 	.word	0x0001e2a0


	//   ....[152]....
        /*1470*/ 	.word	0x0001e330


	//   ....[153]....
        /*1474*/ 	.word	0x0001e3e0


	//   ....[154]....
        /*1478*/ 	.word	0x0001e3f0


	//   ....[155]....
        /*147c*/ 	.word	0x0001e420


	//   ....[156]....
        /*1480*/ 	.word	0x0001e430


	//   ....[157]....
        /*1484*/ 	.word	0x0001e4c0


	//   ....[158]....
        /*1488*/ 	.word	0x0001ebd0


	//   ....[159]....
        /*148c*/ 	.word	0x0001ebf0


	//   ....[160]....
        /*1490*/ 	.word	0x0001ec40


	//   ....[161]....
        /*1494*/ 	.word	0x0001ec50


	//   ....[162]....
        /*1498*/ 	.word	0x0001ec90


	//   ....[163]....
        /*149c*/ 	.word	0x0001eca0


	//   ....[164]....
        /*14a0*/ 	.word	0x0001ece0


	//   ....[165]....
        /*14a4*/ 	.word	0x0001ecf0


	//   ....[166]....
        /*14a8*/ 	.word	0x0001ed30


	//   ....[167]....
        /*14ac*/ 	.word	0x0001ed40


	//   ....[168]....
        /*14b0*/ 	.word	0x0001ed50


	//   ....[169]....
        /*14b4*/ 	.word	0x0001ed90


	//   ....[170]....
        /*14b8*/ 	.word	0x0001f0b0


	//   ....[171]....
        /*14bc*/ 	.word	0x0001f0d0


	//   ....[172]....
        /*14c0*/ 	.word	0x0001f0e0


	//   ....[173]....
        /*14c4*/ 	.word	0x0001f0f0


	//   ....[174]....
        /*14c8*/ 	.word	0x0001f110


	//   ....[175]....
        /*14cc*/ 	.word	0x0001f180


	//   ....[176]....
        /*14d0*/ 	.word	0x0001f1f0


	//   ....[177]....
        /*14d4*/ 	.word	0x0001f210


	//   ....[178]....
        /*14d8*/ 	.word	0x0001f220


	//   ....[179]....
        /*14dc*/ 	.word	0x0001f280


	//   ....[180]....
        /*14e0*/ 	.word	0x0001f2a0


	//   ....[181]....
        /*14e4*/ 	.word	0x0001f300


	//   ....[182]....
        /*14e8*/ 	.word	0x0001f840


	//   ....[183]....
        /*14ec*/ 	.word	0x0001f870


	//   ....[184]....
        /*14f0*/ 	.word	0x0001f8d0


	//   ....[185]....
        /*14f4*/ 	.word	0x0001f900


	//   ....[186]....
        /*14f8*/ 	.word	0x0001f930


	//   ....[187]....
        /*14fc*/ 	.word	0x0001f960


	//   ....[188]....
        /*1500*/ 	.word	0x0001f990


	//   ....[189]....
        /*1504*/ 	.word	0x0001f9c0


	//   ....[190]....
        /*1508*/ 	.word	0x0001fb60


	//   ....[191]....
        /*150c*/ 	.word	0x0001fb90


	//   ....[192]....
        /*1510*/ 	.word	0x0001fbc0


	//   ....[193]....
        /*1514*/ 	.word	0x0001fbf0


	//   ....[194]....
        /*1518*/ 	.word	0x0001fc20


	//   ....[195]....
        /*151c*/ 	.word	0x0001fc50


	//   ....[196]....
        /*1520*/ 	.word	0x0001fd10


	//   ....[197]....
        /*1524*/ 	.word	0x0001fd30


	//   ....[198]....
        /*1528*/ 	.word	0x0001fd50


	//   ....[199]....
        /*152c*/ 	.word	0x0001fdb0


	//   ....[200]....
        /*1530*/ 	.word	0x000207d0


	//   ....[201]....
        /*1534*/ 	.word	0x00020af0


	//   ....[202]....
        /*1538*/ 	.word	0x00020b80


	//   ....[203]....
        /*153c*/ 	.word	0x00020c10


	//   ....[204]....
        /*1540*/ 	.word	0x00020ca0


	//   ....[205]....
        /*1544*/ 	.word	0x00020d80


	//   ....[206]....
        /*1548*/ 	.word	0x00020e10


	//   ....[207]....
        /*154c*/ 	.word	0x00020eb0


	//   ....[208]....
        /*1550*/ 	.word	0x00020f40


	//   ....[209]....
        /*1554*/ 	.word	0x00021030


	//   ....[210]....
        /*1558*/ 	.word	0x000210c0


	//   ....[211]....
        /*155c*/ 	.word	0x00021160


	//   ....[212]....
        /*1560*/ 	.word	0x000211f0


	//   ....[213]....
        /*1564*/ 	.word	0x000212d0


	//   ....[214]....
        /*1568*/ 	.word	0x00021370


	//   ....[215]....
        /*156c*/ 	.word	0x00021400


	//   ....[216]....
        /*1570*/ 	.word	0x00021450


	//   ....[217]....
        /*1574*/ 	.word	0x000214a0


	//   ....[218]....
        /*1578*/ 	.word	0x00021540


	//   ....[219]....
        /*157c*/ 	.word	0x000215d0


	//   ....[220]....
        /*1580*/ 	.word	0x00021620


	//   ....[221]....
        /*1584*/ 	.word	0x00021670


	//   ....[222]....
        /*1588*/ 	.word	0x00021770


	//   ....[223]....
        /*158c*/ 	.word	0x00021820


	//   ....[224]....
        /*1590*/ 	.word	0x000218a0


	//   ....[225]....
        /*1594*/ 	.word	0x00021910


	//   ....[226]....
        /*1598*/ 	.word	0x00021a40


	//   ....[227]....
        /*159c*/ 	.word	0x00021b60


	//   ....[228]....
        /*15a0*/ 	.word	0x00021c30


	//   ....[229]....
        /*15a4*/ 	.word	0x00021c80


	//   ....[230]....
        /*15a8*/ 	.word	0x00021f80


	//   ....[231]....
        /*15ac*/ 	.word	0x00021fd0


	//   ....[232]....
        /*15b0*/ 	.word	0x00022060


	//   ....[233]....
        /*15b4*/ 	.word	0x000220f0


	//   ....[234]....
        /*15b8*/ 	.word	0x00022180


	//   ....[235]....
        /*15bc*/ 	.word	0x00022210


	//   ....[236]....
        /*15c0*/ 	.word	0x000222a0


	//   ....[237]....
        /*15c4*/ 	.word	0x00022330


	//   ....[238]....
        /*15c8*/ 	.word	0x000223b0


	//   ....[239]....
        /*15cc*/ 	.word	0x00022400


	//   ....[240]....
        /*15d0*/ 	.word	0x000224a0


	//   ....[241]....
        /*15d4*/ 	.word	0x00022530


	//   ....[242]....
        /*15d8*/ 	.word	0x000225c0


	//   ....[243]....
        /*15dc*/ 	.word	0x00022610


	//   ....[244]....
        /*15e0*/ 	.word	0x000226b0


	//   ....[245]....
        /*15e4*/ 	.word	0x00022740


	//   ....[246]....
        /*15e8*/ 	.word	0x000227e0


	//   ....[247]....
        /*15ec*/ 	.word	0x00022870


	//   ....[248]....
        /*15f0*/ 	.word	0x00022910


	//   ....[249]....
        /*15f4*/ 	.word	0x000229a0


	//   ....[250]....
        /*15f8*/ 	.word	0x00022a70


	//   ....[251]....
        /*15fc*/ 	.word	0x00022d50


	//   ....[252]....
        /*1600*/ 	.word	0x00022e40


	//   ....[253]....
        /*1604*/ 	.word	0x00022ee0


	//   ....[254]....
        /*1608*/ 	.word	0x00022f40


	//   ....[255]....
        /*160c*/ 	.word	0x00023030


	//   ....[0]....
        /*1610*/ 	.word	0x000230a0


	//   ....[1]....
        /*1614*/ 	.word	0x00023190


	//   ....[2]....
        /*1618*/ 	.word	0x00023200


	//   ....[3]....
        /*161c*/ 	.word	0x000232f0


	//   ....[4]....
        /*1620*/ 	.word	0x00023360


	//   ....[5]....
        /*1624*/ 	.word	0x00023450


	//   ....[6]....
        /*1628*/ 	.word	0x000234c0


	//   ....[7]....
        /*162c*/ 	.word	0x00023560


	//   ....[8]....
        /*1630*/ 	.word	0x00023660


	//   ....[9]....
        /*1634*/ 	.word	0x00023700


	//   ....[10]....
        /*1638*/ 	.word	0x00023760


	//   ....[11]....
        /*163c*/ 	.word	0x00023850


	//   ....[12]....
        /*1640*/ 	.word	0x000238b0


	//   ....[13]....
        /*1644*/ 	.word	0x000239d0


	//   ....[14]....
        /*1648*/ 	.word	0x00023a30


	//   ....[15]....
        /*164c*/ 	.word	0x00023b20


	//   ....[16]....
        /*1650*/ 	.word	0x00023b80


	//   ....[17]....
        /*1654*/ 	.word	0x00023c20


	//   ....[18]....
        /*1658*/ 	.word	0x00023cf0


	//   ....[19]....
        /*165c*/ 	.word	0x00023d90


	//   ....[20]....
        /*1660*/ 	.word	0x00023e60


	//   ....[21]....
        /*1664*/ 	.word	0x00023f00


	//   ....[22]....
        /*1668*/ 	.word	0x00023fb0


	//   ....[23]....
        /*166c*/ 	.word	0x00024050


	//   ....[24]....
        /*1670*/ 	.word	0x000242c0


	//   ....[25]....
        /*1674*/ 	.word	0x00024380


	//   ....[26]....
        /*1678*/ 	.word	0x00024440


	//   ....[27]....
        /*167c*/ 	.word	0x00024530


	//   ....[28]....
        /*1680*/ 	.word	0x000245f0


	//   ....[29]....
        /*1684*/ 	.word	0x000246b0


	//   ....[30]....
        /*1688*/ 	.word	0x00024770


	//   ....[31]....
        /*168c*/ 	.word	0x00024830


	//   ....[32]....
        /*1690*/ 	.word	0x000248f0


	//   ....[33]....
        /*1694*/ 	.word	0x000249b0


	//   ....[34]....
        /*1698*/ 	.word	0x00024a70


	//   ....[35]....
        /*169c*/ 	.word	0x00024b30


	//   ....[36]....
        /*16a0*/ 	.word	0x00024bf0


	//   ....[37]....
        /*16a4*/ 	.word	0x00024ca0


	//   ....[38]....
        /*16a8*/ 	.word	0x00024d00


	//   ....[39]....
        /*16ac*/ 	.word	0x00024de0


	//   ....[40]....
        /*16b0*/ 	.word	0x00024f20


	//   ....[41]....
        /*16b4*/ 	.word	0x00025000


	//   ....[42]....
        /*16b8*/ 	.word	0x00025090


	//   ....[43]....
        /*16bc*/ 	.word	0x000251a0


	//   ....[44]....
        /*16c0*/ 	.word	0x00025200


	//   ....[45]....
        /*16c4*/ 	.word	0x00025310


	//   ....[46]....
        /*16c8*/ 	.word	0x00025370


	//   ....[47]....
        /*16cc*/ 	.word	0x00025480


	//   ....[48]....
        /*16d0*/ 	.word	0x000254e0


	//   ....[49]....
        /*16d4*/ 	.word	0x000255f0


	//   ....[50]....
        /*16d8*/ 	.word	0x00025650


	//   ....[51]....
        /*16dc*/ 	.word	0x00025710


	//   ....[52]....
        /*16e0*/ 	.word	0x00025870


	//   ....[53]....
        /*16e4*/ 	.word	0x00025910


	//   ....[54]....
        /*16e8*/ 	.word	0x00025970


	//   ....[55]....
        /*16ec*/ 	.word	0x00025a20


	//   ....[56]....
        /*16f0*/ 	.word	0x00025a80


	//   ....[57]....
        /*16f4*/ 	.word	0x00025b30


	//   ....[58]....
        /*16f8*/ 	.word	0x00025b90


	//   ....[59]....
        /*16fc*/ 	.word	0x00025c40


	//   ....[60]....
        /*1700*/ 	.word	0x00025ca0


	//   ....[61]....
        /*1704*/ 	.word	0x00025d50


	//   ....[62]....
        /*1708*/ 	.word	0x00025db0


	//   ....[63]....
        /*170c*/ 	.word	0x00025e60


	//   ....[64]....
        /*1710*/ 	.word	0x00025f50


	//   ....[65]....
        /*1714*/ 	.word	0x00025ff0


	//   ....[66]....
        /*1718*/ 	.word	0x00026050


	//   ....[67]....
        /*171c*/ 	.word	0x00026120


	//   ....[68]....
        /*1720*/ 	.word	0x00026180


	//   ....[69]....
        /*1724*/ 	.word	0x00026250


	//   ....[70]....
        /*1728*/ 	.word	0x000262b0


	//   ....[71]....
        /*172c*/ 	.word	0x00026380


	//   ....[72]....
        /*1730*/ 	.word	0x000263e0


	//   ....[73]....
        /*1734*/ 	.word	0x000264b0


	//   ....[74]....
        /*1738*/ 	.word	0x00026510


	//   ....[75]....
        /*173c*/ 	.word	0x000265e0


	//   ....[76]....
        /*1740*/ 	.word	0x00026670


	//   ....[77]....
        /*1744*/ 	.word	0x00026710


	//   ....[78]....
        /*1748*/ 	.word	0x00026890


	//   ....[79]....
        /*174c*/ 	.word	0x00026900


	//   ....[80]....
        /*1750*/ 	.word	0x00026970


	//   ....[81]....
        /*1754*/ 	.word	0x000269e0


	//   ....[82]....
        /*1758*/ 	.word	0x00026a50


	//   ....[83]....
        /*175c*/ 	.word	0x00026ad0


	//   ....[84]....
        /*1760*/ 	.word	0x00026b50


	//   ....[85]....
        /*1764*/ 	.word	0x00026be0


	//   ....[86]....
        /*1768*/ 	.word	0x00026c50


	//   ....[87]....
        /*176c*/ 	.word	0x00026cc0


	//   ....[88]....
        /*1770*/ 	.word	0x00026d30


	//   ....[89]....
        /*1774*/ 	.word	0x00026db0


	//   ....[90]....
        /*1778*/ 	.word	0x00026e20


	//   ....[91]....
        /*177c*/ 	.word	0x00026eb0


	//   ....[92]....
        /*1780*/ 	.word	0x00026f10


	//   ....[93]....
        /*1784*/ 	.word	0x00026fa0


	//   ....[94]....
        /*1788*/ 	.word	0x000270d0


	//----- nvinfo : EIATTR_REG_RECONFIG
	.align		4
.L_641:
        /*178c*/ 	.byte	0x01, 0x54
	.zero		2


	//----- nvinfo : EIATTR_SYSCALL_OFFSETS
	.align		4
        /*1790*/ 	.byte	0x04, 0x46
        /*1792*/ 	.short	(.L_643 - .L_642)


	//   ....[0]....
.L_642:
        /*1794*/ 	.word	0x00002490


	//   ....[1]....
        /*1798*/ 	.word	0x000025e0


	//   ....[2]....
        /*179c*/ 	.word	0x00007390


	//   ....[3]....
        /*17a0*/ 	.word	0x000076b0


	//   ....[4]....
        /*17a4*/ 	.word	0x0001b810


	//   ....[5]....
        /*17a8*/ 	.word	0x0001b960


	//   ....[6]....
        /*17ac*/ 	.word	0x0001ba50


	//   ....[7]....
        /*17b0*/ 	.word	0x0001c870


	//   ....[8]....
        /*17b4*/ 	.word	0x0001d3b0


	//----- nvinfo : EIATTR_MBARRIER_INSTR_OFFSETS
	.align		4
.L_643:
        /*17b8*/ 	.byte	0x04, 0x39
        /*17ba*/ 	.short	(.L_645 - .L_644)


	//   ....[0]....
.L_644:
        /*17bc*/ 	.word	0x00000280
        /*17c0*/ 	.word	0x000000ff
        /*17c4*/ 	.word	0x00032400
        /*17c8*/ 	.short	0x0100
        /*17ca*/ 	.byte	0x08
	.zero		1


	//   ....[1]....
        /*17cc*/ 	.word	0x00000290
        /*17d0*/ 	.word	0x000000ff
        /*17d4*/ 	.word	0x00032410
        /*17d8*/ 	.short	0x0100
        /*17da*/ 	.byte	0x08
	.zero		1


	//   ....[2]....
        /*17dc*/ 	.word	0x000002a0
        /*17e0*/ 	.word	0x000000ff
        /*17e4*/ 	.word	0x00032420
        /*17e8*/ 	.short	0x0100
        /*17ea*/ 	.byte	0x08
	.zero		1


	//   ....[3]....
        /*17ec*/ 	.word	0x00000390
        /*17f0*/ 	.word	0x000000ff
        /*17f4*/ 	.word	0x00032430
        /*17f8*/ 	.short	0x0100
        /*17fa*/ 	.byte	0x08
	.zero		1


	//   ....[4]....
        /*17fc*/ 	.word	0x000003a0
        /*1800*/ 	.word	0x000000ff
        /*1804*/ 	.word	0x00032440
        /*1808*/ 	.short	0x0100
        /*180a*/ 	.byte	0x08
	.zero		1


	//   ....[5]....
        /*180c*/ 	.word	0x000003b0
        /*1810*/ 	.word	0x000000ff
        /*1814*/ 	.word	0x00032438
        /*1818*/ 	.short	0x0100
        /*181a*/ 	.byte	0x08
	.zero		1


	//   ....[6]....
        /*181c*/ 	.word	0x000003c0
        /*1820*/ 	.word	0x000000ff
        /*1824*/ 	.word	0x00032448
        /*1828*/ 	.short	0x0100
        /*182a*/ 	.byte	0x08
	.zero		1


	//   ....[7]....
        /*182c*/ 	.word	0x000004f0
        /*1830*/ 	.word	0x000000ff
        /*1834*/ 	.word	0x00032450
        /*1838*/ 	.short	0x0100
        /*183a*/ 	.byte	0x08
	.zero		1


	//   ....[8]....
        /*183c*/ 	.word	0x00000500
        /*1840*/ 	.word	0x000000ff
        /*1844*/ 	.word	0x00032460
        /*1848*/ 	.short	0x0100
        /*184a*/ 	.byte	0x08
	.zero		1


	//   ....[9]....
        /*184c*/ 	.word	0x00000510
        /*1850*/ 	.word	0x000000ff
        /*1854*/ 	.word	0x00032458
        /*1858*/ 	.short	0x0100
        /*185a*/ 	.byte	0x08
	.zero		1


	//   ....[10]....
        /*185c*/ 	.word	0x00000520
        /*1860*/ 	.word	0x000000ff
        /*1864*/ 	.word	0x00032468
        /*1868*/ 	.short	0x0100
        /*186a*/ 	.byte	0x08
	.zero		1


	//   ....[11]....
        /*186c*/ 	.word	0x00000610
        /*1870*/ 	.word	0x000000ff
        /*1874*/ 	.word	0x00032470
        /*1878*/ 	.short	0x0100
        /*187a*/ 	.byte	0x06
	.zero		1


	//   ....[12]....
        /*187c*/ 	.word	0x00000620
        /*1880*/ 	.word	0x000000ff
        /*1884*/ 	.word	0x00032480
        /*1888*/ 	.short	0x0100
        /*188a*/ 	.byte	0x06
	.zero		1


	//   ....[13]....
        /*188c*/ 	.word	0x00000630
        /*1890*/ 	.word	0x000000ff
        /*1894*/ 	.word	0x00032478
        /*1898*/ 	.short	0x0100
        /*189a*/ 	.byte	0x06
	.zero		1


	//   ....[14]....
        /*189c*/ 	.word	0x00000640
        /*18a0*/ 	.word	0x000000ff
        /*18a4*/ 	.word	0x00032488
        /*18a8*/ 	.short	0x0100
        /*18aa*/ 	.byte	0x06
	.zero		1


	//   ....[15]....
        /*18ac*/ 	.word	0x00000770
        /*18b0*/ 	.word	0x000000ff
        /*18b4*/ 	.word	0x00032490
        /*18b8*/ 	.short	0x0100
        /*18ba*/ 	.byte	0x08
	.zero		1


	//   ....[16]....
        /*18bc*/ 	.word	0x00000780
        /*18c0*/ 	.word	0x000000ff
        /*18c4*/ 	.word	0x000324a0
        /*18c8*/ 	.short	0x0100
        /*18ca*/ 	.byte	0x08
	.zero		1


	//   ....[17]....
        /*18cc*/ 	.word	0x00000790
        /*18d0*/ 	.word	0x000000ff
        /*18d4*/ 	.word	0x00032498
        /*18d8*/ 	.short	0x0100
        /*18da*/ 	.byte	0x08
	.zero		1


	//   ....[18]....
        /*18dc*/ 	.word	0x000007a0
        /*18e0*/ 	.word	0x000000ff
        /*18e4*/ 	.word	0x000324a8
        /*18e8*/ 	.short	0x0100
        /*18ea*/ 	.byte	0x08
	.zero		1


	//   ....[19]....
        /*18ec*/ 	.word	0x000008d0
        /*18f0*/ 	.word	0x000000ff
        /*18f4*/ 	.word	0x000324b0
        /*18f8*/ 	.short	0x0100
        /*18fa*/ 	.byte	0x08
	.zero		1


	//   ....[20]....
        /*18fc*/ 	.word	0x000008e0
        /*1900*/ 	.word	0x000000ff
        /*1904*/ 	.word	0x000324c0
        /*1908*/ 	.short	0x0100
        /*190a*/ 	.byte	0x08
	.zero		1


	//   ....[21]....
        /*190c*/ 	.word	0x000008f0
        /*1910*/ 	.word	0x000000ff
        /*1914*/ 	.word	0x000324b8
        /*1918*/ 	.short	0x0100
        /*191a*/ 	.byte	0x08
	.zero		1


	//   ....[22]....
        /*191c*/ 	.word	0x00000900
        /*1920*/ 	.word	0x000000ff
        /*1924*/ 	.word	0x000324c8
        /*1928*/ 	.short	0x0100
        /*192a*/ 	.byte	0x08
	.zero		1


	//   ....[23]....
        /*192c*/ 	.word	0x00003870
        /*1930*/ 	.word	0x00000057
        /*1934*/ 	.word	0x00032490
        /*1938*/ 	.short	0x010a
        /*193a*/ 	.byte	0x3f
	.zero		1


	//   ....[24]....
        /*193c*/ 	.word	0x00004b40
        /*1940*/ 	.word	0x00000057
        /*1944*/ 	.word	0x00032490
        /*1948*/ 	.short	0x010a
        /*194a*/ 	.byte	0x3f
	.zero		1


	//   ....[25]....
        /*194c*/ 	.word	0x00005b50
        /*1950*/ 	.word	0x00000057
        /*1954*/ 	.word	0x00032490
        /*1958*/ 	.short	0x010a
        /*195a*/ 	.byte	0x3f
	.zero		1


	//   ....[26]....
        /*195c*/ 	.word	0x00005ff0
        /*1960*/ 	.word	0x00000004
        /*1964*/ 	.word	0x00000000
        /*1968*/ 	.short	0x0101
        /*196a*/ 	.byte	0x3f
	.zero		1


	//   ....[27]....
        /*196c*/ 	.word	0x00006030
        /*1970*/ 	.word	0x00000057
        /*1974*/ 	.word	0x000324b0
        /*1978*/ 	.short	0x010a
        /*197a*/ 	.byte	0x3f
	.zero		1


	//   ....[28]....
        /*197c*/ 	.word	0x000068b0
        /*1980*/ 	.word	0x00000057
        /*1984*/ 	.word	0x00000000
        /*1988*/ 	.short	0x0101
        /*198a*/ 	.byte	0x3f
	.zero		1


	//   ....[29]....
        /*198c*/ 	.word	0x00007430
        /*1990*/ 	.word	0x00000017
        /*1994*/ 	.word	0x00032400
        /*1998*/ 	.short	0x010a
        /*199a*/ 	.byte	0x3f
	.zero		1


	//   ....[30]....
        /*199c*/ 	.word	0x00007480
        /*19a0*/ 	.word	0x00000017
        /*19a4*/ 	.word	0x00032400
        /*19a8*/ 	.short	0x010a
        /*19aa*/ 	.byte	0x3f
	.zero		1


	//   ....[31]....
        /*19ac*/ 	.word	0x00007f40
        /*19b0*/ 	.word	0x00000017
        /*19b4*/ 	.word	0x00032400
        /*19b8*/ 	.short	0x010a
        /*19ba*/ 	.byte	0x3f
	.zero		1


	//   ....[32]....
        /*19bc*/ 	.word	0x00009390
        /*19c0*/ 	.word	0x00000017
        /*19c4*/ 	.word	0x00032400
        /*19c8*/ 	.short	0x010a
        /*19ca*/ 	.byte	0x3f
	.zero		1


	//   ....[33]....
        /*19cc*/ 	.word	0x0000a280
        /*19d0*/ 	.word	0x00000009
        /*19d4*/ 	.word	0x00032430
        /*19d8*/ 	.short	0x010a
        /*19da*/ 	.byte	0x3f
	.zero		1


	//   ....[34]....
        /*19dc*/ 	.word	0x0000a310
        /*19e0*/ 	.word	0x00000009
        /*19e4*/ 	.word	0x00032430
        /*19e8*/ 	.short	0x010a
        /*19ea*/ 	.byte	0x3f
	.zero		1


	//   ....[35]....
        /*19ec*/ 	.word	0x0000a640
        /*19f0*/ 	.word	0x00000017
        /*19f4*/ 	.word	0x00032410
        /*19f8*/ 	.short	0x010a
        /*19fa*/ 	.byte	0x3f
	.zero		1


	//   ....[36]....
        /*19fc*/ 	.word	0x0000a690
        /*1a00*/ 	.word	0x00000009
        /*1a04*/ 	.word	0x00032450
        /*1a08*/ 	.short	0x010a
        /*1a0a*/ 	.byte	0x3f
	.zero		1


	//   ....[37]....
        /*1a0c*/ 	.word	0x0000a6d0
        /*1a10*/ 	.word	0x00000009
        /*1a14*/ 	.word	0x00032450
        /*1a18*/ 	.short	0x010a
        /*1a1a*/ 	.byte	0x3f
	.zero		1


	//   ....[38]....
        /*1a1c*/ 	.word	0x0000bf80
        /*1a20*/ 	.word	0x0000000d
        /*1a24*/ 	.word	0x00000000
        /*1a28*/ 	.short	0x0101
        /*1a2a*/ 	.byte	0x3f
	.zero		1


	//   ....[39]....
        /*1a2c*/ 	.word	0x0000ccd0
        /*1a30*/ 	.word	0x00000009
        /*1a34*/ 	.word	0x00000000
        /*1a38*/ 	.short	0x0101
        /*1a3a*/ 	.byte	0x3f
	.zero		1


	//   ....[40]....
        /*1a3c*/ 	.word	0x0000ce50
        /*1a40*/ 	.word	0x0000000a
        /*1a44*/ 	.word	0x00032430
        /*1a48*/ 	.short	0x010a
        /*1a4a*/ 	.byte	0x3f
	.zero		1


	//   ....[41]....
        /*1a4c*/ 	.word	0x0000cec0
        /*1a50*/ 	.word	0x0000000a
        /*1a54*/ 	.word	0x00032430
        /*1a58*/ 	.short	0x010a
        /*1a5a*/ 	.byte	0x3f
	.zero		1


	//   ....[42]....
        /*1a5c*/ 	.word	0x0000d160
        /*1a60*/ 	.word	0x0000000a
        /*1a64*/ 	.word	0x00032450
        /*1a68*/ 	.short	0x010a
        /*1a6a*/ 	.byte	0x3f
	.zero		1


	//   ....[43]....
        /*1a6c*/ 	.word	0x0000d1a0
        /*1a70*/ 	.word	0x0000000a
        /*1a74*/ 	.word	0x00032450
        /*1a78*/ 	.short	0x010a
        /*1a7a*/ 	.byte	0x3f
	.zero		1


	//   ....[44]....
        /*1a7c*/ 	.word	0x0000ef90
        /*1a80*/ 	.word	0x0000000c
        /*1a84*/ 	.word	0x00000000
        /*1a88*/ 	.short	0x0101
        /*1a8a*/ 	.byte	0x3f
	.zero		1


	//   ....[45]....
        /*1a8c*/ 	.word	0x0000fe60
        /*1a90*/ 	.word	0x0000000a
        /*1a94*/ 	.word	0x00000000
        /*1a98*/ 	.short	0x0101
        /*1a9a*/ 	.byte	0x3f
	.zero		1


	//   ....[46]....
        /*1a9c*/ 	.word	0x0000ff70
        /*1aa0*/ 	.word	0x0000000a
        /*1aa4*/ 	.word	0x00032430
        /*1aa8*/ 	.short	0x010a
        /*1aaa*/ 	.byte	0x3f
	.zero		1


	//   ....[47]....
        /*1aac*/ 	.word	0x0000ffe0
        /*1ab0*/ 	.word	0x0000000a
        /*1ab4*/ 	.word	0x00032430
        /*1ab8*/ 	.short	0x010a
        /*1aba*/ 	.byte	0x3f
	.zero		1


	//   ....[48]....
        /*1abc*/ 	.word	0x00010280
        /*1ac0*/ 	.word	0x0000000a
        /*1ac4*/ 	.word	0x00032450
        /*1ac8*/ 	.short	0x010a
        /*1aca*/ 	.byte	0x3f
	.zero		1


	//   ....[49]....
        /*1acc*/ 	.word	0x000102c0
        /*1ad0*/ 	.word	0x0000000a
        /*1ad4*/ 	.word	0x00032450
        /*1ad8*/ 	.short	0x010a
        /*1ada*/ 	.byte	0x3f
	.zero		1


	//   ....[50]....
        /*1adc*/ 	.word	0x00011e30
        /*1ae0*/ 	.word	0x0000000c
        /*1ae4*/ 	.word	0x00000000
        /*1ae8*/ 	.short	0x0101
        /*1aea*/ 	.byte	0x3f
	.zero		1


	//   ....[51]....
        /*1aec*/ 	.word	0x000127a0
        /*1af0*/ 	.word	0x0000000a
        /*1af4*/ 	.word	0x00000000
        /*1af8*/ 	.short	0x0101
        /*1afa*/ 	.byte	0x3f
	.zero		1


	//   ....[52]....
        /*1afc*/ 	.word	0x00014d40
        /*1b00*/ 	.word	0x00000003
        /*1b04*/ 	.word	0x00000000
        /*1b08*/ 	.short	0x0101
        /*1b0a*/ 	.byte	0x3f
	.zero		1


	//   ....[53]....
        /*1b0c*/ 	.word	0x000158e0
        /*1b10*/ 	.word	0x0000000a
        /*1b14*/ 	.word	0x00000000
        /*1b18*/ 	.short	0x0101
        /*1b1a*/ 	.byte	0x3f
	.zero		1


	//   ....[54]....
        /*1b1c*/ 	.word	0x0001a1b0
        /*1b20*/ 	.word	0x00000010
        /*1b24*/ 	.word	0x00032420
        /*1b28*/ 	.short	0x010a
        /*1b2a*/ 	.byte	0x3f
	.zero		1


	//   ....[55]....
        /*1b2c*/ 	.word	0x0001a240
        /*1b30*/ 	.word	0x00000008
        /*1b34*/ 	.word	0x000324a0
        /*1b38*/ 	.short	0x010a
        /*1b3a*/ 	.byte	0x3f
	.zero		1


	//   ....[56]....
        /*1b3c*/ 	.word	0x0001a490
        /*1b40*/ 	.word	0x00000008
        /*1b44*/ 	.word	0x000324c0
        /*1b48*/ 	.short	0x010a
        /*1b4a*/ 	.byte	0x3f
	.zero		1


	//   ....[57]....
        /*1b4c*/ 	.word	0x0001aaa0
        /*1b50*/ 	.word	0x00000006
        /*1b54*/ 	.word	0x000324a0
        /*1b58*/ 	.short	0x010a
        /*1b5a*/ 	.byte	0x3f
	.zero		1


	//   ....[58]....
        /*1b5c*/ 	.word	0x0001ace0
        /*1b60*/ 	.word	0x00000006
        /*1b64*/ 	.word	0x000324c0
        /*1b68*/ 	.short	0x010a
        /*1b6a*/ 	.byte	0x3f
	.zero		1


	//   ....[59]....
        /*1b6c*/ 	.word	0x0001bf60
        /*1b70*/ 	.word	0x00000017
        /*1b74*/ 	.word	0x00032440
        /*1b78*/ 	.short	0x010a
        /*1b7a*/ 	.byte	0x3f
	.zero		1


	//   ....[60]....
        /*1b7c*/ 	.word	0x0001c5b0
        /*1b80*/ 	.word	0x00000017
        /*1b84*/ 	.word	0x00032430
        /*1b88*/ 	.short	0x0107
        /*1b8a*/ 	.byte	0x3f
	.zero		1


	//   ....[61]....
        /*1b8c*/ 	.word	0x0001c680
        /*1b90*/ 	.word	0x00000017
        /*1b94*/ 	.word	0x00032430
        /*1b98*/ 	.short	0x0101
        /*1b9a*/ 	.byte	0x3f
	.zero		1


	//   ....[62]....
        /*1b9c*/ 	.word	0x0001d1f0
        /*1ba0*/ 	.word	0x00000010
        /*1ba4*/ 	.word	0x00032400
        /*1ba8*/ 	.short	0x0107
        /*1baa*/ 	.byte	0x3f
	.zero		1


	//   ....[63]....
        /*1bac*/ 	.word	0x0001d280
        /*1bb0*/ 	.word	0x00000010
        /*1bb4*/ 	.word	0x00032400
        /*1bb8*/ 	.short	0x0101
        /*1bba*/ 	.byte	0x3f
	.zero		1


	//   ....[64]....
        /*1bbc*/ 	.word	0x0001dd10
        /*1bc0*/ 	.word	0x00000010
        /*1bc4*/ 	.word	0x00032410
        /*1bc8*/ 	.short	0x0107
        /*1bca*/ 	.byte	0x3f
	.zero		1


	//   ....[65]....
        /*1bcc*/ 	.word	0x0001de10
        /*1bd0*/ 	.word	0x00000010
        /*1bd4*/ 	.word	0x00032410
        /*1bd8*/ 	.short	0x0101
        /*1bda*/ 	.byte	0x3f
	.zero		1


	//   ....[66]....
        /*1bdc*/ 	.word	0x0001de30
        /*1be0*/ 	.word	0x00000010
        /*1be4*/ 	.word	0x00032420
        /*1be8*/ 	.short	0x010a
        /*1bea*/ 	.byte	0x3f
	.zero		1


	//   ....[67]....
        /*1bec*/ 	.word	0x0001dec0
        /*1bf0*/ 	.word	0x00000017
        /*1bf4*/ 	.word	0x00032460
        /*1bf8*/ 	.short	0x010a
        /*1bfa*/ 	.byte	0x3f
	.zero		1


	//   ....[68]....
        /*1bfc*/ 	.word	0x0001e640
        /*1c00*/ 	.word	0x00000017
        /*1c04*/ 	.word	0x00032450
        /*1c08*/ 	.short	0x0107
        /*1c0a*/ 	.byte	0x3f
	.zero		1


	//   ....[69]....
        /*1c0c*/ 	.word	0x0001e710
        /*1c10*/ 	.word	0x00000017
        /*1c14*/ 	.word	0x00032450
        /*1c18*/ 	.short	0x0101
        /*1c1a*/ 	.byte	0x3f
	.zero		1


	//   ....[70]....
        /*1c1c*/ 	.word	0x0001ea50
        /*1c20*/ 	.word	0x00000006
        /*1c24*/ 	.word	0x00032440
        /*1c28*/ 	.short	0x010a
        /*1c2a*/ 	.byte	0x3f
	.zero		1


	//   ....[71]....
        /*1c2c*/ 	.word	0x0001ee10
        /*1c30*/ 	.word	0x00000006
        /*1c34*/ 	.word	0x00032430
        /*1c38*/ 	.short	0x0107
        /*1c3a*/ 	.byte	0x3f
	.zero		1


	//   ....[72]....
        /*1c3c*/ 	.word	0x0001eed0
        /*1c40*/ 	.word	0x00000006
        /*1c44*/ 	.word	0x00032430
        /*1c48*/ 	.short	0x0101
        /*1c4a*/ 	.byte	0x3f
	.zero		1


	//   ....[73]....
        /*1c4c*/ 	.word	0x0001ef00
        /*1c50*/ 	.word	0x00000006
        /*1c54*/ 	.word	0x00032460
        /*1c58*/ 	.short	0x010a
        /*1c5a*/ 	.byte	0x3f
	.zero		1


	//   ....[74]....
        /*1c5c*/ 	.word	0x0001f400
        /*1c60*/ 	.word	0x00000006
        /*1c64*/ 	.word	0x00032450
        /*1c68*/ 	.short	0x0107
        /*1c6a*/ 	.byte	0x3f
	.zero		1


	//   ....[75]....
        /*1c6c*/ 	.word	0x0001f4c0
        /*1c70*/ 	.word	0x00000006
        /*1c74*/ 	.word	0x00032450
        /*1c78*/ 	.short	0x0101
        /*1c7a*/ 	.byte	0x3f
	.zero		1


	//   ....[76]....
        /*1c7c*/ 	.word	0x00020750
        /*1c80*/ 	.word	0x00000004
        /*1c84*/ 	.word	0x00032420
        /*1c88*/ 	.short	0x010a
        /*1c8a*/ 	.byte	0x3f
	.zero		1


	//   ....[77]....
        /*1c8c*/ 	.word	0x000208c0
        /*1c90*/ 	.word	0x00000005
        /*1c94*/ 	.word	0x00032440
        /*1c98*/ 	.short	0x010a
        /*1c9a*/ 	.byte	0x3f
	.zero		1


	//   ....[78]....
        /*1c9c*/ 	.word	0x00020960
        /*1ca0*/ 	.word	0x00000013
        /*1ca4*/ 	.word	0x00032440
        /*1ca8*/ 	.short	0x010a
        /*1caa*/ 	.byte	0x3f
	.zero		1


	//   ....[79]....
        /*1cac*/ 	.word	0x000209a0
        /*1cb0*/ 	.word	0x00000005
        /*1cb4*/ 	.word	0x00032460
        /*1cb8*/ 	.short	0x010a
        /*1cba*/ 	.byte	0x3f
	.zero		1


	//   ....[80]....
        /*1cbc*/ 	.word	0x000209e0
        /*1cc0*/ 	.word	0x00000013
        /*1cc4*/ 	.word	0x00032460
        /*1cc8*/ 	.short	0x010a
        /*1cca*/ 	.byte	0x3f
	.zero		1


	//   ....[81]....
        /*1ccc*/ 	.word	0x00020a40
        /*1cd0*/ 	.word	0x00000057
        /*1cd4*/ 	.word	0x00032490
        /*1cd8*/ 	.short	0x010a
        /*1cda*/ 	.byte	0x3f
	.zero		1


	//   ....[82]....
        /*1cdc*/ 	.word	0x00020cd0
        /*1ce0*/ 	.word	0x00000057
        /*1ce4*/ 	.word	0x00032490
        /*1ce8*/ 	.short	0x010a
        /*1cea*/ 	.byte	0x3f
	.zero		1


	//   ....[83]....
        /*1cec*/ 	.word	0x00020f80
        /*1cf0*/ 	.word	0x00000057
        /*1cf4*/ 	.word	0x00032490
        /*1cf8*/ 	.short	0x010a
        /*1cfa*/ 	.byte	0x3f
	.zero		1


	//   ....[84]....
        /*1cfc*/ 	.word	0x00021230
        /*1d00*/ 	.word	0x00000057
        /*1d04*/ 	.word	0x000324b0
        /*1d08*/ 	.short	0x010a
        /*1d0a*/ 	.byte	0x3f
	.zero		1


	//   ....[85]....
        /*1d0c*/ 	.word	0x000216b0
        /*1d10*/ 	.word	0x00000017
        /*1d14*/ 	.word	0x00032400
        /*1d18*/ 	.short	0x010a
        /*1d1a*/ 	.byte	0x3f
	.zero		1


	//   ....[86]....
        /*1d1c*/ 	.word	0x00021cb0
        /*1d20*/ 	.word	0x00000017
        /*1d24*/ 	.word	0x00032400
        /*1d28*/ 	.short	0x010a
        /*1d2a*/ 	.byte	0x3f
	.zero		1


	//   ....[87]....
        /*1d2c*/ 	.word	0x00021d00
        /*1d30*/ 	.word	0x00000009
        /*1d34*/ 	.word	0x00032430
        /*1d38*/ 	.short	0x010a
        /*1d3a*/ 	.byte	0x3f
	.zero		1


	//   ....[88]....
        /*1d3c*/ 	.word	0x00021d50
        /*1d40*/ 	.word	0x00000017
        /*1d44*/ 	.word	0x00032410
        /*1d48*/ 	.short	0x010a
        /*1d4a*/ 	.byte	0x3f
	.zero		1


	//   ....[89]....
        /*1d4c*/ 	.word	0x00021da0
        /*1d50*/ 	.word	0x00000009
        /*1d54*/ 	.word	0x00032450
        /*1d58*/ 	.short	0x010a
        /*1d5a*/ 	.byte	0x3f
	.zero		1


	//   ....[90]....
        /*1d5c*/ 	.word	0x00021df0
        /*1d60*/ 	.word	0x0000000a
        /*1d64*/ 	.word	0x00032430
        /*1d68*/ 	.short	0x010a
        /*1d6a*/ 	.byte	0x3f
	.zero		1


	//   ....[91]....
        /*1d6c*/ 	.word	0x00021e40
        /*1d70*/ 	.word	0x0000000a
        /*1d74*/ 	.word	0x00032450
        /*1d78*/ 	.short	0x010a
        /*1d7a*/ 	.byte	0x3f
	.zero		1


	//   ....[92]....
        /*1d7c*/ 	.word	0x00021e90
        /*1d80*/ 	.word	0x0000000a
        /*1d84*/ 	.word	0x00032430
        /*1d88*/ 	.short	0x010a
        /*1d8a*/ 	.byte	0x3f
	.zero		1


	//   ....[93]....
        /*1d8c*/ 	.word	0x00021ee0
        /*1d90*/ 	.word	0x0000000a
        /*1d94*/ 	.word	0x00032450
        /*1d98*/ 	.short	0x010a
        /*1d9a*/ 	.byte	0x3f
	.zero		1


	//   ....[94]....
        /*1d9c*/ 	.word	0x00022b30
        /*1da0*/ 	.word	0x00000010
        /*1da4*/ 	.word	0x00032420
        /*1da8*/ 	.short	0x010a
        /*1daa*/ 	.byte	0x3f
	.zero		1


	//   ....[95]....
        /*1dac*/ 	.word	0x00022b80
        /*1db0*/ 	.word	0x00000008
        /*1db4*/ 	.word	0x000324a0
        /*1db8*/ 	.short	0x010a
        /*1dba*/ 	.byte	0x3f
	.zero		1


	//   ....[96]....
        /*1dbc*/ 	.word	0x00022bd0
        /*1dc0*/ 	.word	0x00000008
        /*1dc4*/ 	.word	0x000324c0
        /*1dc8*/ 	.short	0x010a
        /*1dca*/ 	.byte	0x3f
	.zero		1


	//   ....[97]....
        /*1dcc*/ 	.word	0x00022c20
        /*1dd0*/ 	.word	0x00000006
        /*1dd4*/ 	.word	0x000324a0
        /*1dd8*/ 	.short	0x010a
        /*1dda*/ 	.byte	0x3f
	.zero		1


	//   ....[98]....
        /*1ddc*/ 	.word	0x00022c70
        /*1de0*/ 	.word	0x00000006
        /*1de4*/ 	.word	0x000324c0
        /*1de8*/ 	.short	0x010a
        /*1dea*/ 	.byte	0x3f
	.zero		1


	//   ....[99]....
        /*1dec*/ 	.word	0x00022d90
        /*1df0*/ 	.word	0x00000017
        /*1df4*/ 	.word	0x00032440
        /*1df8*/ 	.short	0x010a
        /*1dfa*/ 	.byte	0x3f
	.zero		1


	//   ....[100]....
        /*1dfc*/ 	.word	0x00024e20
        /*1e00*/ 	.word	0x00000010
        /*1e04*/ 	.word	0x00032420
        /*1e08*/ 	.short	0x010a
        /*1e0a*/ 	.byte	0x3f
	.zero		1


	//   ....[101]....
        /*1e0c*/ 	.word	0x00024e70
        /*1e10*/ 	.word	0x00000017
        /*1e14*/ 	.word	0x00032460
        /*1e18*/ 	.short	0x010a
        /*1e1a*/ 	.byte	0x3f
	.zero		1


	//   ....[102]....
        /*1e1c*/ 	.word	0x000257c0
        /*1e20*/ 	.word	0x00000006
        /*1e24*/ 	.word	0x00032440
        /*1e28*/ 	.short	0x010a
        /*1e2a*/ 	.byte	0x3f
	.zero		1


	//   ....[103]....
        /*1e2c*/ 	.word	0x00025ea0
        /*1e30*/ 	.word	0x00000006
        /*1e34*/ 	.word	0x00032460
        /*1e38*/ 	.short	0x010a
        /*1e3a*/ 	.byte	0x3f
	.zero		1


	//   ....[104]....
        /*1e3c*/ 	.word	0x00026ff0
        /*1e40*/ 	.word	0x00000004
        /*1e44*/ 	.word	0x00032420
        /*1e48*/ 	.short	0x010a
        /*1e4a*/ 	.byte	0x3f
	.zero		1


	//   ....[105]....
        /*1e4c*/ 	.word	0x00027190
        /*1e50*/ 	.word	0x00000005
        /*1e54*/ 	.word	0x00032440
        /*1e58*/ 	.short	0x010a
        /*1e5a*/ 	.byte	0x3f
	.zero		1


	//   ....[106]....
        /*1e5c*/ 	.word	0x000271e0
        /*1e60*/ 	.word	0x00000013
        /*1e64*/ 	.word	0x00032440
        /*1e68*/ 	.short	0x010a
        /*1e6a*/ 	.byte	0x3f
	.zero		1


	//   ....[107]....
        /*1e6c*/ 	.word	0x00027230
        /*1e70*/ 	.word	0x00000005
        /*1e74*/ 	.word	0x00032460
        /*1e78*/ 	.short	0x010a
        /*1e7a*/ 	.byte	0x3f
	.zero		1


	//----- nvinfo : EIATTR_NUM_MBARRIERS
	.align		4
.L_645:
        /*1e7c*/ 	.byte	0x03, 0x38
        /*1e7e*/ 	.short	0x0017


	//----- nvinfo : EIATTR_EXIT_INSTR_OFFSETS
	.align		4
        /*1e80*/ 	.byte	0x04, 0x1c
        /*1e82*/ 	.short	(.L_647 - .L_646)


	//   ....[0]....
.L_646:
        /*1e84*/ 	.word	0x00020a30


	//----- nvinfo : EIATTR_MAX_THREADS
	.align		4
.L_647:
        /*1e88*/ 	.byte	0x04, 0x05
        /*1e8a*/ 	.short	(.L_649 - .L_648)
.L_648:
        /*1e8c*/ 	.word	0x00000180
        /*1e90*/ 	.word	0x00000001
        /*1e94*/ 	.word	0x00000001


	//----- nvinfo : EIATTR_CRS_STACK_SIZE
	.align		4
.L_649:
        /*1e98*/ 	.byte	0x04, 0x1e
        /*1e9a*/ 	.short	(.L_651 - .L_650)
.L_650:
        /*1e9c*/ 	.word	0x00000000


	//----- nvinfo : EIATTR_CBANK_PARAM_SIZE
	.align		4
.L_651:
        /*1ea0*/ 	.byte	0x03, 0x19
        /*1ea2*/ 	.short	0x0bf0


	//----- nvinfo : EIATTR_PARAM_CBANK
	.align		4
        /*1ea4*/ 	.byte	0x04, 0x0a
        /*1ea6*/ 	.short	(.L_653 - .L_652)
	.align		4
.L_652:
        /*1ea8*/ 	.word	index@(.nv.constant0._ZN7cutlass13device_kernelIN5flash11enable_sm90INS1_16FlashAttnFwdSm90INS1_25CollectiveMainloopFwdSm90ILi2EN4cute5tupleIJNS5_1CILi1EEES8_S8_EEENS6_IJNS7_ILi128EEENS7_ILi96EEENS7_ILi64EEEEEELi256ENS_6half_tEfNS_4arch4Sm90ELb1ELb0ELb0ELb1ELb1ELb1ELb1ELb1ELb0ELb1ELb1ELb0EEENS1_21CollectiveEpilogueFwdINS6_IJSA_NS7_ILi256EEESB_EEES9_SE_SG_Li256ELb1ELb1ELb1ELb0EEENS1_36VarlenDynamicPersistentTileSchedulerILi128ELi96ELi256ELi128ELb1ELb1ELb1ELb1ELb1ELb1EEEEEEEEEvNT_6ParamsE)
        /*1eac*/ 	.short	0x0210
        /*1eae*/ 	.short	0x0bf0


	//----- nvinfo : EIATTR_SW_WAR
	.align		4
.L_653:
        /*1eb0*/ 	.byte	0x04, 0x36
        /*1eb2*/ 	.short	(.L_655 - .L_654)
.L_654:
        /*1eb4*/ 	.word	0x00000008
.L_655:


//--------------------- .nv.callgraph             --------------------------
	.section	.nv.callgraph,"",@"SHT_CUDA_CALLGRAPH"
	.align	4
	.sectionentsize	8
	.align		4
        /*0000*/ 	.word	0x00000000
	.align		4
        /*0004*/ 	.word	0xffffffff
	.align		4
        /*0008*/ 	.word	index@(_ZN7cutlass13device_kernelIN5flash11enable_sm90INS1_16FlashAttnFwdSm90INS1_25CollectiveMainloopFwdSm90ILi2EN4cute5tupleIJNS5_1CILi1EEES8_S8_EEENS6_IJNS7_ILi128EEENS7_ILi96EEENS7_ILi64EEEEEELi256ENS_6half_tEfNS_4arch4Sm90ELb0ELb0ELb0ELb0ELb1ELb0ELb0ELb1ELb0ELb1ELb1ELb0EEENS1_21CollectiveEpilogueFwdINS6_IJSA_NS7_ILi256EEESB_EEES9_SE_SG_Li256ELb0ELb1ELb1ELb0EEENS1_19SingleTileSchedulerILb0ELb1ELb1ELi128EEEEEEEEEvNT_6ParamsE)
	.align		4
        /*000c*/ 	.word	index@(__assertfail)
	.align		4
        /*0010*/ 	.word	index@(_ZN7cutlass13device_kernelIN5flash11enable_sm90INS1_16FlashAttnFwdSm90INS1_25CollectiveMainloopFwdSm90ILi2EN4cute5tupleIJNS5_1CILi1EEES8_S8_EEENS6_IJNS7_ILi128EEENS7_ILi96EEENS7_ILi64EEEEEELi256ENS_6half_tEfNS_4arch4Sm90ELb0ELb0ELb0ELb0ELb1ELb0ELb1ELb1ELb0ELb1ELb1ELb0EEENS1_21CollectiveEpilogueFwdINS6_IJSA_NS7_ILi256EEESB_EEES9_SE_SG_Li256ELb0ELb1ELb1ELb0EEENS1_19SingleTileSchedulerILb0ELb1ELb1ELi128EEEEEEEEEvNT_6ParamsE)
	.align		4
        /*0014*/ 	.word	index@(__assertfail)
	.align		4
        /*0018*/ 	.word	index@(_ZN7cutlass13device_kernelIN5flash11enable_sm90INS1_16FlashAttnFwdSm90INS1_25CollectiveMainloopFwdSm90ILi2EN4cute5tupleIJNS5_1CILi1EEES8_S8_EEENS6_IJNS7_ILi128EEENS7_ILi96EEENS7_ILi64EEEEEELi256ENS_6half_tEfNS_4arch4Sm90ELb0ELb0ELb0ELb1ELb1ELb0ELb0ELb1ELb0ELb1ELb1ELb0EEENS1_21CollectiveEpilogueFwdINS6_IJSA_NS7_ILi256EEESB_EEES9_SE_SG_Li256ELb1ELb1ELb1ELb0EEENS1_36VarlenDynamicPersistentTileSchedulerILi128ELi96ELi256ELi128ELb1ELb1ELb1ELb0ELb1ELb1EEEEEEEEEvNT_6ParamsE)
	.align		4
        /*001c*/ 	.word	index@(__assertfail)
	.align		4
        /*0020*/ 	.word	index@(_ZN7cutlass13device_kernelIN5flash11enable_sm90INS1_16FlashAttnFwdSm90INS1_25CollectiveMainloopFwdSm90ILi2EN4cute5tupleIJNS5_1CILi1EEES8_S8_EEENS6_IJNS7_ILi128EEENS7_ILi96EEENS7_ILi64EEEEEELi256ENS_6half_tEfNS_4arch4Sm90ELb0ELb0ELb0ELb1ELb1ELb1ELb0ELb1ELb0ELb1ELb1ELb0EEENS1_21CollectiveEpilogueFwdINS6_IJSA_NS7_ILi256EEESB_EEES9_SE_SG_Li256ELb1ELb1ELb1ELb0EEENS1_36VarlenDynamicPersistentTileSchedulerILi128ELi96ELi256ELi128ELb1ELb1ELb1ELb0ELb1ELb1EEEEEEEEEvNT_6ParamsE)
	.align		4
        /*0024*/ 	.word	index@(__assertfail)
	.align		4
        /*0028*/ 	.word	index@(_ZN7cutlass13device_kernelIN5flash11enable_sm90INS1_16FlashAttnFwdSm90INS1_25CollectiveMainloopFwdSm90ILi2EN4cute5tupleIJNS5_1CILi1EEES8_S8_EEENS6_IJNS7_ILi128EEENS7_ILi96EEENS7_ILi64EEEEEELi256ENS_6half_tEfNS_4arch4Sm90ELb0ELb0ELb0ELb1ELb1ELb0ELb1ELb1ELb0ELb1ELb1ELb0EEENS1_21CollectiveEpilogueFwdINS6_IJSA_NS7_ILi256EEESB_EEES9_SE_SG_Li256ELb1ELb1ELb1ELb0EEENS1_36VarlenDynamicPersistentTileSchedulerILi128ELi96ELi256ELi128ELb1ELb1ELb1ELb0ELb1ELb1EEEEEEEEEvNT_6ParamsE)
	.align		4
        /*002c*/ 	.word	index@(__assertfail)
	.align		4
        /*0030*/ 	.word	index@(_ZN7cutlass13device_kernelIN5flash11enable_sm90INS1_16FlashAttnFwdSm90INS1_25CollectiveMainloopFwdSm90ILi2EN4cute5tupleIJNS5_1CILi1EEES8_S8_EEENS6_IJNS7_ILi128EEENS7_ILi96EEENS7_ILi64EEEEEELi256ENS_6half_tEfNS_4arch4Sm90ELb0ELb0ELb0ELb1ELb1ELb1ELb1ELb1ELb0ELb1ELb1ELb0EEENS1_21CollectiveEpilogueFwdINS6_IJSA_NS7_ILi256EEESB_EEES9_SE_SG_Li256ELb1ELb1ELb1ELb0EEENS1_36VarlenDynamicPersistentTileSchedulerILi128ELi96ELi256ELi128ELb1ELb1ELb1ELb0ELb1ELb1EEEEEEEEEvNT_6ParamsE)
	.align		4
        /*0034*/ 	.word	index@(__assertfail)
	.align		4
        /*0038*/ 	.word	index@(_ZN7cutlass13device_kernelIN5flash11enable_sm90INS1_16FlashAttnFwdSm90INS1_25CollectiveMainloopFwdSm90ILi2EN4cute5tupleIJNS5_1CILi1EEES8_S8_EEENS6_IJNS7_ILi128EEENS7_ILi96EEENS7_ILi64EEEEEELi256ENS_6half_tEfNS_4arch4Sm90ELb0ELb1ELb0ELb0ELb1ELb0ELb0ELb1ELb0ELb1ELb1ELb0EEENS1_21CollectiveEpilogueFwdINS6_IJSA_NS7_ILi256EEESB_EEES9_SE_SG_Li256ELb0ELb1ELb1ELb0EEENS1_19SingleTileSchedulerILb0ELb1ELb1ELi128EEEEEEEEEvNT_6ParamsE)
	.align		4
        /*003c*/ 	.word	index@(__assertfail)
	.align		4
        /*0040*/ 	.word	index@(_ZN7cutlass13device_kernelIN5flash11enable_sm90INS1_16FlashAttnFwdSm90INS1_25CollectiveMainloopFwdSm90ILi2EN4cute5tupleIJNS5_1CILi1EEES8_S8_EEENS6_IJNS7_ILi128EEENS7_ILi96EEENS7_ILi64EEEEEELi256ENS_6half_tEfNS_4arch4Sm90ELb0ELb1ELb0ELb0ELb1ELb0ELb1ELb1ELb0ELb1ELb1ELb0EEENS1_21CollectiveEpilogueFwdINS6_IJSA_NS7_ILi256EEESB_EEES9_SE_SG_Li256ELb0ELb1ELb1ELb0EEENS1_19SingleTileSchedulerILb0ELb1ELb1ELi128EEEEEEEEEvNT_6ParamsE)
	.align		4
        /*0044*/ 	.word	index@(__assertfail)
	.align		4
        /*0048*/ 	.word	index@(_ZN7cutlass13device_kernelIN5flash11enable_sm90INS1_16FlashAttnFwdSm90INS1_25CollectiveMainloopFwdSm90ILi2EN4cute5tupleIJNS5_1CILi1EEES8_S8_EEENS6_IJNS7_ILi128EEENS7_ILi96EEENS7_ILi64EEEEEELi256ENS_6half_tEfNS_4arch4Sm90ELb0ELb1ELb0ELb1ELb1ELb0ELb0ELb1ELb0ELb1ELb1ELb0EEENS1_21CollectiveEpilogueFwdINS6_IJSA_NS7_ILi256EEESB_EEES9_SE_SG_Li256ELb1ELb1ELb1ELb0EEENS1_36VarlenDynamicPersistentTileSchedulerILi128ELi96ELi256ELi128ELb1ELb1ELb1ELb1ELb0ELb1EEEEEEEEEvNT_6ParamsE)
	.align		4
        /*004c*/ 	.word	index@(__assertfail)
	.align		4
        /*0050*/ 	.word	index@(_ZN7cutlass13device_kernelIN5flash11enable_sm90INS1_16FlashAttnFwdSm90INS1_25CollectiveMainloopFwdSm90ILi2EN4cute5tupleIJNS5_1CILi1EEES8_S8_EEENS6_IJNS7_ILi128EEENS7_ILi96EEENS7_ILi64EEEEEELi256ENS_6half_tEfNS_4arch4Sm90ELb0ELb1ELb0ELb1ELb1ELb1ELb0ELb1ELb0ELb1ELb1ELb0EEENS1_21CollectiveEpilogueFwdINS6_IJSA_NS7_ILi256EEESB_EEES9_SE_SG_Li256ELb1ELb1ELb1ELb0EEENS1_36VarlenDynamicPersistentTileSchedulerILi128ELi96ELi256ELi128ELb1ELb1ELb1ELb1ELb0ELb1EEEEEEEEEvNT_6ParamsE)
	.align		4
        /*0054*/ 	.word	index@(__assertfail)
	.align		4
        /*0058*/ 	.word	index@(_ZN7cutlass13device_kernelIN5flash11enable_sm90INS1_16FlashAttnFwdSm90INS1_25CollectiveMainloopFwdSm90ILi2EN4cute5tupleIJNS5_1CILi1EEES8_S8_EEENS6_IJNS7_ILi128EEENS7_ILi96EEENS7_ILi64EEEEEELi256ENS_6half_tEfNS_4arch4Sm90ELb0ELb1ELb0ELb1ELb1ELb0ELb1ELb1ELb0ELb1ELb1ELb0EEENS1_21CollectiveEpilogueFwdINS6_IJSA_NS7_ILi256EEESB_EEES9_SE_SG_Li256ELb1ELb1ELb1ELb0EEENS1_36VarlenDynamicPersistentTileSchedulerILi128ELi96ELi256ELi128ELb1ELb1ELb1ELb1ELb0ELb1EEEEEEEEEvNT_6ParamsE)
	.align		4
        /*005c*/ 	.word	index@(__assertfail)
	.align		4
        /*0060*/ 	.word	index@(_ZN7cutlass13device_kernelIN5flash11enable_sm90INS1_16FlashAttnFwdSm90INS1_25CollectiveMainloopFwdSm90ILi2EN4cute5tupleIJNS5_1CILi1EEES8_S8_EEENS6_IJNS7_ILi128EEENS7_ILi96EEENS7_ILi64EEEEEELi256ENS_6half_tEfNS_4arch4Sm90ELb0ELb1ELb0ELb1ELb1ELb1ELb1ELb1ELb0ELb1ELb1ELb0EEENS1_21CollectiveEpilogueFwdINS6_IJSA_NS7_ILi256EEESB_EEES9_SE_SG_Li256ELb1ELb1ELb1ELb0EEENS1_36VarlenDynamicPersistentTileSchedulerILi128ELi96ELi256ELi128ELb1ELb1ELb1ELb1ELb0ELb1EEEEEEEEEvNT_6ParamsE)
	.align		4
        /*0064*/ 	.word	index@(__assertfail)
	.align		4
        /*0068*/ 	.word	index@(_ZN7cutlass13device_kernelIN5flash11enable_sm90INS1_16FlashAttnFwdSm90INS1_25CollectiveMainloopFwdSm90ILi2EN4cute5tupleIJNS5_1CILi1EEES8_S8_EEENS6_IJNS7_ILi128EEENS7_ILi96EEENS7_ILi64EEEEEELi256ENS_6half_tEfNS_4arch4Sm90ELb1ELb0ELb0ELb0ELb1ELb0ELb0ELb1ELb0ELb1ELb1ELb0EEENS1_21CollectiveEpilogueFwdINS6_IJSA_NS7_ILi256EEESB_EEES9_SE_SG_Li256ELb0ELb1ELb1ELb0EEENS1_19SingleTileSchedulerILb0ELb1ELb1ELi128EEEEEEEEEvNT_6ParamsE)
	.align		4
        /*006c*/ 	.word	index@(__assertfail)
	.align		4
        /*0070*/ 	.word	index@(_ZN7cutlass13device_kernelIN5flash11enable_sm90INS1_16FlashAttnFwdSm90INS1_25CollectiveMainloopFwdSm90ILi2EN4cute5tupleIJNS5_1CILi1EEES8_S8_EEENS6_IJNS7_ILi128EEENS7_ILi96EEENS7_ILi64EEEEEELi256ENS_6half_tEfNS_4arch4Sm90ELb1ELb0ELb0ELb0ELb1ELb0ELb1ELb1ELb0ELb1ELb1ELb0EEENS1_21CollectiveEpilogueFwdINS6_IJSA_NS7_ILi256EEESB_EEES9_SE_SG_Li256ELb0ELb1ELb1ELb0EEENS1_19SingleTileSchedulerILb0ELb1ELb1ELi128EEEEEEEEEvNT_6ParamsE)
	.align		4
        /*0074*/ 	.word	index@(__assertfail)
	.align		4
        /*0078*/ 	.word	index@(_ZN7cutlass13device_kernelIN5flash11enable_sm90INS1_16FlashAttnFwdSm90INS1_25CollectiveMainloopFwdSm90ILi2EN4cute5tupleIJNS5_1CILi1EEES8_S8_EEENS6_IJNS7_ILi128EEENS7_ILi96EEENS7_ILi64EEEEEELi256ENS_6half_tEfNS_4arch4Sm90ELb1ELb0ELb0ELb1ELb1ELb0ELb0ELb1ELb0ELb1ELb1ELb0EEENS1_21CollectiveEpilogueFwdINS6_IJSA_NS7_ILi256EEESB_EEES9_SE_SG_Li256ELb1ELb1ELb1ELb0EEENS1_36VarlenDynamicPersistentTileSchedulerILi128ELi96ELi256ELi128ELb1ELb1ELb1ELb1ELb1ELb1EEEEEEEEEvNT_6ParamsE)
	.align		4
        /*007c*/ 	.word	index@(__assertfail)
	.align		4
        /*0080*/ 	.word	index@(_ZN7cutlass13device_kernelIN5flash11enable_sm90INS1_16FlashAttnFwdSm90INS1_25CollectiveMainloopFwdSm90ILi2EN4cute5tupleIJNS5_1CILi1EEES8_S8_EEENS6_IJNS7_ILi128EEENS7_ILi96EEENS7_ILi64EEEEEELi256ENS_6half_tEfNS_4arch4Sm90ELb1ELb0ELb0ELb1ELb1ELb1ELb0ELb1ELb0ELb1ELb1ELb0EEENS1_21CollectiveEpilogueFwdINS6_IJSA_NS7_ILi256EEESB_EEES9_SE_SG_Li256ELb1ELb1ELb1ELb0EEENS1_36VarlenDynamicPersistentTileSchedulerILi128ELi96ELi256ELi128ELb1ELb1ELb1ELb1ELb1ELb1EEEEEEEEEvNT_6ParamsE)
	.align		4
        /*0084*/ 	.word	index@(__assertfail)
	.align		4
        /*0088*/ 	.word	index@(_ZN7cutlass13device_kernelIN5flash11enable_sm90INS1_16FlashAttnFwdSm90INS1_25CollectiveMainloopFwdSm90ILi2EN4cute5tupleIJNS5_1CILi1EEES8_S8_EEENS6_IJNS7_ILi128EEENS7_ILi96EEENS7_ILi64EEEEEELi256ENS_6half_tEfNS_4arch4Sm90ELb1ELb0ELb0ELb1ELb1ELb0ELb1ELb1ELb0ELb1ELb1ELb0EEENS1_21CollectiveEpilogueFwdINS6_IJSA_NS7_ILi256EEESB_EEES9_SE_SG_Li256ELb1ELb1ELb1ELb0EEENS1_36VarlenDynamicPersistentTileSchedulerILi128ELi96ELi256ELi128ELb1ELb1ELb1ELb1ELb1ELb1EEEEEEEEEvNT_6ParamsE)
	.align		4
        /*008c*/ 	.word	index@(__assertfail)
	.align		4
        /*0090*/ 	.word	index@(_ZN7cutlass13device_kernelIN5flash11enable_sm90INS1_16FlashAttnFwdSm90INS1_25CollectiveMainloopFwdSm90ILi2EN4cute5tupleIJNS5_1CILi1EEES8_S8_EEENS6_IJNS7_ILi128EEENS7_ILi96EEENS7_ILi64EEEEEELi256ENS_6half_tEfNS_4arch4Sm90ELb1ELb0ELb0ELb1ELb1ELb1ELb1ELb1ELb0ELb1ELb1ELb0EEENS1_21CollectiveEpilogueFwdINS6_IJSA_NS7_ILi256EEESB_EEES9_SE_SG_Li256ELb1ELb1ELb1ELb0EEENS1_36VarlenDynamicPersistentTileSchedulerILi128ELi96ELi256ELi128ELb1ELb1ELb1ELb1ELb1ELb1EEEEEEEEEvNT_6ParamsE)
	.align		4
        /*0094*/ 	.word	index@(__assertfail)
	.align		4
        /*0098*/ 	.word	0x00000000
	.align		4
        /*009c*/ 	.word	0xfffffffe
	.align		4
        /*00a0*/ 	.word	0x00000000
	.align		4
        /*00a4*/ 	.word	0xfffffffd
	.align		4
        /*00a8*/ 	.word	0x00000000
	.align		4
        /*00ac*/ 	.word	0xfffffffc


//--------------------- .nv.constant4             --------------------------
	.section	.nv.constant4,"a",@progbits
	.align	8
	.align		8
.nv.constant4:
        /*0000*/ 	.dword	__assertfail
	.align		8
        /*0008*/ 	.dword	__unnamed_1
	.align		8
        /*0010*/ 	.dword	__unnamed_2
	.align		8
        /*0018*/ 	.dword	__unnamed_3
	.align		8
        /*0020*/ 	.dword	__unnamed_4
	.align		8
        /*0028*/ 	.dword	__unnamed_5
	.align		8
        /*0030*/ 	.dword	__unnamed_6
	.align		8
        /*0038*/ 	.dword	__unnamed_7
	.align		8
        /*0040*/ 	.dword	_ZN81_INTERNAL_2a66907c_45_flash_fwd_hdim64_256_fp16_paged_split_sm90_cu_1f2e7571_35554cuda3std3__45__cpo5beginE
	.align		8
        /*0048*/ 	.dword	_ZN81_INTERNAL_2a66907c_45_flash_fwd_hdim64_256_fp16_paged_split_sm90_cu_1f2e7571_35554cuda3std3__45__cpo3endE
	.align		8
        /*0050*/ 	.dword	_ZN81_INTERNAL_2a66907c_45_flash_fwd_hdim64_256_fp16_paged_split_sm90_cu_1f2e7571_35554cuda3std3__45__cpo6cbeginE
	.align		8
        /*0058*/ 	.dword	_ZN81_INTERNAL_2a66907c_45_flash_fwd_hdim64_256_fp16_paged_split_sm90_cu_1f2e7571_35554cuda3std3__45__cpo4cendE
	.align		8
        /*0060*/ 	.dword	_ZN81_INTERNAL_2a66907c_45_flash_fwd_hdim64_256_fp16_paged_split_sm90_cu_1f2e7571_35554cuda3std3__483_GLOBAL__N__2a66907c_45_flash_fwd_hdim64_256_fp16_paged_split_sm90_cu_1f2e7571_35556ignoreE
	.align		8
        /*0068*/ 	.dword	_ZN81_INTERNAL_2a66907c_45_flash_fwd_hdim64_256_fp16_paged_split_sm90_cu_1f2e7571_35554cuda3std3__419piecewise_constructE
	.align		8
        /*0070*/ 	.dword	_ZN81_INTERNAL_2a66907c_45_flash_fwd_hdim64_256_fp16_paged_split_sm90_cu_1f2e7571_35554cuda3std3__48in_placeE
	.align		8
        /*0078*/ 	.dword	_ZN81_INTERNAL_2a66907c_45_flash_fwd_hdim64_256_fp16_paged_split_sm90_cu_1f2e7571_35554cuda3std6ranges3__45__cpo4swapE
	.align		8
        /*0080*/ 	.dword	_ZN81_INTERNAL_2a66907c_45_flash_fwd_hdim64_256_fp16_paged_split_sm90_cu_1f2e7571_35554cuda3std6ranges3__45__cpo9iter_moveE
	.align		8
        /*0088*/ 	.dword	_ZN81_INTERNAL_2a66907c_45_flash_fwd_hdim64_256_fp16_paged_split_sm90_cu_1f2e7571_35554cute7productE
	.align		8
        /*0090*/ 	.dword	_ZN81_INTERNAL_2a66907c_45_flash_fwd_hdim64_256_fp16_paged_split_sm90_cu_1f2e7571_35554cute1_E
	.align		8
        /*0098*/ 	.dword	$str$23
	.align		8
        /*00a0*/ 	.dword	$str$24


//--------------------- .text._ZN7cutlass13device_kernelIN5flash11enable_sm90INS1_16FlashAttnFwdSm90INS1_25CollectiveMainloopFwdSm90ILi2EN4cute5tupleIJNS5_1CILi1EEES8_S8_EEENS6_IJNS7_ILi128EEENS7_ILi96EEENS7_ILi64EEEEEELi256ENS_6half_tEfNS_4arch4Sm90ELb0ELb0ELb0ELb0ELb1ELb0ELb0ELb1ELb0ELb1ELb1ELb0EEENS1_21CollectiveEpilogueFwdINS6_IJSA_NS7_ILi256EEESB_EEES9_SE_SG_Li256ELb0ELb1ELb1ELb0EEENS1_19SingleTileSchedulerILb0ELb1ELb1ELi128EEEEEEEEEvNT_6ParamsE --------------------------
	.section	.text._ZN7cutlass13device_kernelIN5flash11enable_sm90INS1_16FlashAttnFwdSm90INS1_25CollectiveMainloopFwdSm90ILi2EN4cute5tupleIJNS5_1CILi1EEES8_S8_EEENS6_IJNS7_ILi128EEENS7_ILi96EEENS7_ILi64EEEEEELi256ENS_6half_tEfNS_4arch4Sm90ELb0ELb0ELb0ELb0ELb1ELb0ELb0ELb1ELb0ELb1ELb1ELb0EEENS1_21CollectiveEpilogueFwdINS6_IJSA_NS7_ILi256EEESB_EEES9_SE_SG_Li256ELb0ELb1ELb1ELb0EEENS1_19SingleTileSchedulerILb0ELb1ELb1ELi128EEEEEEEEEvNT_6ParamsE,"ax",@progbits
	.align	128
.text._ZN7cutlass13device_kernelIN5flash11enable_sm90INS1_16FlashAttnFwdSm90INS1_25CollectiveMainloopFwdSm90ILi2EN4cute5tupleIJNS5_1CILi1EEES8_S8_EEENS6_IJNS7_ILi128EEENS7_ILi96EEENS7_ILi64EEEEEELi256ENS_6half_tEfNS_4arch4Sm90ELb0ELb0ELb0ELb0ELb1ELb0ELb0ELb1ELb0ELb1ELb1ELb0EEENS1_21CollectiveEpilogueFwdINS6_IJSA_NS7_ILi256EEESB_EEES9_SE_SG_Li256ELb0ELb1ELb1ELb0EEENS1_19SingleTileSchedulerILb0ELb1ELb1ELi128EEEEEEEEEvNT_6ParamsE:
        .type           _ZN7cutlass13device_kernelIN5flash11enable_sm90INS1_16FlashAttnFwdSm90INS1_25CollectiveMainloopFwdSm90ILi2EN4cute5tupleIJNS5_1CILi1EEES8_S8_EEENS6_IJNS7_ILi128EEENS7_ILi96EEENS7_ILi64EEEEEELi256ENS_6half_tEfNS_4arch4Sm90ELb0ELb0ELb0ELb0ELb1ELb0ELb0ELb1ELb0ELb1ELb1ELb0EEENS1_21CollectiveEpilogueFwdINS6_IJSA_NS7_ILi256EEESB_EEES9_SE_SG_Li256ELb0ELb1ELb1ELb0EEENS1_19SingleTileSchedulerILb0ELb1ELb1ELi128EEEEEEEEEvNT_6ParamsE,@function
        .size           _ZN7cutlass13device_kernelIN5flash11enable_sm90INS1_16FlashAttnFwdSm90INS1_25CollectiveMainloopFwdSm90ILi2EN4cute5tupleIJNS5_1CILi1EEES8_S8_EEENS6_IJNS7_ILi128EEENS7_ILi96EEENS7_ILi64EEEEEELi256ENS_6half_tEfNS_4arch4Sm90ELb0ELb0ELb0ELb0ELb1ELb0ELb0ELb1ELb0ELb1ELb1ELb0EEENS1_21CollectiveEpilogueFwdINS6_IJSA_NS7_ILi256EEESB_EEES9_SE_SG_Li256ELb0ELb1ELb1ELb0EEENS1_19SingleTileSchedulerILb0ELb1ELb1ELi128EEEEEEEEEvNT_6ParamsE,(.L_x_6556 - _ZN7cutlass13device_kernelIN5flash11enable_sm90INS1_16FlashAttnFwdSm90INS1_25CollectiveMainloopFwdSm90ILi2EN4cute5tupleIJNS5_1CILi1EEES8_S8_EEENS6_IJNS7_ILi128EEENS7_ILi96EEENS7_ILi64EEEEEELi256ENS_6half_tEfNS_4arch4Sm90ELb0ELb0ELb0ELb0ELb1ELb0ELb0ELb1ELb0ELb1ELb1ELb0EEENS1_21CollectiveEpilogueFwdINS6_IJSA_NS7_ILi256EEESB_EEES9_SE_SG_Li256ELb0ELb1ELb1ELb0EEENS1_19SingleTileSchedulerILb0ELb1ELb1ELi128EEEEEEEEEvNT_6ParamsE)
        .other          _ZN7cutlass13device_kernelIN5flash11enable_sm90INS1_16FlashAttnFwdSm90INS1_25CollectiveMainloopFwdSm90ILi2EN4cute5tupleIJNS5_1CILi1EEES8_S8_EEENS6_IJNS7_ILi128EEENS7_ILi96EEENS7_ILi64EEEEEELi256ENS_6half_tEfNS_4arch4Sm90ELb0ELb0ELb0ELb0ELb1ELb0ELb0ELb1ELb0ELb1ELb1ELb0EEENS1_21CollectiveEpilogueFwdINS6_IJSA_NS7_ILi256EEESB_EEES9_SE_SG_Li256ELb0ELb1ELb1ELb0EEENS1_19SingleTileSchedulerILb0ELb1ELb1ELi128EEEEEEEEEvNT_6ParamsE,@"STO_CUDA_ENTRY STV_DEFAULT"
_ZN7cutlass13device_kernelIN5flash11enable_sm90INS1_16FlashAttnFwdSm90INS1_25CollectiveMainloopFwdSm90ILi2EN4cute5tupleIJNS5_1CILi1EEES8_S8_EEENS6_IJNS7_ILi128EEENS7_ILi96EEENS7_ILi64EEEEEELi256ENS_6half_tEfNS_4arch4Sm90ELb0ELb0ELb0ELb0ELb1ELb0ELb0ELb1ELb0ELb1ELb1ELb0EEENS1_21CollectiveEpilogueFwdINS6_IJSA_NS7_ILi256EEESB_EEES9_SE_SG_Li256ELb0ELb1ELb1ELb0EEENS1_19SingleTileSchedulerILb0ELb1ELb1ELi128EEEEEEEEEvNT_6ParamsE:
[----:B------:R-:W0:Y:S01]  /*0000*/  LDC R1, c[0x0][0x28] ;  /* 0x00000a00ff017b82 */ /* 0x000e220000000800 */
[----:B------:R-:W1:Y:S01]  /*0010*/  S2R R16, SR_TID.X ;  /* 0x0000000000107919 */ /* 0x000e620000002100 */
[----:B------:R-:W-:Y:S01]  /*0020*/  ELECT P0, URZ, PT ;  /* 0x00000000003f782f */ /* 0x000fe20003800000 */
[----:B------:R-:W-:Y:S01]  /*0030*/  UMOV UR4, 0x80 ;  /* 0x0000008000047882 */ /* 0x000fe20000000000 */
[----:B------:R-:W-:Y:S01]  /*0040*/  UMOV UR7, 0x100 ;  /* 0x0000010000077882 */ /* 0x000fe20000000000 */
[----:B-1----:R-:W-:-:S05]  /*0050*/  SHF.R.U32.HI R0, RZ, 0x5, R16 ;  /* 0x00000005ff007819 */ /* 0x002fca0000011610 */
[----:B------:R-:W1:Y:S02]  /*0060*/  SHFL.IDX PT, R2, R0, RZ, 0x1f ;  /* 0x00001fff00027589 */ /* 0x000e6400000e0000 */
[C---:B-1----:R-:W-:Y:S02]  /*0070*/  ISETP.NE.OR P0, PT, R2.reuse, RZ, !P0 ;  /* 0x000000ff0200720c */ /* 0x042fe40004705670 */
[----:B------:R-:W-:Y:S02]  /*0080*/  ISETP.NE.AND P1, PT, R2, RZ, PT ;  /* 0x000000ff0200720c */ /* 0x000fe40003f25270 */
[----:B------:R-:W-:-:S05]  /*0090*/  SHF.R.U32.HI R2, RZ, 0x7, R16 ;  /* 0x00000007ff027819 */ /* 0x000fca0000011610 */
[----:B------:R1:W2:Y:S04]  /*00a0*/  SHFL.IDX PT, R4, R2, RZ, 0x1f ;  /* 0x00001fff02047589 */ /* 0x0002a800000e0000 */
[----:B------:R-:W-:Y:S01]  /*00b0*/  VOTEU.ALL UP0, P0 ;  /* 0x00000000003f7886 */ /* 0x000fe20000000000 */
[----:B------:R-:W-:-:S04]  /*00c0*/  VOTEU.ALL UP1, P0 ;  /* 0x00000000003f7886 */ /* 0x000fc80000020000 */
[----:B------:R-:W3:Y:S01]  /*00d0*/  @!UP0 S2UR UR8, SR_CgaCtaId ;  /* 0x00000000000889c3 */ /* 0x000ee20000008800 */
[----:B------:R-:W-:Y:S01]  /*00e0*/  @!UP0 UMOV UR6, 0x400 ;  /* 0x0000040000068882 */ /* 0x000fe20000000000 */
[----:B------:R-:W-:-:S04]  /*00f0*/  @!UP0 UIADD3 UR4, -UR4, 0x100000, URZ ;  /* 0x0010000004048890 */ /* 0x000fc8000fffe13f */
[----:B------:R-:W-:Y:S02]  /*0100*/  @!UP0 USHF.L.U32 UR5, UR4, 0xb, URZ ;  /* 0x0000000b04058899 */ /* 0x000fe4000800063f */
[----:B------:R-:W-:Y:S02]  /*0110*/  @!UP0 USHF.L.U32 UR4, UR4, 0x1, URZ ;  /* 0x0000000104048899 */ /* 0x000fe4000800063f */
[----:B---3--:R-:W-:Y:S02]  /*0120*/  @!UP0 ULEA UR8, UR8, UR6, 0x18 ;  /* 0x0000000608088291 */ /* 0x008fe4000f8ec03f */
[----:B------:R-:W-:-:S04]  /*0130*/  @!UP0 UIADD3 UR6, -UR7, 0x100000, URZ ;  /* 0x0010000007068890 */ /* 0x000fc8000fffe13f */
[----:B------:R-:W-:Y:S02]  /*0140*/  @!UP0 USHF.L.U32 UR7, UR6, 0xb, URZ ;  /* 0x0000000b06078899 */ /* 0x000fe4000800063f */
[----:B------:R-:W-:Y:S01]  /*0150*/  @!UP0 USHF.L.U32 UR6, UR6, 0x1, URZ ;  /* 0x0000000106068899 */ /* 0x000fe2000800063f */
[----:B------:R-:W-:-:S05]  /*0160*/  VOTEU.ALL UP0, P0 ;  /* 0x00000000003f7886 */ /* 0x000fca0000000000 */
[----:B------:R1:W3:Y:S06]  /*0170*/  @!UP0 SYNCS.EXCH.64 URZ, [UR8+0x22800], UR4 ;  /* 0x02280004083f85b2 */ /* 0x0002ec0008000100 */
[----:B------:R1:W4:Y:S02]  /*0180*/  @!UP1 SYNCS.EXCH.64 URZ, [UR8+0x22820], UR6 ;  /* 0x02282006083f95b2 */ /* 0x0003240008000100 */
[----:B012---:R-:W-:Y:S05]  /*0190*/  @P1 BRA `(.L_x_0) ;  /* 0x0000000000481947 */ /* 0x007fea0003800000 */
[----:B------:R-:W0:Y:S01]  /*01a0*/  S2UR UR5, SR_CgaCtaId ;  /* 0x00000000000579c3 */ /* 0x000e220000008800 */
[----:B------:R-:W-:Y:S01]  /*01b0*/  UMOV UR4, 0x400 ;  /* 0x0000040000047882 */ /* 0x000fe20000000000 */
[----:B------:R-:W-:Y:S01]  /*01c0*/  UMOV UR6, 0x80 ;  /* 0x0000008000067882 */ /* 0x000fe20000000000 */
[----:B------:R-:W-:Y:S01]  /*01d0*/  UMOV UR7, 0x100 ;  /* 0x0000010000077882 */ /* 0x000fe20000000000 */
[----:B------:R-:W-:Y:S01]  /*01e0*/  ELECT P0, URZ, PT ;  /* 0x00000000003f782f */ /* 0x000fe20003800000 */
[----:B0-----:R-:W-:Y:S02]  /*01f0*/  ULEA UR8, UR5, UR4, 0x18 ;  /* 0x0000000405087291 */ /* 0x001fe4000f8ec03f */
[----:B------:R-:W-:-:S04]  /*0200*/  UIADD3 UR4, -UR6, 0x100000, URZ ;  /* 0x0010000006047890 */ /* 0x000fc8000fffe13f */
[----:B------:R-:W-:Y:S02]  /*0210*/  USHF.L.U32 UR5, UR4, 0xb, URZ ;  /* 0x0000000b04057899 */ /* 0x000fe4000800063f */
[----:B------:R-:W-:Y:S02]  /*0220*/  USHF.L.U32 UR4, UR4, 0x1, URZ ;  /* 0x0000000104047899 */ /* 0x000fe4000800063f */
[----:B------:R-:W-:-:S04]  /*0230*/  UIADD3 UR6, -UR7, 0x100000, URZ ;  /* 0x0010000007067890 */ /* 0x000fc8000fffe13f */
[----:B------:R-:W-:Y:S02]  /*0240*/  USHF.L.U32 UR7, UR6, 0xb, URZ ;  /* 0x0000000b06077899 */ /* 0x000fe4000800063f */
[----:B------:R-:W-:Y:S01]  /*0250*/  USHF.L.U32 UR6, UR6, 0x1, URZ ;  /* 0x0000000106067899 */ /* 0x000fe2000800063f */
[----:B------:R-:W0:Y:S03]  /*0260*/  FENCE.VIEW.ASYNC.S ;  /* 0x00000000000073c6 */ /* 0x000e260000000000 */
[----:B0-----:R0:W1:Y:S08]  /*0270*/  SYNCS.EXCH.64 URZ, [UR8+0x22830], UR4 ;  /* 0x02283004083f75b2 */ /* 0x0010700008000100 */
[----:B------:R0:W2:Y:S01]  /*0280*/  SYNCS.EXCH.64 URZ, [UR8+0x22840], UR6 ;  /* 0x02284006083f75b2 */ /* 0x0000a20008000100 */
[----:B------:R0:W0:Y:S01]  /*0290*/  SYNCS.EXCH.64 URZ, [UR8+0x22838], UR4 ;  /* 0x02283804083f75b2 */ /* 0x0000220008000100 */
[----:B------:R0:W0:Y:S01]  /*02a0*/  SYNCS.EXCH.64 URZ, [UR8+0x22848], UR6 ;  /* 0x02284806083f75b2 */ /* 0x0000220008000100 */
[----:B------:R-:W-:Y:S01]  /*02b0*/  NOP ;  /* 0x0000000000007918 */ /* 0x000fe20000000000 */
.L_x_0:
[----:B------:R-:W5:Y:S01]  /*02c0*/  SHFL.IDX PT, R3, R0, RZ, 0x1f ;  /* 0x00001fff00037589 */ /* 0x000f6200000e0000 */
[----:B------:R-:W-:Y:S01]  /*02d0*/  NOP ;  /* 0x0000000000007918 */ /* 0x000fe20000000000 */
[----:B-----5:R-:W-:-:S13]  /*02e0*/  ISETP.NE.AND P0, PT, R3, RZ, PT ;  /* 0x000000ff0300720c */ /* 0x020fda0003f05270 */
[----:B------:R-:W-:Y:S05]  /*02f0*/  @P0 BRA `(.L_x_1) ;  /* 0x0000000000480947 */ /* 0x000fea0003800000 */
[----:B0-----:R-:W0:Y:S01]  /*0300*/  S2UR UR5, SR_CgaCtaId ;  /* 0x00000000000579c3 */ /* 0x001e220000008800 */
        /* <DEDUP_REMOVED lines=12> */
[----:B0-----:R0:W0:Y:S08]  /*03d0*/  SYNCS.EXCH.64 URZ, [UR8+0x22850], UR4 ;  /* 0x02285004083f75b2 */ /* 0x0010300008000100 */
[----:B------:R0:W0:Y:S01]  /*03e0*/  SYNCS.EXCH.64 URZ, [UR8+0x22860], UR6 ;  /* 0x02286006083f75b2 */ /* 0x0000220008000100 */
[----:B------:R0:W0:Y:S01]  /*03f0*/  SYNCS.EXCH.64 URZ, [UR8+0x22858], UR4 ;  /* 0x02285804083f75b2 */ /* 0x0000220008000100 */
[----:B------:R0:W0:Y:S01]  /*0400*/  SYNCS.EXCH.64 URZ, [UR8+0x22868], UR6 ;  /* 0x02286806083f75b2 */ /* 0x0000220008000100 */
[----:B------:R-:W-:Y:S01]  /*0410*/  NOP ;  /* 0x0000000000007918 */ /* 0x000fe20000000000 */
.L_x_1:
[----:B------:R-:W5:Y:S01]  /*0420*/  SHFL.IDX PT, R3, R0, RZ, 0x1f ;  /* 0x00001fff00037589 */ /* 0x000f6200000e0000 */
[----:B------:R-:W-:Y:S01]  /*0430*/  NOP ;  /* 0x0000000000007918 */ /* 0x000fe20000000000 */
[----:B-----5:R-:W-:-:S13]  /*0440*/  ISETP.NE.AND P0, PT, R3, RZ, PT ;  /* 0x000000ff0300720c */ /* 0x020fda0003f05270 */
[----:B------:R-:W-:Y:S05]  /*0450*/  @P0 BRA `(.L_x_2) ;  /* 0x0000000000380947 */ /* 0x000fea0003800000 */
[----:B0-----:R-:W0:Y:S01]  /*0460*/  S2UR UR5, SR_CgaCtaId ;  /* 0x00000000000579c3 */ /* 0x001e220000008800 */
[----:B------:R-:W-:Y:S01]  /*0470*/  UMOV UR4, 0x400 ;  /* 0x0000040000047882 */ /* 0x000fe20000000000 */
[----:B------:R-:W-:Y:S01]  /*0480*/  UMOV UR7, 0x80 ;  /* 0x0000008000077882 */ /* 0x000fe20000000000 */
[----:B------:R-:W-:Y:S01]  /*0490*/  ELECT P0, URZ, PT ;  /* 0x00000000003f782f */ /* 0x000fe20003800000 */
[----:B0-----:R-:W-:Y:S02]  /*04a0*/  ULEA UR6, UR5, UR4, 0x18 ;  /* 0x0000000405067291 */ /* 0x001fe4000f8ec03f */
[----:B------:R-:W-:-:S04]  /*04b0*/  UIADD3 UR4, -UR7, 0x100000, URZ ;  /* 0x0010000007047890 */ /* 0x000fc8000fffe13f */
[----:B------:R-:W-:Y:S02]  /*04c0*/  USHF.L.U32 UR5, UR4, 0xb, URZ ;  /* 0x0000000b04057899 */ /* 0x000fe4000800063f */
[----:B------:R-:W-:Y:S01]  /*04d0*/  USHF.L.U32 UR4, UR4, 0x1, URZ ;  /* 0x0000000104047899 */ /* 0x000fe2000800063f */
[----:B------:R-:W0:Y:S11]  /*04e0*/  FENCE.VIEW.ASYNC.S ;  /* 0x00000000000073c6 */ /* 0x000e360000000000 */
[----:B0-----:R0:W0:Y:S01]  /*04f0*/  SYNCS.EXCH.64 URZ, [UR6+0x22870], UR4 ;  /* 0x02287004063f75b2 */ /* 0x0010220008000100 */
[----:B------:R0:W0:Y:S01]  /*0500*/  SYNCS.EXCH.64 URZ, [UR6+0x22880], UR4 ;  /* 0x02288004063f75b2 */ /* 0x0000220008000100 */
[----:B------:R0:W0:Y:S01]  /*0510*/  SYNCS.EXCH.64 URZ, [UR6+0x22878], UR4 ;  /* 0x02287804063f75b2 */ /* 0x0000220008000100 */
[----:B------:R0:W0:Y:S01]  /*0520*/  SYNCS.EXCH.64 URZ, [UR6+0x22888], UR4 ;  /* 0x02288804063f75b2 */ /* 0x0000220008000100 */
[----:B------:R-:W-:Y:S01]  /*0530*/  NOP ;  /* 0x0000000000007918 */ /* 0x000fe20000000000 */
.L_x_2:
        /* <DEDUP_REMOVED lines=22> */
.L_x_3:
[----:B------:R-:W5:Y:S01]  /*06a0*/  SHFL.IDX PT, R3, R0, RZ, 0x1f ;  /* 0x00001fff00037589 */ /* 0x000f6200000e0000 */
[----:B------:R-:W-:Y:S01]  /*06b0*/  R2UR UR9, R4 ;  /* 0x00000000040972ca */ /* 0x000fe200000e0000 */
        /* <DEDUP_REMOVED lines=21> */
.L_x_4:
[----:B------:R-:W-:Y:S01]  /*0810*/  UISETP.NE.AND UP0, UPT, UR9, URZ, UPT ;  /* 0x0000003f0900728c */ /* 0x000fe2000bf05270 */
[----:B------:R-:W-:Y:S01]  /*0820*/  NOP ;  /* 0x0000000000007918 */ /* 0x000fe20000000000 */
[----:B------:R-:W-:Y:S01]  /*0830*/  UMOV UR39, 0x1 ;  /* 0x0000000100277882 */ /* 0x000fe20000000000 */
[----:B------:R-:W-:Y:S01]  /*0840*/  ULDC.64 UR36, c[0x0][0x208] ;  /* 0x0000820000247ab9 */ /* 0x000fe20000000a00 */
[----:B------:R-:W-:Y:S01]  /*0850*/  USEL UR39, UR39, 0x2, !UP0 ;  /* 0x0000000227277887 */ /* 0x000fe2000c000000 */
[----:B------:R-:W-:Y:S01]  /*0860*/  BSSY B6, `(.L_x_5) ;  /* 0x0000a96000067945 */ /* 0x000fe20003800000 */
[----:B01234-:R-:W-:Y:S01]  /*0870*/  BAR.SYNC.DEFER_BLOCKING 0x0 ;  /* 0x0000000000007b1d */ /* 0x01ffe20000010000 */
[----:B------:R-:W-:-:S13]  /*0880*/  PLOP3.LUT P0, PT, PT, PT, UP0, 0x80, 0x0 ;  /* 0x000000000000781c */ /* 0x000fda0003f0f008 */
[----:B------:R-:W-:Y:S05]  /*0890*/  @!P0 BRA `(.L_x_6) ;  /* 0x0000007000888947 */ /* 0x000fea0003800000 */
.L_x_7:
[----:B------:R-:W-:-:S08]  /*08a0*/  NOP ;  /* 0x0000000000007918 */ /* 0x000fd00000000000 */
[----:B------:R-:W0:Y:S02]  /*08b0*/  USETMAXREG.TRY_ALLOC.CTAPOOL UP0, 0xe8 ;  /* 0x000000e8000079c8 */ /* 0x000e240008000600 */
[----:B0-----:R-:W-:-:S13]  /*08c0*/  PLOP3.LUT P0, PT, PT, PT, UP0, 0x80, 0x0 ;  /* 0x000000000000781c */ /* 0x001fda0003f0f008 */
[----:B------:R-:W-:Y:S05]  /*08d0*/  @!P0 BRA `(.L_x_7) ;  /* 0xfffffffc00f08947 */ /* 0x000fea000383ffff */
[----:B------:R-:W0:Y:S01]  /*08e0*/  S2UR UR6, SR_CTAID.Y ;  /* 0x00000000000679c3 */ /* 0x000e220000002600 */
[----:B------:R-:W-:-:S07]  /*08f0*/  ULDC UR7, c[0x0][0xc50] ;  /* 0x0003140000077ab9 */ /* 0x000fce0000000800 */
[----:B------:R-:W-:Y:S08]  /*0900*/  BAR.ARV 0x8, 0x180 ;  /* 0x0206000000007b1d */ /* 0x000ff00000002000 */
[----:B------:R-:W1:Y:S01]  /*0910*/  S2UR UR8, SR_CTAID.Z ;  /* 0x00000000000879c3 */ /* 0x000e620000002700 */
[----:B------:R-:W-:Y:S01]  /*0920*/  ISETP.NE.AND P0, PT, R2, 0x1, PT ;  /* 0x000000010200780c */ /* 0x000fe20003f05270 */
[----:B------:R-:W-:-:S11]  /*0930*/  UISETP.NE.AND UP0, UPT, UR7, 0x1, UPT ;  /* 0x000000010700788c */ /* 0x000fd6000bf05270 */
[----:B------:R-:W-:Y:S01]  /*0940*/  @UP0 ULDC UR4, c[0x0][0xc54] ;  /* 0x0003150000040ab9 */ /* 0x000fe20000000800 */
[----:B------:R-:W-:Y:S06]  /*0950*/  @!P0 BAR.ARV 0x9, 0x100 ;  /* 0x0244000000008b1d */ /* 0x000fec0000002000 */
[----:B0-----:R-:W-:Y:S01]  /*0960*/  UIMAD.WIDE.U32 UR4, UR6, UR4, URZ ;  /* 0x00000004060472a5 */ /* 0x001fe2000f8e003f */
[----:B------:R-:W-:Y:S01]  /*0970*/  @UP0 ULDC UR9, c[0x0][0xc58] ;  /* 0x0003160000090ab9 */ /* 0x000fe20000000800 */
[----:B------:R-:W-:Y:S01]  /*0980*/  UMOV UR38, UR6 ;  /* 0x0000000600267c82 */ /* 0x000fe20008000000 */
[----:B-1----:R-:W-:Y:S01]  /*0990*/  ISETP.LE.AND P0, PT, RZ, UR8, PT ;  /* 0x00000008ff007c0c */ /* 0x002fe2000bf03270 */
[----:B------:R-:W-:-:S04]  /*09a0*/  @UP0 USHF.R.U32.HI UR38, URZ, UR9, UR5 ;  /* 0x000000093f260299 */ /* 0x000fc80008011605 */
[----:B------:R-:W-:-:S04]  /*09b0*/  UIADD3 UR4, -UR38, URZ, URZ ;  /* 0x0000003f26047290 */ /* 0x000fc8000fffe13f */
[----:B------:R-:W-:-:S04]  /*09c0*/  UIMAD UR7, UR7, UR4, UR6 ;  /* 0x00000004070772a4 */ /* 0x000fc8000f8e0206 */
[----:B------:R-:W-:Y:S08]  /*09d0*/  @!P0 BRA `(.L_x_8) ;  /* 0x000000a400f88947 */ /* 0x000ff00003800000 */
[----:B------:R-:W-:Y:S01]  /*09e0*/  ULDC.64 UR4, c[0x0][0x418] ;  /* 0x0001060000047ab9 */ /* 0x000fe20000000a00 */
[----:B------:R-:W-:Y:S01]  /*09f0*/  ULDC UR42, c[0x0][0x424] ;  /* 0x00010900002a7ab9 */ /* 0x000fe20000000800 */
[----:B------:R-:W-:Y:S02]  /*0a00*/  UISETP.NE.U32.AND UP0, UPT, UR4, URZ, UPT ;  /* 0x0000003f0400728c */ /* 0x000fe4000bf05070 */
[----:B------:R-:W-:Y:S02]  /*0a10*/  ULOP3.LUT UR40, UR7, 0xffff, URZ, 0xc0, !UPT ;  /* 0x0000ffff07287892 */ /* 0x000fe4000f8ec03f */
[----:B------:R-:W-:Y:S01]  /*0a20*/  UISETP.NE.AND.EX UP0, UPT, UR5, URZ, UPT, UP0 ;  /* 0x0000003f0500728c */ /* 0x000fe2000bf05300 */
[----:B------:R-:W-:-:S03]  /*0a30*/  ULDC UR4, c[0x0][0x2f0] ;  /* 0x0000bc0000047ab9 */ /* 0x000fc60000000800 */
[----:B------:R-:W-:-:S04]  /*0a40*/  USEL UR42, UR42, 0x1, UP0 ;  /* 0x000000012a2a7887 */ /* 0x000fc80008000000 */
[----:B------:R-:W-:-:S04]  /*0a50*/  UIMAD UR42, UR42, UR4, URZ ;  /* 0x000000042a2a72a4 */ /* 0x000fc8000f8e023f */
[----:B------:R-:W-:Y:S02]  /*0a60*/  UISETP.GE.AND UP0, UPT, UR42, 0x1, UPT ;  /* 0x000000012a00788c */ /* 0x000fe4000bf06270 */
[----:B------:R-:W-:-:S04]  /*0a70*/  UIADD3 UR4, UR42, 0x5f, URZ ;  /* 0x0000005f2a047890 */ /* 0x000fc8000fffe03f */
[----:B------:R-:W-:Y:S01]  /*0a80*/  PLOP3.LUT P0, PT, PT, PT, UP0, 0x80, 0x0 ;  /* 0x000000000000781c */ /* 0x000fe20003f0f008 */
[----:B------:R-:W-:-:S04]  /*0a90*/  UIMAD.WIDE UR4, UR4, 0x2aaaaaab, URZ ;  /* 0x2aaaaaab040478a5 */ /* 0x000fc8000f8e023f */
[----:B------:R-:W-:-:S03]  /*0aa0*/  USHF.R.U32.HI UR6, URZ, 0x1f, UR5 ;  /* 0x0000001f3f067899 */ /* 0x000fc60008011605 */
[----:B------:R-:W-:Y:S01]  /*0ab0*/  UMOV UR4, URZ ;  /* 0x0000003f00047c82 */ /* 0x000fe20008000000 */
[----:B------:R-:W-:-:S04]  /*0ac0*/  ULEA.HI.SX32 UR6, UR5, UR6, 0x1c ;  /* 0x0000000605067291 */ /* 0x000fc8000f8fe23f */
[----:B------:R-:W-:Y:S08]  /*0ad0*/  @!P0 BRA `(.L_x_9) ;  /* 0x0000000000908947 */ /* 0x000ff00003800000 */
[----:B------:R-:W-:Y:S01]  /*0ae0*/  USHF.R.U32.HI UR7, URZ, 0x10, UR7 ;  /* 0x000000103f077899 */ /* 0x000fe20008011607 */
[----:B------:R-:W-:-:S03]  /*0af0*/  UMOV UR4, URZ ;  /* 0x0000003f00047c82 */ /* 0x000fc60008000000 */
[----:B------:R-:W-:-:S11]  /*0b00*/  UISETP.NE.AND UP0, UPT, UR7, URZ, UPT ;  /* 0x0000003f0700728c */ /* 0x000fd6000bf05270 */
[----:B------:R-:W-:Y:S02]  /*0b10*/  @!UP0 ULDC UR7, c[0x0][0x9f0] ;  /* 0x00027c0000078ab9 */ /* 0x000fe40000000800 */
[----:B------:R-:W-:Y:S01]  /*0b20*/  IMAD.U32 R4, RZ, RZ, UR7 ;  /* 0x00000007ff047e24 */ /* 0x000fe2000f8e00ff */
[----:B------:R-:W-:-:S04]  /*0b30*/  UIADD3 UR8, UR6, -0x1, UR7 ;  /* 0xffffffff06087890 */ /* 0x000fc8000fffe007 */
[-C--:B------:R-:W-:Y:S02]  /*0b40*/  IABS R0, R4.reuse ;  /* 0x0000000400007213 */ /* 0x080fe40000000000 */
[----:B------:R-:W-:Y:S01]  /*0b50*/  IMAD.U32 R5, RZ, RZ, UR8 ;  /* 0x00000008ff057e24 */ /* 0x000fe2000f8e00ff */
[----:B------:R-:W-:Y:S01]  /*0b60*/  IABS R6, R4 ;  /* 0x0000000400067213 */ /* 0x000fe20000000000 */
[----:B------:R-:W-:Y:S01]  /*0b70*/  ULOP3.LUT UR8, UR8, UR7, URZ, 0x3c, !UPT ;  /* 0x0000000708087292 */ /* 0x000fe2000f8e3c3f */
[----:B------:R-:W-:Y:S02]  /*0b80*/  R2UR UR11, R0 ;  /* 0x00000000000b72ca */ /* 0x000fe400000e0000 */
[----:B------:R-:W-:-:S05]  /*0b90*/  IABS R5, R5 ;  /* 0x0000000500057213 */ /* 0x000fca0000000000 */
[----:B------:R-:W-:-:S05]  /*0ba0*/  IMAD.MOV.U32 R4, RZ, RZ, R5 ;  /* 0x000000ffff047224 */ /* 0x000fca00078e0005 */
[----:B------:R-:W-:Y:S01]  /*0bb0*/  R2UR UR10, R4 ;  /* 0x00000000040a72ca */ /* 0x000fe200000e0000 */
[----:B------:R-:W0:Y:S08]  /*0bc0*/  I2F.RP R0, UR11 ;  /* 0x0000000b00007d06 */ /* 0x000e300008209400 */
[----:B0-----:R-:W0:Y:S02]  /*0bd0*/  MUFU.RCP R0, R0 ;  /* 0x0000000000007308 */ /* 0x001e240000001000 */
[----:B0-----:R-:W-:Y:S01]  /*0be0*/  VIADD R3, R0, 0xffffffe ;  /* 0x0ffffffe00037836 */ /* 0x001fe20000000000 */
[----:B------:R-:W-:-:S05]  /*0bf0*/  IADD3 R0, RZ, -R6, RZ ;  /* 0x80000006ff007210 */ /* 0x000fca0007ffe0ff */
[----:B------:R-:W0:Y:S02]  /*0c00*/  F2I.FTZ.U32.TRUNC.NTZ R3, R3 ;  /* 0x0000000300037305 */ /* 0x000e24000021f000 */
[----:B0-----:R-:W-:-:S13]  /*0c10*/  R2UR UR5, R3 ;  /* 0x00000000030572ca */ /* 0x001fda00000e0000 */
[----:B------:R-:W-:-:S04]  /*0c20*/  UIADD3 UR9, URZ, -UR5, URZ ;  /* 0x800000053f097290 */ /* 0x000fc8000fffe03f */
[----:B------:R-:W-:-:S04]  /*0c30*/  UIMAD UR9, UR9, UR11, URZ ;  /* 0x0000000b090972a4 */ /* 0x000fc8000f8e023f */
[----:B------:R-:W-:-:S03]  /*0c40*/  UIMAD.WIDE.U32 UR4, UR5, UR9, UR4 ;  /* 0x00000009050472a5 */ /* 0x000fc6000f8e0004 */
[----:B------:R-:W-:Y:S01]  /*0c50*/  R2UR UR9, R0 ;  /* 0x00000000000972ca */ /* 0x000fe200000e0000 */
[----:B------:R-:W-:-:S12]  /*0c60*/  UIMAD.WIDE.U32 UR4, UR5, UR10, URZ ;  /* 0x0000000a050472a5 */ /* 0x000fd8000f8e003f */
[----:B------:R-:W-:-:S04]  /*0c70*/  UIMAD UR4, UR5, UR9, UR10 ;  /* 0x00000009050472a4 */ /* 0x000fc8000f8e020a */
[----:B------:R-:W-:-:S11]  /*0c80*/  UISETP.GT.U32.AND UP0, UPT, UR11, UR4, UPT ;  /* 0x000000040b00728c */ /* 0x000fd6000bf04070 */
[----:B------:R-:W-:Y:S02]  /*0c90*/  @!UP0 UIADD3 UR4, UR4, -UR11, URZ ;  /* 0x8000000b04048290 */ /* 0x000fe4000fffe03f */
[----:B------:R-:W-:Y:S02]  /*0ca0*/  @!UP0 UIADD3 UR5, UR5, 0x1, URZ ;  /* 0x0000000105058890 */ /* 0x000fe4000fffe03f */
[----:B------:R-:W-:Y:S02]  /*0cb0*/  UISETP.GE.U32.AND UP1, UPT, UR4, UR11, UPT ;  /* 0x0000000b0400728c */ /* 0x000fe4000bf26070 */
[----:B------:R-:W-:-:S09]  /*0cc0*/  UISETP.GE.AND UP0, UPT, UR8, URZ, UPT ;  /* 0x0000003f0800728c */ /* 0x000fd2000bf06270 */
[----:B------:R-:W-:Y:S02]  /*0cd0*/  @UP1 UIADD3 UR5, UR5, 0x1, URZ ;  /* 0x0000000105051890 */ /* 0x000fe4000fffe03f */
[----:B------:R-:W-:-:S05]  /*0ce0*/  UISETP.NE.AND UP1, UPT, UR7, URZ, UPT ;  /* 0x0000003f0700728c */ /* 0x000fca000bf25270 */
[----:B------:R-:W-:Y:S02]  /*0cf0*/  UMOV UR4, UR5 ;  /* 0x0000000500047c82 */ /* 0x000fe40008000000 */
[----:B------:R-:W-:-:S04]  /*0d00*/  @!UP0 UIADD3 UR4, -UR4, URZ, URZ ;  /* 0x0000003f04048290 */ /* 0x000fc8000fffe13f */
[----:B------:R-:W-:-:S12]  /*0d10*/  @!UP1 ULOP3.LUT UR4, URZ, UR7, URZ, 0x33, !UPT ;  /* 0x000000073f049292 */ /* 0x000fd8000f8e333f */
.L_x_9:
[----:B------:R-:W-:Y:S01]  /*0d20*/  UIMAD UR40, UR40, UR4, URZ ;  /* 0x00000004282872a4 */ /* 0x000fe2000f8e023f */
[----:B------:R-:W-:Y:S01]  /*0d30*/  IMAD.U32 R0, RZ, RZ, UR6 ;  /* 0x00000006ff007e24 */ /* 0x000fe2000f8e00ff */
[----:B------:R-:W-:Y:S01]  /*0d40*/  PLOP3.LUT P0, PT, PT, PT, PT, 0x80, 0x0 ;  /* 0x000000000000781c */ /* 0x000fe20003f0f070 */
[----:B------:R-:W-:Y:S01]  /*0d50*/  IMAD.U32 R3, RZ, RZ, UR4 ;  /* 0x00000004ff037e24 */ /* 0x000fe2000f8e00ff */
[----:B------:R-:W-:Y:S01]  /*0d60*/  MOV R6, RZ ;  /* 0x000000ff00067202 */ /* 0x000fe20000000f00 */
[----:B------:R-:W-:Y:S01]  /*0d70*/  VIADD R16, R16, 0xffffff80 ;  /* 0xffffff8010107836 */ /* 0x000fe20000000000 */
[----:B------:R-:W-:Y:S02]  /*0d80*/  CS2R R150, SRZ ;  /* 0x0000000000967805 */ /* 0x000fe4000001ff00 */
[----:B------:R-:W-:Y:S02]  /*0d90*/  CS2R R148, SRZ ;  /* 0x0000000000947805 */ /* 0x000fe4000001ff00 */
[----:B------:R-:W-:Y:S01]  /*0da0*/  VIADDMNMX R0, R3, UR40, R0, PT ;  /* 0x0000002803007c46 */ /* 0x000fe2000b800100 */
[----:B------:R-:W-:Y:S01]  /*0db0*/  IMAD.MOV.U32 R3, RZ, RZ, RZ ;  /* 0x000000ffff037224 */ /* 0x000fe200078e00ff */
[----:B------:R-:W-:-:S02]  /*0dc0*/  CS2R R146, SRZ ;  /* 0x0000000000927805 */ /* 0x000fc4000001ff00 */
[----:B------:R-:W-:Y:S02]  /*0dd0*/  CS2R R144, SRZ ;  /* 0x0000000000907805 */ /* 0x000fe4000001ff00 */
[----:B------:R-:W-:Y:S02]  /*0de0*/  R2UR UR43, R0 ;  /* 0x00000000002b72ca */ /* 0x000fe400000e0000 */
[----:B------:R-:W-:Y:S02]  /*0df0*/  CS2R R142, SRZ ;  /* 0x00000000008e7805 */ /* 0x000fe4000001ff00 */
[----:B------:R-:W-:Y:S02]  /*0e00*/  CS2R R140, SRZ ;  /* 0x00000000008c7805 */ /* 0x000fe4000001ff00 */
[----:B------:R-:W-:Y:S02]  /*0e10*/  CS2R R138, SRZ ;  /* 0x00000000008a7805 */ /* 0x000fe4000001ff00 */
[----:B------:R-:W-:-:S02]  /*0e20*/  CS2R R136, SRZ ;  /* 0x0000000000887805 */ /* 0x000fc4000001ff00 */
[----:B------:R-:W-:Y:S02]  /*0e30*/  CS2R R134, SRZ ;  /* 0x0000000000867805 */ /* 0x000fe4000001ff00 */
[----:B------:R-:W-:Y:S02]  /*0e40*/  CS2R R132, SRZ ;  /* 0x0000000000847805 */ /* 0x000fe4000001ff00 */
[----:B------:R-:W-:Y:S02]  /*0e50*/  CS2R R130, SRZ ;  /* 0x0000000000827805 */ /* 0x000fe4000001ff00 */
[----:B------:R-:W-:Y:S02]  /*0e60*/  CS2R R128, SRZ ;  /* 0x0000000000807805 */ /* 0x000fe4000001ff00 */
[----:B------:R-:W-:Y:S02]  /*0e70*/  CS2R R126, SRZ ;  /* 0x00000000007e7805 */ /* 0x000fe4000001ff00 */
[----:B------:R-:W-:-:S02]  /*0e80*/  CS2R R124, SRZ ;  /* 0x00000000007c7805 */ /* 0x000fc4000001ff00 */
[----:B------:R-:W-:Y:S02]  /*0e90*/  CS2R R122, SRZ ;  /* 0x00000000007a7805 */ /* 0x000fe4000001ff00 */
[----:B------:R-:W-:Y:S01]  /*0ea0*/  CS2R R120, SRZ ;  /* 0x0000000000787805 */ /* 0x000fe2000001ff00 */
[----:B------:R-:W-:Y:S01]  /*0eb0*/  UISETP.GT.AND UP0, UPT, UR43, UR40, UPT ;  /* 0x000000282b00728c */ /* 0x000fe2000bf04270 */
[----:B------:R-:W-:Y:S02]  /*0ec0*/  CS2R R118, SRZ ;  /* 0x0000000000767805 */ /* 0x000fe4000001ff00 */
[----:B------:R-:W-:Y:S02]  /*0ed0*/  CS2R R116, SRZ ;  /* 0x0000000000747805 */ /* 0x000fe4000001ff00 */
[----:B------:R-:W-:Y:S02]  /*0ee0*/  CS2R R114, SRZ ;  /* 0x0000000000727805 */ /* 0x000fe4000001ff00 */
[----:B------:R-:W-:-:S02]  /*0ef0*/  CS2R R112, SRZ ;  /* 0x0000000000707805 */ /* 0x000fc4000001ff00 */
[----:B------:R-:W-:Y:S02]  /*0f00*/  CS2R R110, SRZ ;  /* 0x00000000006e7805 */ /* 0x000fe4000001ff00 */
[----:B------:R-:W-:Y:S02]  /*0f10*/  PLOP3.LUT P1, PT, PT, PT, UP0, 0x80, 0x0 ;  /* 0x000000000000781c */ /* 0x000fe40003f2f008 */
        /* <DEDUP_REMOVED lines=42> */
[----:B------:R-:W-:Y:S01]  /*11c0*/  CS2R R24, SRZ ;  /* 0x0000000000187805 */ /* 0x000fe2000001ff00 */
[----:B------:R-:W-:Y:S06]  /*11d0*/  @!P1 BRA `(.L_x_10) ;  /* 0x0000004000f89947 */ /* 0x000fec0003800000 */
[----:B------:R-:W-:Y:S01]  /*11e0*/  SHF.R.S32.HI R3, RZ, 0x1f, R16 ;  /* 0x0000001fff037819 */ /* 0x000fe20000011410 */
[----:B------:R-:W0:Y:S01]  /*11f0*/  S2UR UR6, SR_CgaCtaId ;  /* 0x00000000000679c3 */ /* 0x000e220000008800 */
[----:B------:R-:W-:Y:S02]  /*1200*/  UMOV UR41, 0x400 ;  /* 0x0000040000297882 */ /* 0x000fe40000000000 */
[----:B------:R-:W-:-:S04]  /*1210*/  LEA.HI R17, R3, R16, RZ, 0x7 ;  /* 0x0000001003117211 */ /* 0x000fc800078f38ff */
[----:B------:R-:W-:-:S06]  /*1220*/  SHF.R.S32.HI R0, RZ, 0x7, R17 ;  /* 0x00000007ff007819 */ /* 0x000fcc0000011411 */
[----:B------:R-:W1:Y:S01]  /*1230*/  SHFL.IDX PT, R0, R0, RZ, 0x1f ;  /* 0x00001fff00007589 */ /* 0x000e6200000e0000 */
[----:B0-----:R-:W-:-:S04]  /*1240*/  ULEA UR41, UR6, UR41, 0x18 ;  /* 0x0000002906297291 */ /* 0x001fc8000f8ec03f */
[----:B------:R-:W-:-:S04]  /*1250*/  UIADD3 UR6, UR41, 0x18400, URZ ;  /* 0x0001840029067890 */ /* 0x000fc8000fffe03f */
[----:B------:R-:W-:Y:S01]  /*1260*/  ULOP3.LUT UP0, URZ, UR6, 0x1bf, URZ, 0xc0, !UPT ;  /* 0x000001bf063f7892 */ /* 0x000fe2000f80c03f */
[----:B-1----:R-:W-:-:S05]  /*1270*/  R2UR UR4, R0 ;  /* 0x00000000000472ca */ /* 0x002fca00000e0000 */
[----:B------:R-:W-:-:S08]  /*1280*/  PLOP3.LUT P0, PT, PT, PT, UP0, 0x80, 0x0 ;  /* 0x000000000000781c */ /* 0x000fd00003f0f008 */
[----:B------:R-:W-:-:S04]  /*1290*/  ULEA.HI UR5, UR4, UR4, URZ, 0x1 ;  /* 0x0000000404057291 */ /* 0x000fc8000f8f083f */
[----:B------:R-:W-:-:S04]  /*12a0*/  ULOP3.LUT UR5, UR5, 0x1e, URZ, 0xc0, !UPT ;  /* 0x0000001e05057892 */ /* 0x000fc8000f8ec03f */
[----:B------:R-:W-:-:S04]  /*12b0*/  UIADD3 UR5, UR4, -UR5, URZ ;  /* 0x8000000504057290 */ /* 0x000fc8000fffe03f */
[----:B------:R-:W-:-:S04]  /*12c0*/  ULEA UR5, UR5, UR6, 0xd ;  /* 0x0000000605057291 */ /* 0x000fc8000f8e683f */
[----:B------:R-:W-:-:S04]  /*12d0*/  USHF.R.U32.HI UR5, URZ, 0x4, UR5 ;  /* 0x000000043f057899 */ /* 0x000fc80008011605 */
[----:B------:R-:W-:Y:S01]  /*12e0*/  ULOP3.LUT UR44, UR5, 0x3fff, URZ, 0xc0, !UPT ;  /* 0x00003fff052c7892 */ /* 0x000fe2000f8ec03f */
[----:B------:R-:W-:Y:S11]  /*12f0*/  @!P0 BRA `(.L_x_11) ;  /* 0x0000000000408947 */ /* 0x000ff60003800000 */
[----:B------:R-:W-:Y:S01]  /*1300*/  MOV R0, 0x0 ;  /* 0x0000000000007802 */ /* 0x000fe20000000f00 */
[----:B------:R-:W-:Y:S01]  /*1310*/  ULDC.64 UR4, c[0x4][0x98] ;  /* 0x0100260000047ab9 */ /* 0x000fe20000000a00 */
[----:B------:R-:W-:Y:S01]  /*1320*/  ULDC.64 UR6, c[0x4][0x38] ;  /* 0x01000e0000067ab9 */ /* 0x000fe20000000a00 */
[----:B------:R-:W-:Y:S01]  /*1330*/  IMAD.U32 R4, RZ, RZ, UR4 ;  /* 0x00000004ff047e24 */ /* 0x000fe2000f8e00ff */
[----:B------:R0:W1:Y:S01]  /*1340*/  LDC.64 R14, c[0x4][R0] ;  /* 0x01000000000e7b82 */ /* 0x0000620000000a00 */
[----:B------:R-:W-:Y:S01]  /*1350*/  IMAD.U32 R5, RZ, RZ, UR5 ;  /* 0x00000005ff057e24 */ /* 0x000fe2000f8e00ff */
[----:B------:R-:W-:Y:S01]  /*1360*/  ULDC.64 UR4, c[0x4][0xa0] ;  /* 0x0100280000047ab9 */ /* 0x000fe20000000a00 */
[----:B------:R-:W-:Y:S01]  /*1370*/  MOV R10, UR6 ;  /* 0x00000006000a7c02 */ /* 0x000fe20008000f00 */
[----:B------:R-:W-:Y:S02]  /*1380*/  IMAD.U32 R6, RZ, RZ, UR4 ;  /* 0x00000004ff067e24 */ /* 0x000fe4000f8e00ff */
[----:B------:R-:W-:-:S02]  /*1390*/  IMAD.U32 R7, RZ, RZ, UR5 ;  /* 0x00000005ff077e24 */ /* 0x000fc4000f8e00ff */
[----:B------:R-:W-:Y:S02]  /*13a0*/  IMAD.U32 R11, RZ, RZ, UR7 ;  /* 0x00000007ff0b7e24 */ /* 0x000fe4000f8e00ff */
[----:B------:R-:W-:Y:S02]  /*13b0*/  IMAD.MOV.U32 R8, RZ, RZ, 0x70 ;  /* 0x00000070ff087424 */ /* 0x000fe400078e00ff */
[----:B------:R-:W-:Y:S02]  /*13c0*/  IMAD.MOV.U32 R12, RZ, RZ, 0x1 ;  /* 0x00000001ff0c7424 */ /* 0x000fe400078e00ff */
[----:B0-----:R-:W-:-:S07]  /*13d0*/  IMAD.MOV.U32 R13, RZ, RZ, RZ ;  /* 0x000000ffff0d7224 */ /* 0x001fce00078e00ff */
[----:B------:R-:W-:-:S07]  /*13e0*/  LEPC R20, `(.L_x_11) ;  /* 0x000000001014794e */ /* 0x000fce0000000000 */
[----:B-1----:R-:W-:Y:S05]  /*13f0*/  CALL.ABS.NOINC R14 ;  /* 0x000000000e007343 */ /* 0x002fea0003c00000 */
.L_x_11:
[----:B------:R-:W-:Y:S02]  /*1400*/  SHF.L.U32 R8, RZ, 0x1f, RZ ;  /* 0x0000001fff087819 */ /* 0x000fe400000006ff */
[----:B------:R-:W-:Y:S02]  /*1410*/  IADD3 R3, R2, 0x8, RZ ;  /* 0x0000000802037810 */ /* 0x000fe40007ffe0ff */
[----:B------:R-:W0:Y:S02]  /*1420*/  SYNCS.PHASECHK.TRANS64.TRYWAIT P0, [UR41+0x22800], R8 ;  /* 0x02280008ff0075a7 */ /* 0x000e240008000169 */
[----:B0-----:R-:W-:Y:S05]  /*1430*/  @!P0 BRA `(.L_x_12) ;  /* 0x0000009c00688947 */ /* 0x001fea0003800000 */
.L_x_84:
[----:B------:R-:W-:Y:S05]  /*1440*/  WARPSYNC.ALL ;  /* 0x0000000000007948 */ /* 0x000fea0003800000 */
[----:B------:R-:W-:Y:S01]  /*1450*/  ULOP3.LUT UR4, UR39, 0x1, URZ, 0xfc, !UPT ;  /* 0x0000000127047892 */ /* 0x000fe2000f8efc3f */
[----:B------:R1:W-:Y:S03]  /*1460*/  BAR.SYNC.DEFER_BLOCKING R3, 0x100 ;  /* 0x000400030000751d */ /* 0x0003e60000010000 */
[----:B------:R-:W-:-:S06]  /*1470*/  UISETP.NE.AND UP0, UPT, UR4, 0x3, UPT ;  /* 0x000000030400788c */ /* 0x000fcc000bf05270 */
[----:B------:R-:W-:-:S13]  /*1480*/  PLOP3.LUT P0, PT, PT, PT, UP0, 0x80, 0x0 ;  /* 0x000000000000781c */ /* 0x000fda0003f0f008 */
[----:B-1----:R-:W-:Y:S05]  /*1490*/  @!P0 BRA `(.L_x_13) ;  /* 0x0000000000048947 */ /* 0x002fea0003800000 */
[----:B------:R-:W-:Y:S01]  /*14a0*/  BPT.TRAP 0x1 ;  /* 0x000000040000795c */ /* 0x000fe20000300000 */
.L_x_13:
[----:B------:R1:W2:Y:S01]  /*14b0*/  SYNCS.PHASECHK.TRANS64.TRYWAIT P1, [UR41+0x22830], R8 ;  /* 0x02283008ff0075a7 */ /* 0x0002a20008020169 */
[----:B------:R-:W-:Y:S05]  /*14c0*/  @!P0 BRA `(.L_x_14) ;  /* 0x0000000000048947 */ /* 0x000fea0003800000 */
[----:B------:R-:W-:Y:S01]  /*14d0*/  BPT.TRAP 0x1 ;  /* 0x000000040000795c */ /* 0x000fe20000300000 */
.L_x_14:
[----:B--2---:R-:W-:Y:S05]  /*14e0*/  @P1 BRA `(.L_x_15) ;  /* 0x0000000000081947 */ /* 0x004fea0003800000 */
[----:B------:R-:W2:Y:S02]  /*14f0*/  SYNCS.PHASECHK.TRANS64.TRYWAIT P1, [UR41+0x22830], R8 ;  /* 0x02283008ff0075a7 */ /* 0x000ea40008020169 */
[----:B--2---:R-:W-:Y:S05]  /*1500*/  @!P1 BRA `(.L_x_16) ;  /* 0x0000009c004c9947 */ /* 0x004fea0003800000 */
.L_x_15:
[----:B------:R-:W-:Y:S01]  /*1510*/  UIADD3 UR4, UR41, 0x1c400, URZ ;  /* 0x0001c40029047890 */ /* 0x000fe2000fffe03f */
[----:B------:R-:W-:Y:S01]  /*1520*/  WARPGROUP.ARRIVE ;  /* 0x00000000000079c5 */ /* 0x000fe20000000000 */
[----:B------:R-:W-:Y:S01]  /*1530*/  ULOP3.LUT UR8, UR44, 0x10000, URZ, 0xfc, !UPT ;  /* 0x000100002c087892 */ /* 0x000fe2000f8efc3f */
[----:B------:R-:W-:Y:S01]  /*1540*/  IADD3 R0, -R2, 0xb, RZ ;  /* 0x0000000b02007810 */ /* 0x000fe20007ffe1ff */
[----:B------:R-:W-:-:S03]  /*1550*/  USHF.R.U32.HI UR4, URZ, 0x4, UR4 ;  /* 0x000000043f047899 */ /* 0x000fc60008011604 */
[----:B------:R-:W2:Y:S01]  /*1560*/  S2UR UR25, SR_CgaCtaId ;  /* 0x00000000001979c3 */ /* 0x000ea20000008800 */
[----:B------:R-:W-:Y:S01]  /*1570*/  UMOV UR9, 0x40000040 ;  /* 0x4000004000097882 */ /* 0x000fe20000000000 */
[----:B------:R-:W-:Y:S01]  /*1580*/  UMOV UR7, 0x40000040 ;  /* 0x4000004000077882 */ /* 0x000fe20000000000 */
[----:B------:R-:W-:Y:S01]  /*1590*/  ULOP3.LUT UR4, UR4, 0x3fff, URZ, 0xc0, !UPT ;  /* 0x00003fff04047892 */ /* 0x000fe2000f8ec03f */
[----:B------:R-:W-:Y:S01]  /*15a0*/  UMOV UR5, UR9 ;  /* 0x0000000900057c82 */ /* 0x000fe20008000000 */
[----:B------:R-:W-:Y:S02]  /*15b0*/  UIADD3 UR12, UR8, 0x2, URZ ;  /* 0x00000002080c7890 */ /* 0x000fe4000fffe03f */
[----:B------:R-:W-:Y:S01]  /*15c0*/  ULOP3.LUT UR6, UR4, 0x10000, URZ, 0xfc, !UPT ;  /* 0x0001000004067892 */ /* 0x000fe2000f8efc3f */
[----:B------:R-:W-:Y:S02]  /*15d0*/  UMOV UR13, 0x40000040 ;  /* 0x40000040000d7882 */ /* 0x000fe40000000000 */
[----:B------:R-:W-:Y:S01]  /*15e0*/  UMOV UR4, UR8 ;  /* 0x0000000800047c82 */ /* 0x000fe20008000000 */
[----:B------:R-:W-:Y:S01]  /*15f0*/  UIADD3 UR14, UR6, 0x2, URZ ;  /* 0x00000002060e7890 */ /* 0x000fe2000fffe03f */
[----:B------:R-:W-:Y:S01]  /*1600*/  UMOV UR15, 0x40000040 ;  /* 0x40000040000f7882 */ /* 0x000fe20000000000 */
[----:B------:R-:W-:-:S03]  /*1610*/  UIADD3 UR16, UR8, 0x4, URZ ;  /* 0x0000000408107890 */ /* 0x000fc6000fffe03f */
[----:B------:R-:W-:Y:S01]  /*1620*/  HGMMA.64x96x16.F32 R24, gdesc[UR4], RZ, !UPT, gsb0 ;  /* 0x01600000041879f0 */ /* 0x000fe2000c0008ff */
[----:B------:R-:W-:Y:S01]  /*1630*/  UIADD3 UR18, UR6, 0x4, URZ ;  /* 0x0000000406127890 */ /* 0x000fe2000fffe03f */
[----:B------:R-:W-:Y:S01]  /*1640*/  UMOV UR17, 0x40000040 ;  /* 0x4000004000117882 */ /* 0x000fe20000000000 */
[----:B------:R-:W-:Y:S01]  /*1650*/  UMOV UR19, 0x40000040 ;  /* 0x4000004000137882 */ /* 0x000fe20000000000 */
[----:B------:R-:W-:Y:S02]  /*1660*/  UIADD3 UR20, UR8, 0x6, URZ ;  /* 0x0000000608147890 */ /* 0x000fe4000fffe03f */
[----:B------:R-:W-:Y:S01]  /*1670*/  UIADD3 UR22, UR6, 0x6, URZ ;  /* 0x0000000606167890 */ /* 0x000fe2000fffe03f */
[----:B------:R-:W-:Y:S01]  /*1680*/  UMOV UR21, 0x40000040 ;  /* 0x4000004000157882 */ /* 0x000fe20000000000 */
[----:B------:R-:W-:Y:S01]  /*1690*/  UMOV UR23, 0x40000040 ;  /* 0x4000004000177882 */ /* 0x000fe20000000000 */
[----:B------:R-:W-:Y:S02]  /*16a0*/  WARPGROUP.DEPBAR.LE gsb0, 0x0 ;  /* 0x00008000000079c5 */ /* 0x000fe40000010000 */
[----:B------:R-:W-:-:S06]  /*16b0*/  WARPGROUP.ARRIVE ;  /* 0x00000000000079c5 */ /* 0x000fcc0000000000 */
[----:B------:R-:W-:Y:S03]  /*16c0*/  HGMMA.64x96x16.F32 R24, gdesc[UR12], R24, gsb0 ;  /* 0x016000000c1879f0 */ /* 0x000fe60008000818 */
[----:B------:R-:W-:Y:S02]  /*16d0*/  WARPGROUP.DEPBAR.LE gsb0, 0x0 ;  /* 0x00008000000079c5 */ /* 0x000fe40000010000 */
[----:B------:R-:W-:-:S06]  /*16e0*/  WARPGROUP.ARRIVE ;  /* 0x00000000000079c5 */ /* 0x000fcc0000000000 */
[----:B------:R-:W-:Y:S03]  /*16f0*/  HGMMA.64x96x16.F32 R24, gdesc[UR16], R24, gsb0 ;  /* 0x01600000101879f0 */ /* 0x000fe60008000818 */
[----:B------:R-:W-:Y:S02]  /*1700*/  WARPGROUP.DEPBAR.LE gsb0, 0x0 ;  /* 0x00008000000079c5 */ /* 0x000fe40000010000 */
[----:B------:R-:W-:-:S06]  /*1710*/  WARPGROUP.ARRIVE ;  /* 0x00000000000079c5 */ /* 0x000fcc0000000000 */
[----:B------:R-:W-:Y:S03]  /*1720*/  HGMMA.64x96x16.F32 R24, gdesc[UR20], R24, gsb0 ;  /* 0x01600000141879f0 */ /* 0x000fe60008000818 */
[----:B------:R-:W-:Y:S02]  /*1730*/  WARPGROUP.DEPBAR.LE gsb0, 0x0 ;  /* 0x00008000000079c5 */ /* 0x000fe40000010000 */
[----:B------:R3:W-:Y:S06]  /*1740*/  BAR.ARV R0, 0x100 ;  /* 0x000400000000751d */ /* 0x0007ec0000002000 */
[----:B--2---:R-:W-:Y:S05]  /*1750*/  @!P0 BRA `(.L_x_17) ;  /* 0x0000000000048947 */ /* 0x004fea0003800000 */
[----:B------:R-:W-:Y:S01]  /*1760*/  BPT.TRAP 0x1 ;  /* 0x000000040000795c */ /* 0x000fe20000300000 */
.L_x_17:
[----:B------:R-:W-:Y:S01]  /*1770*/  LOP3.LUT R17, R17, 0xffffff80, RZ, 0xc0, !PT ;  /* 0xffffff8011117812 */ /* 0x000fe200078ec0ff */
[----:B------:R-:W-:Y:S01]  /*1780*/  UIMAD UR42, UR43, -0x60, UR42 ;  /* 0xffffffa02b2a78a4 */ /* 0x000fe2000f8e022a */
[----:B------:R-:W-:Y:S01]  /*1790*/  P2R R11, PR, RZ, 0x1 ;  /* 0x00000001ff0b7803 */ /* 0x000fe20000000000 */
[----:B------:R-:W-:Y:S01]  /*17a0*/  ULDC UR10, c[0x0][0x988] ;  /* 0x00026200000a7ab9 */ /* 0x000fe20000000800 */
[----:B------:R-:W-:Y:S01]  /*17b0*/  UIADD3 UR4, UR41, 0x22840, URZ ;  /* 0x0002284029047890 */ /* 0x000fe2000fffe03f */
[----:B------:R-:W-:Y:S01]  /*17c0*/  IMAD.IADD R17, R16, 0x1, -R17 ;  /* 0x0000000110117824 */ /* 0x000fe200078e0a11 */
[----:B------:R-:W-:Y:S02]  /*17d0*/  UIADD3 UR42, UR42, 0x60, URZ ;  /* 0x000000602a2a7890 */ /* 0x000fe4000fffe03f */
[----:B------:R-:W-:Y:S02]  /*17e0*/  UPRMT UR4, UR25, 0x654, UR4 ;  /* 0x0000065419047896 */ /* 0x000fe40008000004 */
[----:B------:R-:W-:-:S02]  /*17f0*/  SHF.R.S32.HI R4, RZ, 0x1f, R17 ;  /* 0x0000001fff047819 */ /* 0x000fc40000011411 */
[----:B0-----:R-:W-:Y:S02]  /*1800*/  IMAD.U32 R5, RZ, RZ, UR42 ;  /* 0x0000002aff057e24 */ /* 0x001fe4000f8e00ff */
[----:B------:R-:W-:-:S03]  /*1810*/  LEA.HI R4, R4, R17, RZ, 0x2 ;  /* 0x0000001104047211 */ /* 0x000fc600078f10ff */
[----:B------:R-:W-:Y:S01]  /*1820*/  SYNCS.ARRIVE.TRANS64.RED.A1T0 RZ, [UR4], RZ ;  /* 0x000000ffffff79a7 */ /* 0x000fe20008100404 */
[----:B------:R-:W-:-:S05]  /*1830*/  LOP3.LUT R4, R4, 0x7ffffffc, RZ, 0xc0, !PT ;  /* 0x7ffffffc04047812 */ /* 0x000fca00078ec0ff */
[----:B------:R-:W-:-:S04]  /*1840*/  IMAD.IADD R4, R17, 0x1, -R4 ;  /* 0x0000000111047824 */ /* 0x000fc800078e0a04 */
[----:B------:R-:W-:-:S05]  /*1850*/  IMAD R4, R4, -0x2, R5 ;  /* 0xfffffffe04047824 */ /* 0x000fca00078e0205 */
[C---:B------:R-:W-:Y:S02]  /*1860*/  ISETP.GT.AND P6, PT, R4.reuse, RZ, PT ;  /* 0x000000ff0400720c */ /* 0x040fe40003fc4270 */
[C---:B------:R-:W-:Y:S02]  /*1870*/  ISETP.GT.AND P5, PT, R4.reuse, 0x1, PT ;  /* 0x000000010400780c */ /* 0x040fe40003fa4270 */
[----:B------:R-:W-:Y:S02]  /*1880*/  ISETP.GT.AND P4, PT, R4, 0x8, PT ;  /* 0x000000080400780c */ /* 0x000fe40003f84270 */
[----:B------:R-:W-:Y:S02]  /*1890*/  FSEL R24, R24, -INF , P6 ;  /* 0xff80000018187808 */ /* 0x000fe40003000000 */
[----:B------:R-:W-:Y:S02]  /*18a0*/  FSEL R25, R25, -INF , P5 ;  /* 0xff80000019197808 */ /* 0x000fe40002800000 */
[----:B------:R-:W-:-:S02]  /*18b0*/  ISETP.GT.AND P3, PT, R4, 0x9, PT ;  /* 0x000000090400780c */ /* 0x000fc40003f64270 */
[----:B------:R-:W-:Y:S02]  /*18c0*/  FSEL R28, R28, -INF , P4 ;  /* 0xff8000001c1c7808 */ /* 0x000fe40002000000 */
[----:B------:R-:W-:Y:S02]  /*18d0*/  FMNMX.FTZ R5, R24, R25, !PT ;  /* 0x0000001918057209 */ /* 0x000fe40007810000 */
[----:B------:R-:W-:Y:S02]  /*18e0*/  ISETP.GT.AND P2, PT, R4, 0x10, PT ;  /* 0x000000100400780c */ /* 0x000fe40003f44270 */
[----:B------:R-:W-:Y:S02]  /*18f0*/  FSEL R29, R29, -INF , P3 ;  /* 0xff8000001d1d7808 */ /* 0x000fe40001800000 */
[----:B------:R-:W-:Y:S02]  /*1900*/  FMNMX.FTZ R6, R28, R5, !PT ;  /* 0x000000051c067209 */ /* 0x000fe40007810000 */
[----:B------:R-:W-:-:S02]  /*1910*/  ISETP.GT.AND P1, PT, R4, 0x11, PT ;  /* 0x000000110400780c */ /* 0x000fc40003f24270 */
[----:B------:R-:W-:Y:S02]  /*1920*/  FSEL R32, R32, -INF , P2 ;  /* 0xff80000020207808 */ /* 0x000fe40001000000 */
[----:B------:R-:W-:Y:S02]  /*1930*/  FMNMX.FTZ R5, R29, R6, !PT ;  /* 0x000000061d057209 */ /* 0x000fe40007810000 */
[----:B------:R-:W-:Y:S02]  /*1940*/  FSEL R26, R26, -INF , P6 ;  /* 0xff8000001a1a7808 */ /* 0x000fe40003000000 */
[----:B------:R-:W-:Y:S02]  /*1950*/  ISETP.GT.AND P6, PT, R4, 0x18, PT ;  /* 0x000000180400780c */ /* 0x000fe40003fc4270 */
[----:B------:R-:W-:Y:S02]  /*1960*/  FSEL R33, R33, -INF , P1 ;  /* 0xff80000021217808 */ /* 0x000fe40000800000 */
[----:B------:R-:W-:-:S02]  /*1970*/  FMNMX.FTZ R6, R32, R5, !PT ;  /* 0x0000000520067209 */ /* 0x000fc40007810000 */
[----:B------:R-:W-:Y:S02]  /*1980*/  FSEL R27, R27, -INF , P5 ;  /* 0xff8000001b1b7808 */ /* 0x000fe40002800000 */
[----:B------:R-:W-:Y:S02]  /*1990*/  ISETP.GT.AND P5, PT, R4, 0x19, PT ;  /* 0x000000190400780c */ /* 0x000fe40003fa4270 */
[----:B------:R-:W-:Y:S02]  /*19a0*/  FSEL R36, R36, -INF , P6 ;  /* 0xff80000024247808 */ /* 0x000fe40003000000 */
[----:B------:R-:W-:Y:S02]  /*19b0*/  FMNMX.FTZ R5, R33, R6, !PT ;  /* 0x0000000621057209 */ /* 0x000fe40007810000 */
[----:B------:R-:W-:Y:S02]  /*19c0*/  FSEL R30, R30, -INF , P4 ;  /* 0xff8000001e1e7808 */ /* 0x000fe40002000000 */
        /* <DEDUP_REMOVED lines=64> */
[----:B------:R-:W-:Y:S02]  /*1dd0*/  FMNMX.FTZ R4, R68, R5, !PT ;  /* 0x0000000544047209 */ /* 0x000fe40007810000 */
[----:B------:R-:W-:Y:S02]  /*1de0*/  FSEL R62, R62, -INF , P6 ;  /* 0xff8000003e3e7808 */ /* 0x000fe40003000000 */
[----:B------:R-:W-:-:S02]  /*1df0*/  FMNMX.FTZ R7, R69, R4, !PT ;  /* 0x0000000445077209 */ /* 0x000fc40007810000 */
[----:B------:R-:W-:Y:S02]  /*1e00*/  FSEL R63, R63, -INF , P5 ;  /* 0xff8000003f3f7808 */ /* 0x000fe40002800000 */
[----:B------:R-:W-:Y:S01]  /*1e10*/  FSEL R66, R66, -INF , P4 ;  /* 0xff80000042427808 */ /* 0x000fe20002000000 */
[----:B------:R-:W0:Y:S01]  /*1e20*/  SHFL.BFLY PT, R4, R7, 0x2, 0x1f ;  /* 0x0c401f0007047f89 */ /* 0x000e2200000e0000 */
[----:B------:R-:W-:Y:S02]  /*1e30*/  FSEL R67, R67, -INF , P3 ;  /* 0xff80000043437808 */ /* 0x000fe40001800000 */
[----:B------:R-:W-:Y:S02]  /*1e40*/  FSEL R70, R70, -INF , P2 ;  /* 0xff80000046467808 */ /* 0x000fe40001000000 */
[----:B------:R-:W-:Y:S02]  /*1e50*/  FSEL R71, R71, -INF , P1 ;  /* 0xff80000047477808 */ /* 0x000fe40000800000 */
[----:B0-----:R-:W-:-:S05]  /*1e60*/  FMNMX.FTZ R9, R7, R4, !PT ;  /* 0x0000000407097209 */ /* 0x001fca0007810000 */
[----:B------:R-:W0:Y:S02]  /*1e70*/  SHFL.BFLY PT, R4, R9, 0x1, 0x1f ;  /* 0x0c201f0009047f89 */ /* 0x000e2400000e0000 */
[----:B0-----:R-:W-:-:S04]  /*1e80*/  FMNMX.FTZ R4, R9, R4, !PT ;  /* 0x0000000409047209 */ /* 0x001fc80007810000 */
[C---:B------:R-:W-:Y:S01]  /*1e90*/  FSETP.NEU.FTZ.AND P0, PT, R4.reuse, -INF , PT ;  /* 0xff8000000400780b */ /* 0x040fe20003f1d000 */
[----:B------:R-:W-:-:S05]  /*1ea0*/  FMUL.FTZ R5, R4, UR10 ;  /* 0x0000000a04057c20 */ /* 0x000fca0008410000 */
[----:B------:R-:W-:Y:S02]  /*1eb0*/  FSEL R10, R5, RZ, P0 ;  /* 0x000000ff050a7208 */ /* 0x000fe40000000000 */
[----:B------:R-:W-:Y:S02]  /*1ec0*/  FMNMX.FTZ R5, R26, R27, !PT ;  /* 0x0000001b1a057209 */ /* 0x000fe40007810000 */
[----:B------:R-:W-:Y:S01]  /*1ed0*/  ISETP.NE.AND P0, PT, R11, RZ, PT ;  /* 0x000000ff0b00720c */ /* 0x000fe20003f05270 */
[--C-:B------:R-:W-:Y:S01]  /*1ee0*/  FFMA.FTZ R24, R24, UR10, -R10.reuse ;  /* 0x0000000a18187c23 */ /* 0x100fe2000801080a */
[----:B------:R-:W-:Y:S01]  /*1ef0*/  FMNMX.FTZ R6, R30, R5, !PT ;  /* 0x000000051e067209 */ /* 0x000fe20007810000 */
[--C-:B------:R-:W-:Y:S01]  /*1f00*/  FFMA.FTZ R25, R25, UR10, -R10.reuse ;  /* 0x0000000a19197c23 */ /* 0x100fe2000801080a */
[--C-:B------:R-:W-:Y:S01]  /*1f10*/  FFMA.FTZ R28, R28, UR10, -R10.reuse ;  /* 0x0000000a1c1c7c23 */ /* 0x100fe2000801080a */
[--C-:B------:R-:W-:Y:S01]  /*1f20*/  FFMA.FTZ R29, R29, UR10, -R10.reuse ;  /* 0x0000000a1d1d7c23 */ /* 0x100fe2000801080a */
[----:B------:R-:W-:Y:S01]  /*1f30*/  FMNMX.FTZ R5, R31, R6, !PT ;  /* 0x000000061f057209 */ /* 0x000fe20007810000 */
[----:B------:R-:W-:Y:S01]  /*1f40*/  MUFU.EX2 R24, R24 ;  /* 0x0000001800187308 */ /* 0x000fe20000000800 */
[--C-:B------:R-:W-:Y:S01]  /*1f50*/  FFMA.FTZ R32, R32, UR10, -R10.reuse ;  /* 0x0000000a20207c23 */ /* 0x100fe2000801080a */
[--C-:B------:R-:W-:Y:S01]  /*1f60*/  FFMA.FTZ R33, R33, UR10, -R10.reuse ;  /* 0x0000000a21217c23 */ /* 0x100fe2000801080a */
[----:B------:R-:W-:Y:S01]  /*1f70*/  FMNMX.FTZ R6, R34, R5, !PT ;  /* 0x0000000522067209 */ /* 0x000fe20007810000 */
[--C-:B------:R-:W-:Y:S01]  /*1f80*/  FFMA.FTZ R36, R36, UR10, -R10.reuse ;  /* 0x0000000a24247c23 */ /* 0x100fe2000801080a */
[--C-:B------:R-:W-:Y:S01]  /*1f90*/  FFMA.FTZ R37, R37, UR10, -R10.reuse ;  /* 0x0000000a25257c23 */ /* 0x100fe2000801080a */
[--C-:B------:R-:W-:Y:S01]  /*1fa0*/  FFMA.FTZ R40, R40, UR10, -R10.reuse ;  /* 0x0000000a28287c23 */ /* 0x100fe2000801080a */
[----:B------:R-:W-:Y:S01]  /*1fb0*/  FMNMX.FTZ R5, R35, R6, !PT ;  /* 0x0000000623057209 */ /* 0x000fe20007810000 */
[----:B------:R-:W0:Y:S01]  /*1fc0*/  MUFU.EX2 R25, R25 ;  /* 0x0000001900197308 */ /* 0x000e220000000800 */
[--C-:B------:R-:W-:Y:S01]  /*1fd0*/  FFMA.FTZ R41, R41, UR10, -R10.reuse ;  /* 0x0000000a29297c23 */ /* 0x100fe2000801080a */
        /* <DEDUP_REMOVED lines=14> */
[----:B------:R-:W2:Y:S01]  /*20c0*/  MUFU.EX2 R29, R29 ;  /* 0x0000001d001d7308 */ /* 0x000ea20000000800 */
[--C-:B------:R-:W-:Y:S01]  /*20d0*/  FFMA.FTZ R61, R61, UR10, -R10.reuse ;  /* 0x0000000a3d3d7c23 */ /* 0x100fe2000801080a */
[--C-:B------:R-:W-:Y:S01]  /*20e0*/  FFMA.FTZ R64, R64, UR10, -R10.reuse ;  /* 0x0000000a40407c23 */ /* 0x100fe2000801080a */
[----:B------:R-:W-:Y:S01]  /*20f0*/  FMNMX.FTZ R6, R46, R5, !PT ;  /* 0x000000052e067209 */ /* 0x000fe20007810000 */
[--C-:B------:R-:W-:Y:S01]  /*2100*/  FFMA.FTZ R65, R65, UR10, -R10.reuse ;  /* 0x0000000a41417c23 */ /* 0x100fe2000801080a */
[--C-:B------:R-:W-:Y:S01]  /*2110*/  FFMA.FTZ R68, R68, UR10, -R10.reuse ;  /* 0x0000000a44447c23 */ /* 0x100fe2000801080a */
[----:B------:R-:W-:Y:S01]  /*2120*/  FFMA.FTZ R10, R69, UR10, -R10 ;  /* 0x0000000a450a7c23 */ /* 0x000fe2000801080a */
[----:B------:R-:W-:Y:S01]  /*2130*/  FMNMX.FTZ R5, R47, R6, !PT ;  /* 0x000000062f057209 */ /* 0x000fe20007810000 */
[----:B------:R-:W-:Y:S01]  /*2140*/  MUFU.EX2 R32, R32 ;  /* 0x0000002000207308 */ /* 0x000fe20000000800 */
[----:B0-----:R-:W-:-:S02]  /*2150*/  F2FP.F16.F32.PACK_AB R164, R25, R24 ;  /* 0x0000001819a4723e */ /* 0x001fc400000000ff */
[----:B------:R-:W-:-:S04]  /*2160*/  FMNMX.FTZ R6, R50, R5, !PT ;  /* 0x0000000532067209 */ /* 0x000fc80007810000 */
[----:B------:R-:W-:Y:S01]  /*2170*/  FMNMX.FTZ R5, R51, R6, !PT ;  /* 0x0000000633057209 */ /* 0x000fe20007810000 */
[----:B------:R-:W0:Y:S01]  /*2180*/  MUFU.EX2 R33, R33 ;  /* 0x0000002100217308 */ /* 0x000e220000000800 */
[----:B--2---:R-:W-:Y:S02]  /*2190*/  F2FP.F16.F32.PACK_AB R166, R29, R28 ;  /* 0x0000001c1da6723e */ /* 0x004fe400000000ff */
[----:B------:R-:W-:-:S04]  /*21a0*/  FMNMX.FTZ R6, R54, R5, !PT ;  /* 0x0000000536067209 */ /* 0x000fc80007810000 */
[----:B------:R-:W-:Y:S01]  /*21b0*/  FMNMX.FTZ R5, R55, R6, !PT ;  /* 0x0000000637057209 */ /* 0x000fe20007810000 */
[----:B------:R-:W-:Y:S03]  /*21c0*/  MUFU.EX2 R36, R36 ;  /* 0x0000002400247308 */ /* 0x000fe60000000800 */
[----:B------:R-:W-:-:S04]  /*21d0*/  FMNMX.FTZ R6, R58, R5, !PT ;  /* 0x000000053a067209 */ /* 0x000fc80007810000 */
[----:B------:R-:W-:Y:S01]  /*21e0*/  FMNMX.FTZ R5, R59, R6, !PT ;  /* 0x000000063b057209 */ /* 0x000fe20007810000 */
[----:B------:R-:W-:Y:S01]  /*21f0*/  MUFU.EX2 R9, R10 ;  /* 0x0000000a00097308 */ /* 0x000fe20000000800 */
[----:B0-----:R-:W-:Y:S02]  /*2200*/  F2FP.F16.F32.PACK_AB R160, R33, R32 ;  /* 0x0000002021a0723e */ /* 0x001fe400000000ff */
[----:B------:R-:W-:-:S04]  /*2210*/  FMNMX.FTZ R6, R62, R5, !PT ;  /* 0x000000053e067209 */ /* 0x000fc80007810000 */
[----:B------:R-:W-:Y:S01]  /*2220*/  FMNMX.FTZ R5, R63, R6, !PT ;  /* 0x000000063f057209 */ /* 0x000fe20007810000 */
[----:B------:R-:W0:Y:S03]  /*2230*/  MUFU.EX2 R37, R37 ;  /* 0x0000002500257308 */ /* 0x000e260000000800 */
[----:B------:R-:W-:-:S04]  /*2240*/  FMNMX.FTZ R6, R66, R5, !PT ;  /* 0x0000000542067209 */ /* 0x000fc80007810000 */
[----:B------:R-:W-:Y:S01]  /*2250*/  FMNMX.FTZ R5, R67, R6, !PT ;  /* 0x0000000643057209 */ /* 0x000fe20007810000 */
[----:B------:R-:W-:Y:S03]  /*2260*/  MUFU.EX2 R40, R40 ;  /* 0x0000002800287308 */ /* 0x000fe60000000800 */
[----:B------:R-:W-:-:S04]  /*2270*/  FMNMX.FTZ R6, R70, R5, !PT ;  /* 0x0000000546067209 */ /* 0x000fc80007810000 */
[----:B------:R-:W-:Y:S01]  /*2280*/  FMNMX.FTZ R6, R71, R6, !PT ;  /* 0x0000000647067209 */ /* 0x000fe20007810000 */
[----:B------:R-:W2:Y:S01]  /*2290*/  MUFU.EX2 R41, R41 ;  /* 0x0000002900297308 */ /* 0x000ea20000000800 */
[----:B0-----:R-:W-:-:S03]  /*22a0*/  F2FP.F16.F32.PACK_AB R162, R37, R36 ;  /* 0x0000002425a2723e */ /* 0x001fc600000000ff */
[----:B------:R-:W0:Y:S04]  /*22b0*/  SHFL.BFLY PT, R5, R6, 0x2, 0x1f ;  /* 0x0c401f0006057f89 */ /* 0x000e2800000e0000 */
[----:B------:R-:W-:Y:S08]  /*22c0*/  MUFU.EX2 R44, R44 ;  /* 0x0000002c002c7308 */ /* 0x000ff00000000800 */
[----:B------:R-:W4:Y:S01]  /*22d0*/  MUFU.EX2 R45, R45 ;  /* 0x0000002d002d7308 */ /* 0x000f220000000800 */
[----:B--2---:R-:W-:-:S07]  /*22e0*/  F2FP.F16.F32.PACK_AB R156, R41, R40 ;  /* 0x00000028299c723e */ /* 0x004fce00000000ff */
[----:B------:R-:W-:Y:S01]  /*22f0*/  MUFU.EX2 R48, R48 ;  /* 0x0000003000307308 */ /* 0x000fe20000000800 */
[----:B0-----:R-:W-:-:S07]  /*2300*/  FMNMX.FTZ R7, R6, R5, !PT ;  /* 0x0000000506077209 */ /* 0x001fce0007810000 */
[----:B------:R-:W0:Y:S01]  /*2310*/  MUFU.EX2 R49, R49 ;  /* 0x0000003100317308 */ /* 0x000e220000000800 */
[----:B------:R-:W2:Y:S01]  /*2320*/  SHFL.BFLY PT, R6, R7, 0x1, 0x1f ;  /* 0x0c201f0007067f89 */ /* 0x000ea200000e0000 */
[----:B----4-:R-:W-:-:S06]  /*2330*/  F2FP.F16.F32.PACK_AB R158, R45, R44 ;  /* 0x0000002c2d9e723e */ /* 0x010fcc00000000ff */
[----:B------:R-:W-:Y:S08]  /*2340*/  MUFU.EX2 R52, R52 ;  /* 0x0000003400347308 */ /* 0x000ff00000000800 */
[----:B------:R-:W4:Y:S01]  /*2350*/  MUFU.EX2 R53, R53 ;  /* 0x0000003500357308 */ /* 0x000f220000000800 */
[----:B0-----:R-:W-:-:S07]  /*2360*/  F2FP.F16.F32.PACK_AB R152, R49, R48 ;  /* 0x000000303198723e */ /* 0x001fce00000000ff */
[----:B------:R-:W-:Y:S01]  /*2370*/  MUFU.EX2 R56, R56 ;  /* 0x0000003800387308 */ /* 0x000fe20000000800 */
[----:B--2---:R-:W-:Y:S01]  /*2380*/  FMNMX.FTZ R5, R7, R6, !PT ;  /* 0x0000000607057209 */ /* 0x004fe20007810000 */
[----:B------:R-:W-:-:S03]  /*2390*/  FADD.FTZ R7, R24, R25 ;  /* 0x0000001918077221 */ /* 0x000fc60000010000 */
[C---:B------:R-:W-:Y:S01]  /*23a0*/  FSETP.NEU.FTZ.AND P1, PT, R5.reuse, -INF , PT ;  /* 0xff8000000500780b */ /* 0x040fe20003f3d000 */
[----:B------:R-:W-:Y:S01]  /*23b0*/  FMUL.FTZ R6, R5, UR10 ;  /* 0x0000000a05067c20 */ /* 0x000fe20008410000 */
[----:B------:R-:W-:Y:S01]  /*23c0*/  FADD.FTZ R10, R28, R7 ;  /* 0x000000071c0a7221 */ /* 0x000fe20000010000 */
[----:B------:R-:W-:Y:S01]  /*23d0*/  MUFU.EX2 R57, R57 ;  /* 0x0000003900397308 */ /* 0x000fe20000000800 */
[----:B----4-:R-:W-:Y:S02]  /*23e0*/  F2FP.F16.F32.PACK_AB R154, R53, R52 ;  /* 0x00000034359a723e */ /* 0x010fe400000000ff */
[----:B------:R-:W-:Y:S01]  /*23f0*/  FSEL R6, R6, RZ, P1 ;  /* 0x000000ff06067208 */ /* 0x000fe20000800000 */
[----:B------:R-:W-:-:S04]  /*2400*/  FADD.FTZ R7, R29, R10 ;  /* 0x0000000a1d077221 */ /* 0x000fc80000010000 */
[--C-:B------:R-:W-:Y:S01]  /*2410*/  FFMA.FTZ R26, R26, UR10, -R6.reuse ;  /* 0x0000000a1a1a7c23 */ /* 0x100fe20008010806 */
[--C-:B------:R-:W-:Y:S01]  /*2420*/  FFMA.FTZ R27, R27, UR10, -R6.reuse ;  /* 0x0000000a1b1b7c23 */ /* 0x100fe20008010806 */
[--C-:B------:R-:W-:Y:S01]  /*2430*/  FFMA.FTZ R30, R30, UR10, -R6.reuse ;  /* 0x0000000a1e1e7c23 */ /* 0x100fe20008010806 */
[--C-:B------:R-:W-:Y:S01]  /*2440*/  FFMA.FTZ R31, R31, UR10, -R6.reuse ;  /* 0x0000000a1f1f7c23 */ /* 0x100fe20008010806 */
[--C-:B------:R-:W-:Y:S01]  /*2450*/  FFMA.FTZ R34, R34, UR10, -R6.reuse ;  /* 0x0000000a22227c23 */ /* 0x100fe20008010806 */
[--C-:B------:R-:W-:Y:S01]  /*2460*/  FFMA.FTZ R35, R35, UR10, -R6.reuse ;  /* 0x0000000a23237c23 */ /* 0x100fe20008010806 */
[----:B------:R-:W-:Y:S01]  /*2470*/  MUFU.EX2 R26, R26 ;  /* 0x0000001a001a7308 */ /* 0x000fe20000000800 */
[--C-:B------:R-:W-:Y:S01]  /*2480*/  FFMA.FTZ R38, R38, UR10, -R6.reuse ;  /* 0x0000000a26267c23 */ /* 0x100fe20008010806 */
[----:B------:R-:W-:Y:S01]  /*2490*/  FADD.FTZ R10, R32, R7 ;  /* 0x00000007200a7221 */ /* 0x000fe20000010000 */
[--C-:B------:R-:W-:Y:S01]  /*24a0*/  FFMA.FTZ R39, R39, UR10, -R6.reuse ;  /* 0x0000000a27277c23 */ /* 0x100fe20008010806 */
[--C-:B------:R-:W-:Y:S01]  /*24b0*/  FFMA.FTZ R42, R42, UR10, -R6.reuse ;  /* 0x0000000a2a2a7c23 */ /* 0x100fe20008010806 */
[----:B------:R-:W-:Y:S01]  /*24c0*/  FFMA.FTZ R43, R43, UR10, -R6 ;  /* 0x0000000a2b2b7c23 */ /* 0x000fe20008010806 */
[----:B------:R-:W-:Y:S01]  /*24d0*/  FADD.FTZ R11, R33, R10 ;  /* 0x0000000a210b7221 */ /* 0x000fe20000010000 */
[--C-:B------:R-:W-:Y:S01]  /*24e0*/  FFMA.FTZ R46, R46, UR10, -R6.reuse ;  /* 0x0000000a2e2e7c23 */ /* 0x100fe20008010806 */
[----:B------:R-:W0:Y:S01]  /*24f0*/  MUFU.EX2 R27, R27 ;  /* 0x0000001b001b7308 */ /* 0x000e220000000800 */
[--C-:B------:R-:W-:Y:S01]  /*2500*/  FFMA.FTZ R47, R47, UR10, -R6.reuse ;  /* 0x0000000a2f2f7c23 */ /* 0x100fe20008010806 */
[----:B------:R-:W-:Y:S01]  /*2510*/  FADD.FTZ R12, R36, R11 ;  /* 0x0000000b240c7221 */ /* 0x000fe20000010000 */
[--C-:B------:R-:W-:Y:S01]  /*2520*/  FFMA.FTZ R50, R50, UR10, -R6.reuse ;  /* 0x0000000a32327c23 */ /* 0x100fe20008010806 */
[--C-:B------:R-:W-:Y:S01]  /*2530*/  FFMA.FTZ R51, R51, UR10, -R6.reuse ;  /* 0x0000000a33337c23 */ /* 0x100fe20008010806 */
[----:B------:R-:W-:Y:S01]  /*2540*/  FFMA.FTZ R54, R54, UR10, -R6 ;  /* 0x0000000a36367c23 */ /* 0x000fe20008010806 */
[----:B------:R-:W-:Y:S01]  /*2550*/  FADD.FTZ R11, R37, R12 ;  /* 0x0000000c250b7221 */ /* 0x000fe20000010000 */
[--C-:B------:R-:W-:Y:S01]  /*2560*/  FFMA.FTZ R55, R55, UR10, -R6.reuse ;  /* 0x0000000a37377c23 */ /* 0x100fe20008010806 */
[----:B------:R-:W2:Y:S01]  /*2570*/  MUFU.EX2 R30, R30 ;  /* 0x0000001e001e7308 */ /* 0x000ea20000000800 */
[--C-:B------:R-:W-:Y:S01]  /*2580*/  FFMA.FTZ R58, R58, UR10, -R6.reuse ;  /* 0x0000000a3a3a7c23 */ /* 0x100fe20008010806 */
[----:B------:R-:W-:Y:S01]  /*2590*/  FADD.FTZ R12, R40, R11 ;  /* 0x0000000b280c7221 */ /* 0x000fe20000010000 */
[--C-:B------:R-:W-:Y:S01]  /*25a0*/  FFMA.FTZ R59, R59, UR10, -R6.reuse ;  /* 0x0000000a3b3b7c23 */ /* 0x100fe20008010806 */
[--C-:B------:R-:W-:Y:S01]  /*25b0*/  FFMA.FTZ R62, R62, UR10, -R6.reuse ;  /* 0x0000000a3e3e7c23 */ /* 0x100fe20008010806 */
[----:B------:R-:W-:Y:S01]  /*25c0*/  FFMA.FTZ R63, R63, UR10, -R6 ;  /* 0x0000000a3f3f7c23 */ /* 0x000fe20008010806 */
[----:B------:R-:W-:Y:S01]  /*25d0*/  FADD.FTZ R11, R41, R12 ;  /* 0x0000000c290b7221 */ /* 0x000fe20000010000 */
[--C-:B------:R-:W-:Y:S01]  /*25e0*/  FFMA.FTZ R66, R66, UR10, -R6.reuse ;  /* 0x0000000a42427c23 */ /* 0x100fe20008010806 */
[----:B------:R-:W4:Y:S01]  /*25f0*/  MUFU.EX2 R31, R31 ;  /* 0x0000001f001f7308 */ /* 0x000f220000000800 */
[----:B0-----:R-:W-:Y:S01]  /*2600*/  FADD.FTZ R7, R26, R27 ;  /* 0x0000001b1a077221 */ /* 0x001fe20000010000 */
[----:B------:R-:W-:Y:S01]  /*2610*/  FADD.FTZ R12, R44, R11 ;  /* 0x0000000b2c0c7221 */ /* 0x000fe20000010000 */
[--C-:B------:R-:W-:Y:S01]  /*2620*/  FFMA.FTZ R67, R67, UR10, -R6.reuse ;  /* 0x0000000a43437c23 */ /* 0x100fe20008010806 */
[--C-:B------:R-:W-:Y:S01]  /*2630*/  FFMA.FTZ R70, R70, UR10, -R6.reuse ;  /* 0x0000000a46467c23 */ /* 0x100fe20008010806 */
[----:B------:R-:W-:Y:S01]  /*2640*/  FFMA.FTZ R6, R71, UR10, -R6 ;  /* 0x0000000a47067c23 */ /* 0x000fe20008010806 */
[----:B------:R-:W-:Y:S01]  /*2650*/  FADD.FTZ R11, R45, R12 ;  /* 0x0000000c2d0b7221 */ /* 0x000fe20000010000 */
[----:B------:R-:W-:Y:S01]  /*2660*/  F2FP.F16.F32.PACK_AB R168, R57, R56 ;  /* 0x0000003839a8723e */ /* 0x000fe200000000ff */
[----:B------:R-:W0:Y:S01]  /*2670*/  MUFU.EX2 R34, R34 ;  /* 0x0000002200227308 */ /* 0x000e220000000800 */
[----:B--2---:R-:W-:Y:S01]  /*2680*/  FADD.FTZ R10, R30, R7 ;  /* 0x000000071e0a7221 */ /* 0x004fe20000010000 */
[----:B------:R-:W-:Y:S01]  /*2690*/  FADD.FTZ R12, R48, R11 ;  /* 0x0000000b300c7221 */ /* 0x000fe20000010000 */
[----:B------:R-:W-:-:S03]  /*26a0*/  F2FP.F16.F32.PACK_AB R165, R27, R26 ;  /* 0x0000001a1ba5723e */ /* 0x000fc600000000ff */
[----:B------:R-:W-:Y:S02]  /*26b0*/  FADD.FTZ R11, R49, R12 ;  /* 0x0000000c310b7221 */ /* 0x000fe40000010000 */
[----:B------:R-:W2:Y:S01]  /*26c0*/  MUFU.EX2 R35, R35 ;  /* 0x0000002300237308 */ /* 0x000ea20000000800 */
[C---:B----4-:R-:W-:Y:S01]  /*26d0*/  FADD.FTZ R7, R31.reuse, R10 ;  /* 0x0000000a1f077221 */ /* 0x050fe20000010000 */
[----:B------:R-:W-:Y:S01]  /*26e0*/  FADD.FTZ R12, R52, R11 ;  /* 0x0000000b340c7221 */ /* 0x000fe20000010000 */
[----:B------:R-:W-:-:S03]  /*26f0*/  F2FP.F16.F32.PACK_AB R167, R31, R30 ;  /* 0x0000001e1fa7723e */ /* 0x000fc600000000ff */
[----:B------:R-:W-:Y:S02]  /*2700*/  FADD.FTZ R11, R53, R12 ;  /* 0x0000000c350b7221 */ /* 0x000fe40000010000 */
[----:B------:R-:W4:Y:S01]  /*2710*/  MUFU.EX2 R38, R38 ;  /* 0x0000002600267308 */ /* 0x000f220000000800 */
[----:B0-----:R-:W-:Y:S01]  /*2720*/  FADD.FTZ R10, R34, R7 ;  /* 0x00000007220a7221 */ /* 0x001fe20000010000 */
[----:B------:R-:W-:-:S04]  /*2730*/  FADD.FTZ R12, R56, R11 ;  /* 0x0000000b380c7221 */ /* 0x000fc80000010000 */
[----:B------:R-:W-:Y:S02]  /*2740*/  FADD.FTZ R11, R57, R12 ;  /* 0x0000000c390b7221 */ /* 0x000fe40000010000 */
[----:B------:R-:W0:Y:S01]  /*2750*/  MUFU.EX2 R39, R39 ;  /* 0x0000002700277308 */ /* 0x000e220000000800 */
[C---:B--2---:R-:W-:Y:S01]  /*2760*/  FADD.FTZ R7, R35.reuse, R10 ;  /* 0x0000000a23077221 */ /* 0x044fe20000010000 */
[----:B------:R-:W-:-:S06]  /*2770*/  F2FP.F16.F32.PACK_AB R161, R35, R34 ;  /* 0x0000002223a1723e */ /* 0x000fcc00000000ff */
[----:B------:R-:W2:Y:S01]  /*2780*/  MUFU.EX2 R42, R42 ;  /* 0x0000002a002a7308 */ /* 0x000ea20000000800 */
[----:B----4-:R-:W-:-:S07]  /*2790*/  FADD.FTZ R10, R38, R7 ;  /* 0x00000007260a7221 */ /* 0x010fce0000010000 */
[----:B------:R-:W4:Y:S01]  /*27a0*/  MUFU.EX2 R43, R43 ;  /* 0x0000002b002b7308 */ /* 0x000f220000000800 */
[C---:B0-----:R-:W-:Y:S01]  /*27b0*/  FADD.FTZ R7, R39.reuse, R10 ;  /* 0x0000000a27077221 */ /* 0x041fe20000010000 */
[----:B------:R-:W-:-:S06]  /*27c0*/  F2FP.F16.F32.PACK_AB R163, R39, R38 ;  /* 0x0000002627a3723e */ /* 0x000fcc00000000ff */
[----:B------:R-:W0:Y:S01]  /*27d0*/  MUFU.EX2 R46, R46 ;  /* 0x0000002e002e7308 */ /* 0x000e220000000800 */
[----:B--2---:R-:W-:-:S07]  /*27e0*/  FADD.FTZ R10, R42, R7 ;  /* 0x000000072a0a7221 */ /* 0x004fce0000010000 */
[----:B------:R-:W2:Y:S01]  /*27f0*/  MUFU.EX2 R47, R47 ;  /* 0x0000002f002f7308 */ /* 0x000ea20000000800 */
[C---:B----4-:R-:W-:Y:S01]  /*2800*/  FADD.FTZ R7, R43.reuse, R10 ;  /* 0x0000000a2b077221 */ /* 0x050fe20000010000 */
[----:B------:R-:W-:-:S06]  /*2810*/  F2FP.F16.F32.PACK_AB R157, R43, R42 ;  /* 0x0000002a2b9d723e */ /* 0x000fcc00000000ff */
[----:B------:R-:W4:Y:S01]  /*2820*/  MUFU.EX2 R50, R50 ;  /* 0x0000003200327308 */ /* 0x000f220000000800 */
[----:B0-----:R-:W-:-:S07]  /*2830*/  FADD.FTZ R10, R46, R7 ;  /* 0x000000072e0a7221 */ /* 0x001fce0000010000 */
        /* <DEDUP_REMOVED lines=11> */
[----:B----4-:R-:W-:-:S07]  /*28f0*/  FADD.FTZ R12, R60, R11 ;  /* 0x0000000b3c0c7221 */ /* 0x010fce0000010000 */
[----:B------:R-:W4:Y:S01]  /*2900*/  MUFU.EX2 R58, R58 ;  /* 0x0000003a003a7308 */ /* 0x000f220000000800 */
[C---:B0-----:R-:W-:Y:S01]  /*2910*/  FADD.FTZ R7, R55.reuse, R10 ;  /* 0x0000000a37077221 */ /* 0x041fe20000010000 */
[----:B------:R-:W-:-:S06]  /*2920*/  F2FP.F16.F32.PACK_AB R155, R55, R54 ;  /* 0x00000036379b723e */ /* 0x000fcc00000000ff */
[----:B------:R-:W0:Y:S01]  /*2930*/  MUFU.EX2 R64, R64 ;  /* 0x0000004000407308 */ /* 0x000e220000000800 */
[C---:B--2---:R-:W-:Y:S01]  /*2940*/  FADD.FTZ R11, R61.reuse, R12 ;  /* 0x0000000c3d0b7221 */ /* 0x044fe20000010000 */
[----:B------:R-:W-:-:S06]  /*2950*/  F2FP.F16.F32.PACK_AB R170, R61, R60 ;  /* 0x0000003c3daa723e */ /* 0x000fcc00000000ff */
[----:B------:R-:W2:Y:S01]  /*2960*/  MUFU.EX2 R59, R59 ;  /* 0x0000003b003b7308 */ /* 0x000ea20000000800 */
[----:B----4-:R-:W-:-:S07]  /*2970*/  FADD.FTZ R10, R58, R7 ;  /* 0x000000073a0a7221 */ /* 0x010fce0000010000 */
[----:B------:R-:W4:Y:S01]  /*2980*/  MUFU.EX2 R65, R65 ;  /* 0x0000004100417308 */ /* 0x000f220000000800 */
[----:B0-----:R-:W-:-:S07]  /*2990*/  FADD.FTZ R12, R64, R11 ;  /* 0x0000000b400c7221 */ /* 0x001fce0000010000 */
[----:B------:R-:W0:Y:S01]  /*29a0*/  MUFU.EX2 R62, R62 ;  /* 0x0000003e003e7308 */ /* 0x000e220000000800 */
[C---:B--2---:R-:W-:Y:S01]  /*29b0*/  FADD.FTZ R7, R59.reuse, R10 ;  /* 0x0000000a3b077221 */ /* 0x044fe20000010000 */
[----:B------:R-:W-:-:S06]  /*29c0*/  F2FP.F16.F32.PACK_AB R169, R59, R58 ;  /* 0x0000003a3ba9723e */ /* 0x000fcc00000000ff */
[----:B------:R-:W2:Y:S01]  /*29d0*/  MUFU.EX2 R68, R68 ;  /* 0x0000004400447308 */ /* 0x000ea20000000800 */
[C---:B----4-:R-:W-:Y:S01]  /*29e0*/  FADD.FTZ R11, R65.reuse, R12 ;  /* 0x0000000c410b7221 */ /* 0x050fe20000010000 */
[----:B------:R-:W-:-:S06]  /*29f0*/  F2FP.F16.F32.PACK_AB R172, R65, R64 ;  /* 0x0000004041ac723e */ /* 0x000fcc00000000ff */
[----:B------:R-:W4:Y:S01]  /*2a00*/  MUFU.EX2 R63, R63 ;  /* 0x0000003f003f7308 */ /* 0x000f220000000800 */
[----:B0-----:R-:W-:-:S07]  /*2a10*/  FADD.FTZ R10, R62, R7 ;  /* 0x000000073e0a7221 */ /* 0x001fce0000010000 */
[----:B------:R-:W0:Y:S01]  /*2a20*/  MUFU.EX2 R66, R66 ;  /* 0x0000004200427308 */ /* 0x000e220000000800 */
[----:B--2---:R-:W-:Y:S01]  /*2a30*/  FADD.FTZ R12, R68, R11 ;  /* 0x0000000b440c7221 */ /* 0x004fe20000010000 */
[----:B------:R-:W-:-:S03]  /*2a40*/  F2FP.F16.F32.PACK_AB R174, R9, R68 ;  /* 0x0000004409ae723e */ /* 0x000fc600000000ff */
[----:B------:R-:W-:-:S03]  /*2a50*/  FADD.FTZ R7, R9, R12 ;  /* 0x0000000c09077221 */ /* 0x000fc60000010000 */
[----:B------:R-:W2:Y:S01]  /*2a60*/  MUFU.EX2 R67, R67 ;  /* 0x0000004300437308 */ /* 0x000ea20000000800 */
[C---:B----4-:R-:W-:Y:S01]  /*2a70*/  FADD.FTZ R11, R63.reuse, R10 ;  /* 0x0000000a3f0b7221 */ /* 0x050fe20000010000 */
[----:B------:R-:W-:-:S06]  /*2a80*/  F2FP.F16.F32.PACK_AB R171, R63, R62 ;  /* 0x0000003e3fab723e */ /* 0x000fcc00000000ff */
[----:B------:R-:W4:Y:S01]  /*2a90*/  MUFU.EX2 R70, R70 ;  /* 0x0000004600467308 */ /* 0x000f220000000800 */
[----:B0-----:R-:W-:-:S07]  /*2aa0*/  FADD.FTZ R10, R66, R11 ;  /* 0x0000000b420a7221 */ /* 0x001fce0000010000 */
[----:B------:R4:W0:Y:S01]  /*2ab0*/  MUFU.EX2 R175, R6 ;  /* 0x0000000600af7308 */ /* 0x0008220000000800 */
[C---:B--2---:R-:W-:Y:S01]  /*2ac0*/  FADD.FTZ R9, R67.reuse, R10 ;  /* 0x0000000a43097221 */ /* 0x044fe20000010000 */
[----:B------:R-:W-:-:S03]  /*2ad0*/  F2FP.F16.F32.PACK_AB R173, R67, R66 ;  /* 0x0000004243ad723e */ /* 0x000fc600000000ff */
[----:B----4-:R-:W-:-:S04]  /*2ae0*/  FADD.FTZ R6, R70, R9 ;  /* 0x0000000946067221 */ /* 0x010fc80000010000 */
[C---:B0-----:R-:W-:Y:S01]  /*2af0*/  FADD.FTZ R6, R175.reuse, R6 ;  /* 0x00000006af067221 */ /* 0x041fe20000010000 */
[----:B------:R-:W-:Y:S01]  /*2b00*/  F2FP.F16.F32.PACK_AB R175, R175, R70 ;  /* 0x00000046afaf723e */ /* 0x000fe200000000ff */
[----:B------:R-:W-:Y:S06]  /*2b10*/  @!P0 BRA `(.L_x_18) ;  /* 0x0000000000048947 */ /* 0x000fec0003800000 */
[----:B------:R-:W-:Y:S01]  /*2b20*/  BPT.TRAP 0x1 ;  /* 0x000000040000795c */ /* 0x000fe20000300000 */
.L_x_18:
[----:B------:R0:W2:Y:S01]  /*2b30*/  SYNCS.PHASECHK.TRANS64.TRYWAIT P1, [UR41+0x22850], R8 ;  /* 0x02285008ff0075a7 */ /* 0x0000a20008020169 */
[----:B------:R-:W-:Y:S05]  /*2b40*/  @!P0 BRA `(.L_x_19) ;  /* 0x0000000000048947 */ /* 0x000fea0003800000 */
[----:B------:R-:W-:Y:S01]  /*2b50*/  BPT.TRAP 0x1 ;  /* 0x000000040000795c */ /* 0x000fe20000300000 */
.L_x_19:
[----:B--2---:R-:W-:Y:S05]  /*2b60*/  @P1 BRA `(.L_x_20) ;  /* 0x0000000000081947 */ /* 0x004fea0003800000 */
[----:B------:R-:W2:Y:S02]  /*2b70*/  SYNCS.PHASECHK.TRANS64.TRYWAIT P1, [UR41+0x22850], R8 ;  /* 0x02285008ff0075a7 */ /* 0x000ea40008020169 */
[----:B--2---:R-:W-:Y:S05]  /*2b80*/  @!P1 BRA `(.L_x_21) ;  /* 0x0000008400c49947 */ /* 0x004fea0003800000 */
.L_x_20:
[----:B------:R4:W-:Y:S01]  /*2b90*/  BAR.SYNC.DEFER_BLOCKING R3, 0x100 ;  /* 0x000400030000751d */ /* 0x0009e20000010000 */
[----:B------:R-:W-:-:S04]  /*2ba0*/  UIADD3 UR4, UR41, 0x400, URZ ;  /* 0x0000040029047890 */ /* 0x000fc8000fffe03f */
[----:B------:R-:W-:Y:S01]  /*2bb0*/  USHF.R.U32.HI UR4, URZ, 0x4, UR4 ;  /* 0x000000043f047899 */ /* 0x000fe20008011604 */
[----:B------:R-:W-:-:S03]  /*2bc0*/  UMOV UR15, 0x40000040 ;  /* 0x40000040000f7882 */ /* 0x000fc60000000000 */
[----:B------:R-:W-:-:S04]  /*2bd0*/  ULOP3.LUT UR4, UR4, 0x3fff, URZ, 0xc0, !UPT ;  /* 0x00003fff04047892 */ /* 0x000fc8000f8ec03f */
[----:B------:R-:W-:-:S04]  /*2be0*/  ULOP3.LUT UR24, UR4, 0x3000000, URZ, 0xfc, !UPT ;  /* 0x0300000004187892 */ /* 0x000fc8000f8efc3f */
[----:B------:R-:W-:-:S03]  /*2bf0*/  UIADD3 UR4, UR24, 0x80, URZ ;  /* 0x0000008018047890 */ /* 0x000fc6000fffe03f */
[----:B------:R-:W-:Y:S01]  /*2c00*/  UMOV UR14, UR24 ;  /* 0x00000018000e7c82 */ /* 0x000fe20008000000 */
[----:B------:R-:W-:-:S06]  /*2c10*/  WARPGROUP.ARRIVE ;  /* 0x00000000000079c5 */ /* 0x000fcc0000000000 */
[----:B------:R-:W-:Y:S01]  /*2c20*/  HGMMA.64x256x16.F32 R24, R164, gdesc[UR12].tnspB, RZ, !UPT, gsb0 ;  /* 0x43e0000ca4187df0 */ /* 0x000fe2000c0008ff */
[----:B------:R-:W-:Y:S01]  /*2c30*/  UMOV UR14, UR4 ;  /* 0x00000004000e7c82 */ /* 0x000fe20008000000 */
[----:B------:R-:W-:Y:S01]  /*2c40*/  UMOV UR15, 0x40000040 ;  /* 0x40000040000f7882 */ /* 0x000fe20000000000 */
[----:B------:R-:W-:Y:S01]  /*2c50*/  UIADD3 UR4, UR24, 0x100, URZ ;  /* 0x0000010018047890 */ /* 0x000fe2000fffe03f */
[----:B------:R-:W-:Y:S02]  /*2c60*/  WARPGROUP.DEPBAR.LE gsb0, 0x0 ;  /* 0x00008000000079c5 */ /* 0x000fe40000010000 */
[----:B------:R-:W-:-:S15]  /*2c70*/  WARPGROUP.ARRIVE ;  /* 0x00000000000079c5 */ /* 0x000fde0000000000 */
[----:B------:R-:W-:-:S07]  /*2c80*/  NOP ;  /* 0x0000000000007918 */ /* 0x000fce0000000000 */
[----:B------:R-:W-:Y:S01]  /*2c90*/  HGMMA.64x256x16.F32 R24, R160, gdesc[UR12].tnspB, R24, gsb0 ;  /* 0x43e0000ca0187df0 */ /* 0x000fe20008000818 */
        /* <DEDUP_REMOVED lines=23> */
[----:B------:R-:W-:Y:S02]  /*2e10*/  WARPGROUP.DEPBAR.LE gsb0, 0x0 ;  /* 0x00008000000079c5 */ /* 0x000fe40000010000 */
[----:B------:R-:W-:-:S15]  /*2e20*/  WARPGROUP.ARRIVE ;  /* 0x00000000000079c5 */ /* 0x000fde0000000000 */
[----:B------:R-:W-:-:S08]  /*2e30*/  NOP ;  /* 0x0000000000007918 */ /* 0x000fd00000000000 */
[----:B------:R-:W-:Y:S03]  /*2e40*/  HGMMA.64x256x16.F32 R24, R172, gdesc[UR12].tnspB, R24, gsb0 ;  /* 0x43e0000cac187df0 */ /* 0x000fe60008000818 */
[----:B------:R-:W-:Y:S02]  /*2e50*/  WARPGROUP.DEPBAR.LE gsb0, 0x0 ;  /* 0x00008000000079c5 */ /* 0x000fe40000010000 */
[----:B----4-:R-:W-:Y:S05]  /*2e60*/  @!P0 BRA `(.L_x_22) ;  /* 0x0000000000048947 */ /* 0x010fea0003800000 */
[----:B------:R-:W-:Y:S01]  /*2e70*/  BPT.TRAP 0x1 ;  /* 0x000000040000795c */ /* 0x000fe20000300000 */
.L_x_22:
[----:B------:R-:W-:Y:S02]  /*2e80*/  UIADD3 UR7, UR43, -0x2, URZ ;  /* 0xfffffffe2b077890 */ /* 0x000fe4000fffe03f */
[----:B------:R-:W-:Y:S02]  /*2e90*/  UIADD3 UR4, UR41, 0x22860, URZ ;  /* 0x0002286029047890 */ /* 0x000fe4000fffe03f */
[----:B------:R-:W-:Y:S02]  /*2ea0*/  UISETP.GE.AND UP0, UPT, UR7, UR40, UPT ;  /* 0x000000280700728c */ /* 0x000fe4000bf06270 */
[----:B------:R-:W-:-:S04]  /*2eb0*/  UPRMT UR4, UR25, 0x654, UR4 ;  /* 0x0000065419047896 */ /* 0x000fc80008000004 */
[----:B------:R-:W-:-:S05]  /*2ec0*/  PLOP3.LUT P1, PT, PT, PT, UP0, 0x80, 0x0 ;  /* 0x000000000000781c */ /* 0x000fca0003f2f008 */
[----:B------:R-:W-:Y:S08]  /*2ed0*/  SYNCS.ARRIVE.TRANS64.RED.A1T0 RZ, [UR4], RZ ;  /* 0x000000ffffff79a7 */ /* 0x000ff00008100404 */
[----:B------:R-:W-:Y:S05]  /*2ee0*/  @!P1 BRA `(.L_x_23) ;  /* 0x0000001c00409947 */ /* 0x000fea0003800000 */
[----:B------:R-:W-:Y:S01]  /*2ef0*/  IMAD.MOV.U32 R200, RZ, RZ, R5 ;  /* 0x000000ffffc87224 */ /* 0x000fe200078e0005 */
[----:B------:R-:W-:Y:S01]  /*2f00*/  MOV R11, R4 ;  /* 0x00000004000b7202 */ /* 0x000fe20000000f00 */
[----:B------:R-:W-:Y:S01]  /*2f10*/  UMOV UR4, URZ ;  /* 0x0000003f00047c82 */ /* 0x000fe20008000000 */
[----:B------:R-:W-:Y:S01]  /*2f20*/  UMOV UR5, URZ ;  /* 0x0000003f00057c82 */ /* 0x000fe20008000000 */
[----:B------:R-:W-:-:S05]  /*2f30*/  ULDC UR27, c[0x0][0x988] ;  /* 0x00026200001b7ab9 */ /* 0x000fca0000000800 */
.L_x_34:
[----:B------:R-:W-:Y:S01]  /*2f40*/  UIADD3 UR5, UR5, 0x1, URZ ;  /* 0x0000000105057890 */ /* 0x000fe2000fffe03f */
[----:B---3--:R-:W-:Y:S01]  /*2f50*/  IMAD.U32 R0, RZ, RZ, UR7 ;  /* 0x00000007ff007e24 */ /* 0x008fe2000f8e00ff */
[----:B------:R-:W-:Y:S02]  /*2f60*/  UIADD3 UR7, UR7, -0x1, URZ ;  /* 0xffffffff07077890 */ /* 0x000fe4000fffe03f */
[----:B------:R-:W-:Y:S02]  /*2f70*/  UISETP.NE.AND UP0, UPT, UR5, 0x2, UPT ;  /* 0x000000020500788c */ /* 0x000fe4000bf05270 */
[----:B------:R-:W-:Y:S02]  /*2f80*/  ISETP.GT.AND P1, PT, R0, UR40, PT ;  /* 0x0000002800007c0c */ /* 0x000fe4000bf24270 */
[----:B------:R-:W-:Y:S02]  /*2f90*/  USEL UR10, URZ, 0x1, UP0 ;  /* 0x000000013f0a7887 */ /* 0x000fe40008000000 */
[----:B------:R-:W-:-:S02]  /*2fa0*/  USEL UR5, UR5, URZ, UP0 ;  /* 0x0000003f05057287 */ /* 0x000fc40008000000 */
[----:B------:R-:W-:Y:S01]  /*2fb0*/  ULOP3.LUT UR4, UR4, UR10, URZ, 0x3c, !UPT ;  /* 0x0000000a04047292 */ /* 0x000fe2000f8e3c3f */
[----:B01----:R-:W-:Y:S11]  /*2fc0*/  @!P0 BRA `(.L_x_24) ;  /* 0x0000000000048947 */ /* 0x003ff60003800000 */
[----:B------:R-:W-:Y:S01]  /*2fd0*/  BPT.TRAP 0x1 ;  /* 0x000000040000795c */ /* 0x000fe20000300000 */
.L_x_24:
[----:B------:R-:W-:Y:S01]  /*2fe0*/  ULEA UR26, UR5, UR41, 0x3 ;  /* 0x00000029051a7291 */ /* 0x000fe2000f8e183f */
[----:B--2---:R-:W-:-:S05]  /*2ff0*/  IMAD.U32 R9, RZ, RZ, UR4 ;  /* 0x00000004ff097e24 */ /* 0x004fca000f8e00ff */
[----:B------:R-:W-:-:S04]  /*3000*/  SHF.L.U32 R9, R9, 0x1f, RZ ;  /* 0x0000001f09097819 */ /* 0x000fc800000006ff */
[----:B------:R2:W3:Y:S01]  /*3010*/  SYNCS.PHASECHK.TRANS64.TRYWAIT P2, [UR26+0x22830], R9 ;  /* 0x02283009ff0075a7 */ /* 0x0004e2000804015a */
[----:B------:R-:W-:Y:S05]  /*3020*/  @!P0 BRA `(.L_x_25) ;  /* 0x0000000000048947 */ /* 0x000fea0003800000 */
[----:B------:R-:W-:Y:S01]  /*3030*/  BPT.TRAP 0x1 ;  /* 0x000000040000795c */ /* 0x000fe20000300000 */
.L_x_25:
[----:B---3--:R-:W-:Y:S05]  /*3040*/  @P2 BRA `(.L_x_26) ;  /* 0x0000000000082947 */ /* 0x008fea0003800000 */
[----:B------:R-:W3:Y:S02]  /*3050*/  SYNCS.PHASECHK.TRANS64.TRYWAIT P2, [UR26+0x22830], R9 ;  /* 0x02283009ff0075a7 */ /* 0x000ee4000804015a */
[----:B---3--:R-:W-:Y:S05]  /*3060*/  @!P2 BRA `(.L_x_27) ;  /* 0x0000008000a4a947 */ /* 0x008fea0003800000 */
.L_x_26:
[----:B------:R-:W-:Y:S01]  /*3070*/  UIMAD UR10, UR5, 0x300, UR6 ;  /* 0x00000300050a78a4 */ /* 0x000fe2000f8e0206 */
[----:B------:R-:W-:Y:S01]  /*3080*/  WARPGROUP.ARRIVE ;  /* 0x00000000000079c5 */ /* 0x000fe20000000000 */
[----:B------:R-:W-:Y:S01]  /*3090*/  UMOV UR11, 0x40000040 ;  /* 0x40000040000b7882 */ /* 0x000fe20000000000 */
[----:B------:R-:W-:Y:S01]  /*30a0*/  UMOV UR15, 0x40000040 ;  /* 0x40000040000f7882 */ /* 0x000fe20000000000 */
[----:B------:R-:W-:Y:S01]  /*30b0*/  UIADD3 UR14, UR10, 0x2, URZ ;  /* 0x000000020a0e7890 */ /* 0x000fe2000fffe03f */
[----:B---3--:R-:W-:Y:S01]  /*30c0*/  IADD3 R0, -R2, 0xb, RZ ;  /* 0x0000000b02007810 */ /* 0x008fe20007ffe1ff */
[----:B------:R-:W-:Y:S01]  /*30d0*/  UIADD3 UR18, UR10, 0x4, URZ ;  /* 0x000000040a127890 */ /* 0x000fe2000fffe03f */
[----:B------:R-:W-:Y:S02]  /*30e0*/  UMOV UR19, 0x40000040 ;  /* 0x4000004000137882 */ /* 0x000fe40000000000 */
[----:B------:R-:W-:Y:S01]  /*30f0*/  HGMMA.64x96x16.F32 R152, gdesc[UR8], RZ, !UPT, gsb0 ;  /* 0x01600000089879f0 */ /* 0x000fe2000c0008ff */
[----:B------:R-:W-:Y:S01]  /*3100*/  UIADD3 UR22, UR10, 0x6, URZ ;  /* 0x000000060a167890 */ /* 0x000fe2000fffe03f */
[----:B------:R-:W-:Y:S01]  /*3110*/  UMOV UR23, 0x40000040 ;  /* 0x4000004000177882 */ /* 0x000fe20000000000 */
[----:B------:R-:W-:-:S02]  /*3120*/  WARPGROUP.DEPBAR.LE gsb0, 0x0 ;  /* 0x00008000000079c5 */ /* 0x000fc40000010000 */
        /* <DEDUP_REMOVED lines=10> */
[----:B------:R-:W-:Y:S05]  /*31d0*/  @!P0 BRA `(.L_x_28) ;  /* 0x0000000000048947 */ /* 0x000fea0003800000 */
[----:B------:R-:W-:Y:S01]  /*31e0*/  BPT.TRAP 0x1 ;  /* 0x000000040000795c */ /* 0x000fe20000300000 */
.L_x_28:
[----:B------:R-:W-:Y:S01]  /*31f0*/  FMNMX.FTZ R4, R152, R11, !PT ;  /* 0x0000000b98047209 */ /* 0x000fe20007810000 */
[----:B------:R-:W-:Y:S01]  /*3200*/  UMOV UR10, UR27 ;  /* 0x0000001b000a7c82 */ /* 0x000fe20008000000 */
[----:B------:R-:W-:Y:S01]  /*3210*/  FMNMX.FTZ R10, R154, R200, !PT ;  /* 0x000000c89a0a7209 */ /* 0x000fe20007810000 */
[----:B------:R-:W-:Y:S01]  /*3220*/  UIADD3 UR11, UR26, 0x22840, URZ ;  /* 0x000228401a0b7890 */ /* 0x000fe2000fffe03f */
[----:B------:R-:W-:-:S03]  /*3230*/  FMNMX.FTZ R5, R153, R4, !PT ;  /* 0x0000000499057209 */ /* 0x000fc60007810000 */
[----:B------:R-:W-:Y:S01]  /*3240*/  UPRMT UR11, UR25, 0x654, UR11 ;  /* 0x00000654190b7896 */ /* 0x000fe2000800000b */
[----:B------:R-:W-:-:S04]  /*3250*/  FMNMX.FTZ R4, R156, R5, !PT ;  /* 0x000000059c047209 */ /* 0x000fc80007810000 */
[----:B------:R-:W-:-:S04]  /*3260*/  FMNMX.FTZ R5, R157, R4, !PT ;  /* 0x000000049d057209 */ /* 0x000fc80007810000 */
[----:B------:R-:W-:Y:S01]  /*3270*/  FMNMX.FTZ R4, R160, R5, !PT ;  /* 0x00000005a0047209 */ /* 0x000fe20007810000 */
[----:B------:R-:W-:Y:S03]  /*3280*/  SYNCS.ARRIVE.TRANS64.RED.A1T0 RZ, [UR11], RZ ;  /* 0x000000ffffff79a7 */ /* 0x000fe6000810040b */
[----:B------:R-:W-:-:S04]  /*3290*/  FMNMX.FTZ R5, R161, R4, !PT ;  /* 0x00000004a1057209 */ /* 0x000fc80007810000 */
        /* <DEDUP_REMOVED lines=17> */
[----:B------:R-:W-:-:S05]  /*33b0*/  FMNMX.FTZ R5, R197, R4, !PT ;  /* 0x00000004c5057209 */ /* 0x000fca0007810000 */
[----:B------:R-:W4:Y:S02]  /*33c0*/  SHFL.BFLY PT, R4, R5, 0x2, 0x1f ;  /* 0x0c401f0005047f89 */ /* 0x000f2400000e0000 */
[----:B----4-:R-:W-:Y:S02]  /*33d0*/  FMNMX.FTZ R12, R5, R4, !PT ;  /* 0x00000004050c7209 */ /* 0x010fe40007810000 */
[----:B------:R-:W-:-:S03]  /*33e0*/  FMNMX.FTZ R5, R155, R10, !PT ;  /* 0x0000000a9b057209 */ /* 0x000fc60007810000 */
[----:B------:R-:W4:Y:S01]  /*33f0*/  SHFL.BFLY PT, R13, R12, 0x1, 0x1f ;  /* 0x0c201f000c0d7f89 */ /* 0x000f2200000e0000 */
[----:B------:R-:W-:-:S04]  /*3400*/  FMNMX.FTZ R10, R158, R5, !PT ;  /* 0x000000059e0a7209 */ /* 0x000fc80007810000 */
[----:B------:R-:W-:-:S04]  /*3410*/  FMNMX.FTZ R5, R159, R10, !PT ;  /* 0x0000000a9f057209 */ /* 0x000fc80007810000 */
[----:B------:R-:W-:-:S04]  /*3420*/  FMNMX.FTZ R10, R162, R5, !PT ;  /* 0x00000005a20a7209 */ /* 0x000fc80007810000 */
[----:B------:R-:W-:-:S04]  /*3430*/  FMNMX.FTZ R5, R163, R10, !PT ;  /* 0x0000000aa3057209 */ /* 0x000fc80007810000 */
[----:B------:R-:W-:-:S04]  /*3440*/  FMNMX.FTZ R10, R166, R5, !PT ;  /* 0x00000005a60a7209 */ /* 0x000fc80007810000 */
[----:B------:R-:W-:Y:S02]  /*3450*/  FMNMX.FTZ R5, R167, R10, !PT ;  /* 0x0000000aa7057209 */ /* 0x000fe40007810000 */
[----:B----4-:R-:W-:Y:S02]  /*3460*/  FMNMX.FTZ R4, R12, R13, !PT ;  /* 0x0000000d0c047209 */ /* 0x010fe40007810000 */
[----:B------:R-:W-:-:S03]  /*3470*/  FMNMX.FTZ R10, R170, R5, !PT ;  /* 0x00000005aa0a7209 */ /* 0x000fc60007810000 */
[C---:B------:R-:W-:Y:S01]  /*3480*/  FMUL.FTZ R202, R4.reuse, UR10 ;  /* 0x0000000a04ca7c20 */ /* 0x040fe20008410000 */
[----:B------:R-:W-:Y:S01]  /*3490*/  FMNMX.FTZ R5, R171, R10, !PT ;  /* 0x0000000aab057209 */ /* 0x000fe20007810000 */
[----:B01----:R-:W-:Y:S02]  /*34a0*/  FADD.FTZ R8, -R4, R11 ;  /* 0x0000000b04087221 */ /* 0x003fe40000010100 */
[--C-:B------:R-:W-:Y:S01]  /*34b0*/  FFMA.FTZ R17, R161, UR10, -R202.reuse ;  /* 0x0000000aa1117c23 */ /* 0x100fe200080108ca */
[----:B------:R-:W-:Y:S01]  /*34c0*/  FMNMX.FTZ R10, R174, R5, !PT ;  /* 0x00000005ae0a7209 */ /* 0x000fe20007810000 */
[--C-:B------:R-:W-:Y:S01]  /*34d0*/  FFMA.FTZ R22, R153, UR10, -R202.reuse ;  /* 0x0000000a99167c23 */ /* 0x100fe200080108ca */
[--C-:B------:R-:W-:Y:S01]  /*34e0*/  FFMA.FTZ R153, R177, UR10, -R202.reuse ;  /* 0x0000000ab1997c23 */ /* 0x100fe200080108ca */
[----:B------:R-:W-:Y:S01]  /*34f0*/  FMUL.FTZ R8, R8, UR10 ;  /* 0x0000000a08087c20 */ /* 0x000fe20008410000 */
        /* <DEDUP_REMOVED lines=21> */
[----:B------:R-:W1:Y:S01]  /*3650*/  MUFU.EX2 R22, R22 ;  /* 0x0000001600167308 */ /* 0x000e620000000800 */
[--C-:B------:R-:W-:Y:S01]  /*3660*/  FFMA.FTZ R21, R181, UR10, -R202.reuse ;  /* 0x0000000ab5157c23 */ /* 0x100fe200080108ca */
[--C-:B------:R-:W-:Y:S01]  /*3670*/  FFMA.FTZ R23, R185, UR10, -R202.reuse ;  /* 0x0000000ab9177c23 */ /* 0x100fe200080108ca */
[----:B------:R-:W-:Y:S01]  /*3680*/  FMNMX.FTZ R5, R187, R10, !PT ;  /* 0x0000000abb057209 */ /* 0x000fe20007810000 */
[--C-:B------:R-:W-:Y:S01]  /*3690*/  FFMA.FTZ R11, R188, UR10, -R202.reuse ;  /* 0x0000000abc0b7c23 */ /* 0x100fe200080108ca */
[--C-:B------:R-:W-:Y:S01]  /*36a0*/  FFMA.FTZ R18, R189, UR10, -R202.reuse ;  /* 0x0000000abd127c23 */ /* 0x100fe200080108ca */
[--C-:B------:R-:W-:Y:S01]  /*36b0*/  FFMA.FTZ R172, R192, UR10, -R202.reuse ;  /* 0x0000000ac0ac7c23 */ /* 0x100fe200080108ca */
[----:B------:R-:W-:Y:S01]  /*36c0*/  FMNMX.FTZ R10, R190, R5, !PT ;  /* 0x00000005be0a7209 */ /* 0x000fe20007810000 */
[----:B------:R-:W4:Y:S01]  /*36d0*/  MUFU.EX2 R20, R20 ;  /* 0x0000001400147308 */ /* 0x000f220000000800 */
[----:B0-----:R-:W-:Y:S01]  /*36e0*/  FFMA.FTZ R7, R8, R7, R15 ;  /* 0x0000000708077223 */ /* 0x001fe2000001000f */
[--C-:B------:R-:W-:Y:S01]  /*36f0*/  FFMA.FTZ R173, R193, UR10, -R202.reuse ;  /* 0x0000000ac1ad7c23 */ /* 0x100fe200080108ca */
[----:B------:R-:W-:Y:S01]  /*3700*/  FMNMX.FTZ R5, R191, R10, !PT ;  /* 0x0000000abf057209 */ /* 0x000fe20007810000 */
[--C-:B------:R-:W-:Y:S01]  /*3710*/  FFMA.FTZ R196, R196, UR10, -R202.reuse ;  /* 0x0000000ac4c47c23 */ /* 0x100fe200080108ca */
[----:B------:R-:W-:Y:S01]  /*3720*/  FFMA.FTZ R181, R197, UR10, -R202 ;  /* 0x0000000ac5b57c23 */ /* 0x000fe200080108ca */
[-C--:B------:R-:W-:Y:S01]  /*3730*/  FMUL.FTZ R24, R24, R8.reuse ;  /* 0x0000000818187220 */ /* 0x080fe20000410000 */
[----:B------:R-:W-:Y:S01]  /*3740*/  FMNMX.FTZ R10, R194, R5, !PT ;  /* 0x00000005c20a7209 */ /* 0x000fe20007810000 */
[----:B------:R-:W0:Y:S01]  /*3750*/  MUFU.EX2 R201, R201 ;  /* 0x000000c900c97308 */ /* 0x000e220000000800 */
[----:B-1----:R-:W-:Y:S01]  /*3760*/  FADD.FTZ R7, R22, R7 ;  /* 0x0000000716077221 */ /* 0x002fe20000010000 */
[----:B------:R-:W-:Y:S01]  /*3770*/  FMUL.FTZ R25, R25, R8 ;  /* 0x0000000819197220 */ /* 0x000fe20000410000 */
[----:B------:R-:W-:Y:S01]  /*3780*/  FMNMX.FTZ R5, R195, R10, !PT ;  /* 0x0000000ac3057209 */ /* 0x000fe20007810000 */
[-C--:B------:R-:W-:Y:S01]  /*3790*/  FMUL.FTZ R28, R28, R8.reuse ;  /* 0x000000081c1c7220 */ /* 0x080fe20000410000 */
[-C--:B------:R-:W-:Y:S01]  /*37a0*/  FMUL.FTZ R29, R29, R8.reuse ;  /* 0x000000081d1d7220 */ /* 0x080fe20000410000 */
[-C--:B------:R-:W-:Y:S01]  /*37b0*/  FMUL.FTZ R32, R32, R8.reuse ;  /* 0x0000000820207220 */ /* 0x080fe20000410000 */
[----:B------:R-:W-:Y:S01]  /*37c0*/  FMNMX.FTZ R10, R198, R5, !PT ;  /* 0x00000005c60a7209 */ /* 0x000fe20007810000 */
[----:B------:R-:W-:Y:S01]  /*37d0*/  MUFU.EX2 R160, R160 ;  /* 0x000000a000a07308 */ /* 0x000fe20000000800 */
[----:B----4-:R-:W-:Y:S01]  /*37e0*/  FADD.FTZ R164, R20, R7 ;  /* 0x0000000714a47221 */ /* 0x010fe20000010000 */
[----:B------:R-:W-:Y:S01]  /*37f0*/  FMUL.FTZ R33, R33, R8 ;  /* 0x0000000821217220 */ /* 0x000fe20000410000 */
[----:B------:R-:W-:Y:S01]  /*3800*/  FMNMX.FTZ R10, R199, R10, !PT ;  /* 0x0000000ac70a7209 */ /* 0x000fe20007810000 */
[-C--:B------:R-:W-:Y:S01]  /*3810*/  FMUL.FTZ R36, R36, R8.reuse ;  /* 0x0000000824247220 */ /* 0x080fe20000410000 */
[-C--:B------:R-:W-:Y:S01]  /*3820*/  FMUL.FTZ R37, R37, R8.reuse ;  /* 0x0000000825257220 */ /* 0x080fe20000410000 */
[-C--:B------:R-:W-:Y:S01]  /*3830*/  FMUL.FTZ R40, R40, R8.reuse ;  /* 0x0000000828287220 */ /* 0x080fe20000410000 */
[-C--:B------:R-:W-:Y:S01]  /*3840*/  FMUL.FTZ R41, R41, R8.reuse ;  /* 0x0000000829297220 */ /* 0x080fe20000410000 */
[----:B------:R-:W1:Y:S01]  /*3850*/  SHFL.BFLY PT, R5, R10, 0x2, 0x1f ;  /* 0x0c401f000a057f89 */ /* 0x000e6200000e0000 */
[----:B------:R-:W-:Y:S01]  /*3860*/  MUFU.EX2 R17, R17 ;  /* 0x0000001100117308 */ /* 0x000fe20000000800 */
[-C--:B------:R-:W-:Y:S01]  /*3870*/  FMUL.FTZ R44, R44, R8.reuse ;  /* 0x000000082c2c7220 */ /* 0x080fe20000410000 */
[-C--:B------:R-:W-:Y:S01]  /*3880*/  FMUL.FTZ R45, R45, R8.reuse ;  /* 0x000000082d2d7220 */ /* 0x080fe20000410000 */
[-C--:B------:R-:W-:Y:S01]  /*3890*/  FMUL.FTZ R48, R48, R8.reuse ;  /* 0x0000000830307220 */ /* 0x080fe20000410000 */
[-C--:B------:R-:W-:Y:S01]  /*38a0*/  FMUL.FTZ R49, R49, R8.reuse ;  /* 0x0000000831317220 */ /* 0x080fe20000410000 */
[-C--:B------:R-:W-:Y:S01]  /*38b0*/  FMUL.FTZ R52, R52, R8.reuse ;  /* 0x0000000834347220 */ /* 0x080fe20000410000 */
[-C--:B------:R-:W-:Y:S01]  /*38c0*/  FMUL.FTZ R53, R53, R8.reuse ;  /* 0x0000000835357220 */ /* 0x080fe20000410000 */
[-C--:B------:R-:W-:Y:S01]  /*38d0*/  FMUL.FTZ R56, R56, R8.reuse ;  /* 0x0000000838387220 */ /* 0x080fe20000410000 */
        /* <DEDUP_REMOVED lines=15> */
[----:B-1----:R-:W-:Y:S01]  /*39d0*/  FMNMX.FTZ R161, R10, R5, !PT ;  /* 0x000000050aa17209 */ /* 0x002fe20007810000 */
[----:B------:R-:W-:Y:S01]  /*39e0*/  MUFU.EX2 R156, R156 ;  /* 0x0000009c009c7308 */ /* 0x000fe20000000800 */
[-C--:B------:R-:W-:Y:S01]  /*39f0*/  FMUL.FTZ R84, R84, R8.reuse ;  /* 0x0000000854547220 */ /* 0x080fe20000410000 */
[-C--:B------:R-:W-:Y:S01]  /*3a00*/  FMUL.FTZ R85, R85, R8.reuse ;  /* 0x0000000855557220 */ /* 0x080fe20000410000 */
[-C--:B------:R-:W-:Y:S01]  /*3a10*/  FMUL.FTZ R88, R88, R8.reuse ;  /* 0x0000000858587220 */ /* 0x080fe20000410000 */
[----:B------:R-:W1:Y:S01]  /*3a20*/  SHFL.BFLY PT, R10, R161, 0x1, 0x1f ;  /* 0x0c201f00a10a7f89 */ /* 0x000e6200000e0000 */
        /* <DEDUP_REMOVED lines=22> */
[----:B------:R-:W-:Y:S01]  /*3b90*/  FMUL.FTZ R128, R128, R8 ;  /* 0x0000000880807220 */ /* 0x000fe20000410000 */
[----:B-1----:R-:W-:Y:S01]  /*3ba0*/  FMNMX.FTZ R5, R161, R10, !PT ;  /* 0x0000000aa1057209 */ /* 0x002fe20007810000 */
[-C--:B------:R-:W-:Y:S01]  /*3bb0*/  FMUL.FTZ R129, R129, R8.reuse ;  /* 0x0000000881817220 */ /* 0x080fe20000410000 */
[-C--:B------:R-:W-:Y:S01]  /*3bc0*/  FMUL.FTZ R132, R132, R8.reuse ;  /* 0x0000000884847220 */ /* 0x080fe20000410000 */
[-C--:B------:R-:W-:Y:S01]  /*3bd0*/  FMUL.FTZ R133, R133, R8.reuse ;  /* 0x0000000885857220 */ /* 0x080fe20000410000 */
[----:B------:R-:W-:Y:S01]  /*3be0*/  MUFU.EX2 R152, R152 ;  /* 0x0000009800987308 */ /* 0x000fe20000000800 */
[----:B------:R-:W-:Y:S01]  /*3bf0*/  FADD.FTZ R161, -R5, R200 ;  /* 0x000000c805a17221 */ /* 0x000fe20000010100 */
[-C--:B------:R-:W-:Y:S01]  /*3c00*/  FMUL.FTZ R136, R136, R8.reuse ;  /* 0x0000000888887220 */ /* 0x080fe20000410000 */
[-C--:B------:R-:W-:Y:S01]  /*3c10*/  FMUL.FTZ R137, R137, R8.reuse ;  /* 0x0000000889897220 */ /* 0x080fe20000410000 */
[-C--:B------:R-:W-:Y:S01]  /*3c20*/  FMUL.FTZ R140, R140, R8.reuse ;  /* 0x000000088c8c7220 */ /* 0x080fe20000410000 */
[----:B------:R-:W-:Y:S01]  /*3c30*/  FMUL.FTZ R177, R161, UR10 ;  /* 0x0000000aa1b17c20 */ /* 0x000fe20008410000 */
[----:B------:R-:W-:Y:S01]  /*3c40*/  FMUL.FTZ R161, R5, UR10 ;  /* 0x0000000a05a17c20 */ /* 0x000fe20008410000 */
[-C--:B------:R-:W-:Y:S01]  /*3c50*/  FMUL.FTZ R141, R141, R8.reuse ;  /* 0x000000088d8d7220 */ /* 0x080fe20000410000 */
[----:B------:R-:W-:Y:S01]  /*3c60*/  MUFU.EX2 R153, R153 ;  /* 0x0000009900997308 */ /* 0x000fe20000000800 */
[-C--:B------:R-:W-:Y:S01]  /*3c70*/  FMUL.FTZ R144, R144, R8.reuse ;  /* 0x0000000890907220 */ /* 0x080fe20000410000 */
        /* <DEDUP_REMOVED lines=8> */
[--C-:B------:R-:W-:Y:S01]  /*3d00*/  FFMA.FTZ R180, R167, UR10, -R161.reuse ;  /* 0x0000000aa7b47c23 */ /* 0x100fe200080108a1 */
[--C-:B------:R-:W-:Y:S01]  /*3d10*/  FFMA.FTZ R169, R170, UR10, -R161.reuse ;  /* 0x0000000aaaa97c23 */ /* 0x100fe200080108a1 */
[--C-:B------:R-:W-:Y:S01]  /*3d20*/  FFMA.FTZ R170, R174, UR10, -R161.reuse ;  /* 0x0000000aaeaa7c23 */ /* 0x100fe200080108a1 */
[--C-:B------:R-:W-:Y:S01]  /*3d30*/  FFMA.FTZ R174, R179, UR10, -R161.reuse ;  /* 0x0000000ab3ae7c23 */ /* 0x100fe200080108a1 */
[----:B0-----:R-:W-:Y:S01]  /*3d40*/  FADD.FTZ R179, R201, R164 ;  /* 0x000000a4c9b37221 */ /* 0x001fe20000010000 */
[--C-:B------:R-:W-:Y:S01]  /*3d50*/  FFMA.FTZ R184, R171, UR10, -R161.reuse ;  /* 0x0000000aabb87c23 */ /* 0x100fe200080108a1 */
[----:B------:R-:W0:Y:S01]  /*3d60*/  MUFU.EX2 R154, R154 ;  /* 0x0000009a009a7308 */ /* 0x000e220000000800 */
[--C-:B------:R-:W-:Y:S01]  /*3d70*/  FFMA.FTZ R175, R175, UR10, -R161.reuse ;  /* 0x0000000aafaf7c23 */ /* 0x100fe200080108a1 */
[--C-:B------:R-:W-:Y:S01]  /*3d80*/  FFMA.FTZ R171, R178, UR10, -R161.reuse ;  /* 0x0000000ab2ab7c23 */ /* 0x100fe200080108a1 */
[--C-:B------:R-:W-:Y:S01]  /*3d90*/  FFMA.FTZ R7, R183, UR10, -R161.reuse ;  /* 0x0000000ab7077c23 */ /* 0x100fe200080108a1 */
[--C-:B------:R-:W-:Y:S01]  /*3da0*/  FFMA.FTZ R182, R182, UR10, -R161.reuse ;  /* 0x0000000ab6b67c23 */ /* 0x100fe200080108a1 */
[--C-:B------:R-:W-:Y:S01]  /*3db0*/  FFMA.FTZ R178, R186, UR10, -R161.reuse ;  /* 0x0000000abab27c23 */ /* 0x100fe200080108a1 */
[--C-:B------:R-:W-:Y:S01]  /*3dc0*/  FFMA.FTZ R190, R190, UR10, -R161.reuse ;  /* 0x0000000abebe7c23 */ /* 0x100fe200080108a1 */
[--C-:B------:R-:W-:Y:S01]  /*3dd0*/  FFMA.FTZ R191, R191, UR10, -R161.reuse ;  /* 0x0000000abfbf7c23 */ /* 0x100fe200080108a1 */
[----:B------:R-:W1:Y:S01]  /*3de0*/  MUFU.EX2 R165, R165 ;  /* 0x000000a500a57308 */ /* 0x000e620000000800 */
[--C-:B------:R-:W-:Y:S01]  /*3df0*/  FFMA.FTZ R194, R194, UR10, -R161.reuse ;  /* 0x0000000ac2c27c23 */ /* 0x100fe200080108a1 */
[--C-:B------:R-:W-:Y:S01]  /*3e00*/  FFMA.FTZ R195, R195, UR10, -R161.reuse ;  /* 0x0000000ac3c37c23 */ /* 0x100fe200080108a1 */
[--C-:B------:R-:W-:Y:S01]  /*3e10*/  FFMA.FTZ R198, R198, UR10, -R161.reuse ;  /* 0x0000000ac6c67c23 */ /* 0x100fe200080108a1 */
[----:B------:R-:W-:Y:S01]  /*3e20*/  FFMA.FTZ R199, R199, UR10, -R161 ;  /* 0x0000000ac7c77c23 */ /* 0x000fe200080108a1 */
[-C--:B------:R-:W-:Y:S01]  /*3e30*/  FMUL.FTZ R145, R145, R8.reuse ;  /* 0x0000000891917220 */ /* 0x080fe20000410000 */
[-C--:B------:R-:W-:Y:S01]  /*3e40*/  FMUL.FTZ R148, R148, R8.reuse ;  /* 0x0000000894947220 */ /* 0x080fe20000410000 */
[----:B------:R-:W-:Y:S01]  /*3e50*/  FMUL.FTZ R149, R149, R8 ;  /* 0x0000000895957220 */ /* 0x000fe20000410000 */
[----:B------:R-:W4:Y:S01]  /*3e60*/  MUFU.EX2 R155, R155 ;  /* 0x0000009b009b7308 */ /* 0x000f220000000800 */
[----:B0-----:R-:W-:Y:S01]  /*3e70*/  FFMA.FTZ R162, R177, R6, R154 ;  /* 0x00000006b1a27223 */ /* 0x001fe2000001009a */
[-C--:B------:R-:W-:Y:S01]  /*3e80*/  FMUL.FTZ R26, R26, R177.reuse ;  /* 0x000000b11a1a7220 */ /* 0x080fe20000410000 */
[-C--:B------:R-:W-:Y:S01]  /*3e90*/  FMUL.FTZ R27, R27, R177.reuse ;  /* 0x000000b11b1b7220 */ /* 0x080fe20000410000 */
[-C--:B------:R-:W-:Y:S01]  /*3ea0*/  FMUL.FTZ R30, R30, R177.reuse ;  /* 0x000000b11e1e7220 */ /* 0x080fe20000410000 */
[-C--:B------:R-:W-:Y:S01]  /*3eb0*/  FMUL.FTZ R31, R31, R177.reuse ;  /* 0x000000b11f1f7220 */ /* 0x080fe20000410000 */
[-C--:B------:R-:W-:Y:S01]  /*3ec0*/  FMUL.FTZ R34, R34, R177.reuse ;  /* 0x000000b122227220 */ /* 0x080fe20000410000 */
[-C--:B------:R-:W-:Y:S01]  /*3ed0*/  FMUL.FTZ R35, R35, R177.reuse ;  /* 0x000000b123237220 */ /* 0x080fe20000410000 */
[----:B------:R-:W0:Y:S01]  /*3ee0*/  MUFU.EX2 R176, R176 ;  /* 0x000000b000b07308 */ /* 0x000e220000000800 */
[C---:B-1----:R-:W-:Y:S01]  /*3ef0*/  FADD.FTZ R162, R165.reuse, R162 ;  /* 0x000000a2a5a27221 */ /* 0x042fe20000010000 */
[----:B------:R-:W-:Y:S01]  /*3f00*/  F2FP.F16.F32.PACK_AB R165, R165, R154 ;  /* 0x0000009aa5a5723e */ /* 0x000fe200000000ff */
[-C--:B------:R-:W-:Y:S01]  /*3f10*/  FMUL.FTZ R38, R38, R177.reuse ;  /* 0x000000b126267220 */ /* 0x080fe20000410000 */
[-C--:B------:R-:W-:Y:S01]  /*3f20*/  FMUL.FTZ R39, R39, R177.reuse ;  /* 0x000000b127277220 */ /* 0x080fe20000410000 */
[-C--:B------:R-:W-:Y:S01]  /*3f30*/  FMUL.FTZ R42, R42, R177.reuse ;  /* 0x000000b12a2a7220 */ /* 0x080fe20000410000 */
[-C--:B------:R-:W-:Y:S01]  /*3f40*/  FMUL.FTZ R43, R43, R177.reuse ;  /* 0x000000b12b2b7220 */ /* 0x080fe20000410000 */
[-C--:B------:R-:W-:Y:S01]  /*3f50*/  FMUL.FTZ R46, R46, R177.reuse ;  /* 0x000000b12e2e7220 */ /* 0x080fe20000410000 */
[----:B------:R-:W1:Y:S01]  /*3f60*/  MUFU.EX2 R158, R158 ;  /* 0x0000009e009e7308 */ /* 0x000e620000000800 */
[----:B----4-:R-:W-:Y:S01]  /*3f70*/  FADD.FTZ R167, R155, R162 ;  /* 0x000000a29ba77221 */ /* 0x010fe20000010000 */
[----:B------:R-:W-:Y:S01]  /*3f80*/  FADD.FTZ R162, R160, R179 ;  /* 0x000000b3a0a27221 */ /* 0x000fe20000010000 */
[----:B------:R-:W-:Y:S01]  /*3f90*/  FFMA.FTZ R179, R187, UR10, -R161 ;  /* 0x0000000abbb37c23 */ /* 0x000fe200080108a1 */
[----:B------:R-:W-:Y:S01]  /*3fa0*/  F2FP.F16.F32.PACK_AB R160, R17, R160 ;  /* 0x000000a011a0723e */ /* 0x000fe200000000ff */
[-C--:B------:R-:W-:Y:S01]  /*3fb0*/  FMUL.FTZ R47, R47, R177.reuse ;  /* 0x000000b12f2f7220 */ /* 0x080fe20000410000 */
[-C--:B------:R-:W-:Y:S01]  /*3fc0*/  FMUL.FTZ R50, R50, R177.reuse ;  /* 0x000000b132327220 */ /* 0x080fe20000410000 */
[-C--:B------:R-:W-:Y:S01]  /*3fd0*/  FMUL.FTZ R51, R51, R177.reuse ;  /* 0x000000b133337220 */ /* 0x080fe20000410000 */
[----:B------:R-:W4:Y:S01]  /*3fe0*/  MUFU.EX2 R159, R159 ;  /* 0x0000009f009f7308 */ /* 0x000f220000000800 */
[----:B0-----:R-:W-:Y:S01]  /*3ff0*/  FADD.FTZ R167, R176, R167 ;  /* 0x000000a7b0a77221 */ /* 0x001fe20000010000 */
[-C--:B------:R-:W-:Y:S01]  /*4000*/  FMUL.FTZ R54, R54, R177.reuse ;  /* 0x000000b136367220 */ /* 0x080fe20000410000 */
[-C--:B------:R-:W-:Y:S01]  /*4010*/  FMUL.FTZ R55, R55, R177.reuse ;  /* 0x000000b137377220 */ /* 0x080fe20000410000 */
[-C--:B------:R-:W-:Y:S01]  /*4020*/  FMUL.FTZ R58, R58, R177.reuse ;  /* 0x000000b13a3a7220 */ /* 0x080fe20000410000 */
[-C--:B------:R-:W-:Y:S01]  /*4030*/  FMUL.FTZ R59, R59, R177.reuse ;  /* 0x000000b13b3b7220 */ /* 0x080fe20000410000 */
[-C--:B------:R-:W-:Y:S01]  /*4040*/  FMUL.FTZ R62, R62, R177.reuse ;  /* 0x000000b13e3e7220 */ /* 0x080fe20000410000 */
[-C--:B------:R-:W-:Y:S01]  /*4050*/  FMUL.FTZ R63, R63, R177.reuse ;  /* 0x000000b13f3f7220 */ /* 0x080fe20000410000 */
[----:B------:R-:W0:Y:S01]  /*4060*/  MUFU.EX2 R163, R163 ;  /* 0x000000a300a37308 */ /* 0x000e220000000800 */
[----:B-1----:R-:W-:Y:S01]  /*4070*/  FADD.FTZ R164, R158, R167 ;  /* 0x000000a79ea47221 */ /* 0x002fe20000010000 */
[----:B------:R-:W-:Y:S01]  /*4080*/  FADD.FTZ R167, R17, R162 ;  /* 0x000000a211a77221 */ /* 0x000fe20000010000 */
[-C--:B------:R-:W-:Y:S01]  /*4090*/  FMUL.FTZ R66, R66, R177.reuse ;  /* 0x000000b142427220 */ /* 0x080fe20000410000 */
[-C--:B------:R-:W-:Y:S01]  /*40a0*/  FMUL.FTZ R67, R67, R177.reuse ;  /* 0x000000b143437220 */ /* 0x080fe20000410000 */
[-C--:B------:R-:W-:Y:S01]  /*40b0*/  FMUL.FTZ R70, R70, R177.reuse ;  /* 0x000000b146467220 */ /* 0x080fe20000410000 */
[----:B------:R-:W-:Y:S01]  /*40c0*/  FADD.FTZ R162, R14, R167 ;  /* 0x000000a70ea27221 */ /* 0x000fe20000010000 */
[-C--:B------:R-:W-:Y:S01]  /*40d0*/  FMUL.FTZ R71, R71, R177.reuse ;  /* 0x000000b147477220 */ /* 0x080fe20000410000 */
[----:B------:R-:W1:Y:S01]  /*40e0*/  MUFU.EX2 R180, R180 ;  /* 0x000000b400b47308 */ /* 0x000e620000000800 */
[----:B----4-:R-:W-:Y:S01]  /*40f0*/  FADD.FTZ R164, R159, R164 ;  /* 0x000000a49fa47221 */ /* 0x010fe20000010000 */
[----:B------:R-:W-:Y:S01]  /*4100*/  FADD.FTZ R183, R157, R162 ;  /* 0x000000a29db77221 */ /* 0x000fe20000010000 */
[-C--:B------:R-:W-:Y:S01]  /*4110*/  FMUL.FTZ R74, R74, R177.reuse ;  /* 0x000000b14a4a7220 */ /* 0x080fe20000410000 */
[-C--:B------:R-:W-:Y:S01]  /*4120*/  FMUL.FTZ R75, R75, R177.reuse ;  /* 0x000000b14b4b7220 */ /* 0x080fe20000410000 */
[----:B------:R-:W-:Y:S01]  /*4130*/  FMUL.FTZ R78, R78, R177 ;  /* 0x000000b14e4e7220 */ /* 0x000fe20000410000 */
[----:B------:R-:W-:Y:S01]  /*4140*/  FADD.FTZ R166, R156, R183 ;  /* 0x000000b79ca67221 */ /* 0x000fe20000010000 */
[----:B------:R-:W-:Y:S01]  /*4150*/  F2FP.F16.F32.PACK_AB R156, R19, R156 ;  /* 0x0000009c139c723e */ /* 0x000fe200000000ff */
[----:B------:R-:W4:Y:S01]  /*4160*/  MUFU.EX2 R169, R169 ;  /* 0x000000a900a97308 */ /* 0x000f220000000800 */
[----:B0-----:R-:W-:Y:S01]  /*4170*/  FADD.FTZ R167, R163, R164 ;  /* 0x000000a4a3a77221 */ /* 0x001fe20000010000 */
[----:B------:R-:W-:Y:S01]  /*4180*/  F2FP.F16.F32.PACK_AB R164, R22, R15 ;  /* 0x0000000f16a4723e */ /* 0x000fe200000000ff */
[----:B------:R-:W-:Y:S01]  /*4190*/  FADD.FTZ R22, R19, R166 ;  /* 0x000000a613167221 */ /* 0x000fe20000010000 */
[----:B------:R-:W-:Y:S01]  /*41a0*/  F2FP.F16.F32.PACK_AB R166, R201, R20 ;  /* 0x00000014c9a6723e */ /* 0x000fe200000000ff */
[-C--:B------:R-:W-:Y:S01]  /*41b0*/  FMUL.FTZ R79, R79, R177.reuse ;  /* 0x000000b14f4f7220 */ /* 0x080fe20000410000 */
[----:B------:R-:W-:Y:S01]  /*41c0*/  FMUL.FTZ R82, R82, R177 ;  /* 0x000000b152527220 */ /* 0x000fe20000410000 */
[----:B------:R-:W-:Y:S01]  /*41d0*/  FADD.FTZ R183, R13, R22 ;  /* 0x000000160db77221 */ /* 0x000fe20000010000 */
[----:B------:R-:W0:Y:S01]  /*41e0*/  MUFU.EX2 R184, R184 ;  /* 0x000000b800b87308 */ /* 0x000e220000000800 */
[----:B-1----:R-:W-:Y:S01]  /*41f0*/  FADD.FTZ R162, R180, R167 ;  /* 0x000000a7b4a27221 */ /* 0x002fe20000010000 */
[----:B------:R-:W-:Y:S01]  /*4200*/  F2FP.F16.F32.PACK_AB R167, R176, R155 ;  /* 0x0000009bb0a7723e */ /* 0x000fe200000000ff */
[----:B------:R-:W-:Y:S01]  /*4210*/  FADD.FTZ R183, R16, R183 ;  /* 0x000000b710b77221 */ /* 0x000fe20000010000 */
[----:B------:R-:W-:Y:S01]  /*4220*/  F2FP.F16.F32.PACK_AB R163, R180, R163 ;  /* 0x000000a3b4a3723e */ /* 0x000fe200000000ff */
[-C--:B------:R-:W-:Y:S01]  /*4230*/  FMUL.FTZ R83, R83, R177.reuse ;  /* 0x000000b153537220 */ /* 0x080fe20000410000 */
[-C--:B------:R-:W-:Y:S01]  /*4240*/  FMUL.FTZ R86, R86, R177.reuse ;  /* 0x000000b156567220 */ /* 0x080fe20000410000 */
[----:B------:R-:W-:Y:S01]  /*4250*/  FADD.FTZ R154, R152, R183 ;  /* 0x000000b7989a7221 */ /* 0x000fe20000010000 */
[----:B------:R-:W1:Y:S01]  /*4260*/  MUFU.EX2 R170, R170 ;  /* 0x000000aa00aa7308 */ /* 0x000e620000000800 */
[----:B----4-:R-:W-:Y:S01]  /*4270*/  FADD.FTZ R161, R169, R162 ;  /* 0x000000a2a9a17221 */ /* 0x010fe20000010000 */
[----:B------:R-:W-:Y:S01]  /*4280*/  F2FP.F16.F32.PACK_AB R162, R157, R14 ;  /* 0x0000000e9da2723e */ /* 0x000fe200000000ff */
[C---:B------:R-:W-:Y:S01]  /*4290*/  FADD.FTZ R155, R153.reuse, R154 ;  /* 0x0000009a999b7221 */ /* 0x040fe20000010000 */
[----:B------:R-:W-:Y:S01]  /*42a0*/  F2FP.F16.F32.PACK_AB R152, R153, R152 ;  /* 0x000000989998723e */ /* 0x000fe200000000ff */
[-C--:B------:R-:W-:Y:S01]  /*42b0*/  FMUL.FTZ R87, R87, R177.reuse ;  /* 0x000000b157577220 */ /* 0x080fe20000410000 */
[-C--:B------:R-:W-:Y:S01]  /*42c0*/  FMUL.FTZ R90, R90, R177.reuse ;  /* 0x000000b15a5a7220 */ /* 0x080fe20000410000 */
[----:B------:R-:W-:Y:S01]  /*42d0*/  FMUL.FTZ R91, R91, R177 ;  /* 0x000000b15b5b7220 */ /* 0x000fe20000410000 */
[----:B------:R-:W4:Y:S01]  /*42e0*/  MUFU.EX2 R175, R175 ;  /* 0x000000af00af7308 */ /* 0x000f220000000800 */
[C---:B0-----:R-:W-:Y:S01]  /*42f0*/  FADD.FTZ R161, R184.reuse, R161 ;  /* 0x000000a1b8a17221 */ /* 0x041fe20000010000 */
[----:B------:R-:W-:Y:S01]  /*4300*/  F2FP.F16.F32.PACK_AB R157, R184, R169 ;  /* 0x000000a9b89d723e */ /* 0x000fe200000000ff */
[-C--:B------:R-:W-:Y:S01]  /*4310*/  FMUL.FTZ R94, R94, R177.reuse ;  /* 0x000000b15e5e7220 */ /* 0x080fe20000410000 */
[-C--:B------:R-:W-:Y:S01]  /*4320*/  FMUL.FTZ R95, R95, R177.reuse ;  /* 0x000000b15f5f7220 */ /* 0x080fe20000410000 */
[-C--:B------:R-:W-:Y:S01]  /*4330*/  FMUL.FTZ R98, R98, R177.reuse ;  /* 0x000000b162627220 */ /* 0x080fe20000410000 */
[-C--:B------:R-:W-:Y:S01]  /*4340*/  FMUL.FTZ R99, R99, R177.reuse ;  /* 0x000000b163637220 */ /* 0x080fe20000410000 */
[-C--:B------:R-:W-:Y:S01]  /*4350*/  FMUL.FTZ R102, R102, R177.reuse ;  /* 0x000000b166667220 */ /* 0x080fe20000410000 */
[----:B------:R-:W0:Y:S01]  /*4360*/  MUFU.EX2 R171, R171 ;  /* 0x000000ab00ab7308 */ /* 0x000e220000000800 */
[----:B-1----:R-:W-:Y:S01]  /*4370*/  FADD.FTZ R22, R170, R161 ;  /* 0x000000a1aa167221 */ /* 0x002fe20000010000 */
[----:B------:R-:W-:Y:S01]  /*4380*/  F2FP.F16.F32.PACK_AB R161, R159, R158 ;  /* 0x0000009e9fa1723e */ /* 0x000fe200000000ff */
[----:B------:R-:W-:Y:S01]  /*4390*/  FMUL.FTZ R103, R103, R177 ;  /* 0x000000b167677220 */ /* 0x000fe20000410000 */
[----:B------:R-:W-:Y:S01]  /*43a0*/  F2FP.F16.F32.PACK_AB R158, R16, R13 ;  /* 0x0000000d109e723e */ /* 0x000fe200000000ff */
[-C--:B------:R-:W-:Y:S01]  /*43b0*/  FMUL.FTZ R106, R106, R177.reuse ;  /* 0x000000b16a6a7220 */ /* 0x080fe20000410000 */
[-C--:B------:R-:W-:Y:S01]  /*43c0*/  FMUL.FTZ R107, R107, R177.reuse ;  /* 0x000000b16b6b7220 */ /* 0x080fe20000410000 */
[-C--:B------:R-:W-:Y:S01]  /*43d0*/  FMUL.FTZ R110, R110, R177.reuse ;  /* 0x000000b16e6e7220 */ /* 0x080fe20000410000 */
[----:B------:R-:W1:Y:S01]  /*43e0*/  MUFU.EX2 R174, R174 ;  /* 0x000000ae00ae7308 */ /* 0x000e620000000800 */
[C---:B----4-:R-:W-:Y:S01]  /*43f0*/  FADD.FTZ R22, R175.reuse, R22 ;  /* 0x00000016af167221 */ /* 0x050fe20000010000 */
[----:B------:R-:W-:Y:S01]  /*4400*/  F2FP.F16.F32.PACK_AB R159, R175, R170 ;  /* 0x000000aaaf9f723e */ /* 0x000fe200000000ff */
[-C--:B------:R-:W-:Y:S01]  /*4410*/  FMUL.FTZ R111, R111, R177.reuse ;  /* 0x000000b16f6f7220 */ /* 0x080fe20000410000 */
[-C--:B------:R-:W-:Y:S01]  /*4420*/  FMUL.FTZ R114, R114, R177.reuse ;  /* 0x000000b172727220 */ /* 0x080fe20000410000 */
        /* <DEDUP_REMOVED lines=10> */
[----:B------:R-:W-:Y:S01]  /*44d0*/  FMUL.FTZ R131, R131, R177 ;  /* 0x000000b183837220 */ /* 0x000fe20000410000 */
        /* <DEDUP_REMOVED lines=10> */
[-C--:B------:R-:W-:Y:S01]  /*4580*/  FMUL.FTZ R143, R143, R177.reuse ;  /* 0x000000b18f8f7220 */ /* 0x080fe20000410000 */
[-C--:B------:R-:W-:Y:S01]  /*4590*/  FMUL.FTZ R146, R146, R177.reuse ;  /* 0x000000b192927220 */ /* 0x080fe20000410000 */
[-C--:B------:R-:W-:Y:S01]  /*45a0*/  FMUL.FTZ R147, R147, R177.reuse ;  /* 0x000000b193937220 */ /* 0x080fe20000410000 */
[-C--:B------:R-:W-:Y:S01]  /*45b0*/  FMUL.FTZ R150, R150, R177.reuse ;  /* 0x000000b196967220 */ /* 0x080fe20000410000 */
[----:B------:R-:W-:-:S02]  /*45c0*/  FMUL.FTZ R151, R151, R177 ;  /* 0x000000b197977220 */ /* 0x000fc40000410000 */
[----:B------:R-:W4:Y:S01]  /*45d0*/  MUFU.EX2 R7, R7 ;  /* 0x0000000700077308 */ /* 0x000f220000000800 */
[----:B0-----:R-:W-:-:S07]  /*45e0*/  FADD.FTZ R22, R6, R17 ;  /* 0x0000001106167221 */ /* 0x001fce0000010000 */
[----:B------:R-:W0:Y:S01]  /*45f0*/  MUFU.EX2 R168, R168 ;  /* 0x000000a800a87308 */ /* 0x000e220000000800 */
[C---:B-1----:R-:W-:Y:S01]  /*4600*/  FADD.FTZ R17, R21.reuse, R14 ;  /* 0x0000000e15117221 */ /* 0x042fe20000010000 */
[----:B------:R-:W-:-:S06]  /*4610*/  F2FP.F16.F32.PACK_AB R154, R21, R12 ;  /* 0x0000000c159a723e */ /* 0x000fcc00000000ff */
[----:B------:R-:W1:Y:S01]  /*4620*/  MUFU.EX2 R178, R178 ;  /* 0x000000b200b27308 */ /* 0x000e620000000800 */
[C---:B----4-:R-:W-:Y:S01]  /*4630*/  FADD.FTZ R19, R7.reuse, R22 ;  /* 0x0000001607137221 */ /* 0x050fe20000010000 */
[----:B------:R-:W-:-:S06]  /*4640*/  F2FP.F16.F32.PACK_AB R155, R7, R6 ;  /* 0x00000006079b723e */ /* 0x000fcc00000000ff */
[----:B------:R-:W4:Y:S01]  /*4650*/  MUFU.EX2 R23, R23 ;  /* 0x0000001700177308 */ /* 0x000f220000000800 */
[----:B0-----:R-:W-:-:S07]  /*4660*/  FADD.FTZ R14, R168, R17 ;  /* 0x00000011a80e7221 */ /* 0x001fce0000010000 */
[----:B------:R-:W0:Y:S01]  /*4670*/  MUFU.EX2 R179, R179 ;  /* 0x000000b300b37308 */ /* 0x000e220000000800 */
[----:B-1----:R-:W-:-:S07]  /*4680*/  FADD.FTZ R16, R178, R19 ;  /* 0x00000013b2107221 */ /* 0x002fce0000010000 */
[----:B------:R-:W1:Y:S01]  /*4690*/  MUFU.EX2 R11, R11 ;  /* 0x0000000b000b7308 */ /* 0x000e620000000800 */
[C---:B----4-:R-:W-:Y:S01]  /*46a0*/  FADD.FTZ R14, R23.reuse, R14 ;  /* 0x0000000e170e7221 */ /* 0x050fe20000010000 */
[----:B------:R-:W-:-:S06]  /*46b0*/  F2FP.F16.F32.PACK_AB R168, R23, R168 ;  /* 0x000000a817a8723e */ /* 0x000fcc00000000ff */
[----:B------:R-:W4:Y:S01]  /*46c0*/  MUFU.EX2 R15, R190 ;  /* 0x000000be000f7308 */ /* 0x000f220000000800 */
[C---:B0-----:R-:W-:Y:S01]  /*46d0*/  FADD.FTZ R16, R179.reuse, R16 ;  /* 0x00000010b3107221 */ /* 0x041fe20000010000 */
[----:B------:R-:W-:-:S06]  /*46e0*/  F2FP.F16.F32.PACK_AB R169, R179, R178 ;  /* 0x000000b2b3a9723e */ /* 0x000fcc00000000ff */
[----:B------:R-:W0:Y:S01]  /*46f0*/  MUFU.EX2 R18, R18 ;  /* 0x0000001200127308 */ /* 0x000e220000000800 */
[----:B-1----:R-:W-:-:S07]  /*4700*/  FADD.FTZ R13, R11, R14 ;  /* 0x0000000e0b0d7221 */ /* 0x002fce0000010000 */
[----:B------:R-:W1:Y:S01]  /*4710*/  MUFU.EX2 R20, R191 ;  /* 0x000000bf00147308 */ /* 0x000e620000000800 */
[----:B----4-:R-:W-:-:S07]  /*4720*/  FADD.FTZ R17, R15, R16 ;  /* 0x000000100f117221 */ /* 0x010fce0000010000 */
[----:B------:R-:W4:Y:S01]  /*4730*/  MUFU.EX2 R172, R172 ;  /* 0x000000ac00ac7308 */ /* 0x000f220000000800 */
[C---:B0-----:R-:W-:Y:S01]  /*4740*/  FADD.FTZ R13, R18.reuse, R13 ;  /* 0x0000000d120d7221 */ /* 0x041fe20000010000 */
[----:B------:R-:W-:-:S06]  /*4750*/  F2FP.F16.F32.PACK_AB R170, R18, R11 ;  /* 0x0000000b12aa723e */ /* 0x000fcc00000000ff */
[----:B------:R-:W0:Y:S01]  /*4760*/  MUFU.EX2 R194, R194 ;  /* 0x000000c200c27308 */ /* 0x000e220000000800 */
[C---:B-1----:R-:W-:Y:S01]  /*4770*/  FADD.FTZ R17, R20.reuse, R17 ;  /* 0x0000001114117221 */ /* 0x042fe20000010000 */
[----:B------:R-:W-:-:S06]  /*4780*/  F2FP.F16.F32.PACK_AB R171, R20, R15 ;  /* 0x0000000f14ab723e */ /* 0x000fcc00000000ff */
[----:B------:R-:W1:Y:S01]  /*4790*/  MUFU.EX2 R173, R173 ;  /* 0x000000ad00ad7308 */ /* 0x000e620000000800 */
[----:B----4-:R-:W-:-:S07]  /*47a0*/  FADD.FTZ R6, R172, R13 ;  /* 0x0000000dac067221 */ /* 0x010fce0000010000 */
        /* <DEDUP_REMOVED lines=11> */
[----:B-1----:R-:W-:Y:S01]  /*4860*/  FADD.FTZ R11, R175, R14 ;  /* 0x0000000eaf0b7221 */ /* 0x002fe20000010000 */
[C---:B----4-:R-:W-:Y:S01]  /*4870*/  FADD.FTZ R7, R181.reuse, R6 ;  /* 0x00000006b5077221 */ /* 0x050fe20000010000 */
[----:B------:R-:W-:Y:S02]  /*4880*/  F2FP.F16.F32.PACK_AB R174, R181, R10 ;  /* 0x0000000ab5ae723e */ /* 0x000fe400000000ff */
[C---:B0-----:R-:W-:Y:S01]  /*4890*/  FADD.FTZ R6, R12.reuse, R11 ;  /* 0x0000000b0c067221 */ /* 0x041fe20000010000 */
[----:B------:R-:W-:Y:S01]  /*48a0*/  F2FP.F16.F32.PACK_AB R175, R12, R175 ;  /* 0x000000af0caf723e */ /* 0x000fe200000000ff */
[----:B------:R-:W-:Y:S06]  /*48b0*/  @!P0 BRA `(.L_x_29) ;  /* 0x0000000000048947 */ /* 0x000fec0003800000 */
[----:B------:R-:W-:Y:S01]  /*48c0*/  BPT.TRAP 0x1 ;  /* 0x000000040000795c */ /* 0x000fe20000300000 */
.L_x_29:
[----:B------:R0:W1:Y:S01]  /*48d0*/  SYNCS.PHASECHK.TRANS64.TRYWAIT P2, [UR26+0x22850], R9 ;  /* 0x02285009ff0075a7 */ /* 0x000062000804015a */
[----:B------:R-:W-:Y:S05]  /*48e0*/  @!P0 BRA `(.L_x_30) ;  /* 0x0000000000048947 */ /* 0x000fea0003800000 */
[----:B------:R-:W-:Y:S01]  /*48f0*/  BPT.TRAP 0x1 ;  /* 0x000000040000795c */ /* 0x000fe20000300000 */
.L_x_30:
[----:B-1----:R-:W-:Y:S05]  /*4900*/  @P2 BRA `(.L_x_31) ;  /* 0x0000000000082947 */ /* 0x002fea0003800000 */
[----:B------:R-:W1:Y:S02]  /*4910*/  SYNCS.PHASECHK.TRANS64.TRYWAIT P2, [UR26+0x22850], R9 ;  /* 0x02285009ff0075a7 */ /* 0x000e64000804015a */
[----:B-1----:R-:W-:Y:S05]  /*4920*/  @!P2 BRA `(.L_x_32) ;  /* 0x00000068008ca947 */ /* 0x002fea0003800000 */
.L_x_31:
[----:B------:R4:W-:Y:S01]  /*4930*/  BAR.SYNC.DEFER_BLOCKING R3, 0x100 ;  /* 0x000400030000751d */ /* 0x0009e20000010000 */
[----:B------:R-:W-:-:S04]  /*4940*/  UIMAD UR14, UR5, 0xc00, UR24 ;  /* 0x00000c00050e78a4 */ /* 0x000fc8000f8e0218 */
[----:B------:R-:W-:Y:S01]  /*4950*/  UIADD3 UR18, UR14, 0x80, URZ ;  /* 0x000000800e127890 */ /* 0x000fe2000fffe03f */
[----:B------:R-:W-:Y:S01]  /*4960*/  UMOV UR15, 0x40000040 ;  /* 0x40000040000f7882 */ /* 0x000fe20000000000 */
[----:B------:R-:W-:Y:S01]  /*4970*/  UMOV UR19, 0x40000040 ;  /* 0x4000004000137882 */ /* 0x000fe20000000000 */
[----:B------:R-:W-:-:S06]  /*4980*/  WARPGROUP.ARRIVE ;  /* 0x00000000000079c5 */ /* 0x000fcc0000000000 */
[----:B------:R-:W-:Y:S01]  /*4990*/  HGMMA.64x256x16.F32 R24, R164, gdesc[UR12].tnspB, R24, gsb0 ;  /* 0x43e0000ca4187df0 */ /* 0x000fe20008000818 */
[----:B------:R-:W-:Y:S02]  /*49a0*/  UMOV UR15, 0x40000040 ;  /* 0x40000040000f7882 */ /* 0x000fe40000000000 */
[----:B------:R-:W-:Y:S02]  /*49b0*/  WARPGROUP.DEPBAR.LE gsb0, 0x0 ;  /* 0x00008000000079c5 */ /* 0x000fe40000010000 */
[----:B------:R-:W-:-:S15]  /*49c0*/  WARPGROUP.ARRIVE ;  /* 0x00000000000079c5 */ /* 0x000fde0000000000 */
[----:B------:R-:W-:-:S08]  /*49d0*/  NOP ;  /* 0x0000000000007918 */ /* 0x000fd00000000000 */
[----:B------:R-:W-:Y:S01]  /*49e0*/  HGMMA.64x256x16.F32 R24, R160, gdesc[UR16].tnspB, R24, gsb0 ;  /* 0x43e00010a0187df0 */ /* 0x000fe20008000818 */
[----:B------:R-:W-:Y:S01]  /*49f0*/  UIADD3 UR18, UR14, 0x100, URZ ;  /* 0x000001000e127890 */ /* 0x000fe2000fffe03f */
[----:B------:R-:W-:Y:S01]  /*4a00*/  UMOV UR19, 0x40000040 ;  /* 0x4000004000137882 */ /* 0x000fe20000000000 */
        /* <DEDUP_REMOVED lines=12> */
[----:B------:R-:W-:Y:S01]  /*4ad0*/  UIADD3 UR14, UR14, 0x280, URZ ;  /* 0x000002800e0e7890 */ /* 0x000fe2000fffe03f */
[----:B------:R-:W-:Y:S02]  /*4ae0*/  WARPGROUP.DEPBAR.LE gsb0, 0x0 ;  /* 0x00008000000079c5 */ /* 0x000fe40000010000 */
[----:B------:R-:W-:-:S15]  /*4af0*/  WARPGROUP.ARRIVE ;  /* 0x00000000000079c5 */ /* 0x000fde0000000000 */
[----:B------:R-:W-:-:S07]  /*4b00*/  NOP ;  /* 0x0000000000007918 */ /* 0x000fce0000000000 */
[----:B------:R-:W-:Y:S03]  /*4b10*/  HGMMA.64x256x16.F32 R24, R168, gdesc[UR16].tnspB, R24, gsb0 ;  /* 0x43e00010a8187df0 */ /* 0x000fe60008000818 */
[----:B------:R-:W-:Y:S02]  /*4b20*/  WARPGROUP.DEPBAR.LE gsb0, 0x0 ;  /* 0x00008000000079c5 */ /* 0x000fe40000010000 */
[----:B------:R-:W-:-:S15]  /*4b30*/  WARPGROUP.ARRIVE ;  /* 0x00000000000079c5 */ /* 0x000fde0000000000 */
[----:B------:R-:W-:-:S08]  /*4b40*/  NOP ;  /* 0x0000000000007918 */ /* 0x000fd00000000000 */
[----:B------:R-:W-:Y:S03]  /*4b50*/  HGMMA.64x256x16.F32 R24, R172, gdesc[UR12].tnspB, R24, gsb0 ;  /* 0x43e0000cac187df0 */ /* 0x000fe60008000818 */
[----:B------:R-:W-:Y:S02]  /*4b60*/  WARPGROUP.DEPBAR.LE gsb0, 0x0 ;  /* 0x00008000000079c5 */ /* 0x000fe40000010000 */
[----:B----4-:R-:W-:Y:S05]  /*4b70*/  @!P0 BRA `(.L_x_33) ;  /* 0x0000000000048947 */ /* 0x010fea0003800000 */
[----:B------:R-:W-:Y:S01]  /*4b80*/  BPT.TRAP 0x1 ;  /* 0x000000040000795c */ /* 0x000fe20000300000 */
.L_x_33:
[----:B------:R-:W-:Y:S01]  /*4b90*/  UIADD3 UR11, UR26, 0x22860, URZ ;  /* 0x000228601a0b7890 */ /* 0x000fe2000fffe03f */
[----:B------:R-:W-:Y:S02]  /*4ba0*/  IMAD.MOV.U32 R200, RZ, RZ, R5 ;  /* 0x000000ffffc87224 */ /* 0x000fe400078e0005 */
[----:B------:R-:W-:Y:S01]  /*4bb0*/  IMAD.MOV.U32 R11, RZ, RZ, R4 ;  /* 0x000000ffff0b7224 */ /* 0x000fe200078e0004 */
[----:B------:R-:W-:-:S09]  /*4bc0*/  UPRMT UR11, UR25, 0x654, UR11 ;  /* 0x00000654190b7896 */ /* 0x000fd2000800000b */
[----:B------:R-:W-:Y:S01]  /*4bd0*/  SYNCS.ARRIVE.TRANS64.RED.A1T0 RZ, [UR11], RZ ;  /* 0x000000ffffff79a7 */ /* 0x000fe2000810040b */
[----:B------:R-:W-:Y:S05]  /*4be0*/  @P1 BRA `(.L_x_34) ;  /* 0xffffffe000d41947 */ /* 0x000fea000383ffff */
.L_x_23:
[----:B------:R-:W4:Y:S01]  /*4bf0*/  SHFL.BFLY PT, R2, R7, 0x2, 0x1f ;  /* 0x0c401f0007027f89 */ /* 0x000f2200000e0000 */
[----:B------:R3:W-:Y:S08]  /*4c00*/  BAR.ARV R0, 0x100 ;  /* 0x000400000000751d */ /* 0x0007f00000002000 */
[----:B------:R-:W-:Y:S06]  /*4c10*/  BAR.ARV 0x8, 0x180 ;  /* 0x0206000000007b1d */ /* 0x000fec0000002000 */
[----:B------:R-:W-:Y:S01]  /*4c20*/  PLOP3.LUT P0, PT, PT, PT, PT, 0x8, 0x0 ;  /* 0x000000000000781c */ /* 0x000fe20003f0e170 */
[----:B012---:R-:W0:Y:S01]  /*4c30*/  SHFL.BFLY PT, R9, R6, 0x2, 0x1f ;  /* 0x0c401f0006097f89 */ /* 0x007e2200000e0000 */
[----:B----4-:R-:W-:Y:S01]  /*4c40*/  FADD.FTZ R3, R2, R7 ;  /* 0x0000000702037221 */ /* 0x010fe20000010000 */
[----:B------:R-:W-:-:S04]  /*4c50*/  IMAD.U32 R7, RZ, RZ, UR10 ;  /* 0x0000000aff077e24 */ /* 0x000fc8000f8e00ff */
[----:B------:R-:W1:Y:S01]  /*4c60*/  SHFL.BFLY PT, R2, R3, 0x1, 0x1f ;  /* 0x0c201f0003027f89 */ /* 0x000e6200000e0000 */
[----:B0-----:R-:W-:Y:S01]  /*4c70*/  FADD.FTZ R9, R9, R6 ;  /* 0x0000000609097221 */ /* 0x001fe20000010000 */
[----:B------:R-:W-:-:S04]  /*4c80*/  IMAD.MOV.U32 R6, RZ, RZ, -0x800000 ;  /* 0xff800000ff067424 */ /* 0x000fc800078e00ff */
[----:B------:R-:W0:Y:S01]  /*4c90*/  SHFL.BFLY PT, R8, R9, 0x1, 0x1f ;  /* 0x0c201f0009087f89 */ /* 0x000e2200000e0000 */
[----:B-1----:R-:W-:Y:S01]  /*4ca0*/  FADD.FTZ R11, R3, R2 ;  /* 0x00000002030b7221 */ /* 0x002fe20000010000 */
[----:B------:R-:W-:Y:S01]  /*4cb0*/  IMAD.MOV.U32 R2, RZ, RZ, RZ ;  /* 0x000000ffff027224 */ /* 0x000fe200078e00ff */
[----:B------:R-:W-:-:S03]  /*4cc0*/  MOV R3, 0xff800000 ;  /* 0xff80000000037802 */ /* 0x000fc60000000f00 */
[----:B------:R-:W-:-:S13]  /*4cd0*/  FSETP.NE.FTZ.AND P1, PT, R11, RZ, PT ;  /* 0x000000ff0b00720b */ /* 0x000fda0003f35000 */
[----:B------:R-:W1:Y:S01]  /*4ce0*/  @P1 MUFU.LG2 R10, R11 ;  /* 0x0000000b000a1308 */ /* 0x000e620000000c00 */
[----:B------:R-:W-:Y:S01]  /*4cf0*/  @P1 FMUL.FTZ R7, R7, 0.69314718246459960938 ;  /* 0x3f31721807071820 */ /* 0x000fe20000410000 */
[----:B0-----:R-:W-:Y:S01]  /*4d00*/  FADD.FTZ R12, R9, R8 ;  /* 0x00000008090c7221 */ /* 0x001fe20000010000 */
[----:B------:R-:W-:-:S04]  /*4d10*/  MOV R8, RZ ;  /* 0x000000ff00087202 */ /* 0x000fc80000000f00 */
[----:B------:R-:W-:Y:S02]  /*4d20*/  FSETP.NE.FTZ.AND P2, PT, R12, RZ, PT ;  /* 0x000000ff0c00720b */ /* 0x000fe40003f55000 */
[----:B------:R0:W2:Y:S01]  /*4d30*/  @P1 MUFU.RCP R8, R11 ;  /* 0x0000000b00081308 */ /* 0x0000a20000001000 */
[----:B-1----:R-:W-:Y:S01]  /*4d40*/  @P1 FMUL.FTZ R10, R10, 0.69314718246459960938 ;  /* 0x3f3172180a0a1820 */ /* 0x002fe20000410000 */
[----:B0-----:R-:W-:-:S09]  /*4d50*/  IMAD.U32 R11, RZ, RZ, UR10 ;  /* 0x0000000aff0b7e24 */ /* 0x001fd2000f8e00ff */
[----:B------:R-:W3:Y:S01]  /*4d60*/  @P2 MUFU.LG2 R9, R12 ;  /* 0x0000000c00092308 */ /* 0x000ee20000000c00 */
[----:B------:R-:W-:Y:S01]  /*4d70*/  @P1 FFMA.FTZ R6, R7, R4, R10 ;  /* 0x0000000407061223 */ /* 0x000fe2000001000a */
[----:B------:R-:W-:Y:S01]  /*4d80*/  @P2 FMUL.FTZ R11, R11, 0.69314718246459960938 ;  /* 0x3f3172180b0b2820 */ /* 0x000fe20000410000 */
[-C--:B--2---:R-:W-:Y:S01]  /*4d90*/  FMUL.FTZ R24, R24, R8.reuse ;  /* 0x0000000818187220 */ /* 0x084fe20000410000 */
[----:B------:R-:W-:-:S04]  /*4da0*/  FMUL.FTZ R25, R25, R8 ;  /* 0x0000000819197220 */ /* 0x000fc80000410000 */
[----:B------:R-:W0:Y:S01]  /*4db0*/  @P2 MUFU.RCP R2, R12 ;  /* 0x0000000c00022308 */ /* 0x000e220000001000 */
[-C--:B------:R-:W-:Y:S01]  /*4dc0*/  FMUL.FTZ R28, R28, R8.reuse ;  /* 0x000000081c1c7220 */ /* 0x080fe20000410000 */
[-C--:B------:R-:W-:Y:S01]  /*4dd0*/  FMUL.FTZ R29, R29, R8.reuse ;  /* 0x000000081d1d7220 */ /* 0x080fe20000410000 */
[-C--:B------:R-:W-:Y:S01]  /*4de0*/  FMUL.FTZ R32, R32, R8.reuse ;  /* 0x0000000820207220 */ /* 0x080fe20000410000 */
[-C--:B------:R-:W-:Y:S01]  /*4df0*/  FMUL.FTZ R33, R33, R8.reuse ;  /* 0x0000000821217220 */ /* 0x080fe20000410000 */
[-C--:B------:R-:W-:Y:S01]  /*4e00*/  FMUL.FTZ R36, R36, R8.reuse ;  /* 0x0000000824247220 */ /* 0x080fe20000410000 */
[-C--:B------:R-:W-:Y:S01]  /*4e10*/  FMUL.FTZ R37, R37, R8.reuse ;  /* 0x0000000825257220 */ /* 0x080fe20000410000 */
[-C--:B------:R-:W-:Y:S01]  /*4e20*/  FMUL.FTZ R40, R40, R8.reuse ;  /* 0x0000000828287220 */ /* 0x080fe20000410000 */
[-C--:B------:R-:W-:Y:S01]  /*4e30*/  FMUL.FTZ R41, R41, R8.reuse ;  /* 0x0000000829297220 */ /* 0x080fe20000410000 */
[----:B---3--:R-:W-:Y:S01]  /*4e40*/  @P2 FMUL.FTZ R0, R9, 0.69314718246459960938 ;  /* 0x3f31721809002820 */ /* 0x008fe20000410000 */
        /* <DEDUP_REMOVED lines=53> */
[----:B------:R-:W-:Y:S01]  /*51a0*/  FMUL.FTZ R149, R149, R8 ;  /* 0x0000000895957220 */ /* 0x000fe20000410000 */
[-C--:B0-----:R-:W-:Y:S01]  /*51b0*/  FMUL.FTZ R26, R26, R2.reuse ;  /* 0x000000021a1a7220 */ /* 0x081fe20000410000 */
        /* <DEDUP_REMOVED lines=63> */
[----:B------:R-:W-:-:S07]  /*55b0*/  @P2 FFMA.FTZ R3, R11, R5, R0 ;  /* 0x000000050b032223 */ /* 0x000fce0000010000 */
.L_x_10:
[----:B------:R-:W-:Y:S05]  /*55c0*/  @P0 BRA `(.L_x_35) ;  /* 0x00000020004c0947 */ /* 0x000fea0003800000 */
[----:B------:R-:W0:Y:S01]  /*55d0*/  S2R R0, SR_TID.X ;  /* 0x0000000000007919 */ /* 0x000e220000002100 */
[----:B------:R-:W1:Y:S01]  /*55e0*/  LDC R8, c[0x0][0xbe8] ;  /* 0x0002fa00ff087b82 */ /* 0x000e620000000800 */
[----:B------:R-:W-:Y:S01]  /*55f0*/  USHF.R.S32.HI UR7, URZ, 0x1f, UR38 ;  /* 0x0000001f3f077899 */ /* 0x000fe20008011426 */
[----:B------:R-:W-:Y:S01]  /*5600*/  BSSY B0, `(.L_x_36) ;  /* 0x000014b000007945 */ /* 0x000fe20003800000 */
[----:B------:R-:W2:Y:S01]  /*5610*/  S2R R16, SR_CTAID.X ;  /* 0x0000000000107919 */ /* 0x000ea20000002500 */
[----:B------:R-:W-:Y:S02]  /*5620*/  ULDC.64 UR8, c[0x0][0xbd0] ;  /* 0x0002f40000087ab9 */ /* 0x000fe40000000a00 */
[----:B------:R-:W-:Y:S02]  /*5630*/  UIMAD UR6, UR7, UR8, URZ ;  /* 0x00000008070672a4 */ /* 0x000fe4000f8e023f */
[----:B------:R-:W3:Y:S01]  /*5640*/  S2UR UR12, SR_CTAID.Z ;  /* 0x00000000000c79c3 */ /* 0x000ee20000002700 */
[----:B------:R-:W-:-:S02]  /*5650*/  UIMAD.WIDE.U32 UR4, UR38, UR8, URZ ;  /* 0x00000008260472a5 */ /* 0x000fc4000f8e003f */
[----:B------:R-:W-:-:S03]  /*5660*/  UIMAD UR6, UR38, UR9, UR6 ;  /* 0x00000009260672a4 */ /* 0x000fc6000f8e0206 */
[----:B------:R-:W-:Y:S01]  /*5670*/  ULDC.64 UR8, c[0x0][0xb38] ;  /* 0x0002ce0000087ab9 */ /* 0x000fe20000000a00 */
[----:B------:R-:W-:Y:S01]  /*5680*/  UIADD3 UR6, UR5, UR6, URZ ;  /* 0x0000000605067290 */ /* 0x000fe2000fffe03f */
[----:B------:R-:W4:Y:S01]  /*5690*/  LDC.64 R18, c[0x0][0xbd8] ;  /* 0x0002f600ff127b82 */ /* 0x000f220000000a00 */
[----:B------:R-:W-:-:S07]  /*56a0*/  UIMAD UR7, UR7, UR8, URZ ;  /* 0x00000008070772a4 */ /* 0x000fce000f8e023f */
[----:B------:R-:W-:Y:S01]  /*56b0*/  BAR.SYNC.DEFER_BLOCKING 0x1, 0x100 ;  /* 0x0044000000007b1d */ /* 0x000fe20000010000 */
[----:B-1----:R-:W-:-:S07]  /*56c0*/  ISETP.NE.AND P0, PT, R8, 0x1, PT ;  /* 0x000000010800780c */ /* 0x002fce0003f05270 */
[----:B------:R-:W1:Y:S01]  /*56d0*/  S2UR UR11, SR_CTAID.Y ;  /* 0x00000000000b79c3 */ /* 0x000e620000002600 */
[----:B0-----:R-:W-:Y:S01]  /*56e0*/  VIADD R12, R0, 0xffffff80 ;  /* 0xffffff80000c7836 */ /* 0x001fe20000000000 */
[----:B---3--:R-:W-:-:S06]  /*56f0*/  USHF.R.S32.HI UR10, URZ, 0x1f, UR12 ;  /* 0x0000001f3f0a7899 */ /* 0x008fcc000801140c */
[----:B------:R-:W1:Y:S01]  /*5700*/  LDC R23, c[0x0][0xc50] ;  /* 0x00031400ff177b82 */ /* 0x000e620000000800 */
[----:B------:R-:W-:-:S04]  /*5710*/  SHF.R.S32.HI R7, RZ, 0x1f, R12 ;  /* 0x0000001fff077819 */ /* 0x000fc8000001140c */
[----:B------:R-:W-:-:S03]  /*5720*/  LEA.HI R2, R7, R12, RZ, 0x7 ;  /* 0x0000000c07027211 */ /* 0x000fc600078f38ff */
[----:B------:R-:W0:Y:S01]  /*5730*/  @P0 LDC R14, c[0x0][0xbec] ;  /* 0x0002fb00ff0e0b82 */ /* 0x000e220000000800 */
[----:B------:R-:W-:Y:S02]  /*5740*/  LEA.HI R7, R7, R12, RZ, 0x2 ;  /* 0x0000000c07077211 */ /* 0x000fe400078f10ff */
[----:B------:R-:W-:Y:S02]  /*5750*/  LOP3.LUT R5, R2, 0xffffff80, RZ, 0xc0, !PT ;  /* 0xffffff8002057812 */ /* 0x000fe400078ec0ff */
[----:B------:R-:W-:Y:S02]  /*5760*/  SHF.R.S32.HI R9, RZ, 0x7, R2 ;  /* 0x00000007ff097819 */ /* 0x000fe40000011402 */
[----:B------:R-:W-:Y:S01]  /*5770*/  LOP3.LUT R7, R7, 0xfffffffc, RZ, 0xc0, !PT ;  /* 0xfffffffc07077812 */ /* 0x000fe200078ec0ff */
[----:B------:R-:W-:Y:S01]  /*5780*/  IMAD.IADD R0, R12, 0x1, -R5 ;  /* 0x000000010c007824 */ /* 0x000fe200078e0a05 */
[----:B------:R-:W-:Y:S01]  /*5790*/  LEA.HI R2, R2, R9, RZ, 0x1 ;  /* 0x0000000902027211 */ /* 0x000fe200078f08ff */
[----:B------:R-:W3:Y:S02]  /*57a0*/  LDC.64 R20, c[0x0][0xb40] ;  /* 0x0002d000ff147b82 */ /* 0x000ee40000000a00 */
[----:B------:R-:W-:Y:S01]  /*57b0*/  IMAD.IADD R7, R12, 0x1, -R7 ;  /* 0x000000010c077824 */ /* 0x000fe200078e0a07 */
[----:B------:R-:W-:-:S02]  /*57c0*/  SHF.R.S32.HI R11, RZ, 0x1f, R0 ;  /* 0x0000001fff0b7819 */ /* 0x000fc40000011400 */
[----:B------:R-:W-:Y:S02]  /*57d0*/  LOP3.LUT R2, R2, 0x3fffffe, RZ, 0xc0, !PT ;  /* 0x03fffffe02027812 */ /* 0x000fe400078ec0ff */
[----:B------:R-:W-:Y:S01]  /*57e0*/  LEA.HI R10, R11, R0, RZ, 0x2 ;  /* 0x000000000b0a7211 */ /* 0x000fe200078f10ff */
[----:B------:R-:W5:Y:S02]  /*57f0*/  @P0 LDC R17, c[0x0][0xbf0] ;  /* 0x0002fc00ff110b82 */ /* 0x000f640000000800 */
[----:B------:R-:W-:Y:S01]  /*5800*/  IMAD.IADD R2, R9, 0x1, -R2 ;  /* 0x0000000109027824 */ /* 0x000fe200078e0a02 */
[--C-:B------:R-:W-:Y:S02]  /*5810*/  SHF.R.S32.HI R4, RZ, 0x2, R10.reuse ;  /* 0x00000002ff047819 */ /* 0x100fe4000001140a */
[----:B------:R-:W-:Y:S02]  /*5820*/  SHF.R.S32.HI R5, RZ, 0x1f, R10 ;  /* 0x0000001fff057819 */ /* 0x000fe4000001140a */
[----:B------:R-:W-:Y:S01]  /*5830*/  LEA.HI R9, R7, R7, RZ, 0x1 ;  /* 0x0000000707097211 */ /* 0x000fe200078f08ff */
[----:B------:R-:W5:Y:S01]  /*5840*/  @P0 LDC R22, c[0x0][0xbec] ;  /* 0x0002fb00ff160b82 */ /* 0x000f620000000800 */
[----:B------:R-:W-:-:S02]  /*5850*/  LEA.HI R5, R5, R4, RZ, 0x3 ;  /* 0x0000000405057211 */ /* 0x000fc400078f18ff */
[----:B------:R-:W-:Y:S02]  /*5860*/  LOP3.LUT R12, R9, 0x1ffffffe, RZ, 0xc0, !PT ;  /* 0x1ffffffe090c7812 */ /* 0x000fe400078ec0ff */
[----:B------:R-:W-:-:S03]  /*5870*/  LOP3.LUT R5, R5, 0xfffffff8, RZ, 0xc0, !PT ;  /* 0xfffffff805057812 */ /* 0x000fc600078ec0ff */
[----:B------:R-:W-:Y:S01]  /*5880*/  IMAD.IADD R12, R7, 0x1, -R12 ;  /* 0x00000001070c7824 */ /* 0x000fe200078e0a0c */
[----:B------:R-:W-:Y:S01]  /*5890*/  IADD3 R5, R4, -R5, RZ ;  /* 0x8000000504057210 */ /* 0x000fe20007ffe0ff */
[----:B------:R-:W5:Y:S01]  /*58a0*/  @P0 LDC R153, c[0x0][0xbf0] ;  /* 0x0002fc00ff990b82 */ /* 0x000f620000000800 */
[----:B------:R-:W-:-:S04]  /*58b0*/  LEA.HI R4, R11, R0, RZ, 0x5 ;  /* 0x000000000b047211 */ /* 0x000fc800078f28ff */
[----:B------:R-:W-:-:S05]  /*58c0*/  SHF.R.S32.HI R4, RZ, 0x5, R4 ;  /* 0x00000005ff047819 */ /* 0x000fca0000011404 */
[----:B------:R-:W-:Y:S02]  /*58d0*/  IMAD R7, R4, 0x10, R5 ;  /* 0x0000001004077824 */ /* 0x000fe400078e0205 */
[----:B------:R-:W-:Y:S01]  /*58e0*/  IMAD.U32 R5, RZ, RZ, UR5 ;  /* 0x00000005ff057e24 */ /* 0x000fe2000f8e00ff */
[----:B------:R-:W-:Y:S01]  /*58f0*/  MOV R5, UR6 ;  /* 0x0000000600057c02 */ /* 0x000fe20008000f00 */
[----:B------:R-:W-:Y:S01]  /*5900*/  IMAD R9, R2, 0x40, R7 ;  /* 0x0000004002097824 */ /* 0x000fe200078e0207 */
[----:B------:R-:W-:Y:S01]  /*5910*/  UIMAD UR6, UR38, UR9, UR7 ;  /* 0x00000009260672a4 */ /* 0x000fe2000f8e0207 */
[----:B------:R-:W-:Y:S01]  /*5920*/  IMAD.U32 R4, RZ, RZ, UR4 ;  /* 0x00000004ff047e24 */ /* 0x000fe2000f8e00ff */
[----:B------:R-:W-:Y:S01]  /*5930*/  UIMAD.WIDE.U32 UR4, UR38, UR8, URZ ;  /* 0x00000008260472a5 */ /* 0x000fe2000f8e003f */
[----:B------:R-:W-:Y:S02]  /*5940*/  IMAD R12, R12, 0x8, R9 ;  /* 0x000000080c0c7824 */ /* 0x000fe400078e0209 */
[----:B----4-:R-:W-:Y:S01]  /*5950*/  IMAD R2, R18, UR10, RZ ;  /* 0x0000000a12027c24 */ /* 0x010fe2000f8e02ff */
[----:B------:R-:W-:Y:S01]  /*5960*/  UIADD3 UR6, UR5, UR6, URZ ;  /* 0x0000000605067290 */ /* 0x000fe2000fffe03f */
[----:B--2---:R-:W-:Y:S01]  /*5970*/  IMAD R7, R16, 0x80, R12 ;  /* 0x0000008010077824 */ /* 0x004fe200078e020c */
[----:B------:R-:W-:Y:S01]  /*5980*/  MOV R13, UR5 ;  /* 0x00000005000d7c02 */ /* 0x000fe20008000f00 */
[----:B------:R-:W-:Y:S01]  /*5990*/  IMAD.WIDE.U32 R4, R18, UR12, R4 ;  /* 0x0000000c12047c25 */ /* 0x000fe2000f8e0004 */
[----:B------:R-:W-:-:S03]  /*59a0*/  ULDC.64 UR8, c[0x0][0xb28] ;  /* 0x0002ca0000087ab9 */ /* 0x000fc60000000a00 */
[----:B------:R-:W-:Y:S02]  /*59b0*/  IMAD R18, RZ, RZ, -UR38 ;  /* 0x80000026ff127e24 */ /* 0x000fe4000f8e02ff */
[----:B------:R-:W-:Y:S02]  /*59c0*/  IMAD R15, R19, UR12, R2 ;  /* 0x0000000c130f7c24 */ /* 0x000fe4000f8e0202 */
[----:B0-----:R-:W-:-:S04]  /*59d0*/  @P0 IMAD.HI.U32 R2, R7, R14, RZ ;  /* 0x0000000e07020227 */ /* 0x001fc800078e00ff */
[C---:B---3--:R-:W-:Y:S02]  /*59e0*/  IMAD R14, R20.reuse, UR10, RZ ;  /* 0x0000000a140e7c24 */ /* 0x048fe4000f8e02ff */
[----:B-1----:R-:W-:Y:S02]  /*59f0*/  IMAD R23, R23, R18, UR11 ;  /* 0x0000000b17177e24 */ /* 0x002fe4000f8e0212 */
[----:B------:R-:W-:Y:S01]  /*5a00*/  IMAD.U32 R12, RZ, RZ, UR4 ;  /* 0x00000004ff0c7e24 */ /* 0x000fe2000f8e00ff */
[----:B------:R-:W-:Y:S01]  /*5a10*/  ULDC.64 UR4, c[0x0][0xbe0] ;  /* 0x0002f80000047ab9 */ /* 0x000fe20000000a00 */
[----:B------:R-:W-:Y:S01]  /*5a20*/  IMAD.U32 R13, RZ, RZ, UR6 ;  /* 0x00000006ff0d7e24 */ /* 0x000fe2000f8e00ff */
[----:B------:R-:W-:Y:S01]  /*5a30*/  ULDC.64 UR6, c[0x0][0xb48] ;  /* 0x0002d20000067ab9 */ /* 0x000fe20000000a00 */
[----:B------:R-:W-:Y:S01]  /*5a40*/  IMAD.MOV.U32 R11, RZ, RZ, R7 ;  /* 0x000000ffff0b7224 */ /* 0x000fe200078e0007 */
[----:B-----5:R-:W-:Y:S01]  /*5a50*/  @P0 SHF.R.U32.HI R11, RZ, R17, R2 ;  /* 0x00000011ff0b0219 */ /* 0x020fe20000011602 */
[----:B------:R-:W-:Y:S01]  /*5a60*/  IMAD R17, R21, UR12, R14 ;  /* 0x0000000c15117c24 */ /* 0x000fe2000f8e020e */
[----:B------:R-:W-:Y:S01]  /*5a70*/  SHF.R.S32.HI R14, RZ, 0x1f, R23 ;  /* 0x0000001fff0e7819 */ /* 0x000fe20000011417 */
[----:B------:R-:W-:-:S04]  /*5a80*/  IMAD.WIDE.U32 R12, R20, UR12, R12 ;  /* 0x0000000c140c7c25 */ /* 0x000fc8000f8e000c */
[----:B------:R-:W-:Y:S01]  /*5a90*/  IMAD.IADD R5, R5, 0x1, R15 ;  /* 0x0000000105057824 */ /* 0x000fe200078e020f */
[----:B------:R-:W-:Y:S01]  /*5aa0*/  MOV R15, R7 ;  /* 0x00000007000f7202 */ /* 0x000fe20000000f00 */
[----:B------:R-:W-:-:S04]  /*5ab0*/  @P0 IMAD.HI.U32 R22, R7, R22, RZ ;  /* 0x0000001607160227 */ /* 0x000fc800078e00ff */
[----:B------:R-:W-:Y:S01]  /*5ac0*/  IMAD.IADD R13, R13, 0x1, R17 ;  /* 0x000000010d0d7824 */ /* 0x000fe200078e0211 */
[----:B------:R-:W-:Y:S01]  /*5ad0*/  @P0 SHF.R.U32.HI R15, RZ, R153, R22 ;  /* 0x00000099ff0f0219 */ /* 0x000fe20000011616 */
[C---:B------:R-:W-:Y:S02]  /*5ae0*/  IMAD R2, R14.reuse, UR4, RZ ;  /* 0x000000040e027c24 */ /* 0x040fe4000f8e02ff */
[----:B------:R-:W-:Y:S02]  /*5af0*/  IMAD R17, R14, UR6, RZ ;  /* 0x000000060e117c24 */ /* 0x000fe4000f8e02ff */
[----:B------:R-:W-:-:S04]  /*5b00*/  IMAD.WIDE.U32 R4, R23, UR4, R4 ;  /* 0x0000000417047c25 */ /* 0x000fc8000f8e0004 */
[----:B------:R-:W-:Y:S01]  /*5b10*/  IMAD R14, R23, UR5, R2 ;  /* 0x00000005170e7c24 */ /* 0x000fe2000f8e0202 */
[----:B------:R-:W-:Y:S01]  /*5b20*/  IADD3 R4, P0, R11, R4, RZ ;  /* 0x000000040b047210 */ /* 0x000fe20007f1e0ff */
[C---:B------:R-:W-:Y:S01]  /*5b30*/  IMAD R19, R23.reuse, UR7, R17 ;  /* 0x0000000717137c24 */ /* 0x040fe2000f8e0211 */
[--C-:B------:R-:W-:Y:S01]  /*5b40*/  SHF.R.S32.HI R17, RZ, 0x1f, R11.reuse ;  /* 0x0000001fff117819 */ /* 0x100fe2000001140b */
[----:B------:R-:W-:Y:S01]  /*5b50*/  IMAD.MOV R11, RZ, RZ, -R11 ;  /* 0x000000ffff0b7224 */ /* 0x000fe200078e0a0b */
[----:B------:R-:W-:Y:S01]  /*5b60*/  SHF.R.S32.HI R2, RZ, 0x1f, R15 ;  /* 0x0000001fff027819 */ /* 0x000fe2000001140f */
[----:B------:R-:W-:Y:S01]  /*5b70*/  ULDC.64 UR4, c[0x0][0xb30] ;  /* 0x0002cc0000047ab9 */ /* 0x000fe20000000a00 */
[----:B------:R-:W-:Y:S01]  /*5b80*/  IMAD.WIDE.U32 R12, R23, UR6, R12 ;  /* 0x00000006170c7c25 */ /* 0x000fe2000f8e000c */
[----:B------:R-:W-:Y:S01]  /*5b90*/  IADD3.X R5, R17, R5, R14, P0, !PT ;  /* 0x0000000511057210 */ /* 0x000fe200007fe40e */
[----:B------:R-:W-:Y:S02]  /*5ba0*/  ULDC.64 UR6, c[0x0][0xbc8] ;  /* 0x0002f20000067ab9 */ /* 0x000fe40000000a00 */
[----:B------:R-:W-:-:S02]  /*5bb0*/  IMAD.MOV R18, RZ, RZ, -R15 ;  /* 0x000000ffff127224 */ /* 0x000fc400078e0a0f */
[----:B------:R-:W-:Y:S02]  /*5bc0*/  IMAD R2, R2, UR4, RZ ;  /* 0x0000000402027c24 */ /* 0x000fe4000f8e02ff */
[C---:B------:R-:W-:Y:S02]  /*5bd0*/  IMAD R11, R8.reuse, R11, R7 ;  /* 0x0000000b080b7224 */ /* 0x040fe400078e0207 */
[----:B------:R-:W-:Y:S02]  /*5be0*/  IMAD.IADD R13, R13, 0x1, R19 ;  /* 0x000000010d0d7824 */ /* 0x000fe400078e0213 */
[----:B------:R-:W-:Y:S02]  /*5bf0*/  IMAD R7, R8, R18, R7 ;  /* 0x0000001208077224 */ /* 0x000fe400078e0207 */
[C---:B------:R-:W-:Y:S01]  /*5c00*/  IMAD R17, R15.reuse, UR5, R2 ;  /* 0x000000050f117c24 */ /* 0x040fe2000f8e0202 */
[----:B------:R-:W-:Y:S01]  /*5c10*/  SHF.R.S32.HI R2, RZ, 0x1f, R11 ;  /* 0x0000001fff027819 */ /* 0x000fe2000001140b */
[----:B------:R-:W-:Y:S01]  /*5c20*/  IMAD.WIDE.U32 R12, R15, UR4, R12 ;  /* 0x000000040f0c7c25 */ /* 0x000fe2000f8e000c */
[----:B------:R-:W-:Y:S01]  /*5c30*/  SHF.R.S32.HI R14, RZ, 0x1f, R7 ;  /* 0x0000001fff0e7819 */ /* 0x000fe20000011407 */
[----:B------:R-:W0:Y:S01]  /*5c40*/  S2UR UR5, SR_CgaCtaId ;  /* 0x00000000000579c3 */ /* 0x000e220000008800 */
[----:B------:R-:W-:Y:S01]  /*5c50*/  UMOV UR4, 0x400 ;  /* 0x0000040000047882 */ /* 0x000fe20000000000 */
[----:B------:R-:W-:Y:S01]  /*5c60*/  IMAD R2, R2, UR6, RZ ;  /* 0x0000000602027c24 */ /* 0x000fe2000f8e02ff */
[----:B------:R-:W-:Y:S01]  /*5c70*/  IADD3 R13, R13, R17, RZ ;  /* 0x000000110d0d7210 */ /* 0x000fe20007ffe0ff */
[----:B------:R-:W-:-:S02]  /*5c80*/  IMAD R14, R14, UR8, RZ ;  /* 0x000000080e0e7c24 */ /* 0x000fc4000f8e02ff */
[C---:B------:R-:W-:Y:S02]  /*5c90*/  IMAD R15, R11.reuse, UR7, R2 ;  /* 0x000000070b0f7c24 */ /* 0x040fe4000f8e0202 */
[----:B------:R-:W-:Y:S01]  /*5ca0*/  IMAD.WIDE.U32 R4, R11, UR6, R4 ;  /* 0x000000060b047c25 */ /* 0x000fe2000f8e0004 */
[----:B------:R-:W-:-:S03]  /*5cb0*/  ULDC.64 UR6, c[0x0][0xba8] ;  /* 0x0002ea0000067ab9 */ /* 0x000fc60000000a00 */
[C---:B------:R-:W-:Y:S01]  /*5cc0*/  IMAD R11, R7.reuse, UR9, R14 ;  /* 0x00000009070b7c24 */ /* 0x040fe2000f8e020e */
[----:B------:R-:W-:Y:S01]  /*5cd0*/  LEA R17, P0, R4, UR6, 0x2 ;  /* 0x0000000604117c11 */ /* 0x000fe2000f8010ff */
[----:B------:R-:W-:Y:S01]  /*5ce0*/  IMAD.WIDE.U32 R12, R7, UR8, R12 ;  /* 0x00000008070c7c25 */ /* 0x000fe2000f8e000c */
[----:B------:R-:W-:Y:S01]  /*5cf0*/  ULDC.64 UR8, c[0x0][0xb00] ;  /* 0x0002c00000087ab9 */ /* 0x000fe20000000a00 */
[----:B------:R-:W-:Y:S02]  /*5d00*/  ULDC UR6, c[0x0][0xa88] ;  /* 0x0002a20000067ab9 */ /* 0x000fe40000000800 */
[----:B------:R-:W-:Y:S01]  /*5d10*/  IMAD.IADD R5, R5, 0x1, R15 ;  /* 0x0000000105057824 */ /* 0x000fe200078e020f */
[----:B------:R-:W-:Y:S01]  /*5d20*/  LEA R2, P1, R12, UR8, 0x2 ;  /* 0x000000080c027c11 */ /* 0x000fe2000f8210ff */
[----:B------:R-:W-:Y:S01]  /*5d30*/  IMAD.IADD R7, R13, 0x1, R11 ;  /* 0x000000010d077824 */ /* 0x000fe200078e020b */
[----:B------:R-:W-:Y:S01]  /*5d40*/  SHFL.IDX PT, R14, R17, 0x1, 0x1c1f ;  /* 0x003c1f00110e7f89 */ /* 0x000fe200000e0000 */
[----:B------:R-:W-:Y:S01]  /*5d50*/  IMAD R11, R16, 0x80, R9 ;  /* 0x00000080100b7824 */ /* 0x000fe200078e0209 */
[----:B------:R-:W-:Y:S01]  /*5d60*/  LEA.HI.X R18, R4, UR7, R5, 0x2, P0 ;  /* 0x0000000704127c11 */ /* 0x000fe200080f1405 */
[----:B0-----:R-:W-:Y:S01]  /*5d70*/  ULEA UR4, UR5, UR4, 0x18 ;  /* 0x0000000405047291 */ /* 0x001fe2000f8ec03f */
[----:B------:R-:W-:Y:S01]  /*5d80*/  LEA.HI.X R7, R12, UR9, R7, 0x2, P1 ;  /* 0x000000090c077c11 */ /* 0x000fe200088f1407 */
[----:B------:R-:W-:Y:S01]  /*5d90*/  IMAD R8, R8, UR6, RZ ;  /* 0x0000000608087c24 */ /* 0x000fe2000f8e02ff */
[----:B------:R0:W-:Y:S01]  /*5da0*/  SHFL.IDX PT, R12, R17, RZ, 0x1c1f ;  /* 0x001c1fff110c7589 */ /* 0x0001e200000e0000 */
[----:B------:R-:W-:Y:S01]  /*5db0*/  LOP3.LUT P0, RZ, R0, 0x3, RZ, 0xc0, !PT ;  /* 0x0000000300ff7812 */ /* 0x000fe2000780c0ff */
[C---:B------:R-:W-:Y:S01]  /*5dc0*/  VIADD R9, R11.reuse, 0x8 ;  /* 0x000000080b097836 */ /* 0x040fe20000000000 */
[----:B------:R-:W-:Y:S01]  /*5dd0*/  UIADD3 UR4, UR4, 0x22820, URZ ;  /* 0x0002282004047890 */ /* 0x000fe2000fffe03f */
[----:B------:R-:W1:Y:S01]  /*5de0*/  SHFL.IDX PT, R13, R18, RZ, 0x1c1f ;  /* 0x001c1fff120d7589 */ /* 0x000e6200000e0000 */
[----:B------:R-:W-:-:S02]  /*5df0*/  ISETP.GE.OR P1, PT, R11, R8, P0 ;  /* 0x000000080b00720c */ /* 0x000fc40000726670 */
[-C--:B------:R-:W-:Y:S01]  /*5e00*/  ISETP.GE.OR P0, PT, R9, R8.reuse, P0 ;  /* 0x000000080900720c */ /* 0x080fe20000706670 */
[----:B------:R-:W2:Y:S01]  /*5e10*/  SHFL.IDX PT, R15, R18, 0x1, 0x1c1f ;  /* 0x003c1f00120f7f89 */ /* 0x000ea200000e0000 */
[----:B------:R-:W-:Y:S01]  /*5e20*/  UPRMT UR4, URZ, 0x654, UR4 ;  /* 0x000006543f047896 */ /* 0x000fe20008000004 */
[----:B------:R-:W-:Y:S02]  /*5e30*/  ISETP.GE.AND P2, PT, R11, R8, PT ;  /* 0x000000080b00720c */ /* 0x000fe40003f46270 */
[----:B0-----:R-:W-:Y:S01]  /*5e40*/  LOP3.LUT R17, R10, 0x7ffffffc, RZ, 0xc0, !PT ;  /* 0x7ffffffc0a117812 */ /* 0x001fe200078ec0ff */
[----:B------:R0:W3:Y:S03]  /*5e50*/  SHFL.IDX PT, R4, R2, RZ, 0x1c1f ;  /* 0x001c1fff02047589 */ /* 0x0000e600000e0000 */
[----:B------:R-:W-:Y:S01]  /*5e60*/  IADD3 R0, R0, -R17, RZ ;  /* 0x8000001100007210 */ /* 0x000fe20007ffe0ff */
[----:B------:R0:W4:Y:S01]  /*5e70*/  SHFL.IDX PT, R5, R7, RZ, 0x1c1f ;  /* 0x001c1fff07057589 */ /* 0x00012200000e0000 */
[----:B------:R-:W-:Y:S03]  /*5e80*/  SYNCS.ARRIVE.TRANS64.RED.A1T0 RZ, [UR4], RZ ;  /* 0x000000ffffff79a7 */ /* 0x000fe60008100404 */
[----:B------:R-:W-:Y:S01]  /*5e90*/  IMAD.SHL.U32 R0, R0, 0x2, RZ ;  /* 0x0000000200007824 */ /* 0x000fe200078e00ff */
[----:B-1----:R0:W-:Y:S04]  /*5ea0*/  @!P1 ST.E desc[UR36][R12.64], R6 ;  /* 0x000000060c009985 */ /* 0x0021e8000c101924 */
[----:B--2---:R0:W-:Y:S01]  /*5eb0*/  @!P0 ST.E desc[UR36][R14.64], R3 ;  /* 0x000000030e008985 */ /* 0x0041e2000c101924 */
[----:B------:R-:W-:Y:S05]  /*5ec0*/  @P2 BRA `(.L_x_37) ;  /* 0x0000000800f82947 */ /* 0x000fea0003800000 */
[C---:B0-----:R-:W-:Y:S01]  /*5ed0*/  VIADD R3, R0.reuse, 0x8 ;  /* 0x0000000800037836 */ /* 0x041fe20000000000 */
[----:B------:R-:W-:Y:S01]  /*5ee0*/  ULDC UR4, c[0x0][0xac8] ;  /* 0x0002b20000047ab9 */ /* 0x000fe20000000800 */
[C---:B------:R-:W-:Y:S01]  /*5ef0*/  VIADD R6, R0.reuse, 0x10 ;  /* 0x0000001000067836 */ /* 0x040fe20000000000 */
[C---:B------:R-:W-:Y:S01]  /*5f00*/  ISETP.GE.AND P2, PT, R0.reuse, UR4, PT ;  /* 0x0000000400007c0c */ /* 0x040fe2000bf46270 */
[C---:B------:R-:W-:Y:S01]  /*5f10*/  VIADD R10, R0.reuse, 0x18 ;  /* 0x00000018000a7836 */ /* 0x040fe20000000000 */
[----:B------:R-:W-:Y:S01]  /*5f20*/  ISETP.GE.AND P3, PT, R3, UR4, PT ;  /* 0x0000000403007c0c */ /* 0x000fe2000bf66270 */
[----:B------:R-:W-:Y:S01]  /*5f30*/  VIADD R19, R0, 0x28 ;  /* 0x0000002800137836 */ /* 0x000fe20000000000 */
[----:B------:R-:W-:Y:S01]  /*5f40*/  ISETP.GE.AND P4, PT, R6, UR4, PT ;  /* 0x0000000406007c0c */ /* 0x000fe2000bf86270 */
[----:B------:R-:W-:Y:S01]  /*5f50*/  VIADD R20, R0, 0x40 ;  /* 0x0000004000147836 */ /* 0x000fe20000000000 */
[----:B------:R-:W-:Y:S01]  /*5f60*/  ISETP.GE.AND P5, PT, R10, UR4, PT ;  /* 0x000000040a007c0c */ /* 0x000fe2000bfa6270 */
[C---:B------:R-:W-:Y:S01]  /*5f70*/  VIADD R22, R0.reuse, 0x50 ;  /* 0x0000005000167836 */ /* 0x040fe20000000000 */
[C---:B------:R-:W-:Y:S01]  /*5f80*/  IADD3 R18, R0.reuse, 0x20, RZ ;  /* 0x0000002000127810 */ /* 0x040fe20007ffe0ff */
[----:B------:R-:W-:Y:S01]  /*5f90*/  VIADD R23, R0, 0x58 ;  /* 0x0000005800177836 */ /* 0x000fe20000000000 */
[----:B------:R-:W-:-:S02]  /*5fa0*/  ISETP.GE.AND P1, PT, R19, UR4, PT ;  /* 0x0000000413007c0c */ /* 0x000fc4000bf26270 */
[----:B------:R-:W-:Y:S02]  /*5fb0*/  ISETP.GE.AND P0, PT, R18, UR4, PT ;  /* 0x0000000412007c0c */ /* 0x000fe4000bf06270 */
[----:B------:R-:W-:Y:S02]  /*5fc0*/  IADD3 R21, R0, 0x48, RZ ;  /* 0x0000004800157810 */ /* 0x000fe40007ffe0ff */
[----:B------:R-:W-:Y:S02]  /*5fd0*/  @!P3 LEA.HI R3, R3, R3, RZ, 0x1 ;  /* 0x000000030303b211 */ /* 0x000fe400078f08ff */
[----:B------:R-:W-:Y:S02]  /*5fe0*/  @!P4 LEA.HI R6, R6, R6, RZ, 0x1 ;  /* 0x000000060606c211 */ /* 0x000fe400078f08ff */
[----:B------:R-:W-:Y:S02]  /*5ff0*/  @!P5 LEA.HI R10, R10, R10, RZ, 0x1 ;  /* 0x0000000a0a0ad211 */ /* 0x000fe400078f08ff */
[----:B------:R-:W-:-:S02]  /*6000*/  @!P3 LOP3.LUT R3, R3, 0xfffffffe, RZ, 0xc0, !PT ;  /* 0xfffffffe0303b812 */ /* 0x000fc400078ec0ff */
[----:B------:R-:W-:Y:S01]  /*6010*/  @!P4 LOP3.LUT R15, R6, 0xfffffffe, RZ, 0xc0, !PT ;  /* 0xfffffffe060fc812 */ /* 0x000fe200078ec0ff */
[----:B------:R-:W-:Y:S01]  /*6020*/  VIADD R6, R0, 0x38 ;  /* 0x0000003800067836 */ /* 0x000fe20000000000 */
[----:B------:R-:W-:Y:S01]  /*6030*/  @!P5 LOP3.LUT R17, R10, 0xfffffffe, RZ, 0xc0, !PT ;  /* 0xfffffffe0a11d812 */ /* 0x000fe200078ec0ff */
[--C-:B---34-:R-:W-:Y:S01]  /*6040*/  @!P2 IMAD.WIDE R10, R0, 0x4, R4.reuse ;  /* 0x00000004000aa825 */ /* 0x118fe200078e0204 */
[----:B------:R-:W-:Y:S02]  /*6050*/  ISETP.GE.AND P6, PT, R22, UR4, PT ;  /* 0x0000000416007c0c */ /* 0x000fe4000bfc6270 */
[----:B------:R-:W-:Y:S01]  /*6060*/  @!P0 LEA.HI R18, R18, R18, RZ, 0x1 ;  /* 0x0000001212128211 */ /* 0x000fe200078f08ff */
[--C-:B------:R-:W-:Y:S01]  /*6070*/  @!P3 IMAD.WIDE R12, R3, 0x4, R4.reuse ;  /* 0x00000004030cb825 */ /* 0x100fe200078e0204 */
[----:B------:R0:W-:Y:S01]  /*6080*/  @!P2 ST.E.64 desc[UR36][R10.64], R24 ;  /* 0x000000180a00a985 */ /* 0x0001e2000c101b24 */
[----:B------:R-:W-:Y:S02]  /*6090*/  @!P1 LEA.HI R19, R19, R19, RZ, 0x1 ;  /* 0x0000001313139211 */ /* 0x000fe400078f08ff */
[----:B------:R-:W-:Y:S01]  /*60a0*/  VIADD R3, R0, 0x30 ;  /* 0x0000003000037836 */ /* 0x000fe20000000000 */
[----:B------:R1:W-:Y:S01]  /*60b0*/  @!P3 ST.E.64 desc[UR36][R12.64], R28 ;  /* 0x0000001c0c00b985 */ /* 0x0003e2000c101b24 */
[----:B------:R-:W-:Y:S01]  /*60c0*/  @!P4 IMAD.WIDE R14, R15, 0x4, R4 ;  /* 0x000000040f0ec825 */ /* 0x000fe200078e0204 */
[----:B------:R-:W-:-:S02]  /*60d0*/  ISETP.GE.AND P3, PT, R6, UR4, PT ;  /* 0x0000000406007c0c */ /* 0x000fc4000bf66270 */
[----:B------:R-:W-:Y:S01]  /*60e0*/  ISETP.GE.AND P2, PT, R3, UR4, PT ;  /* 0x0000000403007c0c */ /* 0x000fe2000bf46270 */
[----:B------:R-:W-:Y:S01]  /*60f0*/  @!P5 IMAD.WIDE R16, R17, 0x4, R4 ;  /* 0x000000041110d825 */ /* 0x000fe200078e0204 */
[----:B------:R2:W-:Y:S01]  /*6100*/  @!P4 ST.E.64 desc[UR36][R14.64], R32 ;  /* 0x000000200e00c985 */ /* 0x0005e2000c101b24 */
[----:B------:R-:W-:Y:S02]  /*6110*/  ISETP.GE.AND P4, PT, R20, UR4, PT ;  /* 0x0000000414007c0c */ /* 0x000fe4000bf86270 */
[----:B------:R-:W-:Y:S01]  /*6120*/  @!P6 LEA.HI R22, R22, R22, RZ, 0x1 ;  /* 0x000000161616e211 */ /* 0x000fe200078f08ff */
[----:B------:R3:W-:Y:S01]  /*6130*/  @!P5 ST.E.64 desc[UR36][R16.64], R36 ;  /* 0x000000241000d985 */ /* 0x0007e2000c101b24 */
[----:B------:R-:W-:Y:S01]  /*6140*/  ISETP.GE.AND P5, PT, R21, UR4, PT ;  /* 0x0000000415007c0c */ /* 0x000fe2000bfa6270 */
[----:B0-----:R-:W-:Y:S01]  /*6150*/  VIADD R24, R0, 0x60 ;  /* 0x0000006000187836 */ /* 0x001fe20000000000 */
[----:B------:R-:W-:Y:S02]  /*6160*/  @!P0 LOP3.LUT R11, R18, 0xfffffffe, RZ, 0xc0, !PT ;  /* 0xfffffffe120b8812 */ /* 0x000fe400078ec0ff */
[----:B-1----:R-:W-:-:S02]  /*6170*/  @!P1 LOP3.LUT R13, R19, 0xfffffffe, RZ, 0xc0, !PT ;  /* 0xfffffffe130d9812 */ /* 0x002fc400078ec0ff */
[----:B------:R-:W-:Y:S01]  /*6180*/  @!P2 LEA.HI R3, R3, R3, RZ, 0x1 ;  /* 0x000000030303a211 */ /* 0x000fe200078f08ff */
[--C-:B------:R-:W-:Y:S01]  /*6190*/  @!P0 IMAD.WIDE R10, R11, 0x4, R4.reuse ;  /* 0x000000040b0a8825 */ /* 0x100fe200078e0204 */
[----:B------:R-:W-:Y:S02]  /*61a0*/  @!P3 LEA.HI R6, R6, R6, RZ, 0x1 ;  /* 0x000000060606b211 */ /* 0x000fe400078f08ff */
[----:B------:R-:W-:Y:S01]  /*61b0*/  @!P4 LEA.HI R20, R20, R20, RZ, 0x1 ;  /* 0x000000141414c211 */ /* 0x000fe200078f08ff */
[----:B------:R-:W-:Y:S01]  /*61c0*/  @!P1 IMAD.WIDE R12, R13, 0x4, R4 ;  /* 0x000000040d0c9825 */ /* 0x000fe200078e0204 */
[----:B------:R-:W-:Y:S01]  /*61d0*/  @!P2 LOP3.LUT R3, R3, 0xfffffffe, RZ, 0xc0, !PT ;  /* 0xfffffffe0303a812 */ /* 0x000fe200078ec0ff */
[----:B------:R0:W-:Y:S01]  /*61e0*/  @!P0 ST.E.64 desc[UR36][R10.64], R40 ;  /* 0x000000280a008985 */ /* 0x0001e2000c101b24 */
[----:B------:R-:W-:Y:S02]  /*61f0*/  @!P5 LEA.HI R21, R21, R21, RZ, 0x1 ;  /* 0x000000151515d211 */ /* 0x000fe400078f08ff */
[----:B--2---:R-:W-:Y:S01]  /*6200*/  @!P3 LOP3.LUT R15, R6, 0xfffffffe, RZ, 0xc0, !PT ;  /* 0xfffffffe060fb812 */ /* 0x004fe200078ec0ff */
[----:B------:R1:W-:Y:S01]  /*6210*/  @!P1 ST.E.64 desc[UR36][R12.64], R44 ;  /* 0x0000002c0c009985 */ /* 0x0003e2000c101b24 */
[----:B---3--:R-:W-:Y:S01]  /*6220*/  @!P4 LOP3.LUT R17, R20, 0xfffffffe, RZ, 0xc0, !PT ;  /* 0xfffffffe1411c812 */ /* 0x008fe200078ec0ff */
[----:B------:R-:W-:Y:S01]  /*6230*/  VIADD R20, R0, 0x78 ;  /* 0x0000007800147836 */ /* 0x000fe20000000000 */
[----:B------:R-:W-:-:S02]  /*6240*/  @!P5 LOP3.LUT R21, R21, 0xfffffffe, RZ, 0xc0, !PT ;  /* 0xfffffffe1515d812 */ /* 0x000fc400078ec0ff */
[----:B------:R-:W-:Y:S01]  /*6250*/  @!P6 LOP3.LUT R19, R22, 0xfffffffe, RZ, 0xc0, !PT ;  /* 0xfffffffe1613e812 */ /* 0x000fe200078ec0ff */
[----:B------:R-:W-:Y:S01]  /*6260*/  VIADD R22, R0, 0x88 ;  /* 0x0000008800167836 */ /* 0x000fe20000000000 */
[----:B------:R-:W-:Y:S02]  /*6270*/  ISETP.GE.AND P1, PT, R23, UR4, PT ;  /* 0x0000000417007c0c */ /* 0x000fe4000bf26270 */
[----:B------:R-:W-:Y:S01]  /*6280*/  ISETP.GE.AND P0, PT, R24, UR4, PT ;  /* 0x0000000418007c0c */ /* 0x000fe2000bf06270 */
[----:B0-----:R-:W-:Y:S01]  /*6290*/  @!P2 IMAD.WIDE R10, R3, 0x4, R4 ;  /* 0x00000004030aa825 */ /* 0x001fe200078e0204 */
[----:B------:R-:W-:-:S03]  /*62a0*/  IADD3 R6, R0, 0x70, RZ ;  /* 0x0000007000067810 */ /* 0x000fc60007ffe0ff */
[--C-:B-1----:R-:W-:Y:S01]  /*62b0*/  @!P3 IMAD.WIDE R12, R15, 0x4, R4.reuse ;  /* 0x000000040f0cb825 */ /* 0x102fe200078e0204 */
[----:B------:R0:W-:Y:S03]  /*62c0*/  @!P2 ST.E.64 desc[UR36][R10.64], R48 ;  /* 0x000000300a00a985 */ /* 0x0001e6000c101b24 */
[--C-:B------:R-:W-:Y:S01]  /*62d0*/  @!P4 IMAD.WIDE R14, R17, 0x4, R4.reuse ;  /* 0x00000004110ec825 */ /* 0x100fe200078e0204 */
[----:B------:R1:W-:Y:S01]  /*62e0*/  @!P3 ST.E.64 desc[UR36][R12.64], R52 ;  /* 0x000000340c00b985 */ /* 0x0003e2000c101b24 */
[----:B------:R-:W-:Y:S02]  /*62f0*/  ISETP.GE.AND P3, PT, R22, UR4, PT ;  /* 0x0000000416007c0c */ /* 0x000fe4000bf66270 */
[----:B------:R-:W-:Y:S01]  /*6300*/  @!P5 IMAD.WIDE R16, R21, 0x4, R4 ;  /* 0x000000041510d825 */ /* 0x000fe200078e0204 */
[----:B------:R2:W-:Y:S01]  /*6310*/  @!P4 ST.E.64 desc[UR36][R14.64], R56 ;  /* 0x000000380e00c985 */ /* 0x0005e2000c101b24 */
[----:B------:R-:W-:-:S02]  /*6320*/  @!P1 LEA.HI R23, R23, R23, RZ, 0x1 ;  /* 0x0000001717179211 */ /* 0x000fc400078f08ff */
[----:B------:R-:W-:Y:S01]  /*6330*/  VIADD R3, R0, 0x68 ;  /* 0x0000006800037836 */ /* 0x000fe20000000000 */
[----:B------:R3:W-:Y:S01]  /*6340*/  @!P5 ST.E.64 desc[UR36][R16.64], R60 ;  /* 0x0000003c1000d985 */ /* 0x0007e2000c101b24 */
[----:B------:R-:W-:Y:S01]  /*6350*/  @!P6 IMAD.WIDE R18, R19, 0x4, R4 ;  /* 0x000000041312e825 */ /* 0x000fe200078e0204 */
[----:B------:R-:W-:Y:S02]  /*6360*/  ISETP.GE.AND P5, PT, R20, UR4, PT ;  /* 0x0000000414007c0c */ /* 0x000fe4000bfa6270 */
[----:B------:R-:W-:Y:S01]  /*6370*/  ISETP.GE.AND P2, PT, R3, UR4, PT ;  /* 0x0000000403007c0c */ /* 0x000fe2000bf46270 */
[----:B------:R-:W-:Y:S01]  /*6380*/  VIADD R21, R0, 0x80 ;  /* 0x0000008000157836 */ /* 0x000fe20000000000 */
[----:B------:R4:W-:Y:S01]  /*6390*/  @!P6 ST.E.64 desc[UR36][R18.64], R64 ;  /* 0x000000401200e985 */ /* 0x0009e2000c101b24 */
[----:B------:R-:W-:Y:S02]  /*63a0*/  ISETP.GE.AND P6, PT, R6, UR4, PT ;  /* 0x0000000406007c0c */ /* 0x000fe4000bfc6270 */
[----:B------:R-:W-:-:S02]  /*63b0*/  @!P0 LEA.HI R24, R24, R24, RZ, 0x1 ;  /* 0x0000001818188211 */ /* 0x000fc400078f08ff */
[----:B------:R-:W-:Y:S02]  /*63c0*/  ISETP.GE.AND P4, PT, R21, UR4, PT ;  /* 0x0000000415007c0c */ /* 0x000fe4000bf86270 */
[----:B0-----:R-:W-:Y:S01]  /*63d0*/  @!P1 LOP3.LUT R11, R23, 0xfffffffe, RZ, 0xc0, !PT ;  /* 0xfffffffe170b9812 */ /* 0x001fe200078ec0ff */
[----:B------:R-:W-:Y:S01]  /*63e0*/  VIADD R23, R0, 0x90 ;  /* 0x0000009000177836 */ /* 0x000fe20000000000 */
[----:B-1----:R-:W-:Y:S02]  /*63f0*/  @!P0 LOP3.LUT R13, R24, 0xfffffffe, RZ, 0xc0, !PT ;  /* 0xfffffffe180d8812 */ /* 0x002fe400078ec0ff */
[----:B------:R-:W-:Y:S01]  /*6400*/  @!P2 LEA.HI R3, R3, R3, RZ, 0x1 ;  /* 0x000000030303a211 */ /* 0x000fe200078f08ff */
[--C-:B------:R-:W-:Y:S01]  /*6410*/  @!P1 IMAD.WIDE R10, R11, 0x4, R4.reuse ;  /* 0x000000040b0a9825 */ /* 0x100fe200078e0204 */
[----:B------:R-:W-:Y:S02]  /*6420*/  @!P5 LEA.HI R20, R20, R20, RZ, 0x1 ;  /* 0x000000141414d211 */ /* 0x000fe400078f08ff */
[----:B------:R-:W-:Y:S01]  /*6430*/  @!P6 LEA.HI R6, R6, R6, RZ, 0x1 ;  /* 0x000000060606e211 */ /* 0x000fe200078f08ff */
[----:B------:R-:W-:Y:S01]  /*6440*/  @!P0 IMAD.WIDE R12, R13, 0x4, R4 ;  /* 0x000000040d0c8825 */ /* 0x000fe200078e0204 */
[----:B------:R-:W-:Y:S01]  /*6450*/  @!P2 LOP3.LUT R3, R3, 0xfffffffe, RZ, 0xc0, !PT ;  /* 0xfffffffe0303a812 */ /* 0x000fe200078ec0ff */
[----:B------:R0:W-:Y:S01]  /*6460*/  @!P1 ST.E.64 desc[UR36][R10.64], R68 ;  /* 0x000000440a009985 */ /* 0x0001e2000c101b24 */
[----:B------:R-:W-:-:S02]  /*6470*/  @!P4 LEA.HI R21, R21, R21, RZ, 0x1 ;  /* 0x000000151515c211 */ /* 0x000fc400078f08ff */
[----:B------:R-:W-:Y:S01]  /*6480*/  @!P3 LEA.HI R22, R22, R22, RZ, 0x1 ;  /* 0x000000161616b211 */ /* 0x000fe200078f08ff */
[----:B------:R1:W-:Y:S01]  /*6490*/  @!P0 ST.E.64 desc[UR36][R12.64], R72 ;  /* 0x000000480c008985 */ /* 0x0003e2000c101b24 */
[----:B--2---:R-:W-:Y:S01]  /*64a0*/  @!P6 LOP3.LUT R15, R6, 0xfffffffe, RZ, 0xc0, !PT ;  /* 0xfffffffe060fe812 */ /* 0x004fe200078ec0ff */
[----:B------:R-:W-:Y:S01]  /*64b0*/  VIADD R6, R0, 0xa8 ;  /* 0x000000a800067836 */ /* 0x000fe20000000000 */
[----:B---3--:R-:W-:Y:S01]  /*64c0*/  @!P5 LOP3.LUT R17, R20, 0xfffffffe, RZ, 0xc0, !PT ;  /* 0xfffffffe1411d812 */ /* 0x008fe200078ec0ff */
[----:B------:R-:W-:Y:S01]  /*64d0*/  VIADD R20, R0, 0xb0 ;  /* 0x000000b000147836 */ /* 0x000fe20000000000 */
[----:B------:R-:W-:Y:S02]  /*64e0*/  @!P4 LOP3.LUT R21, R21, 0xfffffffe, RZ, 0xc0, !PT ;  /* 0xfffffffe1515c812 */ /* 0x000fe400078ec0ff */
[----:B----4-:R-:W-:Y:S02]  /*64f0*/  @!P3 LOP3.LUT R19, R22, 0xfffffffe, RZ, 0xc0, !PT ;  /* 0xfffffffe1613b812 */ /* 0x010fe400078ec0ff */
[----:B------:R-:W-:Y:S01]  /*6500*/  IADD3 R24, R0, 0x98, RZ ;  /* 0x0000009800187810 */ /* 0x000fe20007ffe0ff */
[----:B0-----:R-:W-:Y:S01]  /*6510*/  @!P2 IMAD.WIDE R10, R3, 0x4, R4 ;  /* 0x00000004030aa825 */ /* 0x001fe200078e0204 */
[----:B------:R-:W-:-:S02]  /*6520*/  ISETP.GE.AND P0, PT, R23, UR4, PT ;  /* 0x0000000417007c0c */ /* 0x000fc4000bf06270 */
[----:B------:R-:W-:Y:S01]  /*6530*/  ISETP.GE.AND P1, PT, R24, UR4, PT ;  /* 0x0000000418007c0c */ /* 0x000fe2000bf26270 */
[C---:B------:R-:W-:Y:S01]  /*6540*/  VIADD R3, R0.reuse, 0xa0 ;  /* 0x000000a000037836 */ /* 0x040fe20000000000 */
[----:B------:R0:W-:Y:S01]  /*6550*/  @!P2 ST.E.64 desc[UR36][R10.64], R76 ;  /* 0x0000004c0a00a985 */ /* 0x0001e2000c101b24 */
[--C-:B-1----:R-:W-:Y:S01]  /*6560*/  @!P6 IMAD.WIDE R12, R15, 0x4, R4.reuse ;  /* 0x000000040f0ce825 */ /* 0x102fe200078e0204 */
[----:B------:R-:W-:Y:S02]  /*6570*/  IADD3 R22, R0, 0xc0, RZ ;  /* 0x000000c000167810 */ /* 0x000fe40007ffe0ff */
[----:B------:R-:W-:Y:S01]  /*6580*/  ISETP.GE.AND P2, PT, R3, UR4, PT ;  /* 0x0000000403007c0c */ /* 0x000fe2000bf46270 */
[--C-:B------:R-:W-:Y:S01]  /*6590*/  @!P5 IMAD.WIDE R14, R17, 0x4, R4.reuse ;  /* 0x00000004110ed825 */ /* 0x100fe200078e0204 */
[----:B------:R1:W-:Y:S01]  /*65a0*/  @!P6 ST.E.64 desc[UR36][R12.64], R80 ;  /* 0x000000500c00e985 */ /* 0x0003e2000c101b24 */
[----:B------:R-:W-:Y:S02]  /*65b0*/  ISETP.GE.AND P6, PT, R22, UR4, PT ;  /* 0x0000000416007c0c */ /* 0x000fe4000bfc6270 */
[----:B------:R-:W-:Y:S01]  /*65c0*/  @!P4 IMAD.WIDE R16, R21, 0x4, R4 ;  /* 0x000000041510c825 */ /* 0x000fe200078e0204 */
[----:B------:R2:W-:Y:S01]  /*65d0*/  @!P5 ST.E.64 desc[UR36][R14.64], R84 ;  /* 0x000000540e00d985 */ /* 0x0005e2000c101b24 */
[----:B------:R-:W-:-:S02]  /*65e0*/  @!P0 LEA.HI R23, R23, R23, RZ, 0x1 ;  /* 0x0000001717178211 */ /* 0x000fc400078f08ff */
[----:B------:R-:W-:Y:S01]  /*65f0*/  @!P3 IMAD.WIDE R18, R19, 0x4, R4 ;  /* 0x000000041312b825 */ /* 0x000fe200078e0204 */
[----:B------:R3:W-:Y:S01]  /*6600*/  @!P4 ST.E.64 desc[UR36][R16.64], R88 ;  /* 0x000000581000c985 */ /* 0x0007e2000c101b24 */
[----:B------:R-:W-:Y:S02]  /*6610*/  ISETP.GE.AND P4, PT, R20, UR4, PT ;  /* 0x0000000414007c0c */ /* 0x000fe4000bf86270 */
[----:B------:R-:W-:Y:S01]  /*6620*/  VIADD R21, R0, 0xb8 ;  /* 0x000000b800157836 */ /* 0x000fe20000000000 */
[----:B------:R4:W-:Y:S01]  /*6630*/  @!P3 ST.E.64 desc[UR36][R18.64], R92 ;  /* 0x0000005c1200b985 */ /* 0x0009e2000c101b24 */
[----:B------:R-:W-:Y:S02]  /*6640*/  ISETP.GE.AND P3, PT, R6, UR4, PT ;  /* 0x0000000406007c0c */ /* 0x000fe4000bf66270 */
[----:B------:R-:W-:Y:S02]  /*6650*/  @!P1 LEA.HI R24, R24, R24, RZ, 0x1 ;  /* 0x0000001818189211 */ /* 0x000fe400078f08ff */
[----:B------:R-:W-:-:S02]  /*6660*/  ISETP.GE.AND P5, PT, R21, UR4, PT ;  /* 0x0000000415007c0c */ /* 0x000fc4000bfa6270 */
[----:B------:R-:W-:Y:S02]  /*6670*/  @!P2 LEA.HI R3, R3, R3, RZ, 0x1 ;  /* 0x000000030303a211 */ /* 0x000fe400078f08ff */
[----:B0-----:R-:W-:Y:S02]  /*6680*/  @!P0 LOP3.LUT R11, R23, 0xfffffffe, RZ, 0xc0, !PT ;  /* 0xfffffffe170b8812 */ /* 0x001fe400078ec0ff */
[----:B-1----:R-:W-:Y:S02]  /*6690*/  @!P1 LOP3.LUT R13, R24, 0xfffffffe, RZ, 0xc0, !PT ;  /* 0xfffffffe180d9812 */ /* 0x002fe400078ec0ff */
[----:B------:R-:W-:Y:S01]  /*66a0*/  @!P2 LOP3.LUT R3, R3, 0xfffffffe, RZ, 0xc0, !PT ;  /* 0xfffffffe0303a812 */ /* 0x000fe200078ec0ff */
[--C-:B------:R-:W-:Y:S01]  /*66b0*/  @!P0 IMAD.WIDE R10, R11, 0x4, R4.reuse ;  /* 0x000000040b0a8825 */ /* 0x100fe200078e0204 */
[----:B------:R-:W-:Y:S02]  /*66c0*/  @!P3 LEA.HI R6, R6, R6, RZ, 0x1 ;  /* 0x000000060606b211 */ /* 0x000fe400078f08ff */
[----:B------:R-:W-:Y:S01]  /*66d0*/  @!P4 LEA.HI R20, R20, R20, RZ, 0x1 ;  /* 0x000000141414c211 */ /* 0x000fe200078f08ff */
[--C-:B------:R-:W-:Y:S01]  /*66e0*/  @!P1 IMAD.WIDE R12, R13, 0x4, R4.reuse ;  /* 0x000000040d0c9825 */ /* 0x100fe200078e0204 */
[----:B------:R-:W-:Y:S01]  /*66f0*/  @!P6 LEA.HI R22, R22, R22, RZ, 0x1 ;  /* 0x000000161616e211 */ /* 0x000fe200078f08ff */
[----:B------:R0:W-:Y:S01]  /*6700*/  @!P0 ST.E.64 desc[UR36][R10.64], R96 ;  /* 0x000000600a008985 */ /* 0x0001e2000c101b24 */
[----:B------:R-:W-:Y:S01]  /*6710*/  @!P5 LEA.HI R21, R21, R21, RZ, 0x1 ;  /* 0x000000151515d211 */ /* 0x000fe200078f08ff */
[--C-:B--2---:R-:W-:Y:S01]  /*6720*/  @!P2 IMAD.WIDE R14, R3, 0x4, R4.reuse ;  /* 0x00000004030ea825 */ /* 0x104fe200078e0204 */
[----:B---3--:R-:W-:Y:S01]  /*6730*/  @!P3 LOP3.LUT R17, R6, 0xfffffffe, RZ, 0xc0, !PT ;  /* 0xfffffffe0611b812 */ /* 0x008fe200078ec0ff */
[----:B------:R1:W-:Y:S01]  /*6740*/  @!P1 ST.E.64 desc[UR36][R12.64], R100 ;  /* 0x000000640c009985 */ /* 0x0003e2000c101b24 */
[----:B----4-:R-:W-:Y:S01]  /*6750*/  @!P4 LOP3.LUT R19, R20, 0xfffffffe, RZ, 0xc0, !PT ;  /* 0xfffffffe1413c812 */ /* 0x010fe200078ec0ff */
[----:B------:R-:W-:Y:S01]  /*6760*/  VIADD R6, R0, 0xd0 ;  /* 0x000000d000067836 */ /* 0x000fe20000000000 */
[----:B------:R-:W-:Y:S01]  /*6770*/  @!P6 LOP3.LUT R3, R22, 0xfffffffe, RZ, 0xc0, !PT ;  /* 0xfffffffe1603e812 */ /* 0x000fe200078ec0ff */
[----:B------:R2:W-:Y:S01]  /*6780*/  @!P2 ST.E.64 desc[UR36][R14.64], R104 ;  /* 0x000000680e00a985 */ /* 0x0005e2000c101b24 */
[----:B------:R-:W-:Y:S01]  /*6790*/  @!P5 LOP3.LUT R21, R21, 0xfffffffe, RZ, 0xc0, !PT ;  /* 0xfffffffe1515d812 */ /* 0x000fe200078ec0ff */
[----:B------:R-:W-:Y:S01]  /*67a0*/  VIADD R20, R0, 0xd8 ;  /* 0x000000d800147836 */ /* 0x000fe20000000000 */
[----:B------:R-:W-:Y:S01]  /*67b0*/  ISETP.GE.AND P1, PT, R6, UR4, PT ;  /* 0x0000000406007c0c */ /* 0x000fe2000bf26270 */
[----:B0-----:R-:W-:-:S03]  /*67c0*/  @!P3 IMAD.WIDE R10, R17, 0x4, R4 ;  /* 0x00000004110ab825 */ /* 0x001fc600078e0204 */
[----:B------:R-:W-:Y:S01]  /*67d0*/  ISETP.GE.AND P2, PT, R20, UR4, PT ;  /* 0x0000000414007c0c */ /* 0x000fe2000bf46270 */
[--C-:B-1----:R-:W-:Y:S01]  /*67e0*/  @!P4 IMAD.WIDE R12, R19, 0x4, R4.reuse ;  /* 0x00000004130cc825 */ /* 0x102fe200078e0204 */
[----:B------:R0:W-:Y:S03]  /*67f0*/  @!P3 ST.E.64 desc[UR36][R10.64], R108 ;  /* 0x0000006c0a00b985 */ /* 0x0001e6000c101b24 */
[--C-:B------:R-:W-:Y:S01]  /*6800*/  @!P6 IMAD.WIDE R18, R3, 0x4, R4.reuse ;  /* 0x000000040312e825 */ /* 0x100fe200078e0204 */
[----:B--2---:R-:W-:Y:S01]  /*6810*/  IADD3 R14, R0, 0xe8, RZ ;  /* 0x000000e8000e7810 */ /* 0x004fe20007ffe0ff */
[----:B------:R1:W-:Y:S02]  /*6820*/  @!P4 ST.E.64 desc[UR36][R12.64], R112 ;  /* 0x000000700c00c985 */ /* 0x0003e4000c101b24 */
[----:B------:R-:W-:Y:S01]  /*6830*/  @!P1 LEA.HI R6, R6, R6, RZ, 0x1 ;  /* 0x0000000606069211 */ /* 0x000fe200078f08ff */
[----:B------:R-:W-:Y:S01]  /*6840*/  VIADD R3, R0, 0xc8 ;  /* 0x000000c800037836 */ /* 0x000fe20000000000 */
[----:B------:R-:W-:Y:S01]  /*6850*/  ISETP.GE.AND P4, PT, R14, UR4, PT ;  /* 0x000000040e007c0c */ /* 0x000fe2000bf86270 */
[----:B------:R-:W-:Y:S01]  /*6860*/  @!P5 IMAD.WIDE R16, R21, 0x4, R4 ;  /* 0x000000041510d825 */ /* 0x000fe200078e0204 */
[----:B------:R-:W-:-:S02]  /*6870*/  @!P2 LEA.HI R20, R20, R20, RZ, 0x1 ;  /* 0x000000141414a211 */ /* 0x000fc400078f08ff */
[----:B------:R-:W-:Y:S01]  /*6880*/  ISETP.GE.AND P0, PT, R3, UR4, PT ;  /* 0x0000000403007c0c */ /* 0x000fe2000bf06270 */
[C---:B------:R-:W-:Y:S01]  /*6890*/  VIADD R21, R0.reuse, 0xe0 ;  /* 0x000000e000157836 */ /* 0x040fe20000000000 */
[----:B------:R2:W-:Y:S01]  /*68a0*/  @!P5 ST.E.64 desc[UR36][R16.64], R116 ;  /* 0x000000741000d985 */ /* 0x0005e2000c101b24 */
[C---:B------:R-:W-:Y:S02]  /*68b0*/  VIADD R15, R0.reuse, 0xf0 ;  /* 0x000000f0000f7836 */ /* 0x040fe40000000000 */
[----:B0-----:R-:W-:Y:S01]  /*68c0*/  VIADD R11, R0, 0xf8 ;  /* 0x000000f8000b7836 */ /* 0x001fe20000000000 */
[----:B------:R0:W-:Y:S01]  /*68d0*/  @!P6 ST.E.64 desc[UR36][R18.64], R120 ;  /* 0x000000781200e985 */ /* 0x0001e2000c101b24 */
[----:B------:R-:W-:Y:S02]  /*68e0*/  ISETP.GE.AND P3, PT, R21, UR4, PT ;  /* 0x0000000415007c0c */ /* 0x000fe4000bf66270 */
[----:B------:R-:W-:Y:S02]  /*68f0*/  ISETP.GE.AND P5, PT, R15, UR4, PT ;  /* 0x000000040f007c0c */ /* 0x000fe4000bfa6270 */
[----:B------:R-:W-:-:S02]  /*6900*/  ISETP.GE.AND P6, PT, R11, UR4, PT ;  /* 0x000000040b007c0c */ /* 0x000fc4000bfc6270 */
[----:B------:R-:W-:Y:S02]  /*6910*/  @!P0 LEA.HI R3, R3, R3, RZ, 0x1 ;  /* 0x0000000303038211 */ /* 0x000fe400078f08ff */
[----:B------:R-:W-:Y:S02]  /*6920*/  @!P4 LEA.HI R14, R14, R14, RZ, 0x1 ;  /* 0x0000000e0e0ec211 */ /* 0x000fe400078f08ff */
[----:B------:R-:W-:Y:S02]  /*6930*/  @!P0 LOP3.LUT R3, R3, 0xfffffffe, RZ, 0xc0, !PT ;  /* 0xfffffffe03038812 */ /* 0x000fe400078ec0ff */
[----:B-1----:R-:W-:Y:S02]  /*6940*/  @!P1 LOP3.LUT R13, R6, 0xfffffffe, RZ, 0xc0, !PT ;  /* 0xfffffffe060d9812 */ /* 0x002fe400078ec0ff */
[----:B------:R-:W-:Y:S02]  /*6950*/  @!P3 LEA.HI R21, R21, R21, RZ, 0x1 ;  /* 0x000000151515b211 */ /* 0x000fe400078f08ff */
[----:B------:R-:W-:Y:S01]  /*6960*/  @!P5 LEA.HI R10, R15, R15, RZ, 0x1 ;  /* 0x0000000f0f0ad211 */ /* 0x000fe200078f08ff */
[----:B------:R-:W-:Y:S01]  /*6970*/  @!P1 IMAD.WIDE R12, R13, 0x4, R4 ;  /* 0x000000040d0c9825 */ /* 0x000fe200078e0204 */
[----:B------:R-:W-:-:S02]  /*6980*/  @!P6 LEA.HI R11, R11, R11, RZ, 0x1 ;  /* 0x0000000b0b0be211 */ /* 0x000fc400078f08ff */
[----:B------:R-:W-:Y:S02]  /*6990*/  @!P2 LOP3.LUT R15, R20, 0xfffffffe, RZ, 0xc0, !PT ;  /* 0xfffffffe140fa812 */ /* 0x000fe400078ec0ff */
[----:B--2---:R-:W-:Y:S02]  /*69a0*/  @!P3 LOP3.LUT R17, R21, 0xfffffffe, RZ, 0xc0, !PT ;  /* 0xfffffffe1511b812 */ /* 0x004fe400078ec0ff */
[----:B0-----:R-:W-:Y:S01]  /*69b0*/  @!P4 LOP3.LUT R19, R14, 0xfffffffe, RZ, 0xc0, !PT ;  /* 0xfffffffe0e13c812 */ /* 0x001fe200078ec0ff */
[--C-:B------:R-:W-:Y:S01]  /*69c0*/  @!P2 IMAD.WIDE R14, R15, 0x4, R4.reuse ;  /* 0x000000040f0ea825 */ /* 0x100fe200078e0204 */
[----:B------:R-:W-:Y:S02]  /*69d0*/  @!P5 LOP3.LUT R21, R10, 0xfffffffe, RZ, 0xc0, !PT ;  /* 0xfffffffe0a15d812 */ /* 0x000fe400078ec0ff */
[----:B------:R-:W-:Y:S01]  /*69e0*/  @!P6 LOP3.LUT R23, R11, 0xfffffffe, RZ, 0xc0, !PT ;  /* 0xfffffffe0b17e812 */ /* 0x000fe200078ec0ff */
[----:B------:R-:W-:-:S04]  /*69f0*/  @!P0 IMAD.WIDE R10, R3, 0x4, R4 ;  /* 0x00000004030a8825 */ /* 0x000fc800078e0204 */
[--C-:B------:R-:W-:Y:S01]  /*6a00*/  @!P3 IMAD.WIDE R16, R17, 0x4, R4.reuse ;  /* 0x000000041110b825 */ /* 0x100fe200078e0204 */
[----:B------:R1:W-:Y:S03]  /*6a10*/  @!P0 ST.E.64 desc[UR36][R10.64], R124 ;  /* 0x0000007c0a008985 */ /* 0x0003e6000c101b24 */
[--C-:B------:R-:W-:Y:S01]  /*6a20*/  @!P4 IMAD.WIDE R18, R19, 0x4, R4.reuse ;  /* 0x000000041312c825 */ /* 0x100fe200078e0204 */
[----:B------:R1:W-:Y:S03]  /*6a30*/  @!P1 ST.E.64 desc[UR36][R12.64], R128 ;  /* 0x000000800c009985 */ /* 0x0003e6000c101b24 */
[--C-:B------:R-:W-:Y:S01]  /*6a40*/  @!P5 IMAD.WIDE R20, R21, 0x4, R4.reuse ;  /* 0x000000041514d825 */ /* 0x100fe200078e0204 */
[----:B------:R1:W-:Y:S03]  /*6a50*/  @!P2 ST.E.64 desc[UR36][R14.64], R132 ;  /* 0x000000840e00a985 */ /* 0x0003e6000c101b24 */
[----:B------:R-:W-:Y:S01]  /*6a60*/  @!P6 IMAD.WIDE R4, R23, 0x4, R4 ;  /* 0x000000041704e825 */ /* 0x000fe200078e0204 */
[----:B------:R1:W-:Y:S04]  /*6a70*/  @!P3 ST.E.64 desc[UR36][R16.64], R136 ;  /* 0x000000881000b985 */ /* 0x0003e8000c101b24 */
[----:B------:R1:W-:Y:S04]  /*6a80*/  @!P4 ST.E.64 desc[UR36][R18.64], R140 ;  /* 0x0000008c1200c985 */ /* 0x0003e8000c101b24 */
[----:B------:R1:W-:Y:S04]  /*6a90*/  @!P5 ST.E.64 desc[UR36][R20.64], R144 ;  /* 0x000000901400d985 */ /* 0x0003e8000c101b24 */
[----:B------:R1:W-:Y:S02]  /*6aa0*/  @!P6 ST.E.64 desc[UR36][R4.64], R148 ;  /* 0x000000940400e985 */ /* 0x0003e4000c101b24 */
.L_x_37:
[----:B------:R-:W-:Y:S05]  /*6ab0*/  BSYNC B0 ;  /* 0x0000000000007941 */ /* 0x000fea0003800000 */
.L_x_36:
[----:B------:R-:W-:Y:S01]  /*6ac0*/  ISETP.GE.AND P0, PT, R9, R8, PT ;  /* 0x000000080900720c */ /* 0x000fe20003f06270 */
[----:B0-----:R0:W2:Y:S04]  /*6ad0*/  SHFL.IDX PT, R3, R7, 0x1, 0x1c1f ;  /* 0x003c1f0007037f89 */ /* 0x0010a800000e0000 */
[----:B------:R-:W0:Y:S08]  /*6ae0*/  SHFL.IDX PT, R2, R2, 0x1, 0x1c1f ;  /* 0x003c1f0002027f89 */ /* 0x000e3000000e0000 */
[----:B------:R-:W-:Y:S05]  /*6af0*/  @P0 BRA `(.L_x_8) ;  /* 0x0000004400b00947 */ /* 0x000fea0003800000 */
[C---:B-1-3--:R-:W-:Y:S01]  /*6b00*/  VIADD R4, R0.reuse, 0x8 ;  /* 0x0000000800047836 */ /* 0x04afe20000000000 */
[----:B------:R-:W-:Y:S01]  /*6b10*/  ULDC UR4, c[0x0][0xac8] ;  /* 0x0002b20000047ab9 */ /* 0x000fe20000000800 */
[C---:B----4-:R-:W-:Y:S01]  /*6b20*/  VIADD R5, R0.reuse, 0x10 ;  /* 0x0000001000057836 */ /* 0x050fe20000000000 */
[C---:B------:R-:W-:Y:S01]  /*6b30*/  ISETP.GE.AND P0, PT, R0.reuse, UR4, PT ;  /* 0x0000000400007c0c */ /* 0x040fe2000bf06270 */
[----:B------:R-:W-:Y:S01]  /*6b40*/  VIADD R11, R0, 0x20 ;  /* 0x00000020000b7836 */ /* 0x000fe20000000000 */
[----:B------:R-:W-:Y:S01]  /*6b50*/  ISETP.GE.AND P1, PT, R4, UR4, PT ;  /* 0x0000000404007c0c */ /* 0x000fe2000bf26270 */
[C---:B------:R-:W-:Y:S01]  /*6b60*/  VIADD R12, R0.reuse, 0x28 ;  /* 0x00000028000c7836 */ /* 0x040fe20000000000 */
[----:B------:R-:W-:Y:S01]  /*6b70*/  ISETP.GE.AND P2, PT, R5, UR4, PT ;  /* 0x0000000405007c0c */ /* 0x000fe2000bf46270 */
[C---:B------:R-:W-:Y:S01]  /*6b80*/  VIADD R13, R0.reuse, 0x30 ;  /* 0x00000030000d7836 */ /* 0x040fe20000000000 */
[C---:B------:R-:W-:Y:S01]  /*6b90*/  IADD3 R10, R0.reuse, 0x18, RZ ;  /* 0x00000018000a7810 */ /* 0x040fe20007ffe0ff */
[C---:B------:R-:W-:Y:S01]  /*6ba0*/  VIADD R14, R0.reuse, 0x38 ;  /* 0x00000038000e7836 */ /* 0x040fe20000000000 */
[----:B------:R-:W-:Y:S01]  /*6bb0*/  ISETP.GE.AND P6, PT, R11, UR4, PT ;  /* 0x000000040b007c0c */ /* 0x000fe2000bfc6270 */
[----:B------:R-:W-:Y:S01]  /*6bc0*/  VIADD R16, R0, 0x48 ;  /* 0x0000004800107836 */ /* 0x000fe20000000000 */
[----:B------:R-:W-:Y:S01]  /*6bd0*/  ISETP.GE.AND P5, PT, R10, UR4, PT ;  /* 0x000000040a007c0c */ /* 0x000fe2000bfa6270 */
[C---:B------:R-:W-:Y:S01]  /*6be0*/  VIADD R18, R0.reuse, 0x50 ;  /* 0x0000005000127836 */ /* 0x040fe20000000000 */
[C---:B------:R-:W-:Y:S01]  /*6bf0*/  IADD3 R15, R0.reuse, 0x40, RZ ;  /* 0x00000040000f7810 */ /* 0x040fe20007ffe0ff */
[----:B------:R-:W-:Y:S01]  /*6c00*/  VIADD R19, R0, 0x58 ;  /* 0x0000005800137836 */ /* 0x000fe20000000000 */
[----:B------:R-:W-:Y:S01]  /*6c10*/  ISETP.GE.AND P4, PT, R16, UR4, PT ;  /* 0x0000000410007c0c */ /* 0x000fe2000bf86270 */
[----:B------:R-:W-:Y:S01]  /*6c20*/  VIADD R20, R0, 0x80 ;  /* 0x0000008000147836 */ /* 0x000fe20000000000 */
[----:B------:R-:W-:-:S02]  /*6c30*/  @!P1 LEA.HI R4, R4, R4, RZ, 0x1 ;  /* 0x0000000404049211 */ /* 0x000fc400078f08ff */
[----:B------:R-:W-:Y:S02]  /*6c40*/  @!P2 LEA.HI R5, R5, R5, RZ, 0x1 ;  /* 0x000000050505a211 */ /* 0x000fe400078f08ff */
[----:B0-----:R-:W-:Y:S02]  /*6c50*/  @!P1 LOP3.LUT R7, R4, 0xfffffffe, RZ, 0xc0, !PT ;  /* 0xfffffffe04079812 */ /* 0x001fe400078ec0ff */
[----:B------:R-:W-:Y:S01]  /*6c60*/  @!P2 LOP3.LUT R9, R5, 0xfffffffe, RZ, 0xc0, !PT ;  /* 0xfffffffe0509a812 */ /* 0x000fe200078ec0ff */
[--C-:B--2---:R-:W-:Y:S01]  /*6c70*/  @!P0 IMAD.WIDE R4, R0, 0x4, R2.reuse ;  /* 0x0000000400048825 */ /* 0x104fe200078e0202 */
[----:B------:R-:W-:Y:S02]  /*6c80*/  ISETP.GE.AND P3, PT, R15, UR4, PT ;  /* 0x000000040f007c0c */ /* 0x000fe4000bf66270 */
[----:B------:R-:W-:Y:S01]  /*6c90*/  @!P5 LEA.HI R10, R10, R10, RZ, 0x1 ;  /* 0x0000000a0a0ad211 */ /* 0x000fe200078f08ff */
[----:B------:R-:W-:Y:S01]  /*6ca0*/  @!P1 IMAD.WIDE R6, R7, 0x4, R2 ;  /* 0x0000000407069825 */ /* 0x000fe200078e0202 */
[----:B------:R0:W-:Y:S01]  /*6cb0*/  @!P0 ST.E.64 desc[UR36][R4.64], R26 ;  /* 0x0000001a04008985 */ /* 0x0001e2000c101b24 */
[----:B------:R-:W-:-:S02]  /*6cc0*/  ISETP.GE.AND P0, PT, R12, UR4, PT ;  /* 0x000000040c007c0c */ /* 0x000fc4000bf06270 */
[----:B------:R-:W-:Y:S01]  /*6cd0*/  @!P2 IMAD.WIDE R8, R9, 0x4, R2 ;  /* 0x000000040908a825 */ /* 0x000fe200078e0202 */
[----:B------:R1:W-:Y:S01]  /*6ce0*/  @!P1 ST.E.64 desc[UR36][R6.64], R30 ;  /* 0x0000001e06009985 */ /* 0x0003e2000c101b24 */
[----:B------:R-:W-:Y:S02]  /*6cf0*/  ISETP.GE.AND P1, PT, R13, UR4, PT ;  /* 0x000000040d007c0c */ /* 0x000fe4000bf26270 */
[----:B------:R-:W-:Y:S01]  /*6d00*/  @!P6 LEA.HI R11, R11, R11, RZ, 0x1 ;  /* 0x0000000b0b0be211 */ /* 0x000fe200078f08ff */
[----:B------:R2:W-:Y:S01]  /*6d10*/  @!P2 ST.E.64 desc[UR36][R8.64], R34 ;  /* 0x000000220800a985 */ /* 0x0005e2000c101b24 */
[----:B------:R-:W-:Y:S02]  /*6d20*/  ISETP.GE.AND P2, PT, R14, UR4, PT ;  /* 0x000000040e007c0c */ /* 0x000fe4000bf46270 */
[----:B------:R-:W-:Y:S02]  /*6d30*/  @!P3 LEA.HI R15, R15, R15, RZ, 0x1 ;  /* 0x0000000f0f0fb211 */ /* 0x000fe400078f08ff */
[----:B------:R-:W-:-:S02]  /*6d40*/  @!P4 LEA.HI R16, R16, R16, RZ, 0x1 ;  /* 0x000000101010c211 */ /* 0x000fc400078f08ff */
[----:B0-----:R-:W-:Y:S02]  /*6d50*/  @!P5 LOP3.LUT R5, R10, 0xfffffffe, RZ, 0xc0, !PT ;  /* 0xfffffffe0a05d812 */ /* 0x001fe400078ec0ff */
[----:B------:R-:W-:Y:S02]  /*6d60*/  @!P0 LEA.HI R12, R12, R12, RZ, 0x1 ;  /* 0x0000000c0c0c8211 */ /* 0x000fe400078f08ff */
[----:B-1----:R-:W-:Y:S01]  /*6d70*/  @!P6 LOP3.LUT R7, R11, 0xfffffffe, RZ, 0xc0, !PT ;  /* 0xfffffffe0b07e812 */ /* 0x002fe200078ec0ff */
[--C-:B------:R-:W-:Y:S01]  /*6d80*/  @!P5 IMAD.WIDE R4, R5, 0x4, R2.reuse ;  /* 0x000000040504d825 */ /* 0x100fe200078e0202 */
[----:B------:R-:W-:Y:S02]  /*6d90*/  @!P1 LEA.HI R13, R13, R13, RZ, 0x1 ;  /* 0x0000000d0d0d9211 */ /* 0x000fe400078f08ff */
[----:B------:R-:W-:Y:S01]  /*6da0*/  @!P2 LEA.HI R14, R14, R14, RZ, 0x1 ;  /* 0x0000000e0e0ea211 */ /* 0x000fe200078f08ff */
[----:B------:R-:W-:Y:S01]  /*6db0*/  @!P6 IMAD.WIDE R6, R7, 0x4, R2 ;  /* 0x000000040706e825 */ /* 0x000fe200078e0202 */
[----:B--2---:R-:W-:Y:S01]  /*6dc0*/  @!P0 LOP3.LUT R9, R12, 0xfffffffe, RZ, 0xc0, !PT ;  /* 0xfffffffe0c098812 */ /* 0x004fe200078ec0ff */
[----:B------:R0:W-:Y:S01]  /*6dd0*/  @!P5 ST.E.64 desc[UR36][R4.64], R38 ;  /* 0x000000260400d985 */ /* 0x0001e2000c101b24 */
[----:B------:R-:W-:-:S02]  /*6de0*/  @!P1 LOP3.LUT R13, R13, 0xfffffffe, RZ, 0xc0, !PT ;  /* 0xfffffffe0d0d9812 */ /* 0x000fc400078ec0ff */
[----:B------:R-:W-:Y:S01]  /*6df0*/  @!P2 LOP3.LUT R11, R14, 0xfffffffe, RZ, 0xc0, !PT ;  /* 0xfffffffe0e0ba812 */ /* 0x000fe200078ec0ff */
[----:B------:R1:W-:Y:S01]  /*6e00*/  @!P6 ST.E.64 desc[UR36][R6.64], R42 ;  /* 0x0000002a0600e985 */ /* 0x0003e2000c101b24 */
[----:B------:R-:W-:Y:S01]  /*6e10*/  @!P3 LOP3.LUT R15, R15, 0xfffffffe, RZ, 0xc0, !PT ;  /* 0xfffffffe0f0fb812 */ /* 0x000fe200078ec0ff */
[----:B------:R-:W-:Y:S01]  /*6e20*/  VIADD R14, R0, 0x60 ;  /* 0x00000060000e7836 */ /* 0x000fe20000000000 */
[----:B------:R-:W-:Y:S01]  /*6e30*/  @!P4 LOP3.LUT R17, R16, 0xfffffffe, RZ, 0xc0, !PT ;  /* 0xfffffffe1011c812 */ /* 0x000fe200078ec0ff */
[----:B------:R-:W-:Y:S01]  /*6e40*/  VIADD R16, R0, 0x70 ;  /* 0x0000007000107836 */ /* 0x000fe20000000000 */
[----:B------:R-:W-:Y:S02]  /*6e50*/  ISETP.GE.AND P5, PT, R18, UR4, PT ;  /* 0x0000000412007c0c */ /* 0x000fe4000bfa6270 */
[----:B------:R-:W-:Y:S01]  /*6e60*/  ISETP.GE.AND P6, PT, R19, UR4, PT ;  /* 0x0000000413007c0c */ /* 0x000fe2000bfc6270 */
[----:B0-----:R-:W-:-:S04]  /*6e70*/  @!P0 IMAD.WIDE R4, R9, 0x4, R2 ;  /* 0x0000000409048825 */ /* 0x001fc800078e0202 */
[--C-:B-1----:R-:W-:Y:S01]  /*6e80*/  @!P1 IMAD.WIDE R6, R13, 0x4, R2.reuse ;  /* 0x000000040d069825 */ /* 0x102fe200078e0202 */
[----:B------:R0:W-:Y:S01]  /*6e90*/  @!P0 ST.E.64 desc[UR36][R4.64], R46 ;  /* 0x0000002e04008985 */ /* 0x0001e2000c101b24 */
[----:B------:R-:W-:Y:S02]  /*6ea0*/  ISETP.GE.AND P0, PT, R20, UR4, PT ;  /* 0x0000000414007c0c */ /* 0x000fe4000bf06270 */
[--C-:B------:R-:W-:Y:S01]  /*6eb0*/  @!P2 IMAD.WIDE R8, R11, 0x4, R2.reuse ;  /* 0x000000040b08a825 */ /* 0x100fe200078e0202 */
[----:B------:R1:W-:Y:S01]  /*6ec0*/  @!P1 ST.E.64 desc[UR36][R6.64], R50 ;  /* 0x0000003206009985 */ /* 0x0003e2000c101b24 */
[----:B------:R-:W-:Y:S02]  /*6ed0*/  @!P5 LEA.HI R18, R18, R18, RZ, 0x1 ;  /* 0x000000121212d211 */ /* 0x000fe400078f08ff */
[----:B------:R-:W-:Y:S01]  /*6ee0*/  @!P3 IMAD.WIDE R10, R15, 0x4, R2 ;  /* 0x000000040f0ab825 */ /* 0x000fe200078e0202 */
[----:B------:R2:W-:Y:S01]  /*6ef0*/  @!P2 ST.E.64 desc[UR36][R8.64], R54 ;  /* 0x000000360800a985 */ /* 0x0005e2000c101b24 */
[----:B------:R-:W-:-:S02]  /*6f00*/  IADD3 R15, R0, 0x68, RZ ;  /* 0x00000068000f7810 */ /* 0x000fc40007ffe0ff */
[----:B------:R-:W-:Y:S01]  /*6f10*/  @!P4 IMAD.WIDE R12, R17, 0x4, R2 ;  /* 0x00000004110cc825 */ /* 0x000fe200078e0202 */
[----:B------:R3:W-:Y:S01]  /*6f20*/  @!P3 ST.E.64 desc[UR36][R10.64], R58 ;  /* 0x0000003a0a00b985 */ /* 0x0007e2000c101b24 */
[----:B------:R-:W-:Y:S02]  /*6f30*/  ISETP.GE.AND P3, PT, R15, UR4, PT ;  /* 0x000000040f007c0c */ /* 0x000fe4000bf66270 */
[----:B------:R-:W-:Y:S01]  /*6f40*/  VIADD R17, R0, 0x78 ;  /* 0x0000007800117836 */ /* 0x000fe20000000000 */
[----:B------:R4:W-:Y:S01]  /*6f50*/  @!P4 ST.E.64 desc[UR36][R12.64], R62 ;  /* 0x0000003e0c00c985 */ /* 0x0009e2000c101b24 */
[----:B------:R-:W-:Y:S02]  /*6f60*/  ISETP.GE.AND P4, PT, R14, UR4, PT ;  /* 0x000000040e007c0c */ /* 0x000fe4000bf86270 */
[----:B------:R-:W-:Y:S02]  /*6f70*/  ISETP.GE.AND P2, PT, R16, UR4, PT ;  /* 0x0000000410007c0c */ /* 0x000fe4000bf46270 */
[----:B------:R-:W-:-:S02]  /*6f80*/  ISETP.GE.AND P1, PT, R17, UR4, PT ;  /* 0x0000000411007c0c */ /* 0x000fc4000bf26270 */
[----:B------:R-:W-:Y:S02]  /*6f90*/  @!P6 LEA.HI R19, R19, R19, RZ, 0x1 ;  /* 0x000000131313e211 */ /* 0x000fe400078f08ff */
        /* <DEDUP_REMOVED lines=8> */
[----:B------:R-:W-:Y:S01]  /*7020*/  @!P1 LEA.HI R17, R17, R17, RZ, 0x1 ;  /* 0x0000001111119211 */ /* 0x000fe200078f08ff */
[----:B------:R0:W-:Y:S01]  /*7030*/  @!P5 ST.E.64 desc[UR36][R4.64], R66 ;  /* 0x000000420400d985 */ /* 0x0001e2000c101b24 */
[----:B------:R-:W-:-:S02]  /*7040*/  @!P0 LEA.HI R20, R20, R20, RZ, 0x1 ;  /* 0x0000001414148211 */ /* 0x000fc400078f08ff */
[----:B--2---:R-:W-:Y:S01]  /*7050*/  @!P4 LOP3.LUT R9, R14, 0xfffffffe, RZ, 0xc0, !PT ;  /* 0xfffffffe0e09c812 */ /* 0x004fe200078ec0ff */
[----:B------:R1:W-:Y:S01]  /*7060*/  @!P6 ST.E.64 desc[UR36][R6.64], R70 ;  /* 0x000000460600e985 */ /* 0x0003e2000c101b24 */
[----:B------:R-:W-:Y:S01]  /*7070*/  @!P3 LOP3.LUT R15, R15, 0xfffffffe, RZ, 0xc0, !PT ;  /* 0xfffffffe0f0fb812 */ /* 0x000fe200078ec0ff */
        /* <DEDUP_REMOVED lines=9> */
[--C-:B-1----:R-:W-:Y:S01]  /*7110*/  @!P3 IMAD.WIDE R6, R15, 0x4, R2.reuse ;  /* 0x000000040f06b825 */ /* 0x102fe200078e0202 */
[----:B------:R0:W-:Y:S01]  /*7120*/  @!P4 ST.E.64 desc[UR36][R4.64], R74 ;  /* 0x0000004a0400c985 */ /* 0x0001e2000c101b24 */
[----:B------:R-:W-:Y:S02]  /*7130*/  IADD3 R20, R0, 0xb8, RZ ;  /* 0x000000b800147810 */ /* 0x000fe40007ffe0ff */
        /* <DEDUP_REMOVED lines=9> */
[C---:B------:R-:W-:Y:S01]  /*71d0*/  VIADD R15, R0.reuse, 0xa0 ;  /* 0x000000a0000f7836 */ /* 0x040fe20000000000 */
[----:B------:R4:W-:Y:S01]  /*71e0*/  @!P0 ST.E.64 desc[UR36][R12.64], R90 ;  /* 0x0000005a0c008985 */ /* 0x0009e2000c101b24 */
[----:B------:R-:W-:Y:S01]  /*71f0*/  VIADD R17, R0, 0xb0 ;  /* 0x000000b000117836 */ /* 0x000fe20000000000 */
[----:B------:R-:W-:Y:S02]  /*7200*/  ISETP.GE.AND P0, PT, R14, UR4, PT ;  /* 0x000000040e007c0c */ /* 0x000fe4000bf06270 */
[----:B------:R-:W-:Y:S02]  /*7210*/  ISETP.GE.AND P4, PT, R15, UR4, PT ;  /* 0x000000040f007c0c */ /* 0x000fe4000bf86270 */
[----:B------:R-:W-:-:S02]  /*7220*/  ISETP.GE.AND P2, PT, R17, UR4, PT ;  /* 0x0000000411007c0c */ /* 0x000fc4000bf46270 */
[----:B------:R-:W-:Y:S02]  /*7230*/  @!P5 LEA.HI R19, R19, R19, RZ, 0x1 ;  /* 0x000000131313d211 */ /* 0x000fe400078f08ff */
[----:B0-----:R-:W-:Y:S01]  /*7240*/  @!P6 LOP3.LUT R5, R18, 0xfffffffe, RZ, 0xc0, !PT ;  /* 0xfffffffe1205e812 */ /* 0x001fe200078ec0ff */
[C---:B------:R-:W-:Y:S01]  /*7250*/  VIADD R18, R0.reuse, 0xc0 ;  /* 0x000000c000127836 */ /* 0x040fe20000000000 */
[----:B-1----:R-:W-:Y:S01]  /*7260*/  @!P5 LOP3.LUT R7, R19, 0xfffffffe, RZ, 0xc0, !PT ;  /* 0xfffffffe1307d812 */ /* 0x002fe200078ec0ff */
[----:B------:R-:W-:Y:S01]  /*7270*/  VIADD R19, R0, 0xc8 ;  /* 0x000000c800137836 */ /* 0x000fe20000000000 */
        /* <DEDUP_REMOVED lines=12> */
[----:B---3--:R-:W-:Y:S02]  /*7340*/  @!P3 LOP3.LUT R11, R16, 0xfffffffe, RZ, 0xc0, !PT ;  /* 0xfffffffe100bb812 */ /* 0x008fe400078ec0ff */
[----:B------:R-:W-:Y:S02]  /*7350*/  @!P2 LOP3.LUT R17, R17, 0xfffffffe, RZ, 0xc0, !PT ;  /* 0xfffffffe1111a812 */ /* 0x000fe400078ec0ff */
[----:B----4-:R-:W-:Y:S01]  /*7360*/  @!P1 LOP3.LUT R13, R20, 0xfffffffe, RZ, 0xc0, !PT ;  /* 0xfffffffe140d9812 */ /* 0x010fe200078ec0ff */
[----:B------:R-:W-:Y:S01]  /*7370*/  VIADD R20, R0, 0xf0 ;  /* 0x000000f000147836 */ /* 0x000fe20000000000 */
[----:B------:R-:W-:Y:S01]  /*7380*/  ISETP.GE.AND P5, PT, R18, UR4, PT ;  /* 0x0000000412007c0c */ /* 0x000fe2000bfa6270 */
[----:B0-----:R-:W-:Y:S01]  /*7390*/  @!P0 IMAD.WIDE R4, R9, 0x4, R2 ;  /* 0x0000000409048825 */ /* 0x001fe200078e0202 */
[----:B------:R-:W-:-:S02]  /*73a0*/  ISETP.GE.AND P6, PT, R19, UR4, PT ;  /* 0x0000000413007c0c */ /* 0x000fc4000bfc6270 */
[----:B------:R-:W-:Y:S01]  /*73b0*/  IADD3 R16, R0, 0xe0, RZ ;  /* 0x000000e000107810 */ /* 0x000fe20007ffe0ff */
[--C-:B-1----:R-:W-:Y:S01]  /*73c0*/  @!P4 IMAD.WIDE R6, R15, 0x4, R2.reuse ;  /* 0x000000040f06c825 */ /* 0x102fe200078e0202 */
[----:B------:R0:W-:Y:S01]  /*73d0*/  @!P0 ST.E.64 desc[UR36][R4.64], R102 ;  /* 0x0000006604008985 */ /* 0x0001e2000c101b24 */
[----:B------:R-:W-:Y:S02]  /*73e0*/  ISETP.GE.AND P0, PT, R14, UR4, PT ;  /* 0x000000040e007c0c */ /* 0x000fe4000bf06270 */
        /* <DEDUP_REMOVED lines=11> */
[C---:B------:R-:W-:Y:S01]  /*74a0*/  VIADD R17, R0.reuse, 0xe8 ;  /* 0x000000e800117836 */ /* 0x040fe20000000000 */
[----:B------:R-:W-:Y:S01]  /*74b0*/  @!P6 LEA.HI R19, R19, R19, RZ, 0x1 ;  /* 0x000000131313e211 */ /* 0x000fe200078f08ff */
[----:B------:R-:W-:Y:S01]  /*74c0*/  VIADD R0, R0, 0xf8 ;  /* 0x000000f800007836 */ /* 0x000fe20000000000 */
[----:B------:R-:W-:Y:S02]  /*74d0*/  ISETP.GE.AND P1, PT, R15, UR4, PT ;  /* 0x000000040f007c0c */ /* 0x000fe4000bf26270 */
[----:B------:R-:W-:-:S02]  /*74e0*/  ISETP.GE.AND P3, PT, R17, UR4, PT ;  /* 0x0000000411007c0c */ /* 0x000fc4000bf66270 */
[----:B0-----:R-:W-:Y:S02]  /*74f0*/  @!P5 LOP3.LUT R5, R18, 0xfffffffe, RZ, 0xc0, !PT ;  /* 0xfffffffe1205d812 */ /* 0x001fe400078ec0ff */
        /* <DEDUP_REMOVED lines=11> */
[----:B------:R-:W-:Y:S02]  /*75b0*/  @!P1 LOP3.LUT R15, R15, 0xfffffffe, RZ, 0xc0, !PT ;  /* 0xfffffffe0f0f9812 */ /* 0x000fe400078ec0ff */
[----:B---3--:R-:W-:Y:S02]  /*75c0*/  @!P2 LOP3.LUT R11, R16, 0xfffffffe, RZ, 0xc0, !PT ;  /* 0xfffffffe100ba812 */ /* 0x008fe400078ec0ff */
[----:B------:R-:W-:Y:S02]  /*75d0*/  @!P3 LOP3.LUT R17, R17, 0xfffffffe, RZ, 0xc0, !PT ;  /* 0xfffffffe1111b812 */ /* 0x000fe400078ec0ff */
[----:B----4-:R-:W-:Y:S01]  /*75e0*/  @!P4 LOP3.LUT R13, R20, 0xfffffffe, RZ, 0xc0, !PT ;  /* 0xfffffffe140dc812 */ /* 0x010fe200078ec0ff */
[----:B0-----:R-:W-:-:S04]  /*75f0*/  @!P0 IMAD.WIDE R4, R9, 0x4, R2 ;  /* 0x0000000409048825 */ /* 0x001fc800078e0202 */
[--C-:B-1----:R-:W-:Y:S01]  /*7600*/  @!P1 IMAD.WIDE R6, R15, 0x4, R2.reuse ;  /* 0x000000040f069825 */ /* 0x102fe200078e0202 */
[----:B------:R0:W-:Y:S01]  /*7610*/  @!P0 ST.E.64 desc[UR36][R4.64], R130 ;  /* 0x0000008204008985 */ /* 0x0001e2000c101b24 */
[----:B------:R-:W-:Y:S02]  /*7620*/  ISETP.GE.AND P0, PT, R0, UR4, PT ;  /* 0x0000000400007c0c */ /* 0x000fe4000bf06270 */
[--C-:B------:R-:W-:Y:S01]  /*7630*/  @!P2 IMAD.WIDE R8, R11, 0x4, R2.reuse ;  /* 0x000000040b08a825 */ /* 0x100fe200078e0202 */
[----:B------:R0:W-:Y:S03]  /*7640*/  @!P1 ST.E.64 desc[UR36][R6.64], R134 ;  /* 0x0000008606009985 */ /* 0x0001e6000c101b24 */
[--C-:B------:R-:W-:Y:S01]  /*7650*/  @!P3 IMAD.WIDE R10, R17, 0x4, R2.reuse ;  /* 0x00000004110ab825 */ /* 0x100fe200078e0202 */
[----:B------:R0:W-:Y:S03]  /*7660*/  @!P2 ST.E.64 desc[UR36][R8.64], R138 ;  /* 0x0000008a0800a985 */ /* 0x0001e6000c101b24 */
[----:B------:R-:W-:Y:S01]  /*7670*/  @!P4 IMAD.WIDE R12, R13, 0x4, R2 ;  /* 0x000000040d0cc825 */ /* 0x000fe200078e0202 */
[----:B------:R0:W-:Y:S04]  /*7680*/  @!P3 ST.E.64 desc[UR36][R10.64], R142 ;  /* 0x0000008e0a00b985 */ /* 0x0001e8000c101b24 */
[----:B------:R0:W-:Y:S01]  /*7690*/  @!P4 ST.E.64 desc[UR36][R12.64], R146 ;  /* 0x000000920c00c985 */ /* 0x0001e2000c101b24 */
[----:B------:R-:W-:Y:S05]  /*76a0*/  @P0 BRA `(.L_x_8) ;  /* 0x0000003800c40947 */ /* 0x000fea0003800000 */
[----:B------:R-:W-:-:S04]  /*76b0*/  LEA.HI R0, R0, R0, RZ, 0x1 ;  /* 0x0000000000007211 */ /* 0x000fc800078f08ff */
[----:B0-----:R-:W-:-:S05]  /*76c0*/  LOP3.LUT R5, R0, 0xfffffffe, RZ, 0xc0, !PT ;  /* 0xfffffffe00057812 */ /* 0x001fca00078ec0ff */
[----:B------:R-:W-:-:S05]  /*76d0*/  IMAD.WIDE R2, R5, 0x4, R2 ;  /* 0x0000000405027825 */ /* 0x000fca00078e0202 */
[----:B------:R0:W-:Y:S01]  /*76e0*/  ST.E.64 desc[UR36][R2.64], R150 ;  /* 0x0000009602007985 */ /* 0x0001e2000c101b24 */
[----:B------:R-:W-:Y:S05]  /*76f0*/  BRA `(.L_x_8) ;  /* 0x0000003800b07947 */ /* 0x000fea0003800000 */
.L_x_35:
[----:B------:R-:W0:Y:S02]  /*7700*/  S2R R0, SR_TID.X ;  /* 0x0000000000007919 */ /* 0x000e240000002100 */
[----:B0-----:R-:W-:-:S05]  /*7710*/  VIADD R2, R0, 0xffffff80 ;  /* 0xffffff8000027836 */ /* 0x001fca0000000000 */
[----:B------:R-:W-:-:S13]  /*7720*/  ISETP.GT.AND P0, PT, R2, 0x7f, PT ;  /* 0x0000007f0200780c */ /* 0x000fda0003f04270 */
[----:B------:R-:W-:Y:S05]  /*7730*/  @P0 BRA `(.L_x_8) ;  /* 0x0000003800a00947 */ /* 0x000fea0003800000 */
[----:B------:R-:W0:Y:S01]  /*7740*/  S2R R3, SR_CTAID.X ;  /* 0x0000000000037919 */ /* 0x000e220000002500 */
[----:B------:R-:W1:Y:S01]  /*7750*/  LDC R6, c[0x0][0xbe8] ;  /* 0x0002fa00ff067b82 */ /* 0x000e620000000800 */
[----:B------:R-:W-:Y:S01]  /*7760*/  ULDC UR4, c[0x0][0xa88] ;  /* 0x0002a20000047ab9 */ /* 0x000fe20000000800 */
[----:B0-----:R-:W-:Y:S01]  /*7770*/  LEA R0, R3, R0, 0x7 ;  /* 0x0000000003007211 */ /* 0x001fe200078e38ff */
[----:B-1----:R-:W-:-:S04]  /*7780*/  IMAD R3, R6, UR4, RZ ;  /* 0x0000000406037c24 */ /* 0x002fc8000f8e02ff */
[----:B------:R-:W-:-:S05]  /*7790*/  VIADD R0, R0, 0xffffff80 ;  /* 0xffffff8000007836 */ /* 0x000fca0000000000 */
[----:B------:R-:W-:-:S13]  /*77a0*/  ISETP.GE.AND P0, PT, R0, R3, PT ;  /* 0x000000030000720c */ /* 0x000fda0003f06270 */
[----:B------:R-:W-:Y:S05]  /*77b0*/  @P0 BRA `(.L_x_8) ;  /* 0x0000003800800947 */ /* 0x000fea0003800000 */
[----:B------:R-:W-:Y:S01]  /*77c0*/  ISETP.NE.AND P0, PT, R6, 0x1, PT ;  /* 0x000000010600780c */ /* 0x000fe20003f05270 */
[----:B------:R-:W0:Y:S01]  /*77d0*/  S2UR UR7, SR_CTAID.Z ;  /* 0x00000000000779c3 */ /* 0x000e220000002700 */
[----:B------:R-:W-:Y:S01]  /*77e0*/  USHF.R.S32.HI UR6, URZ, 0x1f, UR38 ;  /* 0x0000001f3f067899 */ /* 0x000fe20008011426 */
[----:B------:R-:W-:Y:S01]  /*77f0*/  IMAD.MOV.U32 R5, RZ, RZ, R0 ;  /* 0x000000ffff057224 */ /* 0x000fe200078e0000 */
[----:B------:R-:W-:Y:S02]  /*7800*/  ULDC.64 UR8, c[0x0][0xbd0] ;  /* 0x0002f40000087ab9 */ /* 0x000fe40000000a00 */
[----:B------:R-:W-:Y:S02]  /*7810*/  UIMAD UR6, UR6, UR8, URZ ;  /* 0x00000008060672a4 */ /* 0x000fe4000f8e023f */
[----:B------:R-:W-:Y:S01]  /*7820*/  UIMAD.WIDE.U32 UR4, UR38, UR8, URZ ;  /* 0x00000008260472a5 */ /* 0x000fe2000f8e003f */
[----:B------:R-:W1:Y:S01]  /*7830*/  LDC.64 R10, c[0x0][0xbd8] ;  /* 0x0002f600ff0a7b82 */ /* 0x000e620000000a00 */
[----:B------:R-:W-:-:S04]  /*7840*/  UIMAD UR6, UR38, UR9, UR6 ;  /* 0x00000009260672a4 */ /* 0x000fc8000f8e0206 */
[----:B------:R-:W-:Y:S02]  /*7850*/  UIADD3 UR6, UR5, UR6, URZ ;  /* 0x0000000605067290 */ /* 0x000fe4000fffe03f */
[----:B------:R-:W-:Y:S01]  /*7860*/  IMAD.U32 R3, RZ, RZ, UR5 ;  /* 0x00000005ff037e24 */ /* 0x000fe2000f8e00ff */
[----:B------:R-:W2:Y:S01]  /*7870*/  @P0 LDC R7, c[0x0][0xbec] ;  /* 0x0002fb00ff070b82 */ /* 0x000ea20000000800 */
[----:B------:R-:W-:Y:S01]  /*7880*/  IMAD.U32 R2, RZ, RZ, UR4 ;  /* 0x00000004ff027e24 */ /* 0x000fe2000f8e00ff */
[----:B------:R-:W-:Y:S01]  /*7890*/  ULDC.64 UR4, c[0x0][0xbe0] ;  /* 0x0002f80000047ab9 */ /* 0x000fe20000000a00 */
[----:B------:R-:W-:-:S05]  /*78a0*/  MOV R3, UR6 ;  /* 0x0000000600037c02 */ /* 0x000fca0008000f00 */
[----:B------:R-:W3:Y:S01]  /*78b0*/  @P0 LDC R9, c[0x0][0xbf0] ;  /* 0x0002fc00ff090b82 */ /* 0x000ee20000000800 */
[----:B0-----:R-:W-:-:S07]  /*78c0*/  USHF.R.S32.HI UR8, URZ, 0x1f, UR7 ;  /* 0x0000001f3f087899 */ /* 0x001fce0008011407 */
[----:B------:R-:W0:Y:S01]  /*78d0*/  S2UR UR10, SR_CTAID.Y ;  /* 0x00000000000a79c3 */ /* 0x000e220000002600 */
[C---:B-1----:R-:W-:Y:S02]  /*78e0*/  IMAD R12, R10.reuse, UR8, RZ ;  /* 0x000000080a0c7c24 */ /* 0x042fe4000f8e02ff */
[----:B------:R-:W-:-:S04]  /*78f0*/  IMAD.WIDE.U32 R2, R10, UR7, R2 ;  /* 0x000000070a027c25 */ /* 0x000fc8000f8e0002 */
[----:B------:R-:W-:Y:S01]  /*7900*/  IMAD R11, R11, UR7, R12 ;  /* 0x000000070b0b7c24 */ /* 0x000fe2000f8e020c */
[----:B------:R-:W0:Y:S01]  /*7910*/  LDC R8, c[0x0][0xc50] ;  /* 0x00031400ff087b82 */ /* 0x000e220000000800 */
[----:B--2---:R-:W-:-:S04]  /*7920*/  @P0 IMAD.HI.U32 R4, R0, R7, RZ ;  /* 0x0000000700040227 */ /* 0x004fc800078e00ff */
[----:B------:R-:W-:Y:S02]  /*7930*/  IMAD R7, RZ, RZ, -UR38 ;  /* 0x80000026ff077e24 */ /* 0x000fe4000f8e02ff */
[----:B------:R-:W-:Y:S01]  /*7940*/  IMAD.IADD R3, R11, 0x1, R3 ;  /* 0x000000010b037824 */ /* 0x000fe200078e0203 */
[----:B---3--:R-:W-:Y:S01]  /*7950*/  @P0 SHF.R.U32.HI R5, RZ, R9, R4 ;  /* 0x00000009ff050219 */ /* 0x008fe20000011604 */
[----:B0-----:R-:W-:-:S04]  /*7960*/  IMAD R9, R8, R7, UR10 ;  /* 0x0000000a08097e24 */ /* 0x001fc8000f8e0207 */
[----:B------:R-:W-:Y:S02]  /*7970*/  IMAD.MOV R7, RZ, RZ, -R5 ;  /* 0x000000ffff077224 */ /* 0x000fe400078e0a05 */
[----:B------:R-:W-:Y:S01]  /*7980*/  IMAD.WIDE.U32 R2, R9, UR4, R2 ;  /* 0x0000000409027c25 */ /* 0x000fe2000f8e0002 */
[----:B------:R-:W-:-:S03]  /*7990*/  SHF.R.S32.HI R4, RZ, 0x1f, R9 ;  /* 0x0000001fff047819 */ /* 0x000fc60000011409 */
[----:B------:R-:W-:Y:S01]  /*79a0*/  IMAD R7, R6, R7, R0 ;  /* 0x0000000706077224 */ /* 0x000fe200078e0200 */
[----:B------:R-:W-:Y:S01]  /*79b0*/  IADD3 R2, P0, R5, R2, RZ ;  /* 0x0000000205027210 */ /* 0x000fe20007f1e0ff */
[----:B------:R-:W-:-:S03]  /*79c0*/  IMAD R4, R4, UR4, RZ ;  /* 0x0000000404047c24 */ /* 0x000fc6000f8e02ff */
[----:B------:R-:W-:Y:S01]  /*79d0*/  SHF.R.S32.HI R0, RZ, 0x1f, R7 ;  /* 0x0000001fff007819 */ /* 0x000fe20000011407 */
[----:B------:R-:W-:Y:S01]  /*79e0*/  IMAD R4, R9, UR5, R4 ;  /* 0x0000000509047c24 */ /* 0x000fe2000f8e0204 */
[----:B------:R-:W-:Y:S01]  /*79f0*/  SHF.R.S32.HI R9, RZ, 0x1f, R5 ;  /* 0x0000001fff097819 */ /* 0x000fe20000011405 */
[----:B------:R-:W-:Y:S02]  /*7a00*/  ULDC.64 UR4, c[0x0][0xbc8] ;  /* 0x0002f20000047ab9 */ /* 0x000fe40000000a00 */
[----:B------:R-:W-:Y:S01]  /*7a10*/  IMAD R0, R0, UR4, RZ ;  /* 0x0000000400007c24 */ /* 0x000fe2000f8e02ff */
[----:B------:R-:W-:-:S03]  /*7a20*/  IADD3.X R3, R9, R3, R4, P0, !PT ;  /* 0x0000000309037210 */ /* 0x000fc600007fe404 */
[C---:B------:R-:W-:Y:S02]  /*7a30*/  IMAD R5, R7.reuse, UR5, R0 ;  /* 0x0000000507057c24 */ /* 0x040fe4000f8e0200 */
[----:B------:R-:W-:Y:S01]  /*7a40*/  IMAD.WIDE.U32 R2, R7, UR4, R2 ;  /* 0x0000000407027c25 */ /* 0x000fe2000f8e0002 */
[----:B------:R-:W-:-:S03]  /*7a50*/  ULDC.64 UR4, c[0x0][0xba8] ;  /* 0x0002ea0000047ab9 */ /* 0x000fc60000000a00 */
[----:B------:R-:W-:Y:S01]  /*7a60*/  IMAD.IADD R3, R3, 0x1, R5 ;  /* 0x0000000103037824 */ /* 0x000fe200078e0205 */
[----:B------:R-:W-:-:S04]  /*7a70*/  LEA R4, P0, R2, UR4, 0x2 ;  /* 0x0000000402047c11 */ /* 0x000fc8000f8010ff */
[----:B------:R-:W-:Y:S02]  /*7a80*/  LEA.HI.X R5, R2, UR5, R3, 0x2, P0 ;  /* 0x0000000502057c11 */ /* 0x000fe400080f1403 */
[----:B------:R-:W-:-:S05]  /*7a90*/  MOV R3, 0xff800000 ;  /* 0xff80000000037802 */ /* 0x000fca0000000f00 */
[----:B------:R0:W-:Y:S01]  /*7aa0*/  STG.E desc[UR36][R4.64], R3 ;  /* 0x0000000304007986 */ /* 0x0001e2000c101924 */
[----:B------:R-:W-:Y:S05]  /*7ab0*/  BRA `(.L_x_8) ;  /* 0x0000003400c07947 */ /* 0x000fea0003800000 */
.L_x_6:
[----:B------:R-:W-:-:S08]  /*7ac0*/  NOP ;  /* 0x0000000000007918 */ /* 0x000fd00000000000 */
[----:B------:R-:W0:-:S00]  /*7ad0*/  USETMAXREG.DEALLOC.CTAPOOL 0x28 ;  /* 0x00000028000079c8 */ /* 0x000e0000080e0500 */
[----:B0-----:R-:W-:Y:S01]  /*7ae0*/  LOP3.LUT R2, R0, 0x3, RZ, 0xc0, !PT ;  /* 0x0000000300027812 */ /* 0x001fe200078ec0ff */
[----:B------:R-:W0:Y:S05]  /*7af0*/  S2R R33, SR_CTAID.Z ;  /* 0x0000000000217919 */ /* 0x000e2a0000002700 */
[----:B------:R-:W1:Y:S01]  /*7b00*/  S2UR UR6, SR_CTAID.Y ;  /* 0x00000000000679c3 */ /* 0x000e620000002600 */
[----:B------:R-:W2:Y:S02]  /*7b10*/  SHFL.IDX PT, R0, R2, RZ, 0x1f ;  /* 0x00001fff02007589 */ /* 0x000ea400000e0000 */
[----:B--2---:R-:W-:-:S13]  /*7b20*/  ISETP.NE.AND P0, PT, R0, RZ, PT ;  /* 0x000000ff0000720c */ /* 0x004fda0003f05270 */
[----:B01----:R-:W-:Y:S05]  /*7b30*/  @!P0 BRA `(.L_x_38) ;  /* 0x0000000000288947 */ /* 0x003fea0003800000 */
[----:B------:R-:W-:Y:S01]  /*7b40*/  ULDC UR7, c[0x0][0xc50] ;  /* 0x0003140000077ab9 */ /* 0x000fe20000000800 */
[----:B------:R-:W-:Y:S01]  /*7b50*/  UMOV UR40, UR6 ;  /* 0x0000000600287c82 */ /* 0x000fe20008000000 */
[----:B------:R-:W-:-:S06]  /*7b60*/  UISETP.NE.AND UP0, UPT, UR7, 0x1, UPT ;  /* 0x000000010700788c */ /* 0x000fcc000bf05270 */
[----:B------:R-:W-:-:S13]  /*7b70*/  PLOP3.LUT P0, PT, PT, PT, UP0, 0x80, 0x0 ;  /* 0x000000000000781c */ /* 0x000fda0003f0f008 */
[----:B------:R-:W-:Y:S05]  /*7b80*/  @!P0 BRA `(.L_x_39) ;  /* 0x0000000000308947 */ /* 0x000fea0003800000 */
[----:B------:R-:W-:Y:S01]  /*7b90*/  ULDC UR4, c[0x0][0xc54] ;  /* 0x0003150000047ab9 */ /* 0x000fe20000000800 */
[----:B------:R-:W-:Y:S01]  /*7ba0*/  ULDC UR40, c[0x0][0xc58] ;  /* 0x0003160000287ab9 */ /* 0x000fe20000000800 */
[----:B------:R-:W-:-:S04]  /*7bb0*/  UIMAD.WIDE.U32 UR4, UR6, UR4, URZ ;  /* 0x00000004060472a5 */ /* 0x000fc8000f8e003f */
[----:B------:R-:W-:Y:S01]  /*7bc0*/  USHF.R.U32.HI UR40, URZ, UR40, UR5 ;  /* 0x000000283f287299 */ /* 0x000fe20008011605 */
[----:B------:R-:W-:Y:S11]  /*7bd0*/  BRA `(.L_x_39) ;  /* 0x00000000001c7947 */ /* 0x000ff60003800000 */
.L_x_38:
[----:B------:R-:W-:Y:S01]  /*7be0*/  ULDC UR7, c[0x0][0xc50] ;  /* 0x0003140000077ab9 */ /* 0x000fe20000000800 */
[----:B------:R-:W-:Y:S01]  /*7bf0*/  UMOV UR40, UR6 ;  /* 0x0000000600287c82 */ /* 0x000fe20008000000 */
[----:B------:R-:W-:-:S11]  /*7c00*/  UISETP.NE.AND UP0, UPT, UR7, 0x1, UPT ;  /* 0x000000010700788c */ /* 0x000fd6000bf05270 */
[----:B------:R-:W-:Y:S01]  /*7c10*/  @UP0 ULDC UR4, c[0x0][0xc54] ;  /* 0x0003150000040ab9 */ /* 0x000fe20000000800 */
[----:B------:R-:W-:Y:S01]  /*7c20*/  @UP0 ULDC UR8, c[0x0][0xc58] ;  /* 0x0003160000080ab9 */ /* 0x000fe20000000800 */
[----:B------:R-:W-:-:S04]  /*7c30*/  UIMAD.WIDE.U32 UR4, UR6, UR4, URZ ;  /* 0x00000004060472a5 */ /* 0x000fc8000f8e003f */
[----:B------:R-:W-:-:S12]  /*7c40*/  @UP0 USHF.R.U32.HI UR40, URZ, UR8, UR5 ;  /* 0x000000083f280299 */ /* 0x000fd80008011605 */
.L_x_39:
[----:B------:R-:W-:Y:S01]  /*7c50*/  ISETP.GE.AND P0, PT, R33, RZ, PT ;  /* 0x000000ff2100720c */ /* 0x000fe20003f06270 */
[----:B------:R-:W-:Y:S01]  /*7c60*/  UIADD3 UR4, -UR40, URZ, URZ ;  /* 0x0000003f28047290 */ /* 0x000fe2000fffe13f */
[----:B------:R-:W-:Y:S02]  /*7c70*/  IMAD.MOV.U32 R20, RZ, RZ, 0x1 ;  /* 0x00000001ff147424 */ /* 0x000fe400078e00ff */
[----:B------:R-:W-:Y:S01]  /*7c80*/  IMAD.MOV.U32 R21, RZ, RZ, RZ ;  /* 0x000000ffff157224 */ /* 0x000fe200078e00ff */
[----:B------:R-:W-:Y:S01]  /*7c90*/  UIMAD UR6, UR7, UR4, UR6 ;  /* 0x00000004070672a4 */ /* 0x000fe2000f8e0206 */
[----:B------:R-:W-:-:S07]  /*7ca0*/  IMAD.MOV.U32 R8, RZ, RZ, 0x1 ;  /* 0x00000001ff087424 */ /* 0x000fce00078e00ff */
[----:B------:R-:W-:Y:S05]  /*7cb0*/  @!P0 BRA `(.L_x_40) ;  /* 0x0000003000848947 */ /* 0x000fea0003800000 */
[----:B------:R-:W0:Y:S01]  /*7cc0*/  LDC.64 R4, c[0x0][0xa28] ;  /* 0x00028a00ff047b82 */ /* 0x000e220000000a00 */
[----:B------:R-:W-:Y:S01]  /*7cd0*/  ULDC.64 UR4, c[0x0][0x418] ;  /* 0x0001060000047ab9 */ /* 0x000fe20000000a00 */
[----:B------:R-:W-:Y:S01]  /*7ce0*/  ULDC UR41, c[0x0][0x2f0] ;  /* 0x0000bc0000297ab9 */ /* 0x000fe20000000800 */
[----:B------:R-:W-:Y:S01]  /*7cf0*/  IMAD.MOV.U32 R31, RZ, RZ, RZ ;  /* 0x000000ffff1f7224 */ /* 0x000fe200078e00ff */
[----:B0-----:R-:W-:-:S04]  /*7d00*/  ISETP.NE.U32.AND P0, PT, R4, RZ, PT ;  /* 0x000000ff0400720c */ /* 0x001fc80003f05070 */
[----:B------:R-:W-:Y:S01]  /*7d10*/  ISETP.NE.AND.EX P0, PT, R5, RZ, PT, P0 ;  /* 0x000000ff0500720c */ /* 0x000fe20003f05300 */
[----:B------:R-:W-:-:S03]  /*7d20*/  UISETP.NE.U32.AND UP0, UPT, UR4, URZ, UPT ;  /* 0x0000003f0400728c */ /* 0x000fc6000bf05070 */
[----:B------:R-:W-:-:S09]  /*7d30*/  ULDC UR4, c[0x0][0x424] ;  /* 0x0001090000047ab9 */ /* 0x000fd20000000800 */
[----:B------:R-:W0:Y:S01]  /*7d40*/  @P0 LDC.64 R4, c[0x0][0xa28] ;  /* 0x00028a00ff040b82 */ /* 0x000e220000000a00 */
[----:B------:R-:W-:-:S04]  /*7d50*/  UISETP.NE.AND.EX UP0, UPT, UR5, URZ, UPT, UP0 ;  /* 0x0000003f0500728c */ /* 0x000fc8000bf05300 */
[----:B------:R-:W-:-:S04]  /*7d60*/  USEL UR4, UR4, 0x1, UP0 ;  /* 0x0000000104047887 */ /* 0x000fc80008000000 */
[----:B------:R-:W-:Y:S01]  /*7d70*/  UIMAD UR41, UR4, UR41, URZ ;  /* 0x00000029042972a4 */ /* 0x000fe2000f8e023f */
[----:B------:R-:W1:Y:S03]  /*7d80*/  S2R R32, SR_CTAID.X ;  /* 0x0000000000207919 */ /* 0x000e660000002500 */
[----:B------:R-:W-:Y:S02]  /*7d90*/  UISETP.GE.AND UP0, UPT, UR41, 0x1, UPT ;  /* 0x000000012900788c */ /* 0x000fe4000bf06270 */
[----:B------:R-:W-:Y:S01]  /*7da0*/  UIADD3 UR4, UR41, 0x5f, URZ ;  /* 0x0000005f29047890 */ /* 0x000fe2000fffe03f */
[----:B0-----:R-:W-:-:S05]  /*7db0*/  @P0 IMAD.WIDE R4, R33, 0x4, R4 ;  /* 0x0000000421040825 */ /* 0x001fca00078e0204 */
[----:B------:R0:W5:Y:S01]  /*7dc0*/  @P0 LDG.E R31, desc[UR36][R4.64] ;  /* 0x00000024041f0981 */ /* 0x000162000c1e1900 */
[----:B------:R-:W-:Y:S01]  /*7dd0*/  PLOP3.LUT P0, PT, PT, PT, UP0, 0x80, 0x0 ;  /* 0x000000000000781c */ /* 0x000fe20003f0f008 */
[----:B------:R-:W-:Y:S02]  /*7de0*/  UIMAD.WIDE UR4, UR4, 0x2aaaaaab, URZ ;  /* 0x2aaaaaab040478a5 */ /* 0x000fe4000f8e023f */
[----:B------:R-:W-:Y:S02]  /*7df0*/  ULOP3.LUT UR44, UR6, 0xffff, URZ, 0xc0, !UPT ;  /* 0x0000ffff062c7892 */ /* 0x000fe4000f8ec03f */
[----:B------:R-:W-:Y:S01]  /*7e00*/  USHF.R.U32.HI UR42, URZ, 0x1f, UR5 ;  /* 0x0000001f3f2a7899 */ /* 0x000fe20008011605 */
[----:B------:R-:W-:-:S03]  /*7e10*/  UMOV UR38, URZ ;  /* 0x0000003f00267c82 */ /* 0x000fc60008000000 */
[----:B------:R-:W-:-:S04]  /*7e20*/  ULEA.HI.SX32 UR42, UR5, UR42, 0x1c ;  /* 0x0000002a052a7291 */ /* 0x000fc8000f8fe23f */
[----:B01----:R-:W-:Y:S08]  /*7e30*/  @!P0 BRA `(.L_x_41) ;  /* 0x0000000000848947 */ /* 0x003ff00003800000 */
[----:B------:R-:W-:Y:S01]  /*7e40*/  USHF.R.U32.HI UR6, URZ, 0x10, UR6 ;  /* 0x000000103f067899 */ /* 0x000fe20008011606 */
[----:B------:R-:W-:-:S03]  /*7e50*/  UMOV UR4, URZ ;  /* 0x0000003f00047c82 */ /* 0x000fc60008000000 */
[----:B------:R-:W-:-:S11]  /*7e60*/  UISETP.NE.AND UP0, UPT, UR6, URZ, UPT ;  /* 0x0000003f0600728c */ /* 0x000fd6000bf05270 */
[----:B------:R-:W-:Y:S02]  /*7e70*/  @!UP0 ULDC UR6, c[0x0][0x9f0] ;  /* 0x00027c0000068ab9 */ /* 0x000fe40000000800 */
[----:B------:R-:W-:Y:S01]  /*7e80*/  IABS R0, UR6 ;  /* 0x0000000600007c13 */ /* 0x000fe20008000000 */
[----:B------:R-:W-:Y:S02]  /*7e90*/  UIADD3 UR7, UR42, -0x1, UR6 ;  /* 0xffffffff2a077890 */ /* 0x000fe4000fffe006 */
[----:B------:R-:W-:Y:S02]  /*7ea0*/  IABS R5, UR6 ;  /* 0x0000000600057c13 */ /* 0x000fe40008000000 */
[----:B------:R-:W-:Y:S02]  /*7eb0*/  R2UR UR10, R0 ;  /* 0x00000000000a72ca */ /* 0x000fe400000e0000 */
[----:B------:R-:W-:Y:S01]  /*7ec0*/  IABS R4, UR7 ;  /* 0x0000000700047c13 */ /* 0x000fe20008000000 */
[----:B------:R-:W-:-:S03]  /*7ed0*/  ULOP3.LUT UR7, UR7, UR6, URZ, 0x3c, !UPT ;  /* 0x0000000607077292 */ /* 0x000fc6000f8e3c3f */
[----:B------:R-:W-:-:S07]  /*7ee0*/  R2UR UR9, R4 ;  /* 0x00000000040972ca */ /* 0x000fce00000e0000 */
[----:B------:R-:W0:Y:S08]  /*7ef0*/  I2F.RP R0, UR10 ;  /* 0x0000000a00007d06 */ /* 0x000e300008209400 */
[----:B0-----:R-:W0:Y:S02]  /*7f00*/  MUFU.RCP R0, R0 ;  /* 0x0000000000007308 */ /* 0x001e240000001000 */
[----:B0-----:R-:W-:Y:S01]  /*7f10*/  IADD3 R3, R0, 0xffffffe, RZ ;  /* 0x0ffffffe00037810 */ /* 0x001fe20007ffe0ff */
[----:B------:R-:W-:-:S05]  /*7f20*/  IMAD.MOV R0, RZ, RZ, -R5 ;  /* 0x000000ffff007224 */ /* 0x000fca00078e0a05 */
        /* <DEDUP_REMOVED lines=14> */
[----:B------:R-:W-:Y:S02]  /*8010*/  UISETP.NE.AND UP1, UPT, UR6, URZ, UPT ;  /* 0x0000003f0600728c */ /* 0x000fe4000bf25270 */
[----:B------:R-:W-:-:S09]  /*8020*/  @!UP0 UIADD3 UR5, -UR5, URZ, URZ ;  /* 0x0000003f05058290 */ /* 0x000fd2000fffe13f */
[----:B------:R-:W-:-:S07]  /*8030*/  @!UP1 ULOP3.LUT UR5, URZ, UR6, URZ, 0x33, !UPT ;  /* 0x000000063f059292 */ /* 0x000fce000f8e333f */
[----:B------:R-:W-:-:S05]  /*8040*/  UMOV UR38, UR5 ;  /* 0x0000000500267c82 */ /* 0x000fca0008000000 */
.L_x_41:
[----:B------:R-:W-:Y:S02]  /*8050*/  UIMAD UR45, UR44, UR38, URZ ;  /* 0x000000262c2d72a4 */ /* 0x000fe4000f8e023f */
[----:B------:R-:W-:Y:S01]  /*8060*/  IMAD.U32 R3, RZ, RZ, UR38 ;  /* 0x00000026ff037e24 */ /* 0x000fe2000f8e00ff */
[----:B------:R-:W-:Y:S01]  /*8070*/  MOV R8, 0x1 ;  /* 0x0000000100087802 */ /* 0x000fe20000000f00 */
[----:B------:R-:W-:Y:S02]  /*8080*/  IMAD.MOV.U32 R21, RZ, RZ, RZ ;  /* 0x000000ffff157224 */ /* 0x000fe400078e00ff */
[----:B------:R-:W-:-:S05]  /*8090*/  IMAD.U32 R0, RZ, RZ, UR45 ;  /* 0x0000002dff007e24 */ /* 0x000fca000f8e00ff */
[----:B------:R-:W-:-:S04]  /*80a0*/  VIADDMNMX R0, R0, R3, UR42, PT ;  /* 0x0000002a00007e46 */ /* 0x000fc8000b800103 */
[----:B------:R-:W-:-:S13]  /*80b0*/  R2UR UR46, R0 ;  /* 0x00000000002e72ca */ /* 0x000fda00000e0000 */
[----:B------:R-:W-:-:S06]  /*80c0*/  UISETP.GT.AND UP0, UPT, UR46, UR45, UPT ;  /* 0x0000002d2e00728c */ /* 0x000fcc000bf04270 */
[----:B------:R-:W-:-:S13]  /*80d0*/  PLOP3.LUT P0, PT, PT, PT, UP0, 0x80, 0x0 ;  /* 0x000000000000781c */ /* 0x000fda0003f0f008 */
[----:B------:R-:W-:Y:S05]  /*80e0*/  @!P0 BRA `(.L_x_40) ;  /* 0x0000002c00788947 */ /* 0x000fea0003800000 */
[----:B------:R-:W0:Y:S01]  /*80f0*/  S2UR UR4, SR_CgaCtaId ;  /* 0x00000000000479c3 */ /* 0x000e220000008800 */
[----:B------:R-:W-:Y:S02]  /*8100*/  UMOV UR43, 0x400 ;  /* 0x00000400002b7882 */ /* 0x000fe40000000000 */
[----:B0-----:R-:W-:-:S04]  /*8110*/  ULEA UR43, UR4, UR43, 0x18 ;  /* 0x0000002b042b7291 */ /* 0x001fc8000f8ec03f */
[----:B------:R-:W-:-:S04]  /*8120*/  UIADD3 UR4, UR43, 0x1c400, URZ ;  /* 0x0001c4002b047890 */ /* 0x000fc8000fffe03f */
[----:B------:R-:W-:-:S06]  /*8130*/  ULOP3.LUT UP0, URZ, UR4, 0x3ff, URZ, 0xc0, !UPT ;  /* 0x000003ff043f7892 */ /* 0x000fcc000f80c03f */
[----:B------:R-:W-:-:S13]  /*8140*/  PLOP3.LUT P0, PT, PT, PT, UP0, 0x80, 0x0 ;  /* 0x000000000000781c */ /* 0x000fda0003f0f008 */
[----:B------:R-:W-:Y:S05]  /*8150*/  @!P0 BRA `(.L_x_42) ;  /* 0x0000000000408947 */ /* 0x000fea0003800000 */
[----:B------:R-:W-:Y:S01]  /*8160*/  MOV R14, 0x0 ;  /* 0x00000000000e7802 */ /* 0x000fe20000000f00 */
[----:B------:R-:W-:Y:S01]  /*8170*/  ULDC.64 UR4, c[0x4][0x98] ;  /* 0x0100260000047ab9 */ /* 0x000fe20000000a00 */
[----:B------:R-:W-:Y:S01]  /*8180*/  ULDC.64 UR6, c[0x4][0xa0] ;  /* 0x0100280000067ab9 */ /* 0x000fe20000000a00 */
[----:B------:R-:W-:Y:S02]  /*8190*/  IMAD.U32 R4, RZ, RZ, UR4 ;  /* 0x00000004ff047e24 */ /* 0x000fe4000f8e00ff */
[----:B------:R-:W-:Y:S01]  /*81a0*/  IMAD.U32 R5, RZ, RZ, UR5 ;  /* 0x00000005ff057e24 */ /* 0x000fe2000f8e00ff */
[----:B------:R-:W0:Y:S01]  /*81b0*/  LDC.64 R14, c[0x4][R14] ;  /* 0x010000000e0e7b82 */ /* 0x000e220000000a00 */
[----:B------:R-:W-:Y:S01]  /*81c0*/  ULDC.64 UR4, c[0x4][0x8] ;  /* 0x0100020000047ab9 */ /* 0x000fe20000000a00 */
[----:B------:R-:W-:Y:S01]  /*81d0*/  IMAD.U32 R6, RZ, RZ, UR6 ;  /* 0x00000006ff067e24 */ /* 0x000fe2000f8e00ff */
[----:B------:R-:W-:Y:S01]  /*81e0*/  MOV R10, UR4 ;  /* 0x00000004000a7c02 */ /* 0x000fe20008000f00 */
[----:B------:R-:W-:-:S02]  /*81f0*/  IMAD.U32 R7, RZ, RZ, UR7 ;  /* 0x00000007ff077e24 */ /* 0x000fc4000f8e00ff */
[----:B------:R-:W-:Y:S02]  /*8200*/  IMAD.U32 R11, RZ, RZ, UR5 ;  /* 0x00000005ff0b7e24 */ /* 0x000fe4000f8e00ff */
[----:B------:R-:W-:Y:S02]  /*8210*/  IMAD.MOV.U32 R8, RZ, RZ, 0x70 ;  /* 0x00000070ff087424 */ /* 0x000fe400078e00ff */
[----:B------:R-:W-:Y:S02]  /*8220*/  IMAD.MOV.U32 R12, RZ, RZ, 0x1 ;  /* 0x00000001ff0c7424 */ /* 0x000fe400078e00ff */
[----:B------:R-:W-:-:S07]  /*8230*/  IMAD.MOV.U32 R13, RZ, RZ, RZ ;  /* 0x000000ffff0d7224 */ /* 0x000fce00078e00ff */
[----:B------:R-:W-:-:S07]  /*8240*/  LEPC R20, `(.L_x_42) ;  /* 0x000000001014794e */ /* 0x000fce0000000000 */
[----:B0----5:R-:W-:Y:S05]  /*8250*/  CALL.ABS.NOINC R14 ;  /* 0x000000000e007343 */ /* 0x021fea0003c00000 */
.L_x_42:
[----:B------:R-:W-:-:S04]  /*8260*/  UIADD3 UR4, UR43, 0x400, URZ ;  /* 0x000004002b047890 */ /* 0x000fc8000fffe03f */
[----:B------:R-:W-:-:S06]  /*8270*/  ULOP3.LUT UP0, URZ, UR4, 0x3ff, URZ, 0xc0, !UPT ;  /* 0x000003ff043f7892 */ /* 0x000fcc000f80c03f */
[----:B------:R-:W-:-:S13]  /*8280*/  PLOP3.LUT P0, PT, PT, PT, UP0, 0x80, 0x0 ;  /* 0x000000000000781c */ /* 0x000fda0003f0f008 */
[----:B------:R-:W-:Y:S05]  /*8290*/  @!P0 BRA `(.L_x_43) ;  /* 0x00000000007c8947 */ /* 0x000fea0003800000 */
[----:B------:R-:W-:Y:S01]  /*82a0*/  MOV R17, 0x0 ;  /* 0x0000000000117802 */ /* 0x000fe20000000f00 */
[----:B------:R-:W-:Y:S01]  /*82b0*/  ULDC.64 UR4, c[0x4][0x98] ;  /* 0x0100260000047ab9 */ /* 0x000fe20000000a00 */
[----:B------:R-:W-:Y:S01]  /*82c0*/  ULDC.64 UR6, c[0x4][0xa0] ;  /* 0x0100280000067ab9 */ /* 0x000fe20000000a00 */
[----:B------:R-:W-:Y:S01]  /*82d0*/  MOV R4, UR4 ;  /* 0x0000000400047c02 */ /* 0x000fe20008000f00 */
[----:B------:R0:W1:Y:S01]  /*82e0*/  LDC.64 R14, c[0x4][R17] ;  /* 0x01000000110e7b82 */ /* 0x0000620000000a00 */
[----:B------:R-:W-:Y:S01]  /*82f0*/  IMAD.U32 R5, RZ, RZ, UR5 ;  /* 0x00000005ff057e24 */ /* 0x000fe2000f8e00ff */
[----:B------:R-:W-:Y:S01]  /*8300*/  ULDC.64 UR4, c[0x4][0x10] ;  /* 0x0100040000047ab9 */ /* 0x000fe20000000a00 */
[----:B------:R-:W-:Y:S01]  /*8310*/  IMAD.U32 R6, RZ, RZ, UR6 ;  /* 0x00000006ff067e24 */ /* 0x000fe2000f8e00ff */
[----:B------:R-:W-:Y:S01]  /*8320*/  MOV R11, UR5 ;  /* 0x00000005000b7c02 */ /* 0x000fe20008000f00 */
[----:B------:R-:W-:Y:S02]  /*8330*/  IMAD.U32 R7, RZ, RZ, UR7 ;  /* 0x00000007ff077e24 */ /* 0x000fe4000f8e00ff */
[----:B------:R-:W-:-:S02]  /*8340*/  IMAD.U32 R10, RZ, RZ, UR4 ;  /* 0x00000004ff0a7e24 */ /* 0x000fc4000f8e00ff */
[----:B------:R-:W-:Y:S02]  /*8350*/  IMAD.MOV.U32 R8, RZ, RZ, 0x70 ;  /* 0x00000070ff087424 */ /* 0x000fe400078e00ff */
[----:B------:R-:W-:Y:S02]  /*8360*/  IMAD.MOV.U32 R12, RZ, RZ, 0x1 ;  /* 0x00000001ff0c7424 */ /* 0x000fe400078e00ff */
[----:B0-----:R-:W-:-:S07]  /*8370*/  IMAD.MOV.U32 R13, RZ, RZ, RZ ;  /* 0x000000ffff0d7224 */ /* 0x001fce00078e00ff */
[----:B------:R-:W-:-:S07]  /*8380*/  LEPC R20, `(.L_x_44) ;  /* 0x000000001014794e */ /* 0x000fce0000000000 */
[----:B-1---5:R-:W-:Y:S05]  /*8390*/  CALL.ABS.NOINC R14 ;  /* 0x000000000e007343 */ /* 0x022fea0003c00000 */
.L_x_44:
[----:B------:R0:W1:Y:S01]  /*83a0*/  LDC.64 R14, c[0x4][R17] ;  /* 0x01000000110e7b82 */ /* 0x0000620000000a00 */
[----:B------:R-:W-:Y:S01]  /*83b0*/  ULDC.64 UR4, c[0x4][0x98] ;  /* 0x0100260000047ab9 */ /* 0x000fe20000000a00 */
[----:B------:R-:W-:Y:S01]  /*83c0*/  ULDC.64 UR6, c[0x4][0xa0] ;  /* 0x0100280000067ab9 */ /* 0x000fe20000000a00 */
[----:B------:R-:W-:Y:S01]  /*83d0*/  IMAD.U32 R4, RZ, RZ, UR4 ;  /* 0x00000004ff047e24 */ /* 0x000fe2000f8e00ff */
[----:B------:R-:W-:Y:S01]  /*83e0*/  MOV R5, UR5 ;  /* 0x0000000500057c02 */ /* 0x000fe20008000f00 */
[----:B------:R-:W-:Y:S01]  /*83f0*/  ULDC.64 UR4, c[0x4][0x18] ;  /* 0x0100060000047ab9 */ /* 0x000fe20000000a00 */
[----:B------:R-:W-:Y:S01]  /*8400*/  IMAD.U32 R6, RZ, RZ, UR6 ;  /* 0x00000006ff067e24 */ /* 0x000fe2000f8e00ff */
[----:B------:R-:W-:Y:S01]  /*8410*/  MOV R8, 0x70 ;  /* 0x0000007000087802 */ /* 0x000fe20000000f00 */
[----:B------:R-:W-:Y:S02]  /*8420*/  IMAD.U32 R7, RZ, RZ, UR7 ;  /* 0x00000007ff077e24 */ /* 0x000fe4000f8e00ff */
[----:B------:R-:W-:-:S02]  /*8430*/  IMAD.U32 R10, RZ, RZ, UR4 ;  /* 0x00000004ff0a7e24 */ /* 0x000fc4000f8e00ff */
[----:B------:R-:W-:Y:S02]  /*8440*/  IMAD.U32 R11, RZ, RZ, UR5 ;  /* 0x00000005ff0b7e24 */ /* 0x000fe4000f8e00ff */
[----:B------:R-:W-:Y:S02]  /*8450*/  IMAD.MOV.U32 R12, RZ, RZ, 0x1 ;  /* 0x00000001ff0c7424 */ /* 0x000fe400078e00ff */
[----:B0-----:R-:W-:-:S07]  /*8460*/  IMAD.MOV.U32 R13, RZ, RZ, RZ ;  /* 0x000000ffff0d7224 */ /* 0x001fce00078e00ff */
[----:B------:R-:W-:-:S07]  /*8470*/  LEPC R20, `(.L_x_43) ;  /* 0x000000001014794e */ /* 0x000fce0000000000 */
[----:B-1----:R-:W-:Y:S05]  /*8480*/  CALL.ABS.NOINC R14 ;  /* 0x000000000e007343 */ /* 0x002fea0003c00000 */
.L_x_43:
[----:B------:R-:W0:Y:S01]  /*8490*/  LDC.64 R4, c[0x0][0x9f8] ;  /* 0x00027e00ff047b82 */ /* 0x000e220000000a00 */
[----:B------:R-:W-:-:S07]  /*84a0*/  IMAD.MOV.U32 R30, RZ, RZ, R33 ;  /* 0x000000ffff1e7224 */ /* 0x000fce00078e0021 */
[----:B------:R-:W1:Y:S01]  /*84b0*/  LDC R29, c[0x0][0x430] ;  /* 0x00010c00ff1d7b82 */ /* 0x000e620000000800 */
[C---:B------:R-:W-:Y:S01]  /*84c0*/  IMAD.SHL.U32 R28, R16.reuse, 0x10, RZ ;  /* 0x00000010101c7824 */ /* 0x040fe200078e00ff */
[C---:B------:R-:W-:Y:S02]  /*84d0*/  LOP3.LUT R7, R16.reuse, 0x7f, RZ, 0xc0, !PT ;  /* 0x0000007f10077812 */ /* 0x040fe400078ec0ff */
[----:B------:R-:W-:Y:S02]  /*84e0*/  MOV R9, UR46 ;  /* 0x0000002e00097c02 */ /* 0x000fe40008000f00 */
[----:B------:R-:W-:Y:S01]  /*84f0*/  LOP3.LUT R23, R23, 0xffffffbf, RZ, 0xc0, !PT ;  /* 0xffffffbf17177812 */ /* 0x000fe200078ec0ff */
[----:B------:R-:W-:Y:S01]  /*8500*/  IMAD.SHL.U32 R6, R16, 0x8, RZ ;  /* 0x0000000810067824 */ /* 0x000fe200078e00ff */
[----:B------:R-:W-:Y:S01]  /*8510*/  ULDC UR4, c[0x0][0x320] ;  /* 0x0000c80000047ab9 */ /* 0x000fe20000000800 */
[----:B0-----:R-:W-:-:S04]  /*8520*/  ISETP.NE.U32.AND P0, PT, R4, RZ, PT ;  /* 0x000000ff0400720c */ /* 0x001fc80003f05070 */
[----:B------:R-:W-:-:S13]  /*8530*/  ISETP.NE.AND.EX P0, PT, R5, RZ, PT, P0 ;  /* 0x000000ff0500720c */ /* 0x000fda0003f05300 */
[----:B------:R-:W0:Y:S02]  /*8540*/  @P0 LDC.64 R4, c[0x0][0x9f8] ;  /* 0x00027e00ff040b82 */ /* 0x000e240000000a00 */
[----:B0-----:R-:W-:-:S05]  /*8550*/  @P0 IMAD.WIDE R4, R33, 0x4, R4 ;  /* 0x0000000421040825 */ /* 0x001fca00078e0204 */
[----:B------:R0:W2:Y:S01]  /*8560*/  @P0 LDG.E R30, desc[UR36][R4.64] ;  /* 0x00000024041e0981 */ /* 0x0000a2000c1e1900 */
[----:B------:R-:W-:Y:S01]  /*8570*/  LOP3.LUT R28, R28, 0x70, RZ, 0xc0, !PT ;  /* 0x000000701c1c7812 */ /* 0x000fe200078ec0ff */
[----:B------:R-:W-:Y:S01]  /*8580*/  VIADD R9, R9, 0xffffffff ;  /* 0xffffffff09097836 */ /* 0x000fe20000000000 */
[----:B------:R-:W-:Y:S02]  /*8590*/  SHF.R.U32.HI R27, RZ, 0x3, R7 ;  /* 0x00000003ff1b7819 */ /* 0x000fe40000011607 */
[----:B-1----:R-:W-:Y:S02]  /*85a0*/  ISETP.NE.AND P1, PT, R29, 0x1, PT ;  /* 0x000000011d00780c */ /* 0x002fe40003f25270 */
[----:B------:R-:W-:-:S05]  /*85b0*/  LOP3.LUT R26, R28, R27, RZ, 0xfc, !PT ;  /* 0x0000001b1c1a7212 */ /* 0x000fca00078efcff */
[----:B------:R-:W-:-:S05]  /*85c0*/  IMAD R22, R9, 0x60, R26 ;  /* 0x0000006009167824 */ /* 0x000fca00078e021a */
[C---:B------:R-:W-:Y:S01]  /*85d0*/  ISETP.GE.AND P0, PT, R22.reuse, UR41, PT ;  /* 0x0000002916007c0c */ /* 0x040fe2000bf06270 */
[----:B------:R-:W1:Y:S01]  /*85e0*/  @P1 LDC R3, c[0x0][0x434] ;  /* 0x00010d00ff031b82 */ /* 0x000e620000000800 */
[----:B-----5:R-:W-:Y:S01]  /*85f0*/  IMAD.IADD R22, R22, 0x1, R31 ;  /* 0x0000000116167824 */ /* 0x020fe200078e021f */
[----:B------:R-:W-:Y:S02]  /*8600*/  @P1 LOP3.LUT R23, R23, 0x40, RZ, 0xfc, !PT ;  /* 0x0000004017171812 */ /* 0x000fe400078efcff */
[----:B------:R-:W-:-:S04]  /*8610*/  ISETP.GT.U32.OR P0, PT, R26, 0x5f, P0 ;  /* 0x0000005f1a00780c */ /* 0x000fc80000704470 */
[----:B0-----:R-:W0:Y:S09]  /*8620*/  @P1 LDC R5, c[0x0][0x438] ;  /* 0x00010e00ff051b82 */ /* 0x001e320000000800 */
[----:B------:R-:W3:Y:S01]  /*8630*/  @!P0 LDC.64 R10, c[0x0][0x428] ;  /* 0x00010a00ff0a8b82 */ /* 0x000ee20000000a00 */
[----:B-1----:R-:W-:-:S07]  /*8640*/  @P1 IMAD.HI.U32 R0, R22, R3, RZ ;  /* 0x0000000316001227 */ /* 0x002fce00078e00ff */
[----:B------:R-:W1:Y:S01]  /*8650*/  @!P0 LDC.64 R12, c[0x0][0x418] ;  /* 0x00010600ff0c8b82 */ /* 0x000e620000000a00 */
[----:B------:R-:W-:Y:S01]  /*8660*/  IMAD.MOV.U32 R3, RZ, RZ, R22 ;  /* 0x000000ffff037224 */ /* 0x000fe200078e0016 */
[----:B0-----:R-:W-:-:S04]  /*8670*/  @P1 SHF.R.U32.HI R3, RZ, R5, R0 ;  /* 0x00000005ff031219 */ /* 0x001fc80000011600 */
[--C-:B------:R-:W-:Y:S01]  /*8680*/  @!P0 SHF.R.S32.HI R5, RZ, 0x1f, R3.reuse ;  /* 0x0000001fff058819 */ /* 0x100fe20000011403 */
[----:B------:R-:W-:Y:S01]  /*8690*/  @!P0 IMAD.MOV.U32 R4, RZ, RZ, R3 ;  /* 0x000000ffff048224 */ /* 0x000fe200078e0003 */
[----:B--2---:R-:W-:-:S05]  /*86a0*/  SHF.R.S32.HI R25, RZ, 0x1f, R30 ;  /* 0x0000001fff197819 */ /* 0x004fca000001141e */
[----:B---3--:R-:W-:-:S04]  /*86b0*/  @!P0 IMAD R0, R25, R10, RZ ;  /* 0x0000000a19008224 */ /* 0x008fc800078e02ff */
[C---:B------:R-:W-:Y:S02]  /*86c0*/  @!P0 IMAD R15, R30.reuse, R11, R0 ;  /* 0x0000000b1e0f8224 */ /* 0x040fe400078e0200 */
[----:B------:R-:W-:-:S05]  /*86d0*/  @!P0 IMAD.WIDE.U32 R10, R30, R10, R4 ;  /* 0x0000000a1e0a8225 */ /* 0x000fca00078e0004 */
[----:B------:R-:W-:Y:S02]  /*86e0*/  @!P0 IADD3 R0, R11, R15, RZ ;  /* 0x0000000f0b008210 */ /* 0x000fe40007ffe0ff */
[----:B-1----:R-:W-:-:S04]  /*86f0*/  @!P0 LEA R4, P1, R10, R12, 0x2 ;  /* 0x0000000c0a048211 */ /* 0x002fc800078210ff */
[----:B------:R-:W-:-:S05]  /*8700*/  @!P0 LEA.HI.X R5, R10, R13, R0, 0x2, P1 ;  /* 0x0000000d0a058211 */ /* 0x000fca00008f1400 */
[----:B------:R0:W5:Y:S01]  /*8710*/  @!P0 LDG.E R4, desc[UR36][R4.64] ;  /* 0x0000002404048981 */ /* 0x000162000c1e1900 */
[----:B------:R-:W-:Y:S01]  /*8720*/  LOP3.LUT R24, R6, 0x38, RZ, 0xc0, !PT ;  /* 0x0000003806187812 */ /* 0x000fe200078ec0ff */
[----:B------:R-:W-:Y:S01]  /*8730*/  UMOV UR5, 0xffffffff ;  /* 0xffffffff00057882 */ /* 0x000fe20000000000 */
[----:B------:R-:W-:Y:S02]  /*8740*/  LOP3.LUT R23, R23, 0xffffffef, RZ, 0xc0, !PT ;  /* 0xffffffef17177812 */ /* 0x000fe400078ec0ff */
[C---:B------:R-:W-:Y:S02]  /*8750*/  LOP3.LUT R0, R24.reuse, 0x40, RZ, 0xfc, !PT ;  /* 0x0000004018007812 */ /* 0x040fe400078efcff */
[----:B------:R-:W-:Y:S02]  /*8760*/  LOP3.LUT R8, R24, 0xc0, RZ, 0xfc, !PT ;  /* 0x000000c018087812 */ /* 0x000fe400078efcff */
[----:B------:R-:W-:Y:S02]  /*8770*/  ISETP.GE.AND P1, PT, R0, UR4, PT ;  /* 0x0000000400007c0c */ /* 0x000fe4000bf26270 */
[----:B------:R-:W-:-:S04]  /*8780*/  LOP3.LUT R0, R24, 0x80, RZ, 0xfc, !PT ;  /* 0x0000008018007812 */ /* 0x000fc800078efcff */
[----:B------:R-:W-:-:S07]  /*8790*/  ISETP.GE.AND P2, PT, R0, UR4, PT ;  /* 0x0000000400007c0c */ /* 0x000fce000bf46270 */
[----:B------:R-:W-:Y:S02]  /*87a0*/  @P1 LOP3.LUT R23, R23, 0x10, RZ, 0xfc, !PT ;  /* 0x0000001017171812 */ /* 0x000fe400078efcff */
[----:B------:R-:W-:Y:S02]  /*87b0*/  ISETP.GE.AND P1, PT, R8, UR4, PT ;  /* 0x0000000408007c0c */ /* 0x000fe4000bf26270 */
[----:B------:R-:W-:-:S04]  /*87c0*/  LOP3.LUT R23, R23, 0xfffffff7, RZ, 0xc0, !PT ;  /* 0xfffffff717177812 */ /* 0x000fc800078ec0ff */
[----:B------:R-:W-:Y:S02]  /*87d0*/  @P2 LOP3.LUT R23, R23, 0x8, RZ, 0xfc, !PT ;  /* 0x0000000817172812 */ /* 0x000fe400078efcff */
[----:B------:R-:W-:Y:S02]  /*87e0*/  ISETP.GE.AND P2, PT, R24, UR4, PT ;  /* 0x0000000418007c0c */ /* 0x000fe4000bf46270 */
[----:B------:R-:W-:-:S04]  /*87f0*/  LOP3.LUT R23, R23, 0xfffffffb, RZ, 0xc0, !PT ;  /* 0xfffffffb17177812 */ /* 0x000fc800078ec0ff */
[----:B------:R-:W-:-:S04]  /*8800*/  @P1 LOP3.LUT R23, R23, 0x4, RZ, 0xfc, !PT ;  /* 0x0000000417171812 */ /* 0x000fc800078efcff */
[----:B------:R-:W-:-:S04]  /*8810*/  LOP3.LUT R23, R23, 0xfffffffe, RZ, 0xc0, !PT ;  /* 0xfffffffe17177812 */ /* 0x000fc800078ec0ff */
[----:B------:R-:W-:Y:S01]  /*8820*/  @P2 LOP3.LUT R23, R23, 0x1, RZ, 0xfc, !PT ;  /* 0x0000000117172812 */ /* 0x000fe200078efcff */
[----:B0-----:R-:W-:Y:S06]  /*8830*/  BRA.DIV UR5, `(.L_x_45) ;  /* 0x0000002a05e07947 */ /* 0x001fec000b800000 */
.L_x_86:
[----:B------:R-:W-:Y:S01]  /*8840*/  ULOP3.LUT UR4, UR39, 0x2, URZ, 0xfc, !UPT ;  /* 0x0000000227047892 */ /* 0x000fe2000f8efc3f */
[--C-:B-----5:R-:W-:Y:S02]  /*8850*/  @!P0 SHF.R.S32.HI R5, RZ, 0x1f, R4.reuse ;  /* 0x0000001fff058819 */ /* 0x120fe40000011404 */
[----:B------:R-:W-:Y:S02]  /*8860*/  CS2R R36, SRZ ;  /* 0x0000000000247805 */ /* 0x000fe4000001ff00 */
[----:B------:R-:W-:Y:S01]  /*8870*/  LOP3.LUT R23, R23, 0xffffffdf, RZ, 0xc0, !PT ;  /* 0xffffffdf17177812 */ /* 0x000fe200078ec0ff */
[----:B------:R-:W-:Y:S01]  /*8880*/  @!P0 IMAD.MOV.U32 R36, RZ, RZ, R4 ;  /* 0x000000ffff248224 */ /* 0x000fe200078e0004 */
[----:B------:R-:W-:Y:S01]  /*8890*/  SEL R18, RZ, 0x1, P2 ;  /* 0x00000001ff127807 */ /* 0x000fe20001000000 */
[----:B------:R-:W-:Y:S01]  /*88a0*/  @!P0 IMAD.MOV.U32 R37, RZ, RZ, R5 ;  /* 0x000000ffff258224 */ /* 0x000fe200078e0005 */
[----:B------:R-:W-:Y:S01]  /*88b0*/  MOV R34, UR4 ;  /* 0x0000000400227c02 */ /* 0x000fe20008000f00 */
[----:B------:R-:W-:Y:S01]  /*88c0*/  IMAD.U32 R19, RZ, RZ, UR40 ;  /* 0x00000028ff137e24 */ /* 0x000fe2000f8e00ff */
[----:B------:R-:W-:Y:S01]  /*88d0*/  ISETP.GT.U32.AND P0, PT, R26, 0x5f, PT ;  /* 0x0000005f1a00780c */ /* 0x000fe20003f04070 */
[----:B------:R-:W-:Y:S01]  /*88e0*/  IMAD.MOV R0, RZ, RZ, -R3 ;  /* 0x000000ffff007224 */ /* 0x000fe200078e0a03 */
[----:B------:R-:W-:-:S02]  /*88f0*/  ISETP.NE.AND P1, PT, R34, 0x3, PT ;  /* 0x000000032200780c */ /* 0x000fc40003f25270 */
[----:B------:R-:W-:Y:S01]  /*8900*/  LOP3.LUT R23, R23, 0xffffff7f, RZ, 0xc0, !PT ;  /* 0xffffff7f17177812 */ /* 0x000fe200078ec0ff */
[----:B------:R-:W-:Y:S01]  /*8910*/  IMAD R22, R29, R0, R22 ;  /* 0x000000001d167224 */ /* 0x000fe200078e0216 */
[----:B------:R-:W-:-:S07]  /*8920*/  SHF.R.S32.HI R19, RZ, 0x1f, R19 ;  /* 0x0000001fff137819 */ /* 0x000fce0000011413 */
[----:B------:R-:W-:-:S04]  /*8930*/  @P0 LOP3.LUT R23, R23, 0x80, RZ, 0xfc, !PT ;  /* 0x0000008017170812 */ /* 0x000fc800078efcff */
[----:B------:R-:W-:Y:S01]  /*8940*/  @P1 LOP3.LUT R23, R23, 0x20, RZ, 0xfc, !PT ;  /* 0x0000002017171812 */ /* 0x000fe200078efcff */
[----:B------:R-:W-:Y:S06]  /*8950*/  @!P1 BRA `(.L_x_46) ;  /* 0x0000000000049947 */ /* 0x000fec0003800000 */
[----:B------:R-:W-:Y:S01]  /*8960*/  BPT.TRAP 0x1 ;  /* 0x000000040000795c */ /* 0x000fe20000300000 */
.L_x_46:
[----:B------:R-:W-:-:S05]  /*8970*/  IMAD.MOV.U32 R0, RZ, RZ, 0x1 ;  /* 0x00000001ff007424 */ /* 0x000fca00078e00ff */
[----:B------:R-:W-:-:S04]  /*8980*/  SHF.L.U32 R0, R0, 0x1f, RZ ;  /* 0x0000001f00007819 */ /* 0x000fc800000006ff */
[----:B------:R-:W0:Y:S02]  /*8990*/  SYNCS.PHASECHK.TRANS64.TRYWAIT P0, [UR43+0x22840], R0 ;  /* 0x02284000ff0075a7 */ /* 0x000e24000800016b */
[----:B0-----:R-:W-:Y:S05]  /*89a0*/  @!P0 BRA `(.L_x_47) ;  /* 0x0000002800a48947 */ /* 0x001fea0003800000 */
.L_x_87:
[----:B------:R-:W-:Y:S01]  /*89b0*/  SHF.R.S32.HI R17, RZ, 0x1f, R22 ;  /* 0x0000001fff117819 */ /* 0x000fe20000011416 */
[----:B------:R-:W-:Y:S01]  /*89c0*/  ULDC.64 UR4, c[0x0][0x300] ;  /* 0x0000c00000047ab9 */ /* 0x000fe20000000a00 */
[----:B------:R-:W-:Y:S01]  /*89d0*/  R2UR UR6, R19 ;  /* 0x00000000130672ca */ /* 0x000fe200000e0000 */
[----:B------:R-:W-:Y:S01]  /*89e0*/  IMAD.WIDE.U32 R4, R22, UR4, RZ ;  /* 0x0000000416047c25 */ /* 0x000fe2000f8e00ff */
[----:B------:R-:W-:-:S03]  /*89f0*/  LOP3.LUT R23, R23, 0xfffffffd, RZ, 0xc0, !PT ;  /* 0xfffffffd17177812 */ /* 0x000fc600078ec0ff */
[----:B0-----:R-:W-:-:S04]  /*8a00*/  IMAD R3, R17, UR4, RZ ;  /* 0x0000000411037c24 */ /* 0x001fc8000f8e02ff */
[----:B------:R-:W-:Y:S01]  /*8a10*/  IMAD R3, R22, UR5, R3 ;  /* 0x0000000516037c24 */ /* 0x000fe2000f8e0203 */
[----:B------:R-:W-:-:S04]  /*8a20*/  ULDC.64 UR4, c[0x0][0x310] ;  /* 0x0000c40000047ab9 */ /* 0x000fc80000000a00 */
[----:B------:R-:W-:Y:S01]  /*8a30*/  IADD3 R5, R5, R3, RZ ;  /* 0x0000000305057210 */ /* 0x000fe20007ffe0ff */
[----:B------:R-:W-:-:S04]  /*8a40*/  IMAD R3, R37, UR4, RZ ;  /* 0x0000000425037c24 */ /* 0x000fc8000f8e02ff */
[C---:B------:R-:W-:Y:S02]  /*8a50*/  IMAD R3, R36.reuse, UR5, R3 ;  /* 0x0000000524037c24 */ /* 0x040fe4000f8e0203 */
[----:B------:R-:W-:Y:S01]  /*8a60*/  IMAD.WIDE.U32 R4, R36, UR4, R4 ;  /* 0x0000000424047c25 */ /* 0x000fe2000f8e0004 */
[----:B------:R-:W-:-:S03]  /*8a70*/  ULDC.64 UR4, c[0x0][0x308] ;  /* 0x0000c20000047ab9 */ /* 0x000fc60000000a00 */
[----:B------:R-:W-:Y:S02]  /*8a80*/  IMAD.IADD R5, R5, 0x1, R3 ;  /* 0x0000000105057824 */ /* 0x000fe400078e0203 */
[----:B------:R-:W-:Y:S01]  /*8a90*/  IMAD.U32 R3, RZ, RZ, UR4 ;  /* 0x00000004ff037e24 */ /* 0x000fe2000f8e00ff */
[----:B------:R-:W-:-:S03]  /*8aa0*/  UIMAD UR4, UR6, UR4, URZ ;  /* 0x00000004060472a4 */ /* 0x000fc6000f8e023f */
[----:B------:R-:W-:Y:S01]  /*8ab0*/  IMAD.WIDE.U32 R4, R3, UR40, R4 ;  /* 0x0000002803047c25 */ /* 0x000fe2000f8e0004 */
[----:B------:R-:W-:Y:S01]  /*8ac0*/  UIMAD UR4, UR40, UR5, UR4 ;  /* 0x00000005280472a4 */ /* 0x000fe2000f8e0204 */
[----:B------:R-:W-:Y:S02]  /*8ad0*/  ULDC.64 UR6, c[0x0][0x2e8] ;  /* 0x0000ba0000067ab9 */ /* 0x000fe40000000a00 */
[----:B------:R-:W-:Y:S01]  /*8ae0*/  UMOV UR5, 0xffffffff ;  /* 0xffffffff00057882 */ /* 0x000fe20000000000 */
[----:B------:R-:W-:Y:S02]  /*8af0*/  LEA R3, P0, R4, UR6, 0x1 ;  /* 0x0000000604037c11 */ /* 0x000fe4000f8008ff */
[----:B------:R-:W-:Y:S01]  /*8b00*/  VIADD R5, R5, UR4 ;  /* 0x0000000405057c36 */ /* 0x000fe20008000000 */
[----:B------:R-:W-:Y:S02]  /*8b10*/  ULDC UR4, c[0x0][0x2f4] ;  /* 0x0000bd0000047ab9 */ /* 0x000fe40000000800 */
[----:B------:R-:W-:-:S02]  /*8b20*/  ISETP.GE.AND P2, PT, R24, UR4, PT ;  /* 0x0000000418007c0c */ /* 0x000fc4000bf46270 */
[----:B------:R-:W-:Y:S02]  /*8b30*/  LEA.HI.X R0, R4, UR7, R5, 0x1, P0 ;  /* 0x0000000704007c11 */ /* 0x000fe400080f0c05 */
[----:B------:R-:W-:Y:S02]  /*8b40*/  LOP3.LUT R5, R6, 0x1c0, RZ, 0xc0, !PT ;  /* 0x000001c006057812 */ /* 0x000fe400078ec0ff */
[----:B------:R-:W-:Y:S02]  /*8b50*/  MOV R4, 0xffffffa0 ;  /* 0xffffffa000047802 */ /* 0x000fe40000000f00 */
[----:B------:R-:W-:-:S03]  /*8b60*/  LOP3.LUT R5, R5, 0x38, R6, 0xf8, !PT ;  /* 0x0000003805057812 */ /* 0x000fc600078ef806 */
[----:B------:R-:W-:Y:S01]  /*8b70*/  IMAD R4, R9, R4, UR41 ;  /* 0x0000002909047e24 */ /* 0x000fe2000f8e0204 */
[----:B------:R-:W-:Y:S01]  /*8b80*/  LOP3.LUT R5, R5, 0x38, R16, 0x78, !PT ;  /* 0x0000003805057812 */ /* 0x000fe200078e7810 */
[----:B------:R-:W-:Y:S01]  /*8b90*/  IMAD.SHL.U32 R16, R7, 0x8, RZ ;  /* 0x0000000807107824 */ /* 0x000fe200078e00ff */
[----:B------:R-:W-:Y:S01]  /*8ba0*/  @P2 LOP3.LUT R23, R23, 0x2, RZ, 0xfc, !PT ;  /* 0x0000000217172812 */ /* 0x000fe200078efcff */
[----:B------:R-:W-:-:S03]  /*8bb0*/  IMAD.IADD R35, R4, 0x1, -R27 ;  /* 0x0000000104237824 */ /* 0x000fc600078e0a1b */
[----:B------:R-:W-:Y:S02]  /*8bc0*/  LOP3.LUT R16, R5, 0x200, R16, 0xf8, !PT ;  /* 0x0000020005107812 */ /* 0x000fe400078ef810 */
[----:B------:R-:W-:Y:S01]  /*8bd0*/  ISETP.GE.AND P0, PT, R35, 0x1, PT ;  /* 0x000000012300780c */ /* 0x000fe20003f06270 */
[----:B------:R-:W-:-:S12]  /*8be0*/  BRA.DIV UR5, `(.L_x_48) ;  /* 0x0000002a052c7947 */ /* 0x000fd8000b800000 */
[----:B------:R-:W0:Y:S01]  /*8bf0*/  SHFL.IDX PT, R14, R3, RZ, 0x181f ;  /* 0x00181fff030e7589 */ /* 0x000e2200000e0000 */
[----:B------:R-:W-:-:S03]  /*8c00*/  @P0 LEA R7, R16, UR43, 0x1 ;  /* 0x0000002b10070c11 */ /* 0x000fc6000f8e08ff */
[----:B------:R-:W1:Y:S04]  /*8c10*/  SHFL.IDX PT, R4, R0, RZ, 0x181f ;  /* 0x00181fff00047589 */ /* 0x000e6800000e0000 */
[----:B------:R-:W-:Y:S01]  /*8c20*/  SHFL.IDX PT, R6, R0, 0x1, 0x181f ;  /* 0x00381f0000067f89 */ /* 0x000fe200000e0000 */
[----:B0-----:R-:W-:-:S05]  /*8c30*/  @P0 LEA R14, P1, R24, R14, 0x1 ;  /* 0x0000000e180e0211 */ /* 0x001fca00078208ff */
[----:B-1----:R-:W-:Y:S01]  /*8c40*/  @P0 IMAD.X R5, RZ, RZ, R4, P1 ;  /* 0x000000ffff050224 */ /* 0x002fe200008e0604 */
[----:B------:R-:W-:Y:S02]  /*8c50*/  @P0 MOV R4, R14 ;  /* 0x0000000e00040202 */ /* 0x000fe40000000f00 */
[----:B------:R-:W0:Y:S04]  /*8c60*/  SHFL.IDX PT, R14, R3, 0x1, 0x181f ;  /* 0x00381f00030e7f89 */ /* 0x000e2800000e0000 */
[----:B------:R0:W-:Y:S01]  /*8c70*/  @P0 LDGSTS.E.BYPASS.LTC128B.128 [R7+0x1c400], desc[UR36][R4.64], !P2 ;  /* 0x1c40000004070fae */ /* 0x0001e2000d101d64 */
[----:B------:R-:W-:-:S13]  /*8c80*/  ISETP.GE.AND P0, PT, R35, 0x11, PT ;  /* 0x000000112300780c */ /* 0x000fda0003f06270 */
[----:B------:R-:W-:Y:S02]  /*8c90*/  @P0 LEA R9, R16, UR43, 0x1 ;  /* 0x0000002b10090c11 */ /* 0x000fe4000f8e08ff */
[----:B0-----:R-:W-:Y:S02]  /*8ca0*/  @P0 LEA R4, P1, R24, R14, 0x1 ;  /* 0x0000000e18040211 */ /* 0x001fe400078208ff */
[----:B------:R-:W0:Y:S03]  /*8cb0*/  SHFL.IDX PT, R14, R3, 0x2, 0x181f ;  /* 0x00581f00030e7f89 */ /* 0x000e2600000e0000 */
[----:B------:R-:W-:Y:S02]  /*8cc0*/  @P0 IMAD.X R5, RZ, RZ, R6, P1 ;  /* 0x000000ffff050224 */ /* 0x000fe400008e0606 */
[----:B------:R-:W1:Y:S04]  /*8cd0*/  SHFL.IDX PT, R6, R0, 0x2, 0x181f ;  /* 0x00581f0000067f89 */ /* 0x000e6800000e0000 */
[----:B------:R0:W-:Y:S01]  /*8ce0*/  @P0 LDGSTS.E.BYPASS.LTC128B.128 [R9+0x1cc00], desc[UR36][R4.64], !P2 ;  /* 0x1cc0000004090fae */ /* 0x0001e2000d101d64 */
[----:B------:R-:W-:-:S13]  /*8cf0*/  ISETP.GE.AND P0, PT, R35, 0x21, PT ;  /* 0x000000212300780c */ /* 0x000fda0003f06270 */
[----:B------:R-:W-:Y:S02]  /*8d00*/  @P0 LEA R7, R16, UR43, 0x1 ;  /* 0x0000002b10070c11 */ /* 0x000fe4000f8e08ff */
[----:B0-----:R-:W-:Y:S02]  /*8d10*/  @P0 LEA R4, P1, R24, R14, 0x1 ;  /* 0x0000000e18040211 */ /* 0x001fe400078208ff */
[----:B------:R-:W0:Y:S03]  /*8d20*/  SHFL.IDX PT, R14, R3, 0x3, 0x181f ;  /* 0x00781f00030e7f89 */ /* 0x000e2600000e0000 */
[----:B-1----:R-:W-:Y:S02]  /*8d30*/  @P0 IMAD.X R5, RZ, RZ, R6, P1 ;  /* 0x000000ffff050224 */ /* 0x002fe400008e0606 */
        /* <DEDUP_REMOVED lines=12> */
[----:B------:R0:W2:Y:S02]  /*8e00*/  SHFL.IDX PT, R14, R3, 0x5, 0x181f ;  /* 0x00b81f00030e7f89 */ /* 0x0000a400000e0000 */
[----:B-1----:R-:W-:Y:S02]  /*8e10*/  @P0 IADD3.X R5, RZ, R6, RZ, P1, !PT ;  /* 0x00000006ff050210 */ /* 0x002fe40000ffe4ff */
[----:B------:R0:W1:Y:S04]  /*8e20*/  SHFL.IDX PT, R6, R0, 0x5, 0x181f ;  /* 0x00b81f0000067f89 */ /* 0x00006800000e0000 */
[----:B------:R0:W-:Y:S03]  /*8e30*/  @P0 LDGSTS.E.BYPASS.LTC128B.128 [R7+0x1e400], desc[UR36][R4.64], !P2 ;  /* 0x1e40000004070fae */ /* 0x0001e6000d101d64 */
.L_x_101:
[----:B------:R-:W-:-:S13]  /*8e40*/  ISETP.GE.AND P0, PT, R35, 0x51, PT ;  /* 0x000000512300780c */ /* 0x000fda0003f06270 */
[----:B0-2---:R-:W-:Y:S02]  /*8e50*/  @P0 LEA R4, P1, R24, R14, 0x1 ;  /* 0x0000000e18040211 */ /* 0x005fe400078208ff */
[----:B------:R-:W-:-:S03]  /*8e60*/  @P0 LEA R3, R16, UR43, 0x1 ;  /* 0x0000002b10030c11 */ /* 0x000fc6000f8e08ff */
[----:B-1----:R-:W-:-:S05]  /*8e70*/  @P0 IMAD.X R5, RZ, RZ, R6, P1 ;  /* 0x000000ffff050224 */ /* 0x002fca00008e0606 */
[----:B------:R-:W-:Y:S01]  /*8e80*/  @!PT LDS RZ, [RZ] ;  /* 0x00000000fffff984 */ /* 0x000fe20000000800 */
[----:B------:R-:W-:Y:S01]  /*8e90*/  @!PT LDS RZ, [RZ] ;  /* 0x00000000fffff984 */ /* 0x000fe20000000800 */
[----:B------:R-:W-:Y:S01]  /*8ea0*/  @!PT LDS RZ, [RZ] ;  /* 0x00000000fffff984 */ /* 0x000fe20000000800 */
[----:B------:R0:W-:Y:S01]  /*8eb0*/  @P0 LDGSTS.E.BYPASS.LTC128B.128 [R3+0x1ec00], desc[UR36][R4.64], !P2 ;  /* 0x1ec0000004030fae */ /* 0x0001e2000d101d64 */
[----:B------:R-:W-:Y:S01]  /*8ec0*/  NOP ;  /* 0x0000000000007918 */ /* 0x000fe20000000000 */
[----:B------:R-:W-:Y:S02]  /*8ed0*/  SYNCS.ARRIVE.TRANS64.RED.A0T1 RZ, [UR43+0x22830], RZ ;  /* 0x022830ffffff79a7 */ /* 0x000fe4000820042b */
[----:B------:R-:W-:Y:S01]  /*8ee0*/  ARRIVES.LDGSTSBAR.64.TRANSCNT [UR43+0x22830] ;  /* 0x02283000ff0079b0 */ /* 0x000fe20008000aab */
[----:B------:R-:W-:Y:S01]  /*8ef0*/  NOP ;  /* 0x0000000000007918 */ /* 0x000fe20000000000 */
[----:B------:R-:W-:-:S13]  /*8f00*/  ISETP.NE.AND P2, PT, R34, 0x3, PT ;  /* 0x000000032200780c */ /* 0x000fda0003f45270 */
[----:B0-----:R-:W-:Y:S05]  /*8f10*/  @!P2 BRA `(.L_x_49) ;  /* 0x000000000004a947 */ /* 0x001fea0003800000 */
[----:B------:R-:W-:Y:S01]  /*8f20*/  BPT.TRAP 0x1 ;  /* 0x000000040000795c */ /* 0x000fe20000300000 */
.L_x_49:
[----:B------:R-:W-:Y:S01]  /*8f30*/  SYNCS.ARRIVE.TRANS64.A1T0 RZ, [UR43+0x22830], RZ ;  /* 0x022830ffffff79a7 */ /* 0x000fe2000810002b */
[----:B------:R-:W-:Y:S05]  /*8f40*/  WARPSYNC.ALL ;  /* 0x0000000000007948 */ /* 0x000fea0003800000 */
[----:B------:R-:W-:-:S04]  /*8f50*/  UIADD3 UR4, UR43, 0x18400, URZ ;  /* 0x000184002b047890 */ /* 0x000fc8000fffe03f */
[----:B------:R-:W-:Y:S01]  /*8f60*/  ULOP3.LUT UP0, URZ, UR4, 0x3ff, URZ, 0xc0, !UPT ;  /* 0x000003ff043f7892 */ /* 0x000fe2000f80c03f */
[----:B------:R-:W-:Y:S05]  /*8f70*/  BAR.SYNC.DEFER_BLOCKING 0x8, 0x180 ;  /* 0x0206000000007b1d */ /* 0x000fea0000010000 */
[----:B------:R-:W-:-:S13]  /*8f80*/  PLOP3.LUT P0, PT, PT, PT, UP0, 0x80, 0x0 ;  /* 0x000000000000781c */ /* 0x000fda0003f0f008 */
[----:B------:R-:W-:Y:S05]  /*8f90*/  @!P0 BRA `(.L_x_50) ;  /* 0x0000000000408947 */ /* 0x000fea0003800000 */
[----:B------:R-:W-:Y:S01]  /*8fa0*/  MOV R14, 0x0 ;  /* 0x00000000000e7802 */ /* 0x000fe20000000f00 */
[----:B------:R-:W-:Y:S01]  /*8fb0*/  ULDC.64 UR6, c[0x4][0x98] ;  /* 0x0100260000067ab9 */ /* 0x000fe20000000a00 */
[----:B------:R-:W-:Y:S01]  /*8fc0*/  ULDC.64 UR8, c[0x4][0xa0] ;  /* 0x0100280000087ab9 */ /* 0x000fe20000000a00 */
[----:B------:R-:W-:Y:S01]  /*8fd0*/  ULDC.64 UR4, c[0x4][0x20] ;  /* 0x0100080000047ab9 */ /* 0x000fe20000000a00 */
[----:B------:R-:W-:Y:S01]  /*8fe0*/  IMAD.U32 R4, RZ, RZ, UR6 ;  /* 0x00000006ff047e24 */ /* 0x000fe2000f8e00ff */
[----:B------:R-:W-:Y:S01]  /*8ff0*/  MOV R6, UR8 ;  /* 0x0000000800067c02 */ /* 0x000fe20008000f00 */
[----:B------:R-:W0:Y:S01]  /*9000*/  LDC.64 R14, c[0x4][R14] ;  /* 0x010000000e0e7b82 */ /* 0x000e220000000a00 */
[----:B------:R-:W-:Y:S01]  /*9010*/  IMAD.U32 R5, RZ, RZ, UR7 ;  /* 0x00000007ff057e24 */ /* 0x000fe2000f8e00ff */
[----:B------:R-:W-:Y:S01]  /*9020*/  MOV R8, 0x70 ;  /* 0x0000007000087802 */ /* 0x000fe20000000f00 */
[----:B------:R-:W-:Y:S02]  /*9030*/  IMAD.U32 R7, RZ, RZ, UR9 ;  /* 0x00000009ff077e24 */ /* 0x000fe4000f8e00ff */
[----:B------:R-:W-:-:S02]  /*9040*/  IMAD.U32 R10, RZ, RZ, UR4 ;  /* 0x00000004ff0a7e24 */ /* 0x000fc4000f8e00ff */
[----:B------:R-:W-:Y:S02]  /*9050*/  IMAD.U32 R11, RZ, RZ, UR5 ;  /* 0x00000005ff0b7e24 */ /* 0x000fe4000f8e00ff */
[----:B------:R-:W-:Y:S02]  /*9060*/  IMAD.MOV.U32 R12, RZ, RZ, 0x1 ;  /* 0x00000001ff0c7424 */ /* 0x000fe400078e00ff */
[----:B------:R-:W-:-:S07]  /*9070*/  IMAD.MOV.U32 R13, RZ, RZ, RZ ;  /* 0x000000ffff0d7224 */ /* 0x000fce00078e00ff */
[----:B------:R-:W-:-:S07]  /*9080*/  LEPC R20, `(.L_x_50) ;  /* 0x000000001014794e */ /* 0x000fce0000000000 */
[----:B0-----:R-:W-:Y:S05]  /*9090*/  CALL.ABS.NOINC R14 ;  /* 0x000000000e007343 */ /* 0x001fea0003c00000 */
.L_x_50:
[----:B------:R-:W0:Y:S01]  /*90a0*/  LDC R3, c[0x0][0x448] ;  /* 0x00011200ff037b82 */ /* 0x000e220000000800 */
[----:B------:R-:W-:Y:S01]  /*90b0*/  R2UR UR6, R19 ;  /* 0x00000000130672ca */ /* 0x000fe200000e0000 */
[----:B------:R-:W-:Y:S01]  /*90c0*/  IMAD R0, R32, 0x80, R26 ;  /* 0x0000008020007824 */ /* 0x000fe200078e021a */
[----:B------:R-:W-:Y:S01]  /*90d0*/  ULDC.64 UR8, c[0x0][0x2d8] ;  /* 0x0000b60000087ab9 */ /* 0x000fe20000000a00 */
[----:B------:R-:W-:Y:S01]  /*90e0*/  SHF.R.S32.HI R8, RZ, 0x1f, R33 ;  /* 0x0000001fff087819 */ /* 0x000fe20000011421 */
[----:B------:R-:W-:Y:S02]  /*90f0*/  UIMAD.WIDE.U32 UR4, UR40, UR8, URZ ;  /* 0x00000008280472a5 */ /* 0x000fe4000f8e003f */
[----:B------:R-:W-:-:S07]  /*9100*/  MOV R9, R0 ;  /* 0x0000000000097202 */ /* 0x000fce0000000f00 */
[----:B------:R-:W-:-:S04]  /*9110*/  UIMAD UR6, UR6, UR8, URZ ;  /* 0x00000008060672a4 */ /* 0x000fc8000f8e023f */
[----:B------:R-:W-:-:S03]  /*9120*/  UIMAD UR6, UR40, UR9, UR6 ;  /* 0x00000009280672a4 */ /* 0x000fc6000f8e0206 */
[----:B------:R-:W-:Y:S01]  /*9130*/  ULDC.64 UR8, c[0x0][0x2e0] ;  /* 0x0000b80000087ab9 */ /* 0x000fe20000000a00 */
[----:B------:R-:W-:Y:S01]  /*9140*/  UIADD3 UR6, UR5, UR6, URZ ;  /* 0x0000000605067290 */ /* 0x000fe2000fffe03f */
[----:B------:R-:W-:Y:S01]  /*9150*/  IMAD R8, R8, UR8, RZ ;  /* 0x0000000808087c24 */ /* 0x000fe2000f8e02ff */
[----:B0-----:R-:W-:-:S03]  /*9160*/  ISETP.NE.AND P0, PT, R3, 0x1, PT ;  /* 0x000000010300780c */ /* 0x001fc60003f05270 */
[----:B------:R-:W-:-:S10]  /*9170*/  IMAD R11, R33, UR9, R8 ;  /* 0x00000009210b7c24 */ /* 0x000fd4000f8e0208 */
[----:B------:R-:W0:Y:S08]  /*9180*/  @P0 LDC R5, c[0x0][0x44c] ;  /* 0x00011300ff050b82 */ /* 0x000e300000000800 */
[----:B------:R-:W1:Y:S01]  /*9190*/  @P0 LDC R7, c[0x0][0x450] ;  /* 0x00011400ff070b82 */ /* 0x000e620000000800 */
[----:B0-----:R-:W-:-:S04]  /*91a0*/  @P0 IMAD.HI.U32 R4, R0, R5, RZ ;  /* 0x0000000500040227 */ /* 0x001fc800078e00ff */
[----:B------:R-:W-:Y:S01]  /*91b0*/  IMAD.U32 R5, RZ, RZ, UR5 ;  /* 0x00000005ff057e24 */ /* 0x000fe2000f8e00ff */
[----:B-1----:R-:W-:Y:S01]  /*91c0*/  @P0 SHF.R.U32.HI R9, RZ, R7, R4 ;  /* 0x00000007ff090219 */ /* 0x002fe20000011604 */
[----:B------:R-:W-:Y:S01]  /*91d0*/  IMAD.U32 R4, RZ, RZ, UR4 ;  /* 0x00000004ff047e24 */ /* 0x000fe2000f8e00ff */
[----:B------:R-:W-:Y:S01]  /*91e0*/  ULDC.64 UR4, c[0x0][0x2d0] ;  /* 0x0000b40000047ab9 */ /* 0x000fe20000000a00 */
[----:B------:R-:W-:-:S03]  /*91f0*/  IMAD.U32 R7, RZ, RZ, UR6 ;  /* 0x00000006ff077e24 */ /* 0x000fc6000f8e00ff */
[----:B------:R-:W-:-:S05]  /*9200*/  MOV R6, R4 ;  /* 0x0000000400067202 */ /* 0x000fca0000000f00 */
[----:B------:R-:W-:Y:S01]  /*9210*/  IMAD.WIDE.U32 R4, R33, UR8, R6 ;  /* 0x0000000821047c25 */ /* 0x000fe2000f8e0006 */
[----:B------:R-:W-:-:S03]  /*9220*/  SHF.R.S32.HI R6, RZ, 0x1f, R9 ;  /* 0x0000001fff067819 */ /* 0x000fc60000011409 */
[----:B------:R-:W-:Y:S02]  /*9230*/  IMAD.MOV R7, RZ, RZ, -R9 ;  /* 0x000000ffff077224 */ /* 0x000fe400078e0a09 */
[----:B------:R-:W-:Y:S02]  /*9240*/  IMAD.IADD R5, R5, 0x1, R11 ;  /* 0x0000000105057824 */ /* 0x000fe400078e020b */
[----:B------:R-:W-:Y:S02]  /*9250*/  IMAD R7, R3, R7, R0 ;  /* 0x0000000703077224 */ /* 0x000fe400078e0200 */
[----:B------:R-:W-:Y:S02]  /*9260*/  IMAD R6, R6, UR4, RZ ;  /* 0x0000000406067c24 */ /* 0x000fe4000f8e02ff */
[----:B------:R-:W-:Y:S01]  /*9270*/  IMAD.WIDE.U32 R4, R9, UR4, R4 ;  /* 0x0000000409047c25 */ /* 0x000fe2000f8e0004 */
[----:B------:R-:W-:-:S03]  /*9280*/  SHF.R.S32.HI R0, RZ, 0x1f, R7 ;  /* 0x0000001fff007819 */ /* 0x000fc60000011407 */
[----:B------:R-:W-:Y:S01]  /*9290*/  IMAD R11, R9, UR5, R6 ;  /* 0x00000005090b7c24 */ /* 0x000fe2000f8e0206 */
[----:B------:R-:W-:Y:S02]  /*92a0*/  ULDC.64 UR4, c[0x0][0x2c8] ;  /* 0x0000b20000047ab9 */ /* 0x000fe40000000a00 */
[----:B------:R-:W-:Y:S02]  /*92b0*/  IMAD R0, R0, UR4, RZ ;  /* 0x0000000400007c24 */ /* 0x000fe4000f8e02ff */
[----:B------:R-:W-:Y:S02]  /*92c0*/  IMAD.IADD R5, R5, 0x1, R11 ;  /* 0x0000000105057824 */ /* 0x000fe400078e020b */
[C---:B------:R-:W-:Y:S02]  /*92d0*/  IMAD R9, R7.reuse, UR5, R0 ;  /* 0x0000000507097c24 */ /* 0x040fe4000f8e0200 */
[----:B------:R-:W-:Y:S01]  /*92e0*/  IMAD.WIDE.U32 R4, R7, UR4, R4 ;  /* 0x0000000407047c25 */ /* 0x000fe2000f8e0004 */
[----:B------:R-:W-:-:S04]  /*92f0*/  ULDC.64 UR4, c[0x0][0x280] ;  /* 0x0000a00000047ab9 */ /* 0x000fc80000000a00 */
[----:B------:R-:W-:Y:S02]  /*9300*/  IADD3 R5, R5, R9, RZ ;  /* 0x0000000905057210 */ /* 0x000fe40007ffe0ff */
[----:B------:R-:W-:Y:S01]  /*9310*/  LEA R6, P0, R4, UR4, 0x1 ;  /* 0x0000000404067c11 */ /* 0x000fe2000f8008ff */
[----:B------:R-:W-:Y:S02]  /*9320*/  ULDC UR4, c[0x0][0x2b8] ;  /* 0x0000ae0000047ab9 */ /* 0x000fe40000000800 */
[----:B------:R-:W-:Y:S02]  /*9330*/  ISETP.GE.AND P1, PT, R24, UR4, PT ;  /* 0x0000000418007c0c */ /* 0x000fe4000bf26270 */
[----:B------:R-:W-:Y:S01]  /*9340*/  LEA.HI.X R0, R4, UR5, R5, 0x1, P0 ;  /* 0x0000000504007c11 */ /* 0x000fe200080f0c05 */
[----:B------:R-:W-:-:S03]  /*9350*/  UMOV UR5, 0xffffffff ;  /* 0xffffffff00057882 */ /* 0x000fc60000000000 */
[----:B------:R-:W-:Y:S07]  /*9360*/  BRA.DIV UR5, `(.L_x_51) ;  /* 0x0000002605fc7947 */ /* 0x000fee000b800000 */
[----:B------:R-:W0:Y:S01]  /*9370*/  SHFL.IDX PT, R14, R6, RZ, 0x181f ;  /* 0x00181fff060e7589 */ /* 0x000e2200000e0000 */
[----:B------:R-:W-:Y:S01]  /*9380*/  ULDC UR4, c[0x0][0x288] ;  /* 0x0000a20000047ab9 */ /* 0x000fe20000000800 */
[----:B------:R-:W-:Y:S02]  /*9390*/  IMAD R32, R32, 0x80, R27 ;  /* 0x0000008020207824 */ /* 0x000fe400078e021b */
[----:B------:R-:W1:Y:S01]  /*93a0*/  SHFL.IDX PT, R4, R0, RZ, 0x181f ;  /* 0x00181fff00047589 */ /* 0x000e6200000e0000 */
[----:B------:R-:W-:Y:S02]  /*93b0*/  IMAD R3, R3, UR4, RZ ;  /* 0x0000000403037c24 */ /* 0x000fe4000f8e02ff */
[C---:B------:R-:W-:Y:S01]  /*93c0*/  IADD3 R8, R32.reuse, 0x10, RZ ;  /* 0x0000001020087810 */ /* 0x040fe20007ffe0ff */
[----:B------:R-:W-:Y:S02]  /*93d0*/  SHFL.IDX PT, R7, R0, 0x1, 0x181f ;  /* 0x00381f0000077f89 */ /* 0x000fe400000e0000 */
[----:B------:R-:W-:-:S13]  /*93e0*/  ISETP.GE.AND P0, PT, R32, R3, PT ;  /* 0x000000032000720c */ /* 0x000fda0003f06270 */
[----:B------:R-:W-:Y:S02]  /*93f0*/  @!P0 LEA R9, R16, UR43, 0x1 ;  /* 0x0000002b10098c11 */ /* 0x000fe4000f8e08ff */
[----:B0-----:R-:W-:-:S05]  /*9400*/  @!P0 LEA R14, P2, R24, R14, 0x1 ;  /* 0x0000000e180e8211 */ /* 0x001fca00078408ff */
[----:B-1----:R-:W-:Y:S02]  /*9410*/  @!P0 IMAD.X R5, RZ, RZ, R4, P2 ;  /* 0x000000ffff058224 */ /* 0x002fe400010e0604 */
[----:B------:R-:W-:Y:S02]  /*9420*/  @!P0 IMAD.MOV.U32 R4, RZ, RZ, R14 ;  /* 0x000000ffff048224 */ /* 0x000fe400078e000e */
[----:B------:R-:W0:Y:S04]  /*9430*/  SHFL.IDX PT, R14, R6, 0x1, 0x181f ;  /* 0x00381f00060e7f89 */ /* 0x000e2800000e0000 */
[----:B------:R0:W-:Y:S01]  /*9440*/  @!P0 LDGSTS.E.BYPASS.LTC128B.128 [R9+0x18400], desc[UR36][R4.64], !P1 ;  /* 0x1840000004098fae */ /* 0x0001e2000c901d64 */
[----:B------:R-:W-:Y:S01]  /*9450*/  ISETP.GE.AND P0, PT, R8, R3, PT ;  /* 0x000000030800720c */ /* 0x000fe20003f06270 */
[----:B------:R-:W-:-:S12]  /*9460*/  VIADD R8, R32, 0x20 ;  /* 0x0000002020087836 */ /* 0x000fd80000000000 */
[----:B------:R-:W-:Y:S02]  /*9470*/  @!P0 LEA R21, R16, UR43, 0x1 ;  /* 0x0000002b10158c11 */ /* 0x000fe4000f8e08ff */
[----:B0-----:R-:W-:Y:S02]  /*9480*/  @!P0 LEA R4, P2, R24, R14, 0x1 ;  /* 0x0000000e18048211 */ /* 0x001fe400078408ff */
[----:B------:R-:W0:Y:S03]  /*9490*/  SHFL.IDX PT, R14, R6, 0x2, 0x181f ;  /* 0x00581f00060e7f89 */ /* 0x000e2600000e0000 */
[----:B------:R-:W-:Y:S02]  /*94a0*/  @!P0 IMAD.X R5, RZ, RZ, R7, P2 ;  /* 0x000000ffff058224 */ /* 0x000fe400010e0607 */
[----:B------:R-:W1:Y:S04]  /*94b0*/  SHFL.IDX PT, R7, R0, 0x2, 0x181f ;  /* 0x00581f0000077f89 */ /* 0x000e6800000e0000 */
[----:B------:R0:W-:Y:S01]  /*94c0*/  @!P0 LDGSTS.E.BYPASS.LTC128B.128 [R21+0x18c00], desc[UR36][R4.64], !P1 ;  /* 0x18c0000004158fae */ /* 0x0001e2000c901d64 */
[----:B------:R-:W-:-:S02]  /*94d0*/  ISETP.GE.AND P0, PT, R8, R3, PT ;  /* 0x000000030800720c */ /* 0x000fc40003f06270 */
[----:B------:R-:W-:-:S11]  /*94e0*/  IADD3 R8, R32, 0x30, RZ ;  /* 0x0000003020087810 */ /* 0x000fd60007ffe0ff */
[----:B------:R-:W-:Y:S02]  /*94f0*/  @!P0 LEA R9, R16, UR43, 0x1 ;  /* 0x0000002b10098c11 */ /* 0x000fe4000f8e08ff */
[----:B0-----:R-:W-:Y:S02]  /*9500*/  @!P0 LEA R4, P2, R24, R14, 0x1 ;  /* 0x0000000e18048211 */ /* 0x001fe400078408ff */
[----:B------:R-:W0:Y:S03]  /*9510*/  SHFL.IDX PT, R14, R6, 0x3, 0x181f ;  /* 0x00781f00060e7f89 */ /* 0x000e2600000e0000 */
[----:B-1----:R-:W-:Y:S02]  /*9520*/  @!P0 IMAD.X R5, RZ, RZ, R7, P2 ;  /* 0x000000ffff058224 */ /* 0x002fe400010e0607 */
[----:B------:R-:W1:Y:S04]  /*9530*/  SHFL.IDX PT, R7, R0, 0x3, 0x181f ;  /* 0x00781f0000077f89 */ /* 0x000e6800000e0000 */
[----:B------:R0:W-:Y:S01]  /*9540*/  @!P0 LDGSTS.E.BYPASS.LTC128B.128 [R9+0x19400], desc[UR36][R4.64], !P1 ;  /* 0x1940000004098fae */ /* 0x0001e2000c901d64 */
[----:B------:R-:W-:Y:S01]  /*9550*/  ISETP.GE.AND P0, PT, R8, R3, PT ;  /* 0x000000030800720c */ /* 0x000fe20003f06270 */
[----:B------:R-:W-:-:S12]  /*9560*/  VIADD R8, R32, 0x40 ;  /* 0x0000004020087836 */ /* 0x000fd80000000000 */
[----:B------:R-:W-:Y:S02]  /*9570*/  @!P0 LEA R21, R16, UR43, 0x1 ;  /* 0x0000002b10158c11 */ /* 0x000fe4000f8e08ff */
[----:B0-----:R-:W-:Y:S02]  /*9580*/  @!P0 LEA R4, P2, R24, R14, 0x1 ;  /* 0x0000000e18048211 */ /* 0x001fe400078408ff */
[----:B------:R-:W0:Y:S03]  /*9590*/  SHFL.IDX PT, R14, R6, 0x4, 0x181f ;  /* 0x00981f00060e7f89 */ /* 0x000e2600000e0000 */
[----:B-1----:R-:W-:Y:S02]  /*95a0*/  @!P0 IMAD.X R5, RZ, RZ, R7, P2 ;  /* 0x000000ffff058224 */ /* 0x002fe400010e0607 */
        /* <DEDUP_REMOVED lines=18> */
[----:B------:R-:W-:-:S13]  /*96d0*/  ISETP.GE.AND P0, PT, R8, R3, PT ;  /* 0x000000030800720c */ /* 0x000fda0003f06270 */
[----:B------:R-:W-:Y:S02]  /*96e0*/  @!P0 LEA R9, R16, UR43, 0x1 ;  /* 0x0000002b10098c11 */ /* 0x000fe4000f8e08ff */
[----:B0-----:R-:W-:Y:S02]  /*96f0*/  @!P0 LEA R4, P2, R24, R14, 0x1 ;  /* 0x0000000e18048211 */ /* 0x001fe400078408ff */
[----:B------:R0:W2:Y:S03]  /*9700*/  SHFL.IDX PT, R14, R6, 0x7, 0x181f ;  /* 0x00f81f00060e7f89 */ /* 0x0000a600000e0000 */
[----:B-1----:R-:W-:Y:S02]  /*9710*/  @!P0 IMAD.X R5, RZ, RZ, R7, P2 ;  /* 0x000000ffff058224 */ /* 0x002fe400010e0607 */
[----:B------:R0:W1:Y:S04]  /*9720*/  SHFL.IDX PT, R7, R0, 0x7, 0x181f ;  /* 0x00f81f0000077f89 */ /* 0x00006800000e0000 */
[----:B------:R0:W-:Y:S02]  /*9730*/  @!P0 LDGSTS.E.BYPASS.LTC128B.128 [R9+0x1b400], desc[UR36][R4.64], !P1 ;  /* 0x1b40000004098fae */ /* 0x0001e4000c901d64 */
.L_x_118:
[----:B------:R-:W-:Y:S01]  /*9740*/  IADD3 R32, R32, 0x70, RZ ;  /* 0x0000007020207810 */ /* 0x000fe20007ffe0ff */
[----:B0-----:R-:W-:-:S03]  /*9750*/  IMAD.MOV.U32 R0, RZ, RZ, 0x1 ;  /* 0x00000001ff007424 */ /* 0x001fc600078e00ff */
[----:B------:R-:W-:Y:S02]  /*9760*/  ISETP.GE.AND P0, PT, R32, R3, PT ;  /* 0x000000032000720c */ /* 0x000fe40003f06270 */
[----:B------:R-:W-:-:S11]  /*9770*/  SHF.L.U32 R0, R0, 0x1f, RZ ;  /* 0x0000001f00007819 */ /* 0x000fd600000006ff */
[----:B--2---:R-:W-:Y:S02]  /*9780*/  @!P0 LEA R4, P2, R24, R14, 0x1 ;  /* 0x0000000e18048211 */ /* 0x004fe400078408ff */
[----:B------:R-:W-:-:S03]  /*9790*/  @!P0 LEA R3, R16, UR43, 0x1 ;  /* 0x0000002b10038c11 */ /* 0x000fc6000f8e08ff */
[----:B-1----:R-:W-:-:S05]  /*97a0*/  @!P0 IMAD.X R5, RZ, RZ, R7, P2 ;  /* 0x000000ffff058224 */ /* 0x002fca00010e0607 */
[----:B------:R-:W-:Y:S01]  /*97b0*/  @!PT LDS RZ, [RZ] ;  /* 0x00000000fffff984 */ /* 0x000fe20000000800 */
[----:B------:R-:W-:Y:S01]  /*97c0*/  @!PT LDS RZ, [RZ] ;  /* 0x00000000fffff984 */ /* 0x000fe20000000800 */
[----:B------:R-:W-:Y:S01]  /*97d0*/  @!PT LDS RZ, [RZ] ;  /* 0x00000000fffff984 */ /* 0x000fe20000000800 */
[----:B------:R0:W-:Y:S01]  /*97e0*/  @!P0 LDGSTS.E.BYPASS.LTC128B.128 [R3+0x1bc00], desc[UR36][R4.64], !P1 ;  /* 0x1bc0000004038fae */ /* 0x0001e2000c901d64 */
[----:B------:R-:W-:Y:S01]  /*97f0*/  NOP ;  /* 0x0000000000007918 */ /* 0x000fe20000000000 */
[----:B------:R-:W-:Y:S02]  /*9800*/  SYNCS.ARRIVE.TRANS64.RED.A0T1 RZ, [UR43+0x22800], RZ ;  /* 0x022800ffffff79a7 */ /* 0x000fe4000820042b */
[----:B------:R-:W-:Y:S01]  /*9810*/  ARRIVES.LDGSTSBAR.64.TRANSCNT [UR43+0x22800] ;  /* 0x02280000ff0079b0 */ /* 0x000fe20008000aab */
[----:B------:R-:W-:Y:S01]  /*9820*/  NOP ;  /* 0x0000000000007918 */ /* 0x000fe20000000000 */
[----:B------:R-:W-:Y:S01]  /*9830*/  SYNCS.ARRIVE.TRANS64.A1T0 RZ, [UR43+0x22800], RZ ;  /* 0x022800ffffff79a7 */ /* 0x000fe2000810002b */
[----:B------:R-:W1:Y:S02]  /*9840*/  SYNCS.PHASECHK.TRANS64.TRYWAIT P0, [UR43+0x22820], R0 ;  /* 0x02282000ff0075a7 */ /* 0x000e64000800016b */
[----:B01----:R-:W-:Y:S05]  /*9850*/  @!P0 BRA `(.L_x_52) ;  /* 0x0000002c00148947 */ /* 0x003fea0003800000 */
.L_x_119:
[----:B------:R-:W-:-:S13]  /*9860*/  ISETP.NE.AND P0, PT, R34, 0x3, PT ;  /* 0x000000032200780c */ /* 0x000fda0003f05270 */
[----:B------:R-:W-:Y:S05]  /*9870*/  @!P0 BRA `(.L_x_53) ;  /* 0x0000000000048947 */ /* 0x000fea0003800000 */
[----:B------:R-:W-:Y:S01]  /*9880*/  BPT.TRAP 0x1 ;  /* 0x000000040000795c */ /* 0x000fe20000300000 */
.L_x_53:
[----:B------:R-:W1:Y:S02]  /*9890*/  SYNCS.PHASECHK.TRANS64.TRYWAIT P0, [UR43+0x22860], R0 ;  /* 0x02286000ff0075a7 */ /* 0x000e64000800016b */
[----:B-1----:R-:W-:Y:S05]  /*98a0*/  @!P0 BRA `(.L_x_54) ;  /* 0x0000002c00188947 */ /* 0x002fea0003800000 */
.L_x_120:
[----:B------:R-:W-:Y:S01]  /*98b0*/  ULDC.64 UR4, c[0x0][0x328] ;  /* 0x0000ca0000047ab9 */ /* 0x000fe20000000a00 */
[----:B------:R-:W-:Y:S01]  /*98c0*/  ULDC.64 UR6, c[0x0][0x338] ;  /* 0x0000ce0000067ab9 */ /* 0x000fe20000000a00 */
[----:B------:R-:W-:Y:S01]  /*98d0*/  IMAD R17, R17, UR4, RZ ;  /* 0x0000000411117c24 */ /* 0x000fe2000f8e02ff */
[----:B------:R-:W-:Y:S01]  /*98e0*/  LOP3.LUT P3, RZ, R23, 0x10, RZ, 0xc0, !PT ;  /* 0x0000001017ff7812 */ /* 0x000fe2000786c0ff */
[C---:B------:R-:W-:Y:S01]  /*98f0*/  IMAD.WIDE.U32 R4, R22.reuse, UR4, RZ ;  /* 0x0000000416047c25 */ /* 0x040fe2000f8e00ff */
[----:B------:R-:W-:Y:S02]  /*9900*/  R2UR UR4, R19 ;  /* 0x00000000130472ca */ /* 0x000fe400000e0000 */
[C---:B------:R-:W-:Y:S01]  /*9910*/  LOP3.LUT P2, RZ, R23.reuse, 0x8, RZ, 0xc0, !PT ;  /* 0x0000000817ff7812 */ /* 0x040fe2000784c0ff */
[----:B------:R-:W-:Y:S01]  /*9920*/  IMAD R17, R22, UR5, R17 ;  /* 0x0000000516117c24 */ /* 0x000fe2000f8e0211 */
[----:B------:R-:W-:Y:S01]  /*9930*/  LOP3.LUT P1, RZ, R23, 0x4, RZ, 0xc0, !PT ;  /* 0x0000000417ff7812 */ /* 0x000fe2000782c0ff */
[----:B0-----:R-:W-:Y:S01]  /*9940*/  IMAD R3, R37, UR6, RZ ;  /* 0x0000000625037c24 */ /* 0x001fe2000f8e02ff */
[----:B------:R-:W-:Y:S01]  /*9950*/  SEL R0, RZ, 0x4, P2 ;  /* 0x00000004ff007807 */ /* 0x000fe20001000000 */
[----:B------:R-:W-:Y:S01]  /*9960*/  IMAD.IADD R5, R5, 0x1, R17 ;  /* 0x0000000105057824 */ /* 0x000fe200078e0211 */
[----:B------:R-:W-:Y:S01]  /*9970*/  SEL R7, RZ, 0x8, P1 ;  /* 0x00000008ff077807 */ /* 0x000fe20000800000 */
[C---:B------:R-:W-:Y:S01]  /*9980*/  IMAD R3, R36.reuse, UR7, R3 ;  /* 0x0000000724037c24 */ /* 0x040fe2000f8e0203 */
[----:B------:R-:W-:Y:S01]  /*9990*/  LOP3.LUT P4, RZ, R23, 0x1, RZ, 0xc0, !PT ;  /* 0x0000000117ff7812 */ /* 0x000fe2000788c0ff */
[----:B------:R-:W-:Y:S01]  /*99a0*/  IMAD.WIDE.U32 R4, R36, UR6, R4 ;  /* 0x0000000624047c25 */ /* 0x000fe2000f8e0004 */
[----:B------:R-:W-:-:S02]  /*99b0*/  ULDC.64 UR6, c[0x0][0x330] ;  /* 0x0000cc0000067ab9 */ /* 0x000fc40000000a00 */
[----:B------:R-:W-:Y:S02]  /*99c0*/  UIMAD UR4, UR4, UR6, URZ ;  /* 0x00000006040472a4 */ /* 0x000fe4000f8e023f */
[----:B------:R-:W-:Y:S01]  /*99d0*/  IADD3 R5, R5, R3, RZ ;  /* 0x0000000305057210 */ /* 0x000fe20007ffe0ff */
[----:B------:R-:W-:Y:S01]  /*99e0*/  IMAD.U32 R3, RZ, RZ, UR6 ;  /* 0x00000006ff037e24 */ /* 0x000fe2000f8e00ff */
[----:B------:R-:W-:-:S03]  /*99f0*/  UIMAD UR4, UR40, UR7, UR4 ;  /* 0x00000007280472a4 */ /* 0x000fc6000f8e0204 */
[----:B------:R-:W-:Y:S01]  /*9a00*/  IMAD.WIDE.U32 R4, R3, UR40, R4 ;  /* 0x0000002803047c25 */ /* 0x000fe2000f8e0004 */
[----:B------:R-:W-:-:S03]  /*9a10*/  ULDC.64 UR6, c[0x0][0x318] ;  /* 0x0000c60000067ab9 */ /* 0x000fc60000000a00 */
[----:B------:R-:W-:Y:S01]  /*9a20*/  VIADD R3, R5, UR4 ;  /* 0x0000000405037c36 */ /* 0x000fe20008000000 */
[----:B------:R-:W-:Y:S01]  /*9a30*/  SEL R5, RZ, 0x2, P3 ;  /* 0x00000002ff057807 */ /* 0x000fe20001800000 */
[----:B------:R-:W-:Y:S01]  /*9a40*/  UMOV UR4, 0xffffffff ;  /* 0xffffffff00047882 */ /* 0x000fe20000000000 */
[----:B------:R-:W-:Y:S02]  /*9a50*/  LEA R17, P0, R4, UR6, 0x1 ;  /* 0x0000000604117c11 */ /* 0x000fe4000f8008ff */
[----:B------:R-:W-:Y:S02]  /*9a60*/  IADD3 R0, R0, R5, R18 ;  /* 0x0000000500007210 */ /* 0x000fe40007ffe012 */
[----:B------:R-:W-:-:S03]  /*9a70*/  LEA.HI.X R3, R4, UR7, R3, 0x1, P0 ;  /* 0x0000000704037c11 */ /* 0x000fc600080f0c03 */
[----:B------:R-:W-:Y:S01]  /*9a80*/  IMAD.IADD R6, R0, 0x1, R7 ;  /* 0x0000000100067824 */ /* 0x000fe200078e0207 */
[----:B------:R-:W-:Y:S06]  /*9a90*/  BRA.DIV UR4, `(.L_x_55) ;  /* 0x0000002a04b47947 */ /* 0x000fec000b800000 */
[----:B------:R-:W0:Y:S01]  /*9aa0*/  SHFL.IDX PT, R14, R17, RZ, 0x181f ;  /* 0x00181fff110e7589 */ /* 0x000e2200000e0000 */
[----:B------:R-:W-:Y:S02]  /*9ab0*/  SHF.L.U32 R24, R24, 0x1, RZ ;  /* 0x0000000118187819 */ /* 0x000fe400000006ff */
[----:B------:R-:W-:Y:S01]  /*9ac0*/  LEA R21, R16, UR43, 0x1 ;  /* 0x0000002b10157c11 */ /* 0x000fe2000f8e08ff */
[----:B------:R-:W1:Y:S01]  /*9ad0*/  SHFL.IDX PT, R0, R3, RZ, 0x181f ;  /* 0x00181fff03007589 */ /* 0x000e6200000e0000 */
[C---:B------:R-:W-:Y:S02]  /*9ae0*/  LOP3.LUT P2, RZ, R6.reuse, 0x2, RZ, 0xc0, !PT ;  /* 0x0000000206ff7812 */ /* 0x040fe4000784c0ff */
[----:B------:R-:W-:Y:S02]  /*9af0*/  LOP3.LUT P1, RZ, R6, 0x4, RZ, 0xc0, !PT ;  /* 0x0000000406ff7812 */ /* 0x000fe4000782c0ff */
[----:B0-----:R-:W-:Y:S02]  /*9b00*/  IADD3 R4, P0, R14, R24, RZ ;  /* 0x000000180e047210 */ /* 0x001fe40007f1e0ff */
[----:B------:R-:W0:Y:S03]  /*9b10*/  SHFL.IDX PT, R14, R17, 0x1, 0x181f ;  /* 0x00381f00110e7f89 */ /* 0x000e2600000e0000 */
[----:B-1----:R-:W-:-:S02]  /*9b20*/  IMAD.X R5, RZ, RZ, R0, P0 ;  /* 0x000000ffff057224 */ /* 0x002fc400000e0600 */
[----:B------:R-:W1:Y:S01]  /*9b30*/  SHFL.IDX PT, R0, R3, 0x1, 0x181f ;  /* 0x00381f0003007f89 */ /* 0x000e6200000e0000 */
[----:B0-----:R-:W-:-:S03]  /*9b40*/  IADD3 R10, P0, R14, R24, RZ ;  /* 0x000000180e0a7210 */ /* 0x001fc60007f1e0ff */
[----:B------:R-:W0:Y:S02]  /*9b50*/  SHFL.IDX PT, R14, R17, 0x2, 0x181f ;  /* 0x00581f00110e7f89 */ /* 0x000e2400000e0000 */
[----:B-1----:R-:W-:Y:S02]  /*9b60*/  IMAD.X R11, RZ, RZ, R0, P0 ;  /* 0x000000ffff0b7224 */ /* 0x002fe400000e0600 */
[----:B------:R-:W1:Y:S01]  /*9b70*/  SHFL.IDX PT, R0, R3, 0x2, 0x181f ;  /* 0x00581f0003007f89 */ /* 0x000e6200000e0000 */
[----:B0-----:R-:W-:-:S03]  /*9b80*/  IADD3 R8, P0, R14, R24, RZ ;  /* 0x000000180e087210 */ /* 0x001fc60007f1e0ff */
[----:B------:R-:W0:Y:S02]  /*9b90*/  SHFL.IDX PT, R14, R17, 0x3, 0x181f ;  /* 0x00781f00110e7f89 */ /* 0x000e2400000e0000 */
[----:B-1----:R-:W-:Y:S01]  /*9ba0*/  IMAD.X R9, RZ, RZ, R0, P0 ;  /* 0x000000ffff097224 */ /* 0x002fe200000e0600 */
[----:B------:R-:W-:Y:S01]  /*9bb0*/  ISETP.LT.OR P0, PT, R35, 0x1, P4 ;  /* 0x000000012300780c */ /* 0x000fe20002701670 */
[----:B------:R-:W1:-:S12]  /*9bc0*/  SHFL.IDX PT, R0, R3, 0x3, 0x181f ;  /* 0x00781f0003007f89 */ /* 0x000e5800000e0000 */
[----:B------:R-:W-:Y:S01]  /*9bd0*/  LDGSTS.E.BYPASS.LTC128B.128 [R21+0x400], desc[UR36][R4.64], !P0 ;  /* 0x0040000004157fae */ /* 0x000fe2000c101d64 */
[----:B------:R-:W-:-:S13]  /*9be0*/  ISETP.LT.OR P0, PT, R35, 0x1, !P2 ;  /* 0x000000012300780c */ /* 0x000fda0005701670 */
[----:B------:R-:W-:Y:S01]  /*9bf0*/  LDGSTS.E.BYPASS.LTC128B.128 [R21+0x3400], desc[UR36][R4.64+0x80], !P0 ;  /* 0x0340008004157fae */ /* 0x000fe2000c101d64 */
[----:B------:R-:W-:-:S13]  /*9c00*/  ISETP.LT.OR P0, PT, R35, 0x1, !P1 ;  /* 0x000000012300780c */ /* 0x000fda0004f01670 */
[----:B------:R-:W-:Y:S01]  /*9c10*/  LDGSTS.E.BYPASS.LTC128B.128 [R21+0x6400], desc[UR36][R4.64+0x100], !P0 ;  /* 0x0640010004157fae */ /* 0x000fe2000c101d64 */
[----:B------:R-:W-:-:S04]  /*9c20*/  LOP3.LUT P0, RZ, R6, 0x8, RZ, 0xc0, !PT ;  /* 0x0000000806ff7812 */ /* 0x000fc8000780c0ff */
[----:B------:R-:W-:-:S13]  /*9c30*/  ISETP.LT.OR P3, PT, R35, 0x1, !P0 ;  /* 0x000000012300780c */ /* 0x000fda0004761670 */
[----:B------:R2:W-:Y:S01]  /*9c40*/  LDGSTS.E.BYPASS.LTC128B.128 [R21+0x9400], desc[UR36][R4.64+0x180], !P3 ;  /* 0x0940018004157fae */ /* 0x0005e2000d901d64 */
[----:B0-----:R-:W-:-:S03]  /*9c50*/  IADD3 R6, P3, R14, R24, RZ ;  /* 0x000000180e067210 */ /* 0x001fc60007f7e0ff */
[----:B------:R-:W2:Y:S01]  /*9c60*/  SHFL.IDX PT, R14, R17, 0x4, 0x181f ;  /* 0x00981f00110e7f89 */ /* 0x000ea200000e0000 */
[----:B-1----:R-:W-:Y:S02]  /*9c70*/  IADD3.X R7, RZ, R0, RZ, P3, !PT ;  /* 0x00000000ff077210 */ /* 0x002fe40001ffe4ff */
[C---:B------:R-:W-:Y:S01]  /*9c80*/  ISETP.LT.OR P3, PT, R35.reuse, 0x11, P4 ;  /* 0x000000112300780c */ /* 0x040fe20002761670 */
[----:B------:R-:W0:Y:S04]  /*9c90*/  SHFL.IDX PT, R0, R3, 0x4, 0x181f ;  /* 0x00981f0003007f89 */ /* 0x000e2800000e0000 */
[----:B------:R-:W1:Y:S08]  /*9ca0*/  SHFL.IDX PT, R3, R3, 0x5, 0x181f ;  /* 0x00b81f0003037f89 */ /* 0x000e7000000e0000 */
[----:B------:R-:W-:Y:S01]  /*9cb0*/  LDGSTS.E.BYPASS.LTC128B.128 [R21+0xc00], desc[UR36][R10.64], !P3 ;  /* 0x00c000000a157fae */ /* 0x000fe2000d901d64 */
[----:B------:R-:W-:-:S13]  /*9cc0*/  ISETP.LT.OR P3, PT, R35, 0x11, !P2 ;  /* 0x000000112300780c */ /* 0x000fda0005761670 */
[----:B------:R-:W-:Y:S01]  /*9cd0*/  LDGSTS.E.BYPASS.LTC128B.128 [R21+0x3c00], desc[UR36][R10.64+0x80], !P3 ;  /* 0x03c000800a157fae */ /* 0x000fe2000d901d64 */
[----:B------:R-:W-:-:S13]  /*9ce0*/  ISETP.LT.OR P3, PT, R35, 0x11, !P1 ;  /* 0x000000112300780c */ /* 0x000fda0004f61670 */
[----:B------:R-:W-:Y:S01]  /*9cf0*/  LDGSTS.E.BYPASS.LTC128B.128 [R21+0x6c00], desc[UR36][R10.64+0x100], !P3 ;  /* 0x06c001000a157fae */ /* 0x000fe2000d901d64 */
[----:B------:R-:W-:-:S13]  /*9d00*/  ISETP.LT.OR P3, PT, R35, 0x11, !P0 ;  /* 0x000000112300780c */ /* 0x000fda0004761670 */
[----:B------:R-:W-:Y:S01]  /*9d10*/  LDGSTS.E.BYPASS.LTC128B.128 [R21+0x9c00], desc[UR36][R10.64+0x180], !P3 ;  /* 0x09c001800a157fae */ /* 0x000fe2000d901d64 */
[----:B--2---:R-:W-:-:S03]  /*9d20*/  IADD3 R4, P3, R14, R24, RZ ;  /* 0x000000180e047210 */ /* 0x004fc60007f7e0ff */
[----:B------:R2:W3:Y:S02]  /*9d30*/  SHFL.IDX PT, R14, R17, 0x5, 0x181f ;  /* 0x00b81f00110e7f89 */ /* 0x0004e400000e0000 */
[----:B0-----:R-:W-:Y:S01]  /*9d40*/  IMAD.X R5, RZ, RZ, R0, P3 ;  /* 0x000000ffff057224 */ /* 0x001fe200018e0600 */
[----:B------:R-:W-:Y:S01]  /*9d50*/  ISETP.LT.OR P3, PT, R35, 0x21, P4 ;  /* 0x000000212300780c */ /* 0x000fe20002761670 */
[----:B------:R-:W-:-:S12]  /*9d60*/  VIADD R0, R21, 0x400 ;  /* 0x0000040015007836 */ /* 0x000fd80000000000 */
[----:B------:R-:W-:Y:S01]  /*9d70*/  LDGSTS.E.BYPASS.LTC128B.128 [R21+0x1400], desc[UR36][R8.64], !P3 ;  /* 0x0140000008157fae */ /* 0x000fe2000d901d64 */
[----:B------:R-:W-:-:S13]  /*9d80*/  ISETP.LT.OR P3, PT, R35, 0x21, !P2 ;  /* 0x000000212300780c */ /* 0x000fda0005761670 */
[----:B------:R-:W-:Y:S01]  /*9d90*/  LDGSTS.E.BYPASS.LTC128B.128 [R21+0x4400], desc[UR36][R8.64+0x80], !P3 ;  /* 0x0440008008157fae */ /* 0x000fe2000d901d64 */
[----:B------:R-:W-:-:S13]  /*9da0*/  ISETP.LT.OR P3, PT, R35, 0x21, !P1 ;  /* 0x000000212300780c */ /* 0x000fda0004f61670 */
[----:B------:R-:W-:Y:S01]  /*9db0*/  LDGSTS.E.BYPASS.LTC128B.128 [R21+0x7400], desc[UR36][R8.64+0x100], !P3 ;  /* 0x0740010008157fae */ /* 0x000fe2000d901d64 */
[----:B------:R-:W-:-:S13]  /*9dc0*/  ISETP.LT.OR P3, PT, R35, 0x21, !P0 ;  /* 0x000000212300780c */ /* 0x000fda0004761670 */
[----:B------:R0:W-:Y:S01]  /*9dd0*/  LDGSTS.E.BYPASS.LTC128B.128 [R21+0xa400], desc[UR36][R8.64+0x180], !P3 ;  /* 0x0a40018008157fae */ /* 0x0001e2000d901d64 */
[----:B------:R-:W-:Y:S01]  /*9de0*/  ISETP.LT.OR P3, PT, R35, 0x31, P4 ;  /* 0x000000312300780c */ /* 0x000fe20002761670 */
[----:B0-----:R-:W-:-:S12]  /*9df0*/  IMAD.MOV.U32 R8, RZ, RZ, RZ ;  /* 0x000000ffff087224 */ /* 0x001fd800078e00ff */
[----:B------:R2:W-:Y:S01]  /*9e00*/  LDGSTS.E.BYPASS.LTC128B.128 [R21+0x1c00], desc[UR36][R6.64], !P3 ;  /* 0x01c0000006157fae */ /* 0x0005e2000d901d64 */
[----:B------:R-:W-:-:S13]  /*9e10*/  ISETP.LT.OR P3, PT, R35, 0x31, !P2 ;  /* 0x000000312300780c */ /* 0x000fda0005761670 */
[----:B------:R2:W-:Y:S01]  /*9e20*/  LDGSTS.E.BYPASS.LTC128B.128 [R21+0x4c00], desc[UR36][R6.64+0x80], !P3 ;  /* 0x04c0008006157fae */ /* 0x0005e2000d901d64 */
[----:B------:R-:W-:-:S13]  /*9e30*/  ISETP.LT.OR P3, PT, R35, 0x31, !P1 ;  /* 0x000000312300780c */ /* 0x000fda0004f61670 */
[----:B------:R2:W-:Y:S01]  /*9e40*/  LDGSTS.E.BYPASS.LTC128B.128 [R21+0x7c00], desc[UR36][R6.64+0x100], !P3 ;  /* 0x07c0010006157fae */ /* 0x0005e2000d901d64 */
[----:B------:R-:W-:-:S13]  /*9e50*/  ISETP.LT.OR P3, PT, R35, 0x31, !P0 ;  /* 0x000000312300780c */ /* 0x000fda0004761670 */
[----:B------:R2:W-:Y:S01]  /*9e60*/  LDGSTS.E.BYPASS.LTC128B.128 [R21+0xac00], desc[UR36][R6.64+0x180], !P3 ;  /* 0x0ac0018006157fae */ /* 0x0005e2000d901d64 */
[----:B------:R-:W-:-:S13]  /*9e70*/  ISETP.LT.OR P3, PT, R35, 0x41, P4 ;  /* 0x000000412300780c */ /* 0x000fda0002761670 */
[----:B------:R2:W-:Y:S01]  /*9e80*/  LDGSTS.E.BYPASS.LTC128B.128 [R21+0x2400], desc[UR36][R4.64], !P3 ;  /* 0x0240000004157fae */ /* 0x0005e2000d901d64 */
[----:B------:R-:W-:-:S13]  /*9e90*/  ISETP.LT.OR P3, PT, R35, 0x41, !P2 ;  /* 0x000000412300780c */ /* 0x000fda0005761670 */
[----:B------:R2:W-:Y:S01]  /*9ea0*/  LDGSTS.E.BYPASS.LTC128B.128 [R21+0x5400], desc[UR36][R4.64+0x80], !P3 ;  /* 0x0540008004157fae */ /* 0x0005e2000d901d64 */
[----:B------:R-:W-:-:S13]  /*9eb0*/  ISETP.LT.OR P3, PT, R35, 0x41, !P1 ;  /* 0x000000412300780c */ /* 0x000fda0004f61670 */
[----:B------:R2:W-:Y:S01]  /*9ec0*/  LDGSTS.E.BYPASS.LTC128B.128 [R21+0x8400], desc[UR36][R4.64+0x100], !P3 ;  /* 0x0840010004157fae */ /* 0x0005e2000d901d64 */
[----:B------:R-:W-:-:S13]  /*9ed0*/  ISETP.LT.OR P3, PT, R35, 0x41, !P0 ;  /* 0x000000412300780c */ /* 0x000fda0004761670 */
[----:B-1-3--:R2:W-:Y:S02]  /*9ee0*/  LDGSTS.E.BYPASS.LTC128B.128 [R21+0xb400], desc[UR36][R4.64+0x180], !P3 ;  /* 0x0b40018004157fae */ /* 0x00a5e4000d901d64 */
.L_x_134:
[----:B0-2---:R-:W-:Y:S02]  /*9ef0*/  IADD3 R4, P3, R14, R24, RZ ;  /* 0x000000180e047210 */ /* 0x005fe40007f7e0ff */
[C---:B------:R-:W-:Y:S02]  /*9f00*/  ISETP.LT.OR P2, PT, R35.reuse, 0x51, !P2 ;  /* 0x000000512300780c */ /* 0x040fe40005741670 */
[----:B------:R-:W-:Y:S02]  /*9f10*/  IADD3.X R5, RZ, R3, RZ, P3, !PT ;  /* 0x00000003ff057210 */ /* 0x000fe40001ffe4ff */
[C---:B------:R-:W-:Y:S02]  /*9f20*/  ISETP.LT.OR P3, PT, R35.reuse, 0x51, P4 ;  /* 0x000000512300780c */ /* 0x040fe40002761670 */
[C---:B------:R-:W-:Y:S02]  /*9f30*/  ISETP.LT.OR P1, PT, R35.reuse, 0x51, !P1 ;  /* 0x000000512300780c */ /* 0x040fe40004f21670 */
[----:B------:R-:W-:-:S09]  /*9f40*/  ISETP.LT.OR P0, PT, R35, 0x51, !P0 ;  /* 0x000000512300780c */ /* 0x000fd20004701670 */
[----:B------:R-:W-:Y:S01]  /*9f50*/  @!PT LDS RZ, [RZ] ;  /* 0x00000000fffff984 */ /* 0x000fe20000000800 */
[----:B------:R-:W-:Y:S01]  /*9f60*/  @!PT LDS RZ, [RZ] ;  /* 0x00000000fffff984 */ /* 0x000fe20000000800 */
[----:B------:R-:W-:Y:S01]  /*9f70*/  @!PT LDS RZ, [RZ] ;  /* 0x00000000fffff984 */ /* 0x000fe20000000800 */
[----:B------:R0:W-:Y:S04]  /*9f80*/  LDGSTS.E.BYPASS.LTC128B.128 [R21+0x2c00], desc[UR36][R4.64], !P3 ;  /* 0x02c0000004157fae */ /* 0x0001e8000d901d64 */
[----:B------:R0:W-:Y:S04]  /*9f90*/  LDGSTS.E.BYPASS.LTC128B.128 [R21+0x5c00], desc[UR36][R4.64+0x80], !P2 ;  /* 0x05c0008004157fae */ /* 0x0001e8000d101d64 */
[----:B------:R0:W-:Y:S04]  /*9fa0*/  LDGSTS.E.BYPASS.LTC128B.128 [R21+0x8c00], desc[UR36][R4.64+0x100], !P1 ;  /* 0x08c0010004157fae */ /* 0x0001e8000c901d64 */
[----:B------:R0:W-:Y:S01]  /*9fb0*/  LDGSTS.E.BYPASS.LTC128B.128 [R21+0xbc00], desc[UR36][R4.64+0x180], !P0 ;  /* 0x0bc0018004157fae */ /* 0x0001e2000c101d64 */
[----:B------:R-:W-:Y:S01]  /*9fc0*/  NOP ;  /* 0x0000000000007918 */ /* 0x000fe20000000000 */
[----:B------:R-:W-:Y:S02]  /*9fd0*/  SYNCS.ARRIVE.TRANS64.RED.A0T1 RZ, [UR43+0x22850], RZ ;  /* 0x022850ffffff79a7 */ /* 0x000fe4000820042b */
[----:B------:R-:W-:Y:S01]  /*9fe0*/  ARRIVES.LDGSTSBAR.64.TRANSCNT [UR43+0x22850] ;  /* 0x02285000ff0079b0 */ /* 0x000fe20008000aab */
[----:B------:R-:W-:Y:S01]  /*9ff0*/  NOP ;  /* 0x0000000000007918 */ /* 0x000fe20000000000 */
[----:B------:R-:W-:-:S13]  /*a000*/  ISETP.NE.AND P4, PT, R34, 0x3, PT ;  /* 0x000000032200780c */ /* 0x000fda0003f85270 */
[----:B0-----:R-:W-:Y:S05]  /*a010*/  @!P4 BRA `(.L_x_56) ;  /* 0x000000000004c947 */ /* 0x001fea0003800000 */
[----:B------:R-:W-:Y:S01]  /*a020*/  BPT.TRAP 0x1 ;  /* 0x000000040000795c */ /* 0x000fe20000300000 */
.L_x_56:
[----:B------:R-:W-:Y:S01]  /*a030*/  UIADD3 UR4, UR46, -0x2, URZ ;  /* 0xfffffffe2e047890 */ /* 0x000fe2000fffe03f */
[----:B------:R-:W-:Y:S01]  /*a040*/  SYNCS.ARRIVE.TRANS64.A1T0 RZ, [UR43+0x22850], RZ ;  /* 0x022850ffffff79a7 */ /* 0x000fe2000810002b */
[----:B------:R-:W-:Y:S01]  /*a050*/  BSSY B0, `(.L_x_40) ;  /* 0x00000e7000007945 */ /* 0x000fe20003800000 */
[----:B------:R-:W-:Y:S01]  /*a060*/  IMAD.MOV.U32 R20, RZ, RZ, 0x1 ;  /* 0x00000001ff147424 */ /* 0x000fe200078e00ff */
[----:B------:R-:W-:Y:S01]  /*a070*/  UISETP.GE.AND UP0, UPT, UR4, UR45, UPT ;  /* 0x0000002d0400728c */ /* 0x000fe2000bf06270 */
[----:B------:R-:W-:-:S05]  /*a080*/  IMAD.MOV.U32 R21, RZ, RZ, 0x1 ;  /* 0x00000001ff157424 */ /* 0x000fca00078e00ff */
[----:B------:R-:W-:-:S13]  /*a090*/  PLOP3.LUT P0, PT, PT, PT, UP0, 0x40, 0x0 ;  /* 0x000000000000781c */ /* 0x000fda0003f0e808 */
[----:B------:R-:W-:Y:S05]  /*a0a0*/  @P0 BRA `(.L_x_57) ;  /* 0x0000000c00840947 */ /* 0x000fea0003800000 */
[----:B------:R-:W-:Y:S01]  /*a0b0*/  UIADD3 UR4, UR44, 0x1, URZ ;  /* 0x000000012c047890 */ /* 0x000fe2000fffe03f */
[----:B------:R-:W-:Y:S01]  /*a0c0*/  IADD3 R27, R28, R31, R27 ;  /* 0x0000001f1c1b7210 */ /* 0x000fe20007ffe01b */
[----:B------:R-:W-:Y:S01]  /*a0d0*/  IMAD.MOV.U32 R20, RZ, RZ, 0x1 ;  /* 0x00000001ff147424 */ /* 0x000fe200078e00ff */
[----:B------:R-:W-:Y:S01]  /*a0e0*/  LOP3.LUT R4, RZ, UR42, RZ, 0x33, !PT ;  /* 0x0000002aff047c12 */ /* 0x000fe2000f8e33ff */
[----:B------:R-:W-:Y:S01]  /*a0f0*/  UIMAD UR4, UR4, UR38, URZ ;  /* 0x00000026040472a4 */ /* 0x000fe2000f8e023f */
[----:B------:R-:W-:Y:S01]  /*a100*/  MOV R21, 0x1 ;  /* 0x0000000100157802 */ /* 0x000fe20000000f00 */
[----:B------:R-:W-:-:S04]  /*a110*/  VIADD R36, R27, 0xfffffee0 ;  /* 0xfffffee01b247836 */ /* 0x000fc80000000000 */
[----:B------:R-:W-:-:S04]  /*a120*/  LOP3.LUT R3, RZ, UR4, RZ, 0x33, !PT ;  /* 0x00000004ff037c12 */ /* 0x000fc8000f8e33ff */
[----:B------:R-:W-:-:S04]  /*a130*/  VIMNMX R3, R3, R4, !PT ;  /* 0x0000000403037248 */ /* 0x000fc80007fe0100 */
[C---:B------:R-:W-:Y:S01]  /*a140*/  IADD3 R35, -R3.reuse, -0x2, RZ ;  /* 0xfffffffe03237810 */ /* 0x040fe20007ffe1ff */
[----:B------:R-:W-:-:S07]  /*a150*/  IMAD R36, R3, -0x60, R36 ;  /* 0xffffffa003247824 */ /* 0x000fce00078e0224 */
.L_x_72:
[----:B------:R-:W-:Y:S01]  /*a160*/  ISETP.NE.AND P1, PT, R29, 0x1, PT ;  /* 0x000000011d00780c */ /* 0x000fe20003f25270 */
[----:B------:R-:W-:Y:S01]  /*a170*/  BSSY B1, `(.L_x_58) ;  /* 0x0000014000017945 */ /* 0x000fe20003800000 */
[----:B------:R-:W-:Y:S01]  /*a180*/  ISETP.GT.U32.AND P0, PT, R26, 0x5f, PT ;  /* 0x0000005f1a00780c */ /* 0x000fe20003f04070 */
[----:B------:R-:W-:-:S10]  /*a190*/  IMAD.MOV.U32 R33, RZ, RZ, RZ ;  /* 0x000000ffff217224 */ /* 0x000fd400078e00ff */
[----:B0-----:R-:W0:Y:S08]  /*a1a0*/  @P1 LDC R3, c[0x0][0x434] ;  /* 0x00010d00ff031b82 */ /* 0x001e300000000800 */
[----:B------:R-:W1:Y:S01]  /*a1b0*/  @P1 LDC R5, c[0x0][0x438] ;  /* 0x00010e00ff051b82 */ /* 0x000e620000000800 */
[----:B0-----:R-:W-:-:S04]  /*a1c0*/  @P1 IMAD.HI.U32 R4, R36, R3, RZ ;  /* 0x0000000324041227 */ /* 0x001fc800078e00ff */
[----:B------:R-:W-:Y:S01]  /*a1d0*/  IMAD.MOV.U32 R3, RZ, RZ, R36 ;  /* 0x000000ffff037224 */ /* 0x000fe200078e0024 */
[----:B-1----:R-:W-:Y:S01]  /*a1e0*/  @P1 SHF.R.U32.HI R3, RZ, R5, R4 ;  /* 0x00000005ff031219 */ /* 0x002fe20000011604 */
[----:B--23--:R-:W-:Y:S06]  /*a1f0*/  @P0 BRA `(.L_x_59) ;  /* 0x00000000002c0947 */ /* 0x00cfec0003800000 */
[----:B------:R-:W-:Y:S01]  /*a200*/  SHF.R.S32.HI R5, RZ, 0x1f, R3 ;  /* 0x0000001fff057819 */ /* 0x000fe20000011403 */
[----:B------:R-:W-:Y:S01]  /*a210*/  ULDC.64 UR4, c[0x0][0x428] ;  /* 0x00010a0000047ab9 */ /* 0x000fe20000000a00 */
[----:B------:R-:W-:Y:S01]  /*a220*/  MOV R4, R3 ;  /* 0x0000000300047202 */ /* 0x000fe20000000f00 */
[----:B------:R-:W-:-:S04]  /*a230*/  IMAD R9, R25, UR4, RZ ;  /* 0x0000000419097c24 */ /* 0x000fc8000f8e02ff */
[----:B------:R-:W-:-:S04]  /*a240*/  IMAD.WIDE.U32 R6, R30, UR4, R4 ;  /* 0x000000041e067c25 */ /* 0x000fc8000f8e0004 */
[----:B------:R-:W-:Y:S01]  /*a250*/  IMAD R5, R30, UR5, R9 ;  /* 0x000000051e057c24 */ /* 0x000fe2000f8e0209 */
[----:B------:R-:W-:Y:S02]  /*a260*/  ULDC.64 UR4, c[0x0][0x418] ;  /* 0x0001060000047ab9 */ /* 0x000fe40000000a00 */
[----:B------:R-:W-:Y:S01]  /*a270*/  LEA R4, P0, R6, UR4, 0x2 ;  /* 0x0000000406047c11 */ /* 0x000fe2000f8010ff */
[----:B------:R-:W-:-:S05]  /*a280*/  IMAD.IADD R5, R5, 0x1, R7 ;  /* 0x0000000105057824 */ /* 0x000fca00078e0207 */
[----:B------:R-:W-:-:S05]  /*a290*/  LEA.HI.X R5, R6, UR5, R5, 0x2, P0 ;  /* 0x0000000506057c11 */ /* 0x000fca00080f1405 */
[----:B------:R0:W5:Y:S02]  /*a2a0*/  LDG.E R33, desc[UR36][R4.64] ;  /* 0x0000002404217981 */ /* 0x000164000c1e1900 */
.L_x_59:
[----:B------:R-:W-:Y:S05]  /*a2b0*/  BSYNC B1 ;  /* 0x0000000000017941 */ /* 0x000fea0003800000 */
.L_x_58:
[----:B------:R-:W-:-:S13]  /*a2c0*/  ISETP.NE.AND P0, PT, R34, 0x3, PT ;  /* 0x000000032200780c */ /* 0x000fda0003f05270 */
[----:B------:R-:W-:Y:S05]  /*a2d0*/  @!P0 BRA `(.L_x_60) ;  /* 0x0000000000048947 */ /* 0x000fea0003800000 */
[----:B------:R-:W-:Y:S01]  /*a2e0*/  BPT.TRAP 0x1 ;  /* 0x000000040000795c */ /* 0x000fe20000300000 */
.L_x_60:
[----:B------:R-:W-:Y:S01]  /*a2f0*/  LEA R32, R21, UR43, 0x3 ;  /* 0x0000002b15207c11 */ /* 0x000fe2000f8e18ff */
[----:B------:R-:W-:Y:S01]  /*a300*/  BSSY B1, `(.L_x_61) ;  /* 0x0000004000017945 */ /* 0x000fe20003800000 */
[----:B------:R-:W-:-:S04]  /*a310*/  SHF.L.U32 R31, R20, 0x1f, RZ ;  /* 0x0000001f141f7819 */ /* 0x000fc800000006ff */
[----:B------:R-:W1:Y:S02]  /*a320*/  SYNCS.PHASECHK.TRANS64.TRYWAIT P0, [R32+URZ+0x22840], R31 ;  /* 0x0228401f200075a7 */ /* 0x000e64000800017f */
[----:B-1----:R-:W-:Y:S05]  /*a330*/  @!P0 BRA `(.L_x_62) ;  /* 0x0000002800f88947 */ /* 0x002fea0003800000 */
.L_x_135:
[----:B------:R-:W-:Y:S05]  /*a340*/  BSYNC B1 ;  /* 0x0000000000017941 */ /* 0x000fea0003800000 */
.L_x_61:
[----:B------:R-:W-:Y:S01]  /*a350*/  ULDC UR4, c[0x0][0x430] ;  /* 0x00010c0000047ab9 */ /* 0x000fe20000000800 */
[----:B-----5:R-:W-:Y:S01]  /*a360*/  SHF.R.S32.HI R22, RZ, 0x1f, R33 ;  /* 0x0000001fff167819 */ /* 0x020fe20000011421 */
[----:B------:R-:W-:Y:S01]  /*a370*/  UIADD3 UR4, -UR4, URZ, URZ ;  /* 0x0000003f04047290 */ /* 0x000fe2000fffe13f */
[----:B------:R-:W-:Y:S01]  /*a380*/  LOP3.LUT P1, RZ, R23, 0x2, RZ, 0xc0, !PT ;  /* 0x0000000217ff7812 */ /* 0x000fe2000782c0ff */
[----:B------:R-:W-:Y:S01]  /*a390*/  ULDC.64 UR6, c[0x0][0x310] ;  /* 0x0000c40000067ab9 */ /* 0x000fe20000000a00 */
[----:B------:R-:W-:Y:S02]  /*a3a0*/  IMAD R17, R21, 0x1800, R16 ;  /* 0x0000180015117824 */ /* 0x000fe400078e0210 */
[----:B------:R-:W-:Y:S02]  /*a3b0*/  IMAD R6, R22, UR6, RZ ;  /* 0x0000000616067c24 */ /* 0x000fe4000f8e02ff */
[----:B------:R-:W-:Y:S01]  /*a3c0*/  IMAD R28, R3, UR4, R36 ;  /* 0x00000004031c7c24 */ /* 0x000fe2000f8e0224 */
[----:B------:R-:W-:-:S03]  /*a3d0*/  ULDC.64 UR4, c[0x0][0x300] ;  /* 0x0000c00000047ab9 */ /* 0x000fc60000000a00 */
[----:B0-----:R-:W-:Y:S01]  /*a3e0*/  IMAD.WIDE.U32 R4, R28, UR4, RZ ;  /* 0x000000041c047c25 */ /* 0x001fe2000f8e00ff */
[----:B------:R-:W-:-:S05]  /*a3f0*/  SHF.R.S32.HI R27, RZ, 0x1f, R28 ;  /* 0x0000001fff1b7819 */ /* 0x000fca000001141c */
[----:B------:R-:W-:Y:S01]  /*a400*/  IMAD R3, R27, UR4, RZ ;  /* 0x000000041b037c24 */ /* 0x000fe2000f8e02ff */
[----:B------:R-:W-:-:S03]  /*a410*/  R2UR UR4, R19 ;  /* 0x00000000130472ca */ /* 0x000fc600000e0000 */
[----:B------:R-:W-:-:S04]  /*a420*/  IMAD R3, R28, UR5, R3 ;  /* 0x000000051c037c24 */ /* 0x000fc8000f8e0203 */
[----:B------:R-:W-:Y:S02]  /*a430*/  IMAD.IADD R5, R5, 0x1, R3 ;  /* 0x0000000105057824 */ /* 0x000fe400078e0203 */
[C---:B------:R-:W-:Y:S02]  /*a440*/  IMAD R3, R33.reuse, UR7, R6 ;  /* 0x0000000721037c24 */ /* 0x040fe4000f8e0206 */
[----:B------:R-:W-:Y:S01]  /*a450*/  IMAD.WIDE.U32 R4, R33, UR6, R4 ;  /* 0x0000000621047c25 */ /* 0x000fe2000f8e0004 */
[----:B------:R-:W-:Y:S02]  /*a460*/  ULDC.64 UR6, c[0x0][0x308] ;  /* 0x0000c20000067ab9 */ /* 0x000fe40000000a00 */
[----:B------:R-:W-:Y:S01]  /*a470*/  UIMAD UR4, UR4, UR6, URZ ;  /* 0x00000006040472a4 */ /* 0x000fe2000f8e023f */
[----:B------:R-:W-:Y:S01]  /*a480*/  IMAD.IADD R5, R5, 0x1, R3 ;  /* 0x0000000105057824 */ /* 0x000fe200078e0203 */
[----:B------:R-:W-:Y:S02]  /*a490*/  MOV R3, UR6 ;  /* 0x0000000600037c02 */ /* 0x000fe40008000f00 */
[----:B------:R-:W-:-:S03]  /*a4a0*/  UIMAD UR4, UR40, UR7, UR4 ;  /* 0x00000007280472a4 */ /* 0x000fc6000f8e0204 */
[----:B------:R-:W-:Y:S01]  /*a4b0*/  IMAD.WIDE.U32 R4, R3, UR40, R4 ;  /* 0x0000002803047c25 */ /* 0x000fe2000f8e0004 */
[----:B------:R-:W-:-:S03]  /*a4c0*/  ULDC.64 UR6, c[0x0][0x2e8] ;  /* 0x0000ba0000067ab9 */ /* 0x000fc60000000a00 */
[----:B------:R-:W-:Y:S01]  /*a4d0*/  VIADD R3, R5, UR4 ;  /* 0x0000000405037c36 */ /* 0x000fe20008000000 */
[----:B------:R-:W-:Y:S01]  /*a4e0*/  LEA R10, P0, R4, UR6, 0x1 ;  /* 0x00000006040a7c11 */ /* 0x000fe2000f8008ff */
[----:B------:R-:W-:-:S03]  /*a4f0*/  UMOV UR4, 0xffffffff ;  /* 0xffffffff00047882 */ /* 0x000fc60000000000 */
[----:B------:R-:W-:Y:S01]  /*a500*/  LEA.HI.X R3, R4, UR7, R3, 0x1, P0 ;  /* 0x0000000704037c11 */ /* 0x000fe200080f0c03 */
[----:B------:R-:W-:Y:S08]  /*a510*/  BRA.DIV UR4, `(.L_x_63) ;  /* 0x0000002a04947947 */ /* 0x000ff0000b800000 */
[----:B------:R-:W0:Y:S01]  /*a520*/  SHFL.IDX PT, R14, R10, RZ, 0x181f ;  /* 0x00181fff0a0e7589 */ /* 0x000e2200000e0000 */
[----:B------:R-:W-:-:S03]  /*a530*/  LEA R17, R17, UR43, 0x1 ;  /* 0x0000002b11117c11 */ /* 0x000fc6000f8e08ff */
[----:B------:R-:W2:Y:S04]  /*a540*/  SHFL.IDX PT, R5, R3, RZ, 0x181f ;  /* 0x00181fff03057589 */ /* 0x000ea800000e0000 */
[----:B------:R-:W-:Y:S04]  /*a550*/  SHFL.IDX PT, R7, R3, 0x1, 0x181f ;  /* 0x00381f0003077f89 */ /* 0x000fe800000e0000 */
[----:B------:R-:W-:Y:S04]  /*a560*/  SHFL.IDX PT, R4, R3, 0x2, 0x181f ;  /* 0x00581f0003047f89 */ /* 0x000fe800000e0000 */
[----:B------:R-:W-:Y:S04]  /*a570*/  SHFL.IDX PT, R18, R3, 0x4, 0x181f ;  /* 0x00981f0003127f89 */ /* 0x000fe800000e0000 */
[----:B------:R-:W-:Y:S01]  /*a580*/  SHFL.IDX PT, R37, R10, 0x5, 0x181f ;  /* 0x00b81f000a257f89 */ /* 0x000fe200000e0000 */
[----:B0-----:R-:W-:-:S03]  /*a590*/  IADD3 R12, P0, R14, R24, RZ ;  /* 0x000000180e0c7210 */ /* 0x001fc60007f1e0ff */
[----:B------:R-:W0:Y:S02]  /*a5a0*/  SHFL.IDX PT, R14, R10, 0x1, 0x181f ;  /* 0x00381f000a0e7f89 */ /* 0x000e2400000e0000 */
[----:B--2---:R-:W-:Y:S02]  /*a5b0*/  IMAD.X R13, RZ, RZ, R5, P0 ;  /* 0x000000ffff0d7224 */ /* 0x004fe400000e0605 */
[----:B------:R-:W-:Y:S04]  /*a5c0*/  SHFL.IDX PT, R5, R3, 0x3, 0x181f ;  /* 0x00781f0003057f89 */ /* 0x000fe800000e0000 */
[----:B------:R2:W-:Y:S01]  /*a5d0*/  LDGSTS.E.BYPASS.LTC128B.128 [R17+0x1c400], desc[UR36][R12.64], !P1 ;  /* 0x1c4000000c117fae */ /* 0x0005e2000c901d64 */
[----:B0-----:R-:W-:-:S03]  /*a5e0*/  IADD3 R8, P0, R14, R24, RZ ;  /* 0x000000180e087210 */ /* 0x001fc60007f1e0ff */
[----:B------:R-:W0:Y:S02]  /*a5f0*/  SHFL.IDX PT, R14, R10, 0x2, 0x181f ;  /* 0x00581f000a0e7f89 */ /* 0x000e2400000e0000 */
[----:B------:R-:W-:-:S05]  /*a600*/  IMAD.X R9, RZ, RZ, R7, P0 ;  /* 0x000000ffff097224 */ /* 0x000fca00000e0607 */
[----:B------:R2:W-:Y:S01]  /*a610*/  LDGSTS.E.BYPASS.LTC128B.128 [R17+0x1cc00], desc[UR36][R8.64], !P1 ;  /* 0x1cc0000008117fae */ /* 0x0005e2000c901d64 */
[----:B0-----:R-:W-:-:S03]  /*a620*/  IADD3 R6, P0, R14, R24, RZ ;  /* 0x000000180e067210 */ /* 0x001fc60007f1e0ff */
[----:B------:R-:W0:Y:S01]  /*a630*/  SHFL.IDX PT, R14, R10, 0x3, 0x181f ;  /* 0x00781f000a0e7f89 */ /* 0x000e2200000e0000 */
[----:B------:R-:W-:-:S05]  /*a640*/  IADD3.X R7, RZ, R4, RZ, P0, !PT ;  /* 0x00000004ff077210 */ /* 0x000fca00007fe4ff */
[----:B------:R2:W-:Y:S01]  /*a650*/  LDGSTS.E.BYPASS.LTC128B.128 [R17+0x1d400], desc[UR36][R6.64], !P1 ;  /* 0x1d40000006117fae */ /* 0x0005e2000c901d64 */
[----:B0-----:R-:W-:-:S03]  /*a660*/  IADD3 R4, P0, R14, R24, RZ ;  /* 0x000000180e047210 */ /* 0x001fc60007f1e0ff */
[----:B------:R-:W0:Y:S02]  /*a670*/  SHFL.IDX PT, R14, R10, 0x4, 0x181f ;  /* 0x00981f000a0e7f89 */ /* 0x000e2400000e0000 */
[----:B------:R-:W-:-:S05]  /*a680*/  IMAD.X R5, RZ, RZ, R5, P0 ;  /* 0x000000ffff057224 */ /* 0x000fca00000e0605 */
[----:B------:R2:W-:Y:S01]  /*a690*/  LDGSTS.E.BYPASS.LTC128B.128 [R17+0x1dc00], desc[UR36][R4.64], !P1 ;  /* 0x1dc0000004117fae */ /* 0x0005e2000c901d64 */
[----:B0-----:R-:W-:-:S05]  /*a6a0*/  IADD3 R14, P0, R14, R24, RZ ;  /* 0x000000180e0e7210 */ /* 0x001fca0007f1e0ff */
[----:B------:R-:W-:Y:S02]  /*a6b0*/  IMAD.X R15, RZ, RZ, R18, P0 ;  /* 0x000000ffff0f7224 */ /* 0x000fe400000e0612 */
[----:B------:R2:W0:Y:S04]  /*a6c0*/  SHFL.IDX PT, R18, R3, 0x5, 0x181f ;  /* 0x00b81f0003127f89 */ /* 0x00042800000e0000 */
[----:B------:R2:W-:Y:S02]  /*a6d0*/  LDGSTS.E.BYPASS.LTC128B.128 [R17+0x1e400], desc[UR36][R14.64], !P1 ;  /* 0x1e4000000e117fae */ /* 0x0005e4000c901d64 */
.L_x_149:
[----:B--2---:R-:W-:-:S05]  /*a6e0*/  IADD3 R4, P0, R37, R24, RZ ;  /* 0x0000001825047210 */ /* 0x004fca0007f1e0ff */
[----:B0-----:R-:W-:Y:S01]  /*a6f0*/  IMAD.X R5, RZ, RZ, R18, P0 ;  /* 0x000000ffff057224 */ /* 0x001fe200000e0612 */
[----:B------:R-:W-:-:S04]  /*a700*/  PLOP3.LUT P0, PT, PT, PT, PT, 0x80, 0x0 ;  /* 0x000000000000781c */ /* 0x000fc80003f0f070 */
[----:B------:R-:W-:Y:S01]  /*a710*/  @!PT LDS RZ, [RZ] ;  /* 0x00000000fffff984 */ /* 0x000fe20000000800 */
[----:B------:R-:W-:Y:S01]  /*a720*/  @!PT LDS RZ, [RZ] ;  /* 0x00000000fffff984 */ /* 0x000fe20000000800 */
[----:B------:R-:W-:Y:S01]  /*a730*/  @!PT LDS RZ, [RZ] ;  /* 0x00000000fffff984 */ /* 0x000fe20000000800 */
[----:B------:R0:W-:Y:S01]  /*a740*/  LDGSTS.E.BYPASS.LTC128B.128 [R17+0x1ec00], desc[UR36][R4.64], !P1 ;  /* 0x1ec0000004117fae */ /* 0x0001e2000c901d64 */
[----:B------:R-:W-:-:S08]  /*a750*/  NOP ;  /* 0x0000000000007918 */ /* 0x000fd00000000000 */
.L_x_64:
[----:B------:R-:W-:Y:S02]  /*a760*/  PLOP3.LUT P1, PT, P1, P0, PT, 0xa2, 0x0 ;  /* 0x000000000000781c */ /* 0x000fe40000f21472 */
[----:B------:R-:W-:-:S08]  /*a770*/  @P0 R2UR P1, UR4, R32 ;  /* 0x00000000200402ca */ /* 0x000fd00000020000 */
[----:B------:R-:W-:-:S05]  /*a780*/  @P0 PLOP3.LUT P0, PT, P1, PT, PT, 0x80, 0x0 ;  /* 0x000000000000081c */ /* 0x000fca0000f0f070 */
[----:B------:R-:W-:Y:S01]  /*a790*/  @!P1 SYNCS.ARRIVE.TRANS64.RED.A0T1 RZ, [UR4+0x22830], RZ ;  /* 0x022830ffffff99a7 */ /* 0x000fe20008200404 */
[----:B------:R-:W-:Y:S07]  /*a7a0*/  @!P1 ARRIVES.LDGSTSBAR.64.TRANSCNT [UR4+0x22830] ;  /* 0x02283000ff0099b0 */ /* 0x000fee0008000a84 */
[----:B------:R-:W-:Y:S05]  /*a7b0*/  @P0 BRA.U.ANY `(.L_x_64) ;  /* 0xfffffffd00e80947 */ /* 0x000fea000393ffff */
[----:B------:R-:W-:Y:S01]  /*a7c0*/  NOP ;  /* 0x0000000000007918 */ /* 0x000fe20000000000 */
[----:B------:R-:W-:-:S13]  /*a7d0*/  ISETP.NE.AND P2, PT, R34, 0x3, PT ;  /* 0x000000032200780c */ /* 0x000fda0003f45270 */
[----:B------:R-:W-:Y:S05]  /*a7e0*/  @!P2 BRA `(.L_x_65) ;  /* 0x000000000004a947 */ /* 0x000fea0003800000 */
[----:B------:R-:W-:Y:S01]  /*a7f0*/  BPT.TRAP 0x1 ;  /* 0x000000040000795c */ /* 0x000fe20000300000 */
.L_x_65:
[----:B------:R2:W-:Y:S01]  /*a800*/  SYNCS.ARRIVE.TRANS64.A1T0 RZ, [R32+URZ+0x22830], RZ ;  /* 0x022830ff20ff79a7 */ /* 0x0005e2000810003f */
[----:B------:R-:W-:Y:S05]  /*a810*/  @!P2 BRA `(.L_x_66) ;  /* 0x000000000004a947 */ /* 0x000fea0003800000 */
[----:B------:R-:W-:Y:S01]  /*a820*/  BPT.TRAP 0x1 ;  /* 0x000000040000795c */ /* 0x000fe20000300000 */
.L_x_66:
[----:B------:R-:W3:Y:S01]  /*a830*/  SYNCS.PHASECHK.TRANS64.TRYWAIT P0, [R32+URZ+0x22860], R31 ;  /* 0x0228601f200075a7 */ /* 0x000ee2000800017f */
[----:B------:R-:W-:Y:S04]  /*a840*/  BSSY B1, `(.L_x_67) ;  /* 0x0000002000017945 */ /* 0x000fe80003800000 */
[----:B---3--:R-:W-:Y:S05]  /*a850*/  @!P0 BRA `(.L_x_68) ;  /* 0x0000002c00548947 */ /* 0x008fea0003800000 */
.L_x_150:
[----:B------:R-:W-:Y:S05]  /*a860*/  BSYNC B1 ;  /* 0x0000000000017941 */ /* 0x000fea0003800000 */
.L_x_67:
[----:B------:R-:W-:Y:S01]  /*a870*/  ULDC.64 UR4, c[0x0][0x328] ;  /* 0x0000ca0000047ab9 */ /* 0x000fe20000000a00 */
[----:B------:R-:W-:Y:S01]  /*a880*/  ULDC.64 UR6, c[0x0][0x338] ;  /* 0x0000ce0000067ab9 */ /* 0x000fe20000000a00 */
[----:B------:R-:W-:Y:S01]  /*a890*/  IMAD R27, R27, UR4, RZ ;  /* 0x000000041b1b7c24 */ /* 0x000fe2000f8e02ff */
[----:B------:R-:W-:Y:S01]  /*a8a0*/  LOP3.LUT P4, RZ, R23, 0x1, RZ, 0xc0, !PT ;  /* 0x0000000117ff7812 */ /* 0x000fe2000788c0ff */
[C---:B0-----:R-:W-:Y:S01]  /*a8b0*/  IMAD.WIDE.U32 R4, R28.reuse, UR4, RZ ;  /* 0x000000041c047c25 */ /* 0x041fe2000f8e00ff */
[----:B------:R-:W-:Y:S02]  /*a8c0*/  R2UR UR4, R19 ;  /* 0x00000000130472ca */ /* 0x000fe400000e0000 */
[C---:B------:R-:W-:Y:S01]  /*a8d0*/  LOP3.LUT P3, RZ, R23.reuse, 0x10, RZ, 0xc0, !PT ;  /* 0x0000001017ff7812 */ /* 0x040fe2000786c0ff */
[----:B------:R-:W-:Y:S01]  /*a8e0*/  IMAD R27, R28, UR5, R27 ;  /* 0x000000051c1b7c24 */ /* 0x000fe2000f8e021b */
[C---:B------:R-:W-:Y:S01]  /*a8f0*/  LOP3.LUT P2, RZ, R23.reuse, 0x8, RZ, 0xc0, !PT ;  /* 0x0000000817ff7812 */ /* 0x040fe2000784c0ff */
[----:B------:R-:W-:Y:S01]  /*a900*/  IMAD R22, R22, UR6, RZ ;  /* 0x0000000616167c24 */ /* 0x000fe2000f8e02ff */
[----:B------:R-:W-:-:S02]  /*a910*/  LOP3.LUT P1, RZ, R23, 0x4, RZ, 0xc0, !PT ;  /* 0x0000000417ff7812 */ /* 0x000fc4000782c0ff */
[----:B------:R-:W-:Y:S01]  /*a920*/  IADD3 R5, R5, R27, RZ ;  /* 0x0000001b05057210 */ /* 0x000fe20007ffe0ff */
[C---:B------:R-:W-:Y:S02]  /*a930*/  IMAD R3, R33.reuse, UR7, R22 ;  /* 0x0000000721037c24 */ /* 0x040fe4000f8e0216 */
[----:B------:R-:W-:Y:S01]  /*a940*/  IMAD.WIDE.U32 R4, R33, UR6, R4 ;  /* 0x0000000621047c25 */ /* 0x000fe2000f8e0004 */
[----:B------:R-:W-:Y:S02]  /*a950*/  ULDC.64 UR6, c[0x0][0x330] ;  /* 0x0000cc0000067ab9 */ /* 0x000fe40000000a00 */
[----:B------:R-:W-:Y:S01]  /*a960*/  UIMAD UR4, UR4, UR6, URZ ;  /* 0x00000006040472a4 */ /* 0x000fe2000f8e023f */
[----:B------:R-:W-:Y:S02]  /*a970*/  IMAD.IADD R5, R5, 0x1, R3 ;  /* 0x0000000105057824 */ /* 0x000fe400078e0203 */
[----:B------:R-:W-:Y:S01]  /*a980*/  IMAD.U32 R3, RZ, RZ, UR6 ;  /* 0x00000006ff037e24 */ /* 0x000fe2000f8e00ff */
        /* <DEDUP_REMOVED lines=9> */
[----:B------:R-:W-:-:S03]  /*aa20*/  IMAD R17, R21, 0xc000, R0 ;  /* 0x0000c00015117824 */ /* 0x000fc600078e0200 */
[----:B------:R-:W4:Y:S04]  /*aa30*/  SHFL.IDX PT, R5, R18, RZ, 0x181f ;  /* 0x00181fff12057589 */ /* 0x000f2800000e0000 */
[----:B------:R-:W-:Y:S04]  /*aa40*/  SHFL.IDX PT, R6, R18, 0x1, 0x181f ;  /* 0x00381f0012067f89 */ /* 0x000fe800000e0000 */
[----:B------:R-:W-:Y:S04]  /*aa50*/  SHFL.IDX PT, R7, R18, 0x3, 0x181f ;  /* 0x00781f0012077f89 */ /* 0x000fe800000e0000 */
[----:B------:R-:W-:Y:S01]  /*aa60*/  SHFL.IDX PT, R22, R18, 0x4, 0x181f ;  /* 0x00981f0012167f89 */ /* 0x000fe200000e0000 */
[----:B0-----:R-:W-:-:S04]  /*aa70*/  IADD3 R14, P0, R14, R24, RZ ;  /* 0x000000180e0e7210 */ /* 0x001fc80007f1e0ff */
[----:B----4-:R-:W-:Y:S02]  /*aa80*/  IADD3.X R15, RZ, R5, RZ, P0, !PT ;  /* 0x00000005ff0f7210 */ /* 0x010fe400007fe4ff */
[----:B------:R-:W0:Y:S04]  /*aa90*/  SHFL.IDX PT, R5, R3, 0x1, 0x181f ;  /* 0x00381f0003057f89 */ /* 0x000e2800000e0000 */
[----:B------:R-:W-:Y:S04]  /*aaa0*/  LDGSTS.E.BYPASS.LTC128B.128 [R17], desc[UR36][R14.64], !P4 ;  /* 0x000000000e117fae */ /* 0x000fe8000e101d64 */
[----:B------:R-:W-:Y:S04]  /*aab0*/  LDGSTS.E.BYPASS.LTC128B.128 [R17+0x3000], desc[UR36][R14.64+0x80], !P3 ;  /* 0x030000800e117fae */ /* 0x000fe8000d901d64 */
[----:B------:R-:W-:Y:S04]  /*aac0*/  LDGSTS.E.BYPASS.LTC128B.128 [R17+0x6000], desc[UR36][R14.64+0x100], !P2 ;  /* 0x060001000e117fae */ /* 0x000fe8000d101d64 */
[----:B------:R-:W-:Y:S01]  /*aad0*/  LDGSTS.E.BYPASS.LTC128B.128 [R17+0x9000], desc[UR36][R14.64+0x180], !P1 ;  /* 0x090001800e117fae */ /* 0x000fe2000c901d64 */
[----:B0-----:R-:W-:-:S03]  /*aae0*/  IADD3 R10, P0, R5, R24, RZ ;  /* 0x00000018050a7210 */ /* 0x001fc60007f1e0ff */
[----:B------:R-:W0:Y:S02]  /*aaf0*/  SHFL.IDX PT, R5, R3, 0x2, 0x181f ;  /* 0x00581f0003057f89 */ /* 0x000e2400000e0000 */
[----:B------:R-:W-:Y:S02]  /*ab00*/  IMAD.X R11, RZ, RZ, R6, P0 ;  /* 0x000000ffff0b7224 */ /* 0x000fe400000e0606 */
[----:B------:R-:W4:Y:S04]  /*ab10*/  SHFL.IDX PT, R6, R18, 0x2, 0x181f ;  /* 0x00581f0012067f89 */ /* 0x000f2800000e0000 */
[----:B------:R-:W-:Y:S04]  /*ab20*/  LDGSTS.E.BYPASS.LTC128B.128 [R17+0x800], desc[UR36][R10.64], !P4 ;  /* 0x008000000a117fae */ /* 0x000fe8000e101d64 */
[----:B------:R-:W-:Y:S04]  /*ab30*/  LDGSTS.E.BYPASS.LTC128B.128 [R17+0x3800], desc[UR36][R10.64+0x80], !P3 ;  /* 0x038000800a117fae */ /* 0x000fe8000d901d64 */
[----:B------:R-:W-:Y:S04]  /*ab40*/  LDGSTS.E.BYPASS.LTC128B.128 [R17+0x6800], desc[UR36][R10.64+0x100], !P2 ;  /* 0x068001000a117fae */ /* 0x000fe8000d101d64 */
[----:B------:R-:W-:Y:S01]  /*ab50*/  LDGSTS.E.BYPASS.LTC128B.128 [R17+0x9800], desc[UR36][R10.64+0x180], !P1 ;  /* 0x098001800a117fae */ /* 0x000fe2000c901d64 */
[----:B0-----:R-:W-:-:S03]  /*ab60*/  IADD3 R8, P0, R5, R24, RZ ;  /* 0x0000001805087210 */ /* 0x001fc60007f1e0ff */
[----:B------:R-:W-:Y:S04]  /*ab70*/  SHFL.IDX PT, R18, R18, 0x5, 0x181f ;  /* 0x00b81f0012127f89 */ /* 0x000fe800000e0000 */
[----:B------:R-:W0:Y:S01]  /*ab80*/  SHFL.IDX PT, R5, R3, 0x3, 0x181f ;  /* 0x00781f0003057f89 */ /* 0x000e2200000e0000 */
[----:B----4-:R-:W-:-:S05]  /*ab90*/  IMAD.X R9, RZ, RZ, R6, P0 ;  /* 0x000000ffff097224 */ /* 0x010fca00000e0606 */
[----:B------:R-:W-:Y:S04]  /*aba0*/  LDGSTS.E.BYPASS.LTC128B.128 [R17+0x1000], desc[UR36][R8.64], !P4 ;  /* 0x0100000008117fae */ /* 0x000fe8000e101d64 */
[----:B------:R-:W-:Y:S04]  /*abb0*/  LDGSTS.E.BYPASS.LTC128B.128 [R17+0x4000], desc[UR36][R8.64+0x80], !P3 ;  /* 0x0400008008117fae */ /* 0x000fe8000d901d64 */
[----:B------:R-:W-:Y:S04]  /*abc0*/  LDGSTS.E.BYPASS.LTC128B.128 [R17+0x7000], desc[UR36][R8.64+0x100], !P2 ;  /* 0x0700010008117fae */ /* 0x000fe8000d101d64 */
[----:B------:R4:W-:Y:S01]  /*abd0*/  LDGSTS.E.BYPASS.LTC128B.128 [R17+0xa000], desc[UR36][R8.64+0x180], !P1 ;  /* 0x0a00018008117fae */ /* 0x0009e2000c901d64 */
[----:B0-----:R-:W-:-:S03]  /*abe0*/  IADD3 R6, P0, R5, R24, RZ ;  /* 0x0000001805067210 */ /* 0x001fc60007f1e0ff */
[----:B------:R-:W0:Y:S02]  /*abf0*/  SHFL.IDX PT, R5, R3, 0x4, 0x181f ;  /* 0x00981f0003057f89 */ /* 0x000e2400000e0000 */
[----:B------:R-:W-:Y:S02]  /*ac00*/  IMAD.X R7, RZ, RZ, R7, P0 ;  /* 0x000000ffff077224 */ /* 0x000fe400000e0607 */
[----:B------:R-:W1:Y:S01]  /*ac10*/  SHFL.IDX PT, R3, R3, 0x5, 0x181f ;  /* 0x00b81f0003037f89 */ /* 0x000e6200000e0000 */
[----:B----4-:R-:W-:-:S03]  /*ac20*/  IMAD.MOV.U32 R8, RZ, RZ, RZ ;  /* 0x000000ffff087224 */ /* 0x010fc600078e00ff */
[----:B------:R4:W-:Y:S04]  /*ac30*/  LDGSTS.E.BYPASS.LTC128B.128 [R17+0x1800], desc[UR36][R6.64], !P4 ;  /* 0x0180000006117fae */ /* 0x0009e8000e101d64 */
[----:B------:R4:W-:Y:S04]  /*ac40*/  LDGSTS.E.BYPASS.LTC128B.128 [R17+0x4800], desc[UR36][R6.64+0x80], !P3 ;  /* 0x0480008006117fae */ /* 0x0009e8000d901d64 */
[----:B------:R4:W-:Y:S04]  /*ac50*/  LDGSTS.E.BYPASS.LTC128B.128 [R17+0x7800], desc[UR36][R6.64+0x100], !P2 ;  /* 0x0780010006117fae */ /* 0x0009e8000d101d64 */
[----:B------:R4:W-:Y:S01]  /*ac60*/  LDGSTS.E.BYPASS.LTC128B.128 [R17+0xa800], desc[UR36][R6.64+0x180], !P1 ;  /* 0x0a80018006117fae */ /* 0x0009e2000c901d64 */
[----:B0-----:R-:W-:-:S04]  /*ac70*/  IADD3 R4, P0, R5, R24, RZ ;  /* 0x0000001805047210 */ /* 0x001fc80007f1e0ff */
[----:B------:R-:W-:-:S05]  /*ac80*/  IADD3.X R5, RZ, R22, RZ, P0, !PT ;  /* 0x00000016ff057210 */ /* 0x000fca00007fe4ff */
[----:B------:R4:W-:Y:S04]  /*ac90*/  LDGSTS.E.BYPASS.LTC128B.128 [R17+0x2000], desc[UR36][R4.64], !P4 ;  /* 0x0200000004117fae */ /* 0x0009e8000e101d64 */
[----:B------:R4:W-:Y:S04]  /*aca0*/  LDGSTS.E.BYPASS.LTC128B.128 [R17+0x5000], desc[UR36][R4.64+0x80], !P3 ;  /* 0x0500008004117fae */ /* 0x0009e8000d901d64 */
[----:B------:R4:W-:Y:S04]  /*acb0*/  LDGSTS.E.BYPASS.LTC128B.128 [R17+0x8000], desc[UR36][R4.64+0x100], !P2 ;  /* 0x0800010004117fae */ /* 0x0009e8000d101d64 */
[----:B-1----:R4:W-:Y:S02]  /*acc0*/  LDGSTS.E.BYPASS.LTC128B.128 [R17+0xb000], desc[UR36][R4.64+0x180], !P1 ;  /* 0x0b00018004117fae */ /* 0x0029e4000c901d64 */
.L_x_164:
[----:B----4-:R-:W-:-:S05]  /*acd0*/  IADD3 R4, P0, R3, R24, RZ ;  /* 0x0000001803047210 */ /* 0x010fca0007f1e0ff */
[----:B------:R-:W-:Y:S01]  /*ace0*/  IMAD.X R5, RZ, RZ, R18, P0 ;  /* 0x000000ffff057224 */ /* 0x000fe200000e0612 */
[----:B------:R-:W-:-:S04]  /*acf0*/  PLOP3.LUT P0, PT, PT, PT, PT, 0x80, 0x0 ;  /* 0x000000000000781c */ /* 0x000fc80003f0f070 */
        /* <DEDUP_REMOVED lines=8> */
.L_x_70:
        /* <DEDUP_REMOVED lines=10> */
.L_x_71:
[----:B------:R-:W-:Y:S01]  /*ae20*/  VIADD R21, R21, 0x1 ;  /* 0x0000000115157836 */ /* 0x000fe20000000000 */
[----:B------:R-:W-:Y:S01]  /*ae30*/  IADD3 R35, R35, -0x1, RZ ;  /* 0xffffffff23237810 */ /* 0x000fe20007ffe0ff */
[----:B------:R1:W-:Y:S01]  /*ae40*/  SYNCS.ARRIVE.TRANS64.A1T0 RZ, [R32+URZ+0x22850], RZ ;  /* 0x022850ff20ff79a7 */ /* 0x0003e2000810003f */
[----:B------:R-:W-:Y:S02]  /*ae50*/  VIADD R36, R36, 0xffffffa0 ;  /* 0xffffffa024247836 */ /* 0x000fe40000000000 */
[----:B------:R-:W-:-:S04]  /*ae60*/  ISETP.NE.AND P0, PT, R21, 0x2, PT ;  /* 0x000000021500780c */ /* 0x000fc80003f05270 */
[----:B------:R-:W-:Y:S02]  /*ae70*/  SEL R21, R21, RZ, P0 ;  /* 0x000000ff15157207 */ /* 0x000fe40000000000 */
[----:B------:R-:W-:Y:S02]  /*ae80*/  SEL R3, RZ, 0x1, P0 ;  /* 0x00000001ff037807 */ /* 0x000fe40000000000 */
[----:B------:R-:W-:Y:S02]  /*ae90*/  ISETP.GT.AND P0, PT, R35, UR45, PT ;  /* 0x0000002d23007c0c */ /* 0x000fe4000bf04270 */
[----:B------:R-:W-:-:S11]  /*aea0*/  LOP3.LUT R20, R20, R3, RZ, 0x3c, !PT ;  /* 0x0000000314147212 */ /* 0x000fd600078e3cff */
[----:B-1----:R-:W-:Y:S05]  /*aeb0*/  @P0 BRA `(.L_x_72) ;  /* 0xfffffff000a80947 */ /* 0x002fea000383ffff */
.L_x_57:
[----:B------:R-:W-:Y:S05]  /*aec0*/  BSYNC B0 ;  /* 0x0000000000007941 */ /* 0x000fea0003800000 */
.L_x_40:
[----:B------:R-:W0:Y:S01]  /*aed0*/  S2R R3, SR_CgaCtaId ;  /* 0x0000000000037919 */ /* 0x000e220000008800 */
[----:B------:R-:W-:Y:S01]  /*aee0*/  MOV R0, 0x400 ;  /* 0x0000040000007802 */ /* 0x000fe20000000f00 */
[----:B------:R-:W-:Y:S01]  /*aef0*/  BSSY B0, `(.L_x_73) ;  /* 0x0000005000007945 */ /* 0x000fe20003800000 */
[----:B------:R-:W-:Y:S02]  /*af00*/  SHF.L.U32 R8, R8, 0x1f, RZ ;  /* 0x0000001f08087819 */ /* 0x000fe400000006ff */
[----:B0-----:R-:W-:-:S04]  /*af10*/  LEA R4, R3, R0, 0x18 ;  /* 0x0000000003047211 */ /* 0x001fc800078ec0ff */
[----:B------:R-:W0:Y:S02]  /*af20*/  SYNCS.PHASECHK.TRANS64.TRYWAIT P0, [R4+URZ+0x22820], R8 ;  /* 0x02282008040075a7 */ /* 0x000e24000800017f */
[----:B0-----:R-:W-:Y:S05]  /*af30*/  @!P0 BRA `(.L_x_74) ;  /* 0x0000002c00908947 */ /* 0x001fea0003800000 */
.L_x_165:
[----:B------:R-:W-:Y:S05]  /*af40*/  BSYNC B0 ;  /* 0x0000000000007941 */ /* 0x000fea0003800000 */
.L_x_73:
[----:B------:R-:W-:-:S03]  /*af50*/  UMOV UR4, 0xffffffff ;  /* 0xffffffff00047882 */ /* 0x000fc60000000000 */
[----:B------:R-:W-:Y:S05]  /*af60*/  BRA.DIV UR4, `(.L_x_75) ;  /* 0x0000002e04987947 */ /* 0x000fea000b800000 */
[----:B------:R1:W4:Y:S02]  /*af70*/  SHFL.IDX PT, R14, R2, RZ, 0x1f ;  /* 0x00001fff020e7589 */ /* 0x00032400000e0000 */
.L_x_168:
[----:B----4-:R-:W-:-:S13]  /*af80*/  ISETP.NE.AND P0, PT, R14, RZ, PT ;  /* 0x000000ff0e00720c */ /* 0x010fda0003f05270 */
[----:B------:R-:W-:Y:S05]  /*af90*/  @P0 BRA `(.L_x_8) ;  /* 0x0000000000880947 */ /* 0x000fea0003800000 */
[----:B------:R-:W-:-:S03]  /*afa0*/  UMOV UR4, 0xffffffff ;  /* 0xffffffff00047882 */ /* 0x000fc60000000000 */
[----:B------:R-:W-:Y:S05]  /*afb0*/  BRA.DIV UR4, `(.L_x_76) ;  /* 0x0000002e04ac7947 */ /* 0x000fea000b800000 */
[----:B------:R-:W-:-:S13]  /*afc0*/  ELECT P6, URZ, PT ;  /* 0x00000000003f782f */ /* 0x000fda00038c0000 */
.L_x_171:
[----:B------:R-:W-:Y:S05]  /*afd0*/  @!P6 BRA `(.L_x_8) ;  /* 0x000000000078e947 */ /* 0x000fea0003800000 */
[----:B------:R-:W-:-:S06]  /*afe0*/  ULOP3.LUT UR4, UR39, 0x2, URZ, 0xfc, !UPT ;  /* 0x0000000227047892 */ /* 0x000fcc000f8efc3f */
[----:B------:R-:W-:-:S05]  /*aff0*/  IMAD.U32 R0, RZ, RZ, UR4 ;  /* 0x00000004ff007e24 */ /* 0x000fca000f8e00ff */
[----:B------:R-:W-:-:S13]  /*b000*/  ISETP.NE.AND P0, PT, R0, 0x3, PT ;  /* 0x000000030000780c */ /* 0x000fda0003f05270 */
[----:B------:R-:W-:Y:S05]  /*b010*/  @!P0 BRA `(.L_x_77) ;  /* 0x0000000000048947 */ /* 0x000fea0003800000 */
[----:B------:R-:W-:Y:S01]  /*b020*/  BPT.TRAP 0x1 ;  /* 0x000000040000795c */ /* 0x000fe20000300000 */
.L_x_77:
[C---:B------:R-:W-:Y:S01]  /*b030*/  IMAD R5, R21.reuse, 0x8, R4 ;  /* 0x0000000815057824 */ /* 0x040fe200078e0204 */
[----:B------:R-:W-:Y:S02]  /*b040*/  SHF.L.U32 R0, R20, 0x1f, RZ ;  /* 0x0000001f14007819 */ /* 0x000fe400000006ff */
[----:B------:R-:W-:Y:S02]  /*b050*/  IADD3 R21, R21, 0x1, RZ ;  /* 0x0000000115157810 */ /* 0x000fe40007ffe0ff */
[----:B------:R-:W4:Y:S02]  /*b060*/  SYNCS.PHASECHK.TRANS64.TRYWAIT P1, [R5+URZ+0x22840], R0 ;  /* 0x02284000050075a7 */ /* 0x000f24000802017f */
[----:B------:R-:W-:-:S04]  /*b070*/  ISETP.NE.AND P2, PT, R21, 0x2, PT ;  /* 0x000000021500780c */ /* 0x000fc80003f45270 */
[----:B------:R-:W-:Y:S01]  /*b080*/  SEL R3, RZ, 0x1, P2 ;  /* 0x00000001ff037807 */ /* 0x000fe20001000000 */
[----:B----4-:R-:W-:Y:S08]  /*b090*/  @!P1 BRA `(.L_x_78) ;  /* 0x0000002c00949947 */ /* 0x010ff00003800000 */
.L_x_172:
[----:B------:R-:W-:Y:S02]  /*b0a0*/  SEL R21, R21, RZ, P2 ;  /* 0x000000ff15157207 */ /* 0x000fe40001000000 */
[----:B-1----:R-:W-:Y:S01]  /*b0b0*/  LOP3.LUT R2, R20, R3, RZ, 0x3c, !PT ;  /* 0x0000000314027212 */ /* 0x002fe200078e3cff */
[----:B------:R-:W-:Y:S06]  /*b0c0*/  @!P0 BRA `(.L_x_79) ;  /* 0x0000000000048947 */ /* 0x000fec0003800000 */
[----:B------:R-:W-:Y:S01]  /*b0d0*/  BPT.TRAP 0x1 ;  /* 0x000000040000795c */ /* 0x000fe20000300000 */
.L_x_79:
[----:B------:R-:W-:Y:S01]  /*b0e0*/  IMAD R21, R21, 0x8, R4 ;  /* 0x0000000815157824 */ /* 0x000fe200078e0204 */
[----:B------:R-:W-:-:S04]  /*b0f0*/  SHF.L.U32 R2, R2, 0x1f, RZ ;  /* 0x0000001f02027819 */ /* 0x000fc800000006ff */
[----:B------:R-:W1:Y:S02]  /*b100*/  SYNCS.PHASECHK.TRANS64.TRYWAIT P1, [R21+URZ+0x22840], R2 ;  /* 0x02284002150075a7 */ /* 0x000e64000802017f */
[----:B-1----:R-:W-:Y:S05]  /*b110*/  @!P1 BRA `(.L_x_80) ;  /* 0x0000002c00889947 */ /* 0x002fea0003800000 */
.L_x_173:
[----:B------:R-:W-:Y:S05]  /*b120*/  @!P0 BRA `(.L_x_81) ;  /* 0x0000000000048947 */ /* 0x000fea0003800000 */
[----:B------:R-:W-:Y:S01]  /*b130*/  BPT.TRAP 0x1 ;  /* 0x000000040000795c */ /* 0x000fe20000300000 */
.L_x_81:
[----:B------:R-:W0:Y:S02]  /*b140*/  SYNCS.PHASECHK.TRANS64.TRYWAIT P1, [R5+URZ+0x22860], R0 ;  /* 0x02286000050075a7 */ /* 0x000e24000802017f */
[----:B0-----:R-:W-:Y:S05]  /*b150*/  @!P1 BRA `(.L_x_82) ;  /* 0x0000002c008c9947 */ /* 0x001fea0003800000 */
.L_x_174:
[----:B------:R-:W-:Y:S05]  /*b160*/  @!P0 BRA `(.L_x_83) ;  /* 0x0000000000048947 */ /* 0x000fea0003800000 */
[----:B------:R-:W-:Y:S01]  /*b170*/  BPT.TRAP 0x1 ;  /* 0x000000040000795c */ /* 0x000fe20000300000 */
.L_x_83:
[----:B------:R0:W0:Y:S02]  /*b180*/  SYNCS.PHASECHK.TRANS64.TRYWAIT P0, [R21+URZ+0x22860], R2 ;  /* 0x02286002150075a7 */ /* 0x000024000800017f */
[----:B0-----:R-:W-:Y:S05]  /*b190*/  @!P0 NANOSLEEP.SYNCS 0x989680 ;  /* 0x009896800000895d */ /* 0x001fea0003900000 */
[----:B------:R-:W0:Y:S02]  /*b1a0*/  @!P0 SYNCS.PHASECHK.TRANS64 P0, [R21+URZ+0x22860], R2 ;  /* 0x02286002150085a7 */ /* 0x000e24000800007f */
[----:B0-----:R-:W-:Y:S05]  /*b1b0*/  @!P0 BRA `(.L_x_83) ;  /* 0xfffffffc00f08947 */ /* 0x001fea000383ffff */
.L_x_8:
[----:B------:R-:W-:Y:S05]  /*b1c0*/  BSYNC B6 ;  /* 0x0000000000067941 */ /* 0x000fea0003800000 */
.L_x_5:
[----:B------:R-:W-:Y:S05]  /*b1d0*/  EXIT ;  /* 0x000000000000794d */ /* 0x000fea0003800000 */
.L_x_12:
[----:B0-----:R-:W-:-:S04]  /*b1e0*/  IMAD.U32 R5, RZ, RZ, UR41 ;  /* 0x00000029ff057e24 */ /* 0x001fc8000f8e00ff */
[----:B------:R0:W1:Y:S03]  /*b1f0*/  SYNCS.PHASECHK.TRANS64.TRYWAIT P0, [R5+URZ+0x22800], R8 ;  /* 0x02280008050075a7 */ /* 0x000066000800017f */
[----:B-1----:R-:W-:Y:S05]  /*b200*/  @!P0 NANOSLEEP.SYNCS 0x989680 ;  /* 0x009896800000895d */ /* 0x002fea0003900000 */
[----:B------:R-:W1:Y:S02]  /*b210*/  @!P0 SYNCS.PHASECHK.TRANS64 P0, [R5+URZ+0x22800], R8 ;  /* 0x02280008050085a7 */ /* 0x000e64000800007f */
[----:B-1----:R-:W-:Y:S05]  /*b220*/  @!P0 BRA `(.L_x_12) ;  /* 0xfffffffc00ec8947 */ /* 0x002fea000383ffff */
[----:B------:R-:W-:Y:S05]  /*b230*/  BRA `(.L_x_84) ;  /* 0xffffff6000807947 */ /* 0x000fea000383ffff */
.L_x_16:
[----:B0-----:R-:W-:-:S04]  /*b240*/  IMAD.U32 R5, RZ, RZ, UR41 ;  /* 0x00000029ff057e24 */ /* 0x001fc8000f8e00ff */
[----:B------:R0:W2:Y:S03]  /*b250*/  SYNCS.PHASECHK.TRANS64.TRYWAIT P1, [R5+URZ+0x22830], R8 ;  /* 0x02283008050075a7 */ /* 0x0000a6000802017f */
[----:B--2---:R-:W-:Y:S05]  /*b260*/  @!P1 NANOSLEEP.SYNCS 0x989680 ;  /* 0x009896800000995d */ /* 0x004fea0003900000 */
[----:B------:R-:W2:Y:S02]  /*b270*/  @!P1 SYNCS.PHASECHK.TRANS64 P1, [R5+URZ+0x22830], R8 ;  /* 0x02283008050095a7 */ /* 0x000ea4000802007f */
[----:B--2---:R-:W-:Y:S05]  /*b280*/  @!P1 BRA `(.L_x_16) ;  /* 0xfffffffc00ec9947 */ /* 0x004fea000383ffff */
[----:B------:R-:W-:Y:S05]  /*b290*/  BRA `(.L_x_15) ;  /* 0xffffff60009c7947 */ /* 0x000fea000383ffff */
.L_x_21:
[----:B--2---:R-:W-:-:S04]  /*b2a0*/  MOV R9, UR41 ;  /* 0x0000002900097c02 */ /* 0x004fc80008000f00 */
[----:B------:R2:W4:Y:S03]  /*b2b0*/  SYNCS.PHASECHK.TRANS64.TRYWAIT P1, [R9+URZ+0x22850], R8 ;  /* 0x02285008090075a7 */ /* 0x000526000802017f */
[----:B----4-:R-:W-:Y:S05]  /*b2c0*/  @!P1 NANOSLEEP.SYNCS 0x989680 ;  /* 0x009896800000995d */ /* 0x010fea0003900000 */
[----:B------:R-:W4:Y:S02]  /*b2d0*/  @!P1 SYNCS.PHASECHK.TRANS64 P1, [R9+URZ+0x22850], R8 ;  /* 0x02285008090095a7 */ /* 0x000f24000802007f */
[----:B----4-:R-:W-:Y:S05]  /*b2e0*/  @!P1 BRA `(.L_x_21) ;  /* 0xfffffffc00ec9947 */ /* 0x010fea000383ffff */
[----:B------:R-:W-:Y:S05]  /*b2f0*/  BRA `(.L_x_20) ;  /* 0xffffff7800247947 */ /* 0x000fea000383ffff */
.L_x_27:
[----:B---3--:R-:W-:-:S04]  /*b300*/  IMAD.U32 R0, RZ, RZ, UR26 ;  /* 0x0000001aff007e24 */ /* 0x008fc8000f8e00ff */
[----:B------:R3:W4:Y:S03]  /*b310*/  SYNCS.PHASECHK.TRANS64.TRYWAIT P2, [R0+URZ+0x22830], R9 ;  /* 0x02283009000075a7 */ /* 0x000726000804017f */
[----:B----4-:R-:W-:Y:S05]  /*b320*/  @!P2 NANOSLEEP.SYNCS 0x989680 ;  /* 0x009896800000a95d */ /* 0x010fea0003900000 */
[----:B------:R-:W4:Y:S02]  /*b330*/  @!P2 SYNCS.PHASECHK.TRANS64 P2, [R0+URZ+0x22830], R9 ;  /* 0x022830090000a5a7 */ /* 0x000f24000804007f */
[----:B----4-:R-:W-:Y:S05]  /*b340*/  @!P2 BRA `(.L_x_27) ;  /* 0xfffffffc00eca947 */ /* 0x010fea000383ffff */
[----:B------:R-:W-:Y:S05]  /*b350*/  BRA `(.L_x_26) ;  /* 0xffffff7c00447947 */ /* 0x000fea000383ffff */
.L_x_32:
[----:B-1----:R-:W-:-:S04]  /*b360*/  IMAD.U32 R8, RZ, RZ, UR26 ;  /* 0x0000001aff087e24 */ /* 0x002fc8000f8e00ff */
[----:B------:R1:W4:Y:S03]  /*b370*/  SYNCS.PHASECHK.TRANS64.TRYWAIT P2, [R8+URZ+0x22850], R9 ;  /* 0x02285009080075a7 */ /* 0x000326000804017f */
[----:B----4-:R-:W-:Y:S05]  /*b380*/  @!P2 NANOSLEEP.SYNCS 0x989680 ;  /* 0x009896800000a95d */ /* 0x010fea0003900000 */
[----:B------:R-:W4:Y:S02]  /*b390*/  @!P2 SYNCS.PHASECHK.TRANS64 P2, [R8+URZ+0x22850], R9 ;  /* 0x022850090800a5a7 */ /* 0x000f24000804007f */
[----:B----4-:R-:W-:Y:S05]  /*b3a0*/  @!P2 BRA `(.L_x_32) ;  /* 0xfffffffc00eca947 */ /* 0x010fea000383ffff */
[----:B------:R-:W-:Y:S05]  /*b3b0*/  BRA `(.L_x_31) ;  /* 0xffffff94005c7947 */ /* 0x000fea000383ffff */
.L_x_45:
[----:B------:R-:W-:Y:S01]  /*b3c0*/  IMAD.MOV.U32 R13, RZ, RZ, R2 ;  /* 0x000000ffff0d7224 */ /* 0x000fe200078e0002 */
[----:B------:R-:W-:Y:S01]  /*b3d0*/  MOV R12, RZ ;  /* 0x000000ff000c7202 */ /* 0x000fe20000000f00 */
[----:B------:R-:W-:Y:S02]  /*b3e0*/  IMAD.MOV.U32 R11, RZ, RZ, 0x1f ;  /* 0x0000001fff0b7424 */ /* 0x000fe400078e00ff */
[----:B------:R-:W-:-:S07]  /*b3f0*/  IMAD.MOV.U32 R15, RZ, RZ, -0x1 ;  /* 0xffffffffff0f7424 */ /* 0x000fce00078e00ff */
[----:B-----5:R-:W-:Y:S05]  /*b400*/  WARPSYNC.COLLECTIVE R15, `(.L_x_85) ;  /* 0x000000000f087348 */ /* 0x020fea0003c00000 */
[----:B------:R0:W1:Y:S02]  /*b410*/  SHFL.IDX P6, R14, R13, R12, R11 ;  /* 0x0000000c0d0e7389 */ /* 0x00006400000c000b */
[----:B01---5:R-:W-:Y:S01]  /*b420*/  ENDCOLLECTIVE ;  /* 0x000000000000791b */ /* 0x023fe20003800000 */
.L_x_85:
[----:B------:R-:W-:Y:S05]  /*b430*/  BRA `(.L_x_86) ;  /* 0xffffffd400007947 */ /* 0x000fea000383ffff */
.L_x_47:
[----:B0-----:R-:W-:-:S04]  /*b440*/  IMAD.U32 R3, RZ, RZ, UR43 ;  /* 0x0000002bff037e24 */ /* 0x001fc8000f8e00ff */
[----:B------:R0:W1:Y:S03]  /*b450*/  SYNCS.PHASECHK.TRANS64.TRYWAIT P0, [R3+URZ+0x22840], R0 ;  /* 0x02284000030075a7 */ /* 0x000066000800017f */
[----:B-1----:R-:W-:Y:S05]  /*b460*/  @!P0 NANOSLEEP.SYNCS 0x989680 ;  /* 0x009896800000895d */ /* 0x002fea0003900000 */
[----:B------:R-:W1:Y:S02]  /*b470*/  @!P0 SYNCS.PHASECHK.TRANS64 P0, [R3+URZ+0x22840], R0 ;  /* 0x02284000030085a7 */ /* 0x000e64000800007f */
[----:B-1----:R-:W-:Y:S05]  /*b480*/  @!P0 BRA `(.L_x_47) ;  /* 0xfffffffc00ec8947 */ /* 0x002fea000383ffff */
[----:B------:R-:W-:Y:S05]  /*b490*/  BRA `(.L_x_87) ;  /* 0xffffffd400447947 */ /* 0x000fea000383ffff */
.L_x_48:
[----:B------:R-:W-:Y:S01]  /*b4a0*/  BSSY B0, `(.L_x_88) ;  /* 0x0000008000007945 */ /* 0x000fe20003800000 */
[----:B------:R-:W-:Y:S01]  /*b4b0*/  MOV R13, R0 ;  /* 0x00000000000d7202 */ /* 0x000fe20000000f00 */
[----:B------:R-:W-:Y:S02]  /*b4c0*/  IMAD.MOV.U32 R12, RZ, RZ, RZ ;  /* 0x000000ffff0c7224 */ /* 0x000fe400078e00ff */
[----:B------:R-:W-:Y:S02]  /*b4d0*/  IMAD.MOV.U32 R11, RZ, RZ, 0x181f ;  /* 0x0000181fff0b7424 */ /* 0x000fe400078e00ff */
[----:B------:R-:W-:-:S07]  /*b4e0*/  IMAD.MOV.U32 R15, RZ, RZ, -0x1 ;  /* 0xffffffffff0f7424 */ /* 0x000fce00078e00ff */
[----:B------:R-:W-:Y:S05]  /*b4f0*/  WARPSYNC.COLLECTIVE R15, `(.L_x_89) ;  /* 0x000000000f087348 */ /* 0x000fea0003c00000 */
[----:B------:R0:W1:Y:S02]  /*b500*/  SHFL.IDX P6, R14, R13, R12, R11 ;  /* 0x0000000c0d0e7389 */ /* 0x00006400000c000b */
[----:B01----:R-:W-:Y:S01]  /*b510*/  ENDCOLLECTIVE ;  /* 0x000000000000791b */ /* 0x003fe20003800000 */
.L_x_89:
[----:B------:R-:W-:Y:S05]  /*b520*/  BSYNC B0 ;  /* 0x0000000000007941 */ /* 0x000fea0003800000 */
.L_x_88:
[----:B------:R-:W-:Y:S01]  /*b530*/  IMAD.MOV.U32 R13, RZ, RZ, R3 ;  /* 0x000000ffff0d7224 */ /* 0x000fe200078e0003 */
[----:B------:R-:W-:Y:S01]  /*b540*/  MOV R15, 0xffffffff ;  /* 0xffffffff000f7802 */ /* 0x000fe20000000f00 */
[----:B------:R-:W-:Y:S01]  /*b550*/  IMAD.MOV.U32 R12, RZ, RZ, RZ ;  /* 0x000000ffff0c7224 */ /* 0x000fe200078e00ff */
[----:B------:R-:W-:Y:S01]  /*b560*/  MOV R4, R14 ;  /* 0x0000000e00047202 */ /* 0x000fe20000000f00 */
[----:B------:R-:W-:Y:S01]  /*b570*/  IMAD.MOV.U32 R11, RZ, RZ, 0x181f ;  /* 0x0000181fff0b7424 */ /* 0x000fe200078e00ff */
[----:B------:R-:W-:-:S07]  /*b580*/  @P0 LEA R7, R16, UR43, 0x1 ;  /* 0x0000002b10070c11 */ /* 0x000fce000f8e08ff */
[----:B------:R-:W-:Y:S05]  /*b590*/  WARPSYNC.COLLECTIVE R15, `(.L_x_90) ;  /* 0x000000000f087348 */ /* 0x000fea0003c00000 */
[----:B------:R0:W1:Y:S02]  /*b5a0*/  SHFL.IDX P6, R14, R13, R12, R11 ;  /* 0x0000000c0d0e7389 */ /* 0x00006400000c000b */
[----:B01----:R-:W-:Y:S01]  /*b5b0*/  ENDCOLLECTIVE ;  /* 0x000000000000791b */ /* 0x003fe20003800000 */
.L_x_90:
[----:B------:R-:W-:Y:S01]  /*b5c0*/  IMAD.MOV.U32 R13, RZ, RZ, R0 ;  /* 0x000000ffff0d7224 */ /* 0x000fe200078e0000 */
[----:B------:R-:W-:Y:S02]  /*b5d0*/  MOV R12, 0x1 ;  /* 0x00000001000c7802 */ /* 0x000fe40000000f00 */
[----:B------:R-:W-:-:S05]  /*b5e0*/  @P0 LEA R14, P1, R24, R14, 0x1 ;  /* 0x0000000e180e0211 */ /* 0x000fca00078208ff */
[----:B------:R-:W-:Y:S02]  /*b5f0*/  @P0 IMAD.X R5, RZ, RZ, R4, P1 ;  /* 0x000000ffff050224 */ /* 0x000fe400008e0604 */
[----:B------:R-:W-:-:S07]  /*b600*/  @P0 IMAD.MOV.U32 R4, RZ, RZ, R14 ;  /* 0x000000ffff040224 */ /* 0x000fce00078e000e */
[----:B------:R-:W-:Y:S05]  /*b610*/  WARPSYNC.COLLECTIVE R15, `(.L_x_91) ;  /* 0x000000000f087348 */ /* 0x000fea0003c00000 */
[----:B------:R0:W1:Y:S02]  /*b620*/  SHFL.IDX P6, R14, R13, R12, R11 ;  /* 0x0000000c0d0e7389 */ /* 0x00006400000c000b */
[----:B01----:R-:W-:Y:S01]  /*b630*/  ENDCOLLECTIVE ;  /* 0x000000000000791b */ /* 0x003fe20003800000 */
.L_x_91:
[----:B------:R-:W-:Y:S01]  /*b640*/  @!PT LDS RZ, [RZ] ;  /* 0x00000000fffff984 */ /* 0x000fe20000000800 */
[----:B------:R-:W-:Y:S01]  /*b650*/  @!PT LDS RZ, [RZ] ;  /* 0x00000000fffff984 */ /* 0x000fe20000000800 */
[----:B------:R-:W-:Y:S01]  /*b660*/  @!PT LDS RZ, [RZ] ;  /* 0x00000000fffff984 */ /* 0x000fe20000000800 */
[----:B------:R0:W-:Y:S01]  /*b670*/  @P0 LDGSTS.E.BYPASS.LTC128B.128 [R7+0x1c400], desc[UR36][R4.64], !P2 ;  /* 0x1c40000004070fae */ /* 0x0001e2000d101d64 */
[----:B------:R-:W-:Y:S01]  /*b680*/  ISETP.GE.AND P0, PT, R35, 0x11, PT ;  /* 0x000000112300780c */ /* 0x000fe20003f06270 */
[----:B------:R-:W-:-:S12]  /*b690*/  IMAD.MOV.U32 R13, RZ, RZ, R3 ;  /* 0x000000ffff0d7224 */ /* 0x000fd800078e0003 */
[----:B------:R-:W-:Y:S01]  /*b6a0*/  @P0 LEA R9, R16, UR43, 0x1 ;  /* 0x0000002b10090c11 */ /* 0x000fe2000f8e08ff */
[----:B0-----:R-:W-:-:S07]  /*b6b0*/  IMAD.MOV.U32 R6, RZ, RZ, R14 ;  /* 0x000000ffff067224 */ /* 0x001fce00078e000e */
[----:B------:R-:W-:Y:S05]  /*b6c0*/  WARPSYNC.COLLECTIVE R15, `(.L_x_92) ;  /* 0x000000000f087348 */ /* 0x000fea0003c00000 */
[----:B------:R0:W1:Y:S02]  /*b6d0*/  SHFL.IDX P6, R14, R13, R12, R11 ;  /* 0x0000000c0d0e7389 */ /* 0x00006400000c000b */
[----:B01----:R-:W-:Y:S01]  /*b6e0*/  ENDCOLLECTIVE ;  /* 0x000000000000791b */ /* 0x003fe20003800000 */
.L_x_92:
[----:B------:R-:W-:Y:S01]  /*b6f0*/  MOV R13, R0 ;  /* 0x00000000000d7202 */ /* 0x000fe20000000f00 */
[----:B------:R-:W-:Y:S01]  /*b700*/  IMAD.MOV.U32 R12, RZ, RZ, 0x2 ;  /* 0x00000002ff0c7424 */ /* 0x000fe200078e00ff */
[----:B------:R-:W-:-:S13]  /*b710*/  @P0 LEA R4, P1, R24, R14, 0x1 ;  /* 0x0000000e18040211 */ /* 0x000fda00078208ff */
[----:B------:R-:W-:Y:S05]  /*b720*/  WARPSYNC.COLLECTIVE R15, `(.L_x_93) ;  /* 0x000000000f087348 */ /* 0x000fea0003c00000 */
[----:B------:R0:W1:Y:S02]  /*b730*/  SHFL.IDX P6, R14, R13, R12, R11 ;  /* 0x0000000c0d0e7389 */ /* 0x00006400000c000b */
[----:B01----:R-:W-:Y:S01]  /*b740*/  ENDCOLLECTIVE ;  /* 0x000000000000791b */ /* 0x003fe20003800000 */
.L_x_93:
[----:B------:R-:W-:-:S05]  /*b750*/  @P0 IMAD.X R5, RZ, RZ, R6, P1 ;  /* 0x000000ffff050224 */ /* 0x000fca00008e0606 */
        /* <DEDUP_REMOVED lines=11> */
.L_x_94:
[----:B------:R-:W-:Y:S02]  /*b810*/  IMAD.MOV.U32 R13, RZ, RZ, R0 ;  /* 0x000000ffff0d7224 */ /* 0x000fe400078e0000 */
[----:B------:R-:W-:Y:S01]  /*b820*/  IMAD.MOV.U32 R12, RZ, RZ, 0x3 ;  /* 0x00000003ff0c7424 */ /* 0x000fe200078e00ff */
[----:B------:R-:W-:-:S13]  /*b830*/  @P0 LEA R4, P1, R24, R14, 0x1 ;  /* 0x0000000e18040211 */ /* 0x000fda00078208ff */
[----:B------:R-:W-:Y:S05]  /*b840*/  WARPSYNC.COLLECTIVE R15, `(.L_x_95) ;  /* 0x000000000f087348 */ /* 0x000fea0003c00000 */
[----:B------:R0:W1:Y:S02]  /*b850*/  SHFL.IDX P6, R14, R13, R12, R11 ;  /* 0x0000000c0d0e7389 */ /* 0x00006400000c000b */
[----:B01----:R-:W-:Y:S01]  /*b860*/  ENDCOLLECTIVE ;  /* 0x000000000000791b */ /* 0x003fe20003800000 */
.L_x_95:
[----:B------:R-:W-:-:S05]  /*b870*/  @P0 IADD3.X R5, RZ, R6, RZ, P1, !PT ;  /* 0x00000006ff050210 */ /* 0x000fca0000ffe4ff */
[----:B------:R-:W-:Y:S01]  /*b880*/  @!PT LDS RZ, [RZ] ;  /* 0x00000000fffff984 */ /* 0x000fe20000000800 */
[----:B------:R-:W-:Y:S01]  /*b890*/  @!PT LDS RZ, [RZ] ;  /* 0x00000000fffff984 */ /* 0x000fe20000000800 */
[----:B------:R-:W-:Y:S01]  /*b8a0*/  @!PT LDS RZ, [RZ] ;  /* 0x00000000fffff984 */ /* 0x000fe20000000800 */
[----:B------:R0:W-:Y:S01]  /*b8b0*/  @P0 LDGSTS.E.BYPASS.LTC128B.128 [R7+0x1d400], desc[UR36][R4.64], !P2 ;  /* 0x1d40000004070fae */ /* 0x0001e2000d101d64 */
[----:B------:R-:W-:Y:S02]  /*b8c0*/  ISETP.GE.AND P0, PT, R35, 0x31, PT ;  /* 0x000000312300780c */ /* 0x000fe40003f06270 */
[----:B------:R-:W-:-:S11]  /*b8d0*/  MOV R13, R3 ;  /* 0x00000003000d7202 */ /* 0x000fd60000000f00 */
[----:B------:R-:W-:Y:S01]  /*b8e0*/  @P0 LEA R9, R16, UR43, 0x1 ;  /* 0x0000002b10090c11 */ /* 0x000fe2000f8e08ff */
[----:B0-----:R-:W-:-:S07]  /*b8f0*/  IMAD.MOV.U32 R6, RZ, RZ, R14 ;  /* 0x000000ffff067224 */ /* 0x001fce00078e000e */
[----:B------:R-:W-:Y:S05]  /*b900*/  WARPSYNC.COLLECTIVE R15, `(.L_x_96) ;  /* 0x000000000f087348 */ /* 0x000fea0003c00000 */
[----:B------:R0:W1:Y:S02]  /*b910*/  SHFL.IDX P6, R14, R13, R12, R11 ;  /* 0x0000000c0d0e7389 */ /* 0x00006400000c000b */
[----:B01----:R-:W-:Y:S01]  /*b920*/  ENDCOLLECTIVE ;  /* 0x000000000000791b */ /* 0x003fe20003800000 */
.L_x_96:
[----:B------:R-:W-:Y:S02]  /*b930*/  IMAD.MOV.U32 R13, RZ, RZ, R0 ;  /* 0x000000ffff0d7224 */ /* 0x000fe400078e0000 */
[----:B------:R-:W-:Y:S01]  /*b940*/  IMAD.MOV.U32 R12, RZ, RZ, 0x4 ;  /* 0x00000004ff0c7424 */ /* 0x000fe200078e00ff */
[----:B------:R-:W-:-:S13]  /*b950*/  @P0 LEA R4, P1, R24, R14, 0x1 ;  /* 0x0000000e18040211 */ /* 0x000fda00078208ff */
[----:B------:R-:W-:Y:S05]  /*b960*/  WARPSYNC.COLLECTIVE R15, `(.L_x_97) ;  /* 0x000000000f087348 */ /* 0x000fea0003c00000 */
[----:B------:R0:W1:Y:S02]  /*b970*/  SHFL.IDX P6, R14, R13, R12, R11 ;  /* 0x0000000c0d0e7389 */ /* 0x00006400000c000b */
[----:B01----:R-:W-:Y:S01]  /*b980*/  ENDCOLLECTIVE ;  /* 0x000000000000791b */ /* 0x003fe20003800000 */
.L_x_97:
[----:B------:R-:W-:-:S05]  /*b990*/  @P0 IMAD.X R5, RZ, RZ, R6, P1 ;  /* 0x000000ffff050224 */ /* 0x000fca00008e0606 */
[----:B------:R-:W-:Y:S01]  /*b9a0*/  @!PT LDS RZ, [RZ] ;  /* 0x00000000fffff984 */ /* 0x000fe20000000800 */
[----:B------:R-:W-:Y:S01]  /*b9b0*/  @!PT LDS RZ, [RZ] ;  /* 0x00000000fffff984 */ /* 0x000fe20000000800 */
[----:B------:R-:W-:Y:S01]  /*b9c0*/  @!PT LDS RZ, [RZ] ;  /* 0x00000000fffff984 */ /* 0x000fe20000000800 */
[----:B------:R0:W-:Y:S01]  /*b9d0*/  @P0 LDGSTS.E.BYPASS.LTC128B.128 [R9+0x1dc00], desc[UR36][R4.64], !P2 ;  /* 0x1dc0000004090fae */ /* 0x0001e2000d101d64 */
[----:B------:R-:W-:Y:S01]  /*b9e0*/  ISETP.GE.AND P0, PT, R35, 0x41, PT ;  /* 0x000000412300780c */ /* 0x000fe20003f06270 */
[----:B------:R-:W-:-:S12]  /*b9f0*/  IMAD.MOV.U32 R13, RZ, RZ, R3 ;  /* 0x000000ffff0d7224 */ /* 0x000fd800078e0003 */
[----:B------:R-:W-:Y:S02]  /*ba00*/  @P0 LEA R7, R16, UR43, 0x1 ;  /* 0x0000002b10070c11 */ /* 0x000fe4000f8e08ff */
[----:B0-----:R-:W-:-:S07]  /*ba10*/  MOV R6, R14 ;  /* 0x0000000e00067202 */ /* 0x001fce0000000f00 */
[----:B------:R-:W-:Y:S05]  /*ba20*/  WARPSYNC.COLLECTIVE R15, `(.L_x_98) ;  /* 0x000000000f087348 */ /* 0x000fea0003c00000 */
[----:B------:R0:W1:Y:S02]  /*ba30*/  SHFL.IDX P6, R14, R13, R12, R11 ;  /* 0x0000000c0d0e7389 */ /* 0x00006400000c000b */
[----:B01----:R-:W-:Y:S01]  /*ba40*/  ENDCOLLECTIVE ;  /* 0x000000000000791b */ /* 0x003fe20003800000 */
.L_x_98:
[----:B------:R-:W-:Y:S01]  /*ba50*/  IMAD.MOV.U32 R13, RZ, RZ, R0 ;  /* 0x000000ffff0d7224 */ /* 0x000fe200078e0000 */
[----:B------:R-:W-:Y:S02]  /*ba60*/  MOV R12, 0x5 ;  /* 0x00000005000c7802 */ /* 0x000fe40000000f00 */
[----:B------:R-:W-:-:S13]  /*ba70*/  @P0 LEA R4, P1, R24, R14, 0x1 ;  /* 0x0000000e18040211 */ /* 0x000fda00078208ff */
[----:B------:R-:W-:Y:S05]  /*ba80*/  WARPSYNC.COLLECTIVE R15, `(.L_x_99) ;  /* 0x000000000f087348 */ /* 0x000fea0003c00000 */
[----:B------:R0:W1:Y:S02]  /*ba90*/  SHFL.IDX P6, R14, R13, R12, R11 ;  /* 0x0000000c0d0e7389 */ /* 0x00006400000c000b */
[----:B01----:R-:W-:Y:S01]  /*baa0*/  ENDCOLLECTIVE ;  /* 0x000000000000791b */ /* 0x003fe20003800000 */
.L_x_99:
[----:B------:R-:W-:-:S05]  /*bab0*/  @P0 IMAD.X R5, RZ, RZ, R6, P1 ;  /* 0x000000ffff050224 */ /* 0x000fca00008e0606 */
[----:B------:R-:W-:Y:S01]  /*bac0*/  @!PT LDS RZ, [RZ] ;  /* 0x00000000fffff984 */ /* 0x000fe20000000800 */
[----:B------:R-:W-:Y:S01]  /*bad0*/  @!PT LDS RZ, [RZ] ;  /* 0x00000000fffff984 */ /* 0x000fe20000000800 */
[----:B------:R-:W-:Y:S01]  /*bae0*/  @!PT LDS RZ, [RZ] ;  /* 0x00000000fffff984 */ /* 0x000fe20000000800 */
[----:B------:R0:W-:Y:S01]  /*baf0*/  @P0 LDGSTS.E.BYPASS.LTC128B.128 [R7+0x1e400], desc[UR36][R4.64], !P2 ;  /* 0x1e40000004070fae */ /* 0x0001e2000d101d64 */
[----:B------:R-:W-:Y:S02]  /*bb00*/  IMAD.MOV.U32 R13, RZ, RZ, R3 ;  /* 0x000000ffff0d7224 */ /* 0x000fe400078e0003 */
[----:B------:R-:W-:-:S07]  /*bb10*/  IMAD.MOV.U32 R6, RZ, RZ, R14 ;  /* 0x000000ffff067224 */ /* 0x000fce00078e000e */
[----:B0-----:R-:W-:Y:S05]  /*bb20*/  WARPSYNC.COLLECTIVE R15, `(.L_x_100) ;  /* 0x000000000f087348 */ /* 0x001fea0003c00000 */
[----:B------:R1:W2:Y:S02]  /*bb30*/  SHFL.IDX P6, R14, R13, R12, R11 ;  /* 0x0000000c0d0e7389 */ /* 0x0002a400000c000b */
[----:B012---:R-:W-:Y:S01]  /*bb40*/  ENDCOLLECTIVE ;  /* 0x000000000000791b */ /* 0x007fe20003800000 */
.L_x_100:
[----:B------:R-:W-:Y:S05]  /*bb50*/  BRA `(.L_x_101) ;  /* 0xffffffd000b87947 */ /* 0x000fea000383ffff */
.L_x_51:
[----:B------:R-:W-:Y:S01]  /*bb60*/  IMAD.MOV.U32 R13, RZ, RZ, R0 ;  /* 0x000000ffff0d7224 */ /* 0x000fe200078e0000 */
[----:B------:R-:W-:Y:S01]  /*bb70*/  MOV R12, RZ ;  /* 0x000000ff000c7202 */ /* 0x000fe20000000f00 */
[----:B------:R-:W-:Y:S02]  /*bb80*/  IMAD.MOV.U32 R11, RZ, RZ, 0x181f ;  /* 0x0000181fff0b7424 */ /* 0x000fe400078e00ff */
[----:B------:R-:W-:Y:S02]  /*bb90*/  IMAD.MOV.U32 R15, RZ, RZ, -0x1 ;  /* 0xffffffffff0f7424 */ /* 0x000fe400078e00ff */
[----:B------:R-:W-:-:S07]  /*bba0*/  IMAD R32, R32, 0x80, R27 ;  /* 0x0000008020207824 */ /* 0x000fce00078e021b */
[----:B------:R-:W-:Y:S05]  /*bbb0*/  WARPSYNC.COLLECTIVE R15, `(.L_x_102) ;  /* 0x000000000f087348 */ /* 0x000fea0003c00000 */
[----:B------:R0:W1:Y:S02]  /*bbc0*/  SHFL.IDX P6, R14, R13, R12, R11 ;  /* 0x0000000c0d0e7389 */ /* 0x00006400000c000b */
[----:B01----:R-:W-:Y:S01]  /*bbd0*/  ENDCOLLECTIVE ;  /* 0x000000000000791b */ /* 0x003fe20003800000 */
.L_x_102:
[----:B------:R-:W-:Y:S02]  /*bbe0*/  IADD3 R8, R32, 0x10, RZ ;  /* 0x0000001020087810 */ /* 0x000fe40007ffe0ff */
[----:B------:R-:W-:Y:S01]  /*bbf0*/  MOV R13, R6 ;  /* 0x00000006000d7202 */ /* 0x000fe20000000f00 */
[----:B------:R-:W-:-:S07]  /*bc00*/  IMAD.MOV.U32 R4, RZ, RZ, R14 ;  /* 0x000000ffff047224 */ /* 0x000fce00078e000e */
[----:B------:R-:W-:Y:S05]  /*bc10*/  WARPSYNC.COLLECTIVE R15, `(.L_x_103) ;  /* 0x000000000f087348 */ /* 0x000fea0003c00000 */
[----:B------:R0:W1:Y:S02]  /*bc20*/  SHFL.IDX P6, R14, R13, R12, R11 ;  /* 0x0000000c0d0e7389 */ /* 0x00006400000c000b */
[----:B01----:R-:W-:Y:S01]  /*bc30*/  ENDCOLLECTIVE ;  /* 0x000000000000791b */ /* 0x003fe20003800000 */
.L_x_103:
[----:B------:R-:W-:Y:S02]  /*bc40*/  ULDC UR4, c[0x0][0x288] ;  /* 0x0000a20000047ab9 */ /* 0x000fe40000000800 */
[----:B------:R-:W-:-:S05]  /*bc50*/  IMAD R3, R3, UR4, RZ ;  /* 0x0000000403037c24 */ /* 0x000fca000f8e02ff */
[----:B------:R-:W-:Y:S01]  /*bc60*/  ISETP.GE.AND P0, PT, R32, R3, PT ;  /* 0x000000032000720c */ /* 0x000fe20003f06270 */
[----:B------:R-:W-:Y:S02]  /*bc70*/  IMAD.MOV.U32 R13, RZ, RZ, R0 ;  /* 0x000000ffff0d7224 */ /* 0x000fe400078e0000 */
[----:B------:R-:W-:-:S10]  /*bc80*/  IMAD.MOV.U32 R12, RZ, RZ, 0x1 ;  /* 0x00000001ff0c7424 */ /* 0x000fd400078e00ff */
[----:B------:R-:W-:Y:S02]  /*bc90*/  @!P0 LEA R9, R16, UR43, 0x1 ;  /* 0x0000002b10098c11 */ /* 0x000fe4000f8e08ff */
[----:B------:R-:W-:-:S05]  /*bca0*/  @!P0 LEA R14, P2, R24, R14, 0x1 ;  /* 0x0000000e180e8211 */ /* 0x000fca00078408ff */
[----:B------:R-:W-:Y:S02]  /*bcb0*/  @!P0 IMAD.X R5, RZ, RZ, R4, P2 ;  /* 0x000000ffff058224 */ /* 0x000fe400010e0604 */
[----:B------:R-:W-:-:S07]  /*bcc0*/  @!P0 IMAD.MOV.U32 R4, RZ, RZ, R14 ;  /* 0x000000ffff048224 */ /* 0x000fce00078e000e */
[----:B------:R-:W-:Y:S05]  /*bcd0*/  WARPSYNC.COLLECTIVE R15, `(.L_x_104) ;  /* 0x000000000f087348 */ /* 0x000fea0003c00000 */
[----:B------:R0:W1:Y:S02]  /*bce0*/  SHFL.IDX P6, R14, R13, R12, R11 ;  /* 0x0000000c0d0e7389 */ /* 0x00006400000c000b */
[----:B01----:R-:W-:Y:S01]  /*bcf0*/  ENDCOLLECTIVE ;  /* 0x000000000000791b */ /* 0x003fe20003800000 */
.L_x_104:
[----:B------:R-:W-:Y:S01]  /*bd00*/  @!PT LDS RZ, [RZ] ;  /* 0x00000000fffff984 */ /* 0x000fe20000000800 */
[----:B------:R-:W-:Y:S01]  /*bd10*/  @!PT LDS RZ, [RZ] ;  /* 0x00000000fffff984 */ /* 0x000fe20000000800 */
[----:B------:R-:W-:Y:S01]  /*bd20*/  @!PT LDS RZ, [RZ] ;  /* 0x00000000fffff984 */ /* 0x000fe20000000800 */
[----:B------:R0:W-:Y:S01]  /*bd30*/  @!P0 LDGSTS.E.BYPASS.LTC128B.128 [R9+0x18400], desc[UR36][R4.64], !P1 ;  /* 0x1840000004098fae */ /* 0x0001e2000c901d64 */
[----:B------:R-:W-:Y:S01]  /*bd40*/  ISETP.GE.AND P0, PT, R8, R3, PT ;  /* 0x000000030800720c */ /* 0x000fe20003f06270 */
[----:B------:R-:W-:Y:S01]  /*bd50*/  VIADD R8, R32, 0x20 ;  /* 0x0000002020087836 */ /* 0x000fe20000000000 */
[----:B------:R-:W-:-:S11]  /*bd60*/  MOV R13, R6 ;  /* 0x00000006000d7202 */ /* 0x000fd60000000f00 */
[----:B------:R-:W-:Y:S01]  /*bd70*/  @!P0 LEA R21, R16, UR43, 0x1 ;  /* 0x0000002b10158c11 */ /* 0x000fe2000f8e08ff */
[----:B0-----:R-:W-:-:S07]  /*bd80*/  IMAD.MOV.U32 R7, RZ, RZ, R14 ;  /* 0x000000ffff077224 */ /* 0x001fce00078e000e */
[----:B------:R-:W-:Y:S05]  /*bd90*/  WARPSYNC.COLLECTIVE R15, `(.L_x_105) ;  /* 0x000000000f087348 */ /* 0x000fea0003c00000 */
[----:B------:R0:W1:Y:S02]  /*bda0*/  SHFL.IDX P6, R14, R13, R12, R11 ;  /* 0x0000000c0d0e7389 */ /* 0x00006400000c000b */
[----:B01----:R-:W-:Y:S01]  /*bdb0*/  ENDCOLLECTIVE ;  /* 0x000000000000791b */ /* 0x003fe20003800000 */
.L_x_105:
[----:B------:R-:W-:Y:S01]  /*bdc0*/  IMAD.MOV.U32 R13, RZ, RZ, R0 ;  /* 0x000000ffff0d7224 */ /* 0x000fe200078e0000 */
[----:B------:R-:W-:Y:S02]  /*bdd0*/  MOV R12, 0x2 ;  /* 0x00000002000c7802 */ /* 0x000fe40000000f00 */
[----:B------:R-:W-:-:S13]  /*bde0*/  @!P0 LEA R4, P2, R24, R14, 0x1 ;  /* 0x0000000e18048211 */ /* 0x000fda00078408ff */
[----:B------:R-:W-:Y:S05]  /*bdf0*/  WARPSYNC.COLLECTIVE R15, `(.L_x_106) ;  /* 0x000000000f087348 */ /* 0x000fea0003c00000 */
[----:B------:R0:W1:Y:S02]  /*be00*/  SHFL.IDX P6, R14, R13, R12, R11 ;  /* 0x0000000c0d0e7389 */ /* 0x00006400000c000b */
[----:B01----:R-:W-:Y:S01]  /*be10*/  ENDCOLLECTIVE ;  /* 0x000000000000791b */ /* 0x003fe20003800000 */
.L_x_106:
[----:B------:R-:W-:-:S05]  /*be20*/  @!P0 IMAD.X R5, RZ, RZ, R7, P2 ;  /* 0x000000ffff058224 */ /* 0x000fca00010e0607 */
[----:B------:R-:W-:Y:S01]  /*be30*/  @!PT LDS RZ, [RZ] ;  /* 0x00000000fffff984 */ /* 0x000fe20000000800 */
[----:B------:R-:W-:Y:S01]  /*be40*/  @!PT LDS RZ, [RZ] ;  /* 0x00000000fffff984 */ /* 0x000fe20000000800 */
[----:B------:R-:W-:Y:S01]  /*be50*/  @!PT LDS RZ, [RZ] ;  /* 0x00000000fffff984 */ /* 0x000fe20000000800 */
[----:B------:R0:W-:Y:S01]  /*be60*/  @!P0 LDGSTS.E.BYPASS.LTC128B.128 [R21+0x18c00], desc[UR36][R4.64], !P1 ;  /* 0x18c0000004158fae */ /* 0x0001e2000c901d64 */
[----:B------:R-:W-:Y:S02]  /*be70*/  ISETP.GE.AND P0, PT, R8, R3, PT ;  /* 0x000000030800720c */ /* 0x000fe40003f06270 */
[----:B------:R-:W-:Y:S01]  /*be80*/  IADD3 R8, R32, 0x30, RZ ;  /* 0x0000003020087810 */ /* 0x000fe20007ffe0ff */
[----:B------:R-:W-:-:S10]  /*be90*/  IMAD.MOV.U32 R13, RZ, RZ, R6 ;  /* 0x000000ffff0d7224 */ /* 0x000fd400078e0006 */
[----:B------:R-:W-:Y:S01]  /*bea0*/  @!P0 LEA R9, R16, UR43, 0x1 ;  /* 0x0000002b10098c11 */ /* 0x000fe2000f8e08ff */
[----:B0-----:R-:W-:-:S07]  /*beb0*/  IMAD.MOV.U32 R7, RZ, RZ, R14 ;  /* 0x000000ffff077224 */ /* 0x001fce00078e000e */
[----:B------:R-:W-:Y:S05]  /*bec0*/  WARPSYNC.COLLECTIVE R15, `(.L_x_107) ;  /* 0x000000000f087348 */ /* 0x000fea0003c00000 */
[----:B------:R0:W1:Y:S02]  /*bed0*/  SHFL.IDX P6, R14, R13, R12, R11 ;  /* 0x0000000c0d0e7389 */ /* 0x00006400000c000b */
[----:B01----:R-:W-:Y:S01]  /*bee0*/  ENDCOLLECTIVE ;  /* 0x000000000000791b */ /* 0x003fe20003800000 */
.L_x_107:
[----:B------:R-:W-:Y:S02]  /*bef0*/  IMAD.MOV.U32 R13, RZ, RZ, R0 ;  /* 0x000000ffff0d7224 */ /* 0x000fe400078e0000 */
[----:B------:R-:W-:Y:S01]  /*bf00*/  IMAD.MOV.U32 R12, RZ, RZ, 0x3 ;  /* 0x00000003ff0c7424 */ /* 0x000fe200078e00ff */
[----:B------:R-:W-:-:S13]  /*bf10*/  @!P0 LEA R4, P2, R24, R14, 0x1 ;  /* 0x0000000e18048211 */ /* 0x000fda00078408ff */
[----:B------:R-:W-:Y:S05]  /*bf20*/  WARPSYNC.COLLECTIVE R15, `(.L_x_108) ;  /* 0x000000000f087348 */ /* 0x000fea0003c00000 */
[----:B------:R0:W1:Y:S02]  /*bf30*/  SHFL.IDX P6, R14, R13, R12, R11 ;  /* 0x0000000c0d0e7389 */ /* 0x00006400000c000b */
[----:B01----:R-:W-:Y:S01]  /*bf40*/  ENDCOLLECTIVE ;  /* 0x000000000000791b */ /* 0x003fe20003800000 */
.L_x_108:
[----:B------:R-:W-:-:S05]  /*bf50*/  @!P0 IMAD.X R5, RZ, RZ, R7, P2 ;  /* 0x000000ffff058224 */ /* 0x000fca00010e0607 */
        /* <DEDUP_REMOVED lines=12> */
.L_x_109:
[----:B------:R-:W-:Y:S01]  /*c020*/  IMAD.MOV.U32 R13, RZ, RZ, R0 ;  /* 0x000000ffff0d7224 */ /* 0x000fe200078e0000 */
[----:B------:R-:W-:Y:S02]  /*c030*/  MOV R12, 0x4 ;  /* 0x00000004000c7802 */ /* 0x000fe40000000f00 */
[----:B------:R-:W-:-:S13]  /*c040*/  @!P0 LEA R4, P2, R24, R14, 0x1 ;  /* 0x0000000e18048211 */ /* 0x000fda00078408ff */
[----:B------:R-:W-:Y:S05]  /*c050*/  WARPSYNC.COLLECTIVE R15, `(.L_x_110) ;  /* 0x000000000f087348 */ /* 0x000fea0003c00000 */
[----:B------:R0:W1:Y:S02]  /*c060*/  SHFL.IDX P6, R14, R13, R12, R11 ;  /* 0x0000000c0d0e7389 */ /* 0x00006400000c000b */
[----:B01----:R-:W-:Y:S01]  /*c070*/  ENDCOLLECTIVE ;  /* 0x000000000000791b */ /* 0x003fe20003800000 */
.L_x_110:
        /* <DEDUP_REMOVED lines=13> */
.L_x_111:
[----:B------:R-:W-:Y:S02]  /*c150*/  IMAD.MOV.U32 R13, RZ, RZ, R0 ;  /* 0x000000ffff0d7224 */ /* 0x000fe400078e0000 */
[----:B------:R-:W-:Y:S01]  /*c160*/  IMAD.MOV.U32 R12, RZ, RZ, 0x5 ;  /* 0x00000005ff0c7424 */ /* 0x000fe200078e00ff */
[----:B------:R-:W-:-:S13]  /*c170*/  @!P0 LEA R4, P2, R24, R14, 0x1 ;  /* 0x0000000e18048211 */ /* 0x000fda00078408ff */
[----:B------:R-:W-:Y:S05]  /*c180*/  WARPSYNC.COLLECTIVE R15, `(.L_x_112) ;  /* 0x000000000f087348 */ /* 0x000fea0003c00000 */
[----:B------:R0:W1:Y:S02]  /*c190*/  SHFL.IDX P6, R14, R13, R12, R11 ;  /* 0x0000000c0d0e7389 */ /* 0x00006400000c000b */
[----:B01----:R-:W-:Y:S01]  /*c1a0*/  ENDCOLLECTIVE ;  /* 0x000000000000791b */ /* 0x003fe20003800000 */
.L_x_112:
[----:B------:R-:W-:-:S05]  /*c1b0*/  @!P0 IMAD.X R5, RZ, RZ, R7, P2 ;  /* 0x000000ffff058224 */ /* 0x000fca00010e0607 */
[----:B------:R-:W-:Y:S01]  /*c1c0*/  @!PT LDS RZ, [RZ] ;  /* 0x00000000fffff984 */ /* 0x000fe20000000800 */
[----:B------:R-:W-:Y:S01]  /*c1d0*/  @!PT LDS RZ, [RZ] ;  /* 0x00000000fffff984 */ /* 0x000fe20000000800 */
[----:B------:R-:W-:Y:S01]  /*c1e0*/  @!PT LDS RZ, [RZ] ;  /* 0x00000000fffff984 */ /* 0x000fe20000000800 */
[----:B------:R0:W-:Y:S01]  /*c1f0*/  @!P0 LDGSTS.E.BYPASS.LTC128B.128 [R9+0x1a400], desc[UR36][R4.64], !P1 ;  /* 0x1a40000004098fae */ /* 0x0001e2000c901d64 */
[----:B------:R-:W-:Y:S02]  /*c200*/  ISETP.GE.AND P0, PT, R8, R3, PT ;  /* 0x000000030800720c */ /* 0x000fe40003f06270 */
[----:B------:R-:W-:-:S11]  /*c210*/  MOV R13, R6 ;  /* 0x00000006000d7202 */ /* 0x000fd60000000f00 */
[----:B------:R-:W-:Y:S01]  /*c220*/  @!P0 LEA R21, R16, UR43, 0x1 ;  /* 0x0000002b10158c11 */ /* 0x000fe2000f8e08ff */
[----:B0-----:R-:W-:-:S07]  /*c230*/  IMAD.MOV.U32 R7, RZ, RZ, R14 ;  /* 0x000000ffff077224 */ /* 0x001fce00078e000e */
[----:B------:R-:W-:Y:S05]  /*c240*/  WARPSYNC.COLLECTIVE R15, `(.L_x_113) ;  /* 0x000000000f087348 */ /* 0x000fea0003c00000 */
[----:B------:R0:W1:Y:S02]  /*c250*/  SHFL.IDX P6, R14, R13, R12, R11 ;  /* 0x0000000c0d0e7389 */ /* 0x00006400000c000b */
[----:B01----:R-:W-:Y:S01]  /*c260*/  ENDCOLLECTIVE ;  /* 0x000000000000791b */ /* 0x003fe20003800000 */
.L_x_113:
[----:B------:R-:W-:Y:S02]  /*c270*/  IMAD.MOV.U32 R13, RZ, RZ, R0 ;  /* 0x000000ffff0d7224 */ /* 0x000fe400078e0000 */
[----:B------:R-:W-:Y:S01]  /*c280*/  IMAD.MOV.U32 R12, RZ, RZ, 0x6 ;  /* 0x00000006ff0c7424 */ /* 0x000fe200078e00ff */
[----:B------:R-:W-:-:S13]  /*c290*/  @!P0 LEA R4, P2, R24, R14, 0x1 ;  /* 0x0000000e18048211 */ /* 0x000fda00078408ff */
[----:B------:R-:W-:Y:S05]  /*c2a0*/  WARPSYNC.COLLECTIVE R15, `(.L_x_114) ;  /* 0x000000000f087348 */ /* 0x000fea0003c00000 */
[----:B------:R0:W1:Y:S02]  /*c2b0*/  SHFL.IDX P6, R14, R13, R12, R11 ;  /* 0x0000000c0d0e7389 */ /* 0x00006400000c000b */
[----:B01----:R-:W-:Y:S01]  /*c2c0*/  ENDCOLLECTIVE ;  /* 0x000000000000791b */ /* 0x003fe20003800000 */
.L_x_114:
[----:B------:R-:W-:-:S05]  /*c2d0*/  @!P0 IMAD.X R5, RZ, RZ, R7, P2 ;  /* 0x000000ffff058224 */ /* 0x000fca00010e0607 */
[----:B------:R-:W-:Y:S01]  /*c2e0*/  @!PT LDS RZ, [RZ] ;  /* 0x00000000fffff984 */ /* 0x000fe20000000800 */
[----:B------:R-:W-:Y:S01]  /*c2f0*/  @!PT LDS RZ, [RZ] ;  /* 0x00000000fffff984 */ /* 0x000fe20000000800 */
[----:B------:R-:W-:Y:S01]  /*c300*/  @!PT LDS RZ, [RZ] ;  /* 0x00000000fffff984 */ /* 0x000fe20000000800 */
[----:B------:R0:W-:Y:S01]  /*c310*/  @!P0 LDGSTS.E.BYPASS.LTC128B.128 [R21+0x1ac00], desc[UR36][R4.64], !P1 ;  /* 0x1ac0000004158fae */ /* 0x0001e2000c901d64 */
[----:B------:R-:W-:Y:S02]  /*c320*/  IMAD.MOV.U32 R13, RZ, RZ, R6 ;  /* 0x000000ffff0d7224 */ /* 0x000fe400078e0006 */
[----:B0-----:R-:W-:Y:S01]  /*c330*/  VIADD R4, R32, 0x60 ;  /* 0x0000006020047836 */ /* 0x001fe20000000000 */
[----:B------:R-:W-:-:S07]  /*c340*/  MOV R7, R14 ;  /* 0x0000000e00077202 */ /* 0x000fce0000000f00 */
[----:B------:R-:W-:Y:S05]  /*c350*/  WARPSYNC.COLLECTIVE R15, `(.L_x_115) ;  /* 0x000000000f087348 */ /* 0x000fea0003c00000 */
[----:B------:R0:W1:Y:S02]  /*c360*/  SHFL.IDX P6, R14, R13, R12, R11 ;  /* 0x0000000c0d0e7389 */ /* 0x00006400000c000b */
[----:B01----:R-:W-:Y:S01]  /*c370*/  ENDCOLLECTIVE ;  /* 0x000000000000791b */ /* 0x003fe20003800000 */
.L_x_115:
[----:B------:R-:W-:Y:S02]  /*c380*/  ISETP.GE.AND P0, PT, R4, R3, PT ;  /* 0x000000030400720c */ /* 0x000fe40003f06270 */
[----:B------:R-:W-:Y:S01]  /*c390*/  MOV R13, R0 ;  /* 0x00000000000d7202 */ /* 0x000fe20000000f00 */
[----:B------:R-:W-:-:S10]  /*c3a0*/  IMAD.MOV.U32 R12, RZ, RZ, 0x7 ;  /* 0x00000007ff0c7424 */ /* 0x000fd400078e00ff */
[----:B------:R-:W-:Y:S02]  /*c3b0*/  @!P0 LEA R9, R16, UR43, 0x1 ;  /* 0x0000002b10098c11 */ /* 0x000fe4000f8e08ff */
[----:B------:R-:W-:-:S13]  /*c3c0*/  @!P0 LEA R4, P2, R24, R14, 0x1 ;  /* 0x0000000e18048211 */ /* 0x000fda00078408ff */
[----:B------:R-:W-:Y:S05]  /*c3d0*/  WARPSYNC.COLLECTIVE R15, `(.L_x_116) ;  /* 0x000000000f087348 */ /* 0x000fea0003c00000 */
[----:B------:R0:W1:Y:S02]  /*c3e0*/  SHFL.IDX P6, R14, R13, R12, R11 ;  /* 0x0000000c0d0e7389 */ /* 0x00006400000c000b */
[----:B01----:R-:W-:Y:S01]  /*c3f0*/  ENDCOLLECTIVE ;  /* 0x000000000000791b */ /* 0x003fe20003800000 */
.L_x_116:
[----:B------:R-:W-:-:S05]  /*c400*/  @!P0 IMAD.X R5, RZ, RZ, R7, P2 ;  /* 0x000000ffff058224 */ /* 0x000fca00010e0607 */
[----:B------:R-:W-:Y:S01]  /*c410*/  @!PT LDS RZ, [RZ] ;  /* 0x00000000fffff984 */ /* 0x000fe20000000800 */
[----:B------:R-:W-:Y:S01]  /*c420*/  @!PT LDS RZ, [RZ] ;  /* 0x00000000fffff984 */ /* 0x000fe20000000800 */
[----:B------:R-:W-:Y:S01]  /*c430*/  @!PT LDS RZ, [RZ] ;  /* 0x00000000fffff984 */ /* 0x000fe20000000800 */
[----:B------:R0:W-:Y:S01]  /*c440*/  @!P0 LDGSTS.E.BYPASS.LTC128B.128 [R9+0x1b400], desc[UR36][R4.64], !P1 ;  /* 0x1b40000004098fae */ /* 0x0001e2000c901d64 */
[----:B------:R-:W-:Y:S02]  /*c450*/  IMAD.MOV.U32 R13, RZ, RZ, R6 ;  /* 0x000000ffff0d7224 */ /* 0x000fe400078e0006 */
[----:B------:R-:W-:-:S07]  /*c460*/  IMAD.MOV.U32 R7, RZ, RZ, R14 ;  /* 0x000000ffff077224 */ /* 0x000fce00078e000e */
[----:B0-----:R-:W-:Y:S05]  /*c470*/  WARPSYNC.COLLECTIVE R15, `(.L_x_117) ;  /* 0x000000000f087348 */ /* 0x001fea0003c00000 */
[----:B------:R1:W2:Y:S02]  /*c480*/  SHFL.IDX P6, R14, R13, R12, R11 ;  /* 0x0000000c0d0e7389 */ /* 0x0002a400000c000b */
[----:B012---:R-:W-:Y:S01]  /*c490*/  ENDCOLLECTIVE ;  /* 0x000000000000791b */ /* 0x007fe20003800000 */
.L_x_117:
[----:B------:R-:W-:Y:S05]  /*c4a0*/  BRA `(.L_x_118) ;  /* 0xffffffd000a47947 */ /* 0x000fea000383ffff */
.L_x_52:
[----:B0-----:R-:W-:-:S04]  /*c4b0*/  MOV R3, UR43 ;  /* 0x0000002b00037c02 */ /* 0x001fc80008000f00 */
[----:B------:R0:W1:Y:S03]  /*c4c0*/  SYNCS.PHASECHK.TRANS64.TRYWAIT P0, [R3+URZ+0x22820], R0 ;  /* 0x02282000030075a7 */ /* 0x000066000800017f */
[----:B-1----:R-:W-:Y:S05]  /*c4d0*/  @!P0 NANOSLEEP.SYNCS 0x989680 ;  /* 0x009896800000895d */ /* 0x002fea0003900000 */
[----:B------:R-:W1:Y:S02]  /*c4e0*/  @!P0 SYNCS.PHASECHK.TRANS64 P0, [R3+URZ+0x22820], R0 ;  /* 0x02282000030085a7 */ /* 0x000e64000800007f */
[----:B-1----:R-:W-:Y:S05]  /*c4f0*/  @!P0 BRA `(.L_x_52) ;  /* 0xfffffffc00ec8947 */ /* 0x002fea000383ffff */
[----:B------:R-:W-:Y:S05]  /*c500*/  BRA `(.L_x_119) ;  /* 0xffffffd000d47947 */ /* 0x000fea000383ffff */
.L_x_54:
[----:B0-----:R-:W-:-:S04]  /*c510*/  IMAD.U32 R3, RZ, RZ, UR43 ;  /* 0x0000002bff037e24 */ /* 0x001fc8000f8e00ff */
[----:B------:R0:W1:Y:S03]  /*c520*/  SYNCS.PHASECHK.TRANS64.TRYWAIT P0, [R3+URZ+0x22860], R0 ;  /* 0x02286000030075a7 */ /* 0x000066000800017f */
[----:B-1----:R-:W-:Y:S05]  /*c530*/  @!P0 NANOSLEEP.SYNCS 0x989680 ;  /* 0x009896800000895d */ /* 0x002fea0003900000 */
[----:B------:R-:W1:Y:S02]  /*c540*/  @!P0 SYNCS.PHASECHK.TRANS64 P0, [R3+URZ+0x22860], R0 ;  /* 0x02286000030085a7 */ /* 0x000e64000800007f */
[----:B-1----:R-:W-:Y:S05]  /*c550*/  @!P0 BRA `(.L_x_54) ;  /* 0xfffffffc00ec8947 */ /* 0x002fea000383ffff */
[----:B------:R-:W-:Y:S05]  /*c560*/  BRA `(.L_x_120) ;  /* 0xffffffd000d07947 */ /* 0x000fea000383ffff */
.L_x_55:
[----:B------:R-:W-:Y:S01]  /*c570*/  BSSY B0, `(.L_x_121) ;  /* 0x0000008000007945 */ /* 0x000fe20003800000 */
[----:B------:R-:W-:Y:S01]  /*c580*/  IMAD.MOV.U32 R13, RZ, RZ, R3 ;  /* 0x000000ffff0d7224 */ /* 0x000fe200078e0003 */
[----:B------:R-:W-:Y:S01]  /*c590*/  MOV R11, 0x181f ;  /* 0x0000181f000b7802 */ /* 0x000fe20000000f00 */
[----:B------:R-:W-:Y:S02]  /*c5a0*/  IMAD.MOV.U32 R12, RZ, RZ, RZ ;  /* 0x000000ffff0c7224 */ /* 0x000fe400078e00ff */
[----:B------:R-:W-:-:S07]  /*c5b0*/  IMAD.MOV.U32 R15, RZ, RZ, -0x1 ;  /* 0xffffffffff0f7424 */ /* 0x000fce00078e00ff */
[----:B------:R-:W-:Y:S05]  /*c5c0*/  WARPSYNC.COLLECTIVE R15, `(.L_x_122) ;  /* 0x000000000f087348 */ /* 0x000fea0003c00000 */
[----:B------:R0:W1:Y:S02]  /*c5d0*/  SHFL.IDX P6, R14, R13, R12, R11 ;  /* 0x0000000c0d0e7389 */ /* 0x00006400000c000b */
[----:B01----:R-:W-:Y:S01]  /*c5e0*/  ENDCOLLECTIVE ;  /* 0x000000000000791b */ /* 0x003fe20003800000 */
.L_x_122:
[----:B------:R-:W-:Y:S05]  /*c5f0*/  BSYNC B0 ;  /* 0x0000000000007941 */ /* 0x000fea0003800000 */
.L_x_121:
[----:B------:R-:W-:Y:S01]  /*c600*/  IMAD.MOV.U32 R13, RZ, RZ, R17 ;  /* 0x000000ffff0d7224 */ /* 0x000fe200078e0011 */
[----:B------:R-:W-:Y:S01]  /*c610*/  MOV R12, RZ ;  /* 0x000000ff000c7202 */ /* 0x000fe20000000f00 */
[----:B------:R-:W-:Y:S01]  /*c620*/  IMAD.MOV.U32 R11, RZ, RZ, 0x181f ;  /* 0x0000181fff0b7424 */ /* 0x000fe200078e00ff */
[----:B------:R-:W-:Y:S01]  /*c630*/  LEA R21, R16, UR43, 0x1 ;  /* 0x0000002b10157c11 */ /* 0x000fe2000f8e08ff */
[----:B------:R-:W-:Y:S01]  /*c640*/  IMAD.MOV.U32 R15, RZ, RZ, -0x1 ;  /* 0xffffffffff0f7424 */ /* 0x000fe200078e00ff */
[C---:B------:R-:W-:Y:S01]  /*c650*/  LOP3.LUT P2, RZ, R6.reuse, 0x2, RZ, 0xc0, !PT ;  /* 0x0000000206ff7812 */ /* 0x040fe2000784c0ff */
[----:B------:R-:W-:Y:S01]  /*c660*/  IMAD.MOV.U32 R0, RZ, RZ, R14 ;  /* 0x000000ffff007224 */ /* 0x000fe200078e000e */
[----:B------:R-:W-:Y:S01]  /*c670*/  LOP3.LUT P1, RZ, R6, 0x4, RZ, 0xc0, !PT ;  /* 0x0000000406ff7812 */ /* 0x000fe2000782c0ff */
[----:B------:R-:W-:-:S12]  /*c680*/  IMAD.SHL.U32 R24, R24, 0x2, RZ ;  /* 0x0000000218187824 */ /* 0x000fd800078e00ff */
[----:B------:R-:W-:Y:S05]  /*c690*/  WARPSYNC.COLLECTIVE R15, `(.L_x_123) ;  /* 0x000000000f087348 */ /* 0x000fea0003c00000 */
[----:B------:R0:W1:Y:S02]  /*c6a0*/  SHFL.IDX P6, R14, R13, R12, R11 ;  /* 0x0000000c0d0e7389 */ /* 0x00006400000c000b */
[----:B01----:R-:W-:Y:S01]  /*c6b0*/  ENDCOLLECTIVE ;  /* 0x000000000000791b */ /* 0x003fe20003800000 */
.L_x_123:
[----:B------:R-:W-:Y:S01]  /*c6c0*/  IMAD.MOV.U32 R8, RZ, RZ, RZ ;  /* 0x000000ffff087224 */ /* 0x000fe200078e00ff */
[----:B------:R-:W-:Y:S01]  /*c6d0*/  ISETP.LT.OR P3, PT, R35, 0x1, !P1 ;  /* 0x000000012300780c */ /* 0x000fe20004f61670 */
[----:B------:R-:W-:Y:S02]  /*c6e0*/  IMAD.MOV.U32 R13, RZ, RZ, R3 ;  /* 0x000000ffff0d7224 */ /* 0x000fe400078e0003 */
[----:B------:R-:W-:Y:S01]  /*c6f0*/  IMAD.MOV.U32 R12, RZ, RZ, 0x1 ;  /* 0x00000001ff0c7424 */ /* 0x000fe200078e00ff */
[----:B------:R-:W-:-:S13]  /*c700*/  IADD3 R4, P0, R14, R24, RZ ;  /* 0x000000180e047210 */ /* 0x000fda0007f1e0ff */
[----:B------:R-:W-:Y:S05]  /*c710*/  WARPSYNC.COLLECTIVE R15, `(.L_x_124) ;  /* 0x000000000f087348 */ /* 0x000fea0003c00000 */
[----:B------:R0:W1:Y:S02]  /*c720*/  SHFL.IDX P6, R14, R13, R12, R11 ;  /* 0x0000000c0d0e7389 */ /* 0x00006400000c000b */
[----:B01----:R-:W-:Y:S01]  /*c730*/  ENDCOLLECTIVE ;  /* 0x000000000000791b */ /* 0x003fe20003800000 */
.L_x_124:
[----:B------:R-:W-:Y:S02]  /*c740*/  IADD3.X R5, RZ, R0, RZ, P0, !PT ;  /* 0x00000000ff057210 */ /* 0x000fe400007fe4ff */
[----:B------:R-:W-:Y:S02]  /*c750*/  ISETP.LT.OR P0, PT, R35, 0x1, P4 ;  /* 0x000000012300780c */ /* 0x000fe40002701670 */
[----:B------:R-:W-:-:S11]  /*c760*/  MOV R13, R17 ;  /* 0x00000011000d7202 */ /* 0x000fd60000000f00 */
[----:B------:R-:W-:Y:S01]  /*c770*/  @!PT LDS RZ, [RZ] ;  /* 0x00000000fffff984 */ /* 0x000fe20000000800 */
[----:B------:R-:W-:Y:S01]  /*c780*/  @!PT LDS RZ, [RZ] ;  /* 0x00000000fffff984 */ /* 0x000fe20000000800 */
[----:B------:R-:W-:Y:S01]  /*c790*/  @!PT LDS RZ, [RZ] ;  /* 0x00000000fffff984 */ /* 0x000fe20000000800 */
[----:B------:R0:W-:Y:S01]  /*c7a0*/  LDGSTS.E.BYPASS.LTC128B.128 [R21+0x400], desc[UR36][R4.64], !P0 ;  /* 0x0040000004157fae */ /* 0x0001e2000c101d64 */
[----:B------:R-:W-:Y:S01]  /*c7b0*/  ISETP.LT.OR P0, PT, R35, 0x1, !P2 ;  /* 0x000000012300780c */ /* 0x000fe20005701670 */
[----:B------:R-:W-:-:S12]  /*c7c0*/  IMAD.MOV.U32 R0, RZ, RZ, R14 ;  /* 0x000000ffff007224 */ /* 0x000fd800078e000e */
[----:B0-----:R-:W-:Y:S05]  /*c7d0*/  WARPSYNC.COLLECTIVE R15, `(.L_x_125) ;  /* 0x000000000f087348 */ /* 0x001fea0003c00000 */
[----:B------:R1:W2:Y:S02]  /*c7e0*/  SHFL.IDX P6, R14, R13, R12, R11 ;  /* 0x0000000c0d0e7389 */ /* 0x0002a400000c000b */
[----:B012---:R-:W-:Y:S01]  /*c7f0*/  ENDCOLLECTIVE ;  /* 0x000000000000791b */ /* 0x007fe20003800000 */
.L_x_125:
[----:B------:R-:W-:Y:S01]  /*c800*/  @!PT LDS RZ, [RZ] ;  /* 0x00000000fffff984 */ /* 0x000fe20000000800 */
[----:B------:R-:W-:Y:S01]  /*c810*/  @!PT LDS RZ, [RZ] ;  /* 0x00000000fffff984 */ /* 0x000fe20000000800 */
[----:B------:R-:W-:Y:S01]  /*c820*/  @!PT LDS RZ, [RZ] ;  /* 0x00000000fffff984 */ /* 0x000fe20000000800 */
[----:B------:R-:W-:Y:S01]  /*c830*/  LDGSTS.E.BYPASS.LTC128B.128 [R21+0x3400], desc[UR36][R4.64+0x80], !P0 ;  /* 0x0340008004157fae */ /* 0x000fe2000c101d64 */
[----:B------:R-:W-:-:S03]  /*c840*/  LOP3.LUT P0, RZ, R6, 0x8, RZ, 0xc0, !PT ;  /* 0x0000000806ff7812 */ /* 0x000fc6000780c0ff */
[----:B------:R-:W-:Y:S01]  /*c850*/  LDGSTS.E.BYPASS.LTC128B.128 [R21+0x6400], desc[UR36][R4.64+0x100], !P3 ;  /* 0x0640010004157fae */ /* 0x000fe2000d901d64 */
[----:B------:R-:W-:Y:S01]  /*c860*/  ISETP.LT.OR P3, PT, R35, 0x1, !P0 ;  /* 0x000000012300780c */ /* 0x000fe20004761670 */
[----:B------:R-:W-:Y:S02]  /*c870*/  IMAD.MOV.U32 R13, RZ, RZ, R3 ;  /* 0x000000ffff0d7224 */ /* 0x000fe400078e0003 */
[----:B------:R-:W-:-:S10]  /*c880*/  IMAD.MOV.U32 R12, RZ, RZ, 0x2 ;  /* 0x00000002ff0c7424 */ /* 0x000fd400078e00ff */
[----:B------:R0:W-:Y:S02]  /*c890*/  LDGSTS.E.BYPASS.LTC128B.128 [R21+0x9400], desc[UR36][R4.64+0x180], !P3 ;  /* 0x0940018004157fae */ /* 0x0001e4000d901d64 */
[----:B0-----:R-:W-:-:S13]  /*c8a0*/  IADD3 R4, P3, R14, R24, RZ ;  /* 0x000000180e047210 */ /* 0x001fda0007f7e0ff */
[----:B------:R-:W-:Y:S05]  /*c8b0*/  WARPSYNC.COLLECTIVE R15, `(.L_x_126) ;  /* 0x000000000f087348 */ /* 0x000fea0003c00000 */
[----:B------:R0:W1:Y:S02]  /*c8c0*/  SHFL.IDX P6, R14, R13, R12, R11 ;  /* 0x0000000c0d0e7389 */ /* 0x00006400000c000b */
[----:B01----:R-:W-:Y:S01]  /*c8d0*/  ENDCOLLECTIVE ;  /* 0x000000000000791b */ /* 0x003fe20003800000 */
.L_x_126:
[----:B------:R-:W-:Y:S01]  /*c8e0*/  IMAD.X R5, RZ, RZ, R0, P3 ;  /* 0x000000ffff057224 */ /* 0x000fe200018e0600 */
[----:B------:R-:W-:Y:S01]  /*c8f0*/  ISETP.LT.OR P3, PT, R35, 0x11, P4 ;  /* 0x000000112300780c */ /* 0x000fe20002761670 */
[----:B------:R-:W-:-:S12]  /*c900*/  IMAD.MOV.U32 R13, RZ, RZ, R17 ;  /* 0x000000ffff0d7224 */ /* 0x000fd800078e0011 */
[----:B------:R-:W-:Y:S01]  /*c910*/  @!PT LDS RZ, [RZ] ;  /* 0x00000000fffff984 */ /* 0x000fe20000000800 */
[----:B------:R-:W-:Y:S01]  /*c920*/  @!PT LDS RZ, [RZ] ;  /* 0x00000000fffff984 */ /* 0x000fe20000000800 */
[----:B------:R-:W-:Y:S01]  /*c930*/  @!PT LDS RZ, [RZ] ;  /* 0x00000000fffff984 */ /* 0x000fe20000000800 */
[----:B------:R0:W-:Y:S01]  /*c940*/  LDGSTS.E.BYPASS.LTC128B.128 [R21+0xc00], desc[UR36][R4.64], !P3 ;  /* 0x00c0000004157fae */ /* 0x0001e2000d901d64 */
[----:B------:R-:W-:Y:S02]  /*c950*/  ISETP.LT.OR P3, PT, R35, 0x11, !P2 ;  /* 0x000000112300780c */ /* 0x000fe40005761670 */
[----:B------:R-:W-:-:S11]  /*c960*/  MOV R0, R14 ;  /* 0x0000000e00007202 */ /* 0x000fd60000000f00 */
[----:B0-----:R-:W-:Y:S05]  /*c970*/  WARPSYNC.COLLECTIVE R15, `(.L_x_127) ;  /* 0x000000000f087348 */ /* 0x001fea0003c00000 */
[----:B------:R1:W2:Y:S02]  /*c980*/  SHFL.IDX P6, R14, R13, R12, R11 ;  /* 0x0000000c0d0e7389 */ /* 0x0002a400000c000b */
[----:B012---:R-:W-:Y:S01]  /*c990*/  ENDCOLLECTIVE ;  /* 0x000000000000791b */ /* 0x007fe20003800000 */
.L_x_127:
[----:B------:R-:W-:Y:S01]  /*c9a0*/  @!PT LDS RZ, [RZ] ;  /* 0x00000000fffff984 */ /* 0x000fe20000000800 */
[----:B------:R-:W-:Y:S01]  /*c9b0*/  @!PT LDS RZ, [RZ] ;  /* 0x00000000fffff984 */ /* 0x000fe20000000800 */
[----:B------:R-:W-:Y:S01]  /*c9c0*/  @!PT LDS RZ, [RZ] ;  /* 0x00000000fffff984 */ /* 0x000fe20000000800 */
[----:B------:R-:W-:Y:S01]  /*c9d0*/  LDGSTS.E.BYPASS.LTC128B.128 [R21+0x3c00], desc[UR36][R4.64+0x80], !P3 ;  /* 0x03c0008004157fae */ /* 0x000fe2000d901d64 */
[----:B------:R-:W-:Y:S01]  /*c9e0*/  ISETP.LT.OR P3, PT, R35, 0x11, !P1 ;  /* 0x000000112300780c */ /* 0x000fe20004f61670 */
[----:B------:R-:W-:Y:S01]  /*c9f0*/  IMAD.MOV.U32 R13, RZ, RZ, R3 ;  /* 0x000000ffff0d7224 */ /* 0x000fe200078e0003 */
[----:B------:R-:W-:-:S11]  /*ca00*/  MOV R12, 0x3 ;  /* 0x00000003000c7802 */ /* 0x000fd60000000f00 */
[----:B------:R-:W-:Y:S01]  /*ca10*/  LDGSTS.E.BYPASS.LTC128B.128 [R21+0x6c00], desc[UR36][R4.64+0x100], !P3 ;  /* 0x06c0010004157fae */ /* 0x000fe2000d901d64 */
[----:B------:R-:W-:-:S13]  /*ca20*/  ISETP.LT.OR P3, PT, R35, 0x11, !P0 ;  /* 0x000000112300780c */ /* 0x000fda0004761670 */
[----:B------:R0:W-:Y:S02]  /*ca30*/  LDGSTS.E.BYPASS.LTC128B.128 [R21+0x9c00], desc[UR36][R4.64+0x180], !P3 ;  /* 0x09c0018004157fae */ /* 0x0001e4000d901d64 */
[----:B0-----:R-:W-:-:S13]  /*ca40*/  IADD3 R4, P3, R14, R24, RZ ;  /* 0x000000180e047210 */ /* 0x001fda0007f7e0ff */
[----:B------:R-:W-:Y:S05]  /*ca50*/  WARPSYNC.COLLECTIVE R15, `(.L_x_128) ;  /* 0x000000000f087348 */ /* 0x000fea0003c00000 */
[----:B------:R0:W1:Y:S02]  /*ca60*/  SHFL.IDX P6, R14, R13, R12, R11 ;  /* 0x0000000c0d0e7389 */ /* 0x00006400000c000b */
[----:B01----:R-:W-:Y:S01]  /*ca70*/  ENDCOLLECTIVE ;  /* 0x000000000000791b */ /* 0x003fe20003800000 */
.L_x_128:
[----:B------:R-:W-:Y:S01]  /*ca80*/  IMAD.X R5, RZ, RZ, R0, P3 ;  /* 0x000000ffff057224 */ /* 0x000fe200018e0600 */
[----:B------:R-:W-:Y:S01]  /*ca90*/  ISETP.LT.OR P3, PT, R35, 0x21, P4 ;  /* 0x000000212300780c */ /* 0x000fe20002761670 */
[----:B------:R-:W-:-:S12]  /*caa0*/  IMAD.MOV.U32 R13, RZ, RZ, R17 ;  /* 0x000000ffff0d7224 */ /* 0x000fd800078e0011 */
        /* <DEDUP_REMOVED lines=9> */
.L_x_129:
[----:B------:R-:W-:Y:S01]  /*cb40*/  @!PT LDS RZ, [RZ] ;  /* 0x00000000fffff984 */ /* 0x000fe20000000800 */
[----:B------:R-:W-:Y:S01]  /*cb50*/  @!PT LDS RZ, [RZ] ;  /* 0x00000000fffff984 */ /* 0x000fe20000000800 */
[----:B------:R-:W-:Y:S01]  /*cb60*/  @!PT LDS RZ, [RZ] ;  /* 0x00000000fffff984 */ /* 0x000fe20000000800 */
[----:B------:R-:W-:Y:S01]  /*cb70*/  LDGSTS.E.BYPASS.LTC128B.128 [R21+0x4400], desc[UR36][R4.64+0x80], !P3 ;  /* 0x0440008004157fae */ /* 0x000fe2000d901d64 */
[----:B------:R-:W-:Y:S02]  /*cb80*/  ISETP.LT.OR P3, PT, R35, 0x21, !P1 ;  /* 0x000000212300780c */ /* 0x000fe40004f61670 */
[----:B------:R-:W-:Y:S01]  /*cb90*/  MOV R13, R3 ;  /* 0x00000003000d7202 */ /* 0x000fe20000000f00 */
[----:B------:R-:W-:-:S10]  /*cba0*/  IMAD.MOV.U32 R12, RZ, RZ, 0x4 ;  /* 0x00000004ff0c7424 */ /* 0x000fd400078e00ff */
[----:B------:R-:W-:Y:S01]  /*cbb0*/  LDGSTS.E.BYPASS.LTC128B.128 [R21+0x7400], desc[UR36][R4.64+0x100], !P3 ;  /* 0x0740010004157fae */ /* 0x000fe2000d901d64 */
[----:B------:R-:W-:-:S13]  /*cbc0*/  ISETP.LT.OR P3, PT, R35, 0x21, !P0 ;  /* 0x000000212300780c */ /* 0x000fda0004761670 */
[----:B------:R0:W-:Y:S02]  /*cbd0*/  LDGSTS.E.BYPASS.LTC128B.128 [R21+0xa400], desc[UR36][R4.64+0x180], !P3 ;  /* 0x0a40018004157fae */ /* 0x0001e4000d901d64 */
[----:B0-----:R-:W-:-:S13]  /*cbe0*/  IADD3 R4, P3, R14, R24, RZ ;  /* 0x000000180e047210 */ /* 0x001fda0007f7e0ff */
[----:B------:R-:W-:Y:S05]  /*cbf0*/  WARPSYNC.COLLECTIVE R15, `(.L_x_130) ;  /* 0x000000000f087348 */ /* 0x000fea0003c00000 */
[----:B------:R0:W1:Y:S02]  /*cc00*/  SHFL.IDX P6, R14, R13, R12, R11 ;  /* 0x0000000c0d0e7389 */ /* 0x00006400000c000b */
[----:B01----:R-:W-:Y:S01]  /*cc10*/  ENDCOLLECTIVE ;  /* 0x000000000000791b */ /* 0x003fe20003800000 */
.L_x_130:
        /* <DEDUP_REMOVED lines=12> */
.L_x_131:
[----:B------:R-:W-:Y:S01]  /*cce0*/  @!PT LDS RZ, [RZ] ;  /* 0x00000000fffff984 */ /* 0x000fe20000000800 */
[----:B------:R-:W-:Y:S01]  /*ccf0*/  @!PT LDS RZ, [RZ] ;  /* 0x00000000fffff984 */ /* 0x000fe20000000800 */
[----:B------:R-:W-:Y:S01]  /*cd00*/  @!PT LDS RZ, [RZ] ;  /* 0x00000000fffff984 */ /* 0x000fe20000000800 */
[----:B------:R-:W-:Y:S01]  /*cd10*/  LDGSTS.E.BYPASS.LTC128B.128 [R21+0x4c00], desc[UR36][R4.64+0x80], !P3 ;  /* 0x04c0008004157fae */ /* 0x000fe2000d901d64 */
[----:B------:R-:W-:Y:S01]  /*cd20*/  ISETP.LT.OR P3, PT, R35, 0x31, !P1 ;  /* 0x000000312300780c */ /* 0x000fe20004f61670 */
[----:B------:R-:W-:Y:S02]  /*cd30*/  IMAD.MOV.U32 R13, RZ, RZ, R3 ;  /* 0x000000ffff0d7224 */ /* 0x000fe400078e0003 */
        /* <DEDUP_REMOVED lines=8> */
.L_x_132:
[----:B------:R-:W-:Y:S01]  /*cdc0*/  IADD3.X R5, RZ, R0, RZ, P3, !PT ;  /* 0x00000000ff057210 */ /* 0x000fe20001ffe4ff */
[----:B------:R-:W-:Y:S01]  /*cdd0*/  VIADD R0, R21, 0x400 ;  /* 0x0000040015007836 */ /* 0x000fe20000000000 */
        /* <DEDUP_REMOVED lines=11> */
.L_x_133:
[----:B------:R-:W-:Y:S01]  /*ce90*/  @!PT LDS RZ, [RZ] ;  /* 0x00000000fffff984 */ /* 0x000fe20000000800 */
[----:B------:R-:W-:Y:S01]  /*cea0*/  @!PT LDS RZ, [RZ] ;  /* 0x00000000fffff984 */ /* 0x000fe20000000800 */
[----:B------:R-:W-:Y:S01]  /*ceb0*/  @!PT LDS RZ, [RZ] ;  /* 0x00000000fffff984 */ /* 0x000fe20000000800 */
[----:B------:R0:W-:Y:S01]  /*cec0*/  LDGSTS.E.BYPASS.LTC128B.128 [R21+0x5400], desc[UR36][R4.64+0x80], !P3 ;  /* 0x0540008004157fae */ /* 0x0001e2000d901d64 */
[----:B------:R-:W-:-:S13]  /*ced0*/  ISETP.LT.OR P3, PT, R35, 0x41, !P1 ;  /* 0x000000412300780c */ /* 0x000fda0004f61670 */
[----:B------:R0:W-:Y:S01]  /*cee0*/  LDGSTS.E.BYPASS.LTC128B.128 [R21+0x8400], desc[UR36][R4.64+0x100], !P3 ;  /* 0x0840010004157fae */ /* 0x0001e2000d901d64 */
[----:B------:R-:W-:-:S13]  /*cef0*/  ISETP.LT.OR P3, PT, R35, 0x41, !P0 ;  /* 0x000000412300780c */ /* 0x000fda0004761670 */
[----:B------:R0:W-:Y:S01]  /*cf00*/  LDGSTS.E.BYPASS.LTC128B.128 [R21+0xb400], desc[UR36][R4.64+0x180], !P3 ;  /* 0x0b40018004157fae */ /* 0x0001e2000d901d64 */
[----:B------:R-:W-:Y:S05]  /*cf10*/  BRA `(.L_x_134) ;  /* 0xffffffcc00f47947 */ /* 0x000fea000383ffff */
.L_x_62:
[----:B-1----:R1:W2:Y:S02]  /*cf20*/  SYNCS.PHASECHK.TRANS64.TRYWAIT P0, [R32+URZ+0x22840], R31 ;  /* 0x0228401f200075a7 */ /* 0x0022a4000800017f */
[----:B--2---:R-:W-:Y:S05]  /*cf30*/  @!P0 NANOSLEEP.SYNCS 0x989680 ;  /* 0x009896800000895d */ /* 0x004fea0003900000 */
[----:B------:R-:W2:Y:S02]  /*cf40*/  @!P0 SYNCS.PHASECHK.TRANS64 P0, [R32+URZ+0x22840], R31 ;  /* 0x0228401f200085a7 */ /* 0x000ea4000800007f */
[----:B--2---:R-:W-:Y:S05]  /*cf50*/  @!P0 BRA `(.L_x_62) ;  /* 0xfffffffc00f08947 */ /* 0x004fea000383ffff */
[----:B------:R-:W-:Y:S05]  /*cf60*/  BRA `(.L_x_135) ;  /* 0xffffffd000f47947 */ /* 0x000fea000383ffff */
.L_x_63:
[----:B------:R-:W-:Y:S01]  /*cf70*/  BSSY B1, `(.L_x_136) ;  /* 0x0000008000017945 */ /* 0x000fe20003800000 */
[----:B------:R-:W-:Y:S01]  /*cf80*/  IMAD.MOV.U32 R13, RZ, RZ, R3 ;  /* 0x000000ffff0d7224 */ /* 0x000fe200078e0003 */
[----:B------:R-:W-:Y:S01]  /*cf90*/  MOV R12, RZ ;  /* 0x000000ff000c7202 */ /* 0x000fe20000000f00 */
[----:B------:R-:W-:Y:S02]  /*cfa0*/  IMAD.MOV.U32 R11, RZ, RZ, 0x181f ;  /* 0x0000181fff0b7424 */ /* 0x000fe400078e00ff */
[----:B------:R-:W-:-:S07]  /*cfb0*/  IMAD.MOV.U32 R15, RZ, RZ, -0x1 ;  /* 0xffffffffff0f7424 */ /* 0x000fce00078e00ff */
[----:B-1----:R-:W-:Y:S05]  /*cfc0*/  WARPSYNC.COLLECTIVE R15, `(.L_x_137) ;  /* 0x000000000f087348 */ /* 0x002fea0003c00000 */
[----:B------:R0:W2:Y:S02]  /*cfd0*/  SHFL.IDX P6, R14, R13, R12, R11 ;  /* 0x0000000c0d0e7389 */ /* 0x0000a400000c000b */
[----:B012---:R-:W-:Y:S01]  /*cfe0*/  ENDCOLLECTIVE ;  /* 0x000000000000791b */ /* 0x007fe20003800000 */
.L_x_137:
[----:B------:R-:W-:Y:S05]  /*cff0*/  BSYNC B1 ;  /* 0x0000000000017941 */ /* 0x000fea0003800000 */
.L_x_136:
[----:B------:R-:W-:Y:S01]  /*d000*/  MOV R13, R10 ;  /* 0x0000000a000d7202 */ /* 0x000fe20000000f00 */
[----:B------:R-:W-:Y:S01]  /*d010*/  IMAD.MOV.U32 R12, RZ, RZ, RZ ;  /* 0x000000ffff0c7224 */ /* 0x000fe200078e00ff */
[----:B------:R-:W-:Y:S01]  /*d020*/  LEA R17, R17, UR43, 0x1 ;  /* 0x0000002b11117c11 */ /* 0x000fe2000f8e08ff */
[----:B------:R-:W-:Y:S02]  /*d030*/  IMAD.MOV.U32 R11, RZ, RZ, 0x181f ;  /* 0x0000181fff0b7424 */ /* 0x000fe400078e00ff */
[----:B------:R-:W-:Y:S02]  /*d040*/  IMAD.MOV.U32 R15, RZ, RZ, -0x1 ;  /* 0xffffffffff0f7424 */ /* 0x000fe400078e00ff */
[----:B------:R-:W-:-:S07]  /*d050*/  IMAD.MOV.U32 R5, RZ, RZ, R14 ;  /* 0x000000ffff057224 */ /* 0x000fce00078e000e */
[----:B------:R-:W-:Y:S05]  /*d060*/  WARPSYNC.COLLECTIVE R15, `(.L_x_138) ;  /* 0x000000000f087348 */ /* 0x000fea0003c00000 */
[----:B------:R0:W1:Y:S02]  /*d070*/  SHFL.IDX P6, R14, R13, R12, R11 ;  /* 0x0000000c0d0e7389 */ /* 0x00006400000c000b */
[----:B01----:R-:W-:Y:S01]  /*d080*/  ENDCOLLECTIVE ;  /* 0x000000000000791b */ /* 0x003fe20003800000 */
.L_x_138:
[----:B------:R-:W-:Y:S02]  /*d090*/  IMAD.MOV.U32 R13, RZ, RZ, R3 ;  /* 0x000000ffff0d7224 */ /* 0x000fe400078e0003 */
[----:B------:R-:W-:Y:S01]  /*d0a0*/  IMAD.MOV.U32 R12, RZ, RZ, 0x1 ;  /* 0x00000001ff0c7424 */ /* 0x000fe200078e00ff */
[----:B------:R-:W-:-:S13]  /*d0b0*/  IADD3 R4, P0, R14, R24, RZ ;  /* 0x000000180e047210 */ /* 0x000fda0007f1e0ff */
[----:B------:R-:W-:Y:S05]  /*d0c0*/  WARPSYNC.COLLECTIVE R15, `(.L_x_139) ;  /* 0x000000000f087348 */ /* 0x000fea0003c00000 */
[----:B------:R0:W1:Y:S02]  /*d0d0*/  SHFL.IDX P6, R14, R13, R12, R11 ;  /* 0x0000000c0d0e7389 */ /* 0x00006400000c000b */
[----:B01----:R-:W-:Y:S01]  /*d0e0*/  ENDCOLLECTIVE ;  /* 0x000000000000791b */ /* 0x003fe20003800000 */
.L_x_139:
[----:B------:R-:W-:-:S05]  /*d0f0*/  IADD3.X R5, RZ, R5, RZ, P0, !PT ;  /* 0x00000005ff057210 */ /* 0x000fca00007fe4ff */
[----:B------:R-:W-:Y:S01]  /*d100*/  @!PT LDS RZ, [RZ] ;  /* 0x00000000fffff984 */ /* 0x000fe20000000800 */
[----:B------:R-:W-:Y:S01]  /*d110*/  @!PT LDS RZ, [RZ] ;  /* 0x00000000fffff984 */ /* 0x000fe20000000800 */
[----:B------:R-:W-:Y:S01]  /*d120*/  @!PT LDS RZ, [RZ] ;  /* 0x00000000fffff984 */ /* 0x000fe20000000800 */
[----:B------:R0:W-:Y:S01]  /*d130*/  LDGSTS.E.BYPASS.LTC128B.128 [R17+0x1c400], desc[UR36][R4.64], !P1 ;  /* 0x1c40000004117fae */ /* 0x0001e2000c901d64 */
[----:B------:R-:W-:Y:S01]  /*d140*/  MOV R13, R10 ;  /* 0x0000000a000d7202 */ /* 0x000fe20000000f00 */
[----:B------:R-:W-:-:S07]  /*d150*/  IMAD.MOV.U32 R7, RZ, RZ, R14 ;  /* 0x000000ffff077224 */ /* 0x000fce00078e000e */
[----:B0-----:R-:W-:Y:S05]  /*d160*/  WARPSYNC.COLLECTIVE R15, `(.L_x_140) ;  /* 0x000000000f087348 */ /* 0x001fea0003c00000 */
[----:B------:R1:W2:Y:S02]  /*d170*/  SHFL.IDX P6, R14, R13, R12, R11 ;  /* 0x0000000c0d0e7389 */ /* 0x0002a400000c000b */
[----:B012---:R-:W-:Y:S01]  /*d180*/  ENDCOLLECTIVE ;  /* 0x000000000000791b */ /* 0x007fe20003800000 */
.L_x_140:
[----:B------:R-:W-:Y:S02]  /*d190*/  IMAD.MOV.U32 R13, RZ, RZ, R3 ;  /* 0x000000ffff0d7224 */ /* 0x000fe400078e0003 */
[----:B------:R-:W-:Y:S01]  /*d1a0*/  IMAD.MOV.U32 R12, RZ, RZ, 0x2 ;  /* 0x00000002ff0c7424 */ /* 0x000fe200078e00ff */
[----:B------:R-:W-:-:S13]  /*d1b0*/  IADD3 R6, P0, R14, R24, RZ ;  /* 0x000000180e067210 */ /* 0x000fda0007f1e0ff */
[----:B------:R-:W-:Y:S05]  /*d1c0*/  WARPSYNC.COLLECTIVE R15, `(.L_x_141) ;  /* 0x000000000f087348 */ /* 0x000fea0003c00000 */
[----:B------:R0:W1:Y:S02]  /*d1d0*/  SHFL.IDX P6, R14, R13, R12, R11 ;  /* 0x0000000c0d0e7389 */ /* 0x00006400000c000b */
[----:B01----:R-:W-:Y:S01]  /*d1e0*/  ENDCOLLECTIVE ;  /* 0x000000000000791b */ /* 0x003fe20003800000 */
.L_x_141:
[----:B------:R-:W-:-:S05]  /*d1f0*/  IMAD.X R7, RZ, RZ, R7, P0 ;  /* 0x000000ffff077224 */ /* 0x000fca00000e0607 */
[----:B------:R-:W-:Y:S01]  /*d200*/  @!PT LDS RZ, [RZ] ;  /* 0x00000000fffff984 */ /* 0x000fe20000000800 */
[----:B------:R-:W-:Y:S01]  /*d210*/  @!PT LDS RZ, [RZ] ;  /* 0x00000000fffff984 */ /* 0x000fe20000000800 */
[----:B------:R-:W-:Y:S01]  /*d220*/  @!PT LDS RZ, [RZ] ;  /* 0x00000000fffff984 */ /* 0x000fe20000000800 */
[----:B------:R0:W-:Y:S01]  /*d230*/  LDGSTS.E.BYPASS.LTC128B.128 [R17+0x1cc00], desc[UR36][R6.64], !P1 ;  /* 0x1cc0000006117fae */ /* 0x0001e2000c901d64 */
[----:B------:R-:W-:Y:S01]  /*d240*/  IMAD.MOV.U32 R13, RZ, RZ, R10 ;  /* 0x000000ffff0d7224 */ /* 0x000fe200078e000a */
[----:B------:R-:W-:-:S07]  /*d250*/  MOV R4, R14 ;  /* 0x0000000e00047202 */ /* 0x000fce0000000f00 */
[----:B0-----:R-:W-:Y:S05]  /*d260*/  WARPSYNC.COLLECTIVE R15, `(.L_x_142) ;  /* 0x000000000f087348 */ /* 0x001fea0003c00000 */
[----:B------:R1:W2:Y:S02]  /*d270*/  SHFL.IDX P6, R14, R13, R12, R11 ;  /* 0x0000000c0d0e7389 */ /* 0x0002a400000c000b */
[----:B012---:R-:W-:Y:S01]  /*d280*/  ENDCOLLECTIVE ;  /* 0x000000000000791b */ /* 0x007fe20003800000 */
.L_x_142:
[----:B------:R-:W-:Y:S01]  /*d290*/  IMAD.MOV.U32 R13, RZ, RZ, R3 ;  /* 0x000000ffff0d7224 */ /* 0x000fe200078e0003 */
[----:B------:R-:W-:Y:S02]  /*d2a0*/  MOV R12, 0x3 ;  /* 0x00000003000c7802 */ /* 0x000fe40000000f00 */
[----:B------:R-:W-:-:S13]  /*d2b0*/  IADD3 R6, P0, R14, R24, RZ ;  /* 0x000000180e067210 */ /* 0x000fda0007f1e0ff */
[----:B------:R-:W-:Y:S05]  /*d2c0*/  WARPSYNC.COLLECTIVE R15, `(.L_x_143) ;  /* 0x000000000f087348 */ /* 0x000fea0003c00000 */
[----:B------:R0:W1:Y:S02]  /*d2d0*/  SHFL.IDX P6, R14, R13, R12, R11 ;  /* 0x0000000c0d0e7389 */ /* 0x00006400000c000b */
[----:B01----:R-:W-:Y:S01]  /*d2e0*/  ENDCOLLECTIVE ;  /* 0x000000000000791b */ /* 0x003fe20003800000 */
.L_x_143:
[----:B------:R-:W-:-:S05]  /*d2f0*/  IMAD.X R7, RZ, RZ, R4, P0 ;  /* 0x000000ffff077224 */ /* 0x000fca00000e0604 */
[----:B------:R-:W-:Y:S01]  /*d300*/  @!PT LDS RZ, [RZ] ;  /* 0x00000000fffff984 */ /* 0x000fe20000000800 */
[----:B------:R-:W-:Y:S01]  /*d310*/  @!PT LDS RZ, [RZ] ;  /* 0x00000000fffff984 */ /* 0x000fe20000000800 */
[----:B------:R-:W-:Y:S01]  /*d320*/  @!PT LDS RZ, [RZ] ;  /* 0x00000000fffff984 */ /* 0x000fe20000000800 */
[----:B------:R0:W-:Y:S01]  /*d330*/  LDGSTS.E.BYPASS.LTC128B.128 [R17+0x1d400], desc[UR36][R6.64], !P1 ;  /* 0x1d40000006117fae */ /* 0x0001e2000c901d64 */
[----:B------:R-:W-:Y:S02]  /*d340*/  IMAD.MOV.U32 R13, RZ, RZ, R10 ;  /* 0x000000ffff0d7224 */ /* 0x000fe400078e000a */
[----:B------:R-:W-:-:S07]  /*d350*/  IMAD.MOV.U32 R5, RZ, RZ, R14 ;  /* 0x000000ffff057224 */ /* 0x000fce00078e000e */
[----:B0-----:R-:W-:Y:S05]  /*d360*/  WARPSYNC.COLLECTIVE R15, `(.L_x_144) ;  /* 0x000000000f087348 */ /* 0x001fea0003c00000 */
[----:B------:R1:W2:Y:S02]  /*d370*/  SHFL.IDX P6, R14, R13, R12, R11 ;  /* 0x0000000c0d0e7389 */ /* 0x0002a400000c000b */
[----:B012---:R-:W-:Y:S01]  /*d380*/  ENDCOLLECTIVE ;  /* 0x000000000000791b */ /* 0x007fe20003800000 */
.L_x_144:
[----:B------:R-:W-:Y:S01]  /*d390*/  MOV R13, R3 ;  /* 0x00000003000d7202 */ /* 0x000fe20000000f00 */
[----:B------:R-:W-:Y:S01]  /*d3a0*/  IMAD.MOV.U32 R12, RZ, RZ, 0x4 ;  /* 0x00000004ff0c7424 */ /* 0x000fe200078e00ff */
[----:B------:R-:W-:-:S13]  /*d3b0*/  IADD3 R4, P0, R14, R24, RZ ;  /* 0x000000180e047210 */ /* 0x000fda0007f1e0ff */
[----:B------:R-:W-:Y:S05]  /*d3c0*/  WARPSYNC.COLLECTIVE R15, `(.L_x_145) ;  /* 0x000000000f087348 */ /* 0x000fea0003c00000 */
[----:B------:R0:W1:Y:S02]  /*d3d0*/  SHFL.IDX P6, R14, R13, R12, R11 ;  /* 0x0000000c0d0e7389 */ /* 0x00006400000c000b */
[----:B01----:R-:W-:Y:S01]  /*d3e0*/  ENDCOLLECTIVE ;  /* 0x000000000000791b */ /* 0x003fe20003800000 */
.L_x_145:
        /* <DEDUP_REMOVED lines=10> */
.L_x_146:
[----:B------:R-:W-:Y:S02]  /*d490*/  IMAD.MOV.U32 R13, RZ, RZ, R3 ;  /* 0x000000ffff0d7224 */ /* 0x000fe400078e0003 */
[----:B------:R-:W-:Y:S01]  /*d4a0*/  IMAD.MOV.U32 R12, RZ, RZ, 0x5 ;  /* 0x00000005ff0c7424 */ /* 0x000fe200078e00ff */
[----:B------:R-:W-:-:S13]  /*d4b0*/  IADD3 R4, P0, R14, R24, RZ ;  /* 0x000000180e047210 */ /* 0x000fda0007f1e0ff */
[----:B------:R-:W-:Y:S05]  /*d4c0*/  WARPSYNC.COLLECTIVE R15, `(.L_x_147) ;  /* 0x000000000f087348 */ /* 0x000fea0003c00000 */
[----:B------:R0:W1:Y:S02]  /*d4d0*/  SHFL.IDX P6, R14, R13, R12, R11 ;  /* 0x0000000c0d0e7389 */ /* 0x00006400000c000b */
[----:B01----:R-:W-:Y:S01]  /*d4e0*/  ENDCOLLECTIVE ;  /* 0x000000000000791b */ /* 0x003fe20003800000 */
.L_x_147:
        /* <DEDUP_REMOVED lines=10> */
.L_x_148:
[----:B------:R-:W-:Y:S01]  /*d590*/  IMAD.MOV.U32 R37, RZ, RZ, R14 ;  /* 0x000000ffff257224 */ /* 0x000fe200078e000e */
[----:B------:R-:W-:Y:S06]  /*d5a0*/  BRA `(.L_x_149) ;  /* 0xffffffd0004c7947 */ /* 0x000fec000383ffff */
.L_x_68:
[----:B---3--:R3:W4:Y:S02]  /*d5b0*/  SYNCS.PHASECHK.TRANS64.TRYWAIT P0, [R32+URZ+0x22860], R31 ;  /* 0x0228601f200075a7 */ /* 0x008724000800017f */
[----:B----4-:R-:W-:Y:S05]  /*d5c0*/  @!P0 NANOSLEEP.SYNCS 0x989680 ;  /* 0x009896800000895d */ /* 0x010fea0003900000 */
[----:B------:R-:W4:Y:S02]  /*d5d0*/  @!P0 SYNCS.PHASECHK.TRANS64 P0, [R32+URZ+0x22860], R31 ;  /* 0x0228601f200085a7 */ /* 0x000f24000800007f */
[----:B----4-:R-:W-:Y:S05]  /*d5e0*/  @!P0 BRA `(.L_x_68) ;  /* 0xfffffffc00f08947 */ /* 0x010fea000383ffff */
[----:B------:R-:W-:Y:S05]  /*d5f0*/  BRA `(.L_x_150) ;  /* 0xffffffd000987947 */ /* 0x000fea000383ffff */
.L_x_69:
[----:B------:R-:W-:Y:S01]  /*d600*/  BSSY B1, `(.L_x_151) ;  /* 0x0000008000017945 */ /* 0x000fe20003800000 */
[----:B------:R-:W-:Y:S01]  /*d610*/  IMAD.MOV.U32 R13, RZ, RZ, R18 ;  /* 0x000000ffff0d7224 */ /* 0x000fe200078e0012 */
[----:B------:R-:W-:Y:S01]  /*d620*/  MOV R11, 0x181f ;  /* 0x0000181f000b7802 */ /* 0x000fe20000000f00 */
[----:B------:R-:W-:Y:S02]  /*d630*/  IMAD.MOV.U32 R12, RZ, RZ, RZ ;  /* 0x000000ffff0c7224 */ /* 0x000fe400078e00ff */
[----:B------:R-:W-:-:S07]  /*d640*/  IMAD.MOV.U32 R15, RZ, RZ, -0x1 ;  /* 0xffffffffff0f7424 */ /* 0x000fce00078e00ff */
[----:B-123--:R-:W-:Y:S05]  /*d650*/  WARPSYNC.COLLECTIVE R15, `(.L_x_152) ;  /* 0x000000000f087348 */ /* 0x00efea0003c00000 */
[----:B------:R0:W4:Y:S02]  /*d660*/  SHFL.IDX P6, R14, R13, R12, R11 ;  /* 0x0000000c0d0e7389 */ /* 0x00012400000c000b */
[----:B01234-:R-:W-:Y:S01]  /*d670*/  ENDCOLLECTIVE ;  /* 0x000000000000791b */ /* 0x01ffe20003800000 */
.L_x_152:
[----:B------:R-:W-:Y:S05]  /*d680*/  BSYNC B1 ;  /* 0x0000000000017941 */ /* 0x000fea0003800000 */
.L_x_151:
[----:B------:R-:W-:Y:S01]  /*d690*/  IMAD.MOV.U32 R13, RZ, RZ, R3 ;  /* 0x000000ffff0d7224 */ /* 0x000fe200078e0003 */
[----:B------:R-:W-:Y:S01]  /*d6a0*/  MOV R12, RZ ;  /* 0x000000ff000c7202 */ /* 0x000fe20000000f00 */
[----:B------:R-:W-:Y:S02]  /*d6b0*/  IMAD.MOV.U32 R11, RZ, RZ, 0x181f ;  /* 0x0000181fff0b7424 */ /* 0x000fe400078e00ff */
[----:B------:R-:W-:Y:S02]  /*d6c0*/  IMAD.MOV.U32 R15, RZ, RZ, -0x1 ;  /* 0xffffffffff0f7424 */ /* 0x000fe400078e00ff */
[----:B------:R-:W-:Y:S02]  /*d6d0*/  IMAD.MOV.U32 R5, RZ, RZ, R14 ;  /* 0x000000ffff057224 */ /* 0x000fe400078e000e */
[----:B------:R-:W-:-:S07]  /*d6e0*/  IMAD R17, R21, 0xc000, R0 ;  /* 0x0000c00015117824 */ /* 0x000fce00078e0200 */
[----:B------:R-:W-:Y:S05]  /*d6f0*/  WARPSYNC.COLLECTIVE R15, `(.L_x_153) ;  /* 0x000000000f087348 */ /* 0x000fea0003c00000 */
[----:B------:R0:W1:Y:S02]  /*d700*/  SHFL.IDX P6, R14, R13, R12, R11 ;  /* 0x0000000c0d0e7389 */ /* 0x00006400000c000b */
[----:B01----:R-:W-:Y:S01]  /*d710*/  ENDCOLLECTIVE ;  /* 0x000000000000791b */ /* 0x003fe20003800000 */
.L_x_153:
[----:B------:R-:W-:Y:S01]  /*d720*/  IMAD.MOV.U32 R8, RZ, RZ, RZ ;  /* 0x000000ffff087224 */ /* 0x000fe200078e00ff */
[----:B------:R-:W-:Y:S01]  /*d730*/  MOV R13, R18 ;  /* 0x00000012000d7202 */ /* 0x000fe20000000f00 */
[----:B------:R-:W-:Y:S01]  /*d740*/  IMAD.MOV.U32 R12, RZ, RZ, 0x1 ;  /* 0x00000001ff0c7424 */ /* 0x000fe200078e00ff */
[----:B------:R-:W-:-:S13]  /*d750*/  IADD3 R4, P0, R14, R24, RZ ;  /* 0x000000180e047210 */ /* 0x000fda0007f1e0ff */
[----:B------:R-:W-:Y:S05]  /*d760*/  WARPSYNC.COLLECTIVE R15, `(.L_x_154) ;  /* 0x000000000f087348 */ /* 0x000fea0003c00000 */
[----:B------:R0:W1:Y:S02]  /*d770*/  SHFL.IDX P6, R14, R13, R12, R11 ;  /* 0x0000000c0d0e7389 */ /* 0x00006400000c000b */
[----:B01----:R-:W-:Y:S01]  /*d780*/  ENDCOLLECTIVE ;  /* 0x000000000000791b */ /* 0x003fe20003800000 */
.L_x_154:
[----:B------:R-:W-:-:S05]  /*d790*/  IMAD.X R5, RZ, RZ, R5, P0 ;  /* 0x000000ffff057224 */ /* 0x000fca00000e0605 */
[----:B------:R-:W-:Y:S01]  /*d7a0*/  @!PT LDS RZ, [RZ] ;  /* 0x00000000fffff984 */ /* 0x000fe20000000800 */
[----:B------:R-:W-:Y:S01]  /*d7b0*/  @!PT LDS RZ, [RZ] ;  /* 0x00000000fffff984 */ /* 0x000fe20000000800 */
[----:B------:R-:W-:Y:S01]  /*d7c0*/  @!PT LDS RZ, [RZ] ;  /* 0x00000000fffff984 */ /* 0x000fe20000000800 */
[----:B------:R0:W-:Y:S04]  /*d7d0*/  LDGSTS.E.BYPASS.LTC128B.128 [R17], desc[UR36][R4.64], !P4 ;  /* 0x0000000004117fae */ /* 0x0001e8000e101d64 */
[----:B------:R0:W-:Y:S01]  /*d7e0*/  LDGSTS.E.BYPASS.LTC128B.128 [R17+0x3000], desc[UR36][R4.64+0x80], !P3 ;  /* 0x0300008004117fae */ /* 0x0001e2000d901d64 */
[----:B------:R-:W-:-:S03]  /*d7f0*/  IMAD.MOV.U32 R13, RZ, RZ, R3 ;  /* 0x000000ffff0d7224 */ /* 0x000fc600078e0003 */
[----:B------:R0:W-:Y:S04]  /*d800*/  LDGSTS.E.BYPASS.LTC128B.128 [R17+0x6000], desc[UR36][R4.64+0x100], !P2 ;  /* 0x0600010004117fae */ /* 0x0001e8000d101d64 */
[----:B------:R0:W-:Y:S01]  /*d810*/  LDGSTS.E.BYPASS.LTC128B.128 [R17+0x9000], desc[UR36][R4.64+0x180], !P1 ;  /* 0x0900018004117fae */ /* 0x0001e2000c901d64 */
[----:B------:R-:W-:-:S07]  /*d820*/  IMAD.MOV.U32 R6, RZ, RZ, R14 ;  /* 0x000000ffff067224 */ /* 0x000fce00078e000e */
[----:B0-----:R-:W-:Y:S05]  /*d830*/  WARPSYNC.COLLECTIVE R15, `(.L_x_155) ;  /* 0x000000000f087348 */ /* 0x001fea0003c00000 */
[----:B------:R1:W2:Y:S02]  /*d840*/  SHFL.IDX P6, R14, R13, R12, R11 ;  /* 0x0000000c0d0e7389 */ /* 0x0002a400000c000b */
[----:B012---:R-:W-:Y:S01]  /*d850*/  ENDCOLLECTIVE ;  /* 0x000000000000791b */ /* 0x007fe20003800000 */
.L_x_155:
[----:B------:R-:W-:Y:S02]  /*d860*/  IMAD.MOV.U32 R13, RZ, RZ, R18 ;  /* 0x000000ffff0d7224 */ /* 0x000fe400078e0012 */
[----:B------:R-:W-:Y:S01]  /*d870*/  IMAD.MOV.U32 R12, RZ, RZ, 0x2 ;  /* 0x00000002ff0c7424 */ /* 0x000fe200078e00ff */
[----:B------:R-:W-:-:S07]  /*d880*/  MOV R5, R14 ;  /* 0x0000000e00057202 */ /* 0x000fce0000000f00 */
[----:B------:R-:W-:Y:S05]  /*d890*/  WARPSYNC.COLLECTIVE R15, `(.L_x_156) ;  /* 0x000000000f087348 */ /* 0x000fea0003c00000 */
[----:B------:R0:W1:Y:S02]  /*d8a0*/  SHFL.IDX P6, R14, R13, R12, R11 ;  /* 0x0000000c0d0e7389 */ /* 0x00006400000c000b */
[----:B01----:R-:W-:Y:S01]  /*d8b0*/  ENDCOLLECTIVE ;  /* 0x000000000000791b */ /* 0x003fe20003800000 */
.L_x_156:
[----:B------:R-:W-:-:S05]  /*d8c0*/  IADD3 R4, P0, R5, R24, RZ ;  /* 0x0000001805047210 */ /* 0x000fca0007f1e0ff */
[----:B------:R-:W-:-:S05]  /*d8d0*/  IMAD.X R5, RZ, RZ, R6, P0 ;  /* 0x000000ffff057224 */ /* 0x000fca00000e0606 */
[----:B------:R-:W-:Y:S01]  /*d8e0*/  @!PT LDS RZ, [RZ] ;  /* 0x00000000fffff984 */ /* 0x000fe20000000800 */
[----:B------:R-:W-:Y:S01]  /*d8f0*/  @!PT LDS RZ, [RZ] ;  /* 0x00000000fffff984 */ /* 0x000fe20000000800 */
[----:B------:R-:W-:Y:S01]  /*d900*/  @!PT LDS RZ, [RZ] ;  /* 0x00000000fffff984 */ /* 0x000fe20000000800 */
[----:B------:R0:W-:Y:S01]  /*d910*/  LDGSTS.E.BYPASS.LTC128B.128 [R17+0x800], desc[UR36][R4.64], !P4 ;  /* 0x0080000004117fae */ /* 0x0001e2000e101d64 */
[----:B------:R-:W-:-:S03]  /*d920*/  IMAD.MOV.U32 R13, RZ, RZ, R3 ;  /* 0x000000ffff0d7224 */ /* 0x000fc600078e0003 */
[----:B------:R0:W-:Y:S04]  /*d930*/  LDGSTS.E.BYPASS.LTC128B.128 [R17+0x3800], desc[UR36][R4.64+0x80], !P3 ;  /* 0x0380008004117fae */ /* 0x0001e8000d901d64 */
[----:B------:R0:W-:Y:S01]  /*d940*/  LDGSTS.E.BYPASS.LTC128B.128 [R17+0x6800], desc[UR36][R4.64+0x100], !P2 ;  /* 0x0680010004117fae */ /* 0x0001e2000d101d64 */
[----:B------:R-:W-:-:S03]  /*d950*/  MOV R6, R14 ;  /* 0x0000000e00067202 */ /* 0x000fc60000000f00 */
[----:B------:R0:W-:Y:S04]  /*d960*/  LDGSTS.E.BYPASS.LTC128B.128 [R17+0x9800], desc[UR36][R4.64+0x180], !P1 ;  /* 0x0980018004117fae */ /* 0x0001e8000c901d64 */
[----:B0-----:R-:W-:Y:S05]  /*d970*/  WARPSYNC.COLLECTIVE R15, `(.L_x_157) ;  /* 0x000000000f087348 */ /* 0x001fea0003c00000 */
[----:B------:R1:W2:Y:S02]  /*d980*/  SHFL.IDX P6, R14, R13, R12, R11 ;  /* 0x0000000c0d0e7389 */ /* 0x0002a400000c000b */
[----:B012---:R-:W-:Y:S01]  /*d990*/  ENDCOLLECTIVE ;  /* 0x000000000000791b */ /* 0x007fe20003800000 */
.L_x_157:
[----:B------:R-:W-:Y:S01]  /*d9a0*/  MOV R13, R18 ;  /* 0x00000012000d7202 */ /* 0x000fe20000000f00 */
[----:B------:R-:W-:Y:S02]  /*d9b0*/  IMAD.MOV.U32 R12, RZ, RZ, 0x3 ;  /* 0x00000003ff0c7424 */ /* 0x000fe400078e00ff */
[----:B------:R-:W-:-:S07]  /*d9c0*/  IMAD.MOV.U32 R5, RZ, RZ, R14 ;  /* 0x000000ffff057224 */ /* 0x000fce00078e000e */
[----:B------:R-:W-:Y:S05]  /*d9d0*/  WARPSYNC.COLLECTIVE R15, `(.L_x_158) ;  /* 0x000000000f087348 */ /* 0x000fea0003c00000 */
[----:B------:R0:W1:Y:S02]  /*d9e0*/  SHFL.IDX P6, R14, R13, R12, R11 ;  /* 0x0000000c0d0e7389 */ /* 0x00006400000c000b */
[----:B01----:R-:W-:Y:S01]  /*d9f0*/  ENDCOLLECTIVE ;  /* 0x000000000000791b */ /* 0x003fe20003800000 */
.L_x_158:
        /* <DEDUP_REMOVED lines=9> */
[----:B------:R-:W-:-:S03]  /*da90*/  IMAD.MOV.U32 R7, RZ, RZ, R14 ;  /* 0x000000ffff077224 */ /* 0x000fc600078e000e */
[----:B------:R0:W-:Y:S04]  /*daa0*/  LDGSTS.E.BYPASS.LTC128B.128 [R17+0xa000], desc[UR36][R4.64+0x180], !P1 ;  /* 0x0a00018004117fae */ /* 0x0001e8000c901d64 */
[----:B0-----:R-:W-:Y:S05]  /*dab0*/  WARPSYNC.COLLECTIVE R15, `(.L_x_159) ;  /* 0x000000000f087348 */ /* 0x001fea0003c00000 */
[----:B------:R1:W2:Y:S02]  /*dac0*/  SHFL.IDX P6, R14, R13, R12, R11 ;  /* 0x0000000c0d0e7389 */ /* 0x0002a400000c000b */
[----:B012---:R-:W-:Y:S01]  /*dad0*/  ENDCOLLECTIVE ;  /* 0x000000000000791b */ /* 0x007fe20003800000 */
.L_x_159:
[----:B------:R-:W-:Y:S02]  /*dae0*/  IMAD.MOV.U32 R13, RZ, RZ, R18 ;  /* 0x000000ffff0d7224 */ /* 0x000fe400078e0012 */
[----:B------:R-:W-:Y:S01]  /*daf0*/  IMAD.MOV.U32 R12, RZ, RZ, 0x4 ;  /* 0x00000004ff0c7424 */ /* 0x000fe200078e00ff */
[----:B------:R-:W-:-:S07]  /*db00*/  MOV R5, R14 ;  /* 0x0000000e00057202 */ /* 0x000fce0000000f00 */
[----:B------:R-:W-:Y:S05]  /*db10*/  WARPSYNC.COLLECTIVE R15, `(.L_x_160) ;  /* 0x000000000f087348 */ /* 0x000fea0003c00000 */
[----:B------:R0:W1:Y:S02]  /*db20*/  SHFL.IDX P6, R14, R13, R12, R11 ;  /* 0x0000000c0d0e7389 */ /* 0x00006400000c000b */
[----:B01----:R-:W-:Y:S01]  /*db30*/  ENDCOLLECTIVE ;  /* 0x000000000000791b */ /* 0x003fe20003800000 */
.L_x_160:
        /* <DEDUP_REMOVED lines=14> */
.L_x_161:
[----:B------:R-:W-:Y:S01]  /*dc20*/  MOV R13, R18 ;  /* 0x00000012000d7202 */ /* 0x000fe20000000f00 */
[----:B------:R-:W-:Y:S02]  /*dc30*/  IMAD.MOV.U32 R12, RZ, RZ, 0x5 ;  /* 0x00000005ff0c7424 */ /* 0x000fe400078e00ff */
[----:B------:R-:W-:-:S07]  /*dc40*/  IMAD.MOV.U32 R5, RZ, RZ, R14 ;  /* 0x000000ffff057224 */ /* 0x000fce00078e000e */
[----:B------:R-:W-:Y:S05]  /*dc50*/  WARPSYNC.COLLECTIVE R15, `(.L_x_162) ;  /* 0x000000000f087348 */ /* 0x000fea0003c00000 */
[----:B------:R0:W1:Y:S02]  /*dc60*/  SHFL.IDX P6, R14, R13, R12, R11 ;  /* 0x0000000c0d0e7389 */ /* 0x00006400000c000b */
[----:B01----:R-:W-:Y:S01]  /*dc70*/  ENDCOLLECTIVE ;  /* 0x000000000000791b */ /* 0x003fe20003800000 */
.L_x_162:
        /* <DEDUP_REMOVED lines=14> */
.L_x_163:
[----:B------:R-:W-:Y:S01]  /*dd60*/  MOV R3, R14 ;  /* 0x0000000e00037202 */ /* 0x000fe20000000f00 */
[----:B------:R-:W-:Y:S06]  /*dd70*/  BRA `(.L_x_164) ;  /* 0xffffffcc00d47947 */ /* 0x000fec000383ffff */
.L_x_74:
[----:B0-----:R0:W1:Y:S02]  /*dd80*/  SYNCS.PHASECHK.TRANS64.TRYWAIT P0, [R4+URZ+0x22820], R8 ;  /* 0x02282008040075a7 */ /* 0x001064000800017f */
[----:B-1----:R-:W-:Y:S05]  /*dd90*/  @!P0 NANOSLEEP.SYNCS 0x989680 ;  /* 0x009896800000895d */ /* 0x002fea0003900000 */
[----:B------:R-:W1:Y:S02]  /*dda0*/  @!P0 SYNCS.PHASECHK.TRANS64 P0, [R4+URZ+0x22820], R8 ;  /* 0x02282008040085a7 */ /* 0x000e64000800007f */
[----:B-1----:R-:W-:Y:S05]  /*ddb0*/  @!P0 BRA `(.L_x_74) ;  /* 0xfffffffc00f08947 */ /* 0x002fea000383ffff */
[----:B------:R-:W-:Y:S05]  /*ddc0*/  BRA `(.L_x_165) ;  /* 0xffffffd0005c7947 */ /* 0x000fea000383ffff */
.L_x_75:
[----:B------:R-:W-:Y:S01]  /*ddd0*/  BSSY B0, `(.L_x_166) ;  /* 0x0000008000007945 */ /* 0x000fe20003800000 */
[----:B------:R-:W-:Y:S01]  /*dde0*/  IMAD.MOV.U32 R13, RZ, RZ, R2 ;  /* 0x000000ffff0d7224 */ /* 0x000fe200078e0002 */
[----:B------:R-:W-:Y:S01]  /*ddf0*/  MOV R11, 0x1f ;  /* 0x0000001f000b7802 */ /* 0x000fe20000000f00 */
[----:B------:R-:W-:Y:S02]  /*de00*/  IMAD.MOV.U32 R12, RZ, RZ, RZ ;  /* 0x000000ffff0c7224 */ /* 0x000fe400078e00ff */
[----:B------:R-:W-:-:S07]  /*de10*/  IMAD.MOV.U32 R15, RZ, RZ, -0x1 ;  /* 0xffffffffff0f7424 */ /* 0x000fce00078e00ff */
[----:B0-23-5:R-:W-:Y:S05]  /*de20*/  WARPSYNC.COLLECTIVE R15, `(.L_x_167) ;  /* 0x000000000f087348 */ /* 0x02dfea0003c00000 */
[----:B------:R1:W4:Y:S02]  /*de30*/  SHFL.IDX P6, R14, R13, R12, R11 ;  /* 0x0000000c0d0e7389 */ /* 0x00032400000c000b */
[----:B012345:R-:W-:Y:S01]  /*de40*/  ENDCOLLECTIVE ;  /* 0x000000000000791b */ /* 0x03ffe20003800000 */
.L_x_167:
[----:B------:R-:W-:Y:S05]  /*de50*/  BSYNC B0 ;  /* 0x0000000000007941 */ /* 0x000fea0003800000 */
.L_x_166:
[----:B------:R-:W-:Y:S05]  /*de60*/  BRA `(.L_x_168) ;  /* 0xffffffd000447947 */ /* 0x000fea000383ffff */
.L_x_76:
[----:B------:R-:W-:Y:S01]  /*de70*/  BSSY B0, `(.L_x_169) ;  /* 0x0000006000007945 */ /* 0x000fe20003800000 */
[----:B------:R-:W-:-:S07]  /*de80*/  IMAD.MOV.U32 R15, RZ, RZ, -0x1 ;  /* 0xffffffffff0f7424 */ /* 0x000fce00078e00ff */
[----:B0123-5:R-:W-:Y:S05]  /*de90*/  WARPSYNC.COLLECTIVE R15, `(.L_x_170) ;  /* 0x000000000f0c7348 */ /* 0x02ffea0003c00000 */
[----:B------:R-:W-:Y:S02]  /*dea0*/  ELECT P6, UR62, PT ;  /* 0x00000000003e782f */ /* 0x000fe400038c0000 */
[----:B------:R-:W-:Y:S01]  /*deb0*/  MOV R14, UR62 ;  /* 0x0000003e000e7c02 */ /* 0x000fe20008000f00 */
[----:B0123-5:R-:W-:Y:S10]  /*dec0*/  ENDCOLLECTIVE ;  /* 0x000000000000791b */ /* 0x02fff40003800000 */
.L_x_170:
[----:B------:R-:W-:Y:S05]  /*ded0*/  BSYNC B0 ;  /* 0x0000000000007941 */ /* 0x000fea0003800000 */
.L_x_169:
[----:B------:R-:W-:Y:S05]  /*dee0*/  BRA `(.L_x_171) ;  /* 0xffffffd000387947 */ /* 0x000fea000383ffff */
.L_x_78:
[----:B----4-:R4:W0:Y:S02]  /*def0*/  SYNCS.PHASECHK.TRANS64.TRYWAIT P1, [R5+URZ+0x22840], R0 ;  /* 0x02284000050075a7 */ /* 0x010824000802017f */
[----:B0-----:R-:W-:Y:S05]  /*df00*/  @!P1 NANOSLEEP.SYNCS 0x989680 ;  /* 0x009896800000995d */ /* 0x001fea0003900000 */
[----:B------:R-:W0:Y:S02]  /*df10*/  @!P1 SYNCS.PHASECHK.TRANS64 P1, [R5+URZ+0x22840], R0 ;  /* 0x02284000050095a7 */ /* 0x000e24000802007f */
[----:B0-----:R-:W-:Y:S05]  /*df20*/  @!P1 BRA `(.L_x_78) ;  /* 0xfffffffc00f09947 */ /* 0x001fea000383ffff */
[----:B------:R-:W-:Y:S05]  /*df30*/  BRA `(.L_x_172) ;  /* 0xffffffd000587947 */ /* 0x000fea000383ffff */
.L_x_80:
[----:B-1----:R1:W0:Y:S02]  /*df40*/  SYNCS.PHASECHK.TRANS64.TRYWAIT P1, [R21+URZ+0x22840], R2 ;  /* 0x02284002150075a7 */ /* 0x002224000802017f */
[----:B0-----:R-:W-:Y:S05]  /*df50*/  @!P1 NANOSLEEP.SYNCS 0x989680 ;  /* 0x009896800000995d */ /* 0x001fea0003900000 */
[----:B------:R-:W0:Y:S02]  /*df60*/  @!P1 SYNCS.PHASECHK.TRANS64 P1, [R21+URZ+0x22840], R2 ;  /* 0x02284002150095a7 */ /* 0x000e24000802007f */
[----:B0-----:R-:W-:Y:S05]  /*df70*/  @!P1 BRA `(.L_x_80) ;  /* 0xfffffffc00f09947 */ /* 0x001fea000383ffff */
[----:B------:R-:W-:Y:S05]  /*df80*/  BRA `(.L_x_173) ;  /* 0xffffffd000647947 */ /* 0x000fea000383ffff */
.L_x_82:
[----:B------:R0:W0:Y:S02]  /*df90*/  SYNCS.PHASECHK.TRANS64.TRYWAIT P1, [R5+URZ+0x22860], R0 ;  /* 0x02286000050075a7 */ /* 0x000024000802017f */
[----:B0-----:R-:W-:Y:S05]  /*dfa0*/  @!P1 NANOSLEEP.SYNCS 0x989680 ;  /* 0x009896800000995d */ /* 0x001fea0003900000 */
[----:B------:R-:W0:Y:S02]  /*dfb0*/  @!P1 SYNCS.PHASECHK.TRANS64 P1, [R5+URZ+0x22860], R0 ;  /* 0x02286000050095a7 */ /* 0x000e24000802007f */
[----:B0-----:R-:W-:Y:S05]  /*dfc0*/  @!P1 BRA `(.L_x_82) ;  /* 0xfffffffc00f09947 */ /* 0x001fea000383ffff */
[----:B------:R-:W-:Y:S05]  /*dfd0*/  BRA `(.L_x_174) ;  /* 0xffffffd000607947 */ /* 0x000fea000383ffff */
.L_x_175:
[----:B------:R-:W-:-:S00]  /*dfe0*/  BRA `(.L_x_175) ;  /* 0xfffffffc00fc7947 */ /* 0x000fc0000383ffff */
[----:B------:R-:W-:-:S00]  /*dff0*/  NOP ;  /* 0x0000000000007918 */ /* 0x000fc00000000000 */
        /* <DEDUP_REMOVED lines=8> */
.L_x_6556:


//--------------------- .text._ZN7cutlass13device_kernelIN5flash11enable_sm90INS1_16FlashAttnFwdSm90INS1_25CollectiveMainloopFwdSm90ILi2EN4cute5tupleIJNS5_1CILi1EEES8_S8_EEENS6_IJNS7_ILi128EEENS7_ILi96EEENS7_ILi64EEEEEELi256ENS_6half_tEfNS_4arch4Sm90ELb0ELb0ELb0ELb0ELb1ELb0ELb1ELb1ELb0ELb1ELb1ELb0EEENS1_21CollectiveEpilogueFwdINS6_IJSA_NS7_ILi256EEESB_EEES9_SE_SG_Li256ELb0ELb1ELb1ELb0EEENS1_19SingleTileSchedulerILb0ELb1ELb1ELi128EEEEEEEEEvNT_6ParamsE --------------------------
	.section	.text._ZN7cutlass13device_kernelIN5flash11enable_sm90INS1_16FlashAttnFwdSm90INS1_25CollectiveMainloopFwdSm90ILi2EN4cute5tupleIJNS5_1CILi1EEES8_S8_EEENS6_IJNS7_ILi128EEENS7_ILi96EEENS7_ILi64EEEEEELi256ENS_6half_tEfNS_4arch4Sm90ELb0ELb0ELb0ELb0ELb1ELb0ELb1ELb1ELb0ELb1ELb1ELb0EEENS1_21CollectiveEpilogueFwdINS6_IJSA_NS7_ILi256EEESB_EEES9_SE_SG_Li256ELb0ELb1ELb1ELb0EEENS1_19SingleTileSchedulerILb0ELb1ELb1ELi128EEEEEEEEEvNT_6ParamsE,"ax",@progbits
	.align	128
.text._ZN7cutlass13device_kernelIN5flash11enable_sm90INS1_16FlashAttnFwdSm90INS1_25CollectiveMainloopFwdSm90ILi2EN4cute5tupleIJNS5_1CILi1EEES8_S8_EEENS6_IJNS7_ILi128EEENS7_ILi96EEENS7_ILi64EEEEEELi256ENS_6half_tEfNS_4arch4Sm90ELb0ELb0ELb0ELb0ELb1ELb0ELb1ELb1ELb0ELb1ELb1ELb0EEENS1_21CollectiveEpilogueFwdINS6_IJSA_NS7_ILi256EEESB_EEES9_SE_SG_Li256ELb0ELb1ELb1ELb0EEENS1_19SingleTileSchedulerILb0ELb1ELb1ELi128EEEEEEEEEvNT_6ParamsE:
        .type           _ZN7cutlass13device_kernelIN5flash11enable_sm90INS1_16FlashAttnFwdSm90INS1_25CollectiveMainloopFwdSm90ILi2EN4cute5tupleIJNS5_1CILi1EEES8_S8_EEENS6_IJNS7_ILi128EEENS7_ILi96EEENS7_ILi64EEEEEELi256ENS_6half_tEfNS_4arch4Sm90ELb0ELb0ELb0ELb0ELb1ELb0ELb1ELb1ELb0ELb1ELb1ELb0EEENS1_21CollectiveEpilogueFwdINS6_IJSA_NS7_ILi256EEESB_EEES9_SE_SG_Li256ELb0ELb1ELb1ELb0EEENS1_19SingleTileSchedulerILb0ELb1ELb1ELi128EEEEEEEEEvNT_6ParamsE,@function
        .size           _ZN7cutlass13device_kernelIN5flash11enable_sm90INS1_16FlashAttnFwdSm90INS1_25CollectiveMainloopFwdSm90ILi2EN4cute5tupleIJNS5_1CILi1EEES8_S8_EEENS6_IJNS7_ILi128EEENS7_ILi96EEENS7_ILi64EEEEEELi256ENS_6half_tEfNS_4arch4Sm90ELb0ELb0ELb0ELb0ELb1ELb0ELb1ELb1ELb0ELb1ELb1ELb0EEENS1_21CollectiveEpilogueFwdINS6_IJSA_NS7_ILi256EEESB_EEES9_SE_SG_Li256ELb0ELb1ELb1ELb0EEENS1_19SingleTileSchedulerILb0ELb1ELb1ELi128EEEEEEEEEvNT_6ParamsE,(.L_x_6557 - _ZN7cutlass13device_kernelIN5flash11enable_sm90INS1_16FlashAttnFwdSm90INS1_25CollectiveMainloopFwdSm90ILi2EN4cute5tupleIJNS5_1CILi1EEES8_S8_EEENS6_IJNS7_ILi128EEENS7_ILi96EEENS7_ILi64EEEEEELi256ENS_6half_tEfNS_4arch4Sm90ELb0ELb0ELb0ELb0ELb1ELb0ELb1ELb1ELb0ELb1ELb1ELb0EEENS1_21CollectiveEpilogueFwdINS6_IJSA_NS7_ILi256EEESB_EEES9_SE_SG_Li256ELb0ELb1ELb1ELb0EEENS1_19SingleTileSchedulerILb0ELb1ELb1ELi128EEEEEEEEEvNT_6ParamsE)
        .other          _ZN7cutlass13device_kernelIN5flash11enable_sm90INS1_16FlashAttnFwdSm90INS1_25CollectiveMainloopFwdSm90ILi2EN4cute5tupleIJNS5_1CILi1EEES8_S8_EEENS6_IJNS7_ILi128EEENS7_ILi96EEENS7_ILi64EEEEEELi256ENS_6half_tEfNS_4arch4Sm90ELb0ELb0ELb0ELb0ELb1ELb0ELb1ELb1ELb0ELb1ELb1ELb0EEENS1_21CollectiveEpilogueFwdINS6_IJSA_NS7_ILi256EEESB_EEES9_SE_SG_Li256ELb0ELb1ELb1ELb0EEENS1_19SingleTileSchedulerILb0ELb1ELb1ELi128EEEEEEEEEvNT_6ParamsE,@"STO_CUDA_ENTRY STV_DEFAULT"
_ZN7cutlass13device_kernelIN5flash11enable_sm90INS1_16FlashAttnFwdSm90INS1_25CollectiveMainloopFwdSm90ILi2EN4cute5tupleIJNS5_1CILi1EEES8_S8_EEENS6_IJNS7_ILi128EEENS7_ILi96EEENS7_ILi64EEEEEELi256ENS_6half_tEfNS_4arch4Sm90ELb0ELb0ELb0ELb0ELb1ELb0ELb1ELb1ELb0ELb1ELb1ELb0EEENS1_21CollectiveEpilogueFwdINS6_IJSA_NS7_ILi256EEESB_EEES9_SE_SG_Li256ELb0ELb1ELb1ELb0EEENS1_19SingleTileSchedulerILb0ELb1ELb1ELi128EEEEEEEEEvNT_6ParamsE:
[----:B------:R-:W0:Y:S02]  /*0000*/  LDC R1, c[0x0][0x28] ;  /* 0x00000a00ff017b82 */ /* 0x000e240000000800 */
[----:B0-----:R-:W-:Y:S01]  /*0010*/  VIADD R1, R1, 0xfffffff8 ;  /* 0xfffffff801017836 */ /* 0x001fe20000000000 */
[----:B------:R-:W0:Y:S01]  /*0020*/  S2R R28, SR_TID.X ;  /* 0x00000000001c7919 */ /* 0x000e220000002100 */
[----:B------:R-:W-:Y:S01]  /*0030*/  ELECT P0, URZ, PT ;  /* 0x00000000003f782f */ /* 0x000fe20003800000 */
[----:B------:R-:W-:Y:S01]  /*0040*/  UMOV UR4, 0x80 ;  /* 0x0000008000047882 */ /* 0x000fe20000000000 */
[----:B------:R-:W-:Y:S01]  /*0050*/  UMOV UR7, 0x100 ;  /* 0x0000010000077882 */ /* 0x000fe20000000000 */
[--C-:B0-----:R-:W-:Y:S02]  /*0060*/  SHF.R.U32.HI R0, RZ, 0x5, R28.reuse ;  /* 0x00000005ff007819 */ /* 0x101fe4000001161c */
[----:B------:R-:W-:-:S03]  /*0070*/  SHF.R.U32.HI R3, RZ, 0x7, R28 ;  /* 0x00000007ff037819 */ /* 0x000fc6000001161c */
[----:B------:R-:W0:Y:S04]  /*0080*/  SHFL.IDX PT, R2, R0, RZ, 0x1f ;  /* 0x00001fff00027589 */ /* 0x000e2800000e0000 */
[----:B------:R-:W1:Y:S01]  /*0090*/  SHFL.IDX PT, R3, R3, RZ, 0x1f ;  /* 0x00001fff03037589 */ /* 0x000e6200000e0000 */
[C---:B0-----:R-:W-:Y:S02]  /*00a0*/  ISETP.NE.OR P0, PT, R2.reuse, RZ, !P0 ;  /* 0x000000ff0200720c */ /* 0x041fe40004705670 */
[----:B------:R-:W-:-:S11]  /*00b0*/  ISETP.NE.AND P1, PT, R2, RZ, PT ;  /* 0x000000ff0200720c */ /* 0x000fd60003f25270 */
[----:B------:R-:W-:Y:S01]  /*00c0*/  VOTEU.ALL UP0, P0 ;  /* 0x00000000003f7886 */ /* 0x000fe20000000000 */
[----:B------:R-:W-:Y:S01]  /*00d0*/  VOTEU.ALL UP1, P0 ;  /* 0x00000000003f7886 */ /* 0x000fe20000020000 */
[----:B------:R-:W-:-:S03]  /*00e0*/  VOTEU.ALL UP2, P0 ;  /* 0x00000000003f7886 */ /* 0x000fc60000040000 */
[----:B------:R-:W0:Y:S01]  /*00f0*/  @!UP0 S2UR UR8, SR_CgaCtaId ;  /* 0x00000000000889c3 */ /* 0x000e220000008800 */
[----:B------:R-:W-:Y:S01]  /*0100*/  @!UP0 UMOV UR6, 0x400 ;  /* 0x0000040000068882 */ /* 0x000fe20000000000 */
[----:B------:R-:W-:-:S04]  /*0110*/  @!UP0 UIADD3 UR4, -UR4, 0x100000, URZ ;  /* 0x0010000004048890 */ /* 0x000fc8000fffe13f */
[----:B------:R-:W-:Y:S02]  /*0120*/  @!UP0 USHF.L.U32 UR5, UR4, 0xb, URZ ;  /* 0x0000000b04058899 */ /* 0x000fe4000800063f */
[----:B------:R-:W-:Y:S02]  /*0130*/  @!UP0 USHF.L.U32 UR4, UR4, 0x1, URZ ;  /* 0x0000000104048899 */ /* 0x000fe4000800063f */
[----:B0-----:R-:W-:Y:S02]  /*0140*/  @!UP0 ULEA UR8, UR8, UR6, 0x18 ;  /* 0x0000000608088291 */ /* 0x001fe4000f8ec03f */
[----:B------:R-:W-:-:S04]  /*0150*/  @!UP0 UIADD3 UR6, -UR7, 0x100000, URZ ;  /* 0x0010000007068890 */ /* 0x000fc8000fffe13f */
[----:B------:R-:W-:Y:S02]  /*0160*/  @!UP0 USHF.L.U32 UR7, UR6, 0xb, URZ ;  /* 0x0000000b06078899 */ /* 0x000fe4000800063f */
[----:B------:R-:W-:Y:S01]  /*0170*/  @!UP0 USHF.L.U32 UR6, UR6, 0x1, URZ ;  /* 0x0000000106068899 */ /* 0x000fe2000800063f */
[----:B------:R-:W-:-:S05]  /*0180*/  VOTEU.ALL UP0, P0 ;  /* 0x00000000003f7886 */ /* 0x000fca0000000000 */
[----:B------:R0:W2:Y:S01]  /*0190*/  @!UP0 SYNCS.EXCH.64 URZ, [UR8+0x32400], UR4 ;  /* 0x03240004083f85b2 */ /* 0x0000a20008000100 */
[----:B------:R0:W3:Y:S05]  /*01a0*/  @!UP1 SYNCS.EXCH.64 URZ, [UR8+0x32410], UR4 ;  /* 0x03241004083f95b2 */ /* 0x0000ea0008000100 */
[----:B------:R0:W4:Y:S02]  /*01b0*/  @!UP2 SYNCS.EXCH.64 URZ, [UR8+0x32420], UR6 ;  /* 0x03242006083fa5b2 */ /* 0x0001240008000100 */
[----:B01----:R-:W-:Y:S05]  /*01c0*/  @P1 BRA `(.L_x_176) ;  /* 0x0000000000481947 */ /* 0x003fea0003800000 */
        /* <DEDUP_REMOVED lines=14> */
[----:B------:R0:W0:Y:S01]  /*02b0*/  SYNCS.EXCH.64 URZ, [UR8+0x32440], UR6 ;  /* 0x03244006083f75b2 */ /* 0x0000220008000100 */
[----:B------:R0:W0:Y:S01]  /*02c0*/  SYNCS.EXCH.64 URZ, [UR8+0x32438], UR4 ;  /* 0x03243804083f75b2 */ /* 0x0000220008000100 */
[----:B------:R0:W0:Y:S01]  /*02d0*/  SYNCS.EXCH.64 URZ, [UR8+0x32448], UR6 ;  /* 0x03244806083f75b2 */ /* 0x0000220008000100 */
[----:B------:R-:W-:Y:S01]  /*02e0*/  NOP ;  /* 0x0000000000007918 */ /* 0x000fe20000000000 */
.L_x_176:
        /* <DEDUP_REMOVED lines=22> */
.L_x_177:
        /* <DEDUP_REMOVED lines=18> */
.L_x_178:
        /* <DEDUP_REMOVED lines=22> */
.L_x_179:
        /* <DEDUP_REMOVED lines=23> */
.L_x_180:
[----:B------:R-:W-:Y:S01]  /*0840*/  UISETP.NE.AND UP0, UPT, UR9, URZ, UPT ;  /* 0x0000003f0900728c */ /* 0x000fe2000bf05270 */
[----:B------:R-:W-:Y:S01]  /*0850*/  NOP ;  /* 0x0000000000007918 */ /* 0x000fe20000000000 */
[----:B0-----:R-:W-:Y:S01]  /*0860*/  UMOV UR4, 0x1 ;  /* 0x0000000100047882 */ /* 0x001fe20000000000 */
[----:B------:R-:W-:Y:S01]  /*0870*/  ULDC.64 UR36, c[0x0][0x208] ;  /* 0x0000820000247ab9 */ /* 0x000fe20000000a00 */
[----:B------:R-:W-:Y:S01]  /*0880*/  USEL UR4, UR4, 0x2, !UP0 ;  /* 0x0000000204047887 */ /* 0x000fe2000c000000 */
[----:B------:R-:W-:Y:S01]  /*0890*/  BSSY B6, `(.L_x_181) ;  /* 0x0000ca0000067945 */ /* 0x000fe20003800000 */
[----:B-1234-:R-:W-:Y:S01]  /*08a0*/  BAR.SYNC.DEFER_BLOCKING 0x0 ;  /* 0x0000000000007b1d */ /* 0x01efe20000010000 */
[----:B------:R-:W-:-:S03]  /*08b0*/  PLOP3.LUT P0, PT, PT, PT, UP0, 0x80, 0x0 ;  /* 0x000000000000781c */ /* 0x000fc60003f0f008 */
[----:B------:R-:W-:-:S05]  /*08c0*/  IMAD.U32 R2, RZ, RZ, UR4 ;  /* 0x00000004ff027e24 */ /* 0x000fca000f8e00ff */
[----:B------:R0:W-:Y:S05]  /*08d0*/  STL [R1], R2 ;  /* 0x0000000201007387 */ /* 0x0001ea0000100800 */
[----:B------:R-:W-:Y:S05]  /*08e0*/  @!P0 BRA `(.L_x_182) ;  /* 0x0000008400388947 */ /* 0x000fea0003800000 */
.L_x_183:
[----:B------:R-:W-:-:S08]  /*08f0*/  NOP ;  /* 0x0000000000007918 */ /* 0x000fd00000000000 */
[----:B------:R-:W1:Y:S02]  /*0900*/  USETMAXREG.TRY_ALLOC.CTAPOOL UP0, 0xe8 ;  /* 0x000000e8000079c8 */ /* 0x000e640008000600 */
[----:B-1----:R-:W-:-:S13]  /*0910*/  PLOP3.LUT P0, PT, PT, PT, UP0, 0x80, 0x0 ;  /* 0x000000000000781c */ /* 0x002fda0003f0f008 */
[----:B------:R-:W-:Y:S05]  /*0920*/  @!P0 BRA `(.L_x_183) ;  /* 0xfffffffc00f08947 */ /* 0x000fea000383ffff */
[----:B------:R-:W1:Y:S01]  /*0930*/  S2UR UR6, SR_CTAID.Y ;  /* 0x00000000000679c3 */ /* 0x000e620000002600 */
[----:B------:R-:W-:Y:S01]  /*0940*/  ULDC UR7, c[0x0][0xd50] ;  /* 0x0003540000077ab9 */ /* 0x000fe20000000800 */
[----:B------:R-:W-:Y:S01]  /*0950*/  SHF.R.U32.HI R17, RZ, 0x7, R28 ;  /* 0x00000007ff117819 */ /* 0x000fe2000001161c */
[----:B------:R-:W-:-:S05]  /*0960*/  UISETP.NE.AND UP0, UPT, UR7, 0x1, UPT ;  /* 0x000000010700788c */ /* 0x000fca000bf05270 */
[----:B------:R-:W-:Y:S08]  /*0970*/  BAR.ARV 0x8, 0x180 ;  /* 0x0206000000007b1d */ /* 0x000ff00000002000 */
[----:B------:R-:W2:Y:S01]  /*0980*/  S2UR UR8, SR_CTAID.Z ;  /* 0x00000000000879c3 */ /* 0x000ea20000002700 */
[----:B------:R-:W-:Y:S01]  /*0990*/  ISETP.NE.AND P0, PT, R17, 0x1, PT ;  /* 0x000000011100780c */ /* 0x000fe20003f05270 */
[----:B------:R-:W-:Y:S01]  /*09a0*/  @UP0 ULDC UR4, c[0x0][0xd54] ;  /* 0x0003550000040ab9 */ /* 0x000fe20000000800 */
[----:B------:R-:W-:Y:S01]  /*09b0*/  @UP0 ULDC UR9, c[0x0][0xd58] ;  /* 0x0003560000090ab9 */ /* 0x000fe20000000800 */
[----:B-1----:R-:W-:-:S10]  /*09c0*/  UIMAD.WIDE.U32 UR4, UR6, UR4, URZ ;  /* 0x00000004060472a5 */ /* 0x002fd4000f8e003f */
[----:B------:R-:W-:Y:S06]  /*09d0*/  @!P0 BAR.ARV 0x9, 0x100 ;  /* 0x0244000000008b1d */ /* 0x000fec0000002000 */
[----:B------:R-:W-:Y:S01]  /*09e0*/  UMOV UR10, UR6 ;  /* 0x00000006000a7c82 */ /* 0x000fe20008000000 */
[----:B------:R-:W-:Y:S01]  /*09f0*/  @UP0 USHF.R.U32.HI UR10, URZ, UR9, UR5 ;  /* 0x000000093f0a0299 */ /* 0x000fe20008011605 */
[----:B--2---:R-:W-:-:S03]  /*0a00*/  ISETP.LE.AND P0, PT, RZ, UR8, PT ;  /* 0x00000008ff007c0c */ /* 0x004fc6000bf03270 */
[----:B------:R-:W-:Y:S02]  /*0a10*/  UIADD3 UR4, -UR10, URZ, URZ ;  /* 0x0000003f0a047290 */ /* 0x000fe4000fffe13f */
[----:B------:R-:W-:Y:S02]  /*0a20*/  IMAD.U32 R0, RZ, RZ, UR10 ;  /* 0x0000000aff007e24 */ /* 0x000fe4000f8e00ff */
[----:B------:R-:W-:-:S03]  /*0a30*/  UIMAD UR7, UR7, UR4, UR6 ;  /* 0x00000004070772a4 */ /* 0x000fc6000f8e0206 */
[----:B------:R1:W-:Y:S03]  /*0a40*/  STL [R1+0x4], R0 ;  /* 0x0000040001007387 */ /* 0x0003e60000100800 */
[----:B------:R-:W-:Y:S06]  /*0a50*/  @!P0 BRA `(.L_x_184) ;  /* 0x000000c8000c8947 */ /* 0x000fec0003800000 */
        /* <DEDUP_REMOVED lines=22> */
[-C--:B-1----:R-:W-:Y:S02]  /*0bc0*/  IABS R0, R3.reuse ;  /* 0x0000000300007213 */ /* 0x082fe40000000000 */
[----:B------:R-:W-:Y:S01]  /*0bd0*/  IMAD.U32 R4, RZ, RZ, UR8 ;  /* 0x00000008ff047e24 */ /* 0x000fe2000f8e00ff */
[----:B------:R-:W-:Y:S01]  /*0be0*/  IABS R5, R3 ;  /* 0x0000000300057213 */ /* 0x000fe20000000000 */
[----:B------:R-:W-:Y:S01]  /*0bf0*/  ULOP3.LUT UR8, UR8, UR7, URZ, 0x3c, !UPT ;  /* 0x0000000708087292 */ /* 0x000fe2000f8e3c3f */
[----:B------:R-:W-:Y:S02]  /*0c00*/  R2UR UR12, R0 ;  /* 0x00000000000c72ca */ /* 0x000fe400000e0000 */
[----:B------:R-:W-:-:S04]  /*0c10*/  IABS R4, R4 ;  /* 0x0000000400047213 */ /* 0x000fc80000000000 */
[----:B------:R-:W-:-:S04]  /*0c20*/  MOV R3, R4 ;  /* 0x0000000400037202 */ /* 0x000fc80000000f00 */
[----:B------:R-:W-:-:S03]  /*0c30*/  R2UR UR11, R3 ;  /* 0x00000000030b72ca */ /* 0x000fc600000e0000 */
[----:B------:R-:W1:Y:S08]  /*0c40*/  I2F.RP R0, UR12 ;  /* 0x0000000c00007d06 */ /* 0x000e700008209400 */
[----:B-1----:R-:W0:Y:S02]  /*0c50*/  MUFU.RCP R0, R0 ;  /* 0x0000000000007308 */ /* 0x002e240000001000 */
[----:B0-----:R-:W-:-:S02]  /*0c60*/  VIADD R2, R0, 0xffffffe ;  /* 0x0ffffffe00027836 */ /* 0x001fc40000000000 */
[----:B------:R-:W-:-:S04]  /*0c70*/  IMAD.MOV R0, RZ, RZ, -R5 ;  /* 0x000000ffff007224 */ /* 0x000fc800078e0a05 */
        /* <DEDUP_REMOVED lines=18> */
.L_x_185:
[----:B------:R-:W-:Y:S01]  /*0da0*/  UIMAD UR5, UR9, UR4, URZ ;  /* 0x00000004090572a4 */ /* 0x000fe2000f8e023f */
[----:B-1----:R-:W-:Y:S01]  /*0db0*/  IMAD.U32 R0, RZ, RZ, UR6 ;  /* 0x00000006ff007e24 */ /* 0x002fe2000f8e00ff */
[----:B------:R-:W-:Y:S01]  /*0dc0*/  PLOP3.LUT P0, PT, PT, PT, PT, 0x80, 0x0 ;  /* 0x000000000000781c */ /* 0x000fe20003f0f070 */
[----:B------:R-:W-:Y:S01]  /*0dd0*/  IMAD.U32 R3, RZ, RZ, UR4 ;  /* 0x00000004ff037e24 */ /* 0x000fe2000f8e00ff */
[----:B------:R-:W-:Y:S01]  /*0de0*/  MOV R4, RZ ;  /* 0x000000ff00047202 */ /* 0x000fe20000000f00 */
[----:B------:R-:W-:Y:S01]  /*0df0*/  VIADD R22, R28, 0xffffff80 ;  /* 0xffffff801c167836 */ /* 0x000fe20000000000 */
[----:B------:R-:W-:Y:S01]  /*0e00*/  CS2R R150, SRZ ;  /* 0x0000000000967805 */ /* 0x000fe2000001ff00 */
[----:B------:R-:W-:Y:S01]  /*0e10*/  IMAD.U32 R19, RZ, RZ, UR5 ;  /* 0x00000005ff137e24 */ /* 0x000fe2000f8e00ff */
        /* <DEDUP_REMOVED lines=67> */
[----:B------:R-:W-:Y:S01]  /*1250*/  CS2R R24, SRZ ;  /* 0x0000000000187805 */ /* 0x000fe2000001ff00 */
[----:B------:R-:W-:Y:S06]  /*1260*/  @!P1 BRA `(.L_x_186) ;  /* 0x0000005400889947 */ /* 0x000fec0003800000 */
[----:B------:R-:W-:Y:S01]  /*1270*/  SHF.R.S32.HI R3, RZ, 0x1f, R22 ;  /* 0x0000001fff037819 */ /* 0x000fe20000011416 */
[----:B------:R-:W1:Y:S01]  /*1280*/  S2UR UR6, SR_CgaCtaId ;  /* 0x00000000000679c3 */ /* 0x000e620000008800 */
[----:B------:R-:W-:Y:S02]  /*1290*/  UMOV UR5, 0x400 ;  /* 0x0000040000057882 */ /* 0x000fe40000000000 */
[----:B------:R-:W-:-:S04]  /*12a0*/  LEA.HI R23, R3, R22, RZ, 0x7 ;  /* 0x0000001603177211 */ /* 0x000fc800078f38ff */
[----:B------:R-:W-:-:S06]  /*12b0*/  SHF.R.S32.HI R0, RZ, 0x7, R23 ;  /* 0x00000007ff007819 */ /* 0x000fcc0000011417 */
[----:B------:R-:W2:Y:S01]  /*12c0*/  SHFL.IDX PT, R0, R0, RZ, 0x1f ;  /* 0x00001fff00007589 */ /* 0x000ea200000e0000 */
[----:B-1----:R-:W-:-:S04]  /*12d0*/  ULEA UR7, UR6, UR5, 0x18 ;  /* 0x0000000506077291 */ /* 0x002fc8000f8ec03f */
[----:B------:R-:W-:Y:S02]  /*12e0*/  UIADD3 UR6, UR7, 0x18400, URZ ;  /* 0x0001840007067890 */ /* 0x000fe4000fffe03f */
[----:B------:R-:W-:Y:S02]  /*12f0*/  IMAD.U32 R16, RZ, RZ, UR7 ;  /* 0x00000007ff107e24 */ /* 0x000fe4000f8e00ff */
[----:B------:R-:W-:Y:S01]  /*1300*/  ULOP3.LUT UP0, URZ, UR6, 0x1bf, URZ, 0xc0, !UPT ;  /* 0x000001bf063f7892 */ /* 0x000fe2000f80c03f */
[----:B--2---:R-:W-:-:S05]  /*1310*/  R2UR UR4, R0 ;  /* 0x00000000000472ca */ /* 0x004fca00000e0000 */
[----:B------:R-:W-:-:S08]  /*1320*/  PLOP3.LUT P0, PT, PT, PT, UP0, 0x80, 0x0 ;  /* 0x000000000000781c */ /* 0x000fd00003f0f008 */
[----:B------:R-:W-:-:S04]  /*1330*/  ULEA.HI UR5, UR4, UR4, URZ, 0x1 ;  /* 0x0000000404057291 */ /* 0x000fc8000f8f083f */
[----:B------:R-:W-:-:S04]  /*1340*/  ULOP3.LUT UR5, UR5, 0xffffe, URZ, 0xc0, !UPT ;  /* 0x000ffffe05057892 */ /* 0x000fc8000f8ec03f */
[----:B------:R-:W-:Y:S01]  /*1350*/  UIADD3 UR40, UR4, -UR5, URZ ;  /* 0x8000000504287290 */ /* 0x000fe2000fffe03f */
[----:B------:R-:W-:Y:S11]  /*1360*/  @!P0 BRA `(.L_x_187) ;  /* 0x0000000000408947 */ /* 0x000ff60003800000 */
[----:B------:R-:W-:Y:S01]  /*1370*/  MOV R0, 0x0 ;  /* 0x0000000000007802 */ /* 0x000fe20000000f00 */
[----:B------:R-:W-:Y:S01]  /*1380*/  ULDC.64 UR4, c[0x4][0x98] ;  /* 0x0100260000047ab9 */ /* 0x000fe20000000a00 */
[----:B------:R-:W-:Y:S01]  /*1390*/  ULDC.64 UR6, c[0x4][0x38] ;  /* 0x01000e0000067ab9 */ /* 0x000fe20000000a00 */
[----:B------:R-:W-:Y:S01]  /*13a0*/  IMAD.U32 R4, RZ, RZ, UR4 ;  /* 0x00000004ff047e24 */ /* 0x000fe2000f8e00ff */
[----:B0-----:R0:W1:Y:S01]  /*13b0*/  LDC.64 R2, c[0x4][R0] ;  /* 0x0100000000027b82 */ /* 0x0010620000000a00 */
        /* <DEDUP_REMOVED lines=10> */
[----:B-1----:R-:W-:Y:S05]  /*1460*/  CALL.ABS.NOINC R2 ;  /* 0x0000000002007343 */ /* 0x002fea0003c00000 */
.L_x_187:
[----:B------:R-:W-:Y:S01]  /*1470*/  R2UR UR4, R16 ;  /* 0x00000000100472ca */ /* 0x000fe200000e0000 */
[----:B------:R-:W-:Y:S01]  /*1480*/  VIADD R210, R17, 0x8 ;  /* 0x0000000811d27836 */ /* 0x000fe20000000000 */
[----:B------:R-:W-:-:S11]  /*1490*/  SHF.L.U32 R0, RZ, 0x1f, RZ ;  /* 0x0000001fff007819 */ /* 0x000fd600000006ff */
[----:B------:R-:W1:Y:S02]  /*14a0*/  SYNCS.PHASECHK.TRANS64.TRYWAIT P0, [UR4+0x32400], R0 ;  /* 0x03240000ff0075a7 */ /* 0x000e640008000144 */
[----:B-1----:R-:W-:Y:S05]  /*14b0*/  @!P0 BRA `(.L_x_188) ;  /* 0x000000bc007c8947 */ /* 0x002fea0003800000 */
.L_x_265:
[----:B------:R-:W-:Y:S05]  /*14c0*/  WARPSYNC.ALL ;  /* 0x0000000000007948 */ /* 0x000fea0003800000 */
[----:B0-----:R-:W2:Y:S01]  /*14d0*/  LDL R2, [R1] ;  /* 0x0000000001027983 */ /* 0x001ea20000100800 */
[----:B------:R0:W-:Y:S01]  /*14e0*/  BAR.SYNC.DEFER_BLOCKING R210, 0x100 ;  /* 0x000400d20000751d */ /* 0x0001e20000010000 */
[----:B--2---:R-:W-:-:S13]  /*14f0*/  R2UR UR4, R2 ;  /* 0x00000000020472ca */ /* 0x004fda00000e0000 */
[----:B------:R-:W-:-:S04]  /*1500*/  ULOP3.LUT UR4, UR4, 0x1, URZ, 0xfc, !UPT ;  /* 0x0000000104047892 */ /* 0x000fc8000f8efc3f */
[----:B------:R-:W-:-:S06]  /*1510*/  UISETP.NE.AND UP0, UPT, UR4, 0x3, UPT ;  /* 0x000000030400788c */ /* 0x000fcc000bf05270 */
[----:B------:R-:W-:-:S13]  /*1520*/  PLOP3.LUT P0, PT, PT, PT, UP0, 0x80, 0x0 ;  /* 0x000000000000781c */ /* 0x000fda0003f0f008 */
[----:B0-----:R-:W-:Y:S05]  /*1530*/  @!P0 BRA `(.L_x_189) ;  /* 0x0000000000048947 */ /* 0x001fea0003800000 */
[----:B------:R-:W-:Y:S01]  /*1540*/  BPT.TRAP 0x1 ;  /* 0x000000040000795c */ /* 0x000fe20000300000 */
.L_x_189:
[----:B------:R-:W-:-:S13]  /*1550*/  R2UR UR4, R16 ;  /* 0x00000000100472ca */ /* 0x000fda00000e0000 */
[----:B------:R0:W2:Y:S01]  /*1560*/  SYNCS.PHASECHK.TRANS64.TRYWAIT P1, [UR4+0x32430], R0 ;  /* 0x03243000ff0075a7 */ /* 0x0000a20008020144 */
[----:B------:R-:W-:Y:S05]  /*1570*/  @!P0 BRA `(.L_x_190) ;  /* 0x0000000000048947 */ /* 0x000fea0003800000 */
[----:B------:R-:W-:Y:S01]  /*1580*/  BPT.TRAP 0x1 ;  /* 0x000000040000795c */ /* 0x000fe20000300000 */
.L_x_190:
[----:B--2---:R-:W-:Y:S05]  /*1590*/  @P1 BRA `(.L_x_191) ;  /* 0x00000000000c1947 */ /* 0x004fea0003800000 */
[----:B------:R-:W-:-:S13]  /*15a0*/  R2UR UR4, R16 ;  /* 0x00000000100472ca */ /* 0x000fda00000e0000 */
[----:B------:R-:W2:Y:S02]  /*15b0*/  SYNCS.PHASECHK.TRANS64.TRYWAIT P1, [UR4+0x32430], R0 ;  /* 0x03243000ff0075a7 */ /* 0x000ea40008020144 */
[----:B--2---:R-:W-:Y:S05]  /*15c0*/  @!P1 BRA `(.L_x_192) ;  /* 0x000000bc00549947 */ /* 0x004fea0003800000 */
.L_x_191:
[----:B------:R-:W-:Y:S01]  /*15d0*/  R2UR UR9, R16 ;  /* 0x00000000100972ca */ /* 0x000fe200000e0000 */
[----:B------:R-:W-:Y:S01]  /*15e0*/  WARPGROUP.ARRIVE ;  /* 0x00000000000079c5 */ /* 0x000fe20000000000 */
[----:B------:R-:W-:Y:S01]  /*15f0*/  UMOV UR7, 0x40000040 ;  /* 0x4000004000077882 */ /* 0x000fe20000000000 */
[----:B------:R-:W-:Y:S01]  /*1600*/  UMOV UR13, 0x40000040 ;  /* 0x40000040000d7882 */ /* 0x000fe20000000000 */
[----:B------:R-:W-:Y:S02]  /*1610*/  IMAD.U32 R15, RZ, RZ, UR7 ;  /* 0x00000007ff0f7e24 */ /* 0x000fe4000f8e00ff */
[----:B------:R-:W-:-:S07]  /*1620*/  IMAD.U32 R13, RZ, RZ, UR13 ;  /* 0x0000000dff0d7e24 */ /* 0x000fce000f8e00ff */
[----:B------:R-:W-:Y:S02]  /*1630*/  ULEA UR40, UR40, UR9, 0xd ;  /* 0x0000000928287291 */ /* 0x000fe4000f8e683f */
[----:B------:R-:W-:Y:S02]  /*1640*/  UIADD3 UR5, UR9, 0x1c400, URZ ;  /* 0x0001c40009057890 */ /* 0x000fe4000fffe03f */
[----:B------:R-:W-:Y:S02]  /*1650*/  UIADD3 UR4, UR40, 0x18400, URZ ;  /* 0x0001840028047890 */ /* 0x000fe4000fffe03f */
[----:B------:R-:W-:Y:S02]  /*1660*/  USHF.R.U32.HI UR5, URZ, 0x4, UR5 ;  /* 0x000000043f057899 */ /* 0x000fe40008011605 */
[----:B------:R-:W-:Y:S02]  /*1670*/  USHF.R.U32.HI UR4, URZ, 0x4, UR4 ;  /* 0x000000043f047899 */ /* 0x000fe40008011604 */
[----:B------:R-:W-:-:S02]  /*1680*/  ULOP3.LUT UR5, UR5, 0x3fff, URZ, 0xc0, !UPT ;  /* 0x00003fff05057892 */ /* 0x000fc4000f8ec03f */
[----:B------:R-:W-:Y:S02]  /*1690*/  ULOP3.LUT UR4, UR4, 0x3fff, URZ, 0xc0, !UPT ;  /* 0x00003fff04047892 */ /* 0x000fe4000f8ec03f */
[----:B------:R-:W-:Y:S02]  /*16a0*/  ULOP3.LUT UR10, UR5, 0x10000, URZ, 0xfc, !UPT ;  /* 0x00010000050a7892 */ /* 0x000fe4000f8efc3f */
[----:B------:R-:W-:Y:S01]  /*16b0*/  ULOP3.LUT UR8, UR4, 0x10000, URZ, 0xfc, !UPT ;  /* 0x0001000004087892 */ /* 0x000fe2000f8efc3f */
[----:B------:R-:W-:-:S03]  /*16c0*/  UMOV UR5, UR7 ;  /* 0x0000000700057c82 */ /* 0x000fc60008000000 */
[----:B------:R-:W-:-:S03]  /*16d0*/  MOV R17, UR10 ;  /* 0x0000000a00117c02 */ /* 0x000fc60008000f00 */
[----:B------:R-:W-:Y:S02]  /*16e0*/  UMOV UR6, UR8 ;  /* 0x0000000800067c82 */ /* 0x000fe40008000000 */
[----:B------:R-:W-:Y:S01]  /*16f0*/  IMAD.U32 R14, RZ, RZ, UR6 ;  /* 0x00000006ff0e7e24 */ /* 0x000fe2000f8e00ff */
[----:B------:R-:W-:Y:S01]  /*1700*/  UMOV UR4, UR6 ;  /* 0x0000000600047c82 */ /* 0x000fe20008000000 */
[----:B------:R-:W-:Y:S02]  /*1710*/  UMOV UR6, UR10 ;  /* 0x0000000a00067c82 */ /* 0x000fe40008000000 */
[----:B------:R-:W-:Y:S01]  /*1720*/  HGMMA.64x96x16.F32 R24, gdesc[UR4], RZ, !UPT, gsb0 ;  /* 0x01600000041879f0 */ /* 0x000fe2000c0008ff */
[----:B------:R-:W-:Y:S02]  /*1730*/  UIADD3 UR4, UR8, 0x2, URZ ;  /* 0x0000000208047890 */ /* 0x000fe4000fffe03f */
[----:B------:R-:W-:Y:S01]  /*1740*/  UIADD3 UR6, UR10, 0x2, URZ ;  /* 0x000000020a067890 */ /* 0x000fe2000fffe03f */
[----:B------:R-:W-:Y:S01]  /*1750*/  UMOV UR5, UR13 ;  /* 0x0000000d00057c82 */ /* 0x000fe20008000000 */
[----:B------:R-:W-:Y:S01]  /*1760*/  UMOV UR7, 0x40000040 ;  /* 0x4000004000077882 */ /* 0x000fe20000000000 */
[----:B------:R-:W-:-:S02]  /*1770*/  UMOV UR13, 0x40000040 ;  /* 0x40000040000d7882 */ /* 0x000fc40000000000 */
[----:B------:R-:W-:Y:S01]  /*1780*/  UMOV UR12, UR4 ;  /* 0x00000004000c7c82 */ /* 0x000fe20008000000 */
[----:B------:R-:W-:Y:S01]  /*1790*/  IMAD.U32 R11, RZ, RZ, UR13 ;  /* 0x0000000dff0b7e24 */ /* 0x000fe2000f8e00ff */
[----:B------:R-:W-:Y:S01]  /*17a0*/  UMOV UR4, UR12 ;  /* 0x0000000c00047c82 */ /* 0x000fe20008000000 */
[----:B------:R-:W-:Y:S01]  /*17b0*/  IMAD.U32 R12, RZ, RZ, UR12 ;  /* 0x0000000cff0c7e24 */ /* 0x000fe2000f8e00ff */
[----:B------:R-:W-:Y:S02]  /*17c0*/  WARPGROUP.DEPBAR.LE gsb0, 0x0 ;  /* 0x00008000000079c5 */ /* 0x000fe40000010000 */
[----:B------:R-:W-:-:S06]  /*17d0*/  WARPGROUP.ARRIVE ;  /* 0x00000000000079c5 */ /* 0x000fcc0000000000 */
[----:B------:R-:W-:Y:S01]  /*17e0*/  HGMMA.64x96x16.F32 R24, gdesc[UR4], R24, gsb0 ;  /* 0x01600000041879f0 */ /* 0x000fe20008000818 */
[----:B------:R-:W-:Y:S02]  /*17f0*/  UIADD3 UR4, UR8, 0x4, URZ ;  /* 0x0000000408047890 */ /* 0x000fe4000fffe03f */
[----:B------:R-:W-:Y:S01]  /*1800*/  UIADD3 UR6, UR10, 0x4, URZ ;  /* 0x000000040a067890 */ /* 0x000fe2000fffe03f */
[----:B------:R-:W-:Y:S01]  /*1810*/  UMOV UR5, UR13 ;  /* 0x0000000d00057c82 */ /* 0x000fe20008000000 */
[----:B------:R-:W-:-:S03]  /*1820*/  UMOV UR7, 0x40000040 ;  /* 0x4000004000077882 */ /* 0x000fc60000000000 */
[----:B------:R-:W-:Y:S02]  /*1830*/  UMOV UR12, UR4 ;  /* 0x00000004000c7c82 */ /* 0x000fe40008000000 */
[----:B------:R-:W-:Y:S01]  /*1840*/  UMOV UR4, UR12 ;  /* 0x0000000c00047c82 */ /* 0x000fe20008000000 */
[----:B------:R-:W-:Y:S01]  /*1850*/  IMAD.U32 R10, RZ, RZ, UR12 ;  /* 0x0000000cff0a7e24 */ /* 0x000fe2000f8e00ff */
[----:B------:R-:W-:Y:S02]  /*1860*/  WARPGROUP.DEPBAR.LE gsb0, 0x0 ;  /* 0x00008000000079c5 */ /* 0x000fe40000010000 */
[----:B------:R-:W-:-:S06]  /*1870*/  WARPGROUP.ARRIVE ;  /* 0x00000000000079c5 */ /* 0x000fcc0000000000 */
[----:B------:R-:W-:Y:S01]  /*1880*/  HGMMA.64x96x16.F32 R24, gdesc[UR4], R24, gsb0 ;  /* 0x01600000041879f0 */ /* 0x000fe20008000818 */
[----:B------:R-:W-:Y:S02]  /*1890*/  UIADD3 UR4, UR8, 0x6, URZ ;  /* 0x0000000608047890 */ /* 0x000fe4000fffe03f */
[----:B------:R-:W-:Y:S01]  /*18a0*/  UIADD3 UR6, UR10, 0x6, URZ ;  /* 0x000000060a067890 */ /* 0x000fe2000fffe03f */
[----:B------:R-:W-:Y:S01]  /*18b0*/  UMOV UR5, 0x40000040 ;  /* 0x4000004000057882 */ /* 0x000fe20000000000 */
[----:B------:R-:W-:Y:S02]  /*18c0*/  UMOV UR7, 0x40000040 ;  /* 0x4000004000077882 */ /* 0x000fe40000000000 */
[----:B------:R-:W-:Y:S02]  /*18d0*/  IMAD.U32 R8, RZ, RZ, UR4 ;  /* 0x00000004ff087e24 */ /* 0x000fe4000f8e00ff */
[----:B------:R-:W-:Y:S01]  /*18e0*/  IMAD.U32 R9, RZ, RZ, UR5 ;  /* 0x00000005ff097e24 */ /* 0x000fe2000f8e00ff */
[----:B------:R-:W-:-:S02]  /*18f0*/  WARPGROUP.DEPBAR.LE gsb0, 0x0 ;  /* 0x00008000000079c5 */ /* 0x000fc40000010000 */
[----:B------:R-:W-:-:S06]  /*1900*/  WARPGROUP.ARRIVE ;  /* 0x00000000000079c5 */ /* 0x000fcc0000000000 */
[----:B------:R-:W-:Y:S03]  /*1910*/  HGMMA.64x96x16.F32 R24, gdesc[UR4], R24, gsb0 ;  /* 0x01600000041879f0 */ /* 0x000fe60008000818 */
[----:B------:R-:W-:Y:S02]  /*1920*/  WARPGROUP.DEPBAR.LE gsb0, 0x0 ;  /* 0x00008000000079c5 */ /* 0x000fe40000010000 */
[----:B------:R-:W2:Y:S02]  /*1930*/  SYNCS.PHASECHK.TRANS64.TRYWAIT P1, [UR9+0x32410], R0 ;  /* 0x03241000ff0075a7 */ /* 0x000ea40008020149 */
[----:B--2---:R-:W-:Y:S05]  /*1940*/  @!P1 BRA `(.L_x_193) ;  /* 0x000000b800909947 */ /* 0x004fea0003800000 */
.L_x_266:
[----:B------:R-:W-:Y:S05]  /*1950*/  @!P0 BRA `(.L_x_194) ;  /* 0x0000000000048947 */ /* 0x000fea0003800000 */
[----:B------:R-:W-:Y:S01]  /*1960*/  BPT.TRAP 0x1 ;  /* 0x000000040000795c */ /* 0x000fe20000300000 */
.L_x_194:
[----:B------:R-:W-:-:S13]  /*1970*/  R2UR UR4, R16 ;  /* 0x00000000100472ca */ /* 0x000fda00000e0000 */
[----:B------:R2:W3:Y:S01]  /*1980*/  SYNCS.PHASECHK.TRANS64.TRYWAIT P1, [UR4+0x32450], R0 ;  /* 0x03245000ff0075a7 */ /* 0x0004e20008020144 */
[----:B------:R-:W-:Y:S05]  /*1990*/  @!P0 BRA `(.L_x_195) ;  /* 0x0000000000048947 */ /* 0x000fea0003800000 */
[----:B------:R-:W-:Y:S01]  /*19a0*/  BPT.TRAP 0x1 ;  /* 0x000000040000795c */ /* 0x000fe20000300000 */
.L_x_195:
[----:B---3--:R-:W-:Y:S05]  /*19b0*/  @P1 BRA `(.L_x_196) ;  /* 0x00000000000c1947 */ /* 0x008fea0003800000 */
[----:B------:R-:W-:-:S13]  /*19c0*/  R2UR UR4, R16 ;  /* 0x00000000100472ca */ /* 0x000fda00000e0000 */
[----:B------:R-:W3:Y:S02]  /*19d0*/  SYNCS.PHASECHK.TRANS64.TRYWAIT P1, [UR4+0x32450], R0 ;  /* 0x03245000ff0075a7 */ /* 0x000ee40008020144 */
[----:B---3--:R-:W-:Y:S05]  /*19e0*/  @!P1 BRA `(.L_x_197) ;  /* 0x000000b800849947 */ /* 0x008fea0003800000 */
.L_x_196:
[----:B------:R-:W-:Y:S01]  /*19f0*/  R2UR UR4, R16 ;  /* 0x00000000100472ca */ /* 0x000fe200000e0000 */
[----:B------:R-:W-:Y:S01]  /*1a00*/  UIADD3 UR40, UR40, 0x22400, URZ ;  /* 0x0002240028287890 */ /* 0x000fe2000fffe03f */
[----:B------:R-:W-:Y:S01]  /*1a10*/  WARPGROUP.ARRIVE ;  /* 0x00000000000079c5 */ /* 0x000fe20000000000 */
[----:B------:R-:W-:Y:S01]  /*1a20*/  UMOV UR9, 0x40000040 ;  /* 0x4000004000097882 */ /* 0x000fe20000000000 */
[----:B------:R-:W-:Y:S01]  /*1a30*/  UMOV UR11, 0x40000040 ;  /* 0x40000040000b7882 */ /* 0x000fe20000000000 */
[----:B------:R-:W-:Y:S01]  /*1a40*/  USHF.R.U32.HI UR40, URZ, 0x4, UR40 ;  /* 0x000000043f287899 */ /* 0x000fe20008011628 */
[----:B------:R-:W-:Y:S01]  /*1a50*/  IMAD.U32 R7, RZ, RZ, UR9 ;  /* 0x00000009ff077e24 */ /* 0x000fe2000f8e00ff */
[----:B------:R-:W-:Y:S01]  /*1a60*/  UMOV UR13, 0x40000040 ;  /* 0x40000040000d7882 */ /* 0x000fe20000000000 */
[----:B------:R-:W-:Y:S01]  /*1a70*/  UMOV UR5, 0x40000040 ;  /* 0x4000004000057882 */ /* 0x000fe20000000000 */
[----:B------:R-:W-:Y:S01]  /*1a80*/  ULOP3.LUT UR6, UR40, 0x3fff, URZ, 0xc0, !UPT ;  /* 0x00003fff28067892 */ /* 0x000fe2000f8ec03f */
[----:B------:R-:W-:Y:S01]  /*1a90*/  IMAD.U32 R5, RZ, RZ, UR13 ;  /* 0x0000000dff057e24 */ /* 0x000fe2000f8e00ff */
[----:B------:R-:W-:Y:S01]  /*1aa0*/  UMOV UR15, 0x40000040 ;  /* 0x40000040000f7882 */ /* 0x000fe20000000000 */
[----:B------:R-:W-:Y:S01]  /*1ab0*/  UMOV UR17, 0x40000040 ;  /* 0x4000004000117882 */ /* 0x000fe20000000000 */
[----:B------:R-:W-:Y:S01]  /*1ac0*/  UIADD3 UR4, UR4, 0x400, URZ ;  /* 0x0000040004047890 */ /* 0x000fe2000fffe03f */
[----:B------:R-:W3:Y:S01]  /*1ad0*/  S2R R20, SR_TID.X ;  /* 0x0000000000147919 */ /* 0x000ee20000002100 */
[----:B------:R-:W-:-:S02]  /*1ae0*/  ULOP3.LUT UR6, UR6, 0x10000, URZ, 0xfc, !UPT ;  /* 0x0001000006067892 */ /* 0x000fc4000f8efc3f */
[----:B------:R-:W-:Y:S02]  /*1af0*/  USHF.R.U32.HI UR4, URZ, 0x4, UR4 ;  /* 0x000000043f047899 */ /* 0x000fe40008011604 */
[----:B------:R-:W-:Y:S02]  /*1b00*/  UIADD3 UR16, UR6, 0x404, URZ ;  /* 0x0000040406107890 */ /* 0x000fe4000fffe03f */
[----:B------:R-:W-:Y:S01]  /*1b10*/  ULOP3.LUT UR7, UR4, 0x3fff, URZ, 0xc0, !UPT ;  /* 0x00003fff04077892 */ /* 0x000fe2000f8ec03f */
[----:B------:R-:W-:Y:S01]  /*1b20*/  UMOV UR8, UR6 ;  /* 0x0000000600087c82 */ /* 0x000fe20008000000 */
[----:B------:R-:W-:Y:S01]  /*1b30*/  UIADD3 UR4, UR6, 0x2, URZ ;  /* 0x0000000206047890 */ /* 0x000fe2000fffe03f */
[----:B------:R-:W-:Y:S01]  /*1b40*/  MOV R6, UR8 ;  /* 0x0000000800067c02 */ /* 0x000fe20008000f00 */
[----:B------:R-:W-:Y:S01]  /*1b50*/  ULOP3.LUT UR57, UR7, 0x10000, URZ, 0xfc, !UPT ;  /* 0x0001000007397892 */ /* 0x000fe2000f8efc3f */
[----:B------:R-:W-:Y:S01]  /*1b60*/  UMOV UR19, 0x40000040 ;  /* 0x4000004000137882 */ /* 0x000fe20000000000 */
[----:B------:R-:W-:-:S03]  /*1b70*/  UIADD3 UR20, UR6, 0x406, URZ ;  /* 0x0000040606147890 */ /* 0x000fc6000fffe03f */
[----:B------:R-:W-:Y:S01]  /*1b80*/  UMOV UR12, UR4 ;  /* 0x00000004000c7c82 */ /* 0x000fe20008000000 */
[----:B------:R-:W-:Y:S01]  /*1b90*/  UIADD3 UR4, UR6, 0x4, URZ ;  /* 0x0000000406047890 */ /* 0x000fe2000fffe03f */
[----:B------:R-:W-:Y:S01]  /*1ba0*/  IMAD.U32 R4, RZ, RZ, UR12 ;  /* 0x0000000cff047e24 */ /* 0x000fe2000f8e00ff */
[----:B------:R-:W-:Y:S01]  /*1bb0*/  UMOV UR10, UR57 ;  /* 0x00000039000a7c82 */ /* 0x000fe20008000000 */
[----:B------:R-:W-:Y:S01]  /*1bc0*/  UIADD3 UR14, UR57, 0x302, URZ ;  /* 0x00000302390e7890 */ /* 0x000fe2000fffe03f */
[----:B------:R-:W-:Y:S01]  /*1bd0*/  HGMMA.64x96x16.F32 R24, gdesc[UR8], R24, gsb0 ;  /* 0x01600000081879f0 */ /* 0x000fe20008000818 */
[----:B------:R-:W-:Y:S02]  /*1be0*/  UIADD3 UR10, UR57, 0x2, URZ ;  /* 0x00000002390a7890 */ /* 0x000fe4000fffe03f */
[----:B------:R-:W-:Y:S01]  /*1bf0*/  IMAD.U32 R18, RZ, RZ, UR57 ;  /* 0x00000039ff127e24 */ /* 0x000fe2000f8e00ff */
[----:B------:R-:W-:Y:S01]  /*1c00*/  UMOV UR8, UR12 ;  /* 0x0000000c00087c82 */ /* 0x000fe20008000000 */
[----:B------:R-:W-:Y:S01]  /*1c10*/  UMOV UR9, UR13 ;  /* 0x0000000d00097c82 */ /* 0x000fe20008000000 */
[----:B------:R-:W-:Y:S01]  /*1c20*/  UMOV UR11, 0x40000040 ;  /* 0x40000040000b7882 */ /* 0x000fe20000000000 */
[----:B------:R-:W-:Y:S01]  /*1c30*/  UMOV UR12, UR4 ;  /* 0x00000004000c7c82 */ /* 0x000fe20008000000 */
[----:B------:R-:W-:Y:S01]  /*1c40*/  UMOV UR13, 0x40000040 ;  /* 0x40000040000d7882 */ /* 0x000fe20000000000 */
[----:B------:R-:W-:Y:S01]  /*1c50*/  UIADD3 UR4, UR6, 0x6, URZ ;  /* 0x0000000606047890 */ /* 0x000fe2000fffe03f */
[----:B------:R-:W-:Y:S01]  /*1c60*/  IMAD.U32 R2, RZ, RZ, UR12 ;  /* 0x0000000cff027e24 */ /* 0x000fe2000f8e00ff */
[----:B------:R-:W-:Y:S01]  /*1c70*/  UIADD3 UR18, UR57, 0x304, URZ ;  /* 0x0000030439127890 */ /* 0x000fe2000fffe03f */
[----:B-1----:R-:W-:Y:S01]  /*1c80*/  IMAD.U32 R3, RZ, RZ, UR13 ;  /* 0x0000000dff037e24 */ /* 0x002fe2000f8e00ff */
[----:B------:R-:W-:Y:S01]  /*1c90*/  UIADD3 UR22, UR57, 0x306, URZ ;  /* 0x0000030639167890 */ /* 0x000fe2000fffe03f */
[----:B---3--:R-:W-:Y:S01]  /*1ca0*/  SHF.R.U32.HI R20, RZ, 0x7, R20 ;  /* 0x00000007ff147819 */ /* 0x008fe20000011614 */
[----:B------:R-:W-:Y:S01]  /*1cb0*/  UMOV UR21, 0x40000040 ;  /* 0x4000004000157882 */ /* 0x000fe20000000000 */
[----:B------:R-:W-:Y:S01]  /*1cc0*/  UMOV UR23, 0x40000040 ;  /* 0x4000004000177882 */ /* 0x000fe20000000000 */
[----:B------:R-:W-:Y:S01]  /*1cd0*/  UIADD3 UR24, UR6, 0x800, URZ ;  /* 0x0000080006187890 */ /* 0x000fe2000fffe03f */
[----:B0-2---:R-:W-:Y:S01]  /*1ce0*/  IADD3 R0, -R20, 0xb, RZ ;  /* 0x0000000b14007810 */ /* 0x005fe20007ffe1ff */
[----:B------:R-:W-:Y:S01]  /*1cf0*/  UIADD3 UR26, UR57, 0x600, URZ ;  /* 0x00000600391a7890 */ /* 0x000fe2000fffe03f */
[----:B------:R-:W-:Y:S01]  /*1d00*/  UMOV UR25, 0x40000040 ;  /* 0x4000004000197882 */ /* 0x000fe20000000000 */
[----:B------:R-:W-:Y:S01]  /*1d10*/  UMOV UR27, 0x40000040 ;  /* 0x40000040001b7882 */ /* 0x000fe20000000000 */
[----:B------:R-:W-:-:S02]  /*1d20*/  UIADD3 UR28, UR6, 0x802, URZ ;  /* 0x00000802061c7890 */ /* 0x000fc4000fffe03f */
[----:B------:R-:W-:Y:S01]  /*1d30*/  UIADD3 UR30, UR57, 0x602, URZ ;  /* 0x00000602391e7890 */ /* 0x000fe2000fffe03f */
[----:B------:R-:W-:Y:S01]  /*1d40*/  UMOV UR29, 0x40000040 ;  /* 0x40000040001d7882 */ /* 0x000fe20000000000 */
[----:B------:R-:W-:Y:S01]  /*1d50*/  UMOV UR31, 0x40000040 ;  /* 0x40000040001f7882 */ /* 0x000fe20000000000 */
[----:B------:R-:W-:Y:S02]  /*1d60*/  UIADD3 UR32, UR6, 0x804, URZ ;  /* 0x0000080406207890 */ /* 0x000fe4000fffe03f */
[----:B------:R-:W-:Y:S01]  /*1d70*/  UIADD3 UR34, UR57, 0x604, URZ ;  /* 0x0000060439227890 */ /* 0x000fe2000fffe03f */
[----:B------:R-:W-:Y:S01]  /*1d80*/  UMOV UR33, 0x40000040 ;  /* 0x4000004000217882 */ /* 0x000fe20000000000 */
[----:B------:R-:W-:Y:S01]  /*1d90*/  UMOV UR35, 0x40000040 ;  /* 0x4000004000237882 */ /* 0x000fe20000000000 */
[----:B------:R-:W-:Y:S02]  /*1da0*/  UIADD3 UR40, UR6, 0x806, URZ ;  /* 0x0000080606287890 */ /* 0x000fe4000fffe03f */
        /* <DEDUP_REMOVED lines=18> */
[----:B------:R-:W-:Y:S02]  /*1ed0*/  WARPGROUP.DEPBAR.LE gsb0, 0x0 ;  /* 0x00008000000079c5 */ /* 0x000fe40000010000 */
[----:B------:R-:W-:-:S06]  /*1ee0*/  WARPGROUP.ARRIVE ;  /* 0x00000000000079c5 */ /* 0x000fcc0000000000 */
[----:B------:R-:W-:Y:S01]  /*1ef0*/  HGMMA.64x96x16.F32 R24, gdesc[UR8], R24, gsb0 ;  /* 0x01600000081879f0 */ /* 0x000fe20008000818 */
[----:B------:R-:W-:Y:S01]  /*1f00*/  UIADD3 UR10, UR57, 0x4, URZ ;  /* 0x00000004390a7890 */ /* 0x000fe2000fffe03f */
[----:B------:R-:W-:Y:S01]  /*1f10*/  UMOV UR8, UR12 ;  /* 0x0000000c00087c82 */ /* 0x000fe20008000000 */
[----:B------:R-:W-:Y:S01]  /*1f20*/  UMOV UR9, UR13 ;  /* 0x0000000d00097c82 */ /* 0x000fe20008000000 */
[----:B------:R-:W-:Y:S01]  /*1f30*/  UMOV UR11, 0x40000040 ;  /* 0x40000040000b7882 */ /* 0x000fe20000000000 */
        /* <DEDUP_REMOVED lines=9> */
[----:B------:R-:W-:Y:S02]  /*1fd0*/  WARPGROUP.DEPBAR.LE gsb0, 0x0 ;  /* 0x00008000000079c5 */ /* 0x000fe40000010000 */
[----:B------:R-:W-:-:S06]  /*1fe0*/  WARPGROUP.ARRIVE ;  /* 0x00000000000079c5 */ /* 0x000fcc0000000000 */
[----:B------:R-:W-:Y:S01]  /*1ff0*/  HGMMA.64x96x16.F32 R24, gdesc[UR8], R24, gsb0 ;  /* 0x01600000081879f0 */ /* 0x000fe20008000818 */
[----:B------:R-:W-:Y:S02]  /*2000*/  UIADD3 UR8, UR6, 0x400, URZ ;  /* 0x0000040006087890 */ /* 0x000fe4000fffe03f */
[----:B------:R-:W-:Y:S01]  /*2010*/  UIADD3 UR10, UR57, 0x300, URZ ;  /* 0x00000300390a7890 */ /* 0x000fe2000fffe03f */
[----:B------:R-:W-:Y:S01]  /*2020*/  UMOV UR9, 0x40000040 ;  /* 0x4000004000097882 */ /* 0x000fe20000000000 */
        /* <DEDUP_REMOVED lines=42> */
.L_x_198:
[----:B------:R-:W-:Y:S01]  /*22d0*/  LOP3.LUT R23, R23, 0xffffff80, RZ, 0xc0, !PT ;  /* 0xffffff8017177812 */ /* 0x000fe200078ec0ff */
[----:B------:R-:W-:Y:S01]  /*22e0*/  UIMAD UR39, UR38, -0x60, UR39 ;  /* 0xffffffa0262778a4 */ /* 0x000fe2000f8e0227 */
[----:B------:R-:W1:Y:S01]  /*22f0*/  S2UR UR11, SR_CgaCtaId ;  /* 0x00000000000b79c3 */ /* 0x000e620000008800 */
[----:B------:R-:W-:Y:S01]  /*2300*/  R2UR UR10, R16 ;  /* 0x00000000100a72ca */ /* 0x000fe200000e0000 */
[----:B------:R-:W-:Y:S01]  /*2310*/  ULDC UR6, c[0x0][0xa80] ;  /* 0x0002a00000067ab9 */ /* 0x000fe20000000800 */
[----:B------:R-:W-:Y:S01]  /*2320*/  IADD3 R23, R22, -R23, RZ ;  /* 0x8000001716177210 */ /* 0x000fe20007ffe0ff */
[----:B------:R-:W-:Y:S02]  /*2330*/  UIADD3 UR39, UR39, 0x60, URZ ;  /* 0x0000006027277890 */ /* 0x000fe4000fffe03f */
[----:B------:R-:W-:Y:S01]  /*2340*/  ULOP3.LUT UR7, UR7, 0x3000000, URZ, 0xfc, !UPT ;  /* 0x0300000007077892 */ /* 0x000fe2000f8efc3f */
[----:B------:R-:W-:Y:S01]  /*2350*/  SHF.R.S32.HI R20, RZ, 0x1f, R23 ;  /* 0x0000001fff147819 */ /* 0x000fe20000011417 */
[----:B------:R-:W-:-:S02]  /*2360*/  UMOV UR15, 0x40000040 ;  /* 0x40000040000f7882 */ /* 0x000fc40000000000 */
[----:B------:R-:W-:Y:S01]  /*2370*/  IMAD.U32 R21, RZ, RZ, UR39 ;  /* 0x00000027ff157e24 */ /* 0x000fe2000f8e00ff */
[----:B------:R-:W-:Y:S02]  /*2380*/  LEA.HI R20, R20, R23, RZ, 0x2 ;  /* 0x0000001714147211 */ /* 0x000fe400078f10ff */
[----:B------:R-:W-:Y:S01]  /*2390*/  UMOV UR14, UR7 ;  /* 0x00000007000e7c82 */ /* 0x000fe20008000000 */
[----:B------:R-:W-:Y:S01]  /*23a0*/  UIADD3 UR10, UR10, 0x32440, URZ ;  /* 0x000324400a0a7890 */ /* 0x000fe2000fffe03f */
[----:B------:R-:W-:-:S05]  /*23b0*/  LOP3.LUT R20, R20, 0x7ffffffc, RZ, 0xc0, !PT ;  /* 0x7ffffffc14147812 */ /* 0x000fca00078ec0ff */
[----:B------:R-:W-:-:S04]  /*23c0*/  IMAD.IADD R20, R23, 0x1, -R20 ;  /* 0x0000000117147824 */ /* 0x000fc800078e0a14 */
[----:B------:R-:W-:Y:S01]  /*23d0*/  IMAD R20, R20, -0x2, R21 ;  /* 0xfffffffe14147824 */ /* 0x000fe200078e0215 */
[----:B-1----:R-:W-:-:S03]  /*23e0*/  UPRMT UR10, UR11, 0x654, UR10 ;  /* 0x000006540b0a7896 */ /* 0x002fc6000800000a */
[----:B------:R-:W-:Y:S01]  /*23f0*/  UMOV UR11, 0x40000040 ;  /* 0x40000040000b7882 */ /* 0x000fe20000000000 */
[C---:B------:R-:W-:Y:S02]  /*2400*/  ISETP.GT.AND P2, PT, R20.reuse, RZ, PT ;  /* 0x000000ff1400720c */ /* 0x040fe40003f44270 */
[C---:B------:R-:W-:Y:S02]  /*2410*/  ISETP.GT.AND P1, PT, R20.reuse, 0x1, PT ;  /* 0x000000011400780c */ /* 0x040fe40003f24270 */
[C---:B------:R-:W-:Y:S01]  /*2420*/  ISETP.GT.AND P4, PT, R20.reuse, 0x10, PT ;  /* 0x000000101400780c */ /* 0x040fe20003f84270 */
[----:B------:R-:W-:Y:S01]  /*2430*/  SYNCS.ARRIVE.TRANS64.RED.A1T0 RZ, [UR10], RZ ;  /* 0x000000ffffff79a7 */ /* 0x000fe2000810040a */
[----:B------:R-:W-:Y:S01]  /*2440*/  ISETP.GT.AND P6, PT, R20, 0x8, PT ;  /* 0x000000081400780c */ /* 0x000fe20003fc4270 */
[----:B------:R-:W-:Y:S01]  /*2450*/  UIADD3 UR10, UR7, 0x80, URZ ;  /* 0x00000080070a7890 */ /* 0x000fe2000fffe03f */
[----:B------:R-:W-:Y:S02]  /*2460*/  FSEL R21, R24, -INF , P2 ;  /* 0xff80000018157808 */ /* 0x000fe40001000000 */
[----:B------:R-:W-:-:S02]  /*2470*/  FSEL R25, R25, -INF , P1 ;  /* 0xff80000019197808 */ /* 0x000fc40000800000 */
[----:B------:R-:W-:Y:S02]  /*2480*/  FSEL R24, R27, -INF , P1 ;  /* 0xff8000001b187808 */ /* 0x000fe40000800000 */
[----:B------:R-:W-:Y:S02]  /*2490*/  FSEL R23, R32, -INF , P4 ;  /* 0xff80000020177808 */ /* 0x000fe40002000000 */
[----:B------:R-:W-:Y:S02]  /*24a0*/  ISETP.GT.AND P5, PT, R20, 0x9, PT ;  /* 0x000000091400780c */ /* 0x000fe40003fa4270 */
[----:B------:R-:W-:Y:S02]  /*24b0*/  FSEL R27, R28, -INF , P6 ;  /* 0xff8000001c1b7808 */ /* 0x000fe40003000000 */
[----:B------:R-:W-:Y:S02]  /*24c0*/  FMNMX.FTZ R32, R21, R25, !PT ;  /* 0x0000001915207209 */ /* 0x000fe40007810000 */
[----:B------:R-:W-:-:S02]  /*24d0*/  FSEL R29, R29, -INF , P5 ;  /* 0xff8000001d1d7808 */ /* 0x000fc40002800000 */
[----:B------:R-:W-:Y:S01]  /*24e0*/  FMNMX.FTZ R32, R27, R32, !PT ;  /* 0x000000201b207209 */ /* 0x000fe20007810000 */
[----:B------:R1:W-:Y:S01]  /*24f0*/  BAR.SYNC.DEFER_BLOCKING R210, 0x100 ;  /* 0x000400d20000751d */ /* 0x0003e20000010000 */
[----:B------:R-:W-:Y:S02]  /*2500*/  ISETP.GT.AND P3, PT, R20, 0x11, PT ;  /* 0x000000111400780c */ /* 0x000fe40003f64270 */
[----:B------:R-:W-:Y:S02]  /*2510*/  FMNMX.FTZ R32, R29, R32, !PT ;  /* 0x000000201d207209 */ /* 0x000fe40007810000 */
[----:B------:R-:W-:Y:S02]  /*2520*/  FSEL R28, R31, -INF , P5 ;  /* 0xff8000001f1c7808 */ /* 0x000fe40002800000 */
[----:B------:R-:W-:Y:S02]  /*2530*/  FSEL R158, R33, -INF , P3 ;  /* 0xff800000219e7808 */ /* 0x000fe40001800000 */
[----:B------:R-:W-:-:S02]  /*2540*/  FMNMX.FTZ R31, R23, R32, !PT ;  /* 0x00000020171f7209 */ /* 0x000fc40007810000 */
[----:B------:R-:W-:Y:S02]  /*2550*/  FSEL R26, R26, -INF , P2 ;  /* 0xff8000001a1a7808 */ /* 0x000fe40001000000 */
[----:B------:R-:W-:Y:S02]  /*2560*/  ISETP.GT.AND P2, PT, R20, 0x18, PT ;  /* 0x000000181400780c */ /* 0x000fe40003f44270 */
[----:B------:R-:W-:Y:S02]  /*2570*/  FMNMX.FTZ R32, R158, R31, !PT ;  /* 0x0000001f9e207209 */ /* 0x000fe40007810000 */
[----:B------:R-:W-:Y:S02]  /*2580*/  FSEL R30, R30, -INF , P6 ;  /* 0xff8000001e1e7808 */ /* 0x000fe40003000000 */
[----:B------:R-:W-:Y:S02]  /*2590*/  FMNMX.FTZ R31, R26, R24, !PT ;  /* 0x000000181a1f7209 */ /* 0x000fe40007810000 */
[----:B------:R-:W-:-:S02]  /*25a0*/  ISETP.GT.AND P1, PT, R20, 0x19, PT ;  /* 0x000000191400780c */ /* 0x000fc40003f24270 */
[----:B------:R-:W-:Y:S02]  /*25b0*/  FSEL R161, R36, -INF , P2 ;  /* 0xff80000024a17808 */ /* 0x000fe40001000000 */
[----:B------:R-:W-:Y:S02]  /*25c0*/  FMNMX.FTZ R31, R30, R31, !PT ;  /* 0x0000001f1e1f7209 */ /* 0x000fe40007810000 */
[----:B------:R-:W-:Y:S02]  /*25d0*/  FSEL R165, R37, -INF , P1 ;  /* 0xff80000025a57808 */ /* 0x000fe40000800000 */
[----:B------:R-:W-:Y:S02]  /*25e0*/  FMNMX.FTZ R32, R161, R32, !PT ;  /* 0x00000020a1207209 */ /* 0x000fe40007810000 */
[----:B------:R-:W-:Y:S02]  /*25f0*/  FSEL R22, R34, -INF , P4 ;  /* 0xff80000022167808 */ /* 0x000fe40002000000 */
[----:B------:R-:W-:-:S02]  /*2600*/  FMNMX.FTZ R31, R28, R31, !PT ;  /* 0x0000001f1c1f7209 */ /* 0x000fc40007810000 */
[----:B------:R-:W-:Y:S02]  /*2610*/  FMNMX.FTZ R33, R165, R32, !PT ;  /* 0x00000020a5217209 */ /* 0x000fe40007810000 */
[----:B------:R-:W-:Y:S02]  /*2620*/  FSEL R157, R35, -INF , P3 ;  /* 0xff800000239d7808 */ /* 0x000fe40001800000 */
[----:B------:R-:W-:Y:S02]  /*2630*/  FMNMX.FTZ R32, R22, R31, !PT ;  /* 0x0000001f16207209 */ /* 0x000fe40007810000 */
[----:B------:R-:W-:Y:S02]  /*2640*/  ISETP.GT.AND P6, PT, R20, 0x20, PT ;  /* 0x000000201400780c */ /* 0x000fe40003fc4270 */
[----:B------:R-:W-:Y:S02]  /*2650*/  FSEL R159, R38, -INF , P2 ;  /* 0xff800000269f7808 */ /* 0x000fe40001000000 */
[----:B------:R-:W-:-:S02]  /*2660*/  FMNMX.FTZ R32, R157, R32, !PT ;  /* 0x000000209d207209 */ /* 0x000fc40007810000 */
[----:B------:R-:W-:Y:S02]  /*2670*/  ISETP.GT.AND P5, PT, R20, 0x21, PT ;  /* 0x000000211400780c */ /* 0x000fe40003fa4270 */
[----:B------:R-:W-:Y:S02]  /*2680*/  FSEL R162, R40, -INF , P6 ;  /* 0xff80000028a27808 */ /* 0x000fe40003000000 */
[----:B------:R-:W-:Y:S02]  /*2690*/  FSEL R163, R39, -INF , P1 ;  /* 0xff80000027a37808 */ /* 0x000fe40000800000 */
[----:B------:R-:W-:Y:S02]  /*26a0*/  FMNMX.FTZ R32, R159, R32, !PT ;  /* 0x000000209f207209 */ /* 0x000fe40007810000 */
[----:B------:R-:W-:Y:S02]  /*26b0*/  ISETP.GT.AND P4, PT, R20, 0x28, PT ;  /* 0x000000281400780c */ /* 0x000fe40003f84270 */
[----:B------:R-:W-:-:S02]  /*26c0*/  FSEL R166, R41, -INF , P5 ;  /* 0xff80000029a67808 */ /* 0x000fc40002800000 */
[----:B------:R-:W-:Y:S02]  /*26d0*/  FMNMX.FTZ R33, R162, R33, !PT ;  /* 0x00000021a2217209 */ /* 0x000fe40007810000 */
[----:B------:R-:W-:Y:S02]  /*26e0*/  FSEL R160, R42, -INF , P6 ;  /* 0xff8000002aa07808 */ /* 0x000fe40003000000 */
[----:B------:R-:W-:Y:S02]  /*26f0*/  FMNMX.FTZ R31, R163, R32, !PT ;  /* 0x00000020a31f7209 */ /* 0x000fe40007810000 */
[----:B------:R-:W-:Y:S02]  /*2700*/  ISETP.GT.AND P3, PT, R20, 0x29, PT ;  /* 0x000000291400780c */ /* 0x000fe40003f64270 */
[----:B------:R-:W-:Y:S02]  /*2710*/  FSEL R169, R44, -INF , P4 ;  /* 0xff8000002ca97808 */ /* 0x000fe40002000000 */
[----:B------:R-:W-:-:S02]  /*2720*/  FMNMX.FTZ R34, R166, R33, !PT ;  /* 0x00000021a6227209 */ /* 0x000fc40007810000 */
[----:B------:R-:W-:Y:S02]  /*2730*/  FSEL R164, R43, -INF , P5 ;  /* 0xff8000002ba47808 */ /* 0x000fe40002800000 */
[----:B------:R-:W-:Y:S02]  /*2740*/  FMNMX.FTZ R31, R160, R31, !PT ;  /* 0x0000001fa01f7209 */ /* 0x000fe40007810000 */
[----:B------:R-:W-:Y:S02]  /*2750*/  ISETP.GT.AND P2, PT, R20, 0x30, PT ;  /* 0x000000301400780c */ /* 0x000fe40003f44270 */
[----:B------:R-:W-:Y:S02]  /*2760*/  FSEL R173, R45, -INF , P3 ;  /* 0xff8000002dad7808 */ /* 0x000fe40001800000 */
[----:B------:R-:W-:Y:S02]  /*2770*/  FMNMX.FTZ R34, R169, R34, !PT ;  /* 0x00000022a9227209 */ /* 0x000fe40007810000 */
[----:B------:R-:W-:-:S02]  /*2780*/  FSEL R167, R46, -INF , P4 ;  /* 0xff8000002ea77808 */ /* 0x000fc40002000000 */
[----:B------:R-:W-:Y:S02]  /*2790*/  FMNMX.FTZ R32, R164, R31, !PT ;  /* 0x0000001fa4207209 */ /* 0x000fe40007810000 */
[----:B------:R-:W-:Y:S02]  /*27a0*/  ISETP.GT.AND P1, PT, R20, 0x31, PT ;  /* 0x000000311400780c */ /* 0x000fe40003f24270 */
[----:B------:R-:W-:Y:S02]  /*27b0*/  FSEL R170, R48, -INF , P2 ;  /* 0xff80000030aa7808 */ /* 0x000fe40001000000 */
[----:B------:R-:W-:Y:S02]  /*27c0*/  FMNMX.FTZ R33, R173, R34, !PT ;  /* 0x00000022ad217209 */ /* 0x000fe40007810000 */
[----:B------:R-:W-:Y:S02]  /*27d0*/  FSEL R171, R47, -INF , P3 ;  /* 0xff8000002fab7808 */ /* 0x000fe40001800000 */
[----:B------:R-:W-:-:S02]  /*27e0*/  FMNMX.FTZ R32, R167, R32, !PT ;  /* 0x00000020a7207209 */ /* 0x000fc40007810000 */
[----:B------:R-:W-:Y:S02]  /*27f0*/  ISETP.GT.AND P6, PT, R20, 0x38, PT ;  /* 0x000000381400780c */ /* 0x000fe40003fc4270 */
[----:B------:R-:W-:Y:S02]  /*2800*/  FSEL R174, R49, -INF , P1 ;  /* 0xff80000031ae7808 */ /* 0x000fe40000800000 */
        /* <DEDUP_REMOVED lines=23> */
[----:B------:R-:W-:Y:S02]  /*2980*/  FSEL R187, R59, -INF , P3 ;  /* 0xff8000003bbb7808 */ /* 0x000fe40001800000 */
[C---:B------:R-:W-:Y:S02]  /*2990*/  ISETP.GT.AND P6, PT, R20.reuse, 0x49, PT ;  /* 0x000000491400780c */ /* 0x040fe40003fc4270 */
[C---:B------:R-:W-:Y:S02]  /*29a0*/  ISETP.GT.AND P1, PT, R20.reuse, 0x50, PT ;  /* 0x000000501400780c */ /* 0x040fe40003f24270 */
[----:B------:R-:W-:Y:S02]  /*29b0*/  ISETP.GT.AND P5, PT, R20, 0x51, PT ;  /* 0x000000511400780c */ /* 0x000fe40003fa4270 */
[----:B------:R-:W-:-:S02]  /*29c0*/  FSEL R181, R60, -INF , P2 ;  /* 0xff8000003cb57808 */ /* 0x000fc40001000000 */
[----:B------:R-:W-:Y:S02]  /*29d0*/  FMNMX.FTZ R34, R179, R34, !PT ;  /* 0x00000022b3227209 */ /* 0x000fe40007810000 */
[C---:B------:R-:W-:Y:S02]  /*29e0*/  ISETP.GT.AND P4, PT, R20.reuse, 0x58, PT ;  /* 0x000000581400780c */ /* 0x040fe40003f84270 */
[----:B------:R-:W-:Y:S02]  /*29f0*/  ISETP.GT.AND P3, PT, R20, 0x59, PT ;  /* 0x000000591400780c */ /* 0x000fe40003f64270 */
[----:B------:R-:W-:Y:S02]  /*2a00*/  FMNMX.FTZ R20, R182, R31, !PT ;  /* 0x0000001fb6147209 */ /* 0x000fe40007810000 */
[----:B------:R-:W-:Y:S02]  /*2a10*/  FSEL R185, R61, -INF , P6 ;  /* 0xff8000003db97808 */ /* 0x000fe40003000000 */
[----:B------:R-:W-:-:S02]  /*2a20*/  FMNMX.FTZ R34, R181, R34, !PT ;  /* 0x00000022b5227209 */ /* 0x000fc40007810000 */
[----:B------:R-:W-:Y:S02]  /*2a30*/  FSEL R198, R62, -INF , P2 ;  /* 0xff8000003ec67808 */ /* 0x000fe40001000000 */
[----:B------:R-:W-:Y:S02]  /*2a40*/  FMNMX.FTZ R31, R187, R20, !PT ;  /* 0x00000014bb1f7209 */ /* 0x000fe40007810000 */
[----:B------:R-:W-:Y:S02]  /*2a50*/  FSEL R177, R64, -INF , P1 ;  /* 0xff80000040b17808 */ /* 0x000fe40000800000 */
        /* <DEDUP_REMOVED lines=17> */
[----:B------:R-:W-:Y:S01]  /*2b70*/  FMNMX.FTZ R31, R200, R31, !PT ;  /* 0x0000001fc81f7209 */ /* 0x000fe20007810000 */
[----:B------:R-:W2:Y:S03]  /*2b80*/  SHFL.BFLY PT, R32, R33, 0x2, 0x1f ;  /* 0x0c401f0021207f89 */ /* 0x000ea600000e0000 */
[----:B------:R-:W-:-:S05]  /*2b90*/  FMNMX.FTZ R31, R204, R31, !PT ;  /* 0x0000001fcc1f7209 */ /* 0x000fca0007810000 */
[----:B------:R-:W3:Y:S01]  /*2ba0*/  SHFL.BFLY PT, R20, R31, 0x2, 0x1f ;  /* 0x0c401f001f147f89 */ /* 0x000ee200000e0000 */
[----:B--2---:R-:W-:-:S05]  /*2bb0*/  FMNMX.FTZ R32, R33, R32, !PT ;  /* 0x0000002021207209 */ /* 0x004fca0007810000 */
[----:B------:R-:W2:Y:S01]  /*2bc0*/  SHFL.BFLY PT, R35, R32, 0x1, 0x1f ;  /* 0x0c201f0020237f89 */ /* 0x000ea200000e0000 */
[----:B---3--:R-:W-:-:S05]  /*2bd0*/  FMNMX.FTZ R33, R31, R20, !PT ;  /* 0x000000141f217209 */ /* 0x008fca0007810000 */
[----:B------:R-:W3:Y:S01]  /*2be0*/  SHFL.BFLY PT, R156, R33, 0x1, 0x1f ;  /* 0x0c201f00219c7f89 */ /* 0x000ee200000e0000 */
[----:B--2---:R-:W-:-:S04]  /*2bf0*/  FMNMX.FTZ R20, R32, R35, !PT ;  /* 0x0000002320147209 */ /* 0x004fc80007810000 */
[C---:B------:R-:W-:Y:S01]  /*2c00*/  FSETP.NEU.FTZ.AND P1, PT, R20.reuse, -INF , PT ;  /* 0xff8000001400780b */ /* 0x040fe20003f3d000 */
[----:B------:R-:W-:Y:S01]  /*2c10*/  FMUL.FTZ R202, R20, UR6 ;  /* 0x0000000614ca7c20 */ /* 0x000fe20008410000 */
[----:B---3--:R-:W-:-:S04]  /*2c20*/  FMNMX.FTZ R156, R33, R156, !PT ;  /* 0x0000009c219c7209 */ /* 0x008fc80007810000 */
[----:B------:R-:W-:Y:S02]  /*2c30*/  FSEL R202, R202, RZ, P1 ;  /* 0x000000ffcaca7208 */ /* 0x000fe40000800000 */
[C---:B------:R-:W-:Y:S01]  /*2c40*/  FSETP.NEU.FTZ.AND P1, PT, R156.reuse, -INF , PT ;  /* 0xff8000009c00780b */ /* 0x040fe20003f3d000 */
[----:B------:R-:W-:Y:S02]  /*2c50*/  FMUL.FTZ R203, R156, UR6 ;  /* 0x000000069ccb7c20 */ /* 0x000fe40008410000 */
[--C-:B------:R-:W-:Y:S01]  /*2c60*/  FFMA.FTZ R190, R21, UR6, -R202.reuse ;  /* 0x0000000615be7c23 */ /* 0x100fe200080108ca */
[--C-:B------:R-:W-:Y:S01]  /*2c70*/  FFMA.FTZ R189, R25, UR6, -R202.reuse ;  /* 0x0000000619bd7c23 */ /* 0x100fe200080108ca */
[--C-:B------:R-:W-:Y:S01]  /*2c80*/  FFMA.FTZ R192, R27, UR6, -R202.reuse ;  /* 0x000000061bc07c23 */ /* 0x100fe200080108ca */
[----:B------:R-:W-:Y:S01]  /*2c90*/  FSEL R203, R203, RZ, P1 ;  /* 0x000000ffcbcb7208 */ /* 0x000fe20000800000 */
        /* <DEDUP_REMOVED lines=8> */
[--C-:B------:R-:W-:Y:S01]  /*2d20*/  FFMA.FTZ R161, R161, UR6, -R202.reuse ;  /* 0x00000006a1a17c23 */ /* 0x100fe200080108ca */
[--C-:B------:R-:W-:Y:S01]  /*2d30*/  FFMA.FTZ R206, R165, UR6, -R202.reuse ;  /* 0x00000006a5ce7c23 */ /* 0x100fe200080108ca */
[----:B------:R-:W2:Y:S01]  /*2d40*/  MUFU.EX2 R189, R189 ;  /* 0x000000bd00bd7308 */ /* 0x000ea20000000800 */
[--C-:B------:R-:W-:Y:S01]  /*2d50*/  FFMA.FTZ R22, R22, UR6, -R203.reuse ;  /* 0x0000000616167c23 */ /* 0x100fe200080108cb */
        /* <DEDUP_REMOVED lines=14> */
[----:B------:R-:W3:Y:S01]  /*2e40*/  MUFU.EX2 R195, R195 ;  /* 0x000000c300c37308 */ /* 0x000ee20000000800 */
[----:B--2---:R-:W-:Y:S01]  /*2e50*/  F2FP.F16.F32.PACK_AB R152, R189, R190 ;  /* 0x000000bebd98723e */ /* 0x004fe200000000ff */
        /* <DEDUP_REMOVED lines=15> */
[----:B---3--:R-:W-:Y:S01]  /*2f50*/  F2FP.F16.F32.PACK_AB R154, R195, R192 ;  /* 0x000000c0c39a723e */ /* 0x008fe200000000ff */
[--C-:B------:R-:W-:Y:S01]  /*2f60*/  FFMA.FTZ R185, R201, UR6, -R203.reuse ;  /* 0x00000006c9b97c23 */ /* 0x100fe200080108cb */
[--C-:B------:R-:W-:Y:S01]  /*2f70*/  FFMA.FTZ R184, R183, UR6, -R202.reuse ;  /* 0x00000006b7b87c23 */ /* 0x100fe200080108ca */
[--C-:B------:R-:W-:Y:S01]  /*2f80*/  FFMA.FTZ R183, R186, UR6, -R202.reuse ;  /* 0x00000006bab77c23 */ /* 0x100fe200080108ca */
[--C-:B------:R-:W-:Y:S01]  /*2f90*/  FFMA.FTZ R187, R197, UR6, -R203.reuse ;  /* 0x00000006c5bb7c23 */ /* 0x100fe200080108cb */
[--C-:B------:R-:W-:Y:S01]  /*2fa0*/  FFMA.FTZ R186, R188, UR6, -R202.reuse ;  /* 0x00000006bcba7c23 */ /* 0x100fe200080108ca */
[--C-:B------:R-:W-:Y:S01]  /*2fb0*/  FFMA.FTZ R197, R200, UR6, -R203.reuse ;  /* 0x00000006c8c57c23 */ /* 0x100fe200080108cb */
[----:B------:R-:W-:Y:S01]  /*2fc0*/  MUFU.EX2 R193, R193 ;  /* 0x000000c100c17308 */ /* 0x000fe20000000800 */
[----:B------:R-:W-:Y:S01]  /*2fd0*/  FFMA.FTZ R177, R177, UR6, -R202 ;  /* 0x00000006b1b17c23 */ /* 0x000fe200080108ca */
[--C-:B------:R-:W-:Y:S01]  /*2fe0*/  FFMA.FTZ R188, R199, UR6, -R203.reuse ;  /* 0x00000006c7bc7c23 */ /* 0x100fe200080108cb */
[----:B------:R-:W-:Y:S01]  /*2ff0*/  FFMA.FTZ R200, R204, UR6, -R203 ;  /* 0x00000006ccc87c23 */ /* 0x000fe200080108cb */
[----:B------:R-:W-:Y:S01]  /*3000*/  FADD.FTZ R189, R190, R189 ;  /* 0x000000bdbebd7221 */ /* 0x000fe20000010000 */
[----:B------:R-:W-:-:S03]  /*3010*/  IMAD.U32 R21, RZ, RZ, UR7 ;  /* 0x00000007ff157e24 */ /* 0x000fc6000f8e00ff */
[----:B------:R-:W3:Y:S01]  /*3020*/  MUFU.EX2 R194, R194 ;  /* 0x000000c200c27308 */ /* 0x000ee20000000800 */
[----:B--2---:R-:W-:Y:S01]  /*3030*/  F2FP.F16.F32.PACK_AB R153, R196, R191 ;  /* 0x000000bfc499723e */ /* 0x004fe200000000ff */
[----:B------:R-:W-:Y:S01]  /*3040*/  FADD.FTZ R196, R191, R196 ;  /* 0x000000c4bfc47221 */ /* 0x000fe20000010000 */
[----:B------:R-:W-:-:S04]  /*3050*/  FADD.FTZ R192, R192, R189 ;  /* 0x000000bdc0c07221 */ /* 0x000fc80000010000 */
[----:B------:R-:W-:Y:S01]  /*3060*/  FADD.FTZ R192, R195, R192 ;  /* 0x000000c0c3c07221 */ /* 0x000fe20000010000 */
[----:B------:R-:W-:Y:S08]  /*3070*/  MUFU.EX2 R23, R23 ;  /* 0x0000001700177308 */ /* 0x000ff00000000800 */
[----:B------:R-:W2:Y:S01]  /*3080*/  MUFU.EX2 R158, R158 ;  /* 0x0000009e009e7308 */ /* 0x000ea20000000800 */
[----:B---3--:R-:W-:Y:S01]  /*3090*/  F2FP.F16.F32.PACK_AB R155, R194, R193 ;  /* 0x000000c1c29b723e */ /* 0x008fe200000000ff */
[----:B------:R-:W-:-:S03]  /*30a0*/  FADD.FTZ R193, R193, R196 ;  /* 0x000000c4c1c17221 */ /* 0x000fc60000010000 */
[----:B------:R-:W-:Y:S01]  /*30b0*/  WARPGROUP.ARRIVE ;  /* 0x00000000000079c5 */ /* 0x000fe20000000000 */
[----:B------:R-:W-:Y:S02]  /*30c0*/  FADD.FTZ R193, R194, R193 ;  /* 0x000000c1c2c17221 */ /* 0x000fe40000010000 */
[----:B------:R-:W-:Y:S03]  /*30d0*/  MUFU.EX2 R161, R161 ;  /* 0x000000a100a17308 */ /* 0x000fe60000000800 */
[----:B------:R-:W-:Y:S05]  /*30e0*/  HGMMA.64x256x16.F32 R24, R152, gdesc[UR12].tnspB, RZ, !UPT, gsb0 ;  /* 0x43e0000c98187df0 */ /* 0x000fea000c0008ff */
[----:B------:R-:W-:Y:S08]  /*30f0*/  MUFU.EX2 R206, R206 ;  /* 0x000000ce00ce7308 */ /* 0x000ff00000000800 */
[----:B------:R-:W-:Y:S08]  /*3100*/  MUFU.EX2 R22, R22 ;  /* 0x0000001600167308 */ /* 0x000ff00000000800 */
[----:B------:R-:W3:Y:S08]  /*3110*/  MUFU.EX2 R157, R157 ;  /* 0x0000009d009d7308 */ /* 0x000ef00000000800 */
[----:B------:R-:W-:Y:S08]  /*3120*/  MUFU.EX2 R159, R159 ;  /* 0x0000009f009f7308 */ /* 0x000ff00000000800 */
[----:B------:R-:W4:Y:S08]  /*3130*/  MUFU.EX2 R208, R208 ;  /* 0x000000d000d07308 */ /* 0x000f300000000800 */
[----:B------:R-:W-:Y:S08]  /*3140*/  MUFU.EX2 R162, R162 ;  /* 0x000000a200a27308 */ /* 0x000ff00000000800 */
[----:B------:R-:W5:Y:S08]  /*3150*/  MUFU.EX2 R163, R163 ;  /* 0x000000a300a37308 */ /* 0x000f700000000800 */
[----:B------:R-:W-:Y:S08]  /*3160*/  MUFU.EX2 R165, R165 ;  /* 0x000000a500a57308 */ /* 0x000ff00000000800 */
[----:B------:R-:W-:Y:S08]  /*3170*/  MUFU.EX2 R166, R166 ;  /* 0x000000a600a67308 */ /* 0x000ff00000000800 */
[----:B------:R-:W-:Y:S08]  /*3180*/  MUFU.EX2 R160, R160 ;  /* 0x000000a000a07308 */ /* 0x000ff00000000800 */
[----:B------:R-:W0:Y:S08]  /*3190*/  MUFU.EX2 R169, R169 ;  /* 0x000000a900a97308 */ /* 0x000e300000000800 */
[----:B------:R-:W-:Y:S08]  /*31a0*/  MUFU.EX2 R164, R164 ;  /* 0x000000a400a47308 */ /* 0x000ff00000000800 */
[----:B------:R-:W1:Y:S08]  /*31b0*/  MUFU.EX2 R167, R167 ;  /* 0x000000a700a77308 */ /* 0x000e700000000800 */
[----:B------:R-:W-:Y:S08]  /*31c0*/  MUFU.EX2 R170, R170 ;  /* 0x000000aa00aa7308 */ /* 0x000ff00000000800 */
[----:B------:R-:W1:Y:S08]  /*31d0*/  MUFU.EX2 R171, R171 ;  /* 0x000000ab00ab7308 */ /* 0x000e700000000800 */
[----:B------:R-:W-:Y:S08]  /*31e0*/  MUFU.EX2 R173, R173 ;  /* 0x000000ad00ad7308 */ /* 0x000ff00000000800 */
[----:B------:R-:W-:Y:S08]  /*31f0*/  MUFU.EX2 R174, R174 ;  /* 0x000000ae00ae7308 */ /* 0x000ff00000000800 */
[----:B------:R-:W-:Y:S08]  /*3200*/  MUFU.EX2 R168, R168 ;  /* 0x000000a800a87308 */ /* 0x000ff00000000800 */
[----:B------:R-:W1:Y:S08]  /*3210*/  MUFU.EX2 R205, R205 ;  /* 0x000000cd00cd7308 */ /* 0x000e700000000800 */
        /* <DEDUP_REMOVED lines=14> */
[----:B------:R-:W-:Y:S01]  /*3300*/  MUFU.EX2 R187, R187 ;  /* 0x000000bb00bb7308 */ /* 0x000fe20000000800 */
[----:B------:R-:W-:-:S02]  /*3310*/  WARPGROUP.DEPBAR.LE gsb0, 0x0 ;  /* 0x00008000000079c5 */ /* 0x000fc40000010000 */
[----:B--2---:R-:W-:Y:S01]  /*3320*/  F2FP.F16.F32.PACK_AB R152, R158, R23 ;  /* 0x000000179e98723e */ /* 0x004fe200000000ff */
[----:B------:R-:W-:Y:S01]  /*3330*/  FADD.FTZ R23, R23, R192 ;  /* 0x000000c017177221 */ /* 0x000fe20000010000 */
[C---:B---3--:R-:W-:Y:S01]  /*3340*/  F2FP.F16.F32.PACK_AB R153, R157.reuse, R22 ;  /* 0x000000169d99723e */ /* 0x048fe200000000ff */
[----:B------:R-:W-:Y:S01]  /*3350*/  FADD.FTZ R22, R22, R193 ;  /* 0x000000c116167221 */ /* 0x000fe20000010000 */
[----:B------:R-:W-:Y:S01]  /*3360*/  F2FP.F16.F32.PACK_AB R154, R206, R161 ;  /* 0x000000a1ce9a723e */ /* 0x000fe200000000ff */
[----:B------:R-:W2:Y:S01]  /*3370*/  MUFU.EX2 R188, R188 ;  /* 0x000000bc00bc7308 */ /* 0x000ea20000000800 */
[----:B----4-:R-:W-:Y:S01]  /*3380*/  F2FP.F16.F32.PACK_AB R155, R208, R159 ;  /* 0x0000009fd09b723e */ /* 0x010fe200000000ff */
[----:B------:R-:W-:Y:S01]  /*3390*/  FADD.FTZ R158, R158, R23 ;  /* 0x000000179e9e7221 */ /* 0x000fe20000010000 */
[----:B------:R-:W-:Y:S02]  /*33a0*/  FADD.FTZ R22, R157, R22 ;  /* 0x000000169d167221 */ /* 0x000fe40000010000 */
[----:B------:R-:W-:Y:S01]  /*33b0*/  WARPGROUP.ARRIVE ;  /* 0x00000000000079c5 */ /* 0x000fe20000000000 */
[----:B------:R-:W-:Y:S01]  /*33c0*/  FADD.FTZ R161, R161, R158 ;  /* 0x0000009ea1a17221 */ /* 0x000fe20000010000 */
[----:B------:R-:W-:Y:S01]  /*33d0*/  FADD.FTZ R159, R159, R22 ;  /* 0x000000169f9f7221 */ /* 0x000fe20000010000 */
[----:B------:R-:W-:Y:S02]  /*33e0*/  MUFU.EX2 R197, R197 ;  /* 0x000000c500c57308 */ /* 0x000fe40000000800 */
[----:B------:R-:W-:Y:S01]  /*33f0*/  FADD.FTZ R161, R206, R161 ;  /* 0x000000a1cea17221 */ /* 0x000fe20000010000 */
[----:B------:R-:W-:Y:S01]  /*3400*/  HGMMA.64x256x16.F32 R24, R152, gdesc[UR8].tnspB, R24, gsb0 ;  /* 0x43e0000898187df0 */ /* 0x000fe20008000818 */
[----:B------:R-:W-:Y:S01]  /*3410*/  UIADD3 UR10, UR7, 0x100, URZ ;  /* 0x00000100070a7890 */ /* 0x000fe2000fffe03f */
[----:B------:R-:W-:Y:S01]  /*3420*/  FADD.FTZ R159, R208, R159 ;  /* 0x0000009fd09f7221 */ /* 0x000fe20000010000 */
[----:B------:R-:W-:-:S02]  /*3430*/  UMOV UR11, 0x40000040 ;  /* 0x40000040000b7882 */ /* 0x000fc40000000000 */
[----:B------:R-:W3:Y:S01]  /*3440*/  MUFU.EX2 R200, R200 ;  /* 0x000000c800c87308 */ /* 0x000ee20000000800 */
[----:B------:R-:W-:Y:S02]  /*3450*/  WARPGROUP.DEPBAR.LE gsb0, 0x0 ;  /* 0x00008000000079c5 */ /* 0x000fe40000010000 */
[----:B-----5:R-:W-:Y:S01]  /*3460*/  F2FP.F16.F32.PACK_AB R152, R163, R162 ;  /* 0x000000a2a398723e */ /* 0x020fe200000000ff */
[----:B------:R-:W-:Y:S01]  /*3470*/  FADD.FTZ R162, R162, R161 ;  /* 0x000000a1a2a27221 */ /* 0x000fe20000010000 */
[----:B0-----:R-:W-:Y:S01]  /*3480*/  F2FP.F16.F32.PACK_AB R153, R169, R160 ;  /* 0x000000a0a999723e */ /* 0x001fe200000000ff */
[----:B------:R-:W-:Y:S01]  /*3490*/  FADD.FTZ R160, R160, R159 ;  /* 0x0000009fa0a07221 */ /* 0x000fe20000010000 */
[----:B------:R-:W-:Y:S01]  /*34a0*/  F2FP.F16.F32.PACK_AB R154, R166, R165 ;  /* 0x000000a5a69a723e */ /* 0x000fe200000000ff */
[----:B------:R-:W-:Y:S01]  /*34b0*/  FADD.FTZ R162, R163, R162 ;  /* 0x000000a2a3a27221 */ /* 0x000fe20000010000 */
[----:B-1----:R-:W-:Y:S01]  /*34c0*/  F2FP.F16.F32.PACK_AB R155, R167, R164 ;  /* 0x000000a4a79b723e */ /* 0x002fe200000000ff */
[----:B------:R-:W-:-:S02]  /*34d0*/  FADD.FTZ R169, R169, R160 ;  /* 0x000000a0a9a97221 */ /* 0x000fc40000010000 */
[----:B------:R-:W-:Y:S01]  /*34e0*/  FADD.FTZ R165, R165, R162 ;  /* 0x000000a2a5a57221 */ /* 0x000fe20000010000 */
[----:B------:R-:W-:Y:S01]  /*34f0*/  WARPGROUP.ARRIVE ;  /* 0x00000000000079c5 */ /* 0x000fe20000000000 */
[----:B------:R-:W-:Y:S02]  /*3500*/  FADD.FTZ R164, R164, R169 ;  /* 0x000000a9a4a47221 */ /* 0x000fe40000010000 */
[----:B------:R-:W-:Y:S02]  /*3510*/  FADD.FTZ R165, R166, R165 ;  /* 0x000000a5a6a57221 */ /* 0x000fe40000010000 */
[----:B------:R-:W-:-:S05]  /*3520*/  FADD.FTZ R167, R167, R164 ;  /* 0x000000a4a7a77221 */ /* 0x000fca0000010000 */
[----:B------:R-:W-:Y:S01]  /*3530*/  HGMMA.64x256x16.F32 R24, R152, gdesc[UR8].tnspB, R24, gsb0 ;  /* 0x43e0000898187df0 */ /* 0x000fe20008000818 */
[----:B------:R-:W-:Y:S01]  /*3540*/  UIADD3 UR10, UR7, 0x180, URZ ;  /* 0x00000180070a7890 */ /* 0x000fe2000fffe03f */
[----:B------:R-:W-:Y:S01]  /*3550*/  UMOV UR11, 0x40000040 ;  /* 0x40000040000b7882 */ /* 0x000fe20000000000 */
[----:B------:R-:W-:Y:S02]  /*3560*/  WARPGROUP.DEPBAR.LE gsb0, 0x0 ;  /* 0x00008000000079c5 */ /* 0x000fe40000010000 */
[----:B------:R-:W-:Y:S01]  /*3570*/  F2FP.F16.F32.PACK_AB R152, R171, R170 ;  /* 0x000000aaab98723e */ /* 0x000fe200000000ff */
[----:B------:R-:W-:Y:S01]  /*3580*/  FADD.FTZ R170, R170, R165 ;  /* 0x000000a5aaaa7221 */ /* 0x000fe20000010000 */
[----:B------:R-:W-:Y:S01]  /*3590*/  F2FP.F16.F32.PACK_AB R153, R205, R168 ;  /* 0x000000a8cd99723e */ /* 0x000fe200000000ff */
[----:B------:R-:W-:Y:S01]  /*35a0*/  FADD.FTZ R168, R168, R167 ;  /* 0x000000a7a8a87221 */ /* 0x000fe20000010000 */
[----:B------:R-:W-:Y:S01]  /*35b0*/  F2FP.F16.F32.PACK_AB R154, R174, R173 ;  /* 0x000000adae9a723e */ /* 0x000fe200000000ff */
[----:B------:R-:W-:Y:S01]  /*35c0*/  FADD.FTZ R170, R171, R170 ;  /* 0x000000aaabaa7221 */ /* 0x000fe20000010000 */
[----:B------:R-:W-:Y:S01]  /*35d0*/  F2FP.F16.F32.PACK_AB R155, R207, R172 ;  /* 0x000000accf9b723e */ /* 0x000fe200000000ff */
[----:B------:R-:W-:-:S02]  /*35e0*/  FADD.FTZ R205, R205, R168 ;  /* 0x000000a8cdcd7221 */ /* 0x000fc40000010000 */
[----:B------:R-:W-:Y:S01]  /*35f0*/  FADD.FTZ R173, R173, R170 ;  /* 0x000000aaadad7221 */ /* 0x000fe20000010000 */
[----:B------:R-:W-:Y:S01]  /*3600*/  WARPGROUP.ARRIVE ;  /* 0x00000000000079c5 */ /* 0x000fe20000000000 */
[----:B------:R-:W-:Y:S02]  /*3610*/  FADD.FTZ R172, R172, R205 ;  /* 0x000000cdacac7221 */ /* 0x000fe40000010000 */
[----:B------:R-:W-:Y:S02]  /*3620*/  FADD.FTZ R174, R174, R173 ;  /* 0x000000adaeae7221 */ /* 0x000fe40000010000 */
[----:B------:R-:W-:-:S08]  /*3630*/  FADD.FTZ R207, R207, R172 ;  /* 0x000000accfcf7221 */ /* 0x000fd00000010000 */
        /* <DEDUP_REMOVED lines=23> */
[----:B--2---:R-:W-:Y:S01]  /*37b0*/  F2FP.F16.F32.PACK_AB R153, R188, R187 ;  /* 0x000000bbbc99723e */ /* 0x004fe200000000ff */
[----:B------:R-:W-:Y:S01]  /*37c0*/  FADD.FTZ R187, R187, R182 ;  /* 0x000000b6bbbb7221 */ /* 0x000fe20000010000 */
[----:B------:R-:W-:Y:S01]  /*37d0*/  F2FP.F16.F32.PACK_AB R154, R186, R183 ;  /* 0x000000b7ba9a723e */ /* 0x000fe200000000ff */
[----:B------:R-:W-:Y:S01]  /*37e0*/  FADD.FTZ R184, R184, R177 ;  /* 0x000000b1b8b87221 */ /* 0x000fe20000010000 */
[----:B---3--:R-:W-:Y:S01]  /*37f0*/  F2FP.F16.F32.PACK_AB R155, R200, R197 ;  /* 0x000000c5c89b723e */ /* 0x008fe200000000ff */
[----:B------:R-:W-:-:S02]  /*3800*/  FADD.FTZ R188, R188, R187 ;  /* 0x000000bbbcbc7221 */ /* 0x000fc40000010000 */
[----:B------:R-:W-:Y:S01]  /*3810*/  FADD.FTZ R183, R183, R184 ;  /* 0x000000b8b7b77221 */ /* 0x000fe20000010000 */
[----:B------:R-:W-:Y:S01]  /*3820*/  WARPGROUP.ARRIVE ;  /* 0x00000000000079c5 */ /* 0x000fe20000000000 */
[----:B------:R-:W-:Y:S02]  /*3830*/  FADD.FTZ R197, R197, R188 ;  /* 0x000000bcc5c57221 */ /* 0x000fe40000010000 */
[----:B------:R-:W-:Y:S02]  /*3840*/  FADD.FTZ R22, R186, R183 ;  /* 0x000000b7ba167221 */ /* 0x000fe40000010000 */
[----:B------:R-:W-:-:S08]  /*3850*/  FADD.FTZ R200, R200, R197 ;  /* 0x000000c5c8c87221 */ /* 0x000fd00000010000 */
[----:B------:R-:W-:Y:S03]  /*3860*/  HGMMA.64x256x16.F32 R24, R152, gdesc[UR8].tnspB, R24, gsb0 ;  /* 0x43e0000898187df0 */ /* 0x000fe60008000818 */
[----:B------:R-:W-:Y:S02]  /*3870*/  WARPGROUP.DEPBAR.LE gsb0, 0x0 ;  /* 0x00008000000079c5 */ /* 0x000fe40000010000 */
[----:B------:R-:W-:Y:S05]  /*3880*/  @!P0 BRA `(.L_x_199) ;  /* 0x0000000000048947 */ /* 0x000fea0003800000 */
[----:B------:R-:W-:Y:S01]  /*3890*/  BPT.TRAP 0x1 ;  /* 0x000000040000795c */ /* 0x000fe20000300000 */
.L_x_199:
[----:B------:R-:W0:Y:S01]  /*38a0*/  S2UR UR11, SR_CgaCtaId ;  /* 0x00000000000b79c3 */ /* 0x000e220000008800 */
[----:B------:R-:W-:Y:S01]  /*38b0*/  R2UR UR10, R19 ;  /* 0x00000000130a72ca */ /* 0x000fe200000e0000 */
[----:B------:R-:W-:Y:S01]  /*38c0*/  UIADD3 UR38, UR38, -0x2, URZ ;  /* 0xfffffffe26267890 */ /* 0x000fe2000fffe03f */
[----:B------:R-:W-:-:S11]  /*38d0*/  R2UR UR7, R16 ;  /* 0x00000000100772ca */ /* 0x000fd600000e0000 */
[----:B------:R-:W-:Y:S02]  /*38e0*/  UISETP.GE.AND UP0, UPT, UR38, UR10, UPT ;  /* 0x0000000a2600728c */ /* 0x000fe4000bf06270 */
[----:B------:R-:W-:-:S04]  /*38f0*/  UIADD3 UR7, UR7, 0x32460, URZ ;  /* 0x0003246007077890 */ /* 0x000fc8000fffe03f */
[----:B------:R-:W-:Y:S01]  /*3900*/  PLOP3.LUT P1, PT, PT, PT, UP0, 0x80, 0x0 ;  /* 0x000000000000781c */ /* 0x000fe20003f2f008 */
[----:B0-----:R-:W-:-:S09]  /*3910*/  UPRMT UR7, UR11, 0x654, UR7 ;  /* 0x000006540b077896 */ /* 0x001fd20008000007 */
[----:B------:R-:W-:Y:S03]  /*3920*/  SYNCS.ARRIVE.TRANS64.RED.A1T0 RZ, [UR7], RZ ;  /* 0x000000ffffff79a7 */ /* 0x000fe60008100407 */
[----:B------:R-:W-:Y:S05]  /*3930*/  @!P1 BRA `(.L_x_200) ;  /* 0x0000002400609947 */ /* 0x000fea0003800000 */
[----:B------:R-:W-:Y:S01]  /*3940*/  IMAD.MOV.U32 R205, RZ, RZ, R156 ;  /* 0x000000ffffcd7224 */ /* 0x000fe200078e009c */
[----:B------:R-:W-:Y:S01]  /*3950*/  UMOV UR61, URZ ;  /* 0x0000003f003d7c82 */ /* 0x000fe20008000000 */
[----:B------:R-:W-:Y:S02]  /*3960*/  IMAD.MOV.U32 R23, RZ, RZ, R20 ;  /* 0x000000ffff177224 */ /* 0x000fe400078e0014 */
[----:B------:R-:W-:Y:S01]  /*3970*/  IMAD.U32 R201, RZ, RZ, UR38 ;  /* 0x00000026ffc97e24 */ /* 0x000fe2000f8e00ff */
[----:B------:R-:W-:-:S06]  /*3980*/  UMOV UR38, URZ ;  /* 0x0000003f00267c82 */ /* 0x000fcc0008000000 */
.L_x_211:
[----:B------:R-:W-:Y:S01]  /*3990*/  R2UR UR6, R201 ;  /* 0x00000000c90672ca */ /* 0x000fe200000e0000 */
[----:B------:R-:W-:Y:S01]  /*39a0*/  UIADD3 UR38, UR38, 0x1, URZ ;  /* 0x0000000126267890 */ /* 0x000fe2000fffe03f */
[----:B------:R-:W-:-:S03]  /*39b0*/  R2UR UR7, R19 ;  /* 0x00000000130772ca */ /* 0x000fc600000e0000 */
[----:B------:R-:W-:-:S04]  /*39c0*/  UISETP.NE.AND UP0, UPT, UR38, 0x2, UPT ;  /* 0x000000022600788c */ /* 0x000fc8000bf05270 */
[----:B------:R-:W-:-:S04]  /*39d0*/  USEL UR38, UR38, URZ, UP0 ;  /* 0x0000003f26267287 */ /* 0x000fc80008000000 */
[----:B------:R-:W-:Y:S01]  /*39e0*/  MOV R0, UR6 ;  /* 0x0000000600007c02 */ /* 0x000fe20008000f00 */
[----:B------:R-:W-:-:S03]  /*39f0*/  UIADD3 UR6, UR6, -0x1, URZ ;  /* 0xffffffff06067890 */ /* 0x000fc6000fffe03f */
[----:B------:R-:W-:-:S03]  /*3a00*/  ISETP.GT.AND P1, PT, R0, UR7, PT ;  /* 0x0000000700007c0c */ /* 0x000fc6000bf24270 */
[----:B------:R-:W-:Y:S01]  /*3a10*/  IMAD.U32 R201, RZ, RZ, UR6 ;  /* 0x00000006ffc97e24 */ /* 0x000fe2000f8e00ff */
[----:B------:R-:W-:-:S04]  /*3a20*/  USEL UR6, URZ, 0x1, UP0 ;  /* 0x000000013f067887 */ /* 0x000fc80008000000 */
[----:B------:R-:W-:Y:S01]  /*3a30*/  ULOP3.LUT UR61, UR61, UR6, URZ, 0x3c, !UPT ;  /* 0x000000063d3d7292 */ /* 0x000fe2000f8e3c3f */
[----:B------:R-:W-:Y:S11]  /*3a40*/  @!P0 BRA `(.L_x_201) ;  /* 0x0000000000048947 */ /* 0x000ff60003800000 */
[----:B------:R-:W-:Y:S01]  /*3a50*/  BPT.TRAP 0x1 ;  /* 0x000000040000795c */ /* 0x000fe20000300000 */
.L_x_201:
[----:B------:R-:W-:Y:S01]  /*3a60*/  R2UR UR6, R16 ;  /* 0x00000000100672ca */ /* 0x000fe200000e0000 */
[----:B------:R-:W-:-:S05]  /*3a70*/  IMAD.U32 R0, RZ, RZ, UR61 ;  /* 0x0000003dff007e24 */ /* 0x000fca000f8e00ff */
[----:B------:R-:W-:-:S07]  /*3a80*/  SHF.L.U32 R0, R0, 0x1f, RZ ;  /* 0x0000001f00007819 */ /* 0x000fce00000006ff */
[----:B------:R-:W-:-:S09]  /*3a90*/  ULEA UR60, UR38, UR6, 0x3 ;  /* 0x00000006263c7291 */ /* 0x000fd2000f8e183f */
[----:B------:R0:W1:Y:S01]  /*3aa0*/  SYNCS.PHASECHK.TRANS64.TRYWAIT P2, [UR60+0x32430], R0 ;  /* 0x03243000ff0075a7 */ /* 0x000062000804017c */
[----:B------:R-:W-:Y:S05]  /*3ab0*/  @!P0 BRA `(.L_x_202) ;  /* 0x0000000000048947 */ /* 0x000fea0003800000 */
[----:B------:R-:W-:Y:S01]  /*3ac0*/  BPT.TRAP 0x1 ;  /* 0x000000040000795c */ /* 0x000fe20000300000 */
.L_x_202:
[----:B-1----:R-:W-:Y:S05]  /*3ad0*/  @P2 BRA `(.L_x_203) ;  /* 0x0000000000082947 */ /* 0x002fea0003800000 */
[----:B------:R-:W1:Y:S02]  /*3ae0*/  SYNCS.PHASECHK.TRANS64.TRYWAIT P2, [UR60+0x32430], R0 ;  /* 0x03243000ff0075a7 */ /* 0x000e64000804017c */
[----:B-1----:R-:W-:Y:S05]  /*3af0*/  @!P2 BRA `(.L_x_204) ;  /* 0x00000098005ca947 */ /* 0x002fea0003800000 */
.L_x_203:
[----:B------:R-:W-:Y:S01]  /*3b00*/  R2UR UR6, R17 ;  /* 0x00000000110672ca */ /* 0x000fe200000e0000 */
[----:B-1----:R-:W-:Y:S01]  /*3b10*/  WARPGROUP.ARRIVE ;  /* 0x00000000000079c5 */ /* 0x002fe20000000000 */
[----:B------:R-:W-:Y:S01]  /*3b20*/  MOV R20, UR21 ;  /* 0x0000001500147c02 */ /* 0x000fe20008000f00 */
[----:B------:R-:W-:Y:S01]  /*3b30*/  UMOV UR23, 0x40000040 ;  /* 0x4000004000177882 */ /* 0x000fe20000000000 */
[----:B------:R-:W-:Y:S01]  /*3b40*/  MOV R202, UR20 ;  /* 0x0000001400ca7c02 */ /* 0x000fe20008000f00 */
[----:B------:R-:W-:Y:S01]  /*3b50*/  UMOV UR19, 0x40000040 ;  /* 0x4000004000137882 */ /* 0x000fe20000000000 */
[----:B------:R-:W-:Y:S01]  /*3b60*/  R2UR UR20, R14 ;  /* 0x000000000e1472ca */ /* 0x000fe200000e0000 */
[----:B------:R-:W-:Y:S01]  /*3b70*/  UMOV UR15, 0x40000040 ;  /* 0x40000040000f7882 */ /* 0x000fe20000000000 */
[----:B------:R-:W-:Y:S01]  /*3b80*/  R2UR UR21, R15 ;  /* 0x000000000f1572ca */ /* 0x000fe200000e0000 */
[----:B------:R-:W-:Y:S01]  /*3b90*/  UMOV UR11, 0x40000040 ;  /* 0x40000040000b7882 */ /* 0x000fe20000000000 */
[----:B------:R-:W-:-:S02]  /*3ba0*/  MOV R203, UR17 ;  /* 0x0000001100cb7c02 */ /* 0x000fc40008000f00 */
[----:B------:R-:W-:Y:S01]  /*3bb0*/  MOV R204, UR16 ;  /* 0x0000001000cc7c02 */ /* 0x000fe20008000f00 */
[----:B------:R-:W-:Y:S01]  /*3bc0*/  UIMAD UR6, UR38, 0x300, UR6 ;  /* 0x00000300260678a4 */ /* 0x000fe2000f8e0206 */
[----:B------:R-:W-:Y:S02]  /*3bd0*/  R2UR UR16, R12 ;  /* 0x000000000c1072ca */ /* 0x000fe400000e0000 */
[----:B------:R-:W-:Y:S01]  /*3be0*/  R2UR UR17, R13 ;  /* 0x000000000d1172ca */ /* 0x000fe200000e0000 */
[----:B------:R-:W-:Y:S01]  /*3bf0*/  UIADD3 UR7, UR6, 0x2, URZ ;  /* 0x0000000206077890 */ /* 0x000fe2000fffe03f */
[----:B------:R-:W-:Y:S02]  /*3c00*/  MOV R206, UR13 ;  /* 0x0000000d00ce7c02 */ /* 0x000fe40008000f00 */
[----:B------:R-:W-:Y:S01]  /*3c10*/  UMOV UR22, UR6 ;  /* 0x0000000600167c82 */ /* 0x000fe20008000000 */
[----:B------:R-:W-:Y:S01]  /*3c20*/  MOV R207, UR12 ;  /* 0x0000000c00cf7c02 */ /* 0x000fe20008000f00 */
[----:B------:R-:W-:Y:S01]  /*3c30*/  HGMMA.64x96x16.F32 R152, gdesc[UR20], RZ, !UPT, gsb0 ;  /* 0x01600000149879f0 */ /* 0x000fe2000c0008ff */
[----:B------:R-:W-:Y:S01]  /*3c40*/  R2UR UR12, R10 ;  /* 0x000000000a0c72ca */ /* 0x000fe200000e0000 */
[----:B------:R-:W-:Y:S01]  /*3c50*/  UMOV UR18, UR7 ;  /* 0x0000000700127c82 */ /* 0x000fe20008000000 */
[----:B------:R-:W-:Y:S01]  /*3c60*/  R2UR UR13, R11 ;  /* 0x000000000b0d72ca */ /* 0x000fe200000e0000 */
[----:B------:R-:W-:Y:S01]  /*3c70*/  UIADD3 UR7, UR6, 0x4, URZ ;  /* 0x0000000406077890 */ /* 0x000fe2000fffe03f */
[----:B------:R-:W-:Y:S01]  /*3c80*/  MOV R208, UR9 ;  /* 0x0000000900d07c02 */ /* 0x000fe20008000f00 */
[----:B------:R-:W-:Y:S01]  /*3c90*/  UIADD3 UR6, UR6, 0x6, URZ ;  /* 0x0000000606067890 */ /* 0x000fe2000fffe03f */
[----:B------:R-:W-:-:S02]  /*3ca0*/  MOV R209, UR8 ;  /* 0x0000000800d17c02 */ /* 0x000fc40008000f00 */
[----:B------:R-:W-:Y:S02]  /*3cb0*/  R2UR UR8, R8 ;  /* 0x00000000080872ca */ /* 0x000fe400000e0000 */
[----:B------:R-:W-:Y:S01]  /*3cc0*/  UMOV UR14, UR7 ;  /* 0x00000007000e7c82 */ /* 0x000fe20008000000 */
[----:B------:R-:W-:Y:S01]  /*3cd0*/  R2UR UR9, R9 ;  /* 0x00000000090972ca */ /* 0x000fe200000e0000 */
[----:B------:R-:W-:Y:S01]  /*3ce0*/  UMOV UR10, UR6 ;  /* 0x00000006000a7c82 */ /* 0x000fe20008000000 */
[----:B------:R-:W-:Y:S02]  /*3cf0*/  R2UR UR21, R20 ;  /* 0x00000000141572ca */ /* 0x000fe400000e0000 */
[----:B------:R-:W-:Y:S01]  /*3d00*/  R2UR UR20, R202 ;  /* 0x00000000ca1472ca */ /* 0x000fe200000e0000 */
[----:B------:R-:W-:Y:S02]  /*3d10*/  WARPGROUP.DEPBAR.LE gsb0, 0x0 ;  /* 0x00008000000079c5 */ /* 0x000fe40000010000 */
[----:B------:R-:W-:-:S06]  /*3d20*/  WARPGROUP.ARRIVE ;  /* 0x00000000000079c5 */ /* 0x000fcc0000000000 */
[----:B------:R-:W-:Y:S01]  /*3d30*/  HGMMA.64x96x16.F32 R152, gdesc[UR16], R152, gsb0 ;  /* 0x01600000109879f0 */ /* 0x000fe20008000898 */
        /* <DEDUP_REMOVED lines=13> */
[----:B------:R-:W-:-:S12]  /*3e10*/  @!P0 BRA `(.L_x_205) ;  /* 0x0000000000048947 */ /* 0x000fd80003800000 */
[----:B------:R-:W-:Y:S01]  /*3e20*/  BPT.TRAP 0x1 ;  /* 0x000000040000795c */ /* 0x000fe20000300000 */
.L_x_205:
[----:B------:R1:W2:Y:S01]  /*3e30*/  SYNCS.PHASECHK.TRANS64.TRYWAIT P2, [UR60+0x32450], R0 ;  /* 0x03245000ff0075a7 */ /* 0x0002a2000804017c */
[----:B------:R-:W-:Y:S05]  /*3e40*/  @!P0 BRA `(.L_x_206) ;  /* 0x0000000000048947 */ /* 0x000fea0003800000 */
[----:B------:R-:W-:Y:S01]  /*3e50*/  BPT.TRAP 0x1 ;  /* 0x000000040000795c */ /* 0x000fe20000300000 */
.L_x_206:
[----:B--2---:R-:W-:Y:S05]  /*3e60*/  @P2 BRA `(.L_x_207) ;  /* 0x0000000000082947 */ /* 0x004fea0003800000 */
[----:B------:R-:W2:Y:S02]  /*3e70*/  SYNCS.PHASECHK.TRANS64.TRYWAIT P2, [UR60+0x32450], R0 ;  /* 0x03245000ff0075a7 */ /* 0x000ea4000804017c */
[----:B--2---:R-:W-:Y:S05]  /*3e80*/  @!P2 BRA `(.L_x_208) ;  /* 0x000000940090a947 */ /* 0x004fea0003800000 */
.L_x_207:
[----:B------:R-:W-:Y:S01]  /*3e90*/  R2UR UR6, R18 ;  /* 0x00000000120672ca */ /* 0x000fe200000e0000 */
[----:B------:R-:W-:Y:S01]  /*3ea0*/  WARPGROUP.ARRIVE ;  /* 0x00000000000079c5 */ /* 0x000fe20000000000 */
[----:B012---:R-:W-:Y:S01]  /*3eb0*/  MOV R0, UR49 ;  /* 0x0000003100007c02 */ /* 0x007fe20008000f00 */
[----:B------:R-:W-:Y:S01]  /*3ec0*/  UMOV UR51, 0x40000040 ;  /* 0x4000004000337882 */ /* 0x000fe20000000000 */
[----:B------:R-:W-:Y:S01]  /*3ed0*/  MOV R20, UR48 ;  /* 0x0000003000147c02 */ /* 0x000fe20008000f00 */
[----:B------:R-:W-:Y:S01]  /*3ee0*/  UMOV UR55, 0x40000040 ;  /* 0x4000004000377882 */ /* 0x000fe20000000000 */
[----:B------:R-:W-:Y:S01]  /*3ef0*/  R2UR UR48, R6 ;  /* 0x00000000063072ca */ /* 0x000fe200000e0000 */
[----:B------:R-:W-:Y:S01]  /*3f00*/  UMOV UR59, 0x40000040 ;  /* 0x40000040003b7882 */ /* 0x000fe20000000000 */
[----:B------:R-:W-:Y:S01]  /*3f10*/  R2UR UR49, R7 ;  /* 0x00000000073172ca */ /* 0x000fe200000e0000 */
[----:B------:R-:W-:Y:S01]  /*3f20*/  UMOV UR7, 0x40000040 ;  /* 0x4000004000077882 */ /* 0x000fe20000000000 */
[----:B------:R-:W-:Y:S01]  /*3f30*/  MOV R202, UR53 ;  /* 0x0000003500ca7c02 */ /* 0x000fe20008000f00 */
[----:B------:R-:W-:Y:S01]  /*3f40*/  UMOV UR11, 0x40000040 ;  /* 0x40000040000b7882 */ /* 0x000fe20000000000 */
[----:B------:R-:W-:Y:S01]  /*3f50*/  MOV R203, UR52 ;  /* 0x0000003400cb7c02 */ /* 0x000fe20008000f00 */
[----:B------:R-:W-:Y:S01]  /*3f60*/  UIMAD UR39, UR38, 0xc00, UR6 ;  /* 0x00000c00262778a4 */ /* 0x000fe2000f8e0206 */
[----:B------:R-:W-:Y:S01]  /*3f70*/  R2UR UR52, R4 ;  /* 0x00000000043472ca */ /* 0x000fe200000e0000 */
[----:B------:R-:W-:Y:S01]  /*3f80*/  UMOV UR15, 0x40000040 ;  /* 0x40000040000f7882 */ /* 0x000fe20000000000 */
[----:B------:R-:W-:Y:S01]  /*3f90*/  R2UR UR53, R5 ;  /* 0x00000000053572ca */ /* 0x000fe200000e0000 */
[----:B------:R-:W-:Y:S01]  /*3fa0*/  UIADD3 UR6, UR39, 0x2, URZ ;  /* 0x0000000227067890 */ /* 0x000fe2000fffe03f */
[----:B------:R-:W-:Y:S01]  /*3fb0*/  MOV R204, UR57 ;  /* 0x0000003900cc7c02 */ /* 0x000fe20008000f00 */
[----:B------:R-:W-:Y:S01]  /*3fc0*/  UIADD3 UR10, UR39, 0x300, URZ ;  /* 0x00000300270a7890 */ /* 0x000fe2000fffe03f */
[----:B------:R-:W-:Y:S01]  /*3fd0*/  MOV R206, UR56 ;  /* 0x0000003800ce7c02 */ /* 0x000fe20008000f00 */
[----:B------:R-:W-:Y:S01]  /*3fe0*/  UMOV UR50, UR39 ;  /* 0x0000002700327c82 */ /* 0x000fe20008000000 */
[----:B------:R-:W-:Y:S01]  /*3ff0*/  R2UR UR56, R2 ;  /* 0x00000000023872ca */ /* 0x000fe200000e0000 */
[----:B------:R-:W-:Y:S01]  /*4000*/  HGMMA.64x96x16.F32 R152, gdesc[UR48], R152, gsb0 ;  /* 0x01600000309879f0 */ /* 0x000fe20008000898 */
[----:B------:R-:W-:Y:S01]  /*4010*/  UMOV UR54, UR6 ;  /* 0x0000000600367c82 */ /* 0x000fe20008000000 */
[----:B------:R-:W-:Y:S01]  /*4020*/  R2UR UR57, R3 ;  /* 0x00000000033972ca */ /* 0x000fe200000e0000 */
[----:B------:R-:W-:Y:S01]  /*4030*/  UIADD3 UR6, UR39, 0x4, URZ ;  /* 0x0000000427067890 */ /* 0x000fe2000fffe03f */
[----:B------:R-:W-:Y:S01]  /*4040*/  R2UR UR49, R0 ;  /* 0x00000000003172ca */ /* 0x000fe200000e0000 */
[----:B------:R-:W-:Y:S01]  /*4050*/  UIADD3 UR14, UR39, 0x302, URZ ;  /* 0x00000302270e7890 */ /* 0x000fe2000fffe03f */
[----:B------:R-:W-:Y:S01]  /*4060*/  R2UR UR48, R20 ;  /* 0x00000000143072ca */ /* 0x000fe200000e0000 */
[----:B------:R-:W-:Y:S01]  /*4070*/  UIADD3 UR18, UR39, 0x304, URZ ;  /* 0x0000030427127890 */ /* 0x000fe2000fffe03f */
[----:B------:R-:W0:Y:S01]  /*4080*/  S2R R207, SR_TID.X ;  /* 0x0000000000cf7919 */ /* 0x000e220000002100 */
[----:B------:R-:W-:Y:S01]  /*4090*/  UMOV UR19, 0x40000040 ;  /* 0x4000004000137882 */ /* 0x000fe20000000000 */
[----:B------:R-:W-:Y:S01]  /*40a0*/  UMOV UR58, UR6 ;  /* 0x00000006003a7c82 */ /* 0x000fe20008000000 */
[----:B------:R-:W-:-:S02]  /*40b0*/  UIADD3 UR6, UR39, 0x6, URZ ;  /* 0x0000000627067890 */ /* 0x000fc4000fffe03f */
[----:B------:R-:W-:Y:S01]  /*40c0*/  UIADD3 UR22, UR39, 0x306, URZ ;  /* 0x0000030627167890 */ /* 0x000fe2000fffe03f */
[----:B------:R-:W-:Y:S01]  /*40d0*/  UMOV UR23, 0x40000040 ;  /* 0x4000004000177882 */ /* 0x000fe20000000000 */
        /* <DEDUP_REMOVED lines=12> */
[----:B0-----:R-:W-:-:S04]  /*41a0*/  SHF.R.U32.HI R207, RZ, 0x7, R207 ;  /* 0x00000007ffcf7819 */ /* 0x001fc800000116cf */
[----:B------:R-:W-:Y:S01]  /*41b0*/  IADD3 R0, -R207, 0xb, RZ ;  /* 0x0000000bcf007810 */ /* 0x000fe20007ffe1ff */
[----:B------:R-:W-:Y:S02]  /*41c0*/  WARPGROUP.DEPBAR.LE gsb0, 0x0 ;  /* 0x00008000000079c5 */ /* 0x000fe40000010000 */
[----:B------:R-:W-:-:S06]  /*41d0*/  WARPGROUP.ARRIVE ;  /* 0x00000000000079c5 */ /* 0x000fcc0000000000 */
[----:B------:R-:W-:Y:S01]  /*41e0*/  HGMMA.64x96x16.F32 R152, gdesc[UR52], R152, gsb0 ;  /* 0x01600000349879f0 */ /* 0x000fe20008000898 */
[----:B------:R-:W-:Y:S01]  /*41f0*/  R2UR UR53, R202 ;  /* 0x00000000ca3572ca */ /* 0x000fe200000e0000 */
[----:B------:R-:W-:Y:S01]  /*4200*/  UIADD3 UR54, UR39, 0x904, URZ ;  /* 0x0000090427367890 */ /* 0x000fe2000fffe03f */
[----:B------:R-:W-:Y:S01]  /*4210*/  R2UR UR52, R203 ;  /* 0x00000000cb3472ca */ /* 0x000fe200000e0000 */
[----:B------:R-:W-:Y:S01]  /*4220*/  UMOV UR55, 0x40000040 ;  /* 0x4000004000377882 */ /* 0x000fe20000000000 */
        /* <DEDUP_REMOVED lines=50> */
.L_x_209:
[----:B------:R-:W-:Y:S01]  /*4550*/  FMNMX.FTZ R20, R152, R23, !PT ;  /* 0x0000001798147209 */ /* 0x000fe20007810000 */
[----:B------:R-:W1:Y:S01]  /*4560*/  S2UR UR10, SR_CgaCtaId ;  /* 0x00000000000a79c3 */ /* 0x000e620000008800 */
[----:B------:R-:W-:Y:S01]  /*4570*/  ULDC UR6, c[0x0][0xa80] ;  /* 0x0002a00000067ab9 */ /* 0x000fe20000000800 */
[----:B------:R-:W-:Y:S01]  /*4580*/  UIADD3 UR7, UR60, 0x32440, URZ ;  /* 0x000324403c077890 */ /* 0x000fe2000fffe03f */
[----:B------:R-:W-:Y:S02]  /*4590*/  FMNMX.FTZ R203, R153, R20, !PT ;  /* 0x0000001499cb7209 */ /* 0x000fe40007810000 */
[----:B------:R-:W-:Y:S02]  /*45a0*/  R2UR UR11, R21 ;  /* 0x00000000150b72ca */ /* 0x000fe400000e0000 */
[----:B------:R-:W-:-:S04]  /*45b0*/  FMNMX.FTZ R20, R156, R203, !PT ;  /* 0x000000cb9c147209 */ /* 0x000fc80007810000 */
[----:B------:R-:W-:-:S04]  /*45c0*/  FMNMX.FTZ R203, R157, R20, !PT ;  /* 0x000000149dcb7209 */ /* 0x000fc80007810000 */
[----:B------:R-:W-:-:S04]  /*45d0*/  FMNMX.FTZ R20, R160, R203, !PT ;  /* 0x000000cba0147209 */ /* 0x000fc80007810000 */
[----:B------:R-:W-:Y:S02]  /*45e0*/  FMNMX.FTZ R203, R161, R20, !PT ;  /* 0x00000014a1cb7209 */ /* 0x000fe40007810000 */
[----:B------:R-:W-:Y:S02]  /*45f0*/  FMNMX.FTZ R20, R154, R205, !PT ;  /* 0x000000cd9a147209 */ /* 0x000fe40007810000 */
[----:B------:R-:W-:Y:S01]  /*4600*/  FMNMX.FTZ R202, R164, R203, !PT ;  /* 0x000000cba4ca7209 */ /* 0x000fe20007810000 */
[----:B-1----:R-:W-:Y:S01]  /*4610*/  UPRMT UR10, UR10, 0x654, UR7 ;  /* 0x000006540a0a7896 */ /* 0x002fe20008000007 */
[----:B------:R-:W-:Y:S01]  /*4620*/  FMNMX.FTZ R203, R155, R20, !PT ;  /* 0x000000149bcb7209 */ /* 0x000fe20007810000 */
[----:B------:R-:W-:Y:S01]  /*4630*/  UIMAD UR7, UR38, 0xc00, UR11 ;  /* 0x00000c00260778a4 */ /* 0x000fe2000f8e020b */
[----:B------:R-:W-:Y:S02]  /*4640*/  FMNMX.FTZ R207, R165, R202, !PT ;  /* 0x000000caa5cf7209 */ /* 0x000fe40007810000 */
[----:B------:R-:W-:Y:S01]  /*4650*/  FMNMX.FTZ R20, R158, R203, !PT ;  /* 0x000000cb9e147209 */ /* 0x000fe20007810000 */
[----:B------:R-:W-:Y:S01]  /*4660*/  UMOV UR11, 0x40000040 ;  /* 0x40000040000b7882 */ /* 0x000fe20000000000 */
[----:B------:R-:W-:-:S02]  /*4670*/  FMNMX.FTZ R202, R168, R207, !PT ;  /* 0x000000cfa8ca7209 */ /* 0x000fc40007810000 */
[----:B------:R-:W-:Y:S01]  /*4680*/  FMNMX.FTZ R203, R159, R20, !PT ;  /* 0x000000149fcb7209 */ /* 0x000fe20007810000 */
[----:B------:R-:W-:Y:S01]  /*4690*/  SYNCS.ARRIVE.TRANS64.RED.A1T0 RZ, [UR10], RZ ;  /* 0x000000ffffff79a7 */ /* 0x000fe2000810040a */
[----:B------:R-:W-:Y:S01]  /*46a0*/  FMNMX.FTZ R207, R169, R202, !PT ;  /* 0x000000caa9cf7209 */ /* 0x000fe20007810000 */
[----:B------:R-:W-:Y:S01]  /*46b0*/  UMOV UR10, UR7 ;  /* 0x00000007000a7c82 */ /* 0x000fe20008000000 */
[----:B------:R-:W-:Y:S02]  /*46c0*/  FMNMX.FTZ R20, R162, R203, !PT ;  /* 0x000000cba2147209 */ /* 0x000fe40007810000 */
[----:B------:R-:W-:Y:S02]  /*46d0*/  FMNMX.FTZ R202, R172, R207, !PT ;  /* 0x000000cfacca7209 */ /* 0x000fe40007810000 */
[----:B------:R-:W-:Y:S02]  /*46e0*/  FMNMX.FTZ R203, R163, R20, !PT ;  /* 0x00000014a3cb7209 */ /* 0x000fe40007810000 */
[----:B------:R-:W-:-:S02]  /*46f0*/  FMNMX.FTZ R207, R173, R202, !PT ;  /* 0x000000caadcf7209 */ /* 0x000fc40007810000 */
[----:B------:R-:W-:Y:S02]  /*4700*/  FMNMX.FTZ R20, R166, R203, !PT ;  /* 0x000000cba6147209 */ /* 0x000fe40007810000 */
[----:B------:R-:W-:Y:S02]  /*4710*/  FMNMX.FTZ R202, R176, R207, !PT ;  /* 0x000000cfb0ca7209 */ /* 0x000fe40007810000 */
        /* <DEDUP_REMOVED lines=22> */
[----:B------:R-:W-:-:S03]  /*4880*/  FMNMX.FTZ R20, R190, R203, !PT ;  /* 0x000000cbbe147209 */ /* 0x000fc60007810000 */
[----:B------:R-:W1:Y:S01]  /*4890*/  SHFL.BFLY PT, R207, R202, 0x2, 0x1f ;  /* 0x0c401f00cacf7f89 */ /* 0x000e6200000e0000 */
[----:B------:R-:W-:-:S04]  /*48a0*/  FMNMX.FTZ R203, R191, R20, !PT ;  /* 0x00000014bfcb7209 */ /* 0x000fc80007810000 */
[----:B------:R-:W-:-:S04]  /*48b0*/  FMNMX.FTZ R20, R194, R203, !PT ;  /* 0x000000cbc2147209 */ /* 0x000fc80007810000 */
[----:B------:R-:W-:-:S04]  /*48c0*/  FMNMX.FTZ R203, R195, R20, !PT ;  /* 0x00000014c3cb7209 */ /* 0x000fc80007810000 */
[----:B------:R-:W-:-:S04]  /*48d0*/  FMNMX.FTZ R20, R198, R203, !PT ;  /* 0x000000cbc6147209 */ /* 0x000fc80007810000 */
[----:B------:R-:W-:-:S05]  /*48e0*/  FMNMX.FTZ R203, R199, R20, !PT ;  /* 0x00000014c7cb7209 */ /* 0x000fca0007810000 */
[----:B------:R-:W2:Y:S01]  /*48f0*/  SHFL.BFLY PT, R204, R203, 0x2, 0x1f ;  /* 0x0c401f00cbcc7f89 */ /* 0x000ea200000e0000 */
[----:B-1----:R-:W-:-:S05]  /*4900*/  FMNMX.FTZ R207, R202, R207, !PT ;  /* 0x000000cfcacf7209 */ /* 0x002fca0007810000 */
[----:B------:R-:W1:Y:S01]  /*4910*/  SHFL.BFLY PT, R20, R207, 0x1, 0x1f ;  /* 0x0c201f00cf147f89 */ /* 0x000e6200000e0000 */
[----:B--2---:R-:W-:-:S05]  /*4920*/  FMNMX.FTZ R204, R203, R204, !PT ;  /* 0x000000cccbcc7209 */ /* 0x004fca0007810000 */
[----:B------:R-:W2:Y:S01]  /*4930*/  SHFL.BFLY PT, R209, R204, 0x1, 0x1f ;  /* 0x0c201f00ccd17f89 */ /* 0x000ea200000e0000 */
[----:B-1----:R-:W-:-:S05]  /*4940*/  FMNMX.FTZ R20, R207, R20, !PT ;  /* 0x00000014cf147209 */ /* 0x002fca0007810000 */
[C---:B------:R-:W-:Y:S01]  /*4950*/  FMUL.FTZ R206, R20.reuse, UR6 ;  /* 0x0000000614ce7c20 */ /* 0x040fe20008410000 */
[----:B------:R-:W-:-:S03]  /*4960*/  FADD.FTZ R23, -R20, R23 ;  /* 0x0000001714177221 */ /* 0x000fc60000010100 */
[--C-:B------:R-:W-:Y:S01]  /*4970*/  FFMA.FTZ R203, R153, UR6, -R206.reuse ;  /* 0x0000000699cb7c23 */ /* 0x100fe200080108ce */
[--C-:B------:R-:W-:Y:S01]  /*4980*/  FFMA.FTZ R153, R156, UR6, -R206.reuse ;  /* 0x000000069c997c23 */ /* 0x100fe200080108ce */
[--C-:B------:R-:W-:Y:S01]  /*4990*/  FFMA.FTZ R202, R152, UR6, -R206.reuse ;  /* 0x0000000698ca7c23 */ /* 0x100fe200080108ce */
[----:B------:R-:W-:Y:S01]  /*49a0*/  FMUL.FTZ R23, R23, UR6 ;  /* 0x0000000617177c20 */ /* 0x000fe20008410000 */
        /* <DEDUP_REMOVED lines=9> */
[----:B--2---:R-:W-:Y:S01]  /*4a40*/  FMNMX.FTZ R156, R204, R209, !PT ;  /* 0x000000d1cc9c7209 */ /* 0x004fe20007810000 */
[----:B------:R-:W1:Y:S01]  /*4a50*/  MUFU.EX2 R23, R23 ;  /* 0x0000001700177308 */ /* 0x000e620000000800 */
[--C-:B------:R-:W-:Y:S01]  /*4a60*/  FFMA.FTZ R173, R173, UR6, -R206.reuse ;  /* 0x00000006adad7c23 */ /* 0x100fe200080108ce */
[--C-:B------:R-:W-:Y:S01]  /*4a70*/  FFMA.FTZ R176, R176, UR6, -R206.reuse ;  /* 0x00000006b0b07c23 */ /* 0x100fe200080108ce */
[--C-:B------:R-:W-:Y:S01]  /*4a80*/  FFMA.FTZ R177, R177, UR6, -R206.reuse ;  /* 0x00000006b1b17c23 */ /* 0x100fe200080108ce */
[C---:B------:R-:W-:Y:S01]  /*4a90*/  FADD.FTZ R152, -R156.reuse, R205 ;  /* 0x000000cd9c987221 */ /* 0x040fe20000010100 */
[----:B------:R-:W-:Y:S01]  /*4aa0*/  FMUL.FTZ R209, R156, UR6 ;  /* 0x000000069cd17c20 */ /* 0x000fe20008410000 */
[--C-:B------:R-:W-:Y:S01]  /*4ab0*/  FFMA.FTZ R180, R180, UR6, -R206.reuse ;  /* 0x00000006b4b47c23 */ /* 0x100fe200080108ce */
[--C-:B------:R-:W-:Y:S01]  /*4ac0*/  FFMA.FTZ R181, R181, UR6, -R206.reuse ;  /* 0x00000006b5b57c23 */ /* 0x100fe200080108ce */
[----:B------:R-:W-:Y:S01]  /*4ad0*/  FMUL.FTZ R152, R152, UR6 ;  /* 0x0000000698987c20 */ /* 0x000fe20008410000 */
        /* <DEDUP_REMOVED lines=8> */
[-C--:B-1----:R-:W-:Y:S01]  /*4b60*/  FMUL.FTZ R24, R24, R23.reuse ;  /* 0x0000001718187220 */ /* 0x082fe20000410000 */
[-C--:B------:R-:W-:Y:S01]  /*4b70*/  FMUL.FTZ R25, R25, R23.reuse ;  /* 0x0000001719197220 */ /* 0x080fe20000410000 */
[-C--:B------:R-:W-:Y:S01]  /*4b80*/  FMUL.FTZ R28, R28, R23.reuse ;  /* 0x000000171c1c7220 */ /* 0x080fe20000410000 */
[-C--:B------:R-:W-:Y:S01]  /*4b90*/  FMUL.FTZ R29, R29, R23.reuse ;  /* 0x000000171d1d7220 */ /* 0x080fe20000410000 */
[----:B------:R-:W1:Y:S01]  /*4ba0*/  MUFU.EX2 R202, R202 ;  /* 0x000000ca00ca7308 */ /* 0x000e620000000800 */
        /* <DEDUP_REMOVED lines=15> */
[----:B------:R-:W3:Y:S01]  /*4ca0*/  MUFU.EX2 R205, R211 ;  /* 0x000000d300cd7308 */ /* 0x000ee20000000800 */
        /* <DEDUP_REMOVED lines=15> */
[----:B------:R-:W4:Y:S01]  /*4da0*/  MUFU.EX2 R208, R208 ;  /* 0x000000d000d07308 */ /* 0x000f220000000800 */
        /* <DEDUP_REMOVED lines=15> */
[----:B------:R-:W5:Y:S01]  /*4ea0*/  MUFU.EX2 R159, R159 ;  /* 0x0000009f009f7308 */ /* 0x000f620000000800 */
        /* <DEDUP_REMOVED lines=18> */
[-C--:B--2---:R-:W-:Y:S01]  /*4fd0*/  FMUL.FTZ R26, R26, R157.reuse ;  /* 0x0000009d1a1a7220 */ /* 0x084fe20000410000 */
        /* <DEDUP_REMOVED lines=63> */
[----:B-1----:R-:W-:Y:S01]  /*53d0*/  F2FP.F16.F32.PACK_AB R152, R203, R202 ;  /* 0x000000cacb98723e */ /* 0x002fe200000000ff */
[--C-:B------:R-:W-:Y:S01]  /*53e0*/  FFMA.FTZ R167, R167, UR6, -R209.reuse ;  /* 0x00000006a7a77c23 */ /* 0x100fe200080108d1 */
[----:B---3--:R-:W-:Y:S01]  /*53f0*/  F2FP.F16.F32.PACK_AB R154, R205, R204 ;  /* 0x000000cccd9a723e */ /* 0x008fe200000000ff */
[----:B------:R-:W-:Y:S01]  /*5400*/  MUFU.EX2 R160, R160 ;  /* 0x000000a000a07308 */ /* 0x000fe20000000800 */
[----:B----4-:R-:W-:Y:S01]  /*5410*/  F2FP.F16.F32.PACK_AB R153, R208, R207 ;  /* 0x000000cfd099723e */ /* 0x010fe200000000ff */
[--C-:B------:R-:W-:Y:S01]  /*5420*/  FFMA.FTZ R170, R170, UR6, -R209.reuse ;  /* 0x00000006aaaa7c23 */ /* 0x100fe200080108d1 */
[----:B-----5:R-:W-:Y:S01]  /*5430*/  F2FP.F16.F32.PACK_AB R155, R159, R158 ;  /* 0x0000009e9f9b723e */ /* 0x020fe200000000ff */
[----:B------:R1:W-:Y:S01]  /*5440*/  BAR.SYNC.DEFER_BLOCKING R210, 0x100 ;  /* 0x000400d20000751d */ /* 0x0003e20000010000 */
        /* <DEDUP_REMOVED lines=20> */
[----:B------:R-:W-:Y:S01]  /*5590*/  FFMA.FTZ R197, R197, UR6, -R206 ;  /* 0x00000006c5c57c23 */ /* 0x000fe200080108ce */
[----:B------:R-:W-:Y:S01]  /*55a0*/  MUFU.EX2 R165, R165 ;  /* 0x000000a500a57308 */ /* 0x000fe20000000800 */
[--C-:B------:R-:W-:Y:S01]  /*55b0*/  FFMA.FTZ R194, R194, UR6, -R209.reuse ;  /* 0x00000006c2c27c23 */ /* 0x100fe200080108d1 */
[----:B------:R-:W-:Y:S01]  /*55c0*/  WARPGROUP.ARRIVE ;  /* 0x00000000000079c5 */ /* 0x000fe20000000000 */
[--C-:B------:R-:W-:Y:S01]  /*55d0*/  FFMA.FTZ R195, R195, UR6, -R209.reuse ;  /* 0x00000006c3c37c23 */ /* 0x100fe200080108d1 */
[--C-:B------:R-:W-:Y:S01]  /*55e0*/  FFMA.FTZ R198, R198, UR6, -R209.reuse ;  /* 0x00000006c6c67c23 */ /* 0x100fe200080108d1 */
[----:B------:R-:W-:Y:S01]  /*55f0*/  FFMA.FTZ R199, R199, UR6, -R209 ;  /* 0x00000006c7c77c23 */ /* 0x000fe200080108d1 */
[----:B------:R-:W-:Y:S01]  /*5600*/  FFMA.FTZ R22, R23, R22, R202 ;  /* 0x0000001617167223 */ /* 0x000fe200000100ca */
[----:B------:R-:W-:Y:S01]  /*5610*/  FFMA.FTZ R157, R157, R200, R207 ;  /* 0x000000c89d9d7223 */ /* 0x000fe200000100cf */
[----:B------:R-:W-:Y:S01]  /*5620*/  HGMMA.64x256x16.F32 R24, R152, gdesc[UR8].tnspB, R24, gsb0 ;  /* 0x43e0000898187df0 */ /* 0x000fe20008000818 */
[----:B------:R-:W-:Y:S01]  /*5630*/  MUFU.EX2 R162, R162 ;  /* 0x000000a200a27308 */ /* 0x000fe20000000800 */
[----:B------:R-:W-:Y:S01]  /*5640*/  UIADD3 UR10, UR7, 0x80, URZ ;  /* 0x00000080070a7890 */ /* 0x000fe2000fffe03f */
[----:B------:R-:W-:Y:S01]  /*5650*/  FADD.FTZ R203, R203, R22 ;  /* 0x00000016cbcb7221 */ /* 0x000fe20000010000 */
[----:B------:R-:W-:Y:S01]  /*5660*/  UMOV UR11, 0x40000040 ;  /* 0x40000040000b7882 */ /* 0x000fe20000000000 */
[----:B------:R-:W-:-:S02]  /*5670*/  FADD.FTZ R157, R208, R157 ;  /* 0x0000009dd09d7221 */ /* 0x000fc40000010000 */
[----:B------:R-:W-:Y:S02]  /*5680*/  FADD.FTZ R204, R204, R203 ;  /* 0x000000cbcccc7221 */ /* 0x000fe40000010000 */
[----:B------:R-:W3:Y:S01]  /*5690*/  MUFU.EX2 R163, R163 ;  /* 0x000000a300a37308 */ /* 0x000ee20000000800 */
[----:B------:R-:W-:Y:S01]  /*56a0*/  FADD.FTZ R158, R158, R157 ;  /* 0x0000009d9e9e7221 */ /* 0x000fe20000010000 */
[----:B------:R-:W-:-:S03]  /*56b0*/  FADD.FTZ R205, R205, R204 ;  /* 0x000000cccdcd7221 */ /* 0x000fc60000010000 */
[----:B------:R-:W-:-:S03]  /*56c0*/  FADD.FTZ R159, R159, R158 ;  /* 0x0000009e9f9f7221 */ /* 0x000fc60000010000 */
        /* <DEDUP_REMOVED lines=31> */
[----:B------:R-:W1:Y:S01]  /*58c0*/  MUFU.EX2 R195, R195 ;  /* 0x000000c300c37308 */ /* 0x000e620000000800 */
[----:B------:R-:W-:-:S02]  /*58d0*/  WARPGROUP.DEPBAR.LE gsb0, 0x0 ;  /* 0x00008000000079c5 */ /* 0x000fc40000010000 */
[----:B--2---:R-:W-:-:S05]  /*58e0*/  F2FP.F16.F32.PACK_AB R152, R161, R160 ;  /* 0x000000a0a198723e */ /* 0x004fca00000000ff */
[----:B------:R-:W-:Y:S01]  /*58f0*/  MUFU.EX2 R198, R198 ;  /* 0x000000c600c67308 */ /* 0x000fe20000000800 */
[----:B---3--:R-:W-:Y:S01]  /*5900*/  F2FP.F16.F32.PACK_AB R153, R163, R162 ;  /* 0x000000a2a399723e */ /* 0x008fe200000000ff */
[----:B------:R-:W-:Y:S01]  /*5910*/  FADD.FTZ R160, R160, R205 ;  /* 0x000000cda0a07221 */ /* 0x000fe20000010000 */
[----:B------:R-:W-:Y:S01]  /*5920*/  F2FP.F16.F32.PACK_AB R154, R165, R164 ;  /* 0x000000a4a59a723e */ /* 0x000fe200000000ff */
[----:B------:R-:W-:Y:S01]  /*5930*/  FADD.FTZ R162, R162, R159 ;  /* 0x0000009fa2a27221 */ /* 0x000fe20000010000 */
[----:B----4-:R-:W-:Y:S01]  /*5940*/  F2FP.F16.F32.PACK_AB R155, R167, R166 ;  /* 0x000000a6a79b723e */ /* 0x010fe200000000ff */
[----:B------:R-:W-:Y:S02]  /*5950*/  FADD.FTZ R161, R161, R160 ;  /* 0x000000a0a1a17221 */ /* 0x000fe40000010000 */
[----:B------:R-:W2:Y:S01]  /*5960*/  MUFU.EX2 R199, R199 ;  /* 0x000000c700c77308 */ /* 0x000ea20000000800 */
[----:B------:R-:W-:Y:S01]  /*5970*/  WARPGROUP.ARRIVE ;  /* 0x00000000000079c5 */ /* 0x000fe20000000000 */
[----:B------:R-:W-:Y:S01]  /*5980*/  FADD.FTZ R163, R163, R162 ;  /* 0x000000a2a3a37221 */ /* 0x000fe20000010000 */
[----:B------:R-:W-:-:S03]  /*5990*/  FADD.FTZ R164, R164, R161 ;  /* 0x000000a1a4a47221 */ /* 0x000fc60000010000 */
[----:B------:R-:W-:Y:S01]  /*59a0*/  FADD.FTZ R166, R166, R163 ;  /* 0x000000a3a6a67221 */ /* 0x000fe20000010000 */
[----:B------:R-:W-:Y:S01]  /*59b0*/  HGMMA.64x256x16.F32 R24, R152, gdesc[UR8].tnspB, R24, gsb0 ;  /* 0x43e0000898187df0 */ /* 0x000fe20008000818 */
[----:B------:R-:W-:Y:S01]  /*59c0*/  UIADD3 UR10, UR7, 0x100, URZ ;  /* 0x00000100070a7890 */ /* 0x000fe2000fffe03f */
[----:B------:R-:W-:Y:S01]  /*59d0*/  FADD.FTZ R165, R165, R164 ;  /* 0x000000a4a5a57221 */ /* 0x000fe20000010000 */
[----:B------:R-:W-:Y:S01]  /*59e0*/  UMOV UR11, 0x40000040 ;  /* 0x40000040000b7882 */ /* 0x000fe20000000000 */
[----:B------:R-:W-:Y:S01]  /*59f0*/  FADD.FTZ R167, R167, R166 ;  /* 0x000000a6a7a77221 */ /* 0x000fe20000010000 */
        /* <DEDUP_REMOVED lines=13> */
[----:B------:R-:W-:-:S06]  /*5ad0*/  FADD.FTZ R175, R175, R174 ;  /* 0x000000aeafaf7221 */ /* 0x000fcc0000010000 */
        /* <DEDUP_REMOVED lines=44> */
[----:B--2---:R-:W-:Y:S01]  /*5da0*/  F2FP.F16.F32.PACK_AB R155, R199, R198 ;  /* 0x000000c6c79b723e */ /* 0x004fe200000000ff */
        /* <DEDUP_REMOVED lines=10> */
.L_x_210:
[----:B------:R-:W0:Y:S01]  /*5e50*/  S2UR UR7, SR_CgaCtaId ;  /* 0x00000000000779c3 */ /* 0x000e220000008800 */
[----:B------:R-:W-:Y:S01]  /*5e60*/  UIADD3 UR60, UR60, 0x32460, URZ ;  /* 0x000324603c3c7890 */ /* 0x000fe2000fffe03f */
[----:B------:R-:W-:Y:S02]  /*5e70*/  IMAD.MOV.U32 R205, RZ, RZ, R156 ;  /* 0x000000ffffcd7224 */ /* 0x000fe400078e009c */
[----:B------:R-:W-:Y:S01]  /*5e80*/  IMAD.MOV.U32 R23, RZ, RZ, R20 ;  /* 0x000000ffff177224 */ /* 0x000fe200078e0014 */
[----:B0-----:R-:W-:-:S09]  /*5e90*/  UPRMT UR60, UR7, 0x654, UR60 ;  /* 0x00000654073c7896 */ /* 0x001fd2000800003c */
[----:B------:R-:W-:Y:S01]  /*5ea0*/  SYNCS.ARRIVE.TRANS64.RED.A1T0 RZ, [UR60], RZ ;  /* 0x000000ffffff79a7 */ /* 0x000fe2000810043c */
[----:B------:R-:W-:Y:S05]  /*5eb0*/  @P1 BRA `(.L_x_211) ;  /* 0xffffffd800b41947 */ /* 0x000fea000383ffff */
.L_x_200:
[----:B------:R-:W0:Y:S01]  /*5ec0*/  SHFL.BFLY PT, R3, R22, 0x2, 0x1f ;  /* 0x0c401f0016037f89 */ /* 0x000e2200000e0000 */
[----:B------:R1:W-:Y:S08]  /*5ed0*/  BAR.ARV R0, 0x100 ;  /* 0x000400000000751d */ /* 0x0003f00000002000 */
[----:B------:R-:W-:Y:S06]  /*5ee0*/  BAR.ARV 0x8, 0x180 ;  /* 0x0206000000007b1d */ /* 0x000fec0000002000 */
[----:B-1----:R-:W-:Y:S01]  /*5ef0*/  IMAD.U32 R0, RZ, RZ, UR6 ;  /* 0x00000006ff007e24 */ /* 0x002fe2000f8e00ff */
[----:B------:R-:W-:Y:S01]  /*5f00*/  PLOP3.LUT P0, PT, PT, PT, PT, 0x8, 0x0 ;  /* 0x000000000000781c */ /* 0x000fe20003f0e170 */
[----:B------:R-:W1:Y:S01]  /*5f10*/  SHFL.BFLY PT, R5, R200, 0x2, 0x1f ;  /* 0x0c401f00c8057f89 */ /* 0x000e6200000e0000 */
[----:B0-----:R-:W-:-:S05]  /*5f20*/  FADD.FTZ R3, R3, R22 ;  /* 0x0000001603037221 */ /* 0x001fca0000010000 */
[----:B------:R-:W0:Y:S01]  /*5f30*/  SHFL.BFLY PT, R2, R3, 0x1, 0x1f ;  /* 0x0c201f0003027f89 */ /* 0x000e2200000e0000 */
[----:B-1----:R-:W-:-:S05]  /*5f40*/  FADD.FTZ R5, R5, R200 ;  /* 0x000000c805057221 */ /* 0x002fca0000010000 */
[----:B------:R-:W1:Y:S01]  /*5f50*/  SHFL.BFLY PT, R4, R5, 0x1, 0x1f ;  /* 0x0c201f0005047f89 */ /* 0x000e6200000e0000 */
[----:B0-----:R-:W-:Y:S01]  /*5f60*/  FADD.FTZ R8, R3, R2 ;  /* 0x0000000203087221 */ /* 0x001fe20000010000 */
[----:B------:R-:W-:Y:S02]  /*5f70*/  IMAD.MOV.U32 R2, RZ, RZ, RZ ;  /* 0x000000ffff027224 */ /* 0x000fe400078e00ff */
[----:B------:R-:W-:Y:S02]  /*5f80*/  IMAD.MOV.U32 R3, RZ, RZ, -0x800000 ;  /* 0xff800000ff037424 */ /* 0x000fe400078e00ff */
[----:B------:R-:W-:-:S13]  /*5f90*/  FSETP.NE.FTZ.AND P1, PT, R8, RZ, PT ;  /* 0x000000ff0800720b */ /* 0x000fda0003f35000 */
[----:B------:R-:W0:Y:S01]  /*5fa0*/  @P1 MUFU.LG2 R6, R8 ;  /* 0x0000000800061308 */ /* 0x000e220000000c00 */
[----:B-1----:R-:W-:Y:S01]  /*5fb0*/  FADD.FTZ R9, R5, R4 ;  /* 0x0000000405097221 */ /* 0x002fe20000010000 */
[----:B------:R-:W-:Y:S01]  /*5fc0*/  IMAD.MOV.U32 R4, RZ, RZ, RZ ;  /* 0x000000ffff047224 */ /* 0x000fe200078e00ff */
[----:B------:R-:W-:-:S03]  /*5fd0*/  MOV R5, UR6 ;  /* 0x0000000600057c02 */ /* 0x000fc60008000f00 */
[----:B------:R-:W-:Y:S02]  /*5fe0*/  FSETP.NE.FTZ.AND P2, PT, R9, RZ, PT ;  /* 0x000000ff0900720b */ /* 0x000fe40003f55000 */
[----:B------:R-:W1:Y:S01]  /*5ff0*/  @P1 MUFU.RCP R4, R8 ;  /* 0x0000000800041308 */ /* 0x000e620000001000 */
[----:B------:R-:W-:Y:S01]  /*6000*/  @P1 FMUL.FTZ R5, R5, 0.69314718246459960938 ;  /* 0x3f31721805051820 */ /* 0x000fe20000410000 */
[----:B0-----:R-:W-:-:S09]  /*6010*/  @P1 FMUL.FTZ R6, R6, 0.69314718246459960938 ;  /* 0x3f31721806061820 */ /* 0x001fd20000410000 */
[----:B------:R-:W0:Y:S01]  /*6020*/  @P2 MUFU.LG2 R7, R9 ;  /* 0x0000000900072308 */ /* 0x000e220000000c00 */
[----:B------:R-:W-:Y:S01]  /*6030*/  @P2 FMUL.FTZ R0, R0, 0.69314718246459960938 ;  /* 0x3f31721800002820 */ /* 0x000fe20000410000 */
[-C--:B-1----:R-:W-:Y:S01]  /*6040*/  FMUL.FTZ R24, R24, R4.reuse ;  /* 0x0000000418187220 */ /* 0x082fe20000410000 */
[----:B------:R-:W-:-:S05]  /*6050*/  FMUL.FTZ R25, R25, R4 ;  /* 0x0000000419197220 */ /* 0x000fca0000410000 */
[----:B------:R-:W1:Y:S01]  /*6060*/  @P2 MUFU.RCP R2, R9 ;  /* 0x0000000900022308 */ /* 0x000e620000001000 */
        /* <DEDUP_REMOVED lines=8> */
[----:B0-----:R-:W-:Y:S01]  /*60f0*/  @P2 FMUL.FTZ R7, R7, 0.69314718246459960938 ;  /* 0x3f31721807072820 */ /* 0x001fe20000410000 */
        /* <DEDUP_REMOVED lines=54> */
[----:B------:R-:W-:-:S02]  /*6460*/  IMAD.MOV.U32 R4, RZ, RZ, -0x800000 ;  /* 0xff800000ff047424 */ /* 0x000fc400078e00ff */
[-C--:B-1----:R-:W-:Y:S01]  /*6470*/  FMUL.FTZ R26, R26, R2.reuse ;  /* 0x000000021a1a7220 */ /* 0x082fe20000410000 */
        /* <DEDUP_REMOVED lines=63> */
[----:B------:R-:W-:Y:S01]  /*6870*/  @P1 FFMA.FTZ R4, R5, R20, R6 ;  /* 0x0000001405041223 */ /* 0x000fe20000010006 */
[----:B------:R-:W-:-:S07]  /*6880*/  @P2 FFMA.FTZ R3, R0, R156, R7 ;  /* 0x0000009c00032223 */ /* 0x000fce0000010007 */
.L_x_186:
[----:B------:R-:W-:Y:S05]  /*6890*/  @P0 BRA `(.L_x_212) ;  /* 0x0000002000540947 */ /* 0x000fea0003800000 */
[----:B------:R-:W2:Y:S01]  /*68a0*/  LDL R0, [R1+0x4] ;  /* 0x0000040001007983 */ /* 0x000ea20000100800 */
[----:B------:R-:W1:Y:S01]  /*68b0*/  LDC R8, c[0x0][0xce8] ;  /* 0x00033a00ff087b82 */ /* 0x000e620000000800 */
[----:B------:R-:W-:Y:S01]  /*68c0*/  ULDC.64 UR8, c[0x0][0xcd0] ;  /* 0x0003340000087ab9 */ /* 0x000fe20000000a00 */
[----:B------:R-:W-:Y:S06]  /*68d0*/  BSSY B0, `(.L_x_213) ;  /* 0x000014d000007945 */ /* 0x000fec0003800000 */
[----:B------:R-:W3:Y:S08]  /*68e0*/  S2UR UR12, SR_CTAID.Z ;  /* 0x00000000000c79c3 */ /* 0x000ef00000002700 */
[----:B------:R-:W4:Y:S08]  /*68f0*/  LDC.64 R18, c[0x0][0xcd8] ;  /* 0x00033600ff127b82 */ /* 0x000f300000000a00 */
[----:B------:R-:W-:Y:S01]  /*6900*/  BAR.SYNC.DEFER_BLOCKING 0x1, 0x100 ;  /* 0x0044000000007b1d */ /* 0x000fe20000010000 */
[----:B-1----:R-:W-:-:S07]  /*6910*/  ISETP.NE.AND P0, PT, R8, 0x1, PT ;  /* 0x000000010800780c */ /* 0x002fce0003f05270 */
[----:B------:R-:W1:Y:S01]  /*6920*/  S2UR UR11, SR_CTAID.Y ;  /* 0x00000000000b79c3 */ /* 0x000e620000002600 */
[----:B---3--:R-:W-:-:S07]  /*6930*/  USHF.R.S32.HI UR10, URZ, 0x1f, UR12 ;  /* 0x0000001f3f0a7899 */ /* 0x008fce000801140c */
[----:B------:R-:W1:Y:S08]  /*6940*/  LDC R23, c[0x0][0xd50] ;  /* 0x00035400ff177b82 */ /* 0x000e700000000800 */
[----:B------:R-:W3:Y:S08]  /*6950*/  @P0 LDC R14, c[0x0][0xcec] ;  /* 0x00033b00ff0e0b82 */ /* 0x000ef00000000800 */
[----:B------:R-:W5:Y:S08]  /*6960*/  LDC.64 R20, c[0x0][0xc40] ;  /* 0x00031000ff147b82 */ /* 0x000f700000000a00 */
[----:B------:R-:W1:Y:S08]  /*6970*/  @P0 LDC R17, c[0x0][0xcf0] ;  /* 0x00033c00ff110b82 */ /* 0x000e700000000800 */
[----:B------:R-:W1:Y:S08]  /*6980*/  @P0 LDC R22, c[0x0][0xcec] ;  /* 0x00033b00ff160b82 */ /* 0x000e700000000800 */
[----:B------:R-:W1:Y:S01]  /*6990*/  @P0 LDC R153, c[0x0][0xcf0] ;  /* 0x00033c00ff990b82 */ /* 0x000e620000000800 */
[----:B--2---:R-:W-:-:S02]  /*69a0*/  R2UR UR13, R0 ;  /* 0x00000000000d72ca */ /* 0x004fc400000e0000 */
[----:B------:R-:W2:Y:S11]  /*69b0*/  S2R R0, SR_TID.X ;  /* 0x0000000000007919 */ /* 0x000eb60000002100 */
[----:B------:R-:W-:-:S02]  /*69c0*/  USHF.R.S32.HI UR7, URZ, 0x1f, UR13 ;  /* 0x0000001f3f077899 */ /* 0x000fc4000801140d */
[----:B------:R-:W-:Y:S02]  /*69d0*/  UIMAD.WIDE.U32 UR4, UR13, UR8, URZ ;  /* 0x000000080d0472a5 */ /* 0x000fe4000f8e003f */
[----:B------:R-:W-:-:S04]  /*69e0*/  UIMAD UR6, UR7, UR8, URZ ;  /* 0x00000008070672a4 */ /* 0x000fc8000f8e023f */
[----:B------:R-:W-:-:S03]  /*69f0*/  UIMAD UR6, UR13, UR9, UR6 ;  /* 0x000000090d0672a4 */ /* 0x000fc6000f8e0206 */
[----:B------:R-:W-:Y:S01]  /*6a00*/  ULDC.64 UR8, c[0x0][0xc38] ;  /* 0x00030e0000087ab9 */ /* 0x000fe20000000a00 */
[----:B------:R-:W-:Y:S02]  /*6a10*/  UIADD3 UR6, UR5, UR6, URZ ;  /* 0x0000000605067290 */ /* 0x000fe4000fffe03f */
[----:B------:R-:W-:Y:S01]  /*6a20*/  UIMAD UR7, UR7, UR8, URZ ;  /* 0x00000008070772a4 */ /* 0x000fe2000f8e023f */
[----:B--2---:R-:W-:-:S05]  /*6a30*/  VIADD R12, R0, 0xffffff80 ;  /* 0xffffff80000c7836 */ /* 0x004fca0000000000 */
[----:B------:R-:W-:-:S04]  /*6a40*/  SHF.R.S32.HI R7, RZ, 0x1f, R12 ;  /* 0x0000001fff077819 */ /* 0x000fc8000001140c */
[CC--:B0-----:R-:W-:Y:S02]  /*6a50*/  LEA.HI R2, R7.reuse, R12.reuse, RZ, 0x7 ;  /* 0x0000000c07027211 */ /* 0x0c1fe400078f38ff */
[----:B------:R-:W-:Y:S02]  /*6a60*/  LEA.HI R7, R7, R12, RZ, 0x2 ;  /* 0x0000000c07077211 */ /* 0x000fe400078f10ff */
[----:B------:R-:W-:Y:S02]  /*6a70*/  LOP3.LUT R5, R2, 0xffffff80, RZ, 0xc0, !PT ;  /* 0xffffff8002057812 */ /* 0x000fe400078ec0ff */
[----:B------:R-:W-:Y:S02]  /*6a80*/  SHF.R.S32.HI R9, RZ, 0x7, R2 ;  /* 0x00000007ff097819 */ /* 0x000fe40000011402 */
[----:B------:R-:W-:Y:S01]  /*6a90*/  LOP3.LUT R7, R7, 0xfffffffc, RZ, 0xc0, !PT ;  /* 0xfffffffc07077812 */ /* 0x000fe200078ec0ff */
[----:B------:R-:W-:Y:S01]  /*6aa0*/  IMAD.IADD R0, R12, 0x1, -R5 ;  /* 0x000000010c007824 */ /* 0x000fe200078e0a05 */
[----:B------:R-:W-:-:S03]  /*6ab0*/  LEA.HI R2, R2, R9, RZ, 0x1 ;  /* 0x0000000902027211 */ /* 0x000fc600078f08ff */
[----:B------:R-:W-:Y:S01]  /*6ac0*/  IMAD.IADD R7, R12, 0x1, -R7 ;  /* 0x000000010c077824 */ /* 0x000fe200078e0a07 */
[----:B------:R-:W-:Y:S02]  /*6ad0*/  SHF.R.S32.HI R13, RZ, 0x1f, R0 ;  /* 0x0000001fff0d7819 */ /* 0x000fe40000011400 */
[----:B------:R-:W-:Y:S02]  /*6ae0*/  LOP3.LUT R2, R2, 0x3fffffe, RZ, 0xc0, !PT ;  /* 0x03fffffe02027812 */ /* 0x000fe400078ec0ff */
[----:B------:R-:W-:Y:S02]  /*6af0*/  LEA.HI R10, R13, R0, RZ, 0x2 ;  /* 0x000000000d0a7211 */ /* 0x000fe400078f10ff */
[----:B------:R-:W-:Y:S02]  /*6b00*/  IADD3 R2, R9, -R2, RZ ;  /* 0x8000000209027210 */ /* 0x000fe40007ffe0ff */
[--C-:B------:R-:W-:Y:S01]  /*6b10*/  SHF.R.S32.HI R5, RZ, 0x2, R10.reuse ;  /* 0x00000002ff057819 */ /* 0x100fe2000001140a */
[----:B------:R-:W0:Y:S01]  /*6b20*/  S2R R9, SR_CTAID.X ;  /* 0x0000000000097919 */ /* 0x000e220000002500 */
[----:B------:R-:W-:-:S02]  /*6b30*/  SHF.R.S32.HI R6, RZ, 0x1f, R10 ;  /* 0x0000001fff067819 */ /* 0x000fc4000001140a */
[----:B------:R-:W-:Y:S02]  /*6b40*/  LEA.HI R11, R7, R7, RZ, 0x1 ;  /* 0x00000007070b7211 */ /* 0x000fe400078f08ff */
[----:B------:R-:W-:Y:S02]  /*6b50*/  LEA.HI R6, R6, R5, RZ, 0x3 ;  /* 0x0000000506067211 */ /* 0x000fe400078f18ff */
[----:B------:R-:W-:Y:S02]  /*6b60*/  LOP3.LUT R12, R11, 0x1ffffffe, RZ, 0xc0, !PT ;  /* 0x1ffffffe0b0c7812 */ /* 0x000fe400078ec0ff */
[----:B------:R-:W-:-:S03]  /*6b70*/  LOP3.LUT R6, R6, 0xfffffff8, RZ, 0xc0, !PT ;  /* 0xfffffff806067812 */ /* 0x000fc600078ec0ff */
[----:B------:R-:W-:Y:S02]  /*6b80*/  IMAD.IADD R11, R7, 0x1, -R12 ;  /* 0x00000001070b7824 */ /* 0x000fe400078e0a0c */
[----:B------:R-:W-:Y:S01]  /*6b90*/  IMAD.IADD R6, R5, 0x1, -R6 ;  /* 0x0000000105067824 */ /* 0x000fe200078e0a06 */
[----:B------:R-:W-:Y:S01]  /*6ba0*/  LEA.HI R5, R13, R0, RZ, 0x5 ;  /* 0x000000000d057211 */ /* 0x000fe200078f28ff */
[----:B------:R-:W-:Y:S01]  /*6bb0*/  IMAD.U32 R7, RZ, RZ, UR5 ;  /* 0x00000005ff077e24 */ /* 0x000fe2000f8e00ff */
[----:B------:R-:W-:Y:S01]  /*6bc0*/  MOV R7, UR6 ;  /* 0x0000000600077c02 */ /* 0x000fe20008000f00 */
[----:B------:R-:W-:Y:S01]  /*6bd0*/  UIMAD UR6, UR13, UR9, UR7 ;  /* 0x000000090d0672a4 */ /* 0x000fe2000f8e0207 */
[----:B------:R-:W-:Y:S01]  /*6be0*/  SHF.R.S32.HI R5, RZ, 0x5, R5 ;  /* 0x00000005ff057819 */ /* 0x000fe20000011405 */
[----:B----4-:R-:W-:-:S04]  /*6bf0*/  IMAD R12, R18, UR10, RZ ;  /* 0x0000000a120c7c24 */ /* 0x010fc8000f8e02ff */
[----:B------:R-:W-:Y:S02]  /*6c00*/  IMAD R5, R5, 0x10, R6 ;  /* 0x0000001005057824 */ /* 0x000fe400078e0206 */
[----:B------:R-:W-:Y:S01]  /*6c10*/  IMAD.U32 R6, RZ, RZ, UR4 ;  /* 0x00000004ff067e24 */ /* 0x000fe2000f8e00ff */
[----:B------:R-:W-:Y:S01]  /*6c20*/  UIMAD.WIDE.U32 UR4, UR13, UR8, URZ ;  /* 0x000000080d0472a5 */ /* 0x000fe2000f8e003f */
[----:B------:R-:W-:Y:S02]  /*6c30*/  IMAD R16, R2, 0x40, R5 ;  /* 0x0000004002107824 */ /* 0x000fe400078e0205 */
[----:B------:R-:W-:Y:S01]  /*6c40*/  IMAD.WIDE.U32 R6, R18, UR12, R6 ;  /* 0x0000000c12067c25 */ /* 0x000fe2000f8e0006 */
[----:B------:R-:W-:Y:S01]  /*6c50*/  UIADD3 UR6, UR5, UR6, URZ ;  /* 0x0000000605067290 */ /* 0x000fe2000fffe03f */
[----:B------:R-:W-:Y:S02]  /*6c60*/  ULDC.64 UR8, c[0x0][0xc28] ;  /* 0x00030a0000087ab9 */ /* 0x000fe40000000a00 */
[----:B------:R-:W-:-:S02]  /*6c70*/  IMAD R2, R11, 0x8, R16 ;  /* 0x000000080b027824 */ /* 0x000fc400078e0210 */
[----:B------:R-:W-:Y:S02]  /*6c80*/  IMAD R18, RZ, RZ, -UR13 ;  /* 0x8000000dff127e24 */ /* 0x000fe4000f8e02ff */
[----:B0-----:R-:W-:Y:S02]  /*6c90*/  IMAD R5, R9, 0x80, R2 ;  /* 0x0000008009057824 */ /* 0x001fe400078e0202 */
[----:B------:R-:W-:Y:S01]  /*6ca0*/  IMAD.U32 R13, RZ, RZ, UR5 ;  /* 0x00000005ff0d7e24 */ /* 0x000fe2000f8e00ff */
[----:B------:R-:W-:Y:S01]  /*6cb0*/  MOV R13, UR6 ;  /* 0x00000006000d7c02 */ /* 0x000fe20008000f00 */
[----:B---3--:R-:W-:Y:S01]  /*6cc0*/  @P0 IMAD.HI.U32 R2, R5, R14, RZ ;  /* 0x0000000e05020227 */ /* 0x008fe200078e00ff */
[----:B------:R-:W-:-:S03]  /*6cd0*/  ULDC.64 UR6, c[0x0][0xc48] ;  /* 0x0003120000067ab9 */ /* 0x000fc60000000a00 */
[----:B------:R-:W-:Y:S02]  /*6ce0*/  IMAD R15, R19, UR12, R12 ;  /* 0x0000000c130f7c24 */ /* 0x000fe4000f8e020c */
[C---:B-----5:R-:W-:Y:S02]  /*6cf0*/  IMAD R14, R20.reuse, UR10, RZ ;  /* 0x0000000a140e7c24 */ /* 0x060fe4000f8e02ff */
[----:B-1----:R-:W-:Y:S02]  /*6d00*/  IMAD R23, R23, R18, UR11 ;  /* 0x0000000b17177e24 */ /* 0x002fe4000f8e0212 */
[----:B------:R-:W-:Y:S01]  /*6d10*/  IMAD.U32 R12, RZ, RZ, UR4 ;  /* 0x00000004ff0c7e24 */ /* 0x000fe2000f8e00ff */
[----:B------:R-:W-:Y:S01]  /*6d20*/  ULDC.64 UR4, c[0x0][0xce0] ;  /* 0x0003380000047ab9 */ /* 0x000fe20000000a00 */
[----:B------:R-:W-:Y:S01]  /*6d30*/  IMAD.MOV.U32 R11, RZ, RZ, R5 ;  /* 0x000000ffff0b7224 */ /* 0x000fe200078e0005 */
[----:B------:R-:W-:Y:S01]  /*6d40*/  @P0 SHF.R.U32.HI R11, RZ, R17, R2 ;  /* 0x00000011ff0b0219 */ /* 0x000fe20000011602 */
[----:B------:R-:W-:Y:S01]  /*6d50*/  IMAD R17, R21, UR12, R14 ;  /* 0x0000000c15117c24 */ /* 0x000fe2000f8e020e */
[----:B------:R-:W-:Y:S01]  /*6d60*/  SHF.R.S32.HI R14, RZ, 0x1f, R23 ;  /* 0x0000001fff0e7819 */ /* 0x000fe20000011417 */
[----:B------:R-:W-:-:S04]  /*6d70*/  IMAD.WIDE.U32 R12, R20, UR12, R12 ;  /* 0x0000000c140c7c25 */ /* 0x000fc8000f8e000c */
[----:B------:R-:W-:Y:S02]  /*6d80*/  IMAD.IADD R7, R7, 0x1, R15 ;  /* 0x0000000107077824 */ /* 0x000fe400078e020f */
[----:B------:R-:W-:-:S04]  /*6d90*/  @P0 IMAD.HI.U32 R22, R5, R22, RZ ;  /* 0x0000001605160227 */ /* 0x000fc800078e00ff */
[----:B------:R-:W-:Y:S02]  /*6da0*/  IMAD.IADD R13, R13, 0x1, R17 ;  /* 0x000000010d0d7824 */ /* 0x000fe400078e0211 */
[----:B------:R-:W-:Y:S02]  /*6db0*/  IMAD R17, R14, UR6, RZ ;  /* 0x000000060e117c24 */ /* 0x000fe4000f8e02ff */
[----:B------:R-:W-:-:S04]  /*6dc0*/  IMAD.WIDE.U32 R6, R23, UR4, R6 ;  /* 0x0000000417067c25 */ /* 0x000fc8000f8e0006 */
[----:B------:R-:W-:Y:S01]  /*6dd0*/  IMAD.MOV.U32 R15, RZ, RZ, R5 ;  /* 0x000000ffff0f7224 */ /* 0x000fe200078e0005 */
[----:B------:R-:W-:Y:S01]  /*6de0*/  @P0 SHF.R.U32.HI R15, RZ, R153, R22 ;  /* 0x00000099ff0f0219 */ /* 0x000fe20000011616 */
[----:B------:R-:W-:Y:S01]  /*6df0*/  IMAD R2, R14, UR4, RZ ;  /* 0x000000040e027c24 */ /* 0x000fe2000f8e02ff */
[----:B------:R-:W-:Y:S01]  /*6e00*/  IADD3 R6, P0, R11, R6, RZ ;  /* 0x000000060b067210 */ /* 0x000fe20007f1e0ff */
[C---:B------:R-:W-:Y:S01]  /*6e10*/  IMAD R19, R23.reuse, UR7, R17 ;  /* 0x0000000717137c24 */ /* 0x040fe2000f8e0211 */
[----:B------:R-:W-:Y:S01]  /*6e20*/  SHF.R.S32.HI R17, RZ, 0x1f, R11 ;  /* 0x0000001fff117819 */ /* 0x000fe2000001140b */
[----:B------:R-:W-:Y:S01]  /*6e30*/  IMAD R14, R23, UR5, R2 ;  /* 0x00000005170e7c24 */ /* 0x000fe2000f8e0202 */
[--C-:B------:R-:W-:Y:S01]  /*6e40*/  SHF.R.S32.HI R2, RZ, 0x1f, R15.reuse ;  /* 0x0000001fff027819 */ /* 0x100fe2000001140f */
[----:B------:R-:W-:Y:S01]  /*6e50*/  ULDC.64 UR4, c[0x0][0xc30] ;  /* 0x00030c0000047ab9 */ /* 0x000fe20000000a00 */
[----:B------:R-:W-:Y:S01]  /*6e60*/  IADD3 R11, -R11, RZ, RZ ;  /* 0x000000ff0b0b7210 */ /* 0x000fe20007ffe1ff */
[----:B------:R-:W-:Y:S01]  /*6e70*/  IMAD.MOV R18, RZ, RZ, -R15 ;  /* 0x000000ffff127224 */ /* 0x000fe200078e0a0f */
[----:B------:R-:W-:Y:S01]  /*6e80*/  IADD3.X R7, R17, R7, R14, P0, !PT ;  /* 0x0000000711077210 */ /* 0x000fe200007fe40e */
[----:B------:R-:W-:-:S02]  /*6e90*/  IMAD R2, R2, UR4, RZ ;  /* 0x0000000402027c24 */ /* 0x000fc4000f8e02ff */
[----:B------:R-:W-:Y:S02]  /*6ea0*/  IMAD R11, R8, R11, R5 ;  /* 0x0000000b080b7224 */ /* 0x000fe400078e0205 */
[----:B------:R-:W-:Y:S01]  /*6eb0*/  IMAD.WIDE.U32 R12, R23, UR6, R12 ;  /* 0x00000006170c7c25 */ /* 0x000fe2000f8e000c */
[----:B------:R-:W-:-:S03]  /*6ec0*/  ULDC.64 UR6, c[0x0][0xcc8] ;  /* 0x0003320000067ab9 */ /* 0x000fc60000000a00 */
[----:B------:R-:W-:Y:S02]  /*6ed0*/  IMAD R5, R8, R18, R5 ;  /* 0x0000001208057224 */ /* 0x000fe400078e0205 */
[----:B------:R-:W-:Y:S01]  /*6ee0*/  IMAD R17, R15, UR5, R2 ;  /* 0x000000050f117c24 */ /* 0x000fe2000f8e0202 */
[----:B------:R-:W-:Y:S01]  /*6ef0*/  SHF.R.S32.HI R2, RZ, 0x1f, R11 ;  /* 0x0000001fff027819 */ /* 0x000fe2000001140b */
[----:B------:R-:W-:Y:S01]  /*6f00*/  IMAD.IADD R13, R13, 0x1, R19 ;  /* 0x000000010d0d7824 */ /* 0x000fe200078e0213 */
[----:B------:R-:W-:Y:S01]  /*6f10*/  SHF.R.S32.HI R14, RZ, 0x1f, R5 ;  /* 0x0000001fff0e7819 */ /* 0x000fe20000011405 */
[----:B------:R-:W0:Y:S01]  /*6f20*/  S2UR UR5, SR_CgaCtaId ;  /* 0x00000000000579c3 */ /* 0x000e220000008800 */
[----:B------:R-:W-:-:S04]  /*6f30*/  IMAD.WIDE.U32 R6, R11, UR6, R6 ;  /* 0x000000060b067c25 */ /* 0x000fc8000f8e0006 */
[----:B------:R-:W-:Y:S01]  /*6f40*/  IMAD.WIDE.U32 R12, R15, UR4, R12 ;  /* 0x000000040f0c7c25 */ /* 0x000fe2000f8e000c */
[----:B------:R-:W-:-:S03]  /*6f50*/  UMOV UR4, 0x400 ;  /* 0x0000040000047882 */ /* 0x000fc60000000000 */
[----:B------:R-:W-:Y:S02]  /*6f60*/  IMAD R2, R2, UR6, RZ ;  /* 0x0000000602027c24 */ /* 0x000fe4000f8e02ff */
[----:B------:R-:W-:Y:S02]  /*6f70*/  IMAD.IADD R13, R13, 0x1, R17 ;  /* 0x000000010d0d7824 */ /* 0x000fe400078e0211 */
[----:B------:R-:W-:Y:S02]  /*6f80*/  IMAD R14, R14, UR8, RZ ;  /* 0x000000080e0e7c24 */ /* 0x000fe4000f8e02ff */
[----:B------:R-:W-:Y:S01]  /*6f90*/  IMAD R15, R11, UR7, R2 ;  /* 0x000000070b0f7c24 */ /* 0x000fe2000f8e0202 */
[----:B------:R-:W-:Y:S01]  /*6fa0*/  ULDC.64 UR6, c[0x0][0xca8] ;  /* 0x00032a0000067ab9 */ /* 0x000fe20000000a00 */
[C---:B------:R-:W-:Y:S01]  /*6fb0*/  IMAD R11, R5.reuse, UR9, R14 ;  /* 0x00000009050b7c24 */ /* 0x040fe2000f8e020e */
[----:B------:R-:W-:Y:S01]  /*6fc0*/  LEA R17, P0, R6, UR6, 0x2 ;  /* 0x0000000606117c11 */ /* 0x000fe2000f8010ff */
[----:B------:R-:W-:Y:S01]  /*6fd0*/  IMAD.WIDE.U32 R12, R5, UR8, R12 ;  /* 0x00000008050c7c25 */ /* 0x000fe2000f8e000c */
[----:B------:R-:W-:Y:S01]  /*6fe0*/  ULDC.64 UR8, c[0x0][0xc00] ;  /* 0x0003000000087ab9 */ /* 0x000fe20000000a00 */
[----:B------:R-:W-:-:S02]  /*6ff0*/  ULDC UR6, c[0x0][0xb88] ;  /* 0x0002e20000067ab9 */ /* 0x000fc40000000800 */
[----:B------:R-:W-:Y:S01]  /*7000*/  IMAD.IADD R7, R7, 0x1, R15 ;  /* 0x0000000107077824 */ /* 0x000fe200078e020f */
[----:B------:R-:W-:Y:S01]  /*7010*/  LEA R2, P1, R12, UR8, 0x2 ;  /* 0x000000080c027c11 */ /* 0x000fe2000f8210ff */
[----:B------:R-:W-:Y:S01]  /*7020*/  IMAD.IADD R5, R13, 0x1, R11 ;  /* 0x000000010d057824 */ /* 0x000fe200078e020b */
[----:B------:R-:W-:Y:S01]  /*7030*/  SHFL.IDX PT, R14, R17, 0x1, 0x1c1f ;  /* 0x003c1f00110e7f89 */ /* 0x000fe200000e0000 */
[----:B------:R-:W-:Y:S01]  /*7040*/  LEA R11, R9, R16, 0x7 ;  /* 0x00000010090b7211 */ /* 0x000fe200078e38ff */
[----:B0-----:R-:W-:Y:S01]  /*7050*/  ULEA UR4, UR5, UR4, 0x18 ;  /* 0x0000000405047291 */ /* 0x001fe2000f8ec03f */
[----:B------:R-:W-:Y:S01]  /*7060*/  LEA.HI.X R18, R6, UR7, R7, 0x2, P0 ;  /* 0x0000000706127c11 */ /* 0x000fe200080f1407 */
[----:B------:R-:W-:Y:S01]  /*7070*/  IMAD R8, R8, UR6, RZ ;  /* 0x0000000608087c24 */ /* 0x000fe2000f8e02ff */
[----:B------:R-:W-:Y:S01]  /*7080*/  LEA.HI.X R5, R12, UR9, R5, 0x2, P1 ;  /* 0x000000090c057c11 */ /* 0x000fe200088f1405 */
[C---:B------:R-:W-:Y:S01]  /*7090*/  VIADD R9, R11.reuse, 0x8 ;  /* 0x000000080b097836 */ /* 0x040fe20000000000 */
[----:B------:R0:W-:Y:S01]  /*70a0*/  SHFL.IDX PT, R12, R17, RZ, 0x1c1f ;  /* 0x001c1fff110c7589 */ /* 0x0001e200000e0000 */
[----:B------:R-:W-:Y:S01]  /*70b0*/  LOP3.LUT P0, RZ, R0, 0x3, RZ, 0xc0, !PT ;  /* 0x0000000300ff7812 */ /* 0x000fe2000780c0ff */
[----:B------:R-:W-:Y:S01]  /*70c0*/  UIADD3 UR4, UR4, 0x32420, URZ ;  /* 0x0003242004047890 */ /* 0x000fe2000fffe03f */
[CC--:B------:R-:W-:Y:S01]  /*70d0*/  ISETP.GE.AND P2, PT, R11.reuse, R8.reuse, PT ;  /* 0x000000080b00720c */ /* 0x0c0fe20003f46270 */
[----:B------:R-:W1:Y:S01]  /*70e0*/  SHFL.IDX PT, R13, R18, RZ, 0x1c1f ;  /* 0x001c1fff120d7589 */ /* 0x000e6200000e0000 */
[-C--:B------:R-:W-:Y:S01]  /*70f0*/  ISETP.GE.OR P1, PT, R11, R8.reuse, P0 ;  /* 0x000000080b00720c */ /* 0x080fe20000726670 */
[----:B------:R-:W-:Y:S01]  /*7100*/  UPRMT UR4, URZ, 0x654, UR4 ;  /* 0x000006543f047896 */ /* 0x000fe20008000004 */
[----:B------:R-:W-:Y:S01]  /*7110*/  ISETP.GE.OR P0, PT, R9, R8, P0 ;  /* 0x000000080900720c */ /* 0x000fe20000706670 */
[----:B------:R-:W2:Y:S01]  /*7120*/  SHFL.IDX PT, R15, R18, 0x1, 0x1c1f ;  /* 0x003c1f00120f7f89 */ /* 0x000ea200000e0000 */
[----:B0-----:R-:W-:-:S03]  /*7130*/  LOP3.LUT R17, R10, 0x7ffffffc, RZ, 0xc0, !PT ;  /* 0x7ffffffc0a117812 */ /* 0x001fc600078ec0ff */
[----:B------:R0:W3:Y:S02]  /*7140*/  SHFL.IDX PT, R6, R2, RZ, 0x1c1f ;  /* 0x001c1fff02067589 */ /* 0x0000e400000e0000 */
[----:B------:R-:W-:Y:S01]  /*7150*/  IMAD.IADD R0, R0, 0x1, -R17 ;  /* 0x0000000100007824 */ /* 0x000fe200078e0a11 */
[----:B------:R-:W-:Y:S01]  /*7160*/  SYNCS.ARRIVE.TRANS64.RED.A1T0 RZ, [UR4], RZ ;  /* 0x000000ffffff79a7 */ /* 0x000fe20008100404 */
[----:B------:R0:W4:Y:S02]  /*7170*/  SHFL.IDX PT, R7, R5, RZ, 0x1c1f ;  /* 0x001c1fff05077589 */ /* 0x00012400000e0000 */
[----:B------:R-:W-:Y:S02]  /*7180*/  IMAD.SHL.U32 R0, R0, 0x2, RZ ;  /* 0x0000000200007824 */ /* 0x000fe400078e00ff */
[----:B-1----:R0:W-:Y:S04]  /*7190*/  @!P1 ST.E desc[UR36][R12.64], R4 ;  /* 0x000000040c009985 */ /* 0x0021e8000c101924 */
[----:B--2---:R0:W-:Y:S01]  /*71a0*/  @!P0 ST.E desc[UR36][R14.64], R3 ;  /* 0x000000030e008985 */ /* 0x0041e2000c101924 */
[----:B------:R-:W-:Y:S05]  /*71b0*/  @P2 BRA `(.L_x_214) ;  /* 0x0000000800f82947 */ /* 0x000fea0003800000 */
[C---:B0-----:R-:W-:Y:S01]  /*71c0*/  VIADD R3, R0.reuse, 0x8 ;  /* 0x0000000800037836 */ /* 0x041fe20000000000 */
[----:B------:R-:W-:Y:S01]  /*71d0*/  ULDC UR4, c[0x0][0xbc8] ;  /* 0x0002f20000047ab9 */ /* 0x000fe20000000800 */
[C---:B------:R-:W-:Y:S01]  /*71e0*/  VIADD R4, R0.reuse, 0x10 ;  /* 0x0000001000047836 */ /* 0x040fe20000000000 */
[C---:B------:R-:W-:Y:S01]  /*71f0*/  IADD3 R10, R0.reuse, 0x18, RZ ;  /* 0x00000018000a7810 */ /* 0x040fe20007ffe0ff */
[C---:B------:R-:W-:Y:S01]  /*7200*/  VIADD R18, R0.reuse, 0x20 ;  /* 0x0000002000127836 */ /* 0x040fe20000000000 */
[----:B------:R-:W-:Y:S01]  /*7210*/  ISETP.GE.AND P3, PT, R3, UR4, PT ;  /* 0x0000000403007c0c */ /* 0x000fe2000bf66270 */
[----:B------:R-:W-:Y:S01]  /*7220*/  VIADD R19, R0, 0x28 ;  /* 0x0000002800137836 */ /* 0x000fe20000000000 */
[----:B------:R-:W-:Y:S01]  /*7230*/  ISETP.GE.AND P4, PT, R4, UR4, PT ;  /* 0x0000000404007c0c */ /* 0x000fe2000bf86270 */
[----:B------:R-:W-:Y:S01]  /*7240*/  VIADD R20, R0, 0x40 ;  /* 0x0000004000147836 */ /* 0x000fe20000000000 */
[----:B------:R-:W-:Y:S01]  /*7250*/  ISETP.GE.AND P5, PT, R10, UR4, PT ;  /* 0x000000040a007c0c */ /* 0x000fe2000bfa6270 */
[C---:B------:R-:W-:Y:S01]  /*7260*/  VIADD R22, R0.reuse, 0x50 ;  /* 0x0000005000167836 */ /* 0x040fe20000000000 */
[C---:B------:R-:W-:Y:S01]  /*7270*/  ISETP.GE.AND P2, PT, R0.reuse, UR4, PT ;  /* 0x0000000400007c0c */ /* 0x040fe2000bf46270 */
        /* <DEDUP_REMOVED lines=70> */
[----:B-1----:R-:W-:Y:S01]  /*76e0*/  @!P0 LOP3.LUT R13, R24, 0xfffffffe, RZ, 0xc0, !PT ;  /* 0xfffffffe180d8812 */ /* 0x002fe200078ec0ff */
[----:B------:R-:W-:Y:S01]  /*76f0*/  VIADD R24, R0, 0x98 ;  /* 0x0000009800187836 */ /* 0x000fe20000000000 */
        /* <DEDUP_REMOVED lines=10> */
[----:B--2---:R-:W-:Y:S02]  /*77a0*/  @!P6 LOP3.LUT R15, R4, 0xfffffffe, RZ, 0xc0, !PT ;  /* 0xfffffffe040fe812 */ /* 0x004fe400078ec0ff */
[----:B---3--:R-:W-:Y:S01]  /*77b0*/  @!P5 LOP3.LUT R17, R20, 0xfffffffe, RZ, 0xc0, !PT ;  /* 0xfffffffe1411d812 */ /* 0x008fe200078ec0ff */
[----:B------:R-:W-:Y:S01]  /*77c0*/  VIADD R20, R0, 0xb0 ;  /* 0x000000b000147836 */ /* 0x000fe20000000000 */
[----:B------:R-:W-:Y:S02]  /*77d0*/  @!P4 LOP3.LUT R21, R21, 0xfffffffe, RZ, 0xc0, !PT ;  /* 0xfffffffe1515c812 */ /* 0x000fe400078ec0ff */
[----:B----4-:R-:W-:Y:S01]  /*77e0*/  @!P3 LOP3.LUT R19, R22, 0xfffffffe, RZ, 0xc0, !PT ;  /* 0xfffffffe1613b812 */ /* 0x010fe200078ec0ff */
[----:B------:R-:W-:Y:S01]  /*77f0*/  VIADD R22, R0, 0xc0 ;  /* 0x000000c000167836 */ /* 0x000fe20000000000 */
[----:B------:R-:W-:Y:S01]  /*7800*/  ISETP.GE.AND P0, PT, R23, UR4, PT ;  /* 0x0000000417007c0c */ /* 0x000fe2000bf06270 */
[----:B0-----:R-:W-:Y:S01]  /*7810*/  @!P2 IMAD.WIDE R10, R3, 0x4, R6 ;  /* 0x00000004030aa825 */ /* 0x001fe200078e0206 */
[----:B------:R-:W-:-:S02]  /*7820*/  ISETP.GE.AND P1, PT, R24, UR4, PT ;  /* 0x0000000418007c0c */ /* 0x000fc4000bf26270 */
[C---:B------:R-:W-:Y:S01]  /*7830*/  IADD3 R4, R0.reuse, 0xa8, RZ ;  /* 0x000000a800047810 */ /* 0x040fe20007ffe0ff */
[----:B------:R-:W-:Y:S01]  /*7840*/  VIADD R3, R0, 0xa0 ;  /* 0x000000a000037836 */ /* 0x000fe20000000000 */
[----:B------:R0:W-:Y:S01]  /*7850*/  @!P2 ST.E.64 desc[UR36][R10.64], R76 ;  /* 0x0000004c0a00a985 */ /* 0x0001e2000c101b24 */
[----:B-1----:R-:W-:-:S03]  /*7860*/  @!P6 IMAD.WIDE R12, R15, 0x4, R6 ;  /* 0x000000040f0ce825 */ /* 0x002fc600078e0206 */
[----:B------:R-:W-:Y:S01]  /*7870*/  ISETP.GE.AND P2, PT, R3, UR4, PT ;  /* 0x0000000403007c0c */ /* 0x000fe2000bf46270 */
[--C-:B------:R-:W-:Y:S01]  /*7880*/  @!P5 IMAD.WIDE R14, R17, 0x4, R6.reuse ;  /* 0x00000004110ed825 */ /* 0x100fe200078e0206 */
[----:B------:R1:W-:Y:S01]  /*7890*/  @!P6 ST.E.64 desc[UR36][R12.64], R80 ;  /* 0x000000500c00e985 */ /* 0x0003e2000c101b24 */
[----:B------:R-:W-:Y:S02]  /*78a0*/  ISETP.GE.AND P6, PT, R22, UR4, PT ;  /* 0x0000000416007c0c */ /* 0x000fe4000bfc6270 */
[--C-:B------:R-:W-:Y:S01]  /*78b0*/  @!P4 IMAD.WIDE R16, R21, 0x4, R6.reuse ;  /* 0x000000041510c825 */ /* 0x100fe200078e0206 */
[----:B------:R2:W-:Y:S01]  /*78c0*/  @!P5 ST.E.64 desc[UR36][R14.64], R84 ;  /* 0x000000540e00d985 */ /* 0x0005e2000c101b24 */
[----:B------:R-:W-:Y:S02]  /*78d0*/  @!P0 LEA.HI R23, R23, R23, RZ, 0x1 ;  /* 0x0000001717178211 */ /* 0x000fe400078f08ff */
[----:B------:R-:W-:Y:S01]  /*78e0*/  @!P3 IMAD.WIDE R18, R19, 0x4, R6 ;  /* 0x000000041312b825 */ /* 0x000fe200078e0206 */
[----:B------:R3:W-:Y:S01]  /*78f0*/  @!P4 ST.E.64 desc[UR36][R16.64], R88 ;  /* 0x000000581000c985 */ /* 0x0007e2000c101b24 */
[----:B------:R-:W-:-:S02]  /*7900*/  ISETP.GE.AND P4, PT, R20, UR4, PT ;  /* 0x0000000414007c0c */ /* 0x000fc4000bf86270 */
[----:B------:R-:W-:Y:S01]  /*7910*/  VIADD R21, R0, 0xb8 ;  /* 0x000000b800157836 */ /* 0x000fe20000000000 */
[----:B------:R4:W-:Y:S01]  /*7920*/  @!P3 ST.E.64 desc[UR36][R18.64], R92 ;  /* 0x0000005c1200b985 */ /* 0x0009e2000c101b24 */
[----:B------:R-:W-:Y:S02]  /*7930*/  ISETP.GE.AND P3, PT, R4, UR4, PT ;  /* 0x0000000404007c0c */ /* 0x000fe4000bf66270 */
[----:B------:R-:W-:Y:S02]  /*7940*/  @!P1 LEA.HI R24, R24, R24, RZ, 0x1 ;  /* 0x0000001818189211 */ /* 0x000fe400078f08ff */
[----:B------:R-:W-:Y:S02]  /*7950*/  ISETP.GE.AND P5, PT, R21, UR4, PT ;  /* 0x0000000415007c0c */ /* 0x000fe4000bfa6270 */
[----:B------:R-:W-:Y:S02]  /*7960*/  @!P2 LEA.HI R3, R3, R3, RZ, 0x1 ;  /* 0x000000030303a211 */ /* 0x000fe400078f08ff */
[----:B0-----:R-:W-:-:S02]  /*7970*/  @!P0 LOP3.LUT R11, R23, 0xfffffffe, RZ, 0xc0, !PT ;  /* 0xfffffffe170b8812 */ /* 0x001fc400078ec0ff */
        /* <DEDUP_REMOVED lines=9> */
[----:B--2---:R-:W-:Y:S01]  /*7a10*/  @!P2 IMAD.WIDE R14, R3, 0x4, R6 ;  /* 0x00000004030ea825 */ /* 0x004fe200078e0206 */
[----:B---3--:R-:W-:Y:S01]  /*7a20*/  @!P3 LOP3.LUT R17, R4, 0xfffffffe, RZ, 0xc0, !PT ;  /* 0xfffffffe0411b812 */ /* 0x008fe200078ec0ff */
[----:B------:R1:W-:Y:S01]  /*7a30*/  @!P1 ST.E.64 desc[UR36][R12.64], R100 ;  /* 0x000000640c009985 */ /* 0x0003e2000c101b24 */
[----:B----4-:R-:W-:Y:S01]  /*7a40*/  @!P4 LOP3.LUT R19, R20, 0xfffffffe, RZ, 0xc0, !PT ;  /* 0xfffffffe1413c812 */ /* 0x010fe200078ec0ff */
[----:B------:R-:W-:Y:S01]  /*7a50*/  VIADD R4, R0, 0xd0 ;  /* 0x000000d000047836 */ /* 0x000fe20000000000 */
[----:B------:R-:W-:Y:S01]  /*7a60*/  @!P6 LOP3.LUT R3, R22, 0xfffffffe, RZ, 0xc0, !PT ;  /* 0xfffffffe1603e812 */ /* 0x000fe200078ec0ff */
[----:B------:R2:W-:Y:S01]  /*7a70*/  @!P2 ST.E.64 desc[UR36][R14.64], R104 ;  /* 0x000000680e00a985 */ /* 0x0005e2000c101b24 */
[----:B------:R-:W-:-:S02]  /*7a80*/  @!P5 LOP3.LUT R21, R21, 0xfffffffe, RZ, 0xc0, !PT ;  /* 0xfffffffe1515d812 */ /* 0x000fc400078ec0ff */
[----:B------:R-:W-:Y:S02]  /*7a90*/  IADD3 R20, R0, 0xd8, RZ ;  /* 0x000000d800147810 */ /* 0x000fe40007ffe0ff */
[----:B------:R-:W-:Y:S01]  /*7aa0*/  ISETP.GE.AND P1, PT, R4, UR4, PT ;  /* 0x0000000404007c0c */ /* 0x000fe2000bf26270 */
[----:B0-----:R-:W-:Y:S01]  /*7ab0*/  @!P3 IMAD.WIDE R10, R17, 0x4, R6 ;  /* 0x00000004110ab825 */ /* 0x001fe200078e0206 */
[----:B------:R-:W-:-:S03]  /*7ac0*/  ISETP.GE.AND P2, PT, R20, UR4, PT ;  /* 0x0000000414007c0c */ /* 0x000fc6000bf46270 */
[--C-:B-1----:R-:W-:Y:S01]  /*7ad0*/  @!P4 IMAD.WIDE R12, R19, 0x4, R6.reuse ;  /* 0x00000004130cc825 */ /* 0x102fe200078e0206 */
[----:B------:R0:W-:Y:S03]  /*7ae0*/  @!P3 ST.E.64 desc[UR36][R10.64], R108 ;  /* 0x0000006c0a00b985 */ /* 0x0001e6000c101b24 */
[--C-:B------:R-:W-:Y:S01]  /*7af0*/  @!P6 IMAD.WIDE R18, R3, 0x4, R6.reuse ;  /* 0x000000040312e825 */ /* 0x100fe200078e0206 */
[----:B------:R1:W-:Y:S03]  /*7b00*/  @!P4 ST.E.64 desc[UR36][R12.64], R112 ;  /* 0x000000700c00c985 */ /* 0x0003e6000c101b24 */
[----:B------:R-:W-:Y:S01]  /*7b10*/  VIADD R3, R0, 0xc8 ;  /* 0x000000c800037836 */ /* 0x000fe20000000000 */
[----:B------:R-:W-:Y:S01]  /*7b20*/  @!P1 LEA.HI R4, R4, R4, RZ, 0x1 ;  /* 0x0000000404049211 */ /* 0x000fe200078f08ff */
[----:B------:R-:W-:Y:S01]  /*7b30*/  @!P5 IMAD.WIDE R16, R21, 0x4, R6 ;  /* 0x000000041510d825 */ /* 0x000fe200078e0206 */
[----:B------:R-:W-:-:S02]  /*7b40*/  @!P2 LEA.HI R20, R20, R20, RZ, 0x1 ;  /* 0x000000141414a211 */ /* 0x000fc400078f08ff */
[----:B------:R-:W-:Y:S01]  /*7b50*/  ISETP.GE.AND P0, PT, R3, UR4, PT ;  /* 0x0000000403007c0c */ /* 0x000fe2000bf06270 */
[C---:B------:R-:W-:Y:S01]  /*7b60*/  VIADD R21, R0.reuse, 0xe0 ;  /* 0x000000e000157836 */ /* 0x040fe20000000000 */
[----:B------:R3:W-:Y:S01]  /*7b70*/  @!P5 ST.E.64 desc[UR36][R16.64], R116 ;  /* 0x000000741000d985 */ /* 0x0007e2000c101b24 */
[C---:B--2---:R-:W-:Y:S02]  /*7b80*/  VIADD R14, R0.reuse, 0xe8 ;  /* 0x000000e8000e7836 */ /* 0x044fe40000000000 */
[C---:B------:R-:W-:Y:S01]  /*7b90*/  VIADD R15, R0.reuse, 0xf0 ;  /* 0x000000f0000f7836 */ /* 0x040fe20000000000 */
[----:B------:R2:W-:Y:S01]  /*7ba0*/  @!P6 ST.E.64 desc[UR36][R18.64], R120 ;  /* 0x000000781200e985 */ /* 0x0005e2000c101b24 */
[----:B0-----:R-:W-:Y:S01]  /*7bb0*/  VIADD R11, R0, 0xf8 ;  /* 0x000000f8000b7836 */ /* 0x001fe20000000000 */
[----:B------:R-:W-:Y:S02]  /*7bc0*/  ISETP.GE.AND P3, PT, R21, UR4, PT ;  /* 0x0000000415007c0c */ /* 0x000fe4000bf66270 */
[----:B------:R-:W-:-:S02]  /*7bd0*/  ISETP.GE.AND P4, PT, R14, UR4, PT ;  /* 0x000000040e007c0c */ /* 0x000fc4000bf86270 */
[----:B------:R-:W-:Y:S02]  /*7be0*/  ISETP.GE.AND P5, PT, R15, UR4, PT ;  /* 0x000000040f007c0c */ /* 0x000fe4000bfa6270 */
[----:B------:R-:W-:Y:S02]  /*7bf0*/  ISETP.GE.AND P6, PT, R11, UR4, PT ;  /* 0x000000040b007c0c */ /* 0x000fe4000bfc6270 */
[----:B------:R-:W-:Y:S02]  /*7c00*/  @!P0 LEA.HI R3, R3, R3, RZ, 0x1 ;  /* 0x0000000303038211 */ /* 0x000fe400078f08ff */
[----:B-1----:R-:W-:Y:S02]  /*7c10*/  @!P1 LOP3.LUT R13, R4, 0xfffffffe, RZ, 0xc0, !PT ;  /* 0xfffffffe040d9812 */ /* 0x002fe400078ec0ff */
[----:B------:R-:W-:Y:S02]  /*7c20*/  @!P0 LOP3.LUT R3, R3, 0xfffffffe, RZ, 0xc0, !PT ;  /* 0xfffffffe03038812 */ /* 0x000fe400078ec0ff */
[----:B------:R-:W-:Y:S01]  /*7c30*/  @!P3 LEA.HI R21, R21, R21, RZ, 0x1 ;  /* 0x000000151515b211 */ /* 0x000fe200078f08ff */
[----:B------:R-:W-:Y:S01]  /*7c40*/  @!P1 IMAD.WIDE R12, R13, 0x4, R6 ;  /* 0x000000040d0c9825 */ /* 0x000fe200078e0206 */
[----:B------:R-:W-:-:S02]  /*7c50*/  @!P4 LEA.HI R14, R14, R14, RZ, 0x1 ;  /* 0x0000000e0e0ec211 */ /* 0x000fc400078f08ff */
[----:B------:R-:W-:Y:S02]  /*7c60*/  @!P5 LEA.HI R10, R15, R15, RZ, 0x1 ;  /* 0x0000000f0f0ad211 */ /* 0x000fe400078f08ff */
[----:B------:R-:W-:Y:S02]  /*7c70*/  @!P6 LEA.HI R11, R11, R11, RZ, 0x1 ;  /* 0x0000000b0b0be211 */ /* 0x000fe400078f08ff */
[----:B------:R-:W-:Y:S02]  /*7c80*/  @!P2 LOP3.LUT R15, R20, 0xfffffffe, RZ, 0xc0, !PT ;  /* 0xfffffffe140fa812 */ /* 0x000fe400078ec0ff */
[----:B---3--:R-:W-:Y:S02]  /*7c90*/  @!P3 LOP3.LUT R17, R21, 0xfffffffe, RZ, 0xc0, !PT ;  /* 0xfffffffe1511b812 */ /* 0x008fe400078ec0ff */
[----:B--2---:R-:W-:Y:S01]  /*7ca0*/  @!P4 LOP3.LUT R19, R14, 0xfffffffe, RZ, 0xc0, !PT ;  /* 0xfffffffe0e13c812 */ /* 0x004fe200078ec0ff */
[----:B------:R-:W-:Y:S01]  /*7cb0*/  @!P2 IMAD.WIDE R14, R15, 0x4, R6 ;  /* 0x000000040f0ea825 */ /* 0x000fe200078e0206 */
[----:B------:R-:W-:-:S02]  /*7cc0*/  @!P5 LOP3.LUT R21, R10, 0xfffffffe, RZ, 0xc0, !PT ;  /* 0xfffffffe0a15d812 */ /* 0x000fc400078ec0ff */
        /* <DEDUP_REMOVED lines=13> */
.L_x_214:
[----:B------:R-:W-:Y:S05]  /*7da0*/  BSYNC B0 ;  /* 0x0000000000007941 */ /* 0x000fea0003800000 */
.L_x_213:
[----:B------:R-:W-:Y:S01]  /*7db0*/  ISETP.GE.AND P0, PT, R9, R8, PT ;  /* 0x000000080900720c */ /* 0x000fe20003f06270 */
[----:B0-----:R2:W0:Y:S04]  /*7dc0*/  SHFL.IDX PT, R3, R5, 0x1, 0x1c1f ;  /* 0x003c1f0005037f89 */ /* 0x00142800000e0000 */
[----:B------:R-:W0:Y:S08]  /*7dd0*/  SHFL.IDX PT, R2, R2, 0x1, 0x1c1f ;  /* 0x003c1f0002027f89 */ /* 0x000e3000000e0000 */
[----:B--2---:R-:W-:Y:S05]  /*7de0*/  @P0 BRA `(.L_x_184) ;  /* 0x0000005400280947 */ /* 0x004fea0003800000 */
[C---:B------:R-:W-:Y:S01]  /*7df0*/  VIADD R4, R0.reuse, 0x8 ;  /* 0x0000000800047836 */ /* 0x040fe20000000000 */
[C---:B------:R-:W-:Y:S01]  /*7e00*/  IADD3 R5, R0.reuse, 0x10, RZ ;  /* 0x0000001000057810 */ /* 0x040fe20007ffe0ff */
[----:B------:R-:W-:Y:S01]  /*7e10*/  ULDC UR4, c[0x0][0xbc8] ;  /* 0x0002f20000047ab9 */ /* 0x000fe20000000800 */
[C---:B-1----:R-:W-:Y:S01]  /*7e20*/  VIADD R10, R0.reuse, 0x18 ;  /* 0x00000018000a7836 */ /* 0x042fe20000000000 */
[C---:B------:R-:W-:Y:S01]  /*7e30*/  ISETP.GE.AND P0, PT, R0.reuse, UR4, PT ;  /* 0x0000000400007c0c */ /* 0x040fe2000bf06270 */
[----:B------:R-:W-:Y:S01]  /*7e40*/  VIADD R11, R0, 0x20 ;  /* 0x00000020000b7836 */ /* 0x000fe20000000000 */
[----:B------:R-:W-:Y:S01]  /*7e50*/  ISETP.GE.AND P1, PT, R4, UR4, PT ;  /* 0x0000000404007c0c */ /* 0x000fe2000bf26270 */
[C---:B------:R-:W-:Y:S01]  /*7e60*/  VIADD R12, R0.reuse, 0x28 ;  /* 0x00000028000c7836 */ /* 0x040fe20000000000 */
[----:B------:R-:W-:Y:S01]  /*7e70*/  ISETP.GE.AND P2, PT, R5, UR4, PT ;  /* 0x0000000405007c0c */ /* 0x000fe2000bf46270 */
[----:B------:R-:W-:Y:S01]  /*7e80*/  VIADD R13, R0, 0x30 ;  /* 0x00000030000d7836 */ /* 0x000fe20000000000 */
[----:B------:R-:W-:Y:S01]  /*7e90*/  ISETP.GE.AND P5, PT, R10, UR4, PT ;  /* 0x000000040a007c0c */ /* 0x000fe2000bfa6270 */
[C---:B------:R-:W-:Y:S01]  /*7ea0*/  VIADD R14, R0.reuse, 0x38 ;  /* 0x00000038000e7836 */ /* 0x040fe20000000000 */
[----:B------:R-:W-:Y:S01]  /*7eb0*/  ISETP.GE.AND P6, PT, R11, UR4, PT ;  /* 0x000000040b007c0c */ /* 0x000fe2000bfc6270 */
[C---:B------:R-:W-:Y:S01]  /*7ec0*/  VIADD R16, R0.reuse, 0x48 ;  /* 0x0000004800107836 */ /* 0x040fe20000000000 */
[C---:B------:R-:W-:Y:S01]  /*7ed0*/  IADD3 R15, R0.reuse, 0x40, RZ ;  /* 0x00000040000f7810 */ /* 0x040fe20007ffe0ff */
[----:B------:R-:W-:-:S02]  /*7ee0*/  VIADD R18, R0, 0x50 ;  /* 0x0000005000127836 */ /* 0x000fc40000000000 */
[C---:B------:R-:W-:Y:S01]  /*7ef0*/  VIADD R19, R0.reuse, 0x58 ;  /* 0x0000005800137836 */ /* 0x040fe20000000000 */
[----:B------:R-:W-:Y:S01]  /*7f00*/  ISETP.GE.AND P3, PT, R15, UR4, PT ;  /* 0x000000040f007c0c */ /* 0x000fe2000bf66270 */
[----:B------:R-:W-:Y:S01]  /*7f10*/  VIADD R20, R0, 0x80 ;  /* 0x0000008000147836 */ /* 0x000fe20000000000 */
[----:B------:R-:W-:Y:S02]  /*7f20*/  @!P1 LEA.HI R4, R4, R4, RZ, 0x1 ;  /* 0x0000000404049211 */ /* 0x000fe400078f08ff */
[----:B------:R-:W-:Y:S02]  /*7f30*/  @!P2 LEA.HI R5, R5, R5, RZ, 0x1 ;  /* 0x000000050505a211 */ /* 0x000fe400078f08ff */
[----:B----4-:R-:W-:Y:S02]  /*7f40*/  @!P1 LOP3.LUT R7, R4, 0xfffffffe, RZ, 0xc0, !PT ;  /* 0xfffffffe04079812 */ /* 0x010fe400078ec0ff */
[----:B------:R-:W-:Y:S01]  /*7f50*/  @!P2 LOP3.LUT R9, R5, 0xfffffffe, RZ, 0xc0, !PT ;  /* 0xfffffffe0509a812 */ /* 0x000fe200078ec0ff */
[----:B0-----:R-:W-:Y:S01]  /*7f60*/  @!P0 IMAD.WIDE R4, R0, 0x4, R2 ;  /* 0x0000000400048825 */ /* 0x001fe200078e0202 */
[----:B------:R-:W-:-:S02]  /*7f70*/  ISETP.GE.AND P4, PT, R16, UR4, PT ;  /* 0x0000000410007c0c */ /* 0x000fc4000bf86270 */
[----:B------:R-:W-:Y:S01]  /*7f80*/  @!P5 LEA.HI R10, R10, R10, RZ, 0x1 ;  /* 0x0000000a0a0ad211 */ /* 0x000fe200078f08ff */
[--C-:B---3--:R-:W-:Y:S01]  /*7f90*/  @!P1 IMAD.WIDE R6, R7, 0x4, R2.reuse ;  /* 0x0000000407069825 */ /* 0x108fe200078e0202 */
[----:B------:R0:W-:Y:S01]  /*7fa0*/  @!P0 ST.E.64 desc[UR36][R4.64], R26 ;  /* 0x0000001a04008985 */ /* 0x0001e2000c101b24 */
[----:B------:R-:W-:Y:S02]  /*7fb0*/  ISETP.GE.AND P0, PT, R12, UR4, PT ;  /* 0x000000040c007c0c */ /* 0x000fe4000bf06270 */
[----:B------:R-:W-:Y:S01]  /*7fc0*/  @!P2 IMAD.WIDE R8, R9, 0x4, R2 ;  /* 0x000000040908a825 */ /* 0x000fe200078e0202 */
[----:B------:R1:W-:Y:S01]  /*7fd0*/  @!P1 ST.E.64 desc[UR36][R6.64], R30 ;  /* 0x0000001e06009985 */ /* 0x0003e2000c101b24 */
[----:B------:R-:W-:Y:S02]  /*7fe0*/  ISETP.GE.AND P1, PT, R13, UR4, PT ;  /* 0x000000040d007c0c */ /* 0x000fe4000bf26270 */
[----:B------:R-:W-:Y:S01]  /*7ff0*/  @!P6 LEA.HI R11, R11, R11, RZ, 0x1 ;  /* 0x0000000b0b0be211 */ /* 0x000fe200078f08ff */
[----:B------:R2:W-:Y:S01]  /*8000*/  @!P2 ST.E.64 desc[UR36][R8.64], R34 ;  /* 0x000000220800a985 */ /* 0x0005e2000c101b24 */
[----:B------:R-:W-:-:S02]  /*8010*/  ISETP.GE.AND P2, PT, R14, UR4, PT ;  /* 0x000000040e007c0c */ /* 0x000fc4000bf46270 */
[----:B------:R-:W-:Y:S02]  /*8020*/  @!P3 LEA.HI R15, R15, R15, RZ, 0x1 ;  /* 0x0000000f0f0fb211 */ /* 0x000fe400078f08ff */
[----:B------:R-:W-:Y:S02]  /*8030*/  @!P4 LEA.HI R16, R16, R16, RZ, 0x1 ;  /* 0x000000101010c211 */ /* 0x000fe400078f08ff */
[----:B0-----:R-:W-:Y:S02]  /*8040*/  @!P5 LOP3.LUT R5, R10, 0xfffffffe, RZ, 0xc0, !PT ;  /* 0xfffffffe0a05d812 */ /* 0x001fe400078ec0ff */
[----:B------:R-:W-:Y:S02]  /*8050*/  @!P0 LEA.HI R12, R12, R12, RZ, 0x1 ;  /* 0x0000000c0c0c8211 */ /* 0x000fe400078f08ff */
[----:B-1----:R-:W-:Y:S01]  /*8060*/  @!P6 LOP3.LUT R7, R11, 0xfffffffe, RZ, 0xc0, !PT ;  /* 0xfffffffe0b07e812 */ /* 0x002fe200078ec0ff */
[----:B------:R-:W-:Y:S01]  /*8070*/  @!P5 IMAD.WIDE R4, R5, 0x4, R2 ;  /* 0x000000040504d825 */ /* 0x000fe200078e0202 */
[----:B------:R-:W-:-:S02]  /*8080*/  @!P1 LEA.HI R13, R13, R13, RZ, 0x1 ;  /* 0x0000000d0d0d9211 */ /* 0x000fc400078f08ff */
[----:B------:R-:W-:Y:S01]  /*8090*/  @!P2 LEA.HI R14, R14, R14, RZ, 0x1 ;  /* 0x0000000e0e0ea211 */ /* 0x000fe200078f08ff */
[----:B------:R-:W-:Y:S01]  /*80a0*/  @!P6 IMAD.WIDE R6, R7, 0x4, R2 ;  /* 0x000000040706e825 */ /* 0x000fe200078e0202 */
[----:B--2---:R-:W-:Y:S01]  /*80b0*/  @!P0 LOP3.LUT R9, R12, 0xfffffffe, RZ, 0xc0, !PT ;  /* 0xfffffffe0c098812 */ /* 0x004fe200078ec0ff */
[----:B------:R0:W-:Y:S01]  /*80c0*/  @!P5 ST.E.64 desc[UR36][R4.64], R38 ;  /* 0x000000260400d985 */ /* 0x0001e2000c101b24 */
[----:B------:R-:W-:Y:S02]  /*80d0*/  @!P1 LOP3.LUT R13, R13, 0xfffffffe, RZ, 0xc0, !PT ;  /* 0xfffffffe0d0d9812 */ /* 0x000fe400078ec0ff */
[----:B------:R-:W-:Y:S01]  /*80e0*/  @!P2 LOP3.LUT R11, R14, 0xfffffffe, RZ, 0xc0, !PT ;  /* 0xfffffffe0e0ba812 */ /* 0x000fe200078ec0ff */
[----:B------:R1:W-:Y:S01]  /*80f0*/  @!P6 ST.E.64 desc[UR36][R6.64], R42 ;  /* 0x0000002a0600e985 */ /* 0x0003e2000c101b24 */
[----:B------:R-:W-:Y:S01]  /*8100*/  @!P3 LOP3.LUT R15, R15, 0xfffffffe, RZ, 0xc0, !PT ;  /* 0xfffffffe0f0fb812 */ /* 0x000fe200078ec0ff */
[----:B------:R-:W-:Y:S01]  /*8110*/  VIADD R14, R0, 0x60 ;  /* 0x00000060000e7836 */ /* 0x000fe20000000000 */
[----:B------:R-:W-:-:S02]  /*8120*/  @!P4 LOP3.LUT R17, R16, 0xfffffffe, RZ, 0xc0, !PT ;  /* 0xfffffffe1011c812 */ /* 0x000fc400078ec0ff */
[----:B------:R-:W-:Y:S02]  /*8130*/  ISETP.GE.AND P5, PT, R18, UR4, PT ;  /* 0x0000000412007c0c */ /* 0x000fe4000bfa6270 */
[----:B------:R-:W-:Y:S02]  /*8140*/  ISETP.GE.AND P6, PT, R19, UR4, PT ;  /* 0x0000000413007c0c */ /* 0x000fe4000bfc6270 */
[----:B------:R-:W-:Y:S01]  /*8150*/  IADD3 R16, R0, 0x70, RZ ;  /* 0x0000007000107810 */ /* 0x000fe20007ffe0ff */
        /* <DEDUP_REMOVED lines=10> */
[----:B------:R-:W-:Y:S01]  /*8200*/  @!P4 IMAD.WIDE R12, R17, 0x4, R2 ;  /* 0x00000004110cc825 */ /* 0x000fe200078e0202 */
[----:B------:R3:W-:Y:S01]  /*8210*/  @!P3 ST.E.64 desc[UR36][R10.64], R58 ;  /* 0x0000003a0a00b985 */ /* 0x0007e2000c101b24 */
[----:B------:R-:W-:Y:S02]  /*8220*/  @!P6 LEA.HI R19, R19, R19, RZ, 0x1 ;  /* 0x000000131313e211 */ /* 0x000fe400078f08ff */
[C---:B------:R-:W-:Y:S01]  /*8230*/  VIADD R15, R0.reuse, 0x68 ;  /* 0x00000068000f7836 */ /* 0x040fe20000000000 */
[----:B------:R4:W-:Y:S01]  /*8240*/  @!P4 ST.E.64 desc[UR36][R12.64], R62 ;  /* 0x0000003e0c00c985 */ /* 0x0009e2000c101b24 */
[----:B------:R-:W-:Y:S01]  /*8250*/  VIADD R17, R0, 0x78 ;  /* 0x0000007800117836 */ /* 0x000fe20000000000 */
[----:B------:R-:W-:Y:S02]  /*8260*/  ISETP.GE.AND P4, PT, R14, UR4, PT ;  /* 0x000000040e007c0c */ /* 0x000fe4000bf86270 */
[----:B------:R-:W-:Y:S02]  /*8270*/  ISETP.GE.AND P3, PT, R15, UR4, PT ;  /* 0x000000040f007c0c */ /* 0x000fe4000bf66270 */
[----:B------:R-:W-:-:S02]  /*8280*/  ISETP.GE.AND P1, PT, R17, UR4, PT ;  /* 0x0000000411007c0c */ /* 0x000fc4000bf26270 */
        /* <DEDUP_REMOVED lines=19> */
[----:B----4-:R-:W-:Y:S01]  /*83c0*/  @!P0 LOP3.LUT R13, R20, 0xfffffffe, RZ, 0xc0, !PT ;  /* 0xfffffffe140d8812 */ /* 0x010fe200078ec0ff */
[----:B------:R-:W-:Y:S01]  /*83d0*/  VIADD R20, R0, 0xb8 ;  /* 0x000000b800147836 */ /* 0x000fe20000000000 */
[----:B------:R-:W-:Y:S01]  /*83e0*/  ISETP.GE.AND P6, PT, R18, UR4, PT ;  /* 0x0000000412007c0c */ /* 0x000fe2000bfc6270 */
[----:B0-----:R-:W-:Y:S01]  /*83f0*/  @!P4 IMAD.WIDE R4, R9, 0x4, R2 ;  /* 0x000000040904c825 */ /* 0x001fe200078e0202 */
[----:B------:R-:W-:-:S03]  /*8400*/  ISETP.GE.AND P5, PT, R19, UR4, PT ;  /* 0x0000000413007c0c */ /* 0x000fc6000bfa6270 */
        /* <DEDUP_REMOVED lines=8> */
[----:B------:R-:W-:-:S02]  /*8490*/  ISETP.GE.AND P3, PT, R16, UR4, PT ;  /* 0x0000000410007c0c */ /* 0x000fc4000bf66270 */
        /* <DEDUP_REMOVED lines=34> */
[----:B------:R0:W-:Y:S02]  /*86c0*/  @!P0 ST.E.64 desc[UR36][R4.64], R102 ;  /* 0x0000006604008985 */ /* 0x0001e4000c101b24 */
        /* <DEDUP_REMOVED lines=46> */
[----:B--2---:R-:W-:-:S05]  /*89b0*/  LOP3.LUT R5, R0, 0xfffffffe, RZ, 0xc0, !PT ;  /* 0xfffffffe00057812 */ /* 0x004fca00078ec0ff */
[----:B------:R-:W-:-:S05]  /*89c0*/  IMAD.WIDE R2, R5, 0x4, R2 ;  /* 0x0000000405027825 */ /* 0x000fca00078e0202 */
[----:B------:R0:W-:Y:S01]  /*89d0*/  ST.E.64 desc[UR36][R2.64], R150 ;  /* 0x0000009602007985 */ /* 0x0001e2000c101b24 */
[----:B------:R-:W-:Y:S05]  /*89e0*/  BRA `(.L_x_184) ;  /* 0x0000004800287947 */ /* 0x000fea0003800000 */
.L_x_212:
[----:B------:R-:W0:Y:S02]  /*89f0*/  S2R R0, SR_TID.X ;  /* 0x0000000000007919 */ /* 0x000e240000002100 */
[----:B0-----:R-:W-:-:S04]  /*8a00*/  IADD3 R2, R0, -0x80, RZ ;  /* 0xffffff8000027810 */ /* 0x001fc80007ffe0ff */
[----:B------:R-:W-:-:S13]  /*8a10*/  ISETP.GT.AND P0, PT, R2, 0x7f, PT ;  /* 0x0000007f0200780c */ /* 0x000fda0003f04270 */
[----:B------:R-:W-:Y:S05]  /*8a20*/  @P0 BRA `(.L_x_184) ;  /* 0x0000004800180947 */ /* 0x000fea0003800000 */
[----:B------:R-:W0:Y:S01]  /*8a30*/  S2R R3, SR_CTAID.X ;  /* 0x0000000000037919 */ /* 0x000e220000002500 */
[----:B------:R-:W1:Y:S01]  /*8a40*/  LDC R6, c[0x0][0xce8] ;  /* 0x00033a00ff067b82 */ /* 0x000e620000000800 */
[----:B------:R-:W-:Y:S01]  /*8a50*/  ULDC UR4, c[0x0][0xb88] ;  /* 0x0002e20000047ab9 */ /* 0x000fe20000000800 */
[----:B0-----:R-:W-:Y:S02]  /*8a60*/  IMAD R0, R3, 0x80, R0 ;  /* 0x0000008003007824 */ /* 0x001fe400078e0200 */
[----:B-1----:R-:W-:Y:S02]  /*8a70*/  IMAD R3, R6, UR4, RZ ;  /* 0x0000000406037c24 */ /* 0x002fe4000f8e02ff */
[----:B------:R-:W-:-:S05]  /*8a80*/  VIADD R0, R0, 0xffffff80 ;  /* 0xffffff8000007836 */ /* 0x000fca0000000000 */
[----:B------:R-:W-:-:S13]  /*8a90*/  ISETP.GE.AND P0, PT, R0, R3, PT ;  /* 0x000000030000720c */ /* 0x000fda0003f06270 */
[----:B------:R-:W-:Y:S05]  /*8aa0*/  @P0 BRA `(.L_x_184) ;  /* 0x0000004400f80947 */ /* 0x000fea0003800000 */
[----:B------:R-:W2:Y:S01]  /*8ab0*/  LDL R4, [R1+0x4] ;  /* 0x0000040001047983 */ /* 0x000ea20000100800 */
[----:B------:R-:W-:Y:S01]  /*8ac0*/  ISETP.NE.AND P0, PT, R6, 0x1, PT ;  /* 0x000000010600780c */ /* 0x000fe20003f05270 */
[----:B------:R-:W-:Y:S01]  /*8ad0*/  S2UR UR7, SR_CTAID.Z ;  /* 0x00000000000779c3 */ /* 0x000fe20000002700 */
[----:B------:R-:W-:Y:S01]  /*8ae0*/  ULDC.64 UR8, c[0x0][0xcd0] ;  /* 0x0003340000087ab9 */ /* 0x000fe20000000a00 */
[----:B------:R-:W-:-:S06]  /*8af0*/  IMAD.MOV.U32 R5, RZ, RZ, R0 ;  /* 0x000000ffff057224 */ /* 0x000fcc00078e0000 */
[----:B------:R-:W0:Y:S08]  /*8b00*/  LDC.64 R10, c[0x0][0xcd8] ;  /* 0x00033600ff0a7b82 */ /* 0x000e300000000a00 */
[----:B------:R-:W1:Y:S08]  /*8b10*/  @P0 LDC R7, c[0x0][0xcec] ;  /* 0x00033b00ff070b82 */ /* 0x000e700000000800 */
[----:B------:R-:W3:Y:S08]  /*8b20*/  @P0 LDC R9, c[0x0][0xcf0] ;  /* 0x00033c00ff090b82 */ /* 0x000ef00000000800 */
[----:B------:R-:W4:Y:S08]  /*8b30*/  S2UR UR10, SR_CTAID.Y ;  /* 0x00000000000a79c3 */ /* 0x000f300000002600 */
[----:B------:R-:W4:Y:S01]  /*8b40*/  LDC R8, c[0x0][0xd50] ;  /* 0x00035400ff087b82 */ /* 0x000f220000000800 */
[----:B--2---:R-:W-:Y:S01]  /*8b50*/  R2UR UR11, R4 ;  /* 0x00000000040b72ca */ /* 0x004fe200000e0000 */
[----:B-1----:R-:W-:-:S05]  /*8b60*/  @P0 IMAD.HI.U32 R4, R0, R7, RZ ;  /* 0x0000000700040227 */ /* 0x002fca00078e00ff */
[----:B---3--:R-:W-:-:S07]  /*8b70*/  @P0 SHF.R.U32.HI R5, RZ, R9, R4 ;  /* 0x00000009ff050219 */ /* 0x008fce0000011604 */
[----:B------:R-:W-:Y:S02]  /*8b80*/  USHF.R.S32.HI UR6, URZ, 0x1f, UR11 ;  /* 0x0000001f3f067899 */ /* 0x000fe4000801140b */
[----:B------:R-:W-:Y:S01]  /*8b90*/  IMAD R7, RZ, RZ, -UR11 ;  /* 0x8000000bff077e24 */ /* 0x000fe2000f8e02ff */
[----:B------:R-:W-:Y:S02]  /*8ba0*/  UIMAD.WIDE.U32 UR4, UR11, UR8, URZ ;  /* 0x000000080b0472a5 */ /* 0x000fe4000f8e003f */
[----:B------:R-:W-:Y:S01]  /*8bb0*/  UIMAD UR6, UR6, UR8, URZ ;  /* 0x00000008060672a4 */ /* 0x000fe2000f8e023f */
[----:B----4-:R-:W-:Y:S01]  /*8bc0*/  IMAD R9, R8, R7, UR10 ;  /* 0x0000000a08097e24 */ /* 0x010fe2000f8e0207 */
[----:B------:R-:W-:Y:S01]  /*8bd0*/  USHF.R.S32.HI UR8, URZ, 0x1f, UR7 ;  /* 0x0000001f3f087899 */ /* 0x000fe20008011407 */
[----:B------:R-:W-:Y:S01]  /*8be0*/  IMAD.MOV R7, RZ, RZ, -R5 ;  /* 0x000000ffff077224 */ /* 0x000fe200078e0a05 */
[----:B------:R-:W-:Y:S01]  /*8bf0*/  UIMAD UR6, UR11, UR9, UR6 ;  /* 0x000000090b0672a4 */ /* 0x000fe2000f8e0206 */
[----:B------:R-:W-:Y:S01]  /*8c00*/  IMAD.U32 R3, RZ, RZ, UR5 ;  /* 0x00000005ff037e24 */ /* 0x000fe2000f8e00ff */
[----:B------:R-:W-:Y:S01]  /*8c10*/  SHF.R.S32.HI R4, RZ, 0x1f, R9 ;  /* 0x0000001fff047819 */ /* 0x000fe20000011409 */
[----:B------:R-:W-:Y:S01]  /*8c20*/  IMAD.U32 R2, RZ, RZ, UR4 ;  /* 0x00000004ff027e24 */ /* 0x000fe2000f8e00ff */
[----:B------:R-:W-:Y:S01]  /*8c30*/  UIADD3 UR6, UR5, UR6, URZ ;  /* 0x0000000605067290 */ /* 0x000fe2000fffe03f */
[----:B0-----:R-:W-:-:S02]  /*8c40*/  IMAD R12, R10, UR8, RZ ;  /* 0x000000080a0c7c24 */ /* 0x001fc4000f8e02ff */
[----:B------:R-:W-:Y:S01]  /*8c50*/  ULDC.64 UR4, c[0x0][0xce0] ;  /* 0x0003380000047ab9 */ /* 0x000fe20000000a00 */
[----:B------:R-:W-:Y:S02]  /*8c60*/  IMAD R7, R6, R7, R0 ;  /* 0x0000000706077224 */ /* 0x000fe400078e0200 */
[----:B------:R-:W-:Y:S01]  /*8c70*/  MOV R3, UR6 ;  /* 0x0000000600037c02 */ /* 0x000fe20008000f00 */
[----:B------:R-:W-:Y:S02]  /*8c80*/  IMAD R11, R11, UR7, R12 ;  /* 0x000000070b0b7c24 */ /* 0x000fe4000f8e020c */
[----:B------:R-:W-:Y:S01]  /*8c90*/  IMAD R4, R4, UR4, RZ ;  /* 0x0000000404047c24 */ /* 0x000fe2000f8e02ff */
[----:B------:R-:W-:Y:S01]  /*8ca0*/  SHF.R.S32.HI R0, RZ, 0x1f, R7 ;  /* 0x0000001fff007819 */ /* 0x000fe20000011407 */
[----:B------:R-:W-:-:S04]  /*8cb0*/  IMAD.WIDE.U32 R2, R10, UR7, R2 ;  /* 0x000000070a027c25 */ /* 0x000fc8000f8e0002 */
[----:B------:R-:W-:Y:S02]  /*8cc0*/  IMAD.IADD R3, R11, 0x1, R3 ;  /* 0x000000010b037824 */ /* 0x000fe400078e0203 */
[C---:B------:R-:W-:Y:S02]  /*8cd0*/  IMAD R4, R9.reuse, UR5, R4 ;  /* 0x0000000509047c24 */ /* 0x040fe4000f8e0204 */
[----:B------:R-:W-:Y:S01]  /*8ce0*/  IMAD.WIDE.U32 R2, R9, UR4, R2 ;  /* 0x0000000409027c25 */ /* 0x000fe2000f8e0002 */
[----:B------:R-:W-:Y:S01]  /*8cf0*/  SHF.R.S32.HI R9, RZ, 0x1f, R5 ;  /* 0x0000001fff097819 */ /* 0x000fe20000011405 */
[----:B------:R-:W-:Y:S02]  /*8d00*/  ULDC.64 UR4, c[0x0][0xcc8] ;  /* 0x0003320000047ab9 */ /* 0x000fe40000000a00 */
[----:B------:R-:W-:Y:S01]  /*8d10*/  IMAD R0, R0, UR4, RZ ;  /* 0x0000000400007c24 */ /* 0x000fe2000f8e02ff */
[----:B------:R-:W-:-:S03]  /*8d20*/  IADD3 R2, P0, R5, R2, RZ ;  /* 0x0000000205027210 */ /* 0x000fc60007f1e0ff */
[----:B------:R-:W-:Y:S01]  /*8d30*/  IMAD R5, R7, UR5, R0 ;  /* 0x0000000507057c24 */ /* 0x000fe2000f8e0200 */
[----:B------:R-:W-:-:S03]  /*8d40*/  IADD3.X R3, R9, R3, R4, P0, !PT ;  /* 0x0000000309037210 */ /* 0x000fc600007fe404 */
[----:B------:R-:W-:Y:S01]  /*8d50*/  IMAD.WIDE.U32 R2, R7, UR4, R2 ;  /* 0x0000000407027c25 */ /* 0x000fe2000f8e0002 */
[----:B------:R-:W-:-:S03]  /*8d60*/  ULDC.64 UR4, c[0x0][0xca8] ;  /* 0x00032a0000047ab9 */ /* 0x000fc60000000a00 */
[----:B------:R-:W-:Y:S01]  /*8d70*/  IMAD.IADD R3, R3, 0x1, R5 ;  /* 0x0000000103037824 */ /* 0x000fe200078e0205 */
[----:B------:R-:W-:-:S04]  /*8d80*/  LEA R4, P0, R2, UR4, 0x2 ;  /* 0x0000000402047c11 */ /* 0x000fc8000f8010ff */
[----:B------:R-:W-:Y:S01]  /*8d90*/  LEA.HI.X R5, R2, UR5, R3, 0x2, P0 ;  /* 0x0000000502057c11 */ /* 0x000fe200080f1403 */
[----:B------:R-:W-:-:S05]  /*8da0*/  IMAD.MOV.U32 R3, RZ, RZ, -0x800000 ;  /* 0xff800000ff037424 */ /* 0x000fca00078e00ff */
[----:B------:R0:W-:Y:S01]  /*8db0*/  STG.E desc[UR36][R4.64], R3 ;  /* 0x0000000304007986 */ /* 0x0001e2000c101924 */
[----:B------:R-:W-:Y:S05]  /*8dc0*/  BRA `(.L_x_184) ;  /* 0x0000004400307947 */ /* 0x000fea0003800000 */
.L_x_182:
[----:B------:R-:W-:-:S08]  /*8dd0*/  NOP ;  /* 0x0000000000007918 */ /* 0x000fd00000000000 */
[----:B0-----:R-:W0:-:S00]  /*8de0*/  USETMAXREG.DEALLOC.CTAPOOL 0x28 ;  /* 0x00000028000079c8 */ /* 0x001e0000080e0500 */
[----:B0-----:R-:W-:-:S06]  /*8df0*/  LOP3.LUT R18, R0, 0x3, RZ, 0xc0, !PT ;  /* 0x0000000300127812 */ /* 0x001fcc00078ec0ff */
[----:B------:R-:W0:Y:S01]  /*8e00*/  S2UR UR6, SR_CTAID.Y ;  /* 0x00000000000679c3 */ /* 0x000e220000002600 */
[----:B------:R-:W1:Y:S07]  /*8e10*/  SHFL.IDX PT, R0, R18, RZ, 0x1f ;  /* 0x00001fff12007589 */ /* 0x000e6e00000e0000 */
[----:B------:R-:W2:Y:S01]  /*8e20*/  S2UR UR43, SR_CTAID.Z ;  /* 0x00000000002b79c3 */ /* 0x000ea20000002700 */
[----:B-1----:R-:W-:-:S13]  /*8e30*/  ISETP.NE.AND P0, PT, R0, RZ, PT ;  /* 0x000000ff0000720c */ /* 0x002fda0003f05270 */
[----:B0-2---:R-:W-:Y:S05]  /*8e40*/  @!P0 BRA `(.L_x_215) ;  /* 0x0000000000288947 */ /* 0x005fea0003800000 */
        /* <DEDUP_REMOVED lines=10> */
.L_x_215:
[----:B------:R-:W-:Y:S01]  /*8ef0*/  ULDC UR7, c[0x0][0xd50] ;  /* 0x0003540000077ab9 */ /* 0x000fe20000000800 */
[----:B------:R-:W-:Y:S01]  /*8f00*/  UMOV UR39, UR6 ;  /* 0x0000000600277c82 */ /* 0x000fe20008000000 */
[----:B------:R-:W-:-:S11]  /*8f10*/  UISETP.NE.AND UP0, UPT, UR7, 0x1, UPT ;  /* 0x000000010700788c */ /* 0x000fd6000bf05270 */
[----:B------:R-:W-:Y:S01]  /*8f20*/  @UP0 ULDC UR4, c[0x0][0xd54] ;  /* 0x0003550000040ab9 */ /* 0x000fe20000000800 */
[----:B------:R-:W-:Y:S01]  /*8f30*/  @UP0 ULDC UR8, c[0x0][0xd58] ;  /* 0x0003560000080ab9 */ /* 0x000fe20000000800 */
[----:B------:R-:W-:-:S04]  /*8f40*/  UIMAD.WIDE.U32 UR4, UR6, UR4, URZ ;  /* 0x00000004060472a5 */ /* 0x000fc8000f8e003f */
[----:B------:R-:W-:-:S12]  /*8f50*/  @UP0 USHF.R.U32.HI UR39, URZ, UR8, UR5 ;  /* 0x000000083f270299 */ /* 0x000fd80008011605 */
.L_x_216:
[----:B------:R-:W-:Y:S01]  /*8f60*/  ISETP.LE.AND P0, PT, RZ, UR43, PT ;  /* 0x0000002bff007c0c */ /* 0x000fe2000bf03270 */
[----:B------:R-:W-:Y:S01]  /*8f70*/  UIADD3 UR4, -UR39, URZ, URZ ;  /* 0x0000003f27047290 */ /* 0x000fe2000fffe13f */
[----:B------:R-:W-:Y:S01]  /*8f80*/  MOV R26, 0x1 ;  /* 0x00000001001a7802 */ /* 0x000fe20000000f00 */
[----:B------:R-:W-:Y:S02]  /*8f90*/  IMAD.MOV.U32 R17, RZ, RZ, RZ ;  /* 0x000000ffff117224 */ /* 0x000fe400078e00ff */
[----:B------:R-:W-:Y:S01]  /*8fa0*/  UIMAD UR6, UR7, UR4, UR6 ;  /* 0x00000004070672a4 */ /* 0x000fe2000f8e0206 */
[----:B------:R-:W-:-:S07]  /*8fb0*/  IMAD.MOV.U32 R6, RZ, RZ, 0x1 ;  /* 0x00000001ff067424 */ /* 0x000fce00078e00ff */
[----:B------:R-:W-:Y:S05]  /*8fc0*/  @!P0 BRA `(.L_x_217) ;  /* 0x0000003c00e08947 */ /* 0x000fea0003800000 */
[----:B------:R-:W-:Y:S01]  /*8fd0*/  ULDC.64 UR4, c[0x0][0xb20] ;  /* 0x0002c80000047ab9 */ /* 0x000fe20000000a00 */
[----:B------:R-:W-:Y:S01]  /*8fe0*/  ULDC UR41, c[0x0][0x2f0] ;  /* 0x0000bc0000297ab9 */ /* 0x000fe20000000800 */
[----:B------:R-:W-:Y:S01]  /*8ff0*/  UISETP.NE.U32.AND UP0, UPT, UR4, URZ, UPT ;  /* 0x0000003f0400728c */ /* 0x000fe2000bf05070 */
[----:B------:R-:W-:-:S03]  /*9000*/  IMAD.MOV.U32 R24, RZ, RZ, RZ ;  /* 0x000000ffff187224 */ /* 0x000fc600078e00ff */
[----:B------:R-:W-:-:S06]  /*9010*/  UISETP.NE.AND.EX UP0, UPT, UR5, URZ, UPT, UP0 ;  /* 0x0000003f0500728c */ /* 0x000fcc000bf05300 */
[----:B------:R-:W-:-:S05]  /*9020*/  PLOP3.LUT P0, PT, PT, PT, UP0, 0x80, 0x0 ;  /* 0x000000000000781c */ /* 0x000fca0003f0f008 */
[----:B------:R-:W-:Y:S02]  /*9030*/  @UP0 ULDC.64 UR4, c[0x0][0xb20] ;  /* 0x0002c80000040ab9 */ /* 0x000fe40000000a00 */
[----:B------:R-:W-:-:S06]  /*9040*/  @UP0 UIMAD.WIDE UR4, UR43, 0x4, UR4 ;  /* 0x000000042b0408a5 */ /* 0x000fcc000f8e0204 */
[----:B------:R-:W-:Y:S02]  /*9050*/  IMAD.U32 R2, RZ, RZ, UR4 ;  /* 0x00000004ff027e24 */ /* 0x000fe4000f8e00ff */
[----:B------:R-:W-:Y:S01]  /*9060*/  IMAD.U32 R3, RZ, RZ, UR5 ;  /* 0x00000005ff037e24 */ /* 0x000fe2000f8e00ff */
[----:B------:R-:W-:Y:S02]  /*9070*/  ULDC.64 UR4, c[0x0][0x418] ;  /* 0x0001060000047ab9 */ /* 0x000fe40000000a00 */
[----:B------:R-:W-:Y:S01]  /*9080*/  UISETP.NE.U32.AND UP0, UPT, UR4, URZ, UPT ;  /* 0x0000003f0400728c */ /* 0x000fe2000bf05070 */
[----:B------:R-:W0:Y:S02]  /*9090*/  S2R R36, SR_CTAID.X ;  /* 0x0000000000247919 */ /* 0x000e240000002500 */
[----:B------:R-:W-:Y:S01]  /*90a0*/  ULDC UR4, c[0x0][0x424] ;  /* 0x0001090000047ab9 */ /* 0x000fe20000000800 */
[----:B------:R-:W-:Y:S01]  /*90b0*/  UISETP.NE.AND.EX UP0, UPT, UR5, URZ, UPT, UP0 ;  /* 0x0000003f0500728c */ /* 0x000fe2000bf05300 */
[----:B------:R1:W5:Y:S01]  /*90c0*/  @P0 LDG.E R24, desc[UR36][R2.64] ;  /* 0x0000002402180981 */ /* 0x000362000c1e1900 */
[----:B------:R-:W-:-:S02]  /*90d0*/  ULOP3.LUT UR44, UR6, 0xffff, URZ, 0xc0, !UPT ;  /* 0x0000ffff062c7892 */ /* 0x000fc4000f8ec03f */
[----:B------:R-:W-:Y:S01]  /*90e0*/  USEL UR4, UR4, 0x1, UP0 ;  /* 0x0000000104047887 */ /* 0x000fe20008000000 */
[----:B------:R-:W-:-:S03]  /*90f0*/  UMOV UR38, URZ ;  /* 0x0000003f00267c82 */ /* 0x000fc60008000000 */
[----:B------:R-:W-:-:S04]  /*9100*/  UIMAD UR41, UR4, UR41, URZ ;  /* 0x00000029042972a4 */ /* 0x000fc8000f8e023f */
[----:B------:R-:W-:Y:S02]  /*9110*/  UISETP.GE.AND UP0, UPT, UR41, 0x1, UPT ;  /* 0x000000012900788c */ /* 0x000fe4000bf06270 */
[----:B------:R-:W-:-:S04]  /*9120*/  UIADD3 UR4, UR41, 0x5f, URZ ;  /* 0x0000005f29047890 */ /* 0x000fc8000fffe03f */
[----:B------:R-:W-:Y:S01]  /*9130*/  PLOP3.LUT P0, PT, PT, PT, UP0, 0x80, 0x0 ;  /* 0x000000000000781c */ /* 0x000fe20003f0f008 */
[----:B------:R-:W-:-:S04]  /*9140*/  UIMAD.WIDE UR4, UR4, 0x2aaaaaab, URZ ;  /* 0x2aaaaaab040478a5 */ /* 0x000fc8000f8e023f */
[----:B------:R-:W-:-:S04]  /*9150*/  USHF.R.U32.HI UR40, URZ, 0x1f, UR5 ;  /* 0x0000001f3f287899 */ /* 0x000fc80008011605 */
        /* <DEDUP_REMOVED lines=35> */
.L_x_218:
[----:B------:R-:W-:Y:S02]  /*9390*/  UIMAD UR46, UR44, UR38, URZ ;  /* 0x000000262c2e72a4 */ /* 0x000fe4000f8e023f */
[----:B------:R-:W-:Y:S02]  /*93a0*/  IMAD.U32 R3, RZ, RZ, UR38 ;  /* 0x00000026ff037e24 */ /* 0x000fe4000f8e00ff */
[----:B------:R-:W-:Y:S02]  /*93b0*/  IMAD.MOV.U32 R17, RZ, RZ, RZ ;  /* 0x000000ffff117224 */ /* 0x000fe400078e00ff */
[----:B------:R-:W-:Y:S02]  /*93c0*/  IMAD.MOV.U32 R6, RZ, RZ, 0x1 ;  /* 0x00000001ff067424 */ /* 0x000fe400078e00ff */
        /* <DEDUP_REMOVED lines=17> */
[----:B------:R-:W-:Y:S01]  /*94e0*/  IMAD.U32 R5, RZ, RZ, UR5 ;  /* 0x00000005ff057e24 */ /* 0x000fe2000f8e00ff */
[----:B------:R-:W-:Y:S01]  /*94f0*/  ULDC.64 UR4, c[0x4][0x8] ;  /* 0x0100020000047ab9 */ /* 0x000fe20000000a00 */
        /* <DEDUP_REMOVED lines=9> */
[----:B0----5:R-:W-:Y:S05]  /*9590*/  CALL.ABS.NOINC R2 ;  /* 0x0000000002007343 */ /* 0x021fea0003c00000 */
.L_x_219:
[----:B------:R-:W-:-:S04]  /*95a0*/  UIADD3 UR4, UR42, 0x400, URZ ;  /* 0x000004002a047890 */ /* 0x000fc8000fffe03f */
[----:B------:R-:W-:-:S06]  /*95b0*/  ULOP3.LUT UP0, URZ, UR4, 0x3ff, URZ, 0xc0, !UPT ;  /* 0x000003ff043f7892 */ /* 0x000fcc000f80c03f */
[----:B------:R-:W-:-:S13]  /*95c0*/  PLOP3.LUT P0, PT, PT, PT, UP0, 0x80, 0x0 ;  /* 0x000000000000781c */ /* 0x000fda0003f0f008 */
[----:B------:R-:W-:Y:S05]  /*95d0*/  @!P0 BRA `(.L_x_220) ;  /* 0x00000000007c8947 */ /* 0x000fea0003800000 */
[----:B------:R-:W-:Y:S01]  /*95e0*/  MOV R16, 0x0 ;  /* 0x0000000000107802 */ /* 0x000fe20000000f00 */
[----:B------:R-:W-:Y:S01]  /*95f0*/  ULDC.64 UR4, c[0x4][0x98] ;  /* 0x0100260000047ab9 */ /* 0x000fe20000000a00 */
[----:B------:R-:W-:Y:S01]  /*9600*/  ULDC.64 UR6, c[0x4][0xa0] ;  /* 0x0100280000067ab9 */ /* 0x000fe20000000a00 */
[----:B------:R-:W-:Y:S01]  /*9610*/  IMAD.U32 R4, RZ, RZ, UR4 ;  /* 0x00000004ff047e24 */ /* 0x000fe2000f8e00ff */
        /* <DEDUP_REMOVED lines=12> */
.L_x_221:
[----:B------:R0:W1:Y:S01]  /*96e0*/  LDC.64 R2, c[0x4][R16] ;  /* 0x0100000010027b82 */ /* 0x0000620000000a00 */
[----:B------:R-:W-:Y:S01]  /*96f0*/  ULDC.64 UR4, c[0x4][0x98] ;  /* 0x0100260000047ab9 */ /* 0x000fe20000000a00 */
[----:B------:R-:W-:Y:S01]  /*9700*/  ULDC.64 UR6, c[0x4][0xa0] ;  /* 0x0100280000067ab9 */ /* 0x000fe20000000a00 */
[----:B------:R-:W-:Y:S01]  /*9710*/  MOV R4, UR4 ;  /* 0x0000000400047c02 */ /* 0x000fe20008000f00 */
[----:B------:R-:W-:Y:S01]  /*9720*/  IMAD.U32 R5, RZ, RZ, UR5 ;  /* 0x00000005ff057e24 */ /* 0x000fe2000f8e00ff */
        /* <DEDUP_REMOVED lines=10> */
.L_x_220:
[----:B------:R-:W-:Y:S01]  /*97d0*/  ULDC.64 UR4, c[0x0][0xaf0] ;  /* 0x0002bc0000047ab9 */ /* 0x000fe20000000a00 */
[----:B------:R-:W-:Y:S01]  /*97e0*/  IMAD.U32 R30, RZ, RZ, UR43 ;  /* 0x0000002bff1e7e24 */ /* 0x000fe2000f8e00ff */
[----:B------:R-:W-:Y:S01]  /*97f0*/  UISETP.NE.U32.AND UP0, UPT, UR4, URZ, UPT ;  /* 0x0000003f0400728c */ /* 0x000fe2000bf05070 */
[----:B------:R-:W0:Y:S03]  /*9800*/  LDC R12, c[0x0][0x430] ;  /* 0x00010c00ff0c7b82 */ /* 0x000e260000000800 */
[----:B------:R-:W-:-:S06]  /*9810*/  UISETP.NE.AND.EX UP0, UPT, UR5, URZ, UPT, UP0 ;  /* 0x0000003f0500728c */ /* 0x000fcc000bf05300 */
[----:B------:R-:W-:-:S05]  /*9820*/  PLOP3.LUT P0, PT, PT, PT, UP0, 0x80, 0x0 ;  /* 0x000000000000781c */ /* 0x000fca0003f0f008 */
[----:B------:R-:W-:Y:S02]  /*9830*/  @UP0 ULDC.64 UR4, c[0x0][0xaf0] ;  /* 0x0002bc0000040ab9 */ /* 0x000fe40000000a00 */
[----:B------:R-:W-:-:S06]  /*9840*/  @UP0 UIMAD.WIDE UR4, UR43, 0x4, UR4 ;  /* 0x000000042b0408a5 */ /* 0x000fcc000f8e0204 */
[----:B------:R-:W-:Y:S01]  /*9850*/  IMAD.U32 R2, RZ, RZ, UR4 ;  /* 0x00000004ff027e24 */ /* 0x000fe2000f8e00ff */
[C---:B------:R-:W-:Y:S01]  /*9860*/  SHF.L.U32 R0, R28.reuse, 0x4, RZ ;  /* 0x000000041c007819 */ /* 0x040fe200000006ff */
[----:B------:R-:W-:Y:S01]  /*9870*/  IMAD.U32 R3, RZ, RZ, UR5 ;  /* 0x00000005ff037e24 */ /* 0x000fe2000f8e00ff */
[----:B------:R-:W-:Y:S01]  /*9880*/  LOP3.LUT R7, R28, 0x7f, RZ, 0xc0, !PT ;  /* 0x0000007f1c077812 */ /* 0x000fe200078ec0ff */
[----:B------:R-:W-:Y:S01]  /*9890*/  IMAD.U32 R4, RZ, RZ, UR45 ;  /* 0x0000002dff047e24 */ /* 0x000fe2000f8e00ff */
[----:B0-----:R-:W-:Y:S02]  /*98a0*/  ISETP.NE.AND P1, PT, R12, 0x1, PT ;  /* 0x000000010c00780c */ /* 0x001fe40003f25270 */
[----:B------:R-:W-:Y:S01]  /*98b0*/  LOP3.LUT R16, R16, 0xffffbfff, RZ, 0xc0, !PT ;  /* 0xffffbfff10107812 */ /* 0x000fe200078ec0ff */
[----:B------:R0:W2:Y:S01]  /*98c0*/  @P0 LDG.E R30, desc[UR36][R2.64] ;  /* 0x00000024021e0981 */ /* 0x0000a2000c1e1900 */
[----:B------:R-:W-:Y:S01]  /*98d0*/  LOP3.LUT R5, R0, 0x70, RZ, 0xc0, !PT ;  /* 0x0000007000057812 */ /* 0x000fe200078ec0ff */
[----:B------:R-:W-:Y:S01]  /*98e0*/  VIADD R0, R4, 0xffffffff ;  /* 0xffffffff04007836 */ /* 0x000fe20000000000 */
[----:B------:R-:W-:Y:S01]  /*98f0*/  SHF.R.U32.HI R37, RZ, 0x3, R7 ;  /* 0x00000003ff257819 */ /* 0x000fe20000011607 */
[----:B------:R-:W-:Y:S01]  /*9900*/  IMAD.SHL.U32 R6, R28, 0x8, RZ ;  /* 0x000000081c067824 */ /* 0x000fe200078e00ff */
[----:B------:R-:W-:-:S02]  /*9910*/  ULDC UR4, c[0x0][0x320] ;  /* 0x0000c80000047ab9 */ /* 0x000fc40000000800 */
[----:B------:R-:W-:-:S03]  /*9920*/  LOP3.LUT R32, R5, R37, RZ, 0xfc, !PT ;  /* 0x0000002505207212 */ /* 0x000fc600078efcff */
[----:B0-----:R-:W0:Y:S01]  /*9930*/  @P1 LDC R2, c[0x0][0x434] ;  /* 0x00010d00ff021b82 */ /* 0x001e220000000800 */
[----:B------:R-:W-:Y:S01]  /*9940*/  @P1 LOP3.LUT R16, R16, 0x4000, RZ, 0xfc, !PT ;  /* 0x0000400010101812 */ /* 0x000fe200078efcff */
[----:B------:R-:W-:-:S04]  /*9950*/  IMAD R5, R0, 0x60, R32 ;  /* 0x0000006000057824 */ /* 0x000fc800078e0220 */
[C---:B-----5:R-:W-:Y:S01]  /*9960*/  IMAD.IADD R10, R5.reuse, 0x1, R24 ;  /* 0x00000001050a7824 */ /* 0x060fe200078e0218 */
[----:B------:R-:W-:Y:S01]  /*9970*/  ISETP.GE.AND P0, PT, R5, UR41, PT ;  /* 0x0000002905007c0c */ /* 0x000fe2000bf06270 */
[----:B------:R-:W1:Y:S02]  /*9980*/  @P1 LDC R3, c[0x0][0x438] ;  /* 0x00010e00ff031b82 */ /* 0x000e640000000800 */
[----:B------:R-:W-:Y:S01]  /*9990*/  IMAD.MOV.U32 R11, RZ, RZ, R10 ;  /* 0x000000ffff0b7224 */ /* 0x000fe200078e000a */
[----:B------:R-:W-:-:S13]  /*99a0*/  ISETP.GT.U32.OR P0, PT, R32, 0x5f, P0 ;  /* 0x0000005f2000780c */ /* 0x000fda0000704470 */
[----:B------:R-:W3:Y:S01]  /*99b0*/  @!P0 LDC.64 R8, c[0x0][0x428] ;  /* 0x00010a00ff088b82 */ /* 0x000ee20000000a00 */
[----:B0-----:R-:W-:-:S07]  /*99c0*/  @P1 IMAD.HI.U32 R2, R10, R2, RZ ;  /* 0x000000020a021227 */ /* 0x001fce00078e00ff */
[----:B------:R-:W0:Y:S01]  /*99d0*/  @!P0 LDC.64 R4, c[0x0][0x418] ;  /* 0x00010600ff048b82 */ /* 0x000e220000000a00 */
[----:B-1----:R-:W-:-:S04]  /*99e0*/  @P1 SHF.R.U32.HI R11, RZ, R3, R2 ;  /* 0x00000003ff0b1219 */ /* 0x002fc80000011602 */
[----:B------:R-:W-:Y:S02]  /*99f0*/  @!P0 SHF.R.S32.HI R3, RZ, 0x1f, R11 ;  /* 0x0000001fff038819 */ /* 0x000fe4000001140b */
[----:B--2---:R-:W-:-:S05]  /*9a00*/  SHF.R.S32.HI R33, RZ, 0x1f, R30 ;  /* 0x0000001fff217819 */ /* 0x004fca000001141e */
[----:B---3--:R-:W-:-:S04]  /*9a10*/  @!P0 IMAD R2, R33, R8, RZ ;  /* 0x0000000821028224 */ /* 0x008fc800078e02ff */
[----:B------:R-:W-:Y:S02]  /*9a20*/  @!P0 IMAD R9, R30, R9, R2 ;  /* 0x000000091e098224 */ /* 0x000fe400078e0202 */
[----:B------:R-:W-:-:S04]  /*9a30*/  @!P0 IMAD.MOV.U32 R2, RZ, RZ, R11 ;  /* 0x000000ffff028224 */ /* 0x000fc800078e000b */
[----:B------:R-:W-:-:S05]  /*9a40*/  @!P0 IMAD.WIDE.U32 R2, R30, R8, R2 ;  /* 0x000000081e028225 */ /* 0x000fca00078e0002 */
[----:B------:R-:W-:Y:S02]  /*9a50*/  @!P0 IADD3 R3, R3, R9, RZ ;  /* 0x0000000903038210 */ /* 0x000fe40007ffe0ff */
[----:B0-----:R-:W-:-:S04]  /*9a60*/  @!P0 LEA R4, P1, R2, R4, 0x2 ;  /* 0x0000000402048211 */ /* 0x001fc800078210ff */
[----:B------:R-:W-:-:S05]  /*9a70*/  @!P0 LEA.HI.X R5, R2, R5, R3, 0x2, P1 ;  /* 0x0000000502058211 */ /* 0x000fca00008f1403 */
[----:B------:R0:W5:Y:S01]  /*9a80*/  @!P0 LDG.E R4, desc[UR36][R4.64] ;  /* 0x0000002404048981 */ /* 0x000162000c1e1900 */
[----:B------:R-:W-:Y:S01]  /*9a90*/  LOP3.LUT R22, R6, 0x38, RZ, 0xc0, !PT ;  /* 0x0000003806167812 */ /* 0x000fe200078ec0ff */
[----:B------:R-:W-:Y:S01]  /*9aa0*/  UMOV UR5, 0xffffffff ;  /* 0xffffffff00057882 */ /* 0x000fe20000000000 */
[----:B------:R-:W-:Y:S01]  /*9ab0*/  LOP3.LUT R16, R16, 0xffffffef, RZ, 0xc0, !PT ;  /* 0xffffffef10107812 */ /* 0x000fe200078ec0ff */
[----:B------:R-:W-:Y:S01]  /*9ac0*/  IMAD.MOV R23, RZ, RZ, -R11 ;  /* 0x000000ffff177224 */ /* 0x000fe200078e0a0b */
[C---:B------:R-:W-:Y:S02]  /*9ad0*/  LOP3.LUT R31, R22.reuse, 0x40, RZ, 0xfc, !PT ;  /* 0x00000040161f7812 */ /* 0x040fe400078efcff */
[----:B------:R-:W-:Y:S01]  /*9ae0*/  LOP3.LUT R27, R22, 0x80, RZ, 0xfc, !PT ;  /* 0x00000080161b7812 */ /* 0x000fe200078efcff */
[----:B------:R-:W-:Y:S01]  /*9af0*/  IMAD R23, R12, R23, R10 ;  /* 0x000000170c177224 */ /* 0x000fe200078e020a */
[----:B------:R-:W-:Y:S02]  /*9b00*/  ISETP.GE.AND P4, PT, R31, UR4, PT ;  /* 0x000000041f007c0c */ /* 0x000fe4000bf86270 */
[----:B------:R-:W-:-:S02]  /*9b10*/  ISETP.GE.AND P3, PT, R27, UR4, PT ;  /* 0x000000041b007c0c */ /* 0x000fc4000bf66270 */
[C---:B------:R-:W-:Y:S02]  /*9b20*/  ISETP.GE.AND P2, PT, R22.reuse, UR4, PT ;  /* 0x0000000416007c0c */ /* 0x040fe4000bf46270 */
[----:B------:R-:W-:-:S04]  /*9b30*/  LOP3.LUT R26, R22, 0xc0, RZ, 0xfc, !PT ;  /* 0x000000c0161a7812 */ /* 0x000fc800078efcff */
[----:B------:R-:W-:-:S03]  /*9b40*/  ISETP.GE.AND P1, PT, R26, UR4, PT ;  /* 0x000000041a007c0c */ /* 0x000fc6000bf26270 */
[----:B------:R-:W-:-:S04]  /*9b50*/  @P4 LOP3.LUT R16, R16, 0x10, RZ, 0xfc, !PT ;  /* 0x0000001010104812 */ /* 0x000fc800078efcff */
[----:B------:R-:W-:-:S04]  /*9b60*/  LOP3.LUT R16, R16, 0xfffffffe, RZ, 0xc0, !PT ;  /* 0xfffffffe10107812 */ /* 0x000fc800078ec0ff */
[----:B------:R-:W-:-:S04]  /*9b70*/  LOP3.LUT R16, R16, 0xfffffff7, RZ, 0xc0, !PT ;  /* 0xfffffff710107812 */ /* 0x000fc800078ec0ff */
[----:B------:R-:W-:-:S04]  /*9b80*/  @P3 LOP3.LUT R16, R16, 0x8, RZ, 0xfc, !PT ;  /* 0x0000000810103812 */ /* 0x000fc800078efcff */
[----:B------:R-:W-:-:S04]  /*9b90*/  @P2 LOP3.LUT R16, R16, 0x1, RZ, 0xfc, !PT ;  /* 0x0000000110102812 */ /* 0x000fc800078efcff */
[----:B------:R-:W-:-:S04]  /*9ba0*/  LOP3.LUT R16, R16, 0xfffffffb, RZ, 0xc0, !PT ;  /* 0xfffffffb10107812 */ /* 0x000fc800078ec0ff */
[----:B------:R-:W-:Y:S01]  /*9bb0*/  @P1 LOP3.LUT R16, R16, 0x4, RZ, 0xfc, !PT ;  /* 0x0000000410101812 */ /* 0x000fe200078efcff */
[----:B0-----:R-:W-:Y:S06]  /*9bc0*/  BRA.DIV UR5, `(.L_x_222) ;  /* 0x0000003a05587947 */ /* 0x001fec000b800000 */
.L_x_268:
[----:B------:R-:W2:Y:S01]  /*9bd0*/  LDL R2, [R1] ;  /* 0x0000000001027983 */ /* 0x000ea20000100800 */
[--C-:B-----5:R-:W-:Y:S02]  /*9be0*/  @!P0 SHF.R.S32.HI R3, RZ, 0x1f, R4.reuse ;  /* 0x0000001fff038819 */ /* 0x120fe40000011404 */
[----:B------:R-:W-:Y:S02]  /*9bf0*/  CS2R R18, SRZ ;  /* 0x0000000000127805 */ /* 0x000fe4000001ff00 */
[----:B------:R-:W-:Y:S01]  /*9c00*/  LOP3.LUT R16, R16, 0xffff7fff, RZ, 0xc0, !PT ;  /* 0xffff7fff10107812 */ /* 0x000fe200078ec0ff */
[----:B------:R-:W-:Y:S01]  /*9c10*/  @!P0 IMAD.MOV.U32 R18, RZ, RZ, R4 ;  /* 0x000000ffff128224 */ /* 0x000fe200078e0004 */
[----:B------:R-:W-:Y:S01]  /*9c20*/  MOV R29, UR39 ;  /* 0x00000027001d7c02 */ /* 0x000fe20008000f00 */
[----:B------:R-:W-:Y:S01]  /*9c30*/  @!P0 IMAD.MOV.U32 R19, RZ, RZ, R3 ;  /* 0x000000ffff138224 */ /* 0x000fe200078e0003 */
[----:B------:R-:W-:Y:S02]  /*9c40*/  ISETP.GT.U32.AND P0, PT, R32, 0x5f, PT ;  /* 0x0000005f2000780c */ /* 0x000fe40003f04070 */
[----:B------:R-:W-:-:S02]  /*9c50*/  SHF.R.S32.HI R29, RZ, 0x1f, R29 ;  /* 0x0000001fff1d7819 */ /* 0x000fc4000001141d */
[----:B------:R-:W-:-:S09]  /*9c60*/  SEL R34, RZ, 0x1, P2 ;  /* 0x00000001ff227807 */ /* 0x000fd20001000000 */
[----:B------:R-:W-:-:S04]  /*9c70*/  @P0 LOP3.LUT R16, R16, 0x8000, RZ, 0xfc, !PT ;  /* 0x0000800010100812 */ /* 0x000fc800078efcff */
[----:B------:R-:W-:Y:S02]  /*9c80*/  LOP3.LUT R16, R16, 0xffffffdf, RZ, 0xc0, !PT ;  /* 0xffffffdf10107812 */ /* 0x000fe400078ec0ff */
[----:B--2---:R-:W-:-:S13]  /*9c90*/  R2UR UR4, R2 ;  /* 0x00000000020472ca */ /* 0x004fda00000e0000 */
[----:B------:R-:W-:-:S06]  /*9ca0*/  ULOP3.LUT UR4, UR4, 0x2, URZ, 0xfc, !UPT ;  /* 0x0000000204047892 */ /* 0x000fcc000f8efc3f */
[----:B------:R-:W-:-:S05]  /*9cb0*/  IMAD.U32 R2, RZ, RZ, UR4 ;  /* 0x00000004ff027e24 */ /* 0x000fca000f8e00ff */
[----:B------:R-:W-:-:S13]  /*9cc0*/  ISETP.NE.AND P1, PT, R2, 0x3, PT ;  /* 0x000000030200780c */ /* 0x000fda0003f25270 */
[----:B------:R-:W-:Y:S01]  /*9cd0*/  @P1 LOP3.LUT R16, R16, 0x20, RZ, 0xfc, !PT ;  /* 0x0000002010101812 */ /* 0x000fe200078efcff */
[----:B------:R-:W-:Y:S06]  /*9ce0*/  @!P1 BRA `(.L_x_223) ;  /* 0x0000000000049947 */ /* 0x000fec0003800000 */
[----:B------:R-:W-:Y:S01]  /*9cf0*/  BPT.TRAP 0x1 ;  /* 0x000000040000795c */ /* 0x000fe20000300000 */
.L_x_223:
[----:B------:R-:W-:-:S05]  /*9d00*/  IMAD.MOV.U32 R2, RZ, RZ, 0x1 ;  /* 0x00000001ff027424 */ /* 0x000fca00078e00ff */
[----:B------:R-:W-:-:S04]  /*9d10*/  SHF.L.U32 R2, R2, 0x1f, RZ ;  /* 0x0000001f02027819 */ /* 0x000fc800000006ff */
[----:B------:R-:W0:Y:S02]  /*9d20*/  SYNCS.PHASECHK.TRANS64.TRYWAIT P0, [UR42+0x32440], R2 ;  /* 0x03244002ff0075a7 */ /* 0x000e24000800016a */
[----:B0-----:R-:W-:Y:S05]  /*9d30*/  @!P0 BRA `(.L_x_224) ;  /* 0x00000038001c8947 */ /* 0x001fea0003800000 */
.L_x_269:
[----:B------:R-:W-:Y:S01]  /*9d40*/  SHF.R.S32.HI R25, RZ, 0x1f, R23 ;  /* 0x0000001fff197819 */ /* 0x000fe20000011417 */
[----:B------:R-:W-:Y:S01]  /*9d50*/  ULDC.64 UR4, c[0x0][0x300] ;  /* 0x0000c00000047ab9 */ /* 0x000fe20000000a00 */
[----:B------:R-:W-:Y:S02]  /*9d60*/  R2UR UR6, R29 ;  /* 0x000000001d0672ca */ /* 0x000fe400000e0000 */
[----:B------:R-:W-:Y:S01]  /*9d70*/  MOV R9, 0xffffffa0 ;  /* 0xffffffa000097802 */ /* 0x000fe20000000f00 */
[----:B0-----:R-:W-:Y:S01]  /*9d80*/  IMAD R2, R25, UR4, RZ ;  /* 0x0000000419027c24 */ /* 0x001fe2000f8e02ff */
[----:B------:R-:W-:-:S03]  /*9d90*/  LOP3.LUT R16, R16, 0xfffffffd, RZ, 0xc0, !PT ;  /* 0xfffffffd10107812 */ /* 0x000fc600078ec0ff */
[C---:B------:R-:W-:Y:S02]  /*9da0*/  IMAD R5, R23.reuse, UR5, R2 ;  /* 0x0000000517057c24 */ /* 0x040fe4000f8e0202 */
[----:B------:R-:W-:Y:S01]  /*9db0*/  IMAD.WIDE.U32 R2, R23, UR4, RZ ;  /* 0x0000000417027c25 */ /* 0x000fe2000f8e00ff */
[----:B------:R-:W-:-:S03]  /*9dc0*/  ULDC.64 UR4, c[0x0][0x310] ;  /* 0x0000c40000047ab9 */ /* 0x000fc60000000a00 */
[----:B------:R-:W-:Y:S02]  /*9dd0*/  IMAD.IADD R3, R3, 0x1, R5 ;  /* 0x0000000103037824 */ /* 0x000fe400078e0205 */
[----:B------:R-:W-:Y:S02]  /*9de0*/  IMAD R5, R19, UR4, RZ ;  /* 0x0000000413057c24 */ /* 0x000fe4000f8e02ff */
[----:B------:R-:W-:-:S04]  /*9df0*/  IMAD.WIDE.U32 R2, R18, UR4, R2 ;  /* 0x0000000412027c25 */ /* 0x000fc8000f8e0002 */
[----:B------:R-:W-:Y:S01]  /*9e00*/  IMAD R5, R18, UR5, R5 ;  /* 0x0000000512057c24 */ /* 0x000fe2000f8e0205 */
[----:B------:R-:W-:Y:S01]  /*9e10*/  ULDC.64 UR4, c[0x0][0x308] ;  /* 0x0000c20000047ab9 */ /* 0x000fe20000000a00 */
[----:B------:R-:W-:Y:S02]  /*9e20*/  IMAD R0, R0, R9, UR41 ;  /* 0x0000002900007e24 */ /* 0x000fe4000f8e0209 */
[----:B------:R-:W-:Y:S02]  /*9e30*/  IMAD.IADD R3, R3, 0x1, R5 ;  /* 0x0000000103037824 */ /* 0x000fe400078e0205 */
[----:B------:R-:W-:Y:S01]  /*9e40*/  IMAD.U32 R5, RZ, RZ, UR4 ;  /* 0x00000004ff057e24 */ /* 0x000fe2000f8e00ff */
[----:B------:R-:W-:Y:S01]  /*9e50*/  UIMAD UR4, UR6, UR4, URZ ;  /* 0x00000004060472a4 */ /* 0x000fe2000f8e023f */
[----:B------:R-:W-:Y:S02]  /*9e60*/  IMAD.IADD R17, R0, 0x1, -R37 ;  /* 0x0000000100117824 */ /* 0x000fe400078e0a25 */
[----:B------:R-:W-:Y:S01]  /*9e70*/  IMAD.WIDE.U32 R2, R5, UR39, R2 ;  /* 0x0000002705027c25 */ /* 0x000fe2000f8e0002 */
[----:B------:R-:W-:Y:S01]  /*9e80*/  UIMAD UR4, UR39, UR5, UR4 ;  /* 0x00000005270472a4 */ /* 0x000fe2000f8e0204 */
[----:B------:R-:W-:-:S02]  /*9e90*/  ULDC.64 UR6, c[0x0][0x2e8] ;  /* 0x0000ba0000067ab9 */ /* 0x000fc40000000a00 */
[----:B------:R-:W-:Y:S01]  /*9ea0*/  UMOV UR5, 0xffffffff ;  /* 0xffffffff00057882 */ /* 0x000fe20000000000 */
[----:B------:R-:W-:Y:S02]  /*9eb0*/  LEA R4, P0, R2, UR6, 0x1 ;  /* 0x0000000602047c11 */ /* 0x000fe4000f8008ff */
[----:B------:R-:W-:Y:S01]  /*9ec0*/  VIADD R5, R3, UR4 ;  /* 0x0000000403057c36 */ /* 0x000fe20008000000 */
[----:B------:R-:W-:Y:S01]  /*9ed0*/  ULDC UR4, c[0x0][0x2f4] ;  /* 0x0000bd0000047ab9 */ /* 0x000fe20000000800 */
[----:B------:R-:W-:Y:S02]  /*9ee0*/  LOP3.LUT R3, R6, 0x1c0, RZ, 0xc0, !PT ;  /* 0x000001c006037812 */ /* 0x000fe400078ec0ff */
[----:B------:R-:W-:Y:S02]  /*9ef0*/  ISETP.GE.AND P2, PT, R22, UR4, PT ;  /* 0x0000000416007c0c */ /* 0x000fe4000bf46270 */
[----:B------:R-:W-:Y:S02]  /*9f00*/  LOP3.LUT R3, R3, 0x38, R6, 0xf8, !PT ;  /* 0x0000003803037812 */ /* 0x000fe400078ef806 */
[----:B------:R-:W-:-:S02]  /*9f10*/  LEA.HI.X R5, R2, UR7, R5, 0x1, P0 ;  /* 0x0000000702057c11 */ /* 0x000fc400080f0c05 */
[----:B------:R-:W-:Y:S01]  /*9f20*/  LOP3.LUT R3, R3, 0x38, R28, 0x78, !PT ;  /* 0x0000003803037812 */ /* 0x000fe200078e781c */
[----:B------:R-:W-:Y:S01]  /*9f30*/  IMAD.SHL.U32 R28, R7, 0x8, RZ ;  /* 0x00000008071c7824 */ /* 0x000fe200078e00ff */
[----:B------:R-:W-:-:S04]  /*9f40*/  ISETP.GE.AND P0, PT, R17, 0x1, PT ;  /* 0x000000011100780c */ /* 0x000fc80003f06270 */
[----:B------:R-:W-:Y:S02]  /*9f50*/  LOP3.LUT R28, R3, 0x200, R28, 0xf8, !PT ;  /* 0x00000200031c7812 */ /* 0x000fe400078ef81c */
[----:B------:R-:W-:Y:S01]  /*9f60*/  @P2 LOP3.LUT R16, R16, 0x2, RZ, 0xfc, !PT ;  /* 0x0000000210102812 */ /* 0x000fe200078efcff */
[----:B------:R-:W-:Y:S06]  /*9f70*/  BRA.DIV UR5, `(.L_x_225) ;  /* 0x0000003605a47947 */ /* 0x000fec000b800000 */
[----:B------:R-:W0:Y:S01]  /*9f80*/  SHFL.IDX PT, R14, R4, RZ, 0x181f ;  /* 0x00181fff040e7589 */ /* 0x000e2200000e0000 */
[----:B------:R-:W-:-:S03]  /*9f90*/  @P0 LEA R7, R28, UR42, 0x1 ;  /* 0x0000002a1c070c11 */ /* 0x000fc6000f8e08ff */
[----:B------:R-:W1:Y:S01]  /*9fa0*/  SHFL.IDX PT, R0, R5, RZ, 0x181f ;  /* 0x00181fff05007589 */ /* 0x000e6200000e0000 */
[----:B0-----:R-:W-:-:S03]  /*9fb0*/  @P0 LEA R2, P1, R22, R14, 0x1 ;  /* 0x0000000e16020211 */ /* 0x001fc600078208ff */
[----:B------:R-:W0:Y:S02]  /*9fc0*/  SHFL.IDX PT, R14, R4, 0x1, 0x181f ;  /* 0x00381f00040e7f89 */ /* 0x000e2400000e0000 */
        /* <DEDUP_REMOVED lines=20> */
[----:B------:R-:W0:Y:S02]  /*a110*/  SHFL.IDX PT, R14, R4, 0x4, 0x181f ;  /* 0x00981f00040e7f89 */ /* 0x000e2400000e0000 */
[----:B-1----:R-:W-:Y:S02]  /*a120*/  @P0 IADD3.X R3, RZ, R0, RZ, P1, !PT ;  /* 0x00000000ff030210 */ /* 0x002fe40000ffe4ff */
[----:B------:R-:W1:Y:S04]  /*a130*/  SHFL.IDX PT, R0, R5, 0x4, 0x181f ;  /* 0x00981f0005007f89 */ /* 0x000e6800000e0000 */
[----:B------:R0:W-:Y:S01]  /*a140*/  @P0 LDGSTS.E.BYPASS.LTC128B.128 [R9+0x1dc00], desc[UR36][R2.64], !P2 ;  /* 0x1dc0000002090fae */ /* 0x0001e2000d101d64 */
[----:B------:R-:W-:-:S13]  /*a150*/  ISETP.GE.AND P0, PT, R17, 0x41, PT ;  /* 0x000000411100780c */ /* 0x000fda0003f06270 */
[----:B------:R-:W-:Y:S02]  /*a160*/  @P0 LEA R7, R28, UR42, 0x1 ;  /* 0x0000002a1c070c11 */ /* 0x000fe4000f8e08ff */
[----:B0-----:R-:W-:Y:S02]  /*a170*/  @P0 LEA R2, P1, R22, R14, 0x1 ;  /* 0x0000000e16020211 */ /* 0x001fe400078208ff */
[----:B------:R0:W2:Y:S03]  /*a180*/  SHFL.IDX PT, R14, R4, 0x5, 0x181f ;  /* 0x00b81f00040e7f89 */ /* 0x0000a600000e0000 */
[----:B-1----:R-:W-:Y:S02]  /*a190*/  @P0 IMAD.X R3, RZ, RZ, R0, P1 ;  /* 0x000000ffff030224 */ /* 0x002fe400008e0600 */
[----:B------:R0:W1:Y:S04]  /*a1a0*/  SHFL.IDX PT, R0, R5, 0x5, 0x181f ;  /* 0x00b81f0005007f89 */ /* 0x00006800000e0000 */
[----:B------:R0:W-:Y:S02]  /*a1b0*/  @P0 LDGSTS.E.BYPASS.LTC128B.128 [R7+0x1e400], desc[UR36][R2.64], !P2 ;  /* 0x1e40000002070fae */ /* 0x0001e4000d101d64 */
.L_x_283:
        /* <DEDUP_REMOVED lines=12> */
[----:B------:R-:W-:-:S13]  /*a280*/  LOP3.LUT P2, RZ, R16, 0x20, RZ, 0xc0, !PT ;  /* 0x0000002010ff7812 */ /* 0x000fda000784c0ff */
[----:B0-----:R-:W-:Y:S05]  /*a290*/  @!P2 BRA `(.L_x_226) ;  /* 0x000000000004a947 */ /* 0x001fea0003800000 */
[----:B------:R-:W-:Y:S01]  /*a2a0*/  BPT.TRAP 0x1 ;  /* 0x000000040000795c */ /* 0x000fe20000300000 */
.L_x_226:
[----:B------:R-:W-:Y:S01]  /*a2b0*/  SYNCS.ARRIVE.TRANS64.A1T0 RZ, [UR42+0x32430], RZ ;  /* 0x032430ffffff79a7 */ /* 0x000fe2000810002a */
[----:B------:R-:W-:Y:S05]  /*a2c0*/  WARPSYNC.ALL ;  /* 0x0000000000007948 */ /* 0x000fea0003800000 */
[----:B------:R-:W-:Y:S01]  /*a2d0*/  UIADD3 UR4, UR42, 0x18400, URZ ;  /* 0x000184002a047890 */ /* 0x000fe2000fffe03f */
[----:B------:R-:W-:Y:S01]  /*a2e0*/  BAR.SYNC.DEFER_BLOCKING 0x8, 0x180 ;  /* 0x0206000000007b1d */ /* 0x000fe20000010000 */
[----:B------:R-:W-:Y:S02]  /*a2f0*/  USHF.R.S32.HI UR47, URZ, 0x1f, UR43 ;  /* 0x0000001f3f2f7899 */ /* 0x000fe4000801142b */
[----:B------:R-:W-:-:S06]  /*a300*/  ULOP3.LUT UP0, URZ, UR4, 0x3ff, URZ, 0xc0, !UPT ;  /* 0x000003ff043f7892 */ /* 0x000fcc000f80c03f */
        /* <DEDUP_REMOVED lines=9> */
[----:B------:R-:W-:Y:S02]  /*a3a0*/  IMAD.U32 R5, RZ, RZ, UR7 ;  /* 0x00000007ff057e24 */ /* 0x000fe4000f8e00ff */
[----:B------:R-:W-:Y:S02]  /*a3b0*/  IMAD.U32 R6, RZ, RZ, UR8 ;  /* 0x00000008ff067e24 */ /* 0x000fe4000f8e00ff */
[----:B------:R-:W-:-:S02]  /*a3c0*/  IMAD.U32 R10, RZ, RZ, UR4 ;  /* 0x00000004ff0a7e24 */ /* 0x000fc4000f8e00ff */
[----:B------:R-:W-:Y:S02]  /*a3d0*/  IMAD.U32 R11, RZ, RZ, UR5 ;  /* 0x00000005ff0b7e24 */ /* 0x000fe4000f8e00ff */
[----:B------:R-:W-:Y:S02]  /*a3e0*/  IMAD.MOV.U32 R8, RZ, RZ, 0x70 ;  /* 0x00000070ff087424 */ /* 0x000fe400078e00ff */
[----:B------:R-:W-:Y:S02]  /*a3f0*/  IMAD.MOV.U32 R12, RZ, RZ, 0x1 ;  /* 0x00000001ff0c7424 */ /* 0x000fe400078e00ff */
[----:B------:R-:W-:-:S07]  /*a400*/  IMAD.MOV.U32 R13, RZ, RZ, RZ ;  /* 0x000000ffff0d7224 */ /* 0x000fce00078e00ff */
[----:B------:R-:W-:-:S07]  /*a410*/  LEPC R20, `(.L_x_227) ;  /* 0x000000001014794e */ /* 0x000fce0000000000 */
[----:B0-----:R-:W-:Y:S05]  /*a420*/  CALL.ABS.NOINC R2 ;  /* 0x0000000002007343 */ /* 0x001fea0003c00000 */
.L_x_227:
[----:B------:R-:W0:Y:S01]  /*a430*/  LDC R6, c[0x0][0x448] ;  /* 0x00011200ff067b82 */ /* 0x000e220000000800 */
[----:B------:R-:W-:Y:S01]  /*a440*/  R2UR UR6, R29 ;  /* 0x000000001d0672ca */ /* 0x000fe200000e0000 */
[----:B------:R-:W-:Y:S01]  /*a450*/  ULDC.64 UR8, c[0x0][0x2d8] ;  /* 0x0000b60000087ab9 */ /* 0x000fe20000000a00 */
[----:B------:R-:W-:Y:S01]  /*a460*/  LEA R35, R36, R32, 0x7 ;  /* 0x0000002024237211 */ /* 0x000fe200078e38ff */
[----:B------:R-:W-:Y:S01]  /*a470*/  UIMAD.WIDE.U32 UR4, UR39, UR8, URZ ;  /* 0x00000008270472a5 */ /* 0x000fe2000f8e003f */
[----:B------:R-:W-:-:S03]  /*a480*/  LOP3.LUT R16, R16, 0xfffeffff, RZ, 0xc0, !PT ;  /* 0xfffeffff10107812 */ /* 0x000fc600078ec0ff */
[----:B------:R-:W-:-:S06]  /*a490*/  IMAD.MOV.U32 R7, RZ, RZ, R35 ;  /* 0x000000ffff077224 */ /* 0x000fcc00078e0023 */
[----:B------:R-:W-:-:S04]  /*a4a0*/  UIMAD UR6, UR6, UR8, URZ ;  /* 0x00000008060672a4 */ /* 0x000fc8000f8e023f */
[----:B------:R-:W-:-:S03]  /*a4b0*/  UIMAD UR6, UR39, UR9, UR6 ;  /* 0x00000009270672a4 */ /* 0x000fc6000f8e0206 */
[----:B------:R-:W-:Y:S01]  /*a4c0*/  ULDC.64 UR8, c[0x0][0x2e0] ;  /* 0x0000b80000087ab9 */ /* 0x000fe20000000a00 */
[----:B------:R-:W-:Y:S01]  /*a4d0*/  UIADD3 UR5, UR5, UR6, URZ ;  /* 0x0000000605057290 */ /* 0x000fe2000fffe03f */
[----:B0-----:R-:W-:Y:S01]  /*a4e0*/  ISETP.NE.AND P0, PT, R6, 0x1, PT ;  /* 0x000000010600780c */ /* 0x001fe20003f05270 */
[----:B------:R-:W-:Y:S02]  /*a4f0*/  UIMAD UR6, UR47, UR8, URZ ;  /* 0x000000082f0672a4 */ /* 0x000fe4000f8e023f */
[----:B------:R-:W-:Y:S02]  /*a500*/  UIMAD.WIDE.U32 UR4, UR43, UR8, UR4 ;  /* 0x000000082b0472a5 */ /* 0x000fe4000f8e0004 */
[----:B------:R-:W-:-:S04]  /*a510*/  UIMAD UR6, UR43, UR9, UR6 ;  /* 0x000000092b0672a4 */ /* 0x000fc8000f8e0206 */
[----:B------:R-:W-:Y:S01]  /*a520*/  IMAD.U32 R4, RZ, RZ, UR4 ;  /* 0x00000004ff047e24 */ /* 0x000fe2000f8e00ff */
[----:B------:R-:W-:Y:S02]  /*a530*/  UIADD3 UR6, UR5, UR6, URZ ;  /* 0x0000000605067290 */ /* 0x000fe4000fffe03f */
[----:B------:R-:W-:Y:S01]  /*a540*/  IMAD.U32 R5, RZ, RZ, UR5 ;  /* 0x00000005ff057e24 */ /* 0x000fe2000f8e00ff */
[----:B------:R-:W0:Y:S01]  /*a550*/  @P0 LDC R0, c[0x0][0x44c] ;  /* 0x00011300ff000b82 */ /* 0x000e220000000800 */
[----:B------:R-:W-:Y:S01]  /*a560*/  IMAD.MOV.U32 R2, RZ, RZ, R4 ;  /* 0x000000ffff027224 */ /* 0x000fe200078e0004 */
[----:B------:R-:W-:Y:S01]  /*a570*/  ULDC.64 UR4, c[0x0][0x2d0] ;  /* 0x0000b40000047ab9 */ /* 0x000fe20000000a00 */
[----:B------:R-:W-:-:S05]  /*a580*/  @P0 LOP3.LUT R16, R16, 0x10000, RZ, 0xfc, !PT ;  /* 0x0001000010100812 */ /* 0x000fca00078efcff */
[----:B------:R-:W1:Y:S01]  /*a590*/  @P0 LDC R3, c[0x0][0x450] ;  /* 0x00011400ff030b82 */ /* 0x000e620000000800 */
[----:B0-----:R-:W-:-:S05]  /*a5a0*/  @P0 IMAD.HI.U32 R0, R35, R0, RZ ;  /* 0x0000000023000227 */ /* 0x001fca00078e00ff */
[----:B-1----:R-:W-:Y:S01]  /*a5b0*/  @P0 SHF.R.U32.HI R7, RZ, R3, R0 ;  /* 0x00000003ff070219 */ /* 0x002fe20000011600 */
[----:B------:R-:W-:-:S03]  /*a5c0*/  IMAD.U32 R3, RZ, RZ, UR6 ;  /* 0x00000006ff037e24 */ /* 0x000fc6000f8e00ff */
[----:B------:R-:W-:Y:S01]  /*a5d0*/  SHF.R.S32.HI R0, RZ, 0x1f, R7 ;  /* 0x0000001fff007819 */ /* 0x000fe20000011407 */
[C---:B------:R-:W-:Y:S01]  /*a5e0*/  IMAD.WIDE.U32 R2, R7.reuse, UR4, R2 ;  /* 0x0000000407027c25 */ /* 0x040fe2000f8e0002 */
[----:B------:R-:W-:-:S03]  /*a5f0*/  IADD3 R4, -R7, RZ, RZ ;  /* 0x000000ff07047210 */ /* 0x000fc60007ffe1ff */
[----:B------:R-:W-:Y:S02]  /*a600*/  IMAD R0, R0, UR4, RZ ;  /* 0x0000000400007c24 */ /* 0x000fe4000f8e02ff */
[----:B------:R-:W-:Y:S02]  /*a610*/  IMAD R5, R6, R4, R35 ;  /* 0x0000000406057224 */ /* 0x000fe400078e0223 */
[----:B------:R-:W-:Y:S01]  /*a620*/  IMAD R9, R7, UR5, R0 ;  /* 0x0000000507097c24 */ /* 0x000fe2000f8e0200 */
[----:B------:R-:W-:Y:S02]  /*a630*/  ULDC.64 UR4, c[0x0][0x2c8] ;  /* 0x0000b20000047ab9 */ /* 0x000fe40000000a00 */
[----:B------:R-:W-:Y:S01]  /*a640*/  SHF.R.S32.HI R0, RZ, 0x1f, R5 ;  /* 0x0000001fff007819 */ /* 0x000fe20000011405 */
[----:B------:R-:W-:-:S04]  /*a650*/  IMAD.IADD R3, R3, 0x1, R9 ;  /* 0x0000000103037824 */ /* 0x000fc800078e0209 */
[----:B------:R-:W-:Y:S02]  /*a660*/  IMAD R0, R0, UR4, RZ ;  /* 0x0000000400007c24 */ /* 0x000fe4000f8e02ff */
[----:B------:R-:W-:-:S04]  /*a670*/  IMAD.WIDE.U32 R2, R5, UR4, R2 ;  /* 0x0000000405027c25 */ /* 0x000fc8000f8e0002 */
[----:B------:R-:W-:Y:S01]  /*a680*/  IMAD R7, R5, UR5, R0 ;  /* 0x0000000505077c24 */ /* 0x000fe2000f8e0200 */
[----:B------:R-:W-:Y:S02]  /*a690*/  ULDC.64 UR4, c[0x0][0x280] ;  /* 0x0000a00000047ab9 */ /* 0x000fe40000000a00 */
[----:B------:R-:W-:Y:S01]  /*a6a0*/  LEA R0, P0, R2, UR4, 0x1 ;  /* 0x0000000402007c11 */ /* 0x000fe2000f8008ff */
[----:B------:R-:W-:Y:S01]  /*a6b0*/  IMAD.IADD R3, R3, 0x1, R7 ;  /* 0x0000000103037824 */ /* 0x000fe200078e0207 */
[----:B------:R-:W-:-:S04]  /*a6c0*/  ULDC UR4, c[0x0][0x2b8] ;  /* 0x0000ae0000047ab9 */ /* 0x000fc80000000800 */
[----:B------:R-:W-:Y:S01]  /*a6d0*/  LEA.HI.X R4, R2, UR5, R3, 0x1, P0 ;  /* 0x0000000502047c11 */ /* 0x000fe200080f0c03 */
[----:B------:R-:W-:Y:S01]  /*a6e0*/  UMOV UR5, 0xffffffff ;  /* 0xffffffff00057882 */ /* 0x000fe20000000000 */
[----:B------:R-:W-:Y:S02]  /*a6f0*/  ISETP.GE.AND P0, PT, R22, UR4, PT ;  /* 0x0000000416007c0c */ /* 0x000fe4000bf06270 */
[----:B------:R-:W-:Y:S11]  /*a700*/  BRA.DIV UR5, `(.L_x_228) ;  /* 0x00000036056c7947 */ /* 0x000ff6000b800000 */
[----:B------:R-:W0:Y:S01]  /*a710*/  LDC R2, c[0x0][0x448] ;  /* 0x00011200ff027b82 */ /* 0x000e220000000800 */
[----:B------:R-:W1:Y:S01]  /*a720*/  SHFL.IDX PT, R14, R0, RZ, 0x181f ;  /* 0x00181fff000e7589 */ /* 0x000e6200000e0000 */
[----:B------:R-:W-:Y:S01]  /*a730*/  ULDC UR4, c[0x0][0x288] ;  /* 0x0000a20000047ab9 */ /* 0x000fe20000000800 */
[----:B------:R-:W-:Y:S01]  /*a740*/  IMAD R6, R36, 0x80, R37 ;  /* 0x0000008024067824 */ /* 0x000fe200078e0225 */
[----:B------:R-:W-:Y:S01]  /*a750*/  LOP3.LUT R16, R16, 0xffffefff, RZ, 0xc0, !PT ;  /* 0xffffefff10107812 */ /* 0x000fe200078ec0ff */
[----:B------:R-:W2:Y:S02]  /*a760*/  SHFL.IDX PT, R3, R4, RZ, 0x181f ;  /* 0x00181fff04037589 */ /* 0x000ea400000e0000 */
[C---:B------:R-:W-:Y:S02]  /*a770*/  VIADD R8, R6.reuse, 0x10 ;  /* 0x0000001006087836 */ /* 0x040fe40000000000 */
[----:B------:R-:W-:Y:S01]  /*a780*/  SHFL.IDX PT, R7, R4, 0x1, 0x181f ;  /* 0x00381f0004077f89 */ /* 0x000fe200000e0000 */
[----:B------:R-:W-:-:S03]  /*a790*/  VIADD R9, R6, 0x40 ;  /* 0x0000004006097836 */ /* 0x000fc60000000000 */
[----:B------:R-:W-:Y:S04]  /*a7a0*/  SHFL.IDX PT, R20, R4, 0x2, 0x181f ;  /* 0x00581f0004147f89 */ /* 0x000fe800000e0000 */
[----:B------:R-:W-:Y:S01]  /*a7b0*/  SHFL.IDX PT, R10, R4, 0x5, 0x181f ;  /* 0x00b81f00040a7f89 */ /* 0x000fe200000e0000 */
[----:B0-----:R-:W-:-:S05]  /*a7c0*/  IMAD R5, R2, UR4, RZ ;  /* 0x0000000402057c24 */ /* 0x001fca000f8e02ff */
[-C--:B------:R-:W-:Y:S02]  /*a7d0*/  ISETP.GE.AND P3, PT, R6, R5.reuse, PT ;  /* 0x000000050600720c */ /* 0x080fe40003f66270 */
[-C--:B------:R-:W-:Y:S01]  /*a7e0*/  ISETP.GE.AND P2, PT, R8, R5.reuse, PT ;  /* 0x000000050800720c */ /* 0x080fe20003f46270 */
[----:B------:R-:W-:Y:S01]  /*a7f0*/  VIADD R8, R6, 0x20 ;  /* 0x0000002006087836 */ /* 0x000fe20000000000 */
[----:B------:R-:W-:-:S04]  /*a800*/  ISETP.GE.AND P4, PT, R9, R5, PT ;  /* 0x000000050900720c */ /* 0x000fc80003f86270 */
[----:B------:R-:W-:Y:S01]  /*a810*/  ISETP.GE.AND P6, PT, R8, R5, PT ;  /* 0x000000050800720c */ /* 0x000fe20003fc6270 */
[----:B------:R-:W-:-:S04]  /*a820*/  VIADD R8, R6, 0x30 ;  /* 0x0000003006087836 */ /* 0x000fc80000000000 */
[----:B-1----:R-:W-:Y:S02]  /*a830*/  @!P3 LEA R2, P1, R22, R14, 0x1 ;  /* 0x0000000e1602b211 */ /* 0x002fe400078208ff */
[----:B------:R-:W0:Y:S01]  /*a840*/  SHFL.IDX PT, R14, R0, 0x1, 0x181f ;  /* 0x00381f00000e7f89 */ /* 0x000e2200000e0000 */
[----:B------:R-:W-:Y:S02]  /*a850*/  ISETP.GE.AND P5, PT, R8, R5, PT ;  /* 0x000000050800720c */ /* 0x000fe40003fa6270 */
[----:B--2---:R-:W-:Y:S01]  /*a860*/  @!P3 IMAD.X R3, RZ, RZ, R3, P1 ;  /* 0x000000ffff03b224 */ /* 0x004fe200008e0603 */
[----:B------:R-:W-:Y:S01]  /*a870*/  @!P3 LEA R9, R28, UR42, 0x1 ;  /* 0x0000002a1c09bc11 */ /* 0x000fe2000f8e08ff */
[----:B------:R-:W-:Y:S01]  /*a880*/  SHFL.IDX PT, R8, R4, 0x4, 0x181f ;  /* 0x00981f0004087f89 */ /* 0x000fe200000e0000 */
[----:B------:R-:W-:Y:S02]  /*a890*/  @P3 LOP3.LUT R16, R16, 0x1000, RZ, 0xfc, !PT ;  /* 0x0000100010103812 */ /* 0x000fe400078efcff */
[----:B------:R-:W-:Y:S01]  /*a8a0*/  @!P2 LEA R21, R28, UR42, 0x1 ;  /* 0x0000002a1c15ac11 */ /* 0x000fe2000f8e08ff */
[----:B------:R1:W-:Y:S01]  /*a8b0*/  @!P3 LDGSTS.E.BYPASS.LTC128B.128 [R9+0x18400], desc[UR36][R2.64], !P0 ;  /* 0x184000000209bfae */ /* 0x0003e2000c101d64 */
[----:B------:R-:W-:-:S04]  /*a8c0*/  LOP3.LUT R16, R16, 0xfffff7ff, RZ, 0xc0, !PT ;  /* 0xfffff7ff10107812 */ /* 0x000fc800078ec0ff */
[----:B------:R-:W-:-:S04]  /*a8d0*/  @P2 LOP3.LUT R16, R16, 0x800, RZ, 0xfc, !PT ;  /* 0x0000080010102812 */ /* 0x000fc800078efcff */
[----:B------:R-:W-:Y:S01]  /*a8e0*/  LOP3.LUT R16, R16, 0xfffffbff, RZ, 0xc0, !PT ;  /* 0xfffffbff10107812 */ /* 0x000fe200078ec0ff */
[----:B-1----:R-:W-:Y:S01]  /*a8f0*/  VIADD R2, R6, 0x50 ;  /* 0x0000005006027836 */ /* 0x002fe20000000000 */
[----:B------:R-:W-:Y:S02]  /*a900*/  SHFL.IDX PT, R9, R0, 0x5, 0x181f ;  /* 0x00b81f0000097f89 */ /* 0x000fe400000e0000 */
[----:B------:R-:W-:Y:S02]  /*a910*/  @P6 LOP3.LUT R16, R16, 0x400, RZ, 0xfc, !PT ;  /* 0x0000040010106812 */ /* 0x000fe400078efcff */
[----:B0-----:R-:W-:Y:S02]  /*a920*/  @!P2 LEA R12, P1, R22, R14, 0x1 ;  /* 0x0000000e160ca211 */ /* 0x001fe400078208ff */
[----:B------:R-:W0:Y:S01]  /*a930*/  SHFL.IDX PT, R14, R0, 0x2, 0x181f ;  /* 0x00581f00000e7f89 */ /* 0x000e2200000e0000 */
[----:B------:R-:W-:Y:S02]  /*a940*/  ISETP.GE.AND P3, PT, R2, R5, PT ;  /* 0x000000050200720c */ /* 0x000fe40003f66270 */
[----:B------:R-:W-:Y:S01]  /*a950*/  @!P2 IADD3.X R11, RZ, R7, RZ, P1, !PT ;  /* 0x00000007ff0ba210 */ /* 0x000fe20000ffe4ff */
[----:B------:R-:W-:Y:S01]  /*a960*/  @!P2 IMAD.MOV.U32 R2, RZ, RZ, R12 ;  /* 0x000000ffff02a224 */ /* 0x000fe200078e000c */
[----:B------:R-:W-:Y:S01]  /*a970*/  SHFL.IDX PT, R7, R4, 0x3, 0x181f ;  /* 0x00781f0004077f89 */ /* 0x000fe200000e0000 */
[----:B------:R-:W-:-:S02]  /*a980*/  LOP3.LUT R16, R16, 0xfffffdff, RZ, 0xc0, !PT ;  /* 0xfffffdff10107812 */ /* 0x000fc400078ec0ff */
[----:B------:R-:W-:Y:S02]  /*a990*/  @!P2 IMAD.MOV.U32 R3, RZ, RZ, R11 ;  /* 0x000000ffff03a224 */ /* 0x000fe400078e000b */
[----:B------:R-:W-:Y:S01]  /*a9a0*/  SHFL.IDX PT, R11, R0, 0x6, 0x181f ;  /* 0x00d81f00000b7f89 */ /* 0x000fe200000e0000 */
[----:B------:R-:W-:-:S03]  /*a9b0*/  @P5 LOP3.LUT R16, R16, 0x200, RZ, 0xfc, !PT ;  /* 0x0000020010105812 */ /* 0x000fc600078efcff */
[----:B------:R1:W-:Y:S01]  /*a9c0*/  @!P2 LDGSTS.E.BYPASS.LTC128B.128 [R21+0x18c00], desc[UR36][R2.64], !P0 ;  /* 0x18c000000215afae */ /* 0x0003e2000c101d64 */
[----:B------:R-:W-:-:S04]  /*a9d0*/  LOP3.LUT R16, R16, 0xfffffeff, RZ, 0xc0, !PT ;  /* 0xfffffeff10107812 */ /* 0x000fc800078ec0ff */
[----:B------:R-:W-:-:S04]  /*a9e0*/  @P4 LOP3.LUT R16, R16, 0x100, RZ, 0xfc, !PT ;  /* 0x0000010010104812 */ /* 0x000fc800078efcff */
[----:B------:R-:W-:Y:S02]  /*a9f0*/  LOP3.LUT R16, R16, 0xffffff7f, RZ, 0xc0, !PT ;  /* 0xffffff7f10107812 */ /* 0x000fe400078ec0ff */
[----:B0-----:R-:W-:Y:S01]  /*aa00*/  @!P6 LEA R15, P1, R22, R14, 0x1 ;  /* 0x0000000e160fe211 */ /* 0x001fe200078208ff */
[----:B-1----:R-:W-:Y:S01]  /*aa10*/  SHFL.IDX PT, R2, R4, 0x6, 0x181f ;  /* 0x00d81f0004027f89 */ /* 0x002fe200000e0000 */
[----:B------:R-:W-:Y:S01]  /*aa20*/  VIADD R3, R6, 0x60 ;  /* 0x0000006006037836 */ /* 0x000fe20000000000 */
[C---:B------:R-:W-:Y:S02]  /*aa30*/  @!P6 LEA R21, R28.reuse, UR42, 0x1 ;  /* 0x0000002a1c15ec11 */ /* 0x040fe4000f8e08ff */
[----:B------:R-:W0:Y:S01]  /*aa40*/  SHFL.IDX PT, R14, R0, 0x3, 0x181f ;  /* 0x00781f00000e7f89 */ /* 0x000e2200000e0000 */
[----:B------:R-:W-:Y:S01]  /*aa50*/  @!P6 IMAD.X R20, RZ, RZ, R20, P1 ;  /* 0x000000ffff14e224 */ /* 0x000fe200008e0614 */
[----:B------:R-:W-:Y:S02]  /*aa60*/  ISETP.GE.AND P2, PT, R3, R5, PT ;  /* 0x000000050300720c */ /* 0x000fe40003f46270 */
[----:B------:R-:W-:Y:S01]  /*aa70*/  SHFL.IDX PT, R4, R4, 0x7, 0x181f ;  /* 0x00f81f0004047f89 */ /* 0x000fe200000e0000 */
[----:B------:R-:W-:Y:S01]  /*aa80*/  @!P6 IMAD.MOV.U32 R3, RZ, RZ, R20 ;  /* 0x000000ffff03e224 */ /* 0x000fe200078e0014 */
[----:B------:R-:W-:-:S02]  /*aa90*/  @!P4 LEA R20, R28, UR42, 0x1 ;  /* 0x0000002a1c14cc11 */ /* 0x000fc4000f8e08ff */
[----:B------:R-:W-:-:S04]  /*aaa0*/  @P3 LOP3.LUT R16, R16, 0x80, RZ, 0xfc, !PT ;  /* 0x0000008010103812 */ /* 0x000fc800078efcff */
[----:B------:R-:W-:-:S04]  /*aab0*/  LOP3.LUT R16, R16, 0xffffffbf, RZ, 0xc0, !PT ;  /* 0xffffffbf10107812 */ /* 0x000fc800078ec0ff */
[----:B------:R-:W-:Y:S02]  /*aac0*/  @P2 LOP3.LUT R16, R16, 0x40, RZ, 0xfc, !PT ;  /* 0x0000004010102812 */ /* 0x000fe400078efcff */
[----:B0-----:R-:W-:-:S05]  /*aad0*/  @!P5 LEA R13, P1, R22, R14, 0x1 ;  /* 0x0000000e160dd211 */ /* 0x001fca00078208ff */
[----:B------:R-:W-:Y:S02]  /*aae0*/  @!P5 IMAD.X R14, RZ, RZ, R7, P1 ;  /* 0x000000ffff0ed224 */ /* 0x000fe400008e0607 */
[----:B------:R-:W0:Y:S02]  /*aaf0*/  SHFL.IDX PT, R7, R0, 0x4, 0x181f ;  /* 0x00981f0000077f89 */ /* 0x000e2400000e0000 */
[----:B0-----:R-:W-:-:S04]  /*ab00*/  @!P4 LEA R7, P1, R22, R7, 0x1 ;  /* 0x000000071607c211 */ /* 0x001fc800078208ff */
[----:B------:R-:W-:Y:S02]  /*ab10*/  @!P4 IADD3.X R8, RZ, R8, RZ, P1, !PT ;  /* 0x00000008ff08c210 */ /* 0x000fe40000ffe4ff */
[----:B------:R-:W-:-:S05]  /*ab20*/  @!P3 LEA R9, P1, R22, R9, 0x1 ;  /* 0x000000091609b211 */ /* 0x000fca00078208ff */
[----:B------:R-:W-:Y:S01]  /*ab30*/  @!P3 IMAD.X R10, RZ, RZ, R10, P1 ;  /* 0x000000ffff0ab224 */ /* 0x000fe200008e060a */
[----:B------:R-:W-:-:S04]  /*ab40*/  @!P2 LEA R11, P1, R22, R11, 0x1 ;  /* 0x0000000b160ba211 */ /* 0x000fc800078208ff */
[----:B------:R-:W-:Y:S01]  /*ab50*/  @!P2 IADD3.X R12, RZ, R2, RZ, P1, !PT ;  /* 0x00000002ff0ca210 */ /* 0x000fe20000ffe4ff */
[----:B------:R-:W-:Y:S01]  /*ab60*/  @!P6 IMAD.MOV.U32 R2, RZ, RZ, R15 ;  /* 0x000000ffff02e224 */ /* 0x000fe200078e000f */
[----:B------:R-:W-:-:S04]  /*ab70*/  @!P5 LEA R15, R28, UR42, 0x1 ;  /* 0x0000002a1c0fdc11 */ /* 0x000fc8000f8e08ff */
[----:B------:R0:W-:Y:S02]  /*ab80*/  @!P6 LDGSTS.E.BYPASS.LTC128B.128 [R21+0x19400], desc[UR36][R2.64], !P0 ;  /* 0x194000000215efae */ /* 0x0001e4000c101d64 */
[----:B0-----:R-:W-:Y:S02]  /*ab90*/  @!P5 IMAD.MOV.U32 R2, RZ, RZ, R13 ;  /* 0x000000ffff02d224 */ /* 0x001fe400078e000d */
[----:B------:R-:W-:Y:S02]  /*aba0*/  @!P5 IMAD.MOV.U32 R3, RZ, RZ, R14 ;  /* 0x000000ffff03d224 */ /* 0x000fe400078e000e */
[----:B------:R0:W1:Y:S04]  /*abb0*/  SHFL.IDX PT, R14, R0, 0x7, 0x181f ;  /* 0x00f81f00000e7f89 */ /* 0x00006800000e0000 */
[----:B------:R2:W-:Y:S02]  /*abc0*/  @!P5 LDGSTS.E.BYPASS.LTC128B.128 [R15+0x19c00], desc[UR36][R2.64], !P0 ;  /* 0x19c00000020fdfae */ /* 0x0005e4000c101d64 */
[----:B--2---:R-:W-:Y:S01]  /*abd0*/  @!P4 IMAD.MOV.U32 R2, RZ, RZ, R7 ;  /* 0x000000ffff02c224 */ /* 0x004fe200078e0007 */
[----:B------:R-:W-:-:S02]  /*abe0*/  @!P4 MOV R3, R8 ;  /* 0x000000080003c202 */ /* 0x000fc40000000f00 */
[----:B------:R-:W-:-:S03]  /*abf0*/  @!P3 LEA R7, R28, UR42, 0x1 ;  /* 0x0000002a1c07bc11 */ /* 0x000fc6000f8e08ff */
[----:B------:R2:W-:Y:S02]  /*ac00*/  @!P4 LDGSTS.E.BYPASS.LTC128B.128 [R20+0x1a400], desc[UR36][R2.64], !P0 ;  /* 0x1a4000000214cfae */ /* 0x0005e4000c101d64 */
[----:B--2---:R-:W-:Y:S01]  /*ac10*/  @!P3 IMAD.MOV.U32 R2, RZ, RZ, R9 ;  /* 0x000000ffff02b224 */ /* 0x004fe200078e0009 */
[----:B------:R-:W-:Y:S01]  /*ac20*/  @!P2 LEA R9, R28, UR42, 0x1 ;  /* 0x0000002a1c09ac11 */ /* 0x000fe2000f8e08ff */
[----:B------:R-:W-:-:S05]  /*ac30*/  @!P3 IMAD.MOV.U32 R3, RZ, RZ, R10 ;  /* 0x000000ffff03b224 */ /* 0x000fca00078e000a */
[----:B------:R2:W-:Y:S02]  /*ac40*/  @!P3 LDGSTS.E.BYPASS.LTC128B.128 [R7+0x1ac00], desc[UR36][R2.64], !P0 ;  /* 0x1ac000000207bfae */ /* 0x0005e4000c101d64 */
[----:B--2---:R-:W-:Y:S02]  /*ac50*/  @!P2 IMAD.MOV.U32 R2, RZ, RZ, R11 ;  /* 0x000000ffff02a224 */ /* 0x004fe400078e000b */
[----:B------:R-:W-:-:S05]  /*ac60*/  @!P2 IMAD.MOV.U32 R3, RZ, RZ, R12 ;  /* 0x000000ffff03a224 */ /* 0x000fca00078e000c */
[----:B-1----:R0:W-:Y:S02]  /*ac70*/  @!P2 LDGSTS.E.BYPASS.LTC128B.128 [R9+0x1b400], desc[UR36][R2.64], !P0 ;  /* 0x1b4000000209afae */ /* 0x0021e4000c101d64 */
.L_x_300:
[----:B------:R-:W-:Y:S01]  /*ac80*/  VIADD R6, R6, 0x70 ;  /* 0x0000007006067836 */ /* 0x000fe20000000000 */
[----:B------:R-:W-:-:S04]  /*ac90*/  LOP3.LUT R16, R16, 0xffffdfff, RZ, 0xc0, !PT ;  /* 0xffffdfff10107812 */ /* 0x000fc800078ec0ff */
[----:B------:R-:W-:-:S13]  /*aca0*/  ISETP.GE.AND P2, PT, R6, R5, PT ;  /* 0x000000050600720c */ /* 0x000fda0003f46270 */
[----:B0-----:R-:W-:Y:S02]  /*acb0*/  @!P2 LEA R2, P1, R22, R14, 0x1 ;  /* 0x0000000e1602a211 */ /* 0x001fe400078208ff */
[----:B------:R-:W-:Y:S02]  /*acc0*/  @!P2 LEA R5, R28, UR42, 0x1 ;  /* 0x0000002a1c05ac11 */ /* 0x000fe4000f8e08ff */
[----:B------:R-:W-:Y:S02]  /*acd0*/  @!P2 IADD3.X R3, RZ, R4, RZ, P1, !PT ;  /* 0x00000004ff03a210 */ /* 0x000fe40000ffe4ff */
[----:B------:R-:W-:-:S03]  /*ace0*/  @P2 LOP3.LUT R16, R16, 0x2000, RZ, 0xfc, !PT ;  /* 0x0000200010102812 */ /* 0x000fc600078efcff */
        /* <DEDUP_REMOVED lines=8> */
[----:B------:R-:W-:Y:S02]  /*ad70*/  UIADD3 UR4, UR42, 0x22400, URZ ;  /* 0x000224002a047890 */ /* 0x000fe4000fffe03f */
[----:B------:R-:W-:Y:S02]  /*ad80*/  SYNCS.ARRIVE.TRANS64.A1T0 RZ, [UR42+0x32400], RZ ;  /* 0x032400ffffff79a7 */ /* 0x000fe4000810002a */
[----:B------:R-:W-:-:S06]  /*ad90*/  ULOP3.LUT UP0, URZ, UR4, 0x3ff, URZ, 0xc0, !UPT ;  /* 0x000003ff043f7892 */ /* 0x000fcc000f80c03f */
[----:B------:R-:W-:-:S13]  /*ada0*/  PLOP3.LUT P0, PT, PT, PT, UP0, 0x80, 0x0 ;  /* 0x000000000000781c */ /* 0x000fda0003f0f008 */
[----:B0-----:R-:W-:Y:S05]  /*adb0*/  @!P0 BRA `(.L_x_229) ;  /* 0x0000000000408947 */ /* 0x001fea0003800000 */
        /* <DEDUP_REMOVED lines=16> */
.L_x_229:
[----:B------:R-:W0:Y:S01]  /*aec0*/  LDC R2, c[0x0][0x448] ;  /* 0x00011200ff027b82 */ /* 0x000e220000000800 */
[----:B------:R-:W-:Y:S01]  /*aed0*/  R2UR UR6, R29 ;  /* 0x000000001d0672ca */ /* 0x000fe200000e0000 */
[----:B------:R-:W-:Y:S01]  /*aee0*/  ULDC.64 UR8, c[0x0][0x3d8] ;  /* 0x0000f60000087ab9 */ /* 0x000fe20000000a00 */
[----:B------:R-:W-:Y:S01]  /*aef0*/  ULDC UR7, c[0x0][0x448] ;  /* 0x0001120000077ab9 */ /* 0x000fe20000000800 */
[----:B------:R-:W-:-:S10]  /*af00*/  UIMAD.WIDE.U32 UR4, UR39, UR8, URZ ;  /* 0x00000008270472a5 */ /* 0x000fd4000f8e003f */
[----:B------:R-:W-:-:S04]  /*af10*/  UIMAD UR6, UR6, UR8, URZ ;  /* 0x00000008060672a4 */ /* 0x000fc8000f8e023f */
[----:B------:R-:W-:-:S03]  /*af20*/  UIMAD UR6, UR39, UR9, UR6 ;  /* 0x00000009270672a4 */ /* 0x000fc6000f8e0206 */
[----:B------:R-:W-:Y:S01]  /*af30*/  ULDC.64 UR8, c[0x0][0x3e0] ;  /* 0x0000f80000087ab9 */ /* 0x000fe20000000a00 */
[----:B------:R-:W-:Y:S01]  /*af40*/  UIADD3 UR5, UR5, UR6, URZ ;  /* 0x0000000605057290 */ /* 0x000fe2000fffe03f */
[----:B0-----:R-:W-:Y:S01]  /*af50*/  ISETP.NE.AND P6, PT, R2, 0x1, PT ;  /* 0x000000010200780c */ /* 0x001fe20003fc5270 */
[----:B------:R-:W-:Y:S01]  /*af60*/  IMAD.MOV.U32 R2, RZ, RZ, R35 ;  /* 0x000000ffff027224 */ /* 0x000fe200078e0023 */
[----:B------:R-:W-:Y:S02]  /*af70*/  UIMAD UR6, UR47, UR8, URZ ;  /* 0x000000082f0672a4 */ /* 0x000fe4000f8e023f */
[----:B------:R-:W-:Y:S02]  /*af80*/  UIMAD.WIDE.U32 UR4, UR43, UR8, UR4 ;  /* 0x000000082b0472a5 */ /* 0x000fe4000f8e0004 */
[----:B------:R-:W-:-:S03]  /*af90*/  UIMAD UR6, UR43, UR9, UR6 ;  /* 0x000000092b0672a4 */ /* 0x000fc6000f8e0206 */
[----:B------:R-:W-:Y:S01]  /*afa0*/  ULDC.64 UR8, c[0x0][0x3d0] ;  /* 0x0000f40000087ab9 */ /* 0x000fe20000000a00 */
[----:B------:R-:W-:Y:S01]  /*afb0*/  UIADD3 UR5, UR5, UR6, URZ ;  /* 0x0000000605057290 */ /* 0x000fe2000fffe03f */
[----:B------:R-:W-:Y:S02]  /*afc0*/  MOV R9, UR8 ;  /* 0x0000000800097c02 */ /* 0x000fe40008000f00 */
[----:B------:R-:W0:Y:S08]  /*afd0*/  @P6 LDC R0, c[0x0][0x44c] ;  /* 0x00011300ff006b82 */ /* 0x000e300000000800 */
[----:B------:R-:W1:Y:S01]  /*afe0*/  @P6 LDC R3, c[0x0][0x450] ;  /* 0x00011400ff036b82 */ /* 0x000e620000000800 */
[----:B0-----:R-:W-:-:S05]  /*aff0*/  @P6 IMAD.HI.U32 R0, R35, R0, RZ ;  /* 0x0000000023006227 */ /* 0x001fca00078e00ff */
[----:B-1----:R-:W-:-:S05]  /*b000*/  @P6 SHF.R.U32.HI R2, RZ, R3, R0 ;  /* 0x00000003ff026219 */ /* 0x002fca0000011600 */
[----:B------:R-:W-:-:S04]  /*b010*/  IMAD.MOV R0, RZ, RZ, -R2 ;  /* 0x000000ffff007224 */ /* 0x000fc800078e0a02 */
[----:B------:R-:W-:Y:S01]  /*b020*/  IMAD R5, R0, UR7, R35 ;  /* 0x0000000700057c24 */ /* 0x000fe2000f8e0223 */
[----:B------:R-:W-:-:S05]  /*b030*/  SHF.R.S32.HI R0, RZ, 0x1f, R2 ;  /* 0x0000001fff007819 */ /* 0x000fca0000011402 */
[----:B------:R-:W-:Y:S01]  /*b040*/  IMAD R3, R0, UR8, RZ ;  /* 0x0000000800037c24 */ /* 0x000fe2000f8e02ff */
[----:B------:R-:W-:-:S03]  /*b050*/  SHF.R.S32.HI R0, RZ, 0x1f, R5 ;  /* 0x0000001fff007819 */ /* 0x000fc60000011405 */
[C---:B------:R-:W-:Y:S02]  /*b060*/  IMAD R7, R2.reuse, UR9, R3 ;  /* 0x0000000902077c24 */ /* 0x040fe4000f8e0203 */
[----:B------:R-:W-:Y:S01]  /*b070*/  IMAD.WIDE.U32 R2, R2, R9, UR4 ;  /* 0x0000000402027e25 */ /* 0x000fe2000f8e0009 */
[----:B------:R-:W-:-:S03]  /*b080*/  ULDC.64 UR4, c[0x0][0x3c8] ;  /* 0x0000f20000047ab9 */ /* 0x000fc60000000a00 */
[----:B------:R-:W-:Y:S02]  /*b090*/  IMAD.IADD R3, R3, 0x1, R7 ;  /* 0x0000000103037824 */ /* 0x000fe400078e0207 */
[----:B------:R-:W-:Y:S02]  /*b0a0*/  IMAD R0, R0, UR4, RZ ;  /* 0x0000000400007c24 */ /* 0x000fe4000f8e02ff */
[----:B------:R-:W-:-:S04]  /*b0b0*/  IMAD.WIDE.U32 R2, R5, UR4, R2 ;  /* 0x0000000405027c25 */ /* 0x000fc8000f8e0002 */
[----:B------:R-:W-:Y:S01]  /*b0c0*/  IMAD R7, R5, UR5, R0 ;  /* 0x0000000505077c24 */ /* 0x000fe2000f8e0200 */
[----:B------:R-:W-:Y:S02]  /*b0d0*/  ULDC.64 UR4, c[0x0][0x390] ;  /* 0x0000e40000047ab9 */ /* 0x000fe40000000a00 */
[C---:B------:R-:W-:Y:S01]  /*b0e0*/  LEA R0, P0, R2.reuse, UR4, 0x1 ;  /* 0x0000000402007c11 */ /* 0x040fe2000f8008ff */
[----:B------:R-:W-:Y:S01]  /*b0f0*/  IMAD.IADD R3, R3, 0x1, R7 ;  /* 0x0000000103037824 */ /* 0x000fe200078e0207 */
[----:B------:R-:W-:Y:S02]  /*b100*/  ULDC UR4, c[0x0][0x3b8] ;  /* 0x0000ee0000047ab9 */ /* 0x000fe40000000800 */
[----:B------:R-:W-:Y:S02]  /*b110*/  ISETP.GE.AND P3, PT, R31, UR4, PT ;  /* 0x000000041f007c0c */ /* 0x000fe4000bf66270 */
[----:B------:R-:W-:Y:S01]  /*b120*/  LEA.HI.X R4, R2, UR5, R3, 0x1, P0 ;  /* 0x0000000502047c11 */ /* 0x000fe200080f0c03 */
[----:B------:R-:W-:Y:S01]  /*b130*/  UMOV UR5, 0xffffffff ;  /* 0xffffffff00057882 */ /* 0x000fe20000000000 */
[----:B------:R-:W-:-:S02]  /*b140*/  ISETP.GE.AND P2, PT, R27, UR4, PT ;  /* 0x000000041b007c0c */ /* 0x000fc4000bf46270 */
[----:B------:R-:W-:Y:S02]  /*b150*/  ISETP.GE.AND P1, PT, R26, UR4, PT ;  /* 0x000000041a007c0c */ /* 0x000fe4000bf26270 */
[----:B------:R-:W-:Y:S01]  /*b160*/  ISETP.GE.AND P4, PT, R22, UR4, PT ;  /* 0x0000000416007c0c */ /* 0x000fe2000bf86270 */
[----:B------:R-:W-:-:S12]  /*b170*/  BRA.DIV UR5, `(.L_x_230) ;  /* 0x0000003605a47947 */ /* 0x000fd8000b800000 */
[----:B------:R-:W0:Y:S01]  /*b180*/  SHFL.IDX PT, R14, R0, RZ, 0x181f ;  /* 0x00181fff000e7589 */ /* 0x000e2200000e0000 */
[C---:B------:R-:W-:Y:S02]  /*b190*/  LOP3.LUT P5, RZ, R16.reuse, 0x400, RZ, 0xc0, !PT ;  /* 0x0000040010ff7812 */ /* 0x040fe400078ac0ff */
[C---:B------:R-:W-:Y:S01]  /*b1a0*/  LOP3.LUT P6, RZ, R16.reuse, 0x800, RZ, 0xc0, !PT ;  /* 0x0000080010ff7812 */ /* 0x040fe200078cc0ff */
[----:B------:R-:W1:Y:S01]  /*b1b0*/  SHFL.IDX PT, R2, R4, RZ, 0x181f ;  /* 0x00181fff04027589 */ /* 0x000e6200000e0000 */
[----:B------:R-:W-:Y:S02]  /*b1c0*/  P2R R5, PR, RZ, 0x20 ;  /* 0x00000020ff057803 */ /* 0x000fe40000000000 */
[----:B------:R-:W-:-:S09]  /*b1d0*/  LOP3.LUT P5, RZ, R16, 0x1000, RZ, 0xc0, !PT ;  /* 0x0000100010ff7812 */ /* 0x000fd200078ac0ff */
[----:B------:R-:W-:-:S04]  /*b1e0*/  @!P6 LEA R9, R28, UR42, 0x1 ;  /* 0x0000002a1c09ec11 */ /* 0x000fc8000f8e08ff */
[----:B------:R-:W-:Y:S02]  /*b1f0*/  @!P5 LEA R7, R28, UR42, 0x1 ;  /* 0x0000002a1c07dc11 */ /* 0x000fe4000f8e08ff */
[----:B0-----:R-:W-:-:S05]  /*b200*/  @!P5 LEA R14, P0, R22, R14, 0x1 ;  /* 0x0000000e160ed211 */ /* 0x001fca00078008ff */
[----:B-1----:R-:W-:Y:S02]  /*b210*/  @!P5 IMAD.X R3, RZ, RZ, R2, P0 ;  /* 0x000000ffff03d224 */ /* 0x002fe400000e0602 */
[----:B------:R-:W-:Y:S02]  /*b220*/  @!P5 IMAD.MOV.U32 R2, RZ, RZ, R14 ;  /* 0x000000ffff02d224 */ /* 0x000fe400078e000e */
[----:B------:R-:W0:Y:S04]  /*b230*/  SHFL.IDX PT, R14, R0, 0x1, 0x181f ;  /* 0x00381f00000e7f89 */ /* 0x000e2800000e0000 */
[----:B------:R-:W-:Y:S04]  /*b240*/  @!P5 LDGSTS.E.BYPASS.LTC128B.128 [R7+0x22400], desc[UR36][R2.64], !P4 ;  /* 0x224000000207dfae */ /* 0x000fe8000e101d64 */
[----:B------:R-:W-:Y:S04]  /*b250*/  @!P5 LDGSTS.E.BYPASS.LTC128B.128 [R7+0x26400], desc[UR36][R2.64+0x80], !P3 ;  /* 0x264000800207dfae */ /* 0x000fe8000d901d64 */
[----:B------:R-:W-:Y:S04]  /*b260*/  @!P5 LDGSTS.E.BYPASS.LTC128B.128 [R7+0x2a400], desc[UR36][R2.64+0x100], !P2 ;  /* 0x2a4001000207dfae */ /* 0x000fe8000d101d64 */
[----:B------:R1:W-:Y:S01]  /*b270*/  @!P5 LDGSTS.E.BYPASS.LTC128B.128 [R7+0x2e400], desc[UR36][R2.64+0x180], !P1 ;  /* 0x2e4001800207dfae */ /* 0x0003e2000c901d64 */
[----:B------:R-:W-:-:S03]  /*b280*/  ISETP.NE.AND P5, PT, R5, RZ, PT ;  /* 0x000000ff0500720c */ /* 0x000fc60003fa5270 */
[----:B------:R-:W2:Y:S01]  /*b290*/  SHFL.IDX PT, R5, R4, 0x1, 0x181f ;  /* 0x00381f0004057f89 */ /* 0x000ea200000e0000 */
[----:B0-----:R-:W-:-:S04]  /*b2a0*/  @!P6 LEA R14, P0, R22, R14, 0x1 ;  /* 0x0000000e160ee211 */ /* 0x001fc800078008ff */
[----:B-1----:R-:W-:Y:S02]  /*b2b0*/  @!P6 MOV R2, R14 ;  /* 0x0000000e0002e202 */ /* 0x002fe40000000f00 */
[----:B------:R-:W0:Y:S03]  /*b2c0*/  SHFL.IDX PT, R14, R0, 0x2, 0x181f ;  /* 0x00581f00000e7f89 */ /* 0x000e2600000e0000 */
[----:B------:R-:W-:Y:S01]  /*b2d0*/  @!P5 LEA R7, R28, UR42, 0x1 ;  /* 0x0000002a1c07dc11 */ /* 0x000fe2000f8e08ff */
[----:B--2---:R-:W-:-:S04]  /*b2e0*/  @!P6 IMAD.X R5, RZ, RZ, R5, P0 ;  /* 0x000000ffff05e224 */ /* 0x004fc800000e0605 */
[----:B------:R-:W-:Y:S02]  /*b2f0*/  @!P6 IMAD.MOV.U32 R3, RZ, RZ, R5 ;  /* 0x000000ffff03e224 */ /* 0x000fe400078e0005 */
[----:B------:R-:W1:Y:S01]  /*b300*/  SHFL.IDX PT, R5, R4, 0x2, 0x181f ;  /* 0x00581f0004057f89 */ /* 0x000e6200000e0000 */
[----:B0-----:R-:W-:-:S03]  /*b310*/  @!P5 LEA R14, P0, R22, R14, 0x1 ;  /* 0x0000000e160ed211 */ /* 0x001fc600078008ff */
[----:B------:R-:W-:Y:S04]  /*b320*/  @!P6 LDGSTS.E.BYPASS.LTC128B.128 [R9+0x22c00], desc[UR36][R2.64], !P4 ;  /* 0x22c000000209efae */ /* 0x000fe8000e101d64 */
[----:B------:R-:W-:Y:S04]  /*b330*/  @!P6 LDGSTS.E.BYPASS.LTC128B.128 [R9+0x26c00], desc[UR36][R2.64+0x80], !P3 ;  /* 0x26c000800209efae */ /* 0x000fe8000d901d64 */
[----:B------:R-:W-:Y:S04]  /*b340*/  @!P6 LDGSTS.E.BYPASS.LTC128B.128 [R9+0x2ac00], desc[UR36][R2.64+0x100], !P2 ;  /* 0x2ac001000209efae */ /* 0x000fe8000d101d64 */
[----:B------:R0:W-:Y:S01]  /*b350*/  @!P6 LDGSTS.E.BYPASS.LTC128B.128 [R9+0x2ec00], desc[UR36][R2.64+0x180], !P1 ;  /* 0x2ec001800209efae */ /* 0x0001e2000c901d64 */
[----:B------:R-:W-:-:S04]  /*b360*/  LOP3.LUT P6, RZ, R16, 0x80, RZ, 0xc0, !PT ;  /* 0x0000008010ff7812 */ /* 0x000fc800078cc0ff */
[----:B------:R-:W-:Y:S01]  /*b370*/  P2R R6, PR, RZ, 0x40 ;  /* 0x00000040ff067803 */ /* 0x000fe20000000000 */
[----:B-1----:R-:W-:Y:S01]  /*b380*/  @!P5 IMAD.X R5, RZ, RZ, R5, P0 ;  /* 0x000000ffff05d224 */ /* 0x002fe200000e0605 */
[----:B------:R-:W-:Y:S01]  /*b390*/  LOP3.LUT P6, RZ, R16, 0x200, RZ, 0xc0, !PT ;  /* 0x0000020010ff7812 */ /* 0x000fe200078cc0ff */
[----:B0-----:R-:W-:Y:S02]  /*b3a0*/  @!P5 IMAD.MOV.U32 R2, RZ, RZ, R14 ;  /* 0x000000ffff02d224 */ /* 0x001fe400078e000e */
[----:B------:R-:W0:Y:S01]  /*b3b0*/  SHFL.IDX PT, R14, R0, 0x3, 0x181f ;  /* 0x00781f00000e7f89 */ /* 0x000e2200000e0000 */
[----:B------:R-:W-:-:S03]  /*b3c0*/  @!P5 IMAD.MOV.U32 R3, RZ, RZ, R5 ;  /* 0x000000ffff03d224 */ /* 0x000fc600078e0005 */
[----:B------:R-:W1:Y:S06]  /*b3d0*/  SHFL.IDX PT, R5, R4, 0x3, 0x181f ;  /* 0x00781f0004057f89 */ /* 0x000e6c00000e0000 */
[----:B------:R-:W-:Y:S01]  /*b3e0*/  @!P6 LEA R9, R28, UR42, 0x1 ;  /* 0x0000002a1c09ec11 */ /* 0x000fe2000f8e08ff */
[----:B------:R-:W-:Y:S04]  /*b3f0*/  @!P5 LDGSTS.E.BYPASS.LTC128B.128 [R7+0x23400], desc[UR36][R2.64], !P4 ;  /* 0x234000000207dfae */ /* 0x000fe8000e101d64 */
[----:B------:R-:W-:Y:S04]  /*b400*/  @!P5 LDGSTS.E.BYPASS.LTC128B.128 [R7+0x27400], desc[UR36][R2.64+0x80], !P3 ;  /* 0x274000800207dfae */ /* 0x000fe8000d901d64 */
[----:B------:R-:W-:Y:S04]  /*b410*/  @!P5 LDGSTS.E.BYPASS.LTC128B.128 [R7+0x2b400], desc[UR36][R2.64+0x100], !P2 ;  /* 0x2b4001000207dfae */ /* 0x000fe8000d101d64 */
[----:B------:R2:W-:Y:S01]  /*b420*/  @!P5 LDGSTS.E.BYPASS.LTC128B.128 [R7+0x2f400], desc[UR36][R2.64+0x180], !P1 ;  /* 0x2f4001800207dfae */ /* 0x0005e2000c901d64 */
[----:B------:R-:W-:-:S02]  /*b430*/  LOP3.LUT P5, RZ, R16, 0x40, RZ, 0xc0, !PT ;  /* 0x0000004010ff7812 */ /* 0x000fc400078ac0ff */
[----:B0-----:R-:W-:Y:S02]  /*b440*/  @!P6 LEA R14, P0, R22, R14, 0x1 ;  /* 0x0000000e160ee211 */ /* 0x001fe400078008ff */
[----:B------:R-:W-:Y:S02]  /*b450*/  P2R R8, PR, RZ, 0x20 ;  /* 0x00000020ff087803 */ /* 0x000fe40000000000 */
[----:B------:R-:W-:Y:S01]  /*b460*/  LOP3.LUT P5, RZ, R16, 0x100, RZ, 0xc0, !PT ;  /* 0x0000010010ff7812 */ /* 0x000fe200078ac0ff */
[----:B-1----:R-:W-:Y:S01]  /*b470*/  @!P6 IMAD.X R5, RZ, RZ, R5, P0 ;  /* 0x000000ffff05e224 */ /* 0x002fe200000e0605 */
[----:B--2---:R-:W-:-:S03]  /*b480*/  @!P6 MOV R2, R14 ;  /* 0x0000000e0002e202 */ /* 0x004fc60000000f00 */
[----:B------:R-:W-:Y:S01]  /*b490*/  @!P6 IMAD.MOV.U32 R3, RZ, RZ, R5 ;  /* 0x000000ffff03e224 */ /* 0x000fe200078e0005 */
[----:B------:R-:W0:Y:S04]  /*b4a0*/  SHFL.IDX PT, R14, R0, 0x4, 0x181f ;  /* 0x00981f00000e7f89 */ /* 0x000e2800000e0000 */
[----:B------:R-:W1:Y:S03]  /*b4b0*/  SHFL.IDX PT, R5, R4, 0x4, 0x181f ;  /* 0x00981f0004057f89 */ /* 0x000e6600000e0000 */
[----:B------:R-:W-:Y:S01]  /*b4c0*/  @!P5 LEA R7, R28, UR42, 0x1 ;  /* 0x0000002a1c07dc11 */ /* 0x000fe2000f8e08ff */
[----:B------:R-:W-:Y:S04]  /*b4d0*/  @!P6 LDGSTS.E.BYPASS.LTC128B.128 [R9+0x23c00], desc[UR36][R2.64], !P4 ;  /* 0x23c000000209efae */ /* 0x000fe8000e101d64 */
[----:B------:R-:W-:Y:S04]  /*b4e0*/  @!P6 LDGSTS.E.BYPASS.LTC128B.128 [R9+0x27c00], desc[UR36][R2.64+0x80], !P3 ;  /* 0x27c000800209efae */ /* 0x000fe8000d901d64 */
[----:B------:R-:W-:Y:S04]  /*b4f0*/  @!P6 LDGSTS.E.BYPASS.LTC128B.128 [R9+0x2bc00], desc[UR36][R2.64+0x100], !P2 ;  /* 0x2bc001000209efae */ /* 0x000fe8000d101d64 */
[----:B------:R2:W-:Y:S01]  /*b500*/  @!P6 LDGSTS.E.BYPASS.LTC128B.128 [R9+0x2fc00], desc[UR36][R2.64+0x180], !P1 ;  /* 0x2fc001800209efae */ /* 0x0005e2000c901d64 */
[----:B------:R-:W-:-:S02]  /*b510*/  ISETP.NE.AND P6, PT, R6, RZ, PT ;  /* 0x000000ff0600720c */ /* 0x000fc40003fc5270 */
[----:B0-----:R-:W-:-:S05]  /*b520*/  @!P5 LEA R14, P0, R22, R14, 0x1 ;  /* 0x0000000e160ed211 */ /* 0x001fca00078008ff */
[----:B-1----:R-:W-:Y:S02]  /*b530*/  @!P5 IMAD.X R5, RZ, RZ, R5, P0 ;  /* 0x000000ffff05d224 */ /* 0x002fe400000e0605 */
[----:B--2---:R-:W-:Y:S02]  /*b540*/  @!P5 IMAD.MOV.U32 R2, RZ, RZ, R14 ;  /* 0x000000ffff02d224 */ /* 0x004fe400078e000e */
[----:B------:R-:W0:Y:S01]  /*b550*/  SHFL.IDX PT, R14, R0, 0x5, 0x181f ;  /* 0x00b81f00000e7f89 */ /* 0x000e2200000e0000 */
[----:B------:R-:W-:Y:S01]  /*b560*/  @!P5 IMAD.MOV.U32 R3, RZ, RZ, R5 ;  /* 0x000000ffff03d224 */ /* 0x000fe200078e0005 */
[----:B------:R-:W-:Y:S02]  /*b570*/  @!P6 LEA R9, R28, UR42, 0x1 ;  /* 0x0000002a1c09ec11 */ /* 0x000fe4000f8e08ff */
[----:B------:R-:W1:Y:S04]  /*b580*/  SHFL.IDX PT, R5, R4, 0x5, 0x181f ;  /* 0x00b81f0004057f89 */ /* 0x000e6800000e0000 */
[----:B------:R-:W-:Y:S04]  /*b590*/  @!P5 LDGSTS.E.BYPASS.LTC128B.128 [R7+0x24400], desc[UR36][R2.64], !P4 ;  /* 0x244000000207dfae */ /* 0x000fe8000e101d64 */
[----:B------:R-:W-:Y:S04]  /*b5a0*/  @!P5 LDGSTS.E.BYPASS.LTC128B.128 [R7+0x28400], desc[UR36][R2.64+0x80], !P3 ;  /* 0x284000800207dfae */ /* 0x000fe8000d901d64 */
[----:B------:R-:W-:Y:S04]  /*b5b0*/  @!P5 LDGSTS.E.BYPASS.LTC128B.128 [R7+0x2c400], desc[UR36][R2.64+0x100], !P2 ;  /* 0x2c4001000207dfae */ /* 0x000fe8000d101d64 */
[----:B------:R2:W-:Y:S01]  /*b5c0*/  @!P5 LDGSTS.E.BYPASS.LTC128B.128 [R7+0x30400], desc[UR36][R2.64+0x180], !P1 ;  /* 0x304001800207dfae */ /* 0x0005e2000c901d64 */
[----:B------:R-:W-:-:S02]  /*b5d0*/  ISETP.NE.AND P5, PT, R8, RZ, PT ;  /* 0x000000ff0800720c */ /* 0x000fc40003fa5270 */
[----:B0-----:R-:W-:-:S05]  /*b5e0*/  @!P6 LEA R14, P0, R22, R14, 0x1 ;  /* 0x0000000e160ee211 */ /* 0x001fca00078008ff */
[----:B-1----:R-:W-:Y:S01]  /*b5f0*/  @!P6 IMAD.X R5, RZ, RZ, R5, P0 ;  /* 0x000000ffff05e224 */ /* 0x002fe200000e0605 */
[----:B--2---:R-:W-:-:S03]  /*b600*/  @!P6 MOV R2, R14 ;  /* 0x0000000e0002e202 */ /* 0x004fc60000000f00 */
[----:B------:R-:W-:Y:S01]  /*b610*/  @!P6 IMAD.MOV.U32 R3, RZ, RZ, R5 ;  /* 0x000000ffff03e224 */ /* 0x000fe200078e0005 */
[----:B------:R-:W0:Y:S01]  /*b620*/  SHFL.IDX PT, R14, R0, 0x6, 0x181f ;  /* 0x00d81f00000e7f89 */ /* 0x000e2200000e0000 */
[----:B------:R-:W-:-:S03]  /*b630*/  @!P5 LEA R7, R28, UR42, 0x1 ;  /* 0x0000002a1c07dc11 */ /* 0x000fc6000f8e08ff */
[----:B------:R-:W1:Y:S04]  /*b640*/  SHFL.IDX PT, R5, R4, 0x6, 0x181f ;  /* 0x00d81f0004057f89 */ /* 0x000e6800000e0000 */
[----:B------:R-:W-:Y:S04]  /*b650*/  @!P6 LDGSTS.E.BYPASS.LTC128B.128 [R9+0x24c00], desc[UR36][R2.64], !P4 ;  /* 0x24c000000209efae */ /* 0x000fe8000e101d64 */
[----:B------:R-:W-:Y:S04]  /*b660*/  @!P6 LDGSTS.E.BYPASS.LTC128B.128 [R9+0x28c00], desc[UR36][R2.64+0x80], !P3 ;  /* 0x28c000800209efae */ /* 0x000fe8000d901d64 */
[----:B------:R-:W-:Y:S04]  /*b670*/  @!P6 LDGSTS.E.BYPASS.LTC128B.128 [R9+0x2cc00], desc[UR36][R2.64+0x100], !P2 ;  /* 0x2cc001000209efae */ /* 0x000fe8000d101d64 */
[----:B------:R2:W-:Y:S01]  /*b680*/  @!P6 LDGSTS.E.BYPASS.LTC128B.128 [R9+0x30c00], desc[UR36][R2.64+0x180], !P1 ;  /* 0x30c001800209efae */ /* 0x0005e2000c901d64 */
[----:B0-----:R-:W-:-:S05]  /*b690*/  @!P5 LEA R14, P0, R22, R14, 0x1 ;  /* 0x0000000e160ed211 */ /* 0x001fca00078008ff */
[----:B-1----:R-:W-:Y:S02]  /*b6a0*/  @!P5 IMAD.X R5, RZ, RZ, R5, P0 ;  /* 0x000000ffff05d224 */ /* 0x002fe400000e0605 */
[----:B--2---:R-:W-:Y:S02]  /*b6b0*/  @!P5 IMAD.MOV.U32 R2, RZ, RZ, R14 ;  /* 0x000000ffff02d224 */ /* 0x004fe400078e000e */
[----:B------:R-:W-:Y:S01]  /*b6c0*/  @!P5 IMAD.MOV.U32 R3, RZ, RZ, R5 ;  /* 0x000000ffff03d224 */ /* 0x000fe200078e0005 */
[----:B------:R0:W1:Y:S04]  /*b6d0*/  SHFL.IDX PT, R14, R0, 0x7, 0x181f ;  /* 0x00f81f00000e7f89 */ /* 0x00006800000e0000 */
[----:B------:R0:W-:Y:S04]  /*b6e0*/  @!P5 LDGSTS.E.BYPASS.LTC128B.128 [R7+0x25400], desc[UR36][R2.64], !P4 ;  /* 0x254000000207dfae */ /* 0x0001e8000e101d64 */
[----:B------:R0:W-:Y:S04]  /*b6f0*/  @!P5 LDGSTS.E.BYPASS.LTC128B.128 [R7+0x29400], desc[UR36][R2.64+0x80], !P3 ;  /* 0x294000800207dfae */ /* 0x0001e8000d901d64 */
[----:B------:R0:W-:Y:S04]  /*b700*/  @!P5 LDGSTS.E.BYPASS.LTC128B.128 [R7+0x2d400], desc[UR36][R2.64+0x100], !P2 ;  /* 0x2d4001000207dfae */ /* 0x0001e8000d101d64 */
[----:B------:R0:W-:Y:S04]  /*b710*/  @!P5 LDGSTS.E.BYPASS.LTC128B.128 [R7+0x31400], desc[UR36][R2.64+0x180], !P1 ;  /* 0x314001800207dfae */ /* 0x0001e8000c901d64 */
[----:B------:R0:W2:Y:S02]  /*b720*/  SHFL.IDX PT, R5, R4, 0x7, 0x181f ;  /* 0x00f81f0004057f89 */ /* 0x0000a400000e0000 */
.L_x_318:
[----:B------:R-:W-:Y:S01]  /*b730*/  LOP3.LUT P0, RZ, R16, 0x2000, RZ, 0xc0, !PT ;  /* 0x0000200010ff7812 */ /* 0x000fe2000780c0ff */
[----:B------:R-:W-:-:S12]  /*b740*/  BSSY B0, `(.L_x_231) ;  /* 0x000000c000007945 */ /* 0x000fd80003800000 */
[----:B------:R-:W-:Y:S05]  /*b750*/  @P0 BRA `(.L_x_232) ;  /* 0x0000000000280947 */ /* 0x000fea0003800000 */
[----:B01----:R-:W-:-:S05]  /*b760*/  LEA R2, P0, R22, R14, 0x1 ;  /* 0x0000000e16027211 */ /* 0x003fca00078008ff */
[----:B--2---:R-:W-:Y:S01]  /*b770*/  IMAD.X R3, RZ, RZ, R5, P0 ;  /* 0x000000ffff037224 */ /* 0x004fe200000e0605 */
[----:B------:R-:W-:-:S05]  /*b780*/  LEA R5, R28, UR42, 0x1 ;  /* 0x0000002a1c057c11 */ /* 0x000fca000f8e08ff */
[----:B------:R-:W-:Y:S01]  /*b790*/  @!PT LDS RZ, [RZ] ;  /* 0x00000000fffff984 */ /* 0x000fe20000000800 */
[----:B------:R-:W-:Y:S01]  /*b7a0*/  @!PT LDS RZ, [RZ] ;  /* 0x00000000fffff984 */ /* 0x000fe20000000800 */
[----:B------:R-:W-:Y:S01]  /*b7b0*/  @!PT LDS RZ, [RZ] ;  /* 0x00000000fffff984 */ /* 0x000fe20000000800 */
[----:B------:R3:W-:Y:S04]  /*b7c0*/  LDGSTS.E.BYPASS.LTC128B.128 [R5+0x25c00], desc[UR36][R2.64], !P4 ;  /* 0x25c0000002057fae */ /* 0x0007e8000e101d64 */
[----:B------:R3:W-:Y:S04]  /*b7d0*/  LDGSTS.E.BYPASS.LTC128B.128 [R5+0x29c00], desc[UR36][R2.64+0x80], !P3 ;  /* 0x29c0008002057fae */ /* 0x0007e8000d901d64 */
[----:B------:R3:W-:Y:S04]  /*b7e0*/  LDGSTS.E.BYPASS.LTC128B.128 [R5+0x2dc00], desc[UR36][R2.64+0x100], !P2 ;  /* 0x2dc0010002057fae */ /* 0x0007e8000d101d64 */
[----:B------:R3:W-:Y:S02]  /*b7f0*/  LDGSTS.E.BYPASS.LTC128B.128 [R5+0x31c00], desc[UR36][R2.64+0x180], !P1 ;  /* 0x31c0018002057fae */ /* 0x0007e4000c901d64 */
.L_x_232:
[----:B------:R-:W-:Y:S05]  /*b800*/  BSYNC B0 ;  /* 0x0000000000007941 */ /* 0x000fea0003800000 */
.L_x_231:
[----:B------:R-:W-:Y:S01]  /*b810*/  NOP ;  /* 0x0000000000007918 */ /* 0x000fe20000000000 */
[----:B------:R-:W-:Y:S01]  /*b820*/  SYNCS.ARRIVE.TRANS64.RED.A0T1 RZ, [UR42+0x32410], RZ ;  /* 0x032410ffffff79a7 */ /* 0x000fe2000820042a */
[----:B0-----:R-:W-:Y:S01]  /*b830*/  MOV R0, 0x1 ;  /* 0x0000000100007802 */ /* 0x001fe20000000f00 */
[----:B------:R-:W-:Y:S03]  /*b840*/  ARRIVES.LDGSTSBAR.64.TRANSCNT [UR42+0x32410] ;  /* 0x03241000ff0079b0 */ /* 0x000fe60008000aaa */
[----:B------:R-:W-:Y:S01]  /*b850*/  SHF.L.U32 R0, R0, 0x1f, RZ ;  /* 0x0000001f00007819 */ /* 0x000fe200000006ff */
[----:B------:R-:W-:Y:S01]  /*b860*/  NOP ;  /* 0x0000000000007918 */ /* 0x000fe20000000000 */
[----:B------:R-:W-:Y:S02]  /*b870*/  SYNCS.ARRIVE.TRANS64.A1T0 RZ, [UR42+0x32410], RZ ;  /* 0x032410ffffff79a7 */ /* 0x000fe4000810002a */
[----:B------:R-:W0:Y:S02]  /*b880*/  SYNCS.PHASECHK.TRANS64.TRYWAIT P0, [UR42+0x32420], R0 ;  /* 0x03242000ff0075a7 */ /* 0x000e24000800016a */
[----:B0-----:R-:W-:Y:S05]  /*b890*/  @!P0 BRA `(.L_x_233) ;  /* 0x0000003800a48947 */ /* 0x001fea0003800000 */
.L_x_319:
[----:B------:R-:W-:-:S13]  /*b8a0*/  LOP3.LUT P0, RZ, R16, 0x20, RZ, 0xc0, !PT ;  /* 0x0000002010ff7812 */ /* 0x000fda000780c0ff */
[----:B------:R-:W-:Y:S05]  /*b8b0*/  @!P0 BRA `(.L_x_234) ;  /* 0x0000000000048947 */ /* 0x000fea0003800000 */
[----:B------:R-:W-:Y:S01]  /*b8c0*/  BPT.TRAP 0x1 ;  /* 0x000000040000795c */ /* 0x000fe20000300000 */
.L_x_234:
[----:B------:R-:W4:Y:S02]  /*b8d0*/  SYNCS.PHASECHK.TRANS64.TRYWAIT P0, [UR42+0x32460], R0 ;  /* 0x03246000ff0075a7 */ /* 0x000f24000800016a */
[----:B----4-:R-:W-:Y:S05]  /*b8e0*/  @!P0 BRA `(.L_x_235) ;  /* 0x0000003800a88947 */ /* 0x010fea0003800000 */
.L_x_320:
[----:B------:R-:W-:Y:S01]  /*b8f0*/  ULDC.64 UR4, c[0x0][0x328] ;  /* 0x0000ca0000047ab9 */ /* 0x000fe20000000a00 */
[----:B------:R-:W-:Y:S01]  /*b900*/  ULDC.64 UR6, c[0x0][0x338] ;  /* 0x0000ce0000067ab9 */ /* 0x000fe20000000a00 */
[----:B0-----:R-:W-:Y:S01]  /*b910*/  IMAD R0, R25, UR4, RZ ;  /* 0x0000000419007c24 */ /* 0x001fe2000f8e02ff */
[C---:B------:R-:W-:Y:S01]  /*b920*/  LOP3.LUT P3, RZ, R16.reuse, 0x10, RZ, 0xc0, !PT ;  /* 0x0000001010ff7812 */ /* 0x040fe2000786c0ff */
[----:B---3--:R-:W-:Y:S01]  /*b930*/  IMAD.WIDE.U32 R2, R23, UR4, RZ ;  /* 0x0000000417027c25 */ /* 0x008fe2000f8e00ff */
[----:B------:R-:W-:Y:S02]  /*b940*/  R2UR UR4, R29 ;  /* 0x000000001d0472ca */ /* 0x000fe400000e0000 */
[C---:B------:R-:W-:Y:S01]  /*b950*/  LOP3.LUT P2, RZ, R16.reuse, 0x8, RZ, 0xc0, !PT ;  /* 0x0000000810ff7812 */ /* 0x040fe2000784c0ff */
[----:B------:R-:W-:Y:S01]  /*b960*/  IMAD R23, R23, UR5, R0 ;  /* 0x0000000517177c24 */ /* 0x000fe2000f8e0200 */
[C---:B------:R-:W-:Y:S01]  /*b970*/  LOP3.LUT P1, RZ, R16.reuse, 0x4, RZ, 0xc0, !PT ;  /* 0x0000000410ff7812 */ /* 0x040fe2000782c0ff */
[----:B--2---:R-:W-:Y:S01]  /*b980*/  IMAD R5, R19, UR6, RZ ;  /* 0x0000000613057c24 */ /* 0x004fe2000f8e02ff */
[----:B------:R-:W-:Y:S01]  /*b990*/  SEL R0, RZ, 0x4, P2 ;  /* 0x00000004ff007807 */ /* 0x000fe20001000000 */
[----:B------:R-:W-:Y:S01]  /*b9a0*/  IMAD.IADD R3, R3, 0x1, R23 ;  /* 0x0000000103037824 */ /* 0x000fe200078e0217 */
[----:B------:R-:W-:Y:S01]  /*b9b0*/  LOP3.LUT P4, RZ, R16, 0x1, RZ, 0xc0, !PT ;  /* 0x0000000110ff7812 */ /* 0x000fe2000788c0ff */
[----:B------:R-:W-:-:S02]  /*b9c0*/  IMAD R5, R18, UR7, R5 ;  /* 0x0000000712057c24 */ /* 0x000fc4000f8e0205 */
[----:B------:R-:W-:Y:S01]  /*b9d0*/  IMAD.WIDE.U32 R2, R18, UR6, R2 ;  /* 0x0000000612027c25 */ /* 0x000fe2000f8e0002 */
[----:B------:R-:W-:Y:S02]  /*b9e0*/  ULDC.64 UR6, c[0x0][0x330] ;  /* 0x0000cc0000067ab9 */ /* 0x000fe40000000a00 */
[----:B------:R-:W-:Y:S01]  /*b9f0*/  UIMAD UR4, UR4, UR6, URZ ;  /* 0x00000006040472a4 */ /* 0x000fe2000f8e023f */
[----:B------:R-:W-:Y:S02]  /*ba00*/  IMAD.IADD R3, R3, 0x1, R5 ;  /* 0x0000000103037824 */ /* 0x000fe400078e0205 */
[----:B------:R-:W-:Y:S01]  /*ba10*/  IMAD.U32 R5, RZ, RZ, UR6 ;  /* 0x00000006ff057e24 */ /* 0x000fe2000f8e00ff */
[----:B------:R-:W-:-:S03]  /*ba20*/  UIMAD UR4, UR39, UR7, UR4 ;  /* 0x00000007270472a4 */ /* 0x000fc6000f8e0204 */
[----:B------:R-:W-:Y:S01]  /*ba30*/  IMAD.WIDE.U32 R2, R5, UR39, R2 ;  /* 0x0000002705027c25 */ /* 0x000fe2000f8e0002 */
[----:B------:R-:W-:Y:S01]  /*ba40*/  ULDC.64 UR6, c[0x0][0x318] ;  /* 0x0000c60000067ab9 */ /* 0x000fe20000000a00 */
[----:B------:R-:W-:Y:S02]  /*ba50*/  SEL R5, RZ, 0x8, P1 ;  /* 0x00000008ff057807 */ /* 0x000fe40000800000 */
        /* <DEDUP_REMOVED lines=8> */
[----:B-1----:R-:W0:Y:S01]  /*bae0*/  SHFL.IDX PT, R14, R18, RZ, 0x181f ;  /* 0x00181fff120e7589 */ /* 0x002e2200000e0000 */
[----:B------:R-:W-:Y:S02]  /*baf0*/  SHF.L.U32 R0, R22, 0x1, RZ ;  /* 0x0000000116007819 */ /* 0x000fe400000006ff */
[----:B------:R-:W-:Y:S01]  /*bb00*/  LEA R10, R28, UR42, 0x1 ;  /* 0x0000002a1c0a7c11 */ /* 0x000fe2000f8e08ff */
[----:B------:R-:W1:Y:S01]  /*bb10*/  SHFL.IDX PT, R3, R19, RZ, 0x181f ;  /* 0x00181fff13037589 */ /* 0x000e6200000e0000 */
[C---:B------:R-:W-:Y:S02]  /*bb20*/  LOP3.LUT P2, RZ, R5.reuse, 0x2, RZ, 0xc0, !PT ;  /* 0x0000000205ff7812 */ /* 0x040fe4000784c0ff */
[----:B------:R-:W-:Y:S01]  /*bb30*/  LOP3.LUT P1, RZ, R5, 0x4, RZ, 0xc0, !PT ;  /* 0x0000000405ff7812 */ /* 0x000fe2000782c0ff */
[----:B------:R-:W-:Y:S01]  /*bb40*/  SHFL.IDX PT, R4, R19, 0x1, 0x181f ;  /* 0x00381f0013047f89 */ /* 0x000fe200000e0000 */
[----:B------:R-:W-:-:S03]  /*bb50*/  VIADD R31, R10, 0x400 ;  /* 0x000004000a1f7836 */ /* 0x000fc60000000000 */
[----:B------:R-:W-:Y:S01]  /*bb60*/  SHFL.IDX PT, R20, R19, 0x4, 0x181f ;  /* 0x00981f0013147f89 */ /* 0x000fe200000e0000 */
[----:B0-----:R-:W-:-:S03]  /*bb70*/  IADD3 R2, P0, R14, R0, RZ ;  /* 0x000000000e027210 */ /* 0x001fc60007f1e0ff */
[----:B------:R-:W0:Y:S02]  /*bb80*/  SHFL.IDX PT, R14, R18, 0x1, 0x181f ;  /* 0x00381f00120e7f89 */ /* 0x000e2400000e0000 */
[----:B-1----:R-:W-:Y:S01]  /*bb90*/  IMAD.X R3, RZ, RZ, R3, P0 ;  /* 0x000000ffff037224 */ /* 0x002fe200000e0603 */
[-C--:B0-----:R-:W-:Y:S02]  /*bba0*/  IADD3 R6, P0, R14, R0.reuse, RZ ;  /* 0x000000000e067210 */ /* 0x081fe40007f1e0ff */
[----:B------:R-:W0:Y:S03]  /*bbb0*/  SHFL.IDX PT, R14, R18, 0x2, 0x181f ;  /* 0x00581f00120e7f89 */ /* 0x000e2600000e0000 */
[----:B------:R-:W-:Y:S02]  /*bbc0*/  IMAD.X R7, RZ, RZ, R4, P0 ;  /* 0x000000ffff077224 */ /* 0x000fe400000e0604 */
[----:B------:R-:W1:Y:S01]  /*bbd0*/  SHFL.IDX PT, R4, R19, 0x2, 0x181f ;  /* 0x00581f0013047f89 */ /* 0x000e6200000e0000 */
[----:B0-----:R-:W-:-:S03]  /*bbe0*/  IADD3 R8, P0, R14, R0, RZ ;  /* 0x000000000e087210 */ /* 0x001fc60007f1e0ff */
[----:B------:R-:W0:Y:S02]  /*bbf0*/  SHFL.IDX PT, R14, R18, 0x3, 0x181f ;  /* 0x00781f00120e7f89 */ /* 0x000e2400000e0000 */
[----:B-1----:R-:W-:Y:S01]  /*bc00*/  IMAD.X R9, RZ, RZ, R4, P0 ;  /* 0x000000ffff097224 */ /* 0x002fe200000e0604 */
[----:B------:R-:W-:-:S13]  /*bc10*/  ISETP.LT.OR P0, PT, R17, 0x1, P4 ;  /* 0x000000011100780c */ /* 0x000fda0002701670 */
[----:B------:R-:W-:Y:S01]  /*bc20*/  LDGSTS.E.BYPASS.LTC128B.128 [R10+0x400], desc[UR36][R2.64], !P0 ;  /* 0x00400000020a7fae */ /* 0x000fe2000c101d64 */
[----:B------:R-:W-:-:S13]  /*bc30*/  ISETP.LT.OR P0, PT, R17, 0x1, !P2 ;  /* 0x000000011100780c */ /* 0x000fda0005701670 */
[----:B------:R-:W-:Y:S01]  /*bc40*/  LDGSTS.E.BYPASS.LTC128B.128 [R10+0x3400], desc[UR36][R2.64+0x80], !P0 ;  /* 0x03400080020a7fae */ /* 0x000fe2000c101d64 */
[----:B------:R-:W-:-:S13]  /*bc50*/  ISETP.LT.OR P0, PT, R17, 0x1, !P1 ;  /* 0x000000011100780c */ /* 0x000fda0004f01670 */
[----:B------:R-:W-:Y:S01]  /*bc60*/  LDGSTS.E.BYPASS.LTC128B.128 [R10+0x6400], desc[UR36][R2.64+0x100], !P0 ;  /* 0x06400100020a7fae */ /* 0x000fe2000c101d64 */
[----:B------:R-:W-:-:S03]  /*bc70*/  LOP3.LUT P0, RZ, R5, 0x8, RZ, 0xc0, !PT ;  /* 0x0000000805ff7812 */ /* 0x000fc6000780c0ff */
[----:B------:R-:W1:Y:S01]  /*bc80*/  SHFL.IDX PT, R5, R19, 0x3, 0x181f ;  /* 0x00781f0013057f89 */ /* 0x000e6200000e0000 */
[----:B------:R-:W-:-:S03]  /*bc90*/  ISETP.LT.OR P3, PT, R17, 0x1, !P0 ;  /* 0x000000011100780c */ /* 0x000fc60004761670 */
[----:B------:R-:W-:Y:S10]  /*bca0*/  SHFL.IDX PT, R19, R19, 0x5, 0x181f ;  /* 0x00b81f0013137f89 */ /* 0x000ff400000e0000 */
[----:B------:R2:W-:Y:S01]  /*bcb0*/  LDGSTS.E.BYPASS.LTC128B.128 [R10+0x9400], desc[UR36][R2.64+0x180], !P3 ;  /* 0x09400180020a7fae */ /* 0x0005e2000d901d64 */
[----:B0-----:R-:W-:-:S03]  /*bcc0*/  IADD3 R4, P3, R14, R0, RZ ;  /* 0x000000000e047210 */ /* 0x001fc60007f7e0ff */
[----:B------:R-:W2:Y:S02]  /*bcd0*/  SHFL.IDX PT, R14, R18, 0x4, 0x181f ;  /* 0x00981f00120e7f89 */ /* 0x000ea400000e0000 */
[----:B-1----:R-:W-:Y:S01]  /*bce0*/  IMAD.X R5, RZ, RZ, R5, P3 ;  /* 0x000000ffff057224 */ /* 0x002fe200018e0605 */
[----:B------:R-:W-:-:S13]  /*bcf0*/  ISETP.LT.OR P3, PT, R17, 0x11, P4 ;  /* 0x000000111100780c */ /* 0x000fda0002761670 */
[----:B------:R-:W-:Y:S01]  /*bd00*/  LDGSTS.E.BYPASS.LTC128B.128 [R10+0xc00], desc[UR36][R6.64], !P3 ;  /* 0x00c00000060a7fae */ /* 0x000fe2000d901d64 */
[----:B------:R-:W-:-:S13]  /*bd10*/  ISETP.LT.OR P3, PT, R17, 0x11, !P2 ;  /* 0x000000111100780c */ /* 0x000fda0005761670 */
[----:B------:R-:W-:Y:S01]  /*bd20*/  LDGSTS.E.BYPASS.LTC128B.128 [R10+0x3c00], desc[UR36][R6.64+0x80], !P3 ;  /* 0x03c00080060a7fae */ /* 0x000fe2000d901d64 */
[----:B------:R-:W-:-:S13]  /*bd30*/  ISETP.LT.OR P3, PT, R17, 0x11, !P1 ;  /* 0x000000111100780c */ /* 0x000fda0004f61670 */
[----:B------:R-:W-:Y:S01]  /*bd40*/  LDGSTS.E.BYPASS.LTC128B.128 [R10+0x6c00], desc[UR36][R6.64+0x100], !P3 ;  /* 0x06c00100060a7fae */ /* 0x000fe2000d901d64 */
[----:B------:R-:W-:-:S13]  /*bd50*/  ISETP.LT.OR P3, PT, R17, 0x11, !P0 ;  /* 0x000000111100780c */ /* 0x000fda0004761670 */
[----:B------:R0:W-:Y:S01]  /*bd60*/  LDGSTS.E.BYPASS.LTC128B.128 [R10+0x9c00], desc[UR36][R6.64+0x180], !P3 ;  /* 0x09c00180060a7fae */ /* 0x0001e2000d901d64 */
[----:B--2---:R-:W-:-:S03]  /*bd70*/  IADD3 R2, P3, R14, R0, RZ ;  /* 0x000000000e027210 */ /* 0x004fc60007f7e0ff */
[----:B------:R1:W2:Y:S02]  /*bd80*/  SHFL.IDX PT, R14, R18, 0x5, 0x181f ;  /* 0x00b81f00120e7f89 */ /* 0x0002a400000e0000 */
[----:B------:R-:W-:Y:S01]  /*bd90*/  IMAD.X R3, RZ, RZ, R20, P3 ;  /* 0x000000ffff037224 */ /* 0x000fe200018e0614 */
[----:B------:R-:W-:Y:S02]  /*bda0*/  ISETP.LT.OR P3, PT, R17, 0x21, P4 ;  /* 0x000000211100780c */ /* 0x000fe40002761670 */
[----:B0-----:R-:W-:-:S11]  /*bdb0*/  MOV R6, RZ ;  /* 0x000000ff00067202 */ /* 0x001fd60000000f00 */
        /* <DEDUP_REMOVED lines=22> */
[----:B--2---:R1:W-:Y:S02]  /*bf20*/  LDGSTS.E.BYPASS.LTC128B.128 [R10+0xb400], desc[UR36][R2.64+0x180], !P3 ;  /* 0x0b400180020a7fae */ /* 0x0043e4000d901d64 */
.L_x_334:
[----:B01----:R-:W-:Y:S02]  /*bf30*/  IADD3 R2, P3, R14, R0, RZ ;  /* 0x000000000e027210 */ /* 0x003fe40007f7e0ff */
[C---:B------:R-:W-:Y:S02]  /*bf40*/  ISETP.LT.OR P2, PT, R17.reuse, 0x51, !P2 ;  /* 0x000000511100780c */ /* 0x040fe40005741670 */
[C---:B------:R-:W-:Y:S01]  /*bf50*/  ISETP.LT.OR P1, PT, R17.reuse, 0x51, !P1 ;  /* 0x000000511100780c */ /* 0x040fe20004f21670 */
[----:B------:R-:W-:Y:S01]  /*bf60*/  IMAD.X R3, RZ, RZ, R19, P3 ;  /* 0x000000ffff037224 */ /* 0x000fe200018e0613 */
[C---:B------:R-:W-:Y:S02]  /*bf70*/  ISETP.LT.OR P3, PT, R17.reuse, 0x51, P4 ;  /* 0x000000511100780c */ /* 0x040fe40002761670 */
[----:B------:R-:W-:-:S11]  /*bf80*/  ISETP.LT.OR P0, PT, R17, 0x51, !P0 ;  /* 0x000000511100780c */ /* 0x000fd60004701670 */
        /* <DEDUP_REMOVED lines=11> */
[----:B------:R-:W-:-:S13]  /*c040*/  LOP3.LUT P4, RZ, R16, 0x20, RZ, 0xc0, !PT ;  /* 0x0000002010ff7812 */ /* 0x000fda000788c0ff */
[----:B0-----:R-:W-:Y:S05]  /*c050*/  @!P4 BRA `(.L_x_237) ;  /* 0x000000000004c947 */ /* 0x001fea0003800000 */
[----:B------:R-:W-:Y:S01]  /*c060*/  BPT.TRAP 0x1 ;  /* 0x000000040000795c */ /* 0x000fe20000300000 */
.L_x_237:
        /* <DEDUP_REMOVED lines=8> */
[----:B------:R-:W0:Y:S01]  /*c0f0*/  S2R R2, SR_TID.X ;  /* 0x0000000000027919 */ /* 0x000e220000002100 */
[----:B------:R-:W-:Y:S01]  /*c100*/  UIADD3 UR4, UR44, 0x1, URZ ;  /* 0x000000012c047890 */ /* 0x000fe2000fffe03f */
[----:B------:R-:W-:Y:S01]  /*c110*/  LOP3.LUT R3, RZ, UR40, RZ, 0x33, !PT ;  /* 0x00000028ff037c12 */ /* 0x000fe2000f8e33ff */
[----:B------:R-:W-:Y:S02]  /*c120*/  IMAD.MOV.U32 R17, RZ, RZ, 0x1 ;  /* 0x00000001ff117424 */ /* 0x000fe400078e00ff */
[----:B------:R-:W-:Y:S01]  /*c130*/  UIMAD UR4, UR4, UR38, URZ ;  /* 0x00000026040472a4 */ /* 0x000fe2000f8e023f */
[----:B------:R-:W-:Y:S02]  /*c140*/  IMAD.MOV.U32 R26, RZ, RZ, 0x1 ;  /* 0x00000001ff1a7424 */ /* 0x000fe400078e00ff */
[----:B0-----:R-:W-:-:S05]  /*c150*/  IMAD.SHL.U32 R2, R2, 0x10, RZ ;  /* 0x0000001002027824 */ /* 0x001fca00078e00ff */
[----:B------:R-:W-:-:S04]  /*c160*/  LOP3.LUT R2, R2, 0x70, RZ, 0xc0, !PT ;  /* 0x0000007002027812 */ /* 0x000fc800078ec0ff */
[----:B------:R-:W-:Y:S02]  /*c170*/  IADD3 R24, R2, R24, R37 ;  /* 0x0000001802187210 */ /* 0x000fe40007ffe025 */
[----:B------:R-:W-:Y:S02]  /*c180*/  LOP3.LUT R2, RZ, UR4, RZ, 0x33, !PT ;  /* 0x00000004ff027c12 */ /* 0x000fe4000f8e33ff */
[----:B------:R-:W-:Y:S02]  /*c190*/  IADD3 R5, R24, -0x120, RZ ;  /* 0xfffffee018057810 */ /* 0x000fe40007ffe0ff */
[----:B------:R-:W-:-:S04]  /*c1a0*/  VIMNMX R2, R2, R3, !PT ;  /* 0x0000000302027248 */ /* 0x000fc80007fe0100 */
[C---:B------:R-:W-:Y:S01]  /*c1b0*/  IADD3 R27, -R2.reuse, -0x2, RZ ;  /* 0xfffffffe021b7810 */ /* 0x040fe20007ffe1ff */
[----:B------:R-:W-:-:S07]  /*c1c0*/  IMAD R18, R2, -0x60, R5 ;  /* 0xffffffa002127824 */ /* 0x000fce00078e0205 */
.L_x_253:
[----:B------:R-:W0:Y:S01]  /*c1d0*/  LDC R2, c[0x0][0x430] ;  /* 0x00010c00ff027b82 */ /* 0x000e220000000800 */
[----:B------:R-:W-:Y:S01]  /*c1e0*/  ISETP.GT.U32.AND P0, PT, R32, 0x5f, PT ;  /* 0x0000005f2000780c */ /* 0x000fe20003f04070 */
[----:B------:R-:W-:Y:S01]  /*c1f0*/  BSSY B1, `(.L_x_239) ;  /* 0x0000014000017945 */ /* 0x000fe20003800000 */
[----:B------:R-:W-:Y:S02]  /*c200*/  IMAD.MOV.U32 R7, RZ, RZ, R18 ;  /* 0x000000ffff077224 */ /* 0x000fe400078e0012 */
[----:B------:R-:W-:Y:S01]  /*c210*/  IMAD.MOV.U32 R4, RZ, RZ, RZ ;  /* 0x000000ffff047224 */ /* 0x000fe200078e00ff */
[----:B0-----:R-:W-:-:S13]  /*c220*/  ISETP.NE.AND P1, PT, R2, 0x1, PT ;  /* 0x000000010200780c */ /* 0x001fda0003f25270 */
[----:B------:R-:W0:Y:S08]  /*c230*/  @P1 LDC R3, c[0x0][0x434] ;  /* 0x00010d00ff031b82 */ /* 0x000e300000000800 */
[----:B------:R-:W1:Y:S01]  /*c240*/  @P1 LDC R5, c[0x0][0x438] ;  /* 0x00010e00ff051b82 */ /* 0x000e620000000800 */
[----:B0-----:R-:W-:-:S05]  /*c250*/  @P1 IMAD.HI.U32 R2, R18, R3, RZ ;  /* 0x0000000312021227 */ /* 0x001fca00078e00ff */
[----:B-1----:R-:W-:Y:S01]  /*c260*/  @P1 SHF.R.U32.HI R7, RZ, R5, R2 ;  /* 0x00000005ff071219 */ /* 0x002fe20000011602 */
[----:B--2---:R-:W-:Y:S06]  /*c270*/  @P0 BRA `(.L_x_240) ;  /* 0x00000000002c0947 */ /* 0x004fec0003800000 */
[----:B------:R-:W-:Y:S01]  /*c280*/  ULDC.64 UR4, c[0x0][0x428] ;  /* 0x00010a0000047ab9 */ /* 0x000fe20000000a00 */
[--C-:B------:R-:W-:Y:S01]  /*c290*/  SHF.R.S32.HI R3, RZ, 0x1f, R7.reuse ;  /* 0x0000001fff037819 */ /* 0x100fe20000011407 */
[----:B------:R-:W-:Y:S02]  /*c2a0*/  IMAD R5, R33, UR4, RZ ;  /* 0x0000000421057c24 */ /* 0x000fe4000f8e02ff */
[----:B------:R-:W-:Y:S02]  /*c2b0*/  IMAD.MOV.U32 R2, RZ, RZ, R7 ;  /* 0x000000ffff027224 */ /* 0x000fe400078e0007 */
[C---:B------:R-:W-:Y:S02]  /*c2c0*/  IMAD R5, R30.reuse, UR5, R5 ;  /* 0x000000051e057c24 */ /* 0x040fe4000f8e0205 */
[----:B------:R-:W-:Y:S01]  /*c2d0*/  IMAD.WIDE.U32 R2, R30, UR4, R2 ;  /* 0x000000041e027c25 */ /* 0x000fe2000f8e0002 */
[----:B------:R-:W-:-:S04]  /*c2e0*/  ULDC.64 UR4, c[0x0][0x418] ;  /* 0x0001060000047ab9 */ /* 0x000fc80000000a00 */
[----:B------:R-:W-:Y:S02]  /*c2f0*/  IADD3 R3, R5, R3, RZ ;  /* 0x0000000305037210 */ /* 0x000fe40007ffe0ff */
[----:B------:R-:W-:-:S04]  /*c300*/  LEA R4, P0, R2, UR4, 0x2 ;  /* 0x0000000402047c11 */ /* 0x000fc8000f8010ff */
[----:B------:R-:W-:-:S05]  /*c310*/  LEA.HI.X R5, R2, UR5, R3, 0x2, P0 ;  /* 0x0000000502057c11 */ /* 0x000fca00080f1403 */
[----:B------:R0:W5:Y:S04]  /*c320*/  LDG.E R4, desc[UR36][R4.64] ;  /* 0x0000002404047981 */ /* 0x000168000c1e1900 */
.L_x_240:
[----:B------:R-:W-:Y:S05]  /*c330*/  BSYNC B1 ;  /* 0x0000000000017941 */ /* 0x000fea0003800000 */
.L_x_239:
[----:B------:R-:W-:-:S13]  /*c340*/  LOP3.LUT P0, RZ, R16, 0x20, RZ, 0xc0, !PT ;  /* 0x0000002010ff7812 */ /* 0x000fda000780c0ff */
[----:B------:R-:W-:Y:S05]  /*c350*/  @!P0 BRA `(.L_x_241) ;  /* 0x0000000000048947 */ /* 0x000fea0003800000 */
[----:B------:R-:W-:Y:S01]  /*c360*/  BPT.TRAP 0x1 ;  /* 0x000000040000795c */ /* 0x000fe20000300000 */
.L_x_241:
[----:B------:R-:W-:Y:S01]  /*c370*/  LEA R19, R17, UR42, 0x3 ;  /* 0x0000002a11137c11 */ /* 0x000fe2000f8e18ff */
[----:B------:R-:W-:Y:S01]  /*c380*/  BSSY B1, `(.L_x_242) ;  /* 0x0000004000017945 */ /* 0x000fe20003800000 */
[----:B------:R-:W-:-:S04]  /*c390*/  SHF.L.U32 R23, R26, 0x1f, RZ ;  /* 0x0000001f1a177819 */ /* 0x000fc800000006ff */
[----:B------:R-:W1:Y:S02]  /*c3a0*/  SYNCS.PHASECHK.TRANS64.TRYWAIT P0, [R19+URZ+0x32440], R23 ;  /* 0x03244017130075a7 */ /* 0x000e64000800017f */
[----:B-1----:R-:W-:Y:S05]  /*c3b0*/  @!P0 BRA `(.L_x_243) ;  /* 0x0000003800788947 */ /* 0x002fea0003800000 */
.L_x_335:
[----:B------:R-:W-:Y:S05]  /*c3c0*/  BSYNC B1 ;  /* 0x0000000000017941 */ /* 0x000fea0003800000 */
.L_x_242:
[----:B------:R-:W-:Y:S01]  /*c3d0*/  ULDC UR4, c[0x0][0x430] ;  /* 0x00010c0000047ab9 */ /* 0x000fe20000000800 */
[----:B-----5:R-:W-:Y:S01]  /*c3e0*/  SHF.R.S32.HI R20, RZ, 0x1f, R4 ;  /* 0x0000001fff147819 */ /* 0x020fe20000011404 */
[----:B------:R-:W-:Y:S01]  /*c3f0*/  UIADD3 UR4, -UR4, URZ, URZ ;  /* 0x0000003f04047290 */ /* 0x000fe2000fffe13f */
[----:B------:R-:W-:Y:S01]  /*c400*/  LOP3.LUT P1, RZ, R16, 0x2, RZ, 0xc0, !PT ;  /* 0x0000000210ff7812 */ /* 0x000fe2000782c0ff */
[----:B------:R-:W-:Y:S01]  /*c410*/  ULDC.64 UR6, c[0x0][0x310] ;  /* 0x0000c40000067ab9 */ /* 0x000fe20000000a00 */
[----:B------:R-:W-:-:S03]  /*c420*/  IMAD R22, R17, 0x1800, R28 ;  /* 0x0000180011167824 */ /* 0x000fc600078e021c */
[----:B0-----:R-:W-:Y:S01]  /*c430*/  IMAD R5, R7, UR4, R18 ;  /* 0x0000000407057c24 */ /* 0x001fe2000f8e0212 */
[----:B------:R-:W-:-:S03]  /*c440*/  ULDC.64 UR4, c[0x0][0x300] ;  /* 0x0000c00000047ab9 */ /* 0x000fc60000000a00 */
[----:B------:R-:W-:Y:S01]  /*c450*/  IMAD.WIDE.U32 R2, R5, UR4, RZ ;  /* 0x0000000405027c25 */ /* 0x000fe2000f8e00ff */
[----:B------:R-:W-:-:S05]  /*c460*/  SHF.R.S32.HI R25, RZ, 0x1f, R5 ;  /* 0x0000001fff197819 */ /* 0x000fca0000011405 */
[----:B------:R-:W-:Y:S01]  /*c470*/  IMAD R6, R25, UR4, RZ ;  /* 0x0000000419067c24 */ /* 0x000fe2000f8e02ff */
[----:B------:R-:W-:-:S03]  /*c480*/  R2UR UR4, R29 ;  /* 0x000000001d0472ca */ /* 0x000fc600000e0000 */
[----:B------:R-:W-:-:S04]  /*c490*/  IMAD R7, R5, UR5, R6 ;  /* 0x0000000505077c24 */ /* 0x000fc8000f8e0206 */
[----:B------:R-:W-:Y:S02]  /*c4a0*/  IMAD.IADD R3, R3, 0x1, R7 ;  /* 0x0000000103037824 */ /* 0x000fe400078e0207 */
[----:B------:R-:W-:Y:S02]  /*c4b0*/  IMAD R7, R20, UR6, RZ ;  /* 0x0000000614077c24 */ /* 0x000fe4000f8e02ff */
[----:B------:R-:W-:-:S04]  /*c4c0*/  IMAD.WIDE.U32 R2, R4, UR6, R2 ;  /* 0x0000000604027c25 */ /* 0x000fc8000f8e0002 */
[----:B------:R-:W-:Y:S01]  /*c4d0*/  IMAD R7, R4, UR7, R7 ;  /* 0x0000000704077c24 */ /* 0x000fe2000f8e0207 */
        /* <DEDUP_REMOVED lines=23> */
[----:B------:R-:W0:Y:S01]  /*c650*/  SHFL.IDX PT, R14, R21, 0x2, 0x181f ;  /* 0x00581f00150e7f89 */ /* 0x000e2200000e0000 */
[----:B------:R-:W-:-:S05]  /*c660*/  IADD3.X R11, RZ, R6, RZ, P0, !PT ;  /* 0x00000006ff0b7210 */ /* 0x000fca00007fe4ff */
[----:B------:R2:W-:Y:S01]  /*c670*/  LDGSTS.E.BYPASS.LTC128B.128 [R22+0x1cc00], desc[UR36][R10.64], !P1 ;  /* 0x1cc000000a167fae */ /* 0x0005e2000c901d64 */
[----:B0-----:R-:W-:-:S03]  /*c680*/  IADD3 R8, P0, R14, R0, RZ ;  /* 0x000000000e087210 */ /* 0x001fc60007f1e0ff */
[----:B------:R-:W0:Y:S02]  /*c690*/  SHFL.IDX PT, R14, R21, 0x3, 0x181f ;  /* 0x00781f00150e7f89 */ /* 0x000e2400000e0000 */
[----:B------:R-:W-:Y:S02]  /*c6a0*/  IMAD.X R9, RZ, RZ, R3, P0 ;  /* 0x000000ffff097224 */ /* 0x000fe400000e0603 */
[----:B------:R-:W3:Y:S04]  /*c6b0*/  SHFL.IDX PT, R3, R24, 0x3, 0x181f ;  /* 0x00781f0018037f89 */ /* 0x000ee800000e0000 */
[----:B------:R2:W-:Y:S01]  /*c6c0*/  LDGSTS.E.BYPASS.LTC128B.128 [R22+0x1d400], desc[UR36][R8.64], !P1 ;  /* 0x1d40000008167fae */ /* 0x0005e2000c901d64 */
[----:B0-----:R-:W-:-:S03]  /*c6d0*/  IADD3 R6, P0, R14, R0, RZ ;  /* 0x000000000e067210 */ /* 0x001fc60007f1e0ff */
[----:B------:R-:W0:Y:S02]  /*c6e0*/  SHFL.IDX PT, R14, R21, 0x4, 0x181f ;  /* 0x00981f00150e7f89 */ /* 0x000e2400000e0000 */
[----:B---3--:R-:W-:Y:S02]  /*c6f0*/  IMAD.X R7, RZ, RZ, R3, P0 ;  /* 0x000000ffff077224 */ /* 0x008fe400000e0603 */
[----:B------:R-:W3:Y:S04]  /*c700*/  SHFL.IDX PT, R3, R24, 0x4, 0x181f ;  /* 0x00981f0018037f89 */ /* 0x000ee800000e0000 */
[----:B------:R2:W-:Y:S01]  /*c710*/  LDGSTS.E.BYPASS.LTC128B.128 [R22+0x1dc00], desc[UR36][R6.64], !P1 ;  /* 0x1dc0000006167fae */ /* 0x0005e2000c901d64 */
[----:B0-----:R-:W-:-:S03]  /*c720*/  IADD3 R2, P0, R14, R0, RZ ;  /* 0x000000000e027210 */ /* 0x001fc60007f1e0ff */
[----:B------:R2:W0:Y:S02]  /*c730*/  SHFL.IDX PT, R14, R21, 0x5, 0x181f ;  /* 0x00b81f00150e7f89 */ /* 0x00042400000e0000 */
[----:B---3--:R-:W-:-:S05]  /*c740*/  IMAD.X R3, RZ, RZ, R3, P0 ;  /* 0x000000ffff037224 */ /* 0x008fca00000e0603 */
[----:B------:R2:W-:Y:S03]  /*c750*/  LDGSTS.E.BYPASS.LTC128B.128 [R22+0x1e400], desc[UR36][R2.64], !P1 ;  /* 0x1e40000002167fae */ /* 0x0005e6000c901d64 */
.L_x_349:
[----:B0-2---:R-:W-:-:S05]  /*c760*/  IADD3 R2, P0, R14, R0, RZ ;  /* 0x000000000e027210 */ /* 0x005fca0007f1e0ff */
[----:B------:R-:W-:Y:S01]  /*c770*/  IMAD.X R3, RZ, RZ, R34, P0 ;  /* 0x000000ffff037224 */ /* 0x000fe200000e0622 */
[----:B------:R-:W-:-:S04]  /*c780*/  PLOP3.LUT P0, PT, PT, PT, PT, 0x80, 0x0 ;  /* 0x000000000000781c */ /* 0x000fc80003f0f070 */
[----:B------:R-:W-:Y:S01]  /*c790*/  @!PT LDS RZ, [RZ] ;  /* 0x00000000fffff984 */ /* 0x000fe20000000800 */
[----:B------:R-:W-:Y:S01]  /*c7a0*/  @!PT LDS RZ, [RZ] ;  /* 0x00000000fffff984 */ /* 0x000fe20000000800 */
[----:B------:R-:W-:Y:S01]  /*c7b0*/  @!PT LDS RZ, [RZ] ;  /* 0x00000000fffff984 */ /* 0x000fe20000000800 */
[----:B------:R0:W-:Y:S01]  /*c7c0*/  LDGSTS.E.BYPASS.LTC128B.128 [R22+0x1ec00], desc[UR36][R2.64], !P1 ;  /* 0x1ec0000002167fae */ /* 0x0001e2000c901d64 */
[----:B------:R-:W-:-:S08]  /*c7d0*/  NOP ;  /* 0x0000000000007918 */ /* 0x000fd00000000000 */
.L_x_245:
[----:B------:R-:W-:Y:S02]  /*c7e0*/  PLOP3.LUT P1, PT, P1, P0, PT, 0xa2, 0x0 ;  /* 0x000000000000781c */ /* 0x000fe40000f21472 */
[----:B------:R-:W-:-:S08]  /*c7f0*/  @P0 R2UR P1, UR4, R19 ;  /* 0x00000000130402ca */ /* 0x000fd00000020000 */
[----:B------:R-:W-:-:S05]  /*c800*/  @P0 PLOP3.LUT P0, PT, P1, PT, PT, 0x80, 0x0 ;  /* 0x000000000000081c */ /* 0x000fca0000f0f070 */
[----:B------:R-:W-:Y:S01]  /*c810*/  @!P1 SYNCS.ARRIVE.TRANS64.RED.A0T1 RZ, [UR4+0x32430], RZ ;  /* 0x032430ffffff99a7 */ /* 0x000fe20008200404 */
[----:B------:R-:W-:Y:S07]  /*c820*/  @!P1 ARRIVES.LDGSTSBAR.64.TRANSCNT [UR4+0x32430] ;  /* 0x03243000ff0099b0 */ /* 0x000fee0008000a84 */
[----:B------:R-:W-:Y:S05]  /*c830*/  @P0 BRA.U.ANY `(.L_x_245) ;  /* 0xfffffffd00e80947 */ /* 0x000fea000393ffff */
[----:B------:R-:W-:Y:S01]  /*c840*/  NOP ;  /* 0x0000000000007918 */ /* 0x000fe20000000000 */
[----:B------:R-:W-:-:S13]  /*c850*/  LOP3.LUT P2, RZ, R16, 0x20, RZ, 0xc0, !PT ;  /* 0x0000002010ff7812 */ /* 0x000fda000784c0ff */
[----:B------:R-:W-:Y:S05]  /*c860*/  @!P2 BRA `(.L_x_246) ;  /* 0x000000000004a947 */ /* 0x000fea0003800000 */
[----:B------:R-:W-:Y:S01]  /*c870*/  BPT.TRAP 0x1 ;  /* 0x000000040000795c */ /* 0x000fe20000300000 */
.L_x_246:
[----:B------:R2:W-:Y:S01]  /*c880*/  SYNCS.ARRIVE.TRANS64.A1T0 RZ, [R19+URZ+0x32430], RZ ;  /* 0x032430ff13ff79a7 */ /* 0x0005e2000810003f */
[----:B------:R-:W-:Y:S05]  /*c890*/  @!P2 BRA `(.L_x_247) ;  /* 0x000000000004a947 */ /* 0x000fea0003800000 */
[----:B------:R-:W-:Y:S01]  /*c8a0*/  BPT.TRAP 0x1 ;  /* 0x000000040000795c */ /* 0x000fe20000300000 */
.L_x_247:
[----:B------:R-:W3:Y:S01]  /*c8b0*/  SYNCS.PHASECHK.TRANS64.TRYWAIT P0, [R19+URZ+0x32460], R23 ;  /* 0x03246017130075a7 */ /* 0x000ee2000800017f */
[----:B------:R-:W-:Y:S04]  /*c8c0*/  BSSY B1, `(.L_x_248) ;  /* 0x0000002000017945 */ /* 0x000fe80003800000 */
[----:B---3--:R-:W-:Y:S05]  /*c8d0*/  @!P0 BRA `(.L_x_249) ;  /* 0x0000003800d08947 */ /* 0x008fea0003800000 */
.L_x_350:
[----:B------:R-:W-:Y:S05]  /*c8e0*/  BSYNC B1 ;  /* 0x0000000000017941 */ /* 0x000fea0003800000 */
.L_x_248:
[----:B------:R-:W-:Y:S01]  /*c8f0*/  ULDC.64 UR4, c[0x0][0x328] ;  /* 0x0000ca0000047ab9 */ /* 0x000fe20000000a00 */
[----:B------:R-:W-:Y:S01]  /*c900*/  ULDC.64 UR6, c[0x0][0x338] ;  /* 0x0000ce0000067ab9 */ /* 0x000fe20000000a00 */
[----:B------:R-:W-:Y:S01]  /*c910*/  IMAD R6, R25, UR4, RZ ;  /* 0x0000000419067c24 */ /* 0x000fe2000f8e02ff */
[C---:B------:R-:W-:Y:S01]  /*c920*/  LOP3.LUT P4, RZ, R16.reuse, 0x1, RZ, 0xc0, !PT ;  /* 0x0000000110ff7812 */ /* 0x040fe2000788c0ff */
[----:B0-----:R-:W-:Y:S01]  /*c930*/  IMAD.WIDE.U32 R2, R5, UR4, RZ ;  /* 0x0000000405027c25 */ /* 0x001fe2000f8e00ff */
[----:B------:R-:W-:Y:S02]  /*c940*/  R2UR UR4, R29 ;  /* 0x000000001d0472ca */ /* 0x000fe400000e0000 */
[C---:B------:R-:W-:Y:S01]  /*c950*/  LOP3.LUT P3, RZ, R16.reuse, 0x10, RZ, 0xc0, !PT ;  /* 0x0000001010ff7812 */ /* 0x040fe2000786c0ff */
[----:B------:R-:W-:Y:S01]  /*c960*/  IMAD R5, R5, UR5, R6 ;  /* 0x0000000505057c24 */ /* 0x000fe2000f8e0206 */
[----:B------:R-:W-:Y:S01]  /*c970*/  LOP3.LUT P2, RZ, R16, 0x8, RZ, 0xc0, !PT ;  /* 0x0000000810ff7812 */ /* 0x000fe2000784c0ff */
[----:B------:R-:W-:Y:S01]  /*c980*/  IMAD R7, R20, UR6, RZ ;  /* 0x0000000614077c24 */ /* 0x000fe2000f8e02ff */
[----:B------:R-:W-:Y:S01]  /*c990*/  LOP3.LUT P1, RZ, R16, 0x4, RZ, 0xc0, !PT ;  /* 0x0000000410ff7812 */ /* 0x000fe2000782c0ff */
[----:B------:R-:W-:-:S02]  /*c9a0*/  IMAD.IADD R3, R3, 0x1, R5 ;  /* 0x0000000103037824 */ /* 0x000fc400078e0205 */
[C---:B------:R-:W-:Y:S02]  /*c9b0*/  IMAD R7, R4.reuse, UR7, R7 ;  /* 0x0000000704077c24 */ /* 0x040fe4000f8e0207 */
[----:B------:R-:W-:Y:S01]  /*c9c0*/  IMAD.WIDE.U32 R2, R4, UR6, R2 ;  /* 0x0000000604027c25 */ /* 0x000fe2000f8e0002 */
[----:B------:R-:W-:Y:S02]  /*c9d0*/  ULDC.64 UR6, c[0x0][0x330] ;  /* 0x0000cc0000067ab9 */ /* 0x000fe40000000a00 */
[----:B------:R-:W-:Y:S02]  /*c9e0*/  UIMAD UR4, UR4, UR6, URZ ;  /* 0x00000006040472a4 */ /* 0x000fe4000f8e023f */
[----:B------:R-:W-:Y:S01]  /*c9f0*/  IMAD.U32 R5, RZ, RZ, UR6 ;  /* 0x00000006ff057e24 */ /* 0x000fe2000f8e00ff */
[----:B------:R-:W-:Y:S01]  /*ca00*/  IADD3 R3, R3, R7, RZ ;  /* 0x0000000703037210 */ /* 0x000fe20007ffe0ff */
[----:B------:R-:W-:Y:S02]  /*ca10*/  UIMAD UR4, UR39, UR7, UR4 ;  /* 0x00000007270472a4 */ /* 0x000fe4000f8e0204 */
        /* <DEDUP_REMOVED lines=12> */
[----:B-1-3--:R-:W-:Y:S01]  /*cae0*/  SHFL.IDX PT, R23, R22, 0x4, 0x181f ;  /* 0x00981f0016177f89 */ /* 0x00afe200000e0000 */
[----:B0-----:R-:W-:-:S03]  /*caf0*/  IADD3 R10, P0, R14, R0, RZ ;  /* 0x000000000e0a7210 */ /* 0x001fc60007f1e0ff */
[----:B------:R-:W0:Y:S02]  /*cb00*/  SHFL.IDX PT, R14, R20, 0x1, 0x181f ;  /* 0x00381f00140e7f89 */ /* 0x000e2400000e0000 */
[----:B----4-:R-:W-:-:S05]  /*cb10*/  IMAD.X R11, RZ, RZ, R3, P0 ;  /* 0x000000ffff0b7224 */ /* 0x010fca00000e0603 */
[----:B------:R-:W-:Y:S04]  /*cb20*/  LDGSTS.E.BYPASS.LTC128B.128 [R21], desc[UR36][R10.64], !P4 ;  /* 0x000000000a157fae */ /* 0x000fe8000e101d64 */
[----:B------:R-:W-:Y:S04]  /*cb30*/  LDGSTS.E.BYPASS.LTC128B.128 [R21+0x3000], desc[UR36][R10.64+0x80], !P3 ;  /* 0x030000800a157fae */ /* 0x000fe8000d901d64 */
[----:B------:R-:W-:Y:S04]  /*cb40*/  LDGSTS.E.BYPASS.LTC128B.128 [R21+0x6000], desc[UR36][R10.64+0x100], !P2 ;  /* 0x060001000a157fae */ /* 0x000fe8000d101d64 */
[----:B------:R-:W-:Y:S01]  /*cb50*/  LDGSTS.E.BYPASS.LTC128B.128 [R21+0x9000], desc[UR36][R10.64+0x180], !P1 ;  /* 0x090001800a157fae */ /* 0x000fe2000c901d64 */
[----:B0-----:R-:W-:-:S03]  /*cb60*/  IADD3 R8, P0, R14, R0, RZ ;  /* 0x000000000e087210 */ /* 0x001fc60007f1e0ff */
[----:B------:R-:W0:Y:S02]  /*cb70*/  SHFL.IDX PT, R14, R20, 0x2, 0x181f ;  /* 0x00581f00140e7f89 */ /* 0x000e2400000e0000 */
[----:B------:R-:W-:Y:S02]  /*cb80*/  IMAD.X R9, RZ, RZ, R4, P0 ;  /* 0x000000ffff097224 */ /* 0x000fe400000e0604 */
[----:B------:R-:W1:Y:S04]  /*cb90*/  SHFL.IDX PT, R4, R22, 0x2, 0x181f ;  /* 0x00581f0016047f89 */ /* 0x000e6800000e0000 */
[----:B------:R-:W-:Y:S04]  /*cba0*/  LDGSTS.E.BYPASS.LTC128B.128 [R21+0x800], desc[UR36][R8.64], !P4 ;  /* 0x0080000008157fae */ /* 0x000fe8000e101d64 */
[----:B------:R-:W-:Y:S04]  /*cbb0*/  LDGSTS.E.BYPASS.LTC128B.128 [R21+0x3800], desc[UR36][R8.64+0x80], !P3 ;  /* 0x0380008008157fae */ /* 0x000fe8000d901d64 */
[----:B------:R-:W-:Y:S04]  /*cbc0*/  LDGSTS.E.BYPASS.LTC128B.128 [R21+0x6800], desc[UR36][R8.64+0x100], !P2 ;  /* 0x0680010008157fae */ /* 0x000fe8000d101d64 */
[----:B------:R-:W-:Y:S01]  /*cbd0*/  LDGSTS.E.BYPASS.LTC128B.128 [R21+0x9800], desc[UR36][R8.64+0x180], !P1 ;  /* 0x0980018008157fae */ /* 0x000fe2000c901d64 */
[----:B0-----:R-:W-:-:S03]  /*cbe0*/  IADD3 R6, P0, R14, R0, RZ ;  /* 0x000000000e067210 */ /* 0x001fc60007f1e0ff */
[----:B------:R-:W-:Y:S04]  /*cbf0*/  SHFL.IDX PT, R22, R22, 0x5, 0x181f ;  /* 0x00b81f0016167f89 */ /* 0x000fe800000e0000 */
[----:B------:R-:W0:Y:S01]  /*cc00*/  SHFL.IDX PT, R14, R20, 0x3, 0x181f ;  /* 0x00781f00140e7f89 */ /* 0x000e2200000e0000 */
[----:B-1----:R-:W-:-:S05]  /*cc10*/  IMAD.X R7, RZ, RZ, R4, P0 ;  /* 0x000000ffff077224 */ /* 0x002fca00000e0604 */
[----:B------:R-:W-:Y:S04]  /*cc20*/  LDGSTS.E.BYPASS.LTC128B.128 [R21+0x1000], desc[UR36][R6.64], !P4 ;  /* 0x0100000006157fae */ /* 0x000fe8000e101d64 */
[----:B------:R-:W-:Y:S04]  /*cc30*/  LDGSTS.E.BYPASS.LTC128B.128 [R21+0x4000], desc[UR36][R6.64+0x80], !P3 ;  /* 0x0400008006157fae */ /* 0x000fe8000d901d64 */
[----:B------:R-:W-:Y:S04]  /*cc40*/  LDGSTS.E.BYPASS.LTC128B.128 [R21+0x7000], desc[UR36][R6.64+0x100], !P2 ;  /* 0x0700010006157fae */ /* 0x000fe8000d101d64 */
[----:B------:R1:W-:Y:S01]  /*cc50*/  LDGSTS.E.BYPASS.LTC128B.128 [R21+0xa000], desc[UR36][R6.64+0x180], !P1 ;  /* 0x0a00018006157fae */ /* 0x0003e2000c901d64 */
[----:B0-----:R-:W-:-:S03]  /*cc60*/  IADD3 R4, P0, R14, R0, RZ ;  /* 0x000000000e047210 */ /* 0x001fc60007f1e0ff */
[----:B------:R-:W0:Y:S01]  /*cc70*/  SHFL.IDX PT, R14, R20, 0x4, 0x181f ;  /* 0x00981f00140e7f89 */ /* 0x000e2200000e0000 */
[----:B------:R-:W-:Y:S01]  /*cc80*/  IADD3.X R5, RZ, R5, RZ, P0, !PT ;  /* 0x00000005ff057210 */ /* 0x000fe200007fe4ff */
[----:B-1----:R-:W-:-:S04]  /*cc90*/  IMAD.MOV.U32 R6, RZ, RZ, RZ ;  /* 0x000000ffff067224 */ /* 0x002fc800078e00ff */
[----:B------:R1:W-:Y:S04]  /*cca0*/  LDGSTS.E.BYPASS.LTC128B.128 [R21+0x1800], desc[UR36][R4.64], !P4 ;  /* 0x0180000004157fae */ /* 0x0003e8000e101d64 */
[----:B------:R1:W-:Y:S04]  /*ccb0*/  LDGSTS.E.BYPASS.LTC128B.128 [R21+0x4800], desc[UR36][R4.64+0x80], !P3 ;  /* 0x0480008004157fae */ /* 0x0003e8000d901d64 */
[----:B------:R1:W-:Y:S04]  /*ccc0*/  LDGSTS.E.BYPASS.LTC128B.128 [R21+0x7800], desc[UR36][R4.64+0x100], !P2 ;  /* 0x0780010004157fae */ /* 0x0003e8000d101d64 */
[----:B------:R1:W-:Y:S01]  /*ccd0*/  LDGSTS.E.BYPASS.LTC128B.128 [R21+0xa800], desc[UR36][R4.64+0x180], !P1 ;  /* 0x0a80018004157fae */ /* 0x0003e2000c901d64 */
[----:B0-----:R-:W-:-:S03]  /*cce0*/  IADD3 R2, P0, R14, R0, RZ ;  /* 0x000000000e027210 */ /* 0x001fc60007f1e0ff */
[----:B------:R1:W0:Y:S02]  /*ccf0*/  SHFL.IDX PT, R14, R20, 0x5, 0x181f ;  /* 0x00b81f00140e7f89 */ /* 0x00022400000e0000 */
[----:B------:R-:W-:-:S05]  /*cd00*/  IMAD.X R3, RZ, RZ, R23, P0 ;  /* 0x000000ffff037224 */ /* 0x000fca00000e0617 */
[----:B------:R1:W-:Y:S04]  /*cd10*/  LDGSTS.E.BYPASS.LTC128B.128 [R21+0x2000], desc[UR36][R2.64], !P4 ;  /* 0x0200000002157fae */ /* 0x0003e8000e101d64 */
[----:B------:R1:W-:Y:S04]  /*cd20*/  LDGSTS.E.BYPASS.LTC128B.128 [R21+0x5000], desc[UR36][R2.64+0x80], !P3 ;  /* 0x0500008002157fae */ /* 0x0003e8000d901d64 */
[----:B------:R1:W-:Y:S04]  /*cd30*/  LDGSTS.E.BYPASS.LTC128B.128 [R21+0x8000], desc[UR36][R2.64+0x100], !P2 ;  /* 0x0800010002157fae */ /* 0x0003e8000d101d64 */
[----:B------:R1:W-:Y:S02]  /*cd40*/  LDGSTS.E.BYPASS.LTC128B.128 [R21+0xb000], desc[UR36][R2.64+0x180], !P1 ;  /* 0x0b00018002157fae */ /* 0x0003e4000c901d64 */
.L_x_364:
[----:B01----:R-:W-:-:S05]  /*cd50*/  IADD3 R2, P0, R14, R0, RZ ;  /* 0x000000000e027210 */ /* 0x003fca0007f1e0ff */
        /* <DEDUP_REMOVED lines=10> */
.L_x_251:
        /* <DEDUP_REMOVED lines=10> */
.L_x_252:
[----:B------:R-:W-:Y:S01]  /*cea0*/  VIADD R17, R17, 0x1 ;  /* 0x0000000111117836 */ /* 0x000fe20000000000 */
[----:B------:R1:W-:Y:S01]  /*ceb0*/  SYNCS.ARRIVE.TRANS64.A1T0 RZ, [R19+URZ+0x32450], RZ ;  /* 0x032450ff13ff79a7 */ /* 0x0003e2000810003f */
[----:B------:R-:W-:Y:S01]  /*cec0*/  VIADD R27, R27, 0xffffffff ;  /* 0xffffffff1b1b7836 */ /* 0x000fe20000000000 */
[----:B------:R-:W-:Y:S02]  /*ced0*/  IADD3 R18, R18, -0x60, RZ ;  /* 0xffffffa012127810 */ /* 0x000fe40007ffe0ff */
[----:B------:R-:W-:-:S04]  /*cee0*/  ISETP.NE.AND P0, PT, R17, 0x2, PT ;  /* 0x000000021100780c */ /* 0x000fc80003f05270 */
[----:B------:R-:W-:Y:S02]  /*cef0*/  SEL R17, R17, RZ, P0 ;  /* 0x000000ff11117207 */ /* 0x000fe40000000000 */
[----:B0-----:R-:W-:Y:S02]  /*cf00*/  SEL R3, RZ, 0x1, P0 ;  /* 0x00000001ff037807 */ /* 0x001fe40000000000 */
[----:B------:R-:W-:Y:S02]  /*cf10*/  ISETP.GT.AND P0, PT, R27, UR46, PT ;  /* 0x0000002e1b007c0c */ /* 0x000fe4000bf04270 */
[----:B------:R-:W-:-:S11]  /*cf20*/  LOP3.LUT R26, R26, R3, RZ, 0x3c, !PT ;  /* 0x000000031a1a7212 */ /* 0x000fd600078e3cff */
[----:B-1----:R-:W-:Y:S05]  /*cf30*/  @P0 BRA `(.L_x_253) ;  /* 0xfffffff000a40947 */ /* 0x002fea000383ffff */
.L_x_238:
[----:B------:R-:W-:Y:S05]  /*cf40*/  BSYNC B0 ;  /* 0x0000000000007941 */ /* 0x000fea0003800000 */
.L_x_217:
[----:B------:R-:W0:Y:S01]  /*cf50*/  S2R R3, SR_CgaCtaId ;  /* 0x0000000000037919 */ /* 0x000e220000008800 */
[----:B------:R-:W-:Y:S01]  /*cf60*/  MOV R0, 0x400 ;  /* 0x0000040000007802 */ /* 0x000fe20000000f00 */
[----:B------:R-:W-:Y:S01]  /*cf70*/  BSSY B0, `(.L_x_254) ;  /* 0x0000005000007945 */ /* 0x000fe20003800000 */
[----:B------:R-:W-:Y:S02]  /*cf80*/  SHF.L.U32 R6, R6, 0x1f, RZ ;  /* 0x0000001f06067819 */ /* 0x000fe400000006ff */
[----:B0-----:R-:W-:-:S04]  /*cf90*/  LEA R4, R3, R0, 0x18 ;  /* 0x0000000003047211 */ /* 0x001fc800078ec0ff */
[----:B------:R-:W0:Y:S02]  /*cfa0*/  SYNCS.PHASECHK.TRANS64.TRYWAIT P0, [R4+URZ+0x32420], R6 ;  /* 0x03242006040075a7 */ /* 0x000e24000800017f */
[----:B0-----:R-:W-:Y:S05]  /*cfb0*/  @!P0 BRA `(.L_x_255) ;  /* 0x0000003800f88947 */ /* 0x001fea0003800000 */
.L_x_365:
[----:B------:R-:W-:Y:S05]  /*cfc0*/  BSYNC B0 ;  /* 0x0000000000007941 */ /* 0x000fea0003800000 */
.L_x_254:
[----:B------:R-:W-:-:S03]  /*cfd0*/  UMOV UR4, 0xffffffff ;  /* 0xffffffff00047882 */ /* 0x000fc60000000000 */
[----:B------:R-:W-:Y:S05]  /*cfe0*/  BRA.DIV UR4, `(.L_x_256) ;  /* 0x0000003e04007947 */ /* 0x000fea000b800000 */
[----:B------:R-:W1:Y:S02]  /*cff0*/  S2R R0, SR_TID.X ;  /* 0x0000000000007919 */ /* 0x000e640000002100 */
[----:B-1----:R-:W-:-:S04]  /*d000*/  SHF.R.U32.HI R0, RZ, 0x5, R0 ;  /* 0x00000005ff007819 */ /* 0x002fc80000011600 */
[----:B------:R-:W-:-:S05]  /*d010*/  LOP3.LUT R0, R0, 0x3, RZ, 0xc0, !PT ;  /* 0x0000000300007812 */ /* 0x000fca00078ec0ff */
[----:B------:R1:W3:Y:S02]  /*d020*/  SHFL.IDX PT, R14, R0, RZ, 0x1f ;  /* 0x00001fff000e7589 */ /* 0x0002e400000e0000 */
.L_x_368:
[----:B---3--:R-:W-:-:S13]  /*d030*/  ISETP.NE.AND P0, PT, R14, RZ, PT ;  /* 0x000000ff0e00720c */ /* 0x008fda0003f05270 */
[----:B------:R-:W-:Y:S05]  /*d040*/  @P0 BRA `(.L_x_184) ;  /* 0x0000000000900947 */ /* 0x000fea0003800000 */
[----:B------:R-:W-:-:S03]  /*d050*/  UMOV UR4, 0xffffffff ;  /* 0xffffffff00047882 */ /* 0x000fc60000000000 */
[----:B------:R-:W-:Y:S05]  /*d060*/  BRA.DIV UR4, `(.L_x_257) ;  /* 0x0000003e04147947 */ /* 0x000fea000b800000 */
[----:B------:R-:W-:-:S13]  /*d070*/  ELECT P6, URZ, PT ;  /* 0x00000000003f782f */ /* 0x000fda00038c0000 */
.L_x_371:
[----:B------:R-:W-:Y:S05]  /*d080*/  @!P6 BRA `(.L_x_184) ;  /* 0x000000000080e947 */ /* 0x000fea0003800000 */
[----:B-1----:R-:W3:Y:S02]  /*d090*/  LDL R0, [R1] ;  /* 0x0000000001007983 */ /* 0x002ee40000100800 */
[----:B---3--:R-:W-:-:S13]  /*d0a0*/  R2UR UR4, R0 ;  /* 0x00000000000472ca */ /* 0x008fda00000e0000 */
[----:B------:R-:W-:-:S06]  /*d0b0*/  ULOP3.LUT UR4, UR4, 0x2, URZ, 0xfc, !UPT ;  /* 0x0000000204047892 */ /* 0x000fcc000f8efc3f */
[----:B------:R-:W-:-:S05]  /*d0c0*/  IMAD.U32 R0, RZ, RZ, UR4 ;  /* 0x00000004ff007e24 */ /* 0x000fca000f8e00ff */
[----:B------:R-:W-:-:S13]  /*d0d0*/  ISETP.NE.AND P0, PT, R0, 0x3, PT ;  /* 0x000000030000780c */ /* 0x000fda0003f05270 */
[----:B------:R-:W-:Y:S05]  /*d0e0*/  @!P0 BRA `(.L_x_258) ;  /* 0x0000000000048947 */ /* 0x000fea0003800000 */
[----:B------:R-:W-:Y:S01]  /*d0f0*/  BPT.TRAP 0x1 ;  /* 0x000000040000795c */ /* 0x000fe20000300000 */
.L_x_258:
[C---:B------:R-:W-:Y:S01]  /*d100*/  IMAD R5, R17.reuse, 0x8, R4 ;  /* 0x0000000811057824 */ /* 0x040fe200078e0204 */
[----:B------:R-:W-:Y:S01]  /*d110*/  SHF.L.U32 R0, R26, 0x1f, RZ ;  /* 0x0000001f1a007819 */ /* 0x000fe200000006ff */
[----:B------:R-:W-:-:S03]  /*d120*/  VIADD R17, R17, 0x1 ;  /* 0x0000000111117836 */ /* 0x000fc60000000000 */
[----:B------:R-:W1:Y:S02]  /*d130*/  SYNCS.PHASECHK.TRANS64.TRYWAIT P1, [R5+URZ+0x32440], R0 ;  /* 0x03244000050075a7 */ /* 0x000e64000802017f */
[----:B------:R-:W-:-:S04]  /*d140*/  ISETP.NE.AND P2, PT, R17, 0x2, PT ;  /* 0x000000021100780c */ /* 0x000fc80003f45270 */
[----:B------:R-:W-:Y:S01]  /*d150*/  SEL R3, RZ, 0x1, P2 ;  /* 0x00000001ff037807 */ /* 0x000fe20001000000 */
[----:B-1----:R-:W-:Y:S08]  /*d160*/  @!P1 BRA `(.L_x_259) ;  /* 0x0000003800f49947 */ /* 0x002ff00003800000 */
.L_x_372:
[----:B------:R-:W-:Y:S02]  /*d170*/  SEL R17, R17, RZ, P2 ;  /* 0x000000ff11117207 */ /* 0x000fe40001000000 */
[----:B------:R-:W-:Y:S01]  /*d180*/  LOP3.LUT R2, R26, R3, RZ, 0x3c, !PT ;  /* 0x000000031a027212 */ /* 0x000fe200078e3cff */
[----:B------:R-:W-:Y:S06]  /*d190*/  @!P0 BRA `(.L_x_260) ;  /* 0x0000000000048947 */ /* 0x000fec0003800000 */
[----:B------:R-:W-:Y:S01]  /*d1a0*/  BPT.TRAP 0x1 ;  /* 0x000000040000795c */ /* 0x000fe20000300000 */
.L_x_260:
[----:B------:R-:W-:Y:S01]  /*d1b0*/  IMAD R17, R17, 0x8, R4 ;  /* 0x0000000811117824 */ /* 0x000fe200078e0204 */
[----:B------:R-:W-:-:S04]  /*d1c0*/  SHF.L.U32 R2, R2, 0x1f, RZ ;  /* 0x0000001f02027819 */ /* 0x000fc800000006ff */
[----:B------:R-:W3:Y:S02]  /*d1d0*/  SYNCS.PHASECHK.TRANS64.TRYWAIT P1, [R17+URZ+0x32440], R2 ;  /* 0x03244002110075a7 */ /* 0x000ee4000802017f */
[----:B---3--:R-:W-:Y:S05]  /*d1e0*/  @!P1 BRA `(.L_x_261) ;  /* 0x0000003800e89947 */ /* 0x008fea0003800000 */
.L_x_373:
[----:B------:R-:W-:Y:S05]  /*d1f0*/  @!P0 BRA `(.L_x_262) ;  /* 0x0000000000048947 */ /* 0x000fea0003800000 */
[----:B------:R-:W-:Y:S01]  /*d200*/  BPT.TRAP 0x1 ;  /* 0x000000040000795c */ /* 0x000fe20000300000 */
.L_x_262:
[----:B------:R-:W4:Y:S02]  /*d210*/  SYNCS.PHASECHK.TRANS64.TRYWAIT P1, [R5+URZ+0x32460], R0 ;  /* 0x03246000050075a7 */ /* 0x000f24000802017f */
[----:B----4-:R-:W-:Y:S05]  /*d220*/  @!P1 BRA `(.L_x_263) ;  /* 0x0000003800ec9947 */ /* 0x010fea0003800000 */
.L_x_374:
[----:B------:R-:W-:Y:S05]  /*d230*/  @!P0 BRA `(.L_x_264) ;  /* 0x0000000000048947 */ /* 0x000fea0003800000 */
[----:B------:R-:W-:Y:S01]  /*d240*/  BPT.TRAP 0x1 ;  /* 0x000000040000795c */ /* 0x000fe20000300000 */
.L_x_264:
[----:B------:R0:W0:Y:S02]  /*d250*/  SYNCS.PHASECHK.TRANS64.TRYWAIT P0, [R17+URZ+0x32460], R2 ;  /* 0x03246002110075a7 */ /* 0x000024000800017f */
[----:B0-----:R-:W-:Y:S05]  /*d260*/  @!P0 NANOSLEEP.SYNCS 0x989680 ;  /* 0x009896800000895d */ /* 0x001fea0003900000 */
[----:B------:R-:W0:Y:S02]  /*d270*/  @!P0 SYNCS.PHASECHK.TRANS64 P0, [R17+URZ+0x32460], R2 ;  /* 0x03246002110085a7 */ /* 0x000e24000800007f */
[----:B0-----:R-:W-:Y:S05]  /*d280*/  @!P0 BRA `(.L_x_264) ;  /* 0xfffffffc00f08947 */ /* 0x001fea000383ffff */
.L_x_184:
[----:B------:R-:W-:Y:S05]  /*d290*/  BSYNC B6 ;  /* 0x0000000000067941 */ /* 0x000fea0003800000 */
.L_x_181:
[----:B------:R-:W-:Y:S05]  /*d2a0*/  EXIT ;  /* 0x000000000000794d */ /* 0x000fea0003800000 */
.L_x_188:
[----:B------:R-:W-:-:S13]  /*d2b0*/  R2UR UR4, R16 ;  /* 0x00000000100472ca */ /* 0x000fda00000e0000 */
[----:B-1----:R-:W-:-:S04]  /*d2c0*/  IMAD.U32 R3, RZ, RZ, UR4 ;  /* 0x00000004ff037e24 */ /* 0x002fc8000f8e00ff */
[----:B------:R1:W2:Y:S03]  /*d2d0*/  SYNCS.PHASECHK.TRANS64.TRYWAIT P0, [R3+URZ+0x32400], R0 ;  /* 0x03240000030075a7 */ /* 0x0002a6000800017f */
[----:B--2---:R-:W-:Y:S05]  /*d2e0*/  @!P0 NANOSLEEP.SYNCS 0x989680 ;  /* 0x009896800000895d */ /* 0x004fea0003900000 */
[----:B------:R-:W2:Y:S02]  /*d2f0*/  @!P0 SYNCS.PHASECHK.TRANS64 P0, [R3+URZ+0x32400], R0 ;  /* 0x03240000030085a7 */ /* 0x000ea4000800007f */
[----:B--2---:R-:W-:Y:S05]  /*d300*/  @!P0 BRA `(.L_x_188) ;  /* 0xfffffffc00e88947 */ /* 0x004fea000383ffff */
[----:B------:R-:W-:Y:S05]  /*d310*/  BRA `(.L_x_265) ;  /* 0xffffff4000687947 */ /* 0x000fea000383ffff */
.L_x_192:
[----:B------:R-:W-:-:S13]  /*d320*/  R2UR UR4, R16 ;  /* 0x00000000100472ca */ /* 0x000fda00000e0000 */
[----:B-1----:R-:W-:-:S04]  /*d330*/  MOV R3, UR4 ;  /* 0x0000000400037c02 */ /* 0x002fc80008000f00 */
[----:B------:R1:W2:Y:S03]  /*d340*/  SYNCS.PHASECHK.TRANS64.TRYWAIT P1, [R3+URZ+0x32430], R0 ;  /* 0x03243000030075a7 */ /* 0x0002a6000802017f */
[----:B--2---:R-:W-:Y:S05]  /*d350*/  @!P1 NANOSLEEP.SYNCS 0x989680 ;  /* 0x009896800000995d */ /* 0x004fea0003900000 */
[----:B------:R-:W2:Y:S02]  /*d360*/  @!P1 SYNCS.PHASECHK.TRANS64 P1, [R3+URZ+0x32430], R0 ;  /* 0x03243000030095a7 */ /* 0x000ea4000802007f */
[----:B--2---:R-:W-:Y:S05]  /*d370*/  @!P1 BRA `(.L_x_192) ;  /* 0xfffffffc00e89947 */ /* 0x004fea000383ffff */
[----:B------:R-:W-:Y:S05]  /*d380*/  BRA `(.L_x_191) ;  /* 0xffffff4000907947 */ /* 0x000fea000383ffff */
.L_x_193:
[----:B------:R-:W-:-:S13]  /*d390*/  R2UR UR4, R16 ;  /* 0x00000000100472ca */ /* 0x000fda00000e0000 */
[----:B-1----:R-:W-:-:S04]  /*d3a0*/  IMAD.U32 R3, RZ, RZ, UR4 ;  /* 0x00000004ff037e24 */ /* 0x002fc8000f8e00ff */
[----:B------:R1:W2:Y:S03]  /*d3b0*/  SYNCS.PHASECHK.TRANS64.TRYWAIT P1, [R3+URZ+0x32410], R0 ;  /* 0x03241000030075a7 */ /* 0x0002a6000802017f */
[----:B--2---:R-:W-:Y:S05]  /*d3c0*/  @!P1 NANOSLEEP.SYNCS 0x989680 ;  /* 0x009896800000995d */ /* 0x004fea0003900000 */
[----:B------:R-:W2:Y:S02]  /*d3d0*/  @!P1 SYNCS.PHASECHK.TRANS64 P1, [R3+URZ+0x32410], R0 ;  /* 0x03241000030095a7 */ /* 0x000ea4000802007f */
[----:B--2---:R-:W-:Y:S05]  /*d3e0*/  @!P1 BRA `(.L_x_193) ;  /* 0xfffffffc00e89947 */ /* 0x004fea000383ffff */
[----:B------:R-:W-:Y:S05]  /*d3f0*/  BRA `(.L_x_266) ;  /* 0xffffff4400547947 */ /* 0x000fea000383ffff */
.L_x_197:
[----:B------:R-:W-:-:S13]  /*d400*/  R2UR UR4, R16 ;  /* 0x00000000100472ca */ /* 0x000fda00000e0000 */
[----:B-1----:R-:W-:-:S04]  /*d410*/  IMAD.U32 R3, RZ, RZ, UR4 ;  /* 0x00000004ff037e24 */ /* 0x002fc8000f8e00ff */
[----:B------:R1:W3:Y:S03]  /*d420*/  SYNCS.PHASECHK.TRANS64.TRYWAIT P1, [R3+URZ+0x32450], R0 ;  /* 0x03245000030075a7 */ /* 0x0002e6000802017f */
[----:B---3--:R-:W-:Y:S05]  /*d430*/  @!P1 NANOSLEEP.SYNCS 0x989680 ;  /* 0x009896800000995d */ /* 0x008fea0003900000 */
[----:B------:R-:W3:Y:S02]  /*d440*/  @!P1 SYNCS.PHASECHK.TRANS64 P1, [R3+URZ+0x32450], R0 ;  /* 0x03245000030095a7 */ /* 0x000ee4000802007f */
[----:B---3--:R-:W-:Y:S05]  /*d450*/  @!P1 BRA `(.L_x_197) ;  /* 0xfffffffc00e89947 */ /* 0x008fea000383ffff */
[----:B------:R-:W-:Y:S05]  /*d460*/  BRA `(.L_x_196) ;  /* 0xffffff4400607947 */ /* 0x000fea000383ffff */
.L_x_204:
[----:B-1----:R-:W-:-:S04]  /*d470*/  IMAD.U32 R153, RZ, RZ, UR60 ;  /* 0x0000003cff997e24 */ /* 0x002fc8000f8e00ff */
[----:B------:R1:W2:Y:S03]  /*d480*/  SYNCS.PHASECHK.TRANS64.TRYWAIT P2, [R153+URZ+0x32430], R0 ;  /* 0x03243000990075a7 */ /* 0x0002a6000804017f */
[----:B--2---:R-:W-:Y:S05]  /*d490*/  @!P2 NANOSLEEP.SYNCS 0x989680 ;  /* 0x009896800000a95d */ /* 0x004fea0003900000 */
[----:B------:R-:W2:Y:S02]  /*d4a0*/  @!P2 SYNCS.PHASECHK.TRANS64 P2, [R153+URZ+0x32430], R0 ;  /* 0x032430009900a5a7 */ /* 0x000ea4000804007f */
[----:B--2---:R-:W-:Y:S05]  /*d4b0*/  @!P2 BRA `(.L_x_204) ;  /* 0xfffffffc00eca947 */ /* 0x004fea000383ffff */
[----:B------:R-:W-:Y:S05]  /*d4c0*/  BRA `(.L_x_203) ;  /* 0xffffff64008c7947 */ /* 0x000fea000383ffff */
.L_x_208:
[----:B--2---:R-:W-:-:S04]  /*d4d0*/  IMAD.U32 R203, RZ, RZ, UR60 ;  /* 0x0000003cffcb7e24 */ /* 0x004fc8000f8e00ff */
[----:B------:R2:W3:Y:S03]  /*d4e0*/  SYNCS.PHASECHK.TRANS64.TRYWAIT P2, [R203+URZ+0x32450], R0 ;  /* 0x03245000cb0075a7 */ /* 0x0004e6000804017f */
[----:B---3--:R-:W-:Y:S05]  /*d4f0*/  @!P2 NANOSLEEP.SYNCS 0x989680 ;  /* 0x009896800000a95d */ /* 0x008fea0003900000 */
[----:B------:R-:W3:Y:S02]  /*d500*/  @!P2 SYNCS.PHASECHK.TRANS64 P2, [R203+URZ+0x32450], R0 ;  /* 0x03245000cb00a5a7 */ /* 0x000ee4000804007f */
[----:B---3--:R-:W-:Y:S05]  /*d510*/  @!P2 BRA `(.L_x_208) ;  /* 0xfffffffc00eca947 */ /* 0x008fea000383ffff */
[----:B------:R-:W-:Y:S05]  /*d520*/  BRA `(.L_x_207) ;  /* 0xffffff6800587947 */ /* 0x000fea000383ffff */
.L_x_222:
[----:B------:R-:W-:Y:S01]  /*d530*/  IMAD.MOV.U32 R13, RZ, RZ, R18 ;  /* 0x000000ffff0d7224 */ /* 0x000fe200078e0012 */
[----:B------:R-:W-:Y:S01]  /*d540*/  MOV R12, RZ ;  /* 0x000000ff000c7202 */ /* 0x000fe20000000f00 */
[----:B------:R-:W-:Y:S02]  /*d550*/  IMAD.MOV.U32 R11, RZ, RZ, 0x1f ;  /* 0x0000001fff0b7424 */ /* 0x000fe400078e00ff */
[----:B------:R-:W-:-:S07]  /*d560*/  IMAD.MOV.U32 R15, RZ, RZ, -0x1 ;  /* 0xffffffffff0f7424 */ /* 0x000fce00078e00ff */
[----:B-----5:R-:W-:Y:S05]  /*d570*/  WARPSYNC.COLLECTIVE R15, `(.L_x_267) ;  /* 0x000000000f087348 */ /* 0x020fea0003c00000 */
[----:B------:R0:W1:Y:S02]  /*d580*/  SHFL.IDX P6, R14, R13, R12, R11 ;  /* 0x0000000c0d0e7389 */ /* 0x00006400000c000b */
[----:B01---5:R-:W-:Y:S01]  /*d590*/  ENDCOLLECTIVE ;  /* 0x000000000000791b */ /* 0x023fe20003800000 */
.L_x_267:
[----:B------:R-:W-:Y:S05]  /*d5a0*/  BRA `(.L_x_268) ;  /* 0xffffffc400887947 */ /* 0x000fea000383ffff */
.L_x_224:
[----:B0-----:R-:W-:-:S04]  /*d5b0*/  IMAD.U32 R3, RZ, RZ, UR42 ;  /* 0x0000002aff037e24 */ /* 0x001fc8000f8e00ff */
[----:B------:R0:W1:Y:S03]  /*d5c0*/  SYNCS.PHASECHK.TRANS64.TRYWAIT P0, [R3+URZ+0x32440], R2 ;  /* 0x03244002030075a7 */ /* 0x000066000800017f */
[----:B-1----:R-:W-:Y:S05]  /*d5d0*/  @!P0 NANOSLEEP.SYNCS 0x989680 ;  /* 0x009896800000895d */ /* 0x002fea0003900000 */
[----:B------:R-:W1:Y:S02]  /*d5e0*/  @!P0 SYNCS.PHASECHK.TRANS64 P0, [R3+URZ+0x32440], R2 ;  /* 0x03244002030085a7 */ /* 0x000e64000800007f */
[----:B-1----:R-:W-:Y:S05]  /*d5f0*/  @!P0 BRA `(.L_x_224) ;  /* 0xfffffffc00ec8947 */ /* 0x002fea000383ffff */
[----:B------:R-:W-:Y:S05]  /*d600*/  BRA `(.L_x_269) ;  /* 0xffffffc400cc7947 */ /* 0x000fea000383ffff */
.L_x_225:
        /* <DEDUP_REMOVED lines=8> */
.L_x_271:
[----:B------:R-:W-:Y:S05]  /*d690*/  BSYNC B0 ;  /* 0x0000000000007941 */ /* 0x000fea0003800000 */
.L_x_270:
[----:B------:R-:W-:Y:S01]  /*d6a0*/  IMAD.MOV.U32 R13, RZ, RZ, R4 ;  /* 0x000000ffff0d7224 */ /* 0x000fe200078e0004 */
[----:B------:R-:W-:Y:S01]  /*d6b0*/  MOV R15, 0xffffffff ;  /* 0xffffffff000f7802 */ /* 0x000fe20000000f00 */
[----:B------:R-:W-:Y:S01]  /*d6c0*/  IMAD.MOV.U32 R12, RZ, RZ, RZ ;  /* 0x000000ffff0c7224 */ /* 0x000fe200078e00ff */
[----:B------:R-:W-:Y:S01]  /*d6d0*/  @P0 LEA R7, R28, UR42, 0x1 ;  /* 0x0000002a1c070c11 */ /* 0x000fe2000f8e08ff */
[----:B------:R-:W-:Y:S02]  /*d6e0*/  IMAD.MOV.U32 R11, RZ, RZ, 0x181f ;  /* 0x0000181fff0b7424 */ /* 0x000fe400078e00ff */
[----:B------:R-:W-:-:S07]  /*d6f0*/  IMAD.MOV.U32 R0, RZ, RZ, R14 ;  /* 0x000000ffff007224 */ /* 0x000fce00078e000e */
[----:B------:R-:W-:Y:S05]  /*d700*/  WARPSYNC.COLLECTIVE R15, `(.L_x_272) ;  /* 0x000000000f087348 */ /* 0x000fea0003c00000 */
[----:B------:R0:W1:Y:S02]  /*d710*/  SHFL.IDX P6, R14, R13, R12, R11 ;  /* 0x0000000c0d0e7389 */ /* 0x00006400000c000b */
[----:B01----:R-:W-:Y:S01]  /*d720*/  ENDCOLLECTIVE ;  /* 0x000000000000791b */ /* 0x003fe20003800000 */
.L_x_272:
[----:B------:R-:W-:Y:S02]  /*d730*/  IMAD.MOV.U32 R13, RZ, RZ, R5 ;  /* 0x000000ffff0d7224 */ /* 0x000fe400078e0005 */
[----:B------:R-:W-:Y:S01]  /*d740*/  IMAD.MOV.U32 R12, RZ, RZ, 0x1 ;  /* 0x00000001ff0c7424 */ /* 0x000fe200078e00ff */
[----:B------:R-:W-:-:S13]  /*d750*/  @P0 LEA R2, P1, R22, R14, 0x1 ;  /* 0x0000000e16020211 */ /* 0x000fda00078208ff */
[----:B------:R-:W-:Y:S05]  /*d760*/  WARPSYNC.COLLECTIVE R15, `(.L_x_273) ;  /* 0x000000000f087348 */ /* 0x000fea0003c00000 */
[----:B------:R0:W1:Y:S02]  /*d770*/  SHFL.IDX P6, R14, R13, R12, R11 ;  /* 0x0000000c0d0e7389 */ /* 0x00006400000c000b */
[----:B01----:R-:W-:Y:S01]  /*d780*/  ENDCOLLECTIVE ;  /* 0x000000000000791b */ /* 0x003fe20003800000 */
.L_x_273:
        /* <DEDUP_REMOVED lines=12> */
.L_x_274:
[----:B------:R-:W-:Y:S02]  /*d850*/  IMAD.MOV.U32 R13, RZ, RZ, R5 ;  /* 0x000000ffff0d7224 */ /* 0x000fe400078e0005 */
[----:B------:R-:W-:Y:S01]  /*d860*/  IMAD.MOV.U32 R12, RZ, RZ, 0x2 ;  /* 0x00000002ff0c7424 */ /* 0x000fe200078e00ff */
[----:B------:R-:W-:-:S13]  /*d870*/  @P0 LEA R2, P1, R22, R14, 0x1 ;  /* 0x0000000e16020211 */ /* 0x000fda00078208ff */
[----:B------:R-:W-:Y:S05]  /*d880*/  WARPSYNC.COLLECTIVE R15, `(.L_x_275) ;  /* 0x000000000f087348 */ /* 0x000fea0003c00000 */
[----:B------:R0:W1:Y:S02]  /*d890*/  SHFL.IDX P6, R14, R13, R12, R11 ;  /* 0x0000000c0d0e7389 */ /* 0x00006400000c000b */
[----:B01----:R-:W-:Y:S01]  /*d8a0*/  ENDCOLLECTIVE ;  /* 0x000000000000791b */ /* 0x003fe20003800000 */
.L_x_275:
[----:B------:R-:W-:-:S05]  /*d8b0*/  @P0 IADD3.X R3, RZ, R0, RZ, P1, !PT ;  /* 0x00000000ff030210 */ /* 0x000fca0000ffe4ff */
        /* <DEDUP_REMOVED lines=11> */
.L_x_276:
[----:B------:R-:W-:Y:S01]  /*d970*/  MOV R13, R5 ;  /* 0x00000005000d7202 */ /* 0x000fe20000000f00 */
[----:B------:R-:W-:Y:S01]  /*d980*/  IMAD.MOV.U32 R12, RZ, RZ, 0x3 ;  /* 0x00000003ff0c7424 */ /* 0x000fe200078e00ff */
[----:B------:R-:W-:-:S13]  /*d990*/  @P0 LEA R2, P1, R22, R14, 0x1 ;  /* 0x0000000e16020211 */ /* 0x000fda00078208ff */
[----:B------:R-:W-:Y:S05]  /*d9a0*/  WARPSYNC.COLLECTIVE R15, `(.L_x_277) ;  /* 0x000000000f087348 */ /* 0x000fea0003c00000 */
[----:B------:R0:W1:Y:S02]  /*d9b0*/  SHFL.IDX P6, R14, R13, R12, R11 ;  /* 0x0000000c0d0e7389 */ /* 0x00006400000c000b */
[----:B01----:R-:W-:Y:S01]  /*d9c0*/  ENDCOLLECTIVE ;  /* 0x000000000000791b */ /* 0x003fe20003800000 */
.L_x_277:
        /* <DEDUP_REMOVED lines=12> */
.L_x_278:
[----:B------:R-:W-:Y:S01]  /*da90*/  IMAD.MOV.U32 R13, RZ, RZ, R5 ;  /* 0x000000ffff0d7224 */ /* 0x000fe200078e0005 */
[----:B------:R-:W-:Y:S02]  /*daa0*/  MOV R12, 0x4 ;  /* 0x00000004000c7802 */ /* 0x000fe40000000f00 */
[----:B------:R-:W-:-:S13]  /*dab0*/  @P0 LEA R2, P1, R22, R14, 0x1 ;  /* 0x0000000e16020211 */ /* 0x000fda00078208ff */
[----:B------:R-:W-:Y:S05]  /*dac0*/  WARPSYNC.COLLECTIVE R15, `(.L_x_279) ;  /* 0x000000000f087348 */ /* 0x000fea0003c00000 */
[----:B------:R0:W1:Y:S02]  /*dad0*/  SHFL.IDX P6, R14, R13, R12, R11 ;  /* 0x0000000c0d0e7389 */ /* 0x00006400000c000b */
[----:B01----:R-:W-:Y:S01]  /*dae0*/  ENDCOLLECTIVE ;  /* 0x000000000000791b */ /* 0x003fe20003800000 */
.L_x_279:
        /* <DEDUP_REMOVED lines=12> */
.L_x_280:
[----:B------:R-:W-:Y:S02]  /*dbb0*/  IMAD.MOV.U32 R13, RZ, RZ, R5 ;  /* 0x000000ffff0d7224 */ /* 0x000fe400078e0005 */
[----:B------:R-:W-:Y:S01]  /*dbc0*/  IMAD.MOV.U32 R12, RZ, RZ, 0x5 ;  /* 0x00000005ff0c7424 */ /* 0x000fe200078e00ff */
[----:B------:R-:W-:-:S13]  /*dbd0*/  @P0 LEA R2, P1, R22, R14, 0x1 ;  /* 0x0000000e16020211 */ /* 0x000fda00078208ff */
[----:B------:R-:W-:Y:S05]  /*dbe0*/  WARPSYNC.COLLECTIVE R15, `(.L_x_281) ;  /* 0x000000000f087348 */ /* 0x000fea0003c00000 */
[----:B------:R0:W1:Y:S02]  /*dbf0*/  SHFL.IDX P6, R14, R13, R12, R11 ;  /* 0x0000000c0d0e7389 */ /* 0x00006400000c000b */
[----:B01----:R-:W-:Y:S01]  /*dc00*/  ENDCOLLECTIVE ;  /* 0x000000000000791b */ /* 0x003fe20003800000 */
.L_x_281:
[----:B------:R-:W-:-:S05]  /*dc10*/  @P0 IMAD.X R3, RZ, RZ, R0, P1 ;  /* 0x000000ffff030224 */ /* 0x000fca00008e0600 */
[----:B------:R-:W-:Y:S01]  /*dc20*/  @!PT LDS RZ, [RZ] ;  /* 0x00000000fffff984 */ /* 0x000fe20000000800 */
[----:B------:R-:W-:Y:S01]  /*dc30*/  @!PT LDS RZ, [RZ] ;  /* 0x00000000fffff984 */ /* 0x000fe20000000800 */
[----:B------:R-:W-:Y:S01]  /*dc40*/  @!PT LDS RZ, [RZ] ;  /* 0x00000000fffff984 */ /* 0x000fe20000000800 */
[----:B------:R0:W-:Y:S01]  /*dc50*/  @P0 LDGSTS.E.BYPASS.LTC128B.128 [R7+0x1e400], desc[UR36][R2.64], !P2 ;  /* 0x1e40000002070fae */ /* 0x0001e2000d101d64 */
[----:B------:R-:W-:Y:S01]  /*dc60*/  IMAD.MOV.U32 R13, RZ, RZ, R4 ;  /* 0x000000ffff0d7224 */ /* 0x000fe200078e0004 */
[----:B------:R-:W-:-:S07]  /*dc70*/  MOV R0, R14 ;  /* 0x0000000e00007202 */ /* 0x000fce0000000f00 */
[----:B0-----:R-:W-:Y:S05]  /*dc80*/  WARPSYNC.COLLECTIVE R15, `(.L_x_282) ;  /* 0x000000000f087348 */ /* 0x001fea0003c00000 */
[----:B------:R1:W2:Y:S02]  /*dc90*/  SHFL.IDX P6, R14, R13, R12, R11 ;  /* 0x0000000c0d0e7389 */ /* 0x0002a400000c000b */
[----:B012---:R-:W-:Y:S01]  /*dca0*/  ENDCOLLECTIVE ;  /* 0x000000000000791b */ /* 0x007fe20003800000 */
.L_x_282:
[----:B------:R-:W-:Y:S05]  /*dcb0*/  BRA `(.L_x_283) ;  /* 0xffffffc400407947 */ /* 0x000fea000383ffff */
.L_x_228:
[----:B------:R-:W-:Y:S01]  /*dcc0*/  IMAD.MOV.U32 R13, RZ, RZ, R4 ;  /* 0x000000ffff0d7224 */ /* 0x000fe200078e0004 */
[----:B------:R-:W-:Y:S01]  /*dcd0*/  LOP3.LUT R16, R16, 0xffffefff, RZ, 0xc0, !PT ;  /* 0xffffefff10107812 */ /* 0x000fe200078ec0ff */
[----:B------:R-:W-:Y:S02]  /*dce0*/  IMAD.MOV.U32 R12, RZ, RZ, RZ ;  /* 0x000000ffff0c7224 */ /* 0x000fe400078e00ff */
[----:B------:R-:W-:Y:S02]  /*dcf0*/  IMAD.MOV.U32 R11, RZ, RZ, 0x181f ;  /* 0x0000181fff0b7424 */ /* 0x000fe400078e00ff */
[----:B------:R-:W-:-:S07]  /*dd00*/  IMAD.MOV.U32 R15, RZ, RZ, -0x1 ;  /* 0xffffffffff0f7424 */ /* 0x000fce00078e00ff */
[----:B------:R-:W-:Y:S05]  /*dd10*/  WARPSYNC.COLLECTIVE R15, `(.L_x_284) ;  /* 0x000000000f087348 */ /* 0x000fea0003c00000 */
[----:B------:R0:W1:Y:S02]  /*dd20*/  SHFL.IDX P6, R14, R13, R12, R11 ;  /* 0x0000000c0d0e7389 */ /* 0x00006400000c000b */
[----:B01----:R-:W-:Y:S01]  /*dd30*/  ENDCOLLECTIVE ;  /* 0x000000000000791b */ /* 0x003fe20003800000 */
.L_x_284:
[----:B------:R-:W-:Y:S01]  /*dd40*/  IMAD.MOV.U32 R13, RZ, RZ, R0 ;  /* 0x000000ffff0d7224 */ /* 0x000fe200078e0000 */
[----:B------:R-:W-:-:S07]  /*dd50*/  MOV R3, R14 ;  /* 0x0000000e00037202 */ /* 0x000fce0000000f00 */
[----:B------:R-:W-:Y:S05]  /*dd60*/  WARPSYNC.COLLECTIVE R15, `(.L_x_285) ;  /* 0x000000000f087348 */ /* 0x000fea0003c00000 */
[----:B------:R0:W1:Y:S02]  /*dd70*/  SHFL.IDX P6, R14, R13, R12, R11 ;  /* 0x0000000c0d0e7389 */ /* 0x00006400000c000b */
[----:B01----:R-:W-:Y:S01]  /*dd80*/  ENDCOLLECTIVE ;  /* 0x000000000000791b */ /* 0x003fe20003800000 */
.L_x_285:
[----:B------:R-:W-:Y:S02]  /*dd90*/  ULDC UR4, c[0x0][0x288] ;  /* 0x0000a20000047ab9 */ /* 0x000fe40000000800 */
[----:B------:R-:W-:Y:S02]  /*dda0*/  IMAD R5, R6, UR4, RZ ;  /* 0x0000000406057c24 */ /* 0x000fe4000f8e02ff */
[----:B------:R-:W-:-:S04]  /*ddb0*/  IMAD R6, R36, 0x80, R37 ;  /* 0x0000008024067824 */ /* 0x000fc800078e0225 */
[C---:B------:R-:W-:Y:S01]  /*ddc0*/  VIADD R8, R6.reuse, 0x10 ;  /* 0x0000001006087836 */ /* 0x040fe20000000000 */
[----:B------:R-:W-:Y:S01]  /*ddd0*/  ISETP.GE.AND P2, PT, R6, R5, PT ;  /* 0x000000050600720c */ /* 0x000fe20003f46270 */
[----:B------:R-:W-:Y:S01]  /*dde0*/  IMAD.MOV.U32 R13, RZ, RZ, R4 ;  /* 0x000000ffff0d7224 */ /* 0x000fe200078e0004 */
[----:B------:R-:W-:-:S11]  /*ddf0*/  MOV R12, 0x1 ;  /* 0x00000001000c7802 */ /* 0x000fd60000000f00 */
[----:B------:R-:W-:Y:S02]  /*de00*/  @!P2 LEA R9, R28, UR42, 0x1 ;  /* 0x0000002a1c09ac11 */ /* 0x000fe4000f8e08ff */
[----:B------:R-:W-:-:S13]  /*de10*/  @!P2 LEA R2, P1, R22, R14, 0x1 ;  /* 0x0000000e1602a211 */ /* 0x000fda00078208ff */
[----:B------:R-:W-:Y:S05]  /*de20*/  WARPSYNC.COLLECTIVE R15, `(.L_x_286) ;  /* 0x000000000f087348 */ /* 0x000fea0003c00000 */
[----:B------:R0:W1:Y:S02]  /*de30*/  SHFL.IDX P6, R14, R13, R12, R11 ;  /* 0x0000000c0d0e7389 */ /* 0x00006400000c000b */
[----:B01----:R-:W-:Y:S01]  /*de40*/  ENDCOLLECTIVE ;  /* 0x000000000000791b */ /* 0x003fe20003800000 */
.L_x_286:
[----:B------:R-:W-:Y:S01]  /*de50*/  @P2 LOP3.LUT R16, R16, 0x1000, RZ, 0xfc, !PT ;  /* 0x0000100010102812 */ /* 0x000fe200078efcff */
[----:B------:R-:W-:-:S03]  /*de60*/  @!P2 IMAD.X R3, RZ, RZ, R3, P1 ;  /* 0x000000ffff03a224 */ /* 0x000fc600008e0603 */
[----:B------:R-:W-:Y:S02]  /*de70*/  LOP3.LUT R16, R16, 0xfffff7ff, RZ, 0xc0, !PT ;  /* 0xfffff7ff10107812 */ /* 0x000fe400078ec0ff */
        /* <DEDUP_REMOVED lines=8> */
[----:B------:R-:W-:Y:S01]  /*df00*/  IMAD.MOV.U32 R7, RZ, RZ, R14 ;  /* 0x000000ffff077224 */ /* 0x000fe200078e000e */
[----:B0-----:R-:W-:-:S07]  /*df10*/  @P2 LOP3.LUT R16, R16, 0x800, RZ, 0xfc, !PT ;  /* 0x0000080010102812 */ /* 0x001fce00078efcff */
[----:B------:R-:W-:Y:S05]  /*df20*/  WARPSYNC.COLLECTIVE R15, `(.L_x_287) ;  /* 0x000000000f087348 */ /* 0x000fea0003c00000 */
[----:B------:R0:W1:Y:S02]  /*df30*/  SHFL.IDX P6, R14, R13, R12, R11 ;  /* 0x0000000c0d0e7389 */ /* 0x00006400000c000b */
[----:B01----:R-:W-:Y:S01]  /*df40*/  ENDCOLLECTIVE ;  /* 0x000000000000791b */ /* 0x003fe20003800000 */
.L_x_287:
[----:B------:R-:W-:Y:S01]  /*df50*/  LOP3.LUT R16, R16, 0xfffffbff, RZ, 0xc0, !PT ;  /* 0xfffffbff10107812 */ /* 0x000fe200078ec0ff */
[----:B------:R-:W-:Y:S01]  /*df60*/  IMAD.MOV.U32 R13, RZ, RZ, R4 ;  /* 0x000000ffff0d7224 */ /* 0x000fe200078e0004 */
[----:B------:R-:W-:-:S05]  /*df70*/  @!P2 LEA R12, P1, R22, R14, 0x1 ;  /* 0x0000000e160ca211 */ /* 0x000fca00078208ff */
[----:B------:R-:W-:Y:S02]  /*df80*/  @!P2 IMAD.X R11, RZ, RZ, R7, P1 ;  /* 0x000000ffff0ba224 */ /* 0x000fe400008e0607 */
[----:B------:R-:W-:Y:S02]  /*df90*/  @!P2 IMAD.MOV.U32 R2, RZ, RZ, R12 ;  /* 0x000000ffff02a224 */ /* 0x000fe400078e000c */
[----:B------:R-:W-:Y:S02]  /*dfa0*/  @!P2 IMAD.MOV.U32 R3, RZ, RZ, R11 ;  /* 0x000000ffff03a224 */ /* 0x000fe400078e000b */
[----:B------:R-:W-:Y:S02]  /*dfb0*/  IMAD.MOV.U32 R12, RZ, RZ, 0x2 ;  /* 0x00000002ff0c7424 */ /* 0x000fe400078e00ff */
[----:B------:R-:W-:Y:S01]  /*dfc0*/  IMAD.MOV.U32 R11, RZ, RZ, 0x181f ;  /* 0x0000181fff0b7424 */ /* 0x000fe200078e00ff */
[----:B------:R-:W-:Y:S01]  /*dfd0*/  @!PT LDS RZ, [RZ] ;  /* 0x00000000fffff984 */ /* 0x000fe20000000800 */
[----:B------:R-:W-:Y:S01]  /*dfe0*/  @!PT LDS RZ, [RZ] ;  /* 0x00000000fffff984 */ /* 0x000fe20000000800 */
[----:B------:R-:W-:Y:S01]  /*dff0*/  @!PT LDS RZ, [RZ] ;  /* 0x00000000fffff984 */ /* 0x000fe20000000800 */
[----:B------:R0:W-:Y:S01]  /*e000*/  @!P2 LDGSTS.E.BYPASS.LTC128B.128 [R21+0x18c00], desc[UR36][R2.64], !P0 ;  /* 0x18c000000215afae */ /* 0x0001e2000c101d64 */
[----:B------:R-:W-:Y:S01]  /*e010*/  ISETP.GE.AND P2, PT, R8, R5, PT ;  /* 0x000000050800720c */ /* 0x000fe20003f46270 */
[----:B------:R-:W-:-:S12]  /*e020*/  VIADD R8, R6, 0x30 ;  /* 0x0000003006087836 */ /* 0x000fd80000000000 */
[----:B0-----:R-:W-:Y:S05]  /*e030*/  WARPSYNC.COLLECTIVE R15, `(.L_x_288) ;  /* 0x000000000f087348 */ /* 0x001fea0003c00000 */
[----:B------:R1:W2:Y:S02]  /*e040*/  SHFL.IDX P6, R14, R13, R12, R11 ;  /* 0x0000000c0d0e7389 */ /* 0x0002a400000c000b */
[----:B012---:R-:W-:Y:S01]  /*e050*/  ENDCOLLECTIVE ;  /* 0x000000000000791b */ /* 0x007fe20003800000 */
.L_x_288:
[----:B------:R-:W-:Y:S02]  /*e060*/  @!P2 LEA R21, R28, UR42, 0x1 ;  /* 0x0000002a1c15ac11 */ /* 0x000fe4000f8e08ff */
[----:B------:R-:W-:Y:S01]  /*e070*/  @P2 LOP3.LUT R16, R16, 0x400, RZ, 0xfc, !PT ;  /* 0x0000040010102812 */ /* 0x000fe200078efcff */
[----:B------:R-:W-:-:S03]  /*e080*/  IMAD.MOV.U32 R13, RZ, RZ, R0 ;  /* 0x000000ffff0d7224 */ /* 0x000fc600078e0000 */
[----:B------:R-:W-:Y:S01]  /*e090*/  LOP3.LUT R16, R16, 0xfffffdff, RZ, 0xc0, !PT ;  /* 0xfffffdff10107812 */ /* 0x000fe200078ec0ff */
[----:B------:R-:W-:-:S07]  /*e0a0*/  IMAD.MOV.U32 R20, RZ, RZ, R14 ;  /* 0x000000ffff147224 */ /* 0x000fce00078e000e */
[----:B------:R-:W-:Y:S05]  /*e0b0*/  WARPSYNC.COLLECTIVE R15, `(.L_x_289) ;  /* 0x000000000f087348 */ /* 0x000fea0003c00000 */
[----:B------:R0:W1:Y:S02]  /*e0c0*/  SHFL.IDX P6, R14, R13, R12, R11 ;  /* 0x0000000c0d0e7389 */ /* 0x00006400000c000b */
[----:B01----:R-:W-:Y:S01]  /*e0d0*/  ENDCOLLECTIVE ;  /* 0x000000000000791b */ /* 0x003fe20003800000 */
.L_x_289:
[----:B------:R-:W-:Y:S02]  /*e0e0*/  IMAD.MOV.U32 R13, RZ, RZ, R4 ;  /* 0x000000ffff0d7224 */ /* 0x000fe400078e0004 */
[----:B------:R-:W-:Y:S01]  /*e0f0*/  IMAD.MOV.U32 R12, RZ, RZ, 0x3 ;  /* 0x00000003ff0c7424 */ /* 0x000fe200078e00ff */
[----:B------:R-:W-:-:S04]  /*e100*/  @!P2 LEA R15, P1, R22, R14, 0x1 ;  /* 0x0000000e160fa211 */ /* 0x000fc800078208ff */
[----:B------:R-:W-:Y:S01]  /*e110*/  @!P2 IADD3.X R20, RZ, R20, RZ, P1, !PT ;  /* 0x00000014ff14a210 */ /* 0x000fe20000ffe4ff */
[----:B------:R-:W-:Y:S01]  /*e120*/  @!P2 IMAD.MOV.U32 R2, RZ, RZ, R15 ;  /* 0x000000ffff02a224 */ /* 0x000fe200078e000f */
[----:B------:R-:W-:-:S03]  /*e130*/  MOV R15, 0xffffffff ;  /* 0xffffffff000f7802 */ /* 0x000fc60000000f00 */
[----:B------:R-:W-:-:S07]  /*e140*/  @!P2 IMAD.MOV.U32 R3, RZ, RZ, R20 ;  /* 0x000000ffff03a224 */ /* 0x000fce00078e0014 */
[----:B------:R-:W-:Y:S05]  /*e150*/  WARPSYNC.COLLECTIVE R15, `(.L_x_290) ;  /* 0x000000000f087348 */ /* 0x000fea0003c00000 */
[----:B------:R0:W1:Y:S02]  /*e160*/  SHFL.IDX P6, R14, R13, R12, R11 ;  /* 0x0000000c0d0e7389 */ /* 0x00006400000c000b */
[----:B01----:R-:W-:Y:S01]  /*e170*/  ENDCOLLECTIVE ;  /* 0x000000000000791b */ /* 0x003fe20003800000 */
.L_x_290:
[----:B------:R-:W-:Y:S01]  /*e180*/  @!PT LDS RZ, [RZ] ;  /* 0x00000000fffff984 */ /* 0x000fe20000000800 */
[----:B------:R-:W-:Y:S01]  /*e190*/  @!PT LDS RZ, [RZ] ;  /* 0x00000000fffff984 */ /* 0x000fe20000000800 */
[----:B------:R-:W-:Y:S01]  /*e1a0*/  @!PT LDS RZ, [RZ] ;  /* 0x00000000fffff984 */ /* 0x000fe20000000800 */
[----:B------:R0:W-:Y:S01]  /*e1b0*/  @!P2 LDGSTS.E.BYPASS.LTC128B.128 [R21+0x19400], desc[UR36][R2.64], !P0 ;  /* 0x194000000215afae */ /* 0x0001e2000c101d64 */
[----:B------:R-:W-:Y:S02]  /*e1c0*/  ISETP.GE.AND P2, PT, R8, R5, PT ;  /* 0x000000050800720c */ /* 0x000fe40003f46270 */
[----:B------:R-:W-:Y:S01]  /*e1d0*/  IADD3 R8, R6, 0x40, RZ ;  /* 0x0000004006087810 */ /* 0x000fe20007ffe0ff */
[----:B------:R-:W-:-:S10]  /*e1e0*/  IMAD.MOV.U32 R13, RZ, RZ, R0 ;  /* 0x000000ffff0d7224 */ /* 0x000fd400078e0000 */
[----:B------:R-:W-:-:S04]  /*e1f0*/  @P2 LOP3.LUT R16, R16, 0x200, RZ, 0xfc, !PT ;  /* 0x0000020010102812 */ /* 0x000fc800078efcff */
[----:B------:R-:W-:Y:S01]  /*e200*/  LOP3.LUT R16, R16, 0xfffffeff, RZ, 0xc0, !PT ;  /* 0xfffffeff10107812 */ /* 0x000fe200078ec0ff */
[----:B0-----:R-:W-:-:S07]  /*e210*/  IMAD.MOV.U32 R7, RZ, RZ, R14 ;  /* 0x000000ffff077224 */ /* 0x001fce00078e000e */
[----:B------:R-:W-:Y:S05]  /*e220*/  WARPSYNC.COLLECTIVE R15, `(.L_x_291) ;  /* 0x000000000f087348 */ /* 0x000fea0003c00000 */
[----:B------:R0:W1:Y:S02]  /*e230*/  SHFL.IDX P6, R14, R13, R12, R11 ;  /* 0x0000000c0d0e7389 */ /* 0x00006400000c000b */
[----:B01----:R-:W-:Y:S01]  /*e240*/  ENDCOLLECTIVE ;  /* 0x000000000000791b */ /* 0x003fe20003800000 */
.L_x_291:
[----:B------:R-:W-:Y:S01]  /*e250*/  @!P2 LEA R15, R28, UR42, 0x1 ;  /* 0x0000002a1c0fac11 */ /* 0x000fe2000f8e08ff */
[----:B------:R-:W-:Y:S01]  /*e260*/  IMAD.MOV.U32 R12, RZ, RZ, 0x4 ;  /* 0x00000004ff0c7424 */ /* 0x000fe200078e00ff */
[----:B------:R-:W-:-:S05]  /*e270*/  @!P2 LEA R13, P1, R22, R14, 0x1 ;  /* 0x0000000e160da211 */ /* 0x000fca00078208ff */
[----:B------:R-:W-:Y:S02]  /*e280*/  @!P2 IMAD.X R14, RZ, RZ, R7, P1 ;  /* 0x000000ffff0ea224 */ /* 0x000fe400008e0607 */
[----:B------:R-:W-:Y:S02]  /*e290*/  @!P2 IMAD.MOV.U32 R2, RZ, RZ, R13 ;  /* 0x000000ffff02a224 */ /* 0x000fe400078e000d */
[----:B------:R-:W-:Y:S02]  /*e2a0*/  @!P2 IMAD.MOV.U32 R3, RZ, RZ, R14 ;  /* 0x000000ffff03a224 */ /* 0x000fe400078e000e */
[----:B------:R-:W-:-:S03]  /*e2b0*/  IMAD.MOV.U32 R13, RZ, RZ, R4 ;  /* 0x000000ffff0d7224 */ /* 0x000fc600078e0004 */
[----:B------:R-:W-:Y:S01]  /*e2c0*/  @!PT LDS RZ, [RZ] ;  /* 0x00000000fffff984 */ /* 0x000fe20000000800 */
[----:B------:R-:W-:Y:S01]  /*e2d0*/  @!PT LDS RZ, [RZ] ;  /* 0x00000000fffff984 */ /* 0x000fe20000000800 */
[----:B------:R-:W-:Y:S01]  /*e2e0*/  @!PT LDS RZ, [RZ] ;  /* 0x00000000fffff984 */ /* 0x000fe20000000800 */
[----:B------:R0:W-:Y:S01]  /*e2f0*/  @!P2 LDGSTS.E.BYPASS.LTC128B.128 [R15+0x19c00], desc[UR36][R2.64], !P0 ;  /* 0x19c00000020fafae */ /* 0x0001e2000c101d64 */
[----:B------:R-:W-:Y:S01]  /*e300*/  ISETP.GE.AND P2, PT, R8, R5, PT ;  /* 0x000000050800720c */ /* 0x000fe20003f46270 */
[----:B0-----:R-:W-:-:S12]  /*e310*/  IMAD.MOV.U32 R15, RZ, RZ, -0x1 ;  /* 0xffffffffff0f7424 */ /* 0x001fd800078e00ff */
[----:B------:R-:W-:Y:S02]  /*e320*/  @!P2 LEA R20, R28, UR42, 0x1 ;  /* 0x0000002a1c14ac11 */ /* 0x000fe4000f8e08ff */
[----:B------:R-:W-:-:S07]  /*e330*/  @P2 LOP3.LUT R16, R16, 0x100, RZ, 0xfc, !PT ;  /* 0x0000010010102812 */ /* 0x000fce00078efcff */
[----:B------:R-:W-:Y:S05]  /*e340*/  WARPSYNC.COLLECTIVE R15, `(.L_x_292) ;  /* 0x000000000f087348 */ /* 0x000fea0003c00000 */
[----:B------:R0:W1:Y:S02]  /*e350*/  SHFL.IDX P6, R14, R13, R12, R11 ;  /* 0x0000000c0d0e7389 */ /* 0x00006400000c000b */
[----:B01----:R-:W-:Y:S01]  /*e360*/  ENDCOLLECTIVE ;  /* 0x000000000000791b */ /* 0x003fe20003800000 */
.L_x_292:
[----:B------:R-:W-:Y:S01]  /*e370*/  LOP3.LUT R16, R16, 0xffffff7f, RZ, 0xc0, !PT ;  /* 0xffffff7f10107812 */ /* 0x000fe200078ec0ff */
[----:B------:R-:W-:Y:S02]  /*e380*/  IMAD.MOV.U32 R13, RZ, RZ, R0 ;  /* 0x000000ffff0d7224 */ /* 0x000fe400078e0000 */
[----:B------:R-:W-:-:S07]  /*e390*/  IMAD.MOV.U32 R8, RZ, RZ, R14 ;  /* 0x000000ffff087224 */ /* 0x000fce00078e000e */
[----:B------:R-:W-:Y:S05]  /*e3a0*/  WARPSYNC.COLLECTIVE R15, `(.L_x_293) ;  /* 0x000000000f087348 */ /* 0x000fea0003c00000 */
[----:B------:R0:W1:Y:S02]  /*e3b0*/  SHFL.IDX P6, R14, R13, R12, R11 ;  /* 0x0000000c0d0e7389 */ /* 0x00006400000c000b */
[----:B01----:R-:W-:Y:S01]  /*e3c0*/  ENDCOLLECTIVE ;  /* 0x000000000000791b */ /* 0x003fe20003800000 */
.L_x_293:
[----:B------:R-:W-:Y:S01]  /*e3d0*/  IMAD.MOV.U32 R13, RZ, RZ, R4 ;  /* 0x000000ffff0d7224 */ /* 0x000fe200078e0004 */
[----:B------:R-:W-:Y:S02]  /*e3e0*/  MOV R12, 0x5 ;  /* 0x00000005000c7802 */ /* 0x000fe40000000f00 */
[----:B------:R-:W-:-:S07]  /*e3f0*/  MOV R7, R14 ;  /* 0x0000000e00077202 */ /* 0x000fce0000000f00 */
[----:B------:R-:W-:Y:S05]  /*e400*/  WARPSYNC.COLLECTIVE R15, `(.L_x_294) ;  /* 0x000000000f087348 */ /* 0x000fea0003c00000 */
[----:B------:R0:W1:Y:S02]  /*e410*/  SHFL.IDX P6, R14, R13, R12, R11 ;  /* 0x0000000c0d0e7389 */ /* 0x00006400000c000b */
[----:B01----:R-:W-:Y:S01]  /*e420*/  ENDCOLLECTIVE ;  /* 0x000000000000791b */ /* 0x003fe20003800000 */
.L_x_294:
[----:B------:R-:W-:-:S05]  /*e430*/  @!P2 LEA R7, P1, R22, R7, 0x1 ;  /* 0x000000071607a211 */ /* 0x000fca00078208ff */
[----:B------:R-:W-:Y:S02]  /*e440*/  @!P2 IMAD.X R8, RZ, RZ, R8, P1 ;  /* 0x000000ffff08a224 */ /* 0x000fe400008e0608 */
[----:B------:R-:W-:Y:S02]  /*e450*/  @!P2 IMAD.MOV.U32 R2, RZ, RZ, R7 ;  /* 0x000000ffff02a224 */ /* 0x000fe400078e0007 */
[----:B------:R-:W-:Y:S02]  /*e460*/  @!P2 IMAD.MOV.U32 R3, RZ, RZ, R8 ;  /* 0x000000ffff03a224 */ /* 0x000fe400078e0008 */
[----:B------:R-:W-:Y:S02]  /*e470*/  VIADD R8, R6, 0x50 ;  /* 0x0000005006087836 */ /* 0x000fe40000000000 */
[----:B------:R-:W-:Y:S01]  /*e480*/  IMAD.MOV.U32 R13, RZ, RZ, R0 ;  /* 0x000000ffff0d7224 */ /* 0x000fe200078e0000 */
[----:B------:R-:W-:Y:S01]  /*e490*/  @!PT LDS RZ, [RZ] ;  /* 0x00000000fffff984 */ /* 0x000fe20000000800 */
[----:B------:R-:W-:Y:S01]  /*e4a0*/  @!PT LDS RZ, [RZ] ;  /* 0x00000000fffff984 */ /* 0x000fe20000000800 */
[----:B------:R-:W-:Y:S01]  /*e4b0*/  @!PT LDS RZ, [RZ] ;  /* 0x00000000fffff984 */ /* 0x000fe20000000800 */
[----:B------:R0:W-:Y:S02]  /*e4c0*/  @!P2 LDGSTS.E.BYPASS.LTC128B.128 [R20+0x1a400], desc[UR36][R2.64], !P0 ;  /* 0x1a4000000214afae */ /* 0x0001e4000c101d64 */
[----:B------:R-:W-:-:S02]  /*e4d0*/  ISETP.GE.AND P2, PT, R8, R5, PT ;  /* 0x000000050800720c */ /* 0x000fc40003f46270 */
[----:B------:R-:W-:Y:S01]  /*e4e0*/  IADD3 R8, R6, 0x60, RZ ;  /* 0x0000006006087810 */ /* 0x000fe20007ffe0ff */
[----:B------:R-:W-:-:S10]  /*e4f0*/  IMAD.MOV.U32 R10, RZ, RZ, R14 ;  /* 0x000000ffff0a7224 */ /* 0x000fd400078e000e */
[----:B0-----:R-:W-:Y:S05]  /*e500*/  WARPSYNC.COLLECTIVE R15, `(.L_x_295) ;  /* 0x000000000f087348 */ /* 0x001fea0003c00000 */
[----:B------:R1:W2:Y:S02]  /*e510*/  SHFL.IDX P6, R14, R13, R12, R11 ;  /* 0x0000000c0d0e7389 */ /* 0x0002a400000c000b */
[----:B012---:R-:W-:Y:S01]  /*e520*/  ENDCOLLECTIVE ;  /* 0x000000000000791b */ /* 0x007fe20003800000 */
.L_x_295:
[----:B------:R-:W-:Y:S02]  /*e530*/  @!P2 LEA R7, R28, UR42, 0x1 ;  /* 0x0000002a1c07ac11 */ /* 0x000fe4000f8e08ff */
[----:B------:R-:W-:-:S04]  /*e540*/  @P2 LOP3.LUT R16, R16, 0x80, RZ, 0xfc, !PT ;  /* 0x0000008010102812 */ /* 0x000fc800078efcff */
[----:B------:R-:W-:Y:S01]  /*e550*/  LOP3.LUT R16, R16, 0xffffffbf, RZ, 0xc0, !PT ;  /* 0xffffffbf10107812 */ /* 0x000fe200078ec0ff */
[----:B------:R-:W-:Y:S02]  /*e560*/  IMAD.MOV.U32 R13, RZ, RZ, R4 ;  /* 0x000000ffff0d7224 */ /* 0x000fe400078e0004 */
[----:B------:R-:W-:Y:S02]  /*e570*/  IMAD.MOV.U32 R12, RZ, RZ, 0x6 ;  /* 0x00000006ff0c7424 */ /* 0x000fe400078e00ff */
[----:B------:R-:W-:-:S07]  /*e580*/  IMAD.MOV.U32 R9, RZ, RZ, R14 ;  /* 0x000000ffff097224 */ /* 0x000fce00078e000e */
[----:B------:R-:W-:Y:S05]  /*e590*/  WARPSYNC.COLLECTIVE R15, `(.L_x_296) ;  /* 0x000000000f087348 */ /* 0x000fea0003c00000 */
[----:B------:R0:W1:Y:S02]  /*e5a0*/  SHFL.IDX P6, R14, R13, R12, R11 ;  /* 0x0000000c0d0e7389 */ /* 0x00006400000c000b */
[----:B01----:R-:W-:Y:S01]  /*e5b0*/  ENDCOLLECTIVE ;  /* 0x000000000000791b */ /* 0x003fe20003800000 */
.L_x_296:
[----:B------:R-:W-:-:S05]  /*e5c0*/  @!P2 LEA R9, P1, R22, R9, 0x1 ;  /* 0x000000091609a211 */ /* 0x000fca00078208ff */
[----:B------:R-:W-:Y:S02]  /*e5d0*/  @!P2 IMAD.X R10, RZ, RZ, R10, P1 ;  /* 0x000000ffff0aa224 */ /* 0x000fe400008e060a */
[----:B------:R-:W-:-:S03]  /*e5e0*/  @!P2 IMAD.MOV.U32 R2, RZ, RZ, R9 ;  /* 0x000000ffff02a224 */ /* 0x000fc600078e0009 */
[----:B------:R-:W-:Y:S01]  /*e5f0*/  @!P2 MOV R3, R10 ;  /* 0x0000000a0003a202 */ /* 0x000fe20000000f00 */
[----:B------:R-:W-:-:S04]  /*e600*/  IMAD.MOV.U32 R13, RZ, RZ, R0 ;  /* 0x000000ffff0d7224 */ /* 0x000fc800078e0000 */
[----:B------:R-:W-:Y:S01]  /*e610*/  @!PT LDS RZ, [RZ] ;  /* 0x00000000fffff984 */ /* 0x000fe20000000800 */
[----:B------:R-:W-:Y:S01]  /*e620*/  @!PT LDS RZ, [RZ] ;  /* 0x00000000fffff984 */ /* 0x000fe20000000800 */
[----:B------:R-:W-:Y:S01]  /*e630*/  @!PT LDS RZ, [RZ] ;  /* 0x00000000fffff984 */ /* 0x000fe20000000800 */
[----:B------:R0:W-:Y:S01]  /*e640*/  @!P2 LDGSTS.E.BYPASS.LTC128B.128 [R7+0x1ac00], desc[UR36][R2.64], !P0 ;  /* 0x1ac000000207afae */ /* 0x0001e2000c101d64 */
[----:B------:R-:W-:Y:S01]  /*e650*/  ISETP.GE.AND P2, PT, R8, R5, PT ;  /* 0x000000050800720c */ /* 0x000fe20003f46270 */
[----:B0-----:R-:W-:-:S12]  /*e660*/  IMAD.MOV.U32 R2, RZ, RZ, R14 ;  /* 0x000000ffff027224 */ /* 0x001fd800078e000e */
[----:B------:R-:W-:Y:S05]  /*e670*/  WARPSYNC.COLLECTIVE R15, `(.L_x_297) ;  /* 0x000000000f087348 */ /* 0x000fea0003c00000 */
[----:B------:R0:W1:Y:S02]  /*e680*/  SHFL.IDX P6, R14, R13, R12, R11 ;  /* 0x0000000c0d0e7389 */ /* 0x00006400000c000b */
[----:B01----:R-:W-:Y:S01]  /*e690*/  ENDCOLLECTIVE ;  /* 0x000000000000791b */ /* 0x003fe20003800000 */
.L_x_297:
[----:B------:R-:W-:Y:S02]  /*e6a0*/  @!P2 LEA R9, R28, UR42, 0x1 ;  /* 0x0000002a1c09ac11 */ /* 0x000fe4000f8e08ff */
[----:B------:R-:W-:Y:S01]  /*e6b0*/  @P2 LOP3.LUT R16, R16, 0x40, RZ, 0xfc, !PT ;  /* 0x0000004010102812 */ /* 0x000fe200078efcff */
[----:B------:R-:W-:Y:S02]  /*e6c0*/  IMAD.MOV.U32 R13, RZ, RZ, R4 ;  /* 0x000000ffff0d7224 */ /* 0x000fe400078e0004 */
[----:B------:R-:W-:-:S05]  /*e6d0*/  IMAD.MOV.U32 R11, RZ, RZ, R14 ;  /* 0x000000ffff0b7224 */ /* 0x000fca00078e000e */
[----:B------:R-:W-:-:S05]  /*e6e0*/  @!P2 LEA R11, P1, R22, R11, 0x1 ;  /* 0x0000000b160ba211 */ /* 0x000fca00078208ff */
[----:B------:R-:W-:Y:S02]  /*e6f0*/  @!P2 IMAD.X R12, RZ, RZ, R2, P1 ;  /* 0x000000ffff0ca224 */ /* 0x000fe400008e0602 */
[----:B------:R-:W-:Y:S01]  /*e700*/  @!P2 IMAD.MOV.U32 R2, RZ, RZ, R11 ;  /* 0x000000ffff02a224 */ /* 0x000fe200078e000b */
[----:B------:R-:W-:Y:S01]  /*e710*/  MOV R11, 0x181f ;  /* 0x0000181f000b7802 */ /* 0x000fe20000000f00 */
[----:B------:R-:W-:Y:S02]  /*e720*/  @!P2 IMAD.MOV.U32 R3, RZ, RZ, R12 ;  /* 0x000000ffff03a224 */ /* 0x000fe400078e000c */
[----:B------:R-:W-:-:S03]  /*e730*/  IMAD.MOV.U32 R12, RZ, RZ, 0x7 ;  /* 0x00000007ff0c7424 */ /* 0x000fc600078e00ff */
[----:B------:R-:W-:Y:S01]  /*e740*/  @!PT LDS RZ, [RZ] ;  /* 0x00000000fffff984 */ /* 0x000fe20000000800 */
[----:B------:R-:W-:Y:S01]  /*e750*/  @!PT LDS RZ, [RZ] ;  /* 0x00000000fffff984 */ /* 0x000fe20000000800 */
[----:B------:R-:W-:Y:S01]  /*e760*/  @!PT LDS RZ, [RZ] ;  /* 0x00000000fffff984 */ /* 0x000fe20000000800 */
[----:B------:R0:W-:Y:S04]  /*e770*/  @!P2 LDGSTS.E.BYPASS.LTC128B.128 [R9+0x1b400], desc[UR36][R2.64], !P0 ;  /* 0x1b4000000209afae */ /* 0x0001e8000c101d64 */
[----:B0-----:R-:W-:Y:S05]  /*e780*/  WARPSYNC.COLLECTIVE R15, `(.L_x_298) ;  /* 0x000000000f087348 */ /* 0x001fea0003c00000 */
[----:B------:R1:W2:Y:S02]  /*e790*/  SHFL.IDX P6, R14, R13, R12, R11 ;  /* 0x0000000c0d0e7389 */ /* 0x0002a400000c000b */
[----:B012---:R-:W-:Y:S01]  /*e7a0*/  ENDCOLLECTIVE ;  /* 0x000000000000791b */ /* 0x007fe20003800000 */
.L_x_298:
[----:B------:R-:W-:Y:S02]  /*e7b0*/  IMAD.MOV.U32 R13, RZ, RZ, R0 ;  /* 0x000000ffff0d7224 */ /* 0x000fe400078e0000 */
[----:B------:R-:W-:-:S07]  /*e7c0*/  IMAD.MOV.U32 R4, RZ, RZ, R14 ;  /* 0x000000ffff047224 */ /* 0x000fce00078e000e */
[----:B------:R-:W-:Y:S05]  /*e7d0*/  WARPSYNC.COLLECTIVE R15, `(.L_x_299) ;  /* 0x000000000f087348 */ /* 0x000fea0003c00000 */
[----:B------:R0:W1:Y:S02]  /*e7e0*/  SHFL.IDX P6, R14, R13, R12, R11 ;  /* 0x0000000c0d0e7389 */ /* 0x00006400000c000b */
[----:B01----:R-:W-:Y:S01]  /*e7f0*/  ENDCOLLECTIVE ;  /* 0x000000000000791b */ /* 0x003fe20003800000 */
.L_x_299:
[----:B------:R-:W-:Y:S05]  /*e800*/  BRA `(.L_x_300) ;  /* 0xffffffc4001c7947 */ /* 0x000fea000383ffff */
.L_x_230:
[----:B------:R-:W-:Y:S01]  /*e810*/  BSSY B0, `(.L_x_301) ;  /* 0x0000008000007945 */ /* 0x000fe20003800000 */
[----:B------:R-:W-:Y:S01]  /*e820*/  IMAD.MOV.U32 R13, RZ, RZ, R4 ;  /* 0x000000ffff0d7224 */ /* 0x000fe200078e0004 */
[----:B------:R-:W-:Y:S01]  /*e830*/  MOV R15, 0xffffffff ;  /* 0xffffffff000f7802 */ /* 0x000fe20000000f00 */
[----:B------:R-:W-:Y:S02]  /*e840*/  IMAD.MOV.U32 R12, RZ, RZ, RZ ;  /* 0x000000ffff0c7224 */ /* 0x000fe400078e00ff */
[----:B------:R-:W-:-:S07]  /*e850*/  IMAD.MOV.U32 R11, RZ, RZ, 0x181f ;  /* 0x0000181fff0b7424 */ /* 0x000fce00078e00ff */
[----:B------:R-:W-:Y:S05]  /*e860*/  WARPSYNC.COLLECTIVE R15, `(.L_x_302) ;  /* 0x000000000f087348 */ /* 0x000fea0003c00000 */
[----:B------:R0:W1:Y:S02]  /*e870*/  SHFL.IDX P6, R14, R13, R12, R11 ;  /* 0x0000000c0d0e7389 */ /* 0x00006400000c000b */
[----:B01----:R-:W-:Y:S01]  /*e880*/  ENDCOLLECTIVE ;  /* 0x000000000000791b */ /* 0x003fe20003800000 */
.L_x_302:
[----:B------:R-:W-:Y:S05]  /*e890*/  BSYNC B0 ;  /* 0x0000000000007941 */ /* 0x000fea0003800000 */
.L_x_301:
[----:B------:R-:W-:Y:S01]  /*e8a0*/  IMAD.MOV.U32 R13, RZ, RZ, R0 ;  /* 0x000000ffff0d7224 */ /* 0x000fe200078e0000 */
[----:B------:R-:W-:Y:S01]  /*e8b0*/  LOP3.LUT P5, RZ, R16, 0x1000, RZ, 0xc0, !PT ;  /* 0x0000100010ff7812 */ /* 0x000fe200078ac0ff */
[----:B------:R-:W-:Y:S02]  /*e8c0*/  IMAD.MOV.U32 R12, RZ, RZ, RZ ;  /* 0x000000ffff0c7224 */ /* 0x000fe400078e00ff */
[----:B------:R-:W-:Y:S02]  /*e8d0*/  IMAD.MOV.U32 R11, RZ, RZ, 0x181f ;  /* 0x0000181fff0b7424 */ /* 0x000fe400078e00ff */
[----:B------:R-:W-:Y:S02]  /*e8e0*/  IMAD.MOV.U32 R15, RZ, RZ, -0x1 ;  /* 0xffffffffff0f7424 */ /* 0x000fe400078e00ff */
[----:B------:R-:W-:-:S07]  /*e8f0*/  IMAD.MOV.U32 R2, RZ, RZ, R14 ;  /* 0x000000ffff027224 */ /* 0x000fce00078e000e */
[----:B------:R-:W-:Y:S05]  /*e900*/  WARPSYNC.COLLECTIVE R15, `(.L_x_303) ;  /* 0x000000000f087348 */ /* 0x000fea0003c00000 */
[----:B------:R0:W1:Y:S02]  /*e910*/  SHFL.IDX P6, R14, R13, R12, R11 ;  /* 0x0000000c0d0e7389 */ /* 0x00006400000c000b */
[----:B01----:R-:W-:Y:S01]  /*e920*/  ENDCOLLECTIVE ;  /* 0x000000000000791b */ /* 0x003fe20003800000 */
.L_x_303:
[----:B------:R-:W-:Y:S01]  /*e930*/  @!P5 LEA R7, R28, UR42, 0x1 ;  /* 0x0000002a1c07dc11 */ /* 0x000fe2000f8e08ff */
[----:B------:R-:W-:Y:S02]  /*e940*/  IMAD.MOV.U32 R13, RZ, RZ, R4 ;  /* 0x000000ffff0d7224 */ /* 0x000fe400078e0004 */
[----:B------:R-:W-:Y:S01]  /*e950*/  IMAD.MOV.U32 R12, RZ, RZ, 0x1 ;  /* 0x00000001ff0c7424 */ /* 0x000fe200078e00ff */
[----:B------:R-:W-:-:S04]  /*e960*/  @!P5 LEA R14, P0, R22, R14, 0x1 ;  /* 0x0000000e160ed211 */ /* 0x000fc800078008ff */
[----:B------:R-:W-:Y:S01]  /*e970*/  @!P5 IADD3.X R3, RZ, R2, RZ, P0, !PT ;  /* 0x00000002ff03d210 */ /* 0x000fe200007fe4ff */
[----:B------:R-:W-:-:S08]  /*e980*/  @!P5 IMAD.MOV.U32 R2, RZ, RZ, R14 ;  /* 0x000000ffff02d224 */ /* 0x000fd000078e000e */
[----:B------:R-:W-:Y:S05]  /*e990*/  WARPSYNC.COLLECTIVE R15, `(.L_x_304) ;  /* 0x000000000f087348 */ /* 0x000fea0003c00000 */
[----:B------:R0:W1:Y:S02]  /*e9a0*/  SHFL.IDX P6, R14, R13, R12, R11 ;  /* 0x0000000c0d0e7389 */ /* 0x00006400000c000b */
[----:B01----:R-:W-:Y:S01]  /*e9b0*/  ENDCOLLECTIVE ;  /* 0x000000000000791b */ /* 0x003fe20003800000 */
.L_x_304:
[----:B------:R-:W-:Y:S01]  /*e9c0*/  @!PT LDS RZ, [RZ] ;  /* 0x00000000fffff984 */ /* 0x000fe20000000800 */
[----:B------:R-:W-:Y:S01]  /*e9d0*/  @!PT LDS RZ, [RZ] ;  /* 0x00000000fffff984 */ /* 0x000fe20000000800 */
[----:B------:R-:W-:Y:S01]  /*e9e0*/  @!PT LDS RZ, [RZ] ;  /* 0x00000000fffff984 */ /* 0x000fe20000000800 */
[----:B------:R0:W-:Y:S04]  /*e9f0*/  @!P5 LDGSTS.E.BYPASS.LTC128B.128 [R7+0x22400], desc[UR36][R2.64], !P4 ;  /* 0x224000000207dfae */ /* 0x0001e8000e101d64 */
[----:B------:R0:W-:Y:S04]  /*ea00*/  @!P5 LDGSTS.E.BYPASS.LTC128B.128 [R7+0x26400], desc[UR36][R2.64+0x80], !P3 ;  /* 0x264000800207dfae */ /* 0x0001e8000d901d64 */
[----:B------:R0:W-:Y:S01]  /*ea10*/  @!P5 LDGSTS.E.BYPASS.LTC128B.128 [R7+0x2a400], desc[UR36][R2.64+0x100], !P2 ;  /* 0x2a4001000207dfae */ /* 0x0001e2000d101d64 */
[----:B------:R-:W-:-:S03]  /*ea20*/  IMAD.MOV.U32 R13, RZ, RZ, R0 ;  /* 0x000000ffff0d7224 */ /* 0x000fc600078e0000 */
[----:B------:R0:W-:Y:S01]  /*ea30*/  @!P5 LDGSTS.E.BYPASS.LTC128B.128 [R7+0x2e400], desc[UR36][R2.64+0x180], !P1 ;  /* 0x2e4001800207dfae */ /* 0x0001e2000c901d64 */
[----:B------:R-:W-:Y:S01]  /*ea40*/  LOP3.LUT P5, RZ, R16, 0x400, RZ, 0xc0, !PT ;  /* 0x0000040010ff7812 */ /* 0x000fe200078ac0ff */
[----:B------:R-:W-:-:S12]  /*ea50*/  IMAD.MOV.U32 R5, RZ, RZ, R14 ;  /* 0x000000ffff057224 */ /* 0x000fd800078e000e */
[----:B0-----:R-:W-:Y:S05]  /*ea60*/  WARPSYNC.COLLECTIVE R15, `(.L_x_305) ;  /* 0x000000000f087348 */ /* 0x001fea0003c00000 */
[----:B------:R1:W2:Y:S02]  /*ea70*/  SHFL.IDX P6, R14, R13, R12, R11 ;  /* 0x0000000c0d0e7389 */ /* 0x0002a400000c000b */
[----:B012---:R-:W-:Y:S01]  /*ea80*/  ENDCOLLECTIVE ;  /* 0x000000000000791b */ /* 0x007fe20003800000 */
.L_x_305:
[----:B------:R-:W-:Y:S01]  /*ea90*/  @!P5 LEA R7, R28, UR42, 0x1 ;  /* 0x0000002a1c07dc11 */ /* 0x000fe2000f8e08ff */
[----:B------:R-:W-:Y:S02]  /*eaa0*/  IMAD.MOV.U32 R13, RZ, RZ, R4 ;  /* 0x000000ffff0d7224 */ /* 0x000fe400078e0004 */
[----:B------:R-:W-:Y:S01]  /*eab0*/  IMAD.MOV.U32 R12, RZ, RZ, 0x2 ;  /* 0x00000002ff0c7424 */ /* 0x000fe200078e00ff */
[----:B------:R-:W-:-:S13]  /*eac0*/  LOP3.LUT P6, RZ, R16, 0x800, RZ, 0xc0, !PT ;  /* 0x0000080010ff7812 */ /* 0x000fda00078cc0ff */
[----:B------:R-:W-:Y:S02]  /*ead0*/  @!P6 LEA R14, P0, R22, R14, 0x1 ;  /* 0x0000000e160ee211 */ /* 0x000fe400078008ff */
[----:B------:R-:W-:Y:S02]  /*eae0*/  @!P6 LEA R9, R28, UR42, 0x1 ;  /* 0x0000002a1c09ec11 */ /* 0x000fe4000f8e08ff */
[----:B------:R-:W-:Y:S01]  /*eaf0*/  @!P6 IADD3.X R5, RZ, R5, RZ, P0, !PT ;  /* 0x00000005ff05e210 */ /* 0x000fe200007fe4ff */
[----:B------:R-:W-:-:S04]  /*eb00*/  @!P6 IMAD.MOV.U32 R2, RZ, RZ, R14 ;  /* 0x000000ffff02e224 */ /* 0x000fc800078e000e */
[----:B------:R-:W-:-:S05]  /*eb10*/  @!P6 IMAD.MOV.U32 R3, RZ, RZ, R5 ;  /* 0x000000ffff03e224 */ /* 0x000fca00078e0005 */
[----:B------:R-:W-:Y:S01]  /*eb20*/  @!PT LDS RZ, [RZ] ;  /* 0x00000000fffff984 */ /* 0x000fe20000000800 */
[----:B------:R-:W-:Y:S01]  /*eb30*/  @!PT LDS RZ, [RZ] ;  /* 0x00000000fffff984 */ /* 0x000fe20000000800 */
[----:B------:R-:W-:Y:S01]  /*eb40*/  @!PT LDS RZ, [RZ] ;  /* 0x00000000fffff984 */ /* 0x000fe20000000800 */
[----:B------:R0:W-:Y:S04]  /*eb50*/  @!P6 LDGSTS.E.BYPASS.LTC128B.128 [R9+0x22c00], desc[UR36][R2.64], !P4 ;  /* 0x22c000000209efae */ /* 0x0001e8000e101d64 */
[----:B------:R0:W-:Y:S04]  /*eb60*/  @!P6 LDGSTS.E.BYPASS.LTC128B.128 [R9+0x26c00], desc[UR36][R2.64+0x80], !P3 ;  /* 0x26c000800209efae */ /* 0x0001e8000d901d64 */
[----:B------:R0:W-:Y:S04]  /*eb70*/  @!P6 LDGSTS.E.BYPASS.LTC128B.128 [R9+0x2ac00], desc[UR36][R2.64+0x100], !P2 ;  /* 0x2ac001000209efae */ /* 0x0001e8000d101d64 */
[----:B------:R0:W-:Y:S02]  /*eb80*/  @!P6 LDGSTS.E.BYPASS.LTC128B.128 [R9+0x2ec00], desc[UR36][R2.64+0x180], !P1 ;  /* 0x2ec001800209efae */ /* 0x0001e4000c901d64 */
[----:B0-----:R-:W-:Y:S05]  /*eb90*/  WARPSYNC.COLLECTIVE R15, `(.L_x_306) ;  /* 0x000000000f087348 */ /* 0x001fea0003c00000 */
[----:B------:R1:W2:Y:S02]  /*eba0*/  SHFL.IDX P6, R14, R13, R12, R11 ;  /* 0x0000000c0d0e7389 */ /* 0x0002a400000c000b */
[----:B012---:R-:W-:Y:S01]  /*ebb0*/  ENDCOLLECTIVE ;  /* 0x000000000000791b */ /* 0x007fe20003800000 */
.L_x_306:
[----:B------:R-:W-:Y:S01]  /*ebc0*/  MOV R13, R0 ;  /* 0x00000000000d7202 */ /* 0x000fe20000000f00 */
[----:B------:R-:W-:-:S07]  /*ebd0*/  IMAD.MOV.U32 R5, RZ, RZ, R14 ;  /* 0x000000ffff057224 */ /* 0x000fce00078e000e */
[----:B------:R-:W-:Y:S05]  /*ebe0*/  WARPSYNC.COLLECTIVE R15, `(.L_x_307) ;  /* 0x000000000f087348 */ /* 0x000fea0003c00000 */
[----:B------:R0:W1:Y:S02]  /*ebf0*/  SHFL.IDX P6, R14, R13, R12, R11 ;  /* 0x0000000c0d0e7389 */ /* 0x00006400000c000b */
[----:B01----:R-:W-:Y:S01]  /*ec00*/  ENDCOLLECTIVE ;  /* 0x000000000000791b */ /* 0x003fe20003800000 */
.L_x_307:
[----:B------:R-:W-:Y:S02]  /*ec10*/  IMAD.MOV.U32 R13, RZ, RZ, R4 ;  /* 0x000000ffff0d7224 */ /* 0x000fe400078e0004 */
[----:B------:R-:W-:Y:S01]  /*ec20*/  IMAD.MOV.U32 R12, RZ, RZ, 0x3 ;  /* 0x00000003ff0c7424 */ /* 0x000fe200078e00ff */
[----:B------:R-:W-:-:S05]  /*ec30*/  @!P5 LEA R14, P0, R22, R14, 0x1 ;  /* 0x0000000e160ed211 */ /* 0x000fca00078008ff */
[----:B------:R-:W-:-:S08]  /*ec40*/  @!P5 IMAD.MOV.U32 R2, RZ, RZ, R14 ;  /* 0x000000ffff02d224 */ /* 0x000fd000078e000e */
[----:B------:R-:W-:Y:S05]  /*ec50*/  WARPSYNC.COLLECTIVE R15, `(.L_x_308) ;  /* 0x000000000f087348 */ /* 0x000fea0003c00000 */
[----:B------:R0:W1:Y:S02]  /*ec60*/  SHFL.IDX P6, R14, R13, R12, R11 ;  /* 0x0000000c0d0e7389 */ /* 0x00006400000c000b */
[----:B01----:R-:W-:Y:S01]  /*ec70*/  ENDCOLLECTIVE ;  /* 0x000000000000791b */ /* 0x003fe20003800000 */
.L_x_308:
[----:B------:R-:W-:-:S04]  /*ec80*/  @!P5 IMAD.X R5, RZ, RZ, R5, P0 ;  /* 0x000000ffff05d224 */ /* 0x000fc800000e0605 */
[----:B------:R-:W-:-:S05]  /*ec90*/  @!P5 IMAD.MOV.U32 R3, RZ, RZ, R5 ;  /* 0x000000ffff03d224 */ /* 0x000fca00078e0005 */
[----:B------:R-:W-:Y:S01]  /*eca0*/  @!PT LDS RZ, [RZ] ;  /* 0x00000000fffff984 */ /* 0x000fe20000000800 */
[----:B------:R-:W-:Y:S01]  /*ecb0*/  @!PT LDS RZ, [RZ] ;  /* 0x00000000fffff984 */ /* 0x000fe20000000800 */
[----:B------:R-:W-:Y:S01]  /*ecc0*/  @!PT LDS RZ, [RZ] ;  /* 0x00000000fffff984 */ /* 0x000fe20000000800 */
[----:B------:R0:W-:Y:S01]  /*ecd0*/  @!P5 LDGSTS.E.BYPASS.LTC128B.128 [R7+0x23400], desc[UR36][R2.64], !P4 ;  /* 0x234000000207dfae */ /* 0x0001e2000e101d64 */
[----:B------:R-:W-:-:S03]  /*ece0*/  IMAD.MOV.U32 R13, RZ, RZ, R0 ;  /* 0x000000ffff0d7224 */ /* 0x000fc600078e0000 */
[----:B------:R0:W-:Y:S04]  /*ecf0*/  @!P5 LDGSTS.E.BYPASS.LTC128B.128 [R7+0x27400], desc[UR36][R2.64+0x80], !P3 ;  /* 0x274000800207dfae */ /* 0x0001e8000d901d64 */
[----:B------:R0:W-:Y:S04]  /*ed00*/  @!P5 LDGSTS.E.BYPASS.LTC128B.128 [R7+0x2b400], desc[UR36][R2.64+0x100], !P2 ;  /* 0x2b4001000207dfae */ /* 0x0001e8000d101d64 */
[----:B------:R0:W-:Y:S01]  /*ed10*/  @!P5 LDGSTS.E.BYPASS.LTC128B.128 [R7+0x2f400], desc[UR36][R2.64+0x180], !P1 ;  /* 0x2f4001800207dfae */ /* 0x0001e2000c901d64 */
[----:B------:R-:W-:Y:S02]  /*ed20*/  MOV R5, R14 ;  /* 0x0000000e00057202 */ /* 0x000fe40000000f00 */
[----:B------:R-:W-:-:S13]  /*ed30*/  LOP3.LUT P5, RZ, R16, 0x100, RZ, 0xc0, !PT ;  /* 0x0000010010ff7812 */ /* 0x000fda00078ac0ff */
[----:B0-----:R-:W-:Y:S05]  /*ed40*/  WARPSYNC.COLLECTIVE R15, `(.L_x_309) ;  /* 0x000000000f087348 */ /* 0x001fea0003c00000 */
[----:B------:R1:W2:Y:S02]  /*ed50*/  SHFL.IDX P6, R14, R13, R12, R11 ;  /* 0x0000000c0d0e7389 */ /* 0x0002a400000c000b */
[----:B012---:R-:W-:Y:S01]  /*ed60*/  ENDCOLLECTIVE ;  /* 0x000000000000791b */ /* 0x007fe20003800000 */
.L_x_309:
[----:B------:R-:W-:Y:S01]  /*ed70*/  @!P5 LEA R7, R28, UR42, 0x1 ;  /* 0x0000002a1c07dc11 */ /* 0x000fe2000f8e08ff */
[----:B------:R-:W-:Y:S01]  /*ed80*/  IMAD.MOV.U32 R13, RZ, RZ, R4 ;  /* 0x000000ffff0d7224 */ /* 0x000fe200078e0004 */
[----:B------:R-:W-:Y:S02]  /*ed90*/  MOV R12, 0x4 ;  /* 0x00000004000c7802 */ /* 0x000fe40000000f00 */
[----:B------:R-:W-:-:S13]  /*eda0*/  LOP3.LUT P6, RZ, R16, 0x200, RZ, 0xc0, !PT ;  /* 0x0000020010ff7812 */ /* 0x000fda00078cc0ff */
[----:B------:R-:W-:Y:S02]  /*edb0*/  @!P6 LEA R14, P0, R22, R14, 0x1 ;  /* 0x0000000e160ee211 */ /* 0x000fe400078008ff */
[----:B------:R-:W-:-:S03]  /*edc0*/  @!P6 LEA R9, R28, UR42, 0x1 ;  /* 0x0000002a1c09ec11 */ /* 0x000fc6000f8e08ff */
[----:B------:R-:W-:Y:S02]  /*edd0*/  @!P6 IMAD.X R5, RZ, RZ, R5, P0 ;  /* 0x000000ffff05e224 */ /* 0x000fe400000e0605 */
[----:B------:R-:W-:Y:S02]  /*ede0*/  @!P6 IMAD.MOV.U32 R2, RZ, RZ, R14 ;  /* 0x000000ffff02e224 */ /* 0x000fe400078e000e */
        /* <DEDUP_REMOVED lines=11> */
.L_x_310:
[----:B------:R-:W-:Y:S02]  /*eea0*/  IMAD.MOV.U32 R13, RZ, RZ, R0 ;  /* 0x000000ffff0d7224 */ /* 0x000fe400078e0000 */
[----:B------:R-:W-:-:S07]  /*eeb0*/  IMAD.MOV.U32 R5, RZ, RZ, R14 ;  /* 0x000000ffff057224 */ /* 0x000fce00078e000e */
[----:B------:R-:W-:Y:S05]  /*eec0*/  WARPSYNC.COLLECTIVE R15, `(.L_x_311) ;  /* 0x000000000f087348 */ /* 0x000fea0003c00000 */
[----:B------:R0:W1:Y:S02]  /*eed0*/  SHFL.IDX P6, R14, R13, R12, R11 ;  /* 0x0000000c0d0e7389 */ /* 0x00006400000c000b */
[----:B01----:R-:W-:Y:S01]  /*eee0*/  ENDCOLLECTIVE ;  /* 0x000000000000791b */ /* 0x003fe20003800000 */
.L_x_311:
[----:B------:R-:W-:Y:S01]  /*eef0*/  MOV R13, R4 ;  /* 0x00000004000d7202 */ /* 0x000fe20000000f00 */
[----:B------:R-:W-:Y:S01]  /*ef00*/  IMAD.MOV.U32 R12, RZ, RZ, 0x5 ;  /* 0x00000005ff0c7424 */ /* 0x000fe200078e00ff */
[----:B------:R-:W-:-:S05]  /*ef10*/  @!P5 LEA R14, P0, R22, R14, 0x1 ;  /* 0x0000000e160ed211 */ /* 0x000fca00078008ff */
[----:B------:R-:W-:-:S08]  /*ef20*/  @!P5 IMAD.MOV.U32 R2, RZ, RZ, R14 ;  /* 0x000000ffff02d224 */ /* 0x000fd000078e000e */
[----:B------:R-:W-:Y:S05]  /*ef30*/  WARPSYNC.COLLECTIVE R15, `(.L_x_312) ;  /* 0x000000000f087348 */ /* 0x000fea0003c00000 */
[----:B------:R0:W1:Y:S02]  /*ef40*/  SHFL.IDX P6, R14, R13, R12, R11 ;  /* 0x0000000c0d0e7389 */ /* 0x00006400000c000b */
[----:B01----:R-:W-:Y:S01]  /*ef50*/  ENDCOLLECTIVE ;  /* 0x000000000000791b */ /* 0x003fe20003800000 */
.L_x_312:
        /* <DEDUP_REMOVED lines=10> */
[----:B------:R-:W-:Y:S01]  /*f000*/  IMAD.MOV.U32 R5, RZ, RZ, R14 ;  /* 0x000000ffff057224 */ /* 0x000fe200078e000e */
[----:B------:R-:W-:-:S13]  /*f010*/  LOP3.LUT P5, RZ, R16, 0x40, RZ, 0xc0, !PT ;  /* 0x0000004010ff7812 */ /* 0x000fda00078ac0ff */
[----:B0-----:R-:W-:Y:S05]  /*f020*/  WARPSYNC.COLLECTIVE R15, `(.L_x_313) ;  /* 0x000000000f087348 */ /* 0x001fea0003c00000 */
[----:B------:R1:W2:Y:S02]  /*f030*/  SHFL.IDX P6, R14, R13, R12, R11 ;  /* 0x0000000c0d0e7389 */ /* 0x0002a400000c000b */
[----:B012---:R-:W-:Y:S01]  /*f040*/  ENDCOLLECTIVE ;  /* 0x000000000000791b */ /* 0x007fe20003800000 */
.L_x_313:
[----:B------:R-:W-:Y:S01]  /*f050*/  @!P5 LEA R7, R28, UR42, 0x1 ;  /* 0x0000002a1c07dc11 */ /* 0x000fe2000f8e08ff */
[----:B------:R-:W-:Y:S02]  /*f060*/  IMAD.MOV.U32 R13, RZ, RZ, R4 ;  /* 0x000000ffff0d7224 */ /* 0x000fe400078e0004 */
[----:B------:R-:W-:Y:S01]  /*f070*/  IMAD.MOV.U32 R12, RZ, RZ, 0x6 ;  /* 0x00000006ff0c7424 */ /* 0x000fe200078e00ff */
[----:B------:R-:W-:-:S13]  /*f080*/  LOP3.LUT P6, RZ, R16, 0x80, RZ, 0xc0, !PT ;  /* 0x0000008010ff7812 */ /* 0x000fda00078cc0ff */
[----:B------:R-:W-:Y:S02]  /*f090*/  @!P6 LEA R14, P0, R22, R14, 0x1 ;  /* 0x0000000e160ee211 */ /* 0x000fe400078008ff */
[----:B------:R-:W-:-:S03]  /*f0a0*/  @!P6 LEA R9, R28, UR42, 0x1 ;  /* 0x0000002a1c09ec11 */ /* 0x000fc6000f8e08ff */
[----:B------:R-:W-:Y:S02]  /*f0b0*/  @!P6 IMAD.X R5, RZ, RZ, R5, P0 ;  /* 0x000000ffff05e224 */ /* 0x000fe400000e0605 */
[----:B------:R-:W-:-:S03]  /*f0c0*/  @!P6 IMAD.MOV.U32 R2, RZ, RZ, R14 ;  /* 0x000000ffff02e224 */ /* 0x000fc600078e000e */
[----:B------:R-:W-:-:S05]  /*f0d0*/  @!P6 MOV R3, R5 ;  /* 0x000000050003e202 */ /* 0x000fca0000000f00 */
        /* <DEDUP_REMOVED lines=10> */
.L_x_314:
[----:B------:R-:W-:Y:S02]  /*f180*/  IMAD.MOV.U32 R13, RZ, RZ, R0 ;  /* 0x000000ffff0d7224 */ /* 0x000fe400078e0000 */
[----:B------:R-:W-:-:S07]  /*f190*/  IMAD.MOV.U32 R5, RZ, RZ, R14 ;  /* 0x000000ffff057224 */ /* 0x000fce00078e000e */
[----:B------:R-:W-:Y:S05]  /*f1a0*/  WARPSYNC.COLLECTIVE R15, `(.L_x_315) ;  /* 0x000000000f087348 */ /* 0x000fea0003c00000 */
[----:B------:R0:W1:Y:S02]  /*f1b0*/  SHFL.IDX P6, R14, R13, R12, R11 ;  /* 0x0000000c0d0e7389 */ /* 0x00006400000c000b */
[----:B01----:R-:W-:Y:S01]  /*f1c0*/  ENDCOLLECTIVE ;  /* 0x000000000000791b */ /* 0x003fe20003800000 */
.L_x_315:
[----:B------:R-:W-:Y:S02]  /*f1d0*/  IMAD.MOV.U32 R13, RZ, RZ, R4 ;  /* 0x000000ffff0d7224 */ /* 0x000fe400078e0004 */
[----:B------:R-:W-:Y:S01]  /*f1e0*/  IMAD.MOV.U32 R12, RZ, RZ, 0x7 ;  /* 0x00000007ff0c7424 */ /* 0x000fe200078e00ff */
[----:B------:R-:W-:-:S04]  /*f1f0*/  @!P5 LEA R14, P0, R22, R14, 0x1 ;  /* 0x0000000e160ed211 */ /* 0x000fc800078008ff */
[----:B------:R-:W-:Y:S01]  /*f200*/  @!P5 MOV R2, R14 ;  /* 0x0000000e0002d202 */ /* 0x000fe20000000f00 */
[----:B------:R-:W-:-:S08]  /*f210*/  @!P5 IMAD.X R5, RZ, RZ, R5, P0 ;  /* 0x000000ffff05d224 */ /* 0x000fd000000e0605 */
[----:B------:R-:W-:Y:S05]  /*f220*/  WARPSYNC.COLLECTIVE R15, `(.L_x_316) ;  /* 0x000000000f087348 */ /* 0x000fea0003c00000 */
[----:B------:R0:W1:Y:S02]  /*f230*/  SHFL.IDX P6, R14, R13, R12, R11 ;  /* 0x0000000c0d0e7389 */ /* 0x00006400000c000b */
[----:B01----:R-:W-:Y:S01]  /*f240*/  ENDCOLLECTIVE ;  /* 0x000000000000791b */ /* 0x003fe20003800000 */
.L_x_316:
[----:B------:R-:W-:-:S05]  /*f250*/  @!P5 IMAD.MOV.U32 R3, RZ, RZ, R5 ;  /* 0x000000ffff03d224 */ /* 0x000fca00078e0005 */
[----:B------:R-:W-:Y:S01]  /*f260*/  @!PT LDS RZ, [RZ] ;  /* 0x00000000fffff984 */ /* 0x000fe20000000800 */
[----:B------:R-:W-:Y:S01]  /*f270*/  @!PT LDS RZ, [RZ] ;  /* 0x00000000fffff984 */ /* 0x000fe20000000800 */
[----:B------:R-:W-:Y:S01]  /*f280*/  @!PT LDS RZ, [RZ] ;  /* 0x00000000fffff984 */ /* 0x000fe20000000800 */
[----:B------:R0:W-:Y:S04]  /*f290*/  @!P5 LDGSTS.E.BYPASS.LTC128B.128 [R7+0x25400], desc[UR36][R2.64], !P4 ;  /* 0x254000000207dfae */ /* 0x0001e8000e101d64 */
[----:B------:R0:W-:Y:S01]  /*f2a0*/  @!P5 LDGSTS.E.BYPASS.LTC128B.128 [R7+0x29400], desc[UR36][R2.64+0x80], !P3 ;  /* 0x294000800207dfae */ /* 0x0001e2000d901d64 */
[----:B------:R-:W-:-:S03]  /*f2b0*/  IMAD.MOV.U32 R13, RZ, RZ, R0 ;  /* 0x000000ffff0d7224 */ /* 0x000fc600078e0000 */
[----:B------:R0:W-:Y:S04]  /*f2c0*/  @!P5 LDGSTS.E.BYPASS.LTC128B.128 [R7+0x2d400], desc[UR36][R2.64+0x100], !P2 ;  /* 0x2d4001000207dfae */ /* 0x0001e8000d101d64 */
[----:B------:R0:W-:Y:S01]  /*f2d0*/  @!P5 LDGSTS.E.BYPASS.LTC128B.128 [R7+0x31400], desc[UR36][R2.64+0x180], !P1 ;  /* 0x314001800207dfae */ /* 0x0001e2000c901d64 */
[----:B------:R-:W-:-:S07]  /*f2e0*/  IMAD.MOV.U32 R5, RZ, RZ, R14 ;  /* 0x000000ffff057224 */ /* 0x000fce00078e000e */
[----:B0-----:R-:W-:Y:S05]  /*f2f0*/  WARPSYNC.COLLECTIVE R15, `(.L_x_317) ;  /* 0x000000000f087348 */ /* 0x001fea0003c00000 */
[----:B------:R1:W2:Y:S02]  /*f300*/  SHFL.IDX P6, R14, R13, R12, R11 ;  /* 0x0000000c0d0e7389 */ /* 0x0002a400000c000b */
[----:B012---:R-:W-:Y:S01]  /*f310*/  ENDCOLLECTIVE ;  /* 0x000000000000791b */ /* 0x007fe20003800000 */
.L_x_317:
[----:B------:R-:W-:Y:S05]  /*f320*/  BRA `(.L_x_318) ;  /* 0xffffffc400007947 */ /* 0x000fea000383ffff */
.L_x_233:
[----:B0--3--:R-:W-:-:S04]  /*f330*/  MOV R3, UR42 ;  /* 0x0000002a00037c02 */ /* 0x009fc80008000f00 */
[----:B------:R0:W3:Y:S03]  /*f340*/  SYNCS.PHASECHK.TRANS64.TRYWAIT P0, [R3+URZ+0x32420], R0 ;  /* 0x03242000030075a7 */ /* 0x0000e6000800017f */
[----:B---3--:R-:W-:Y:S05]  /*f350*/  @!P0 NANOSLEEP.SYNCS 0x989680 ;  /* 0x009896800000895d */ /* 0x008fea0003900000 */
[----:B------:R-:W3:Y:S02]  /*f360*/  @!P0 SYNCS.PHASECHK.TRANS64 P0, [R3+URZ+0x32420], R0 ;  /* 0x03242000030085a7 */ /* 0x000ee4000800007f */
[----:B---3--:R-:W-:Y:S05]  /*f370*/  @!P0 BRA `(.L_x_233) ;  /* 0xfffffffc00ec8947 */ /* 0x008fea000383ffff */
[----:B------:R-:W-:Y:S05]  /*f380*/  BRA `(.L_x_319) ;  /* 0xffffffc400447947 */ /* 0x000fea000383ffff */
.L_x_235:
[----:B0--3--:R-:W-:-:S04]  /*f390*/  IMAD.U32 R3, RZ, RZ, UR42 ;  /* 0x0000002aff037e24 */ /* 0x009fc8000f8e00ff */
[----:B------:R0:W3:Y:S03]  /*f3a0*/  SYNCS.PHASECHK.TRANS64.TRYWAIT P0, [R3+URZ+0x32460], R0 ;  /* 0x03246000030075a7 */ /* 0x0000e6000800017f */
[----:B---3--:R-:W-:Y:S05]  /*f3b0*/  @!P0 NANOSLEEP.SYNCS 0x989680 ;  /* 0x009896800000895d */ /* 0x008fea0003900000 */
[----:B------:R-:W3:Y:S02]  /*f3c0*/  @!P0 SYNCS.PHASECHK.TRANS64 P0, [R3+URZ+0x32460], R0 ;  /* 0x03246000030085a7 */ /* 0x000ee4000800007f */
[----:B---3--:R-:W-:Y:S05]  /*f3d0*/  @!P0 BRA `(.L_x_235) ;  /* 0xfffffffc00ec8947 */ /* 0x008fea000383ffff */
[----:B------:R-:W-:Y:S05]  /*f3e0*/  BRA `(.L_x_320) ;  /* 0xffffffc400407947 */ /* 0x000fea000383ffff */
.L_x_236:
[----:B------:R-:W-:Y:S01]  /*f3f0*/  BSSY B0, `(.L_x_321) ;  /* 0x0000008000007945 */ /* 0x000fe20003800000 */
[----:B------:R-:W-:Y:S02]  /*f400*/  IMAD.MOV.U32 R13, RZ, RZ, R19 ;  /* 0x000000ffff0d7224 */ /* 0x000fe400078e0013 */
[----:B------:R-:W-:Y:S02]  /*f410*/  IMAD.MOV.U32 R12, RZ, RZ, RZ ;  /* 0x000000ffff0c7224 */ /* 0x000fe400078e00ff */
[----:B------:R-:W-:Y:S02]  /*f420*/  IMAD.MOV.U32 R11, RZ, RZ, 0x181f ;  /* 0x0000181fff0b7424 */ /* 0x000fe400078e00ff */
[----:B------:R-:W-:-:S07]  /*f430*/  IMAD.MOV.U32 R15, RZ, RZ, -0x1 ;  /* 0xffffffffff0f7424 */ /* 0x000fce00078e00ff */
[----:B-1----:R-:W-:Y:S05]  /*f440*/  WARPSYNC.COLLECTIVE R15, `(.L_x_322) ;  /* 0x000000000f087348 */ /* 0x002fea0003c00000 */
[----:B-1----:R0:W1:Y:S02]  /*f450*/  SHFL.IDX P6, R14, R13, R12, R11 ;  /* 0x0000000c0d0e7389 */ /* 0x00206400000c000b */
[----:B01----:R-:W-:Y:S01]  /*f460*/  ENDCOLLECTIVE ;  /* 0x000000000000791b */ /* 0x003fe20003800000 */
.L_x_322:
[----:B------:R-:W-:Y:S05]  /*f470*/  BSYNC B0 ;  /* 0x0000000000007941 */ /* 0x000fea0003800000 */
.L_x_321:
[----:B------:R-:W-:Y:S01]  /*f480*/  IMAD.MOV.U32 R13, RZ, RZ, R18 ;  /* 0x000000ffff0d7224 */ /* 0x000fe200078e0012 */
[----:B------:R-:W-:Y:S01]  /*f490*/  MOV R3, R14 ;  /* 0x0000000e00037202 */ /* 0x000fe20000000f00 */
[----:B------:R-:W-:Y:S01]  /*f4a0*/  IMAD.MOV.U32 R12, RZ, RZ, RZ ;  /* 0x000000ffff0c7224 */ /* 0x000fe200078e00ff */
[----:B------:R-:W-:Y:S01]  /*f4b0*/  LEA R10, R28, UR42, 0x1 ;  /* 0x0000002a1c0a7c11 */ /* 0x000fe2000f8e08ff */
[----:B------:R-:W-:Y:S01]  /*f4c0*/  IMAD.MOV.U32 R11, RZ, RZ, 0x181f ;  /* 0x0000181fff0b7424 */ /* 0x000fe200078e00ff */
[C---:B------:R-:W-:Y:S01]  /*f4d0*/  LOP3.LUT P2, RZ, R5.reuse, 0x2, RZ, 0xc0, !PT ;  /* 0x0000000205ff7812 */ /* 0x040fe2000784c0ff */
[----:B------:R-:W-:Y:S01]  /*f4e0*/  IMAD.MOV.U32 R15, RZ, RZ, -0x1 ;  /* 0xffffffffff0f7424 */ /* 0x000fe200078e00ff */
[----:B------:R-:W-:Y:S01]  /*f4f0*/  LOP3.LUT P1, RZ, R5, 0x4, RZ, 0xc0, !PT ;  /* 0x0000000405ff7812 */ /* 0x000fe2000782c0ff */
[----:B------:R-:W-:Y:S02]  /*f500*/  IMAD.SHL.U32 R0, R22, 0x2, RZ ;  /* 0x0000000216007824 */ /* 0x000fe400078e00ff */
[----:B------:R-:W-:-:S10]  /*f510*/  IMAD.MOV.U32 R6, RZ, RZ, RZ ;  /* 0x000000ffff067224 */ /* 0x000fd400078e00ff */
[----:B------:R-:W-:Y:S05]  /*f520*/  WARPSYNC.COLLECTIVE R15, `(.L_x_323) ;  /* 0x000000000f087348 */ /* 0x000fea0003c00000 */
[----:B------:R0:W1:Y:S02]  /*f530*/  SHFL.IDX P6, R14, R13, R12, R11 ;  /* 0x0000000c0d0e7389 */ /* 0x00006400000c000b */
[----:B01----:R-:W-:Y:S01]  /*f540*/  ENDCOLLECTIVE ;  /* 0x000000000000791b */ /* 0x003fe20003800000 */
.L_x_323:
[----:B------:R-:W-:Y:S01]  /*f550*/  ISETP.LT.OR P3, PT, R17, 0x1, !P1 ;  /* 0x000000011100780c */ /* 0x000fe20004f61670 */
[----:B------:R-:W-:Y:S02]  /*f560*/  VIADD R31, R10, 0x400 ;  /* 0x000004000a1f7836 */ /* 0x000fe40000000000 */
[----:B------:R-:W-:Y:S02]  /*f570*/  IMAD.MOV.U32 R13, RZ, RZ, R19 ;  /* 0x000000ffff0d7224 */ /* 0x000fe400078e0013 */
[----:B------:R-:W-:Y:S01]  /*f580*/  IMAD.MOV.U32 R12, RZ, RZ, 0x1 ;  /* 0x00000001ff0c7424 */ /* 0x000fe200078e00ff */
[----:B------:R-:W-:-:S13]  /*f590*/  IADD3 R2, P0, R14, R0, RZ ;  /* 0x000000000e027210 */ /* 0x000fda0007f1e0ff */
[----:B------:R-:W-:Y:S05]  /*f5a0*/  WARPSYNC.COLLECTIVE R15, `(.L_x_324) ;  /* 0x000000000f087348 */ /* 0x000fea0003c00000 */
[----:B------:R0:W1:Y:S02]  /*f5b0*/  SHFL.IDX P6, R14, R13, R12, R11 ;  /* 0x0000000c0d0e7389 */ /* 0x00006400000c000b */
[----:B01----:R-:W-:Y:S01]  /*f5c0*/  ENDCOLLECTIVE ;  /* 0x000000000000791b */ /* 0x003fe20003800000 */
.L_x_324:
[----:B------:R-:W-:Y:S02]  /*f5d0*/  IADD3.X R3, RZ, R3, RZ, P0, !PT ;  /* 0x00000003ff037210 */ /* 0x000fe400007fe4ff */
        /* <DEDUP_REMOVED lines=11> */
.L_x_325:
[----:B------:R-:W-:Y:S01]  /*f690*/  @!PT LDS RZ, [RZ] ;  /* 0x00000000fffff984 */ /* 0x000fe20000000800 */
[----:B------:R-:W-:Y:S01]  /*f6a0*/  @!PT LDS RZ, [RZ] ;  /* 0x00000000fffff984 */ /* 0x000fe20000000800 */
[----:B------:R-:W-:Y:S01]  /*f6b0*/  @!PT LDS RZ, [RZ] ;  /* 0x00000000fffff984 */ /* 0x000fe20000000800 */
[----:B------:R-:W-:Y:S01]  /*f6c0*/  LDGSTS.E.BYPASS.LTC128B.128 [R10+0x3400], desc[UR36][R2.64+0x80], !P0 ;  /* 0x03400080020a7fae */ /* 0x000fe2000c101d64 */
[----:B------:R-:W-:-:S03]  /*f6d0*/  LOP3.LUT P0, RZ, R5, 0x8, RZ, 0xc0, !PT ;  /* 0x0000000805ff7812 */ /* 0x000fc6000780c0ff */
[----:B------:R-:W-:Y:S01]  /*f6e0*/  LDGSTS.E.BYPASS.LTC128B.128 [R10+0x6400], desc[UR36][R2.64+0x100], !P3 ;  /* 0x06400100020a7fae */ /* 0x000fe2000d901d64 */
[----:B------:R-:W-:Y:S02]  /*f6f0*/  ISETP.LT.OR P3, PT, R17, 0x1, !P0 ;  /* 0x000000011100780c */ /* 0x000fe40004761670 */
[----:B------:R-:W-:Y:S01]  /*f700*/  MOV R13, R19 ;  /* 0x00000013000d7202 */ /* 0x000fe20000000f00 */
[----:B------:R-:W-:-:S10]  /*f710*/  IMAD.MOV.U32 R12, RZ, RZ, 0x2 ;  /* 0x00000002ff0c7424 */ /* 0x000fd400078e00ff */
[----:B------:R0:W-:Y:S02]  /*f720*/  LDGSTS.E.BYPASS.LTC128B.128 [R10+0x9400], desc[UR36][R2.64+0x180], !P3 ;  /* 0x09400180020a7fae */ /* 0x0001e4000d901d64 */
[----:B0-----:R-:W-:-:S13]  /*f730*/  IADD3 R2, P3, R14, R0, RZ ;  /* 0x000000000e027210 */ /* 0x001fda0007f7e0ff */
[----:B------:R-:W-:Y:S05]  /*f740*/  WARPSYNC.COLLECTIVE R15, `(.L_x_326) ;  /* 0x000000000f087348 */ /* 0x000fea0003c00000 */
[----:B------:R0:W1:Y:S02]  /*f750*/  SHFL.IDX P6, R14, R13, R12, R11 ;  /* 0x0000000c0d0e7389 */ /* 0x00006400000c000b */
[----:B01----:R-:W-:Y:S01]  /*f760*/  ENDCOLLECTIVE ;  /* 0x000000000000791b */ /* 0x003fe20003800000 */
.L_x_326:
        /* <DEDUP_REMOVED lines=12> */
.L_x_327:
        /* <DEDUP_REMOVED lines=14> */
.L_x_328:
        /* <DEDUP_REMOVED lines=12> */
.L_x_329:
        /* <DEDUP_REMOVED lines=14> */
.L_x_330:
        /* <DEDUP_REMOVED lines=12> */
.L_x_331:
        /* <DEDUP_REMOVED lines=14> */
.L_x_332:
[----:B------:R-:W-:Y:S01]  /*fc50*/  IMAD.X R3, RZ, RZ, R20, P3 ;  /* 0x000000ffff037224 */ /* 0x000fe200018e0614 */
        /* <DEDUP_REMOVED lines=11> */
.L_x_333:
        /* <DEDUP_REMOVED lines=9> */
.L_x_243:
[----:B-1----:R1:W2:Y:S02]  /*fda0*/  SYNCS.PHASECHK.TRANS64.TRYWAIT P0, [R19+URZ+0x32440], R23 ;  /* 0x03244017130075a7 */ /* 0x0022a4000800017f */
[----:B--2---:R-:W-:Y:S05]  /*fdb0*/  @!P0 NANOSLEEP.SYNCS 0x989680 ;  /* 0x009896800000895d */ /* 0x004fea0003900000 */
[----:B------:R-:W2:Y:S02]  /*fdc0*/  @!P0 SYNCS.PHASECHK.TRANS64 P0, [R19+URZ+0x32440], R23 ;  /* 0x03244017130085a7 */ /* 0x000ea4000800007f */
[----:B--2---:R-:W-:Y:S05]  /*fdd0*/  @!P0 BRA `(.L_x_243) ;  /* 0xfffffffc00f08947 */ /* 0x004fea000383ffff */
[----:B------:R-:W-:Y:S05]  /*fde0*/  BRA `(.L_x_335) ;  /* 0xffffffc400747947 */ /* 0x000fea000383ffff */
.L_x_244:
[----:B------:R-:W-:Y:S01]  /*fdf0*/  BSSY B1, `(.L_x_336) ;  /* 0x0000008000017945 */ /* 0x000fe20003800000 */
[----:B------:R-:W-:Y:S01]  /*fe00*/  IMAD.MOV.U32 R13, RZ, RZ, R24 ;  /* 0x000000ffff0d7224 */ /* 0x000fe200078e0018 */
[----:B------:R-:W-:Y:S01]  /*fe10*/  MOV R15, 0xffffffff ;  /* 0xffffffff000f7802 */ /* 0x000fe20000000f00 */
[----:B------:R-:W-:Y:S02]  /*fe20*/  IMAD.MOV.U32 R12, RZ, RZ, RZ ;  /* 0x000000ffff0c7224 */ /* 0x000fe400078e00ff */
[----:B------:R-:W-:-:S07]  /*fe30*/  IMAD.MOV.U32 R11, RZ, RZ, 0x181f ;  /* 0x0000181fff0b7424 */ /* 0x000fce00078e00ff */
[----:B-1----:R-:W-:Y:S05]  /*fe40*/  WARPSYNC.COLLECTIVE R15, `(.L_x_337) ;  /* 0x000000000f087348 */ /* 0x002fea0003c00000 */
[----:B------:R0:W2:Y:S02]  /*fe50*/  SHFL.IDX P6, R14, R13, R12, R11 ;  /* 0x0000000c0d0e7389 */ /* 0x0000a400000c000b */
[----:B012---:R-:W-:Y:S01]  /*fe60*/  ENDCOLLECTIVE ;  /* 0x000000000000791b */ /* 0x007fe20003800000 */
.L_x_337:
[----:B------:R-:W-:Y:S05]  /*fe70*/  BSYNC B1 ;  /* 0x0000000000017941 */ /* 0x000fea0003800000 */
.L_x_336:
[----:B------:R-:W-:Y:S01]  /*fe80*/  IMAD.MOV.U32 R13, RZ, RZ, R21 ;  /* 0x000000ffff0d7224 */ /* 0x000fe200078e0015 */
[----:B------:R-:W-:Y:S01]  /*fe90*/  LEA R22, R22, UR42, 0x1 ;  /* 0x0000002a16167c11 */ /* 0x000fe2000f8e08ff */
[----:B------:R-:W-:Y:S02]  /*fea0*/  IMAD.MOV.U32 R12, RZ, RZ, RZ ;  /* 0x000000ffff0c7224 */ /* 0x000fe400078e00ff */
[----:B------:R-:W-:Y:S02]  /*feb0*/  IMAD.MOV.U32 R11, RZ, RZ, 0x181f ;  /* 0x0000181fff0b7424 */ /* 0x000fe400078e00ff */
[----:B------:R-:W-:Y:S02]  /*fec0*/  IMAD.MOV.U32 R15, RZ, RZ, -0x1 ;  /* 0xffffffffff0f7424 */ /* 0x000fe400078e00ff */
[----:B------:R-:W-:-:S07]  /*fed0*/  IMAD.MOV.U32 R3, RZ, RZ, R14 ;  /* 0x000000ffff037224 */ /* 0x000fce00078e000e */
[----:B------:R-:W-:Y:S05]  /*fee0*/  WARPSYNC.COLLECTIVE R15, `(.L_x_338) ;  /* 0x000000000f087348 */ /* 0x000fea0003c00000 */
[----:B------:R0:W1:Y:S02]  /*fef0*/  SHFL.IDX P6, R14, R13, R12, R11 ;  /* 0x0000000c0d0e7389 */ /* 0x00006400000c000b */
[----:B01----:R-:W-:Y:S01]  /*ff00*/  ENDCOLLECTIVE ;  /* 0x000000000000791b */ /* 0x003fe20003800000 */
.L_x_338:
[----:B------:R-:W-:Y:S02]  /*ff10*/  IMAD.MOV.U32 R13, RZ, RZ, R24 ;  /* 0x000000ffff0d7224 */ /* 0x000fe400078e0018 */
[----:B------:R-:W-:Y:S01]  /*ff20*/  IMAD.MOV.U32 R12, RZ, RZ, 0x1 ;  /* 0x00000001ff0c7424 */ /* 0x000fe200078e00ff */
[----:B------:R-:W-:-:S13]  /*ff30*/  IADD3 R2, P0, R14, R0, RZ ;  /* 0x000000000e027210 */ /* 0x000fda0007f1e0ff */
[----:B------:R-:W-:Y:S05]  /*ff40*/  WARPSYNC.COLLECTIVE R15, `(.L_x_339) ;  /* 0x000000000f087348 */ /* 0x000fea0003c00000 */
[----:B------:R0:W1:Y:S02]  /*ff50*/  SHFL.IDX P6, R14, R13, R12, R11 ;  /* 0x0000000c0d0e7389 */ /* 0x00006400000c000b */
[----:B01----:R-:W-:Y:S01]  /*ff60*/  ENDCOLLECTIVE ;  /* 0x000000000000791b */ /* 0x003fe20003800000 */
.L_x_339:
[----:B------:R-:W-:-:S05]  /*ff70*/  IADD3.X R3, RZ, R3, RZ, P0, !PT ;  /* 0x00000003ff037210 */ /* 0x000fca00007fe4ff */
        /* <DEDUP_REMOVED lines=9> */
.L_x_340:
[----:B------:R-:W-:Y:S01]  /*10010*/  MOV R13, R24 ;  /* 0x00000018000d7202 */ /* 0x000fe20000000f00 */
[----:B------:R-:W-:Y:S01]  /*10020*/  IMAD.MOV.U32 R12, RZ, RZ, 0x2 ;  /* 0x00000002ff0c7424 */ /* 0x000fe200078e00ff */
[----:B------:R-:W-:-:S13]  /*10030*/  IADD3 R2, P0, R14, R0, RZ ;  /* 0x000000000e027210 */ /* 0x000fda0007f1e0ff */
[----:B------:R-:W-:Y:S05]  /*10040*/  WARPSYNC.COLLECTIVE R15, `(.L_x_341) ;  /* 0x000000000f087348 */ /* 0x000fea0003c00000 */
[----:B------:R0:W1:Y:S02]  /*10050*/  SHFL.IDX P6, R14, R13, R12, R11 ;  /* 0x0000000c0d0e7389 */ /* 0x00006400000c000b */
[----:B01----:R-:W-:Y:S01]  /*10060*/  ENDCOLLECTIVE ;  /* 0x000000000000791b */ /* 0x003fe20003800000 */
.L_x_341:
[----:B------:R-:W-:-:S05]  /*10070*/  IMAD.X R3, RZ, RZ, R6, P0 ;  /* 0x000000ffff037224 */ /* 0x000fca00000e0606 */
[----:B------:R-:W-:Y:S01]  /*10080*/  @!PT LDS RZ, [RZ] ;  /* 0x00000000fffff984 */ /* 0x000fe20000000800 */
[----:B------:R-:W-:Y:S01]  /*10090*/  @!PT LDS RZ, [RZ] ;  /* 0x00000000fffff984 */ /* 0x000fe20000000800 */
[----:B------:R-:W-:Y:S01]  /*100a0*/  @!PT LDS RZ, [RZ] ;  /* 0x00000000fffff984 */ /* 0x000fe20000000800 */
[----:B------:R0:W-:Y:S01]  /*100b0*/  LDGSTS.E.BYPASS.LTC128B.128 [R22+0x1cc00], desc[UR36][R2.64], !P1 ;  /* 0x1cc0000002167fae */ /* 0x0001e2000c901d64 */
[----:B------:R-:W-:Y:S02]  /*100c0*/  IMAD.MOV.U32 R13, RZ, RZ, R21 ;  /* 0x000000ffff0d7224 */ /* 0x000fe400078e0015 */
[----:B0-----:R-:W-:-:S07]  /*100d0*/  IMAD.MOV.U32 R3, RZ, RZ, R14 ;  /* 0x000000ffff037224 */ /* 0x001fce00078e000e */
[----:B------:R-:W-:Y:S05]  /*100e0*/  WARPSYNC.COLLECTIVE R15, `(.L_x_342) ;  /* 0x000000000f087348 */ /* 0x000fea0003c00000 */
[----:B------:R0:W1:Y:S02]  /*100f0*/  SHFL.IDX P6, R14, R13, R12, R11 ;  /* 0x0000000c0d0e7389 */ /* 0x00006400000c000b */
[----:B01----:R-:W-:Y:S01]  /*10100*/  ENDCOLLECTIVE ;  /* 0x000000000000791b */ /* 0x003fe20003800000 */
.L_x_342:
[----:B------:R-:W-:Y:S01]  /*10110*/  IMAD.MOV.U32 R13, RZ, RZ, R24 ;  /* 0x000000ffff0d7224 */ /* 0x000fe200078e0018 */
[----:B------:R-:W-:Y:S02]  /*10120*/  MOV R12, 0x3 ;  /* 0x00000003000c7802 */ /* 0x000fe40000000f00 */
[----:B------:R-:W-:-:S13]  /*10130*/  IADD3 R2, P0, R14, R0, RZ ;  /* 0x000000000e027210 */ /* 0x000fda0007f1e0ff */
[----:B------:R-:W-:Y:S05]  /*10140*/  WARPSYNC.COLLECTIVE R15, `(.L_x_343) ;  /* 0x000000000f087348 */ /* 0x000fea0003c00000 */
[----:B------:R0:W1:Y:S02]  /*10150*/  SHFL.IDX P6, R14, R13, R12, R11 ;  /* 0x0000000c0d0e7389 */ /* 0x00006400000c000b */
[----:B01----:R-:W-:Y:S01]  /*10160*/  ENDCOLLECTIVE ;  /* 0x000000000000791b */ /* 0x003fe20003800000 */
.L_x_343:
        /* <DEDUP_REMOVED lines=10> */
.L_x_344:
[----:B------:R-:W-:Y:S02]  /*10210*/  IMAD.MOV.U32 R13, RZ, RZ, R24 ;  /* 0x000000ffff0d7224 */ /* 0x000fe400078e0018 */
[----:B------:R-:W-:Y:S01]  /*10220*/  IMAD.MOV.U32 R12, RZ, RZ, 0x4 ;  /* 0x00000004ff0c7424 */ /* 0x000fe200078e00ff */
[----:B------:R-:W-:-:S13]  /*10230*/  IADD3 R2, P0, R14, R0, RZ ;  /* 0x000000000e027210 */ /* 0x000fda0007f1e0ff */
[----:B------:R-:W-:Y:S05]  /*10240*/  WARPSYNC.COLLECTIVE R15, `(.L_x_345) ;  /* 0x000000000f087348 */ /* 0x000fea0003c00000 */
[----:B------:R0:W1:Y:S02]  /*10250*/  SHFL.IDX P6, R14, R13, R12, R11 ;  /* 0x0000000c0d0e7389 */ /* 0x00006400000c000b */
[----:B01----:R-:W-:Y:S01]  /*10260*/  ENDCOLLECTIVE ;  /* 0x000000000000791b */ /* 0x003fe20003800000 */
.L_x_345:
[----:B------:R-:W-:-:S05]  /*10270*/  IMAD.X R3, RZ, RZ, R3, P0 ;  /* 0x000000ffff037224 */ /* 0x000fca00000e0603 */
[----:B------:R-:W-:Y:S01]  /*10280*/  @!PT LDS RZ, [RZ] ;  /* 0x00000000fffff984 */ /* 0x000fe20000000800 */
[----:B------:R-:W-:Y:S01]  /*10290*/  @!PT LDS RZ, [RZ] ;  /* 0x00000000fffff984 */ /* 0x000fe20000000800 */
[----:B------:R-:W-:Y:S01]  /*102a0*/  @!PT LDS RZ, [RZ] ;  /* 0x00000000fffff984 */ /* 0x000fe20000000800 */
[----:B------:R0:W-:Y:S01]  /*102b0*/  LDGSTS.E.BYPASS.LTC128B.128 [R22+0x1dc00], desc[UR36][R2.64], !P1 ;  /* 0x1dc0000002167fae */ /* 0x0001e2000c901d64 */
[----:B------:R-:W-:Y:S01]  /*102c0*/  IMAD.MOV.U32 R13, RZ, RZ, R21 ;  /* 0x000000ffff0d7224 */ /* 0x000fe200078e0015 */
[----:B0-----:R-:W-:-:S07]  /*102d0*/  MOV R3, R14 ;  /* 0x0000000e00037202 */ /* 0x001fce0000000f00 */
[----:B------:R-:W-:Y:S05]  /*102e0*/  WARPSYNC.COLLECTIVE R15, `(.L_x_346) ;  /* 0x000000000f087348 */ /* 0x000fea0003c00000 */
[----:B------:R0:W1:Y:S02]  /*102f0*/  SHFL.IDX P6, R14, R13, R12, R11 ;  /* 0x0000000c0d0e7389 */ /* 0x00006400000c000b */
[----:B01----:R-:W-:Y:S01]  /*10300*/  ENDCOLLECTIVE ;  /* 0x000000000000791b */ /* 0x003fe20003800000 */
.L_x_346:
[----:B------:R-:W-:Y:S02]  /*10310*/  IMAD.MOV.U32 R13, RZ, RZ, R24 ;  /* 0x000000ffff0d7224 */ /* 0x000fe400078e0018 */
[----:B------:R-:W-:Y:S01]  /*10320*/  IMAD.MOV.U32 R12, RZ, RZ, 0x5 ;  /* 0x00000005ff0c7424 */ /* 0x000fe200078e00ff */
[----:B------:R-:W-:-:S13]  /*10330*/  IADD3 R2, P0, R14, R0, RZ ;  /* 0x000000000e027210 */ /* 0x000fda0007f1e0ff */
[----:B------:R-:W-:Y:S05]  /*10340*/  WARPSYNC.COLLECTIVE R15, `(.L_x_347) ;  /* 0x000000000f087348 */ /* 0x000fea0003c00000 */
[----:B------:R0:W1:Y:S02]  /*10350*/  SHFL.IDX P6, R14, R13, R12, R11 ;  /* 0x0000000c0d0e7389 */ /* 0x00006400000c000b */
[----:B01----:R-:W-:Y:S01]  /*10360*/  ENDCOLLECTIVE ;  /* 0x000000000000791b */ /* 0x003fe20003800000 */
.L_x_347:
[----:B------:R-:W-:-:S05]  /*10370*/  IMAD.X R3, RZ, RZ, R3, P0 ;  /* 0x000000ffff037224 */ /* 0x000fca00000e0603 */
        /* <DEDUP_REMOVED lines=9> */
.L_x_348:
[----:B------:R-:W-:Y:S05]  /*10410*/  BRA `(.L_x_349) ;  /* 0xffffffc000d07947 */ /* 0x000fea000383ffff */
.L_x_249:
[----:B---3--:R3:W4:Y:S02]  /*10420*/  SYNCS.PHASECHK.TRANS64.TRYWAIT P0, [R19+URZ+0x32460], R23 ;  /* 0x03246017130075a7 */ /* 0x008724000800017f */
[----:B----4-:R-:W-:Y:S05]  /*10430*/  @!P0 NANOSLEEP.SYNCS 0x989680 ;  /* 0x009896800000895d */ /* 0x010fea0003900000 */
[----:B------:R-:W4:Y:S02]  /*10440*/  @!P0 SYNCS.PHASECHK.TRANS64 P0, [R19+URZ+0x32460], R23 ;  /* 0x03246017130085a7 */ /* 0x000f24000800007f */
[----:B----4-:R-:W-:Y:S05]  /*10450*/  @!P0 BRA `(.L_x_249) ;  /* 0xfffffffc00f08947 */ /* 0x010fea000383ffff */
[----:B------:R-:W-:Y:S05]  /*10460*/  BRA `(.L_x_350) ;  /* 0xffffffc4001c7947 */ /* 0x000fea000383ffff */
.L_x_250:
[----:B------:R-:W-:Y:S01]  /*10470*/  BSSY B1, `(.L_x_351) ;  /* 0x0000008000017945 */ /* 0x000fe20003800000 */
[----:B------:R-:W-:Y:S02]  /*10480*/  IMAD.MOV.U32 R13, RZ, RZ, R22 ;  /* 0x000000ffff0d7224 */ /* 0x000fe400078e0016 */
[----:B------:R-:W-:Y:S02]  /*10490*/  IMAD.MOV.U32 R12, RZ, RZ, RZ ;  /* 0x000000ffff0c7224 */ /* 0x000fe400078e00ff */
[----:B------:R-:W-:Y:S02]  /*104a0*/  IMAD.MOV.U32 R11, RZ, RZ, 0x181f ;  /* 0x0000181fff0b7424 */ /* 0x000fe400078e00ff */
[----:B------:R-:W-:-:S07]  /*104b0*/  IMAD.MOV.U32 R15, RZ, RZ, -0x1 ;  /* 0xffffffffff0f7424 */ /* 0x000fce00078e00ff */
[----:B-123--:R-:W-:Y:S05]  /*104c0*/  WARPSYNC.COLLECTIVE R15, `(.L_x_352) ;  /* 0x000000000f087348 */ /* 0x00efea0003c00000 */
[----:B------:R0:W4:Y:S02]  /*104d0*/  SHFL.IDX P6, R14, R13, R12, R11 ;  /* 0x0000000c0d0e7389 */ /* 0x00012400000c000b */
[----:B01234-:R-:W-:Y:S01]  /*104e0*/  ENDCOLLECTIVE ;  /* 0x000000000000791b */ /* 0x01ffe20003800000 */
.L_x_352:
[----:B------:R-:W-:Y:S05]  /*104f0*/  BSYNC B1 ;  /* 0x0000000000017941 */ /* 0x000fea0003800000 */
.L_x_351:
[----:B------:R-:W-:Y:S01]  /*10500*/  MOV R13, R20 ;  /* 0x00000014000d7202 */ /* 0x000fe20000000f00 */
[----:B------:R-:W-:Y:S02]  /*10510*/  IMAD.MOV.U32 R12, RZ, RZ, RZ ;  /* 0x000000ffff0c7224 */ /* 0x000fe400078e00ff */
[----:B------:R-:W-:Y:S02]  /*10520*/  IMAD.MOV.U32 R11, RZ, RZ, 0x181f ;  /* 0x0000181fff0b7424 */ /* 0x000fe400078e00ff */
[----:B------:R-:W-:Y:S02]  /*10530*/  IMAD.MOV.U32 R15, RZ, RZ, -0x1 ;  /* 0xffffffffff0f7424 */ /* 0x000fe400078e00ff */
[----:B------:R-:W-:Y:S02]  /*10540*/  IMAD.MOV.U32 R3, RZ, RZ, R14 ;  /* 0x000000ffff037224 */ /* 0x000fe400078e000e */
[----:B------:R-:W-:-:S07]  /*10550*/  IMAD R21, R17, 0xc000, R31 ;  /* 0x0000c00011157824 */ /* 0x000fce00078e021f */
[----:B------:R-:W-:Y:S05]  /*10560*/  WARPSYNC.COLLECTIVE R15, `(.L_x_353) ;  /* 0x000000000f087348 */ /* 0x000fea0003c00000 */
[----:B------:R0:W1:Y:S02]  /*10570*/  SHFL.IDX P6, R14, R13, R12, R11 ;  /* 0x0000000c0d0e7389 */ /* 0x00006400000c000b */
[----:B01----:R-:W-:Y:S01]  /*10580*/  ENDCOLLECTIVE ;  /* 0x000000000000791b */ /* 0x003fe20003800000 */
.L_x_353:
[----:B------:R-:W-:Y:S02]  /*10590*/  IMAD.MOV.U32 R6, RZ, RZ, RZ ;  /* 0x000000ffff067224 */ /* 0x000fe400078e00ff */
[----:B------:R-:W-:Y:S01]  /*105a0*/  IMAD.MOV.U32 R13, RZ, RZ, R22 ;  /* 0x000000ffff0d7224 */ /* 0x000fe200078e0016 */
[----:B------:R-:W-:Y:S02]  /*105b0*/  MOV R12, 0x1 ;  /* 0x00000001000c7802 */ /* 0x000fe40000000f00 */
[----:B------:R-:W-:-:S13]  /*105c0*/  IADD3 R2, P0, R14, R0, RZ ;  /* 0x000000000e027210 */ /* 0x000fda0007f1e0ff */
[----:B------:R-:W-:Y:S05]  /*105d0*/  WARPSYNC.COLLECTIVE R15, `(.L_x_354) ;  /* 0x000000000f087348 */ /* 0x000fea0003c00000 */
[----:B------:R0:W1:Y:S02]  /*105e0*/  SHFL.IDX P6, R14, R13, R12, R11 ;  /* 0x0000000c0d0e7389 */ /* 0x00006400000c000b */
[----:B01----:R-:W-:Y:S01]  /*105f0*/  ENDCOLLECTIVE ;  /* 0x000000000000791b */ /* 0x003fe20003800000 */
.L_x_354:
        /* <DEDUP_REMOVED lines=13> */
.L_x_355:
[----:B------:R-:W-:Y:S02]  /*106d0*/  IMAD.MOV.U32 R13, RZ, RZ, R22 ;  /* 0x000000ffff0d7224 */ /* 0x000fe400078e0016 */
[----:B------:R-:W-:Y:S01]  /*106e0*/  IMAD.MOV.U32 R12, RZ, RZ, 0x2 ;  /* 0x00000002ff0c7424 */ /* 0x000fe200078e00ff */
[----:B------:R-:W-:-:S13]  /*106f0*/  IADD3 R2, P0, R14, R0, RZ ;  /* 0x000000000e027210 */ /* 0x000fda0007f1e0ff */
[----:B------:R-:W-:Y:S05]  /*10700*/  WARPSYNC.COLLECTIVE R15, `(.L_x_356) ;  /* 0x000000000f087348 */ /* 0x000fea0003c00000 */
[----:B------:R0:W1:Y:S02]  /*10710*/  SHFL.IDX P6, R14, R13, R12, R11 ;  /* 0x0000000c0d0e7389 */ /* 0x00006400000c000b */
[----:B01----:R-:W-:Y:S01]  /*10720*/  ENDCOLLECTIVE ;  /* 0x000000000000791b */ /* 0x003fe20003800000 */
.L_x_356:
[----:B------:R-:W-:-:S05]  /*10730*/  IMAD.X R3, RZ, RZ, R4, P0 ;  /* 0x000000ffff037224 */ /* 0x000fca00000e0604 */
[----:B------:R-:W-:Y:S01]  /*10740*/  @!PT LDS RZ, [RZ] ;  /* 0x00000000fffff984 */ /* 0x000fe20000000800 */
[----:B------:R-:W-:Y:S01]  /*10750*/  @!PT LDS RZ, [RZ] ;  /* 0x00000000fffff984 */ /* 0x000fe20000000800 */
[----:B------:R-:W-:Y:S01]  /*10760*/  @!PT LDS RZ, [RZ] ;  /* 0x00000000fffff984 */ /* 0x000fe20000000800 */
[----:B------:R0:W-:Y:S04]  /*10770*/  LDGSTS.E.BYPASS.LTC128B.128 [R21+0x800], desc[UR36][R2.64], !P4 ;  /* 0x0080000002157fae */ /* 0x0001e8000e101d64 */
[----:B------:R0:W-:Y:S01]  /*10780*/  LDGSTS.E.BYPASS.LTC128B.128 [R21+0x3800], desc[UR36][R2.64+0x80], !P3 ;  /* 0x0380008002157fae */ /* 0x0001e2000d901d64 */
[----:B------:R-:W-:-:S03]  /*10790*/  IMAD.MOV.U32 R13, RZ, RZ, R20 ;  /* 0x000000ffff0d7224 */ /* 0x000fc600078e0014 */
[----:B------:R0:W-:Y:S04]  /*107a0*/  LDGSTS.E.BYPASS.LTC128B.128 [R21+0x6800], desc[UR36][R2.64+0x100], !P2 ;  /* 0x0680010002157fae */ /* 0x0001e8000d101d64 */
[----:B------:R0:W-:Y:S01]  /*107b0*/  LDGSTS.E.BYPASS.LTC128B.128 [R21+0x9800], desc[UR36][R2.64+0x180], !P1 ;  /* 0x0980018002157fae */ /* 0x0001e2000c901d64 */
[----:B------:R-:W-:-:S07]  /*107c0*/  MOV R4, R14 ;  /* 0x0000000e00047202 */ /* 0x000fce0000000f00 */
[----:B0-----:R-:W-:Y:S05]  /*107d0*/  WARPSYNC.COLLECTIVE R15, `(.L_x_357) ;  /* 0x000000000f087348 */ /* 0x001fea0003c00000 */
[----:B------:R1:W2:Y:S02]  /*107e0*/  SHFL.IDX P6, R14, R13, R12, R11 ;  /* 0x0000000c0d0e7389 */ /* 0x0002a400000c000b */
[----:B012---:R-:W-:Y:S01]  /*107f0*/  ENDCOLLECTIVE ;  /* 0x000000000000791b */ /* 0x007fe20003800000 */
.L_x_357:
[----:B------:R-:W-:Y:S02]  /*10800*/  IMAD.MOV.U32 R13, RZ, RZ, R22 ;  /* 0x000000ffff0d7224 */ /* 0x000fe400078e0016 */
[----:B------:R-:W-:Y:S01]  /*10810*/  IMAD.MOV.U32 R12, RZ, RZ, 0x3 ;  /* 0x00000003ff0c7424 */ /* 0x000fe200078e00ff */
[----:B------:R-:W-:-:S13]  /*10820*/  IADD3 R2, P0, R14, R0, RZ ;  /* 0x000000000e027210 */ /* 0x000fda0007f1e0ff */
[----:B------:R-:W-:Y:S05]  /*10830*/  WARPSYNC.COLLECTIVE R15, `(.L_x_358) ;  /* 0x000000000f087348 */ /* 0x000fea0003c00000 */
[----:B------:R0:W1:Y:S02]  /*10840*/  SHFL.IDX P6, R14, R13, R12, R11 ;  /* 0x0000000c0d0e7389 */ /* 0x00006400000c000b */
[----:B01----:R-:W-:Y:S01]  /*10850*/  ENDCOLLECTIVE ;  /* 0x000000000000791b */ /* 0x003fe20003800000 */
.L_x_358:
[----:B------:R-:W-:-:S05]  /*10860*/  IMAD.X R3, RZ, RZ, R4, P0 ;  /* 0x000000ffff037224 */ /* 0x000fca00000e0604 */
[----:B------:R-:W-:Y:S01]  /*10870*/  @!PT LDS RZ, [RZ] ;  /* 0x00000000fffff984 */ /* 0x000fe20000000800 */
[----:B------:R-:W-:Y:S01]  /*10880*/  @!PT LDS RZ, [RZ] ;  /* 0x00000000fffff984 */ /* 0x000fe20000000800 */
[----:B------:R-:W-:Y:S01]  /*10890*/  @!PT LDS RZ, [RZ] ;  /* 0x00000000fffff984 */ /* 0x000fe20000000800 */
[----:B------:R0:W-:Y:S04]  /*108a0*/  LDGSTS.E.BYPASS.LTC128B.128 [R21+0x1000], desc[UR36][R2.64], !P4 ;  /* 0x0100000002157fae */ /* 0x0001e8000e101d64 */
[----:B------:R0:W-:Y:S01]  /*108b0*/  LDGSTS.E.BYPASS.LTC128B.128 [R21+0x4000], desc[UR36][R2.64+0x80], !P3 ;  /* 0x0400008002157fae */ /* 0x0001e2000d901d64 */
[----:B------:R-:W-:-:S03]  /*108c0*/  MOV R13, R20 ;  /* 0x00000014000d7202 */ /* 0x000fc60000000f00 */
[----:B------:R0:W-:Y:S04]  /*108d0*/  LDGSTS.E.BYPASS.LTC128B.128 [R21+0x7000], desc[UR36][R2.64+0x100], !P2 ;  /* 0x0700010002157fae */ /* 0x0001e8000d101d64 */
[----:B------:R0:W-:Y:S01]  /*108e0*/  LDGSTS.E.BYPASS.LTC128B.128 [R21+0xa000], desc[UR36][R2.64+0x180], !P1 ;  /* 0x0a00018002157fae */ /* 0x0001e2000c901d64 */
[----:B------:R-:W-:-:S07]  /*108f0*/  IMAD.MOV.U32 R5, RZ, RZ, R14 ;  /* 0x000000ffff057224 */ /* 0x000fce00078e000e */
[----:B0-----:R-:W-:Y:S05]  /*10900*/  WARPSYNC.COLLECTIVE R15, `(.L_x_359) ;  /* 0x000000000f087348 */ /* 0x001fea0003c00000 */
[----:B------:R1:W2:Y:S02]  /*10910*/  SHFL.IDX P6, R14, R13, R12, R11 ;  /* 0x0000000c0d0e7389 */ /* 0x0002a400000c000b */
[----:B012---:R-:W-:Y:S01]  /*10920*/  ENDCOLLECTIVE ;  /* 0x000000000000791b */ /* 0x007fe20003800000 */
.L_x_359:
[----:B------:R-:W-:Y:S02]  /*10930*/  IMAD.MOV.U32 R13, RZ, RZ, R22 ;  /* 0x000000ffff0d7224 */ /* 0x000fe400078e0016 */
[----:B------:R-:W-:Y:S01]  /*10940*/  IMAD.MOV.U32 R12, RZ, RZ, 0x4 ;  /* 0x00000004ff0c7424 */ /* 0x000fe200078e00ff */
[----:B------:R-:W-:-:S13]  /*10950*/  IADD3 R2, P0, R14, R0, RZ ;  /* 0x000000000e027210 */ /* 0x000fda0007f1e0ff */
[----:B------:R-:W-:Y:S05]  /*10960*/  WARPSYNC.COLLECTIVE R15, `(.L_x_360) ;  /* 0x000000000f087348 */ /* 0x000fea0003c00000 */
[----:B------:R0:W1:Y:S02]  /*10970*/  SHFL.IDX P6, R14, R13, R12, R11 ;  /* 0x0000000c0d0e7389 */ /* 0x00006400000c000b */
[----:B01----:R-:W-:Y:S01]  /*10980*/  ENDCOLLECTIVE ;  /* 0x000000000000791b */ /* 0x003fe20003800000 */
.L_x_360:
        /* <DEDUP_REMOVED lines=13> */
.L_x_361:
[----:B------:R-:W-:Y:S02]  /*10a60*/  IMAD.MOV.U32 R13, RZ, RZ, R22 ;  /* 0x000000ffff0d7224 */ /* 0x000fe400078e0016 */
[----:B------:R-:W-:Y:S01]  /*10a70*/  IMAD.MOV.U32 R12, RZ, RZ, 0x5 ;  /* 0x00000005ff0c7424 */ /* 0x000fe200078e00ff */
[----:B------:R-:W-:-:S13]  /*10a80*/  IADD3 R2, P0, R14, R0, RZ ;  /* 0x000000000e027210 */ /* 0x000fda0007f1e0ff */
[----:B------:R-:W-:Y:S05]  /*10a90*/  WARPSYNC.COLLECTIVE R15, `(.L_x_362) ;  /* 0x000000000f087348 */ /* 0x000fea0003c00000 */
[----:B------:R0:W1:Y:S02]  /*10aa0*/  SHFL.IDX P6, R14, R13, R12, R11 ;  /* 0x0000000c0d0e7389 */ /* 0x00006400000c000b */
[----:B01----:R-:W-:Y:S01]  /*10ab0*/  ENDCOLLECTIVE ;  /* 0x000000000000791b */ /* 0x003fe20003800000 */
.L_x_362:
[----:B------:R-:W-:-:S05]  /*10ac0*/  IADD3.X R3, RZ, R23, RZ, P0, !PT ;  /* 0x00000017ff037210 */ /* 0x000fca00007fe4ff */
        /* <DEDUP_REMOVED lines=12> */
.L_x_363:
[----:B------:R-:W-:Y:S05]  /*10b90*/  BRA `(.L_x_364) ;  /* 0xffffffc0006c7947 */ /* 0x000fea000383ffff */
.L_x_255:
[----:B0-----:R0:W1:Y:S02]  /*10ba0*/  SYNCS.PHASECHK.TRANS64.TRYWAIT P0, [R4+URZ+0x32420], R6 ;  /* 0x03242006040075a7 */ /* 0x001064000800017f */
[----:B-1----:R-:W-:Y:S05]  /*10bb0*/  @!P0 NANOSLEEP.SYNCS 0x989680 ;  /* 0x009896800000895d */ /* 0x002fea0003900000 */
[----:B------:R-:W1:Y:S02]  /*10bc0*/  @!P0 SYNCS.PHASECHK.TRANS64 P0, [R4+URZ+0x32420], R6 ;  /* 0x03242006040085a7 */ /* 0x000e64000800007f */
[----:B-1----:R-:W-:Y:S05]  /*10bd0*/  @!P0 BRA `(.L_x_255) ;  /* 0xfffffffc00f08947 */ /* 0x002fea000383ffff */
[----:B------:R-:W-:Y:S05]  /*10be0*/  BRA `(.L_x_365) ;  /* 0xffffffc000f47947 */ /* 0x000fea000383ffff */
.L_x_256:
[----:B------:R-:W1:Y:S01]  /*10bf0*/  S2R R0, SR_TID.X ;  /* 0x0000000000007919 */ /* 0x000e620000002100 */
[----:B------:R-:W-:Y:S01]  /*10c00*/  BSSY B0, `(.L_x_366) ;  /* 0x000000a000007945 */ /* 0x000fe20003800000 */
[----:B------:R-:W-:Y:S02]  /*10c10*/  IMAD.MOV.U32 R12, RZ, RZ, RZ ;  /* 0x000000ffff0c7224 */ /* 0x000fe400078e00ff */
[----:B------:R-:W-:Y:S02]  /*10c20*/  IMAD.MOV.U32 R11, RZ, RZ, 0x1f ;  /* 0x0000001fff0b7424 */ /* 0x000fe400078e00ff */
[----:B------:R-:W-:Y:S01]  /*10c30*/  IMAD.MOV.U32 R15, RZ, RZ, -0x1 ;  /* 0xffffffffff0f7424 */ /* 0x000fe200078e00ff */
[----:B-1----:R-:W-:-:S04]  /*10c40*/  SHF.R.U32.HI R0, RZ, 0x5, R0 ;  /* 0x00000005ff007819 */ /* 0x002fc80000011600 */
[----:B------:R-:W-:-:S04]  /*10c50*/  LOP3.LUT R0, R0, 0x3, RZ, 0xc0, !PT ;  /* 0x0000000300007812 */ /* 0x000fc800078ec0ff */
[----:B------:R-:W-:-:S07]  /*10c60*/  MOV R13, R0 ;  /* 0x00000000000d7202 */ /* 0x000fce0000000f00 */
[----:B0-2--5:R-:W-:Y:S05]  /*10c70*/  WARPSYNC.COLLECTIVE R15, `(.L_x_367) ;  /* 0x000000000f087348 */ /* 0x025fea0003c00000 */
[----:B------:R1:W3:Y:S02]  /*10c80*/  SHFL.IDX P6, R14, R13, R12, R11 ;  /* 0x0000000c0d0e7389 */ /* 0x0002e400000c000b */
[----:B0123-5:R-:W-:Y:S01]  /*10c90*/  ENDCOLLECTIVE ;  /* 0x000000000000791b */ /* 0x02ffe20003800000 */
.L_x_367:
[----:B------:R-:W-:Y:S05]  /*10ca0*/  BSYNC B0 ;  /* 0x0000000000007941 */ /* 0x000fea0003800000 */
.L_x_366:
[----:B------:R-:W-:Y:S05]  /*10cb0*/  BRA `(.L_x_368) ;  /* 0xffffffc000dc7947 */ /* 0x000fea000383ffff */
.L_x_257:
[----:B------:R-:W-:Y:S01]  /*10cc0*/  BSSY B0, `(.L_x_369) ;  /* 0x0000006000007945 */ /* 0x000fe20003800000 */
[----:B------:R-:W-:-:S07]  /*10cd0*/  IMAD.MOV.U32 R15, RZ, RZ, -0x1 ;  /* 0xffffffffff0f7424 */ /* 0x000fce00078e00ff */
[----:B012--5:R-:W-:Y:S05]  /*10ce0*/  WARPSYNC.COLLECTIVE R15, `(.L_x_370) ;  /* 0x000000000f0c7348 */ /* 0x027fea0003c00000 */
[----:B------:R-:W-:Y:S02]  /*10cf0*/  ELECT P6, UR62, PT ;  /* 0x00000000003e782f */ /* 0x000fe400038c0000 */
[----:B------:R-:W-:Y:S01]  /*10d00*/  MOV R14, UR62 ;  /* 0x0000003e000e7c02 */ /* 0x000fe20008000f00 */
[----:B012--5:R-:W-:Y:S10]  /*10d10*/  ENDCOLLECTIVE ;  /* 0x000000000000791b */ /* 0x027ff40003800000 */
.L_x_370:
[----:B------:R-:W-:Y:S05]  /*10d20*/  BSYNC B0 ;  /* 0x0000000000007941 */ /* 0x000fea0003800000 */
.L_x_369:
[----:B------:R-:W-:Y:S05]  /*10d30*/  BRA `(.L_x_371) ;  /* 0xffffffc000d07947 */ /* 0x000fea000383ffff */
.L_x_259:
[----:B-1----:R1:W3:Y:S02]  /*10d40*/  SYNCS.PHASECHK.TRANS64.TRYWAIT P1, [R5+URZ+0x32440], R0 ;  /* 0x03244000050075a7 */ /* 0x0022e4000802017f */
[----:B---3--:R-:W-:Y:S05]  /*10d50*/  @!P1 NANOSLEEP.SYNCS 0x989680 ;  /* 0x009896800000995d */ /* 0x008fea0003900000 */
[----:B------:R-:W3:Y:S02]  /*10d60*/  @!P1 SYNCS.PHASECHK.TRANS64 P1, [R5+URZ+0x32440], R0 ;  /* 0x03244000050095a7 */ /* 0x000ee4000802007f */
[----:B---3--:R-:W-:Y:S05]  /*10d70*/  @!P1 BRA `(.L_x_259) ;  /* 0xfffffffc00f09947 */ /* 0x008fea000383ffff */
[----:B------:R-:W-:Y:S05]  /*10d80*/  BRA `(.L_x_372) ;  /* 0xffffffc000f87947 */ /* 0x000fea000383ffff */
.L_x_261:
[----:B---3--:R3:W4:Y:S02]  /*10d90*/  SYNCS.PHASECHK.TRANS64.TRYWAIT P1, [R17+URZ+0x32440], R2 ;  /* 0x03244002110075a7 */ /* 0x008724000802017f */
[----:B----4-:R-:W-:Y:S05]  /*10da0*/  @!P1 NANOSLEEP.SYNCS 0x989680 ;  /* 0x009896800000995d */ /* 0x010fea0003900000 */
[----:B------:R-:W4:Y:S02]  /*10db0*/  @!P1 SYNCS.PHASECHK.TRANS64 P1, [R17+URZ+0x32440], R2 ;  /* 0x03244002110095a7 */ /* 0x000f24000802007f */
[----:B----4-:R-:W-:Y:S05]  /*10dc0*/  @!P1 BRA `(.L_x_261) ;  /* 0xfffffffc00f09947 */ /* 0x010fea000383ffff */
[----:B------:R-:W-:Y:S05]  /*10dd0*/  BRA `(.L_x_373) ;  /* 0xffffffc400047947 */ /* 0x000fea000383ffff */
.L_x_263:
[----:B----4-:R4:W0:Y:S02]  /*10de0*/  SYNCS.PHASECHK.TRANS64.TRYWAIT P1, [R5+URZ+0x32460], R0 ;  /* 0x03246000050075a7 */ /* 0x010824000802017f */
[----:B0-----:R-:W-:Y:S05]  /*10df0*/  @!P1 NANOSLEEP.SYNCS 0x989680 ;  /* 0x009896800000995d */ /* 0x001fea0003900000 */
[----:B------:R-:W0:Y:S02]  /*10e00*/  @!P1 SYNCS.PHASECHK.TRANS64 P1, [R5+URZ+0x32460], R0 ;  /* 0x03246000050095a7 */ /* 0x000e24000802007f */
[----:B0-----:R-:W-:Y:S05]  /*10e10*/  @!P1 BRA `(.L_x_263) ;  /* 0xfffffffc00f09947 */ /* 0x001fea000383ffff */
[----:B------:R-:W-:Y:S05]  /*10e20*/  BRA `(.L_x_374) ;  /* 0xffffffc400007947 */ /* 0x000fea000383ffff */
.L_x_375:
        /* <DEDUP_REMOVED lines=13> */
.L_x_6557:


//--------------------- .text._ZN7cutlass13device_kernelIN5flash11enable_sm90INS1_16FlashAttnFwdSm90INS1_25CollectiveMainloopFwdSm90ILi2EN4cute5tupleIJNS5_1CILi1EEES8_S8_EEENS6_IJNS7_ILi128EEENS7_ILi96EEENS7_ILi64EEEEEELi256ENS_6half_tEfNS_4arch4Sm90ELb0ELb0ELb0ELb1ELb1ELb0ELb0ELb1ELb0ELb1ELb1ELb0EEENS1_21CollectiveEpilogueFwdINS6_IJSA_NS7_ILi256EEESB_EEES9_SE_SG_Li256ELb1ELb1ELb1ELb0EEENS1_36VarlenDynamicPersistentTileSchedulerILi128ELi96ELi256ELi128ELb1ELb1ELb1ELb0ELb1ELb1EEEEEEEEEvNT_6ParamsE --------------------------
	.section	.text._ZN7cutlass13device_kernelIN5flash11enable_sm90INS1_16FlashAttnFwdSm90INS1_25CollectiveMainloopFwdSm90ILi2EN4cute5tupleIJNS5_1CILi1EEES8_S8_EEENS6_IJNS7_ILi128EEENS7_ILi96EEENS7_ILi64EEEEEELi256ENS_6half_tEfNS_4arch4Sm90ELb0ELb0ELb0ELb1ELb1ELb0ELb0ELb1ELb0ELb1ELb1ELb0EEENS1_21CollectiveEpilogueFwdINS6_IJSA_NS7_ILi256EEESB_EEES9_SE_SG_Li256ELb1ELb1ELb1ELb0EEENS1_36VarlenDynamicPersistentTileSchedulerILi128ELi96ELi256ELi128ELb1ELb1ELb1ELb0ELb1ELb1EEEEEEEEEvNT_6ParamsE,"ax",@progbits
	.align	128
.text._ZN7cutlass13device_kernelIN5flash11enable_sm90INS1_16FlashAttnFwdSm90INS1_25CollectiveMainloopFwdSm90ILi2EN4cute5tupleIJNS5_1CILi1EEES8_S8_EEENS6_IJNS7_ILi128EEENS7_ILi96EEENS7_ILi64EEEEEELi256ENS_6half_tEfNS_4arch4Sm90ELb0ELb0ELb0ELb1ELb1ELb0ELb0ELb1ELb0ELb1ELb1ELb0EEENS1_21CollectiveEpilogueFwdINS6_IJSA_NS7_ILi256EEESB_EEES9_SE_SG_Li256ELb1ELb1ELb1ELb0EEENS1_36VarlenDynamicPersistentTileSchedulerILi128ELi96ELi256ELi128ELb1ELb1ELb1ELb0ELb1ELb1EEEEEEEEEvNT_6ParamsE:
        .type           _ZN7cutlass13device_kernelIN5flash11enable_sm90INS1_16FlashAttnFwdSm90INS1_25CollectiveMainloopFwdSm90ILi2EN4cute5tupleIJNS5_1CILi1EEES8_S8_EEENS6_IJNS7_ILi128EEENS7_ILi96EEENS7_ILi64EEEEEELi256ENS_6half_tEfNS_4arch4Sm90ELb0ELb0ELb0ELb1ELb1ELb0ELb0ELb1ELb0ELb1ELb1ELb0EEENS1_21CollectiveEpilogueFwdINS6_IJSA_NS7_ILi256EEESB_EEES9_SE_SG_Li256ELb1ELb1ELb1ELb0EEENS1_36VarlenDynamicPersistentTileSchedulerILi128ELi96ELi256ELi128ELb1ELb1ELb1ELb0ELb1ELb1EEEEEEEEEvNT_6ParamsE,@function
        .size           _ZN7cutlass13device_kernelIN5flash11enable_sm90INS1_16FlashAttnFwdSm90INS1_25CollectiveMainloopFwdSm90ILi2EN4cute5tupleIJNS5_1CILi1EEES8_S8_EEENS6_IJNS7_ILi128EEENS7_ILi96EEENS7_ILi64EEEEEELi256ENS_6half_tEfNS_4arch4Sm90ELb0ELb0ELb0ELb1ELb1ELb0ELb0ELb1ELb0ELb1ELb1ELb0EEENS1_21CollectiveEpilogueFwdINS6_IJSA_NS7_ILi256EEESB_EEES9_SE_SG_Li256ELb1ELb1ELb1ELb0EEENS1_36VarlenDynamicPersistentTileSchedulerILi128ELi96ELi256ELi128ELb1ELb1ELb1ELb0ELb1ELb1EEEEEEEEEvNT_6ParamsE,(.L_x_6558 - _ZN7cutlass13device_kernelIN5flash11enable_sm90INS1_16FlashAttnFwdSm90INS1_25CollectiveMainloopFwdSm90ILi2EN4cute5tupleIJNS5_1CILi1EEES8_S8_EEENS6_IJNS7_ILi128EEENS7_ILi96EEENS7_ILi64EEEEEELi256ENS_6half_tEfNS_4arch4Sm90ELb0ELb0ELb0ELb1ELb1ELb0ELb0ELb1ELb0ELb1ELb1ELb0EEENS1_21CollectiveEpilogueFwdINS6_IJSA_NS7_ILi256EEESB_EEES9_SE_SG_Li256ELb1ELb1ELb1ELb0EEENS1_36VarlenDynamicPersistentTileSchedulerILi128ELi96ELi256ELi128ELb1ELb1ELb1ELb0ELb1ELb1EEEEEEEEEvNT_6ParamsE)
        .other          _ZN7cutlass13device_kernelIN5flash11enable_sm90INS1_16FlashAttnFwdSm90INS1_25CollectiveMainloopFwdSm90ILi2EN4cute5tupleIJNS5_1CILi1EEES8_S8_EEENS6_IJNS7_ILi128EEENS7_ILi96EEENS7_ILi64EEEEEELi256ENS_6half_tEfNS_4arch4Sm90ELb0ELb0ELb0ELb1ELb1ELb0ELb0ELb1ELb0ELb1ELb1ELb0EEENS1_21CollectiveEpilogueFwdINS6_IJSA_NS7_ILi256EEESB_EEES9_SE_SG_Li256ELb1ELb1ELb1ELb0EEENS1_36VarlenDynamicPersistentTileSchedulerILi128ELi96ELi256ELi128ELb1ELb1ELb1ELb0ELb1ELb1EEEEEEEEEvNT_6ParamsE,@"STO_CUDA_ENTRY STV_DEFAULT"
_ZN7cutlass13device_kernelIN5flash11enable_sm90INS1_16FlashAttnFwdSm90INS1_25CollectiveMainloopFwdSm90ILi2EN4cute5tupleIJNS5_1CILi1EEES8_S8_EEENS6_IJNS7_ILi128EEENS7_ILi96EEENS7_ILi64EEEEEELi256ENS_6half_tEfNS_4arch4Sm90ELb0ELb0ELb0ELb1ELb1ELb0ELb0ELb1ELb0ELb1ELb1ELb0EEENS1_21CollectiveEpilogueFwdINS6_IJSA_NS7_ILi256EEESB_EEES9_SE_SG_Li256ELb1ELb1ELb1ELb0EEENS1_36VarlenDynamicPersistentTileSchedulerILi128ELi96ELi256ELi128ELb1ELb1ELb1ELb0ELb1ELb1EEEEEEEEEvNT_6ParamsE:
        /* <DEDUP_REMOVED lines=13> */
[----:B------:R-:W-:-:S04]  /*00d0*/  VOTEU.ALL UP1, P0 ;  /* 0x00000000003f7886 */ /* 0x000fc80000020000 */
        /* <DEDUP_REMOVED lines=10> */
[----:B------:R0:W2:Y:S06]  /*0180*/  @!UP0 SYNCS.EXCH.64 URZ, [UR8+0x22800], UR4 ;  /* 0x02280004083f85b2 */ /* 0x0000ac0008000100 */
[----:B------:R0:W3:Y:S02]  /*0190*/  @!UP1 SYNCS.EXCH.64 URZ, [UR8+0x22820], UR6 ;  /* 0x02282006083f95b2 */ /* 0x0000e40008000100 */
        /* <DEDUP_REMOVED lines=15> */
[----:B------:R0:W4:Y:S01]  /*0290*/  SYNCS.EXCH.64 URZ, [UR8+0x22840], UR6 ;  /* 0x02284006083f75b2 */ /* 0x0001220008000100 */
[----:B------:R0:W0:Y:S01]  /*02a0*/  SYNCS.EXCH.64 URZ, [UR8+0x22838], UR4 ;  /* 0x02283804083f75b2 */ /* 0x0000220008000100 */
[----:B------:R0:W0:Y:S01]  /*02b0*/  SYNCS.EXCH.64 URZ, [UR8+0x22848], UR6 ;  /* 0x02284806083f75b2 */ /* 0x0000220008000100 */
[----:B------:R-:W-:Y:S01]  /*02c0*/  NOP ;  /* 0x0000000000007918 */ /* 0x000fe20000000000 */
.L_x_376:
        /* <DEDUP_REMOVED lines=22> */
.L_x_377:
        /* <DEDUP_REMOVED lines=18> */
.L_x_378:
        /* <DEDUP_REMOVED lines=22> */
.L_x_379:
        /* <DEDUP_REMOVED lines=23> */
.L_x_380:
[----:B------:R-:W-:Y:S01]  /*0820*/  UISETP.NE.AND UP0, UPT, UR9, URZ, UPT ;  /* 0x0000003f0900728c */ /* 0x000fe2000bf05270 */
[----:B------:R-:W-:Y:S01]  /*0830*/  NOP ;  /* 0x0000000000007918 */ /* 0x000fe20000000000 */
[----:B------:R-:W-:Y:S01]  /*0840*/  UMOV UR38, 0x1 ;  /* 0x0000000100267882 */ /* 0x000fe20000000000 */
[----:B------:R-:W-:Y:S01]  /*0850*/  ULDC.64 UR50, c[0x0][0x208] ;  /* 0x0000820000327ab9 */ /* 0x000fe20000000a00 */
[----:B------:R-:W-:Y:S01]  /*0860*/  USEL UR38, UR38, 0x2, !UP0 ;  /* 0x0000000226267887 */ /* 0x000fe2000c000000 */
[----:B01234-:R-:W-:Y:S01]  /*0870*/  BAR.SYNC.DEFER_BLOCKING 0x0 ;  /* 0x0000000000007b1d */ /* 0x01ffe20000010000 */
[----:B------:R-:W-:-:S13]  /*0880*/  PLOP3.LUT P0, PT, PT, PT, UP0, 0x80, 0x0 ;  /* 0x000000000000781c */ /* 0x000fda0003f0f008 */
[----:B------:R-:W-:Y:S05]  /*0890*/  @!P0 BRA `(.L_x_381) ;  /* 0x000000a000188947 */ /* 0x000fea0003800000 */
.L_x_382:
[----:B------:R-:W-:-:S08]  /*08a0*/  NOP ;  /* 0x0000000000007918 */ /* 0x000fd00000000000 */
[----:B------:R-:W0:Y:S02]  /*08b0*/  USETMAXREG.TRY_ALLOC.CTAPOOL UP0, 0xe8 ;  /* 0x000000e8000079c8 */ /* 0x000e240008000600 */
[----:B0-----:R-:W-:-:S13]  /*08c0*/  PLOP3.LUT P0, PT, PT, PT, UP0, 0x80, 0x0 ;  /* 0x000000000000781c */ /* 0x001fda0003f0f008 */
[----:B------:R-:W-:Y:S05]  /*08d0*/  @!P0 BRA `(.L_x_382) ;  /* 0xfffffffc00f08947 */ /* 0x000fea000383ffff */
[----:B------:R-:W-:Y:S01]  /*08e0*/  SHF.R.U32.HI R2, RZ, 0x7, R0 ;  /* 0x00000007ff027819 */ /* 0x000fe20000011600 */
[----:B------:R-:W0:Y:S08]  /*08f0*/  S2UR UR5, SR_CgaCtaId ;  /* 0x00000000000579c3 */ /* 0x000e300000008800 */
[----:B------:R-:W-:Y:S06]  /*0900*/  BAR.ARV 0x8, 0x180 ;  /* 0x0206000000007b1d */ /* 0x000fec0000002000 */
[----:B------:R-:W-:Y:S01]  /*0910*/  ISETP.NE.AND P0, PT, R2, 0x1, PT ;  /* 0x000000010200780c */ /* 0x000fe20003f05270 */
[----:B------:R-:W-:-:S12]  /*0920*/  UMOV UR4, 0x400 ;  /* 0x0000040000047882 */ /* 0x000fd80000000000 */
[----:B------:R-:W-:Y:S06]  /*0930*/  @!P0 BAR.ARV 0x9, 0x100 ;  /* 0x0244000000008b1d */ /* 0x000fec0000002000 */
[----:B0-----:R-:W-:Y:S02]  /*0940*/  ULEA UR4, UR5, UR4, 0x18 ;  /* 0x0000000405047291 */ /* 0x001fe4000f8ec03f */
[----:B------:R-:W-:Y:S07]  /*0950*/  BAR.SYNC.DEFER_BLOCKING 0x5, 0x180 ;  /* 0x0146000000007b1d */ /* 0x000fee0000010000 */
[----:B------:R-:W0:Y:S01]  /*0960*/  LDS.128 R4, [UR4+0x228d0] ;  /* 0x0228d004ff047984 */ /* 0x000e220008000c00 */
[----:B------:R-:W-:Y:S01]  /*0970*/  ULDC UR4, c[0x0][0xc3c] ;  /* 0x00030f0000047ab9 */ /* 0x000fe20000000800 */
[----:B------:R-:W-:Y:S06]  /*0980*/  BAR.ARV 0x4, 0x180 ;  /* 0x0106000000007b1d */ /* 0x000fec0000002000 */
[----:B0-----:R-:W-:-:S13]  /*0990*/  ISETP.GE.AND P0, PT, R7, UR4, PT ;  /* 0x0000000407007c0c */ /* 0x001fda000bf06270 */
[----:B------:R-:W-:Y:S05]  /*09a0*/  @P0 EXIT ;  /* 0x000000000000094d */ /* 0x000fea0003800000 */
[----:B------:R-:W-:Y:S01]  /*09b0*/  VIADD R0, R0, 0xffffff80 ;  /* 0xffffff8000007836 */ /* 0x000fe20000000000 */
[----:B------:R-:W-:Y:S01]  /*09c0*/  R2UR UR6, R5 ;  /* 0x00000000050672ca */ /* 0x000fe200000e0000 */
[----:B------:R-:W-:Y:S01]  /*09d0*/  ULOP3.LUT UR47, UR38, 0x1, URZ, 0xfc, !UPT ;  /* 0x00000001262f7892 */ /* 0x000fe2000f8efc3f */
[----:B------:R-:W-:Y:S01]  /*09e0*/  R2UR UR5, R6 ;  /* 0x00000000060572ca */ /* 0x000fe200000e0000 */
[----:B------:R-:W-:Y:S01]  /*09f0*/  UMOV UR46, URZ ;  /* 0x0000003f002e7c82 */ /* 0x000fe20008000000 */
[----:B------:R-:W-:Y:S01]  /*0a00*/  SHF.R.S32.HI R3, RZ, 0x1f, R0 ;  /* 0x0000001fff037819 */ /* 0x000fe20000011400 */
[----:B------:R-:W-:Y:S01]  /*0a10*/  UMOV UR36, URZ ;  /* 0x0000003f00247c82 */ /* 0x000fe20008000000 */
[----:B------:R-:W-:Y:S01]  /*0a20*/  R2UR UR7, R7 ;  /* 0x00000000070772ca */ /* 0x000fe200000e0000 */
[----:B------:R-:W-:Y:S01]  /*0a30*/  UMOV UR37, URZ ;  /* 0x0000003f00257c82 */ /* 0x000fe20008000000 */
[CC--:B------:R-:W-:Y:S02]  /*0a40*/  LEA.HI R2, R3.reuse, R0.reuse, RZ, 0x7 ;  /* 0x0000000003027211 */ /* 0x0c0fe400078f38ff */
[----:B------:R-:W-:-:S02]  /*0a50*/  LEA.HI R4, R3, R0, RZ, 0x5 ;  /* 0x0000000003047211 */ /* 0x000fc400078f28ff */
[----:B------:R-:W-:Y:S02]  /*0a60*/  LOP3.LUT R225, R2, 0xffffff80, RZ, 0xc0, !PT ;  /* 0xffffff8002e17812 */ /* 0x000fe400078ec0ff */
[CC--:B------:R-:W-:Y:S01]  /*0a70*/  LEA.HI R5, R3.reuse, R0.reuse, RZ, 0x2 ;  /* 0x0000000003057211 */ /* 0x0c0fe200078f10ff */
[----:B------:R-:W-:Y:S01]  /*0a80*/  IMAD.SHL.U32 R6, R4, 0x20, RZ ;  /* 0x0000002004067824 */ /* 0x000fe200078e00ff */
[----:B------:R-:W-:Y:S01]  /*0a90*/  LEA.HI R3, R3, R0, RZ, 0x4 ;  /* 0x0000000003037211 */ /* 0x000fe200078f20ff */
[C---:B------:R-:W-:Y:S01]  /*0aa0*/  IMAD.IADD R225, R0.reuse, 0x1, -R225 ;  /* 0x0000000100e17824 */ /* 0x040fe200078e0ae1 */
[----:B------:R-:W-:Y:S02]  /*0ab0*/  LOP3.LUT R11, R5, 0xfffffffc, RZ, 0xc0, !PT ;  /* 0xfffffffc050b7812 */ /* 0x000fe400078ec0ff */
[----:B------:R-:W-:Y:S02]  /*0ac0*/  LOP3.LUT R5, R3, 0x3fffff0, RZ, 0xc0, !PT ;  /* 0x03fffff003057812 */ /* 0x000fe400078ec0ff */
[----:B------:R-:W-:Y:S01]  /*0ad0*/  SHF.R.S32.HI R8, RZ, 0x1f, R225 ;  /* 0x0000001fff087819 */ /* 0x000fe200000114e1 */
[C---:B------:R-:W-:Y:S01]  /*0ae0*/  IMAD.IADD R12, R0.reuse, 0x1, -R11 ;  /* 0x00000001000c7824 */ /* 0x040fe200078e0a0b */
[----:B------:R-:W-:Y:S01]  /*0af0*/  SHF.R.S32.HI R4, RZ, 0x4, R3 ;  /* 0x00000004ff047819 */ /* 0x000fe20000011403 */
[----:B------:R-:W-:Y:S01]  /*0b00*/  IMAD.IADD R5, R0, 0x1, -R5 ;  /* 0x0000000100057824 */ /* 0x000fe200078e0a05 */
[----:B------:R-:W-:-:S02]  /*0b10*/  LEA.HI R9, R8, R225, RZ, 0x2 ;  /* 0x000000e108097211 */ /* 0x000fc400078f10ff */
[----:B------:R-:W-:Y:S02]  /*0b20*/  LEA.HI R0, R3, R4, RZ, 0x1 ;  /* 0x0000000403007211 */ /* 0x000fe400078f08ff */
[--C-:B------:R-:W-:Y:S02]  /*0b30*/  SHF.R.S32.HI R10, RZ, 0x2, R9.reuse ;  /* 0x00000002ff0a7819 */ /* 0x100fe40000011409 */
[----:B------:R-:W-:Y:S02]  /*0b40*/  SHF.R.S32.HI R7, RZ, 0x1f, R9 ;  /* 0x0000001fff077819 */ /* 0x000fe40000011409 */
[----:B------:R-:W-:Y:S02]  /*0b50*/  SHF.R.S32.HI R3, RZ, 0x7, R2 ;  /* 0x00000007ff037819 */ /* 0x000fe40000011402 */
[----:B------:R-:W-:Y:S02]  /*0b60*/  LEA.HI R11, R7, R10, RZ, 0x3 ;  /* 0x0000000a070b7211 */ /* 0x000fe400078f18ff */
[----:B------:R-:W-:-:S02]  /*0b70*/  LOP3.LUT R6, R6, 0xfffffc00, RZ, 0xc0, !PT ;  /* 0xfffffc0006067812 */ /* 0x000fc400078ec0ff */
[----:B------:R-:W-:Y:S02]  /*0b80*/  LOP3.LUT R7, R0, 0x1ffffffe, RZ, 0xc0, !PT ;  /* 0x1ffffffe00077812 */ /* 0x000fe400078ec0ff */
[----:B------:R-:W-:Y:S01]  /*0b90*/  LOP3.LUT R11, R11, 0xfffffff8, RZ, 0xc0, !PT ;  /* 0xfffffff80b0b7812 */ /* 0x000fe200078ec0ff */
[----:B------:R-:W-:Y:S01]  /*0ba0*/  IMAD R6, R5, 0x40, R6 ;  /* 0x0000004005067824 */ /* 0x000fe200078e0206 */
[----:B------:R-:W-:Y:S01]  /*0bb0*/  LEA.HI R2, R2, R3, RZ, 0x1 ;  /* 0x0000000302027211 */ /* 0x000fe200078f08ff */
[----:B------:R-:W-:Y:S01]  /*0bc0*/  IMAD.IADD R7, R4, 0x1, -R7 ;  /* 0x0000000104077824 */ /* 0x000fe200078e0a07 */
[----:B------:R-:W-:Y:S01]  /*0bd0*/  LEA.HI R8, R8, R225, RZ, 0x5 ;  /* 0x000000e108087211 */ /* 0x000fe200078f28ff */
[----:B------:R-:W-:Y:S01]  /*0be0*/  IMAD.IADD R11, R10, 0x1, -R11 ;  /* 0x000000010a0b7824 */ /* 0x000fe200078e0a0b */
[----:B------:R-:W-:Y:S02]  /*0bf0*/  LEA.HI R0, R12, R12, RZ, 0x1 ;  /* 0x0000000c0c007211 */ /* 0x000fe400078f08ff */
[----:B------:R-:W-:-:S02]  /*0c00*/  LOP3.LUT R2, R2, 0x3fffffe, RZ, 0xc0, !PT ;  /* 0x03fffffe02027812 */ /* 0x000fc400078ec0ff */
[----:B------:R-:W-:Y:S02]  /*0c10*/  SHF.R.S32.HI R8, RZ, 0x5, R8 ;  /* 0x00000005ff087819 */ /* 0x000fe40000011408 */
[----:B------:R-:W-:Y:S01]  /*0c20*/  LOP3.LUT R5, R0, 0x1ffffffe, RZ, 0xc0, !PT ;  /* 0x1ffffffe00057812 */ /* 0x000fe200078ec0ff */
[----:B------:R-:W-:Y:S01]  /*0c30*/  IMAD R0, R7, 0x8, R6 ;  /* 0x0000000807007824 */ /* 0x000fe200078e0206 */
[----:B------:R-:W-:Y:S01]  /*0c40*/  LOP3.LUT R4, R9, 0x7ffffffc, RZ, 0xc0, !PT ;  /* 0x7ffffffc09047812 */ /* 0x000fe200078ec0ff */
[----:B------:R-:W-:Y:S02]  /*0c50*/  IMAD.IADD R3, R3, 0x1, -R2 ;  /* 0x0000000103037824 */ /* 0x000fe400078e0a02 */
[----:B------:R-:W-:Y:S01]  /*0c60*/  IMAD R8, R8, 0x10, R11 ;  /* 0x0000001008087824 */ /* 0x000fe200078e020b */
[----:B------:R0:W-:Y:S01]  /*0c70*/  STL [R1+0x30], R0 ;  /* 0x0000300001007387 */ /* 0x0001e20000100800 */
[----:B------:R-:W-:Y:S02]  /*0c80*/  IMAD.IADD R5, R12, 0x1, -R5 ;  /* 0x000000010c057824 */ /* 0x000fe400078e0a05 */
[----:B------:R-:W-:-:S04]  /*0c90*/  IMAD.IADD R2, R225, 0x1, -R4 ;  /* 0x00000001e1027824 */ /* 0x000fc800078e0a04 */
[----:B------:R-:W-:Y:S02]  /*0ca0*/  IMAD.SHL.U32 R2, R2, 0x2, RZ ;  /* 0x0000000202027824 */ /* 0x000fe400078e00ff */
[----:B0-----:R-:W-:Y:S02]  /*0cb0*/  IMAD R0, R3, 0x40, R8 ;  /* 0x0000004003007824 */ /* 0x001fe400078e0208 */
[C---:B------:R-:W-:Y:S02]  /*0cc0*/  VIADD R224, R2.reuse, 0x8 ;  /* 0x0000000802e07836 */ /* 0x040fe40000000000 */
[C---:B------:R-:W-:Y:S01]  /*0cd0*/  VIADD R223, R2.reuse, 0x10 ;  /* 0x0000001002df7836 */ /* 0x040fe20000000000 */
[----:B------:R0:W-:Y:S01]  /*0ce0*/  STL [R1+0x28], R0 ;  /* 0x0000280001007387 */ /* 0x0001e20000100800 */
[C---:B------:R-:W-:Y:S01]  /*0cf0*/  VIADD R222, R2.reuse, 0x18 ;  /* 0x0000001802de7836 */ /* 0x040fe20000000000 */
[----:B------:R-:W-:Y:S01]  /*0d00*/  SHF.R.S32.HI R3, RZ, 0x1f, R224 ;  /* 0x0000001fff037819 */ /* 0x000fe200000114e0 */
        /* <DEDUP_REMOVED lines=8> */
[----:B0-----:R-:W-:Y:S01]  /*0d90*/  IMAD R0, R5, 0x8, R0 ;  /* 0x0000000805007824 */ /* 0x001fe200078e0200 */
[----:B------:R-:W-:Y:S01]  /*0da0*/  SHF.R.S32.HI R4, RZ, 0x1f, R219 ;  /* 0x0000001fff047819 */ /* 0x000fe200000114db */
[C---:B------:R-:W-:Y:S01]  /*0db0*/  VIADD R217, R2.reuse, 0x40 ;  /* 0x0000004002d97836 */ /* 0x040fe20000000000 */
[----:B------:R-:W-:Y:S01]  /*0dc0*/  SHF.R.S32.HI R3, RZ, 0x1f, R218 ;  /* 0x0000001fff037819 */ /* 0x000fe200000114da */
        /* <DEDUP_REMOVED lines=36> */
[----:B------:R-:W-:Y:S01]  /*1010*/  VIADD R16, R2, 0xd8 ;  /* 0x000000d802107836 */ /* 0x000fe20000000000 */
[----:B------:R-:W-:-:S02]  /*1020*/  SHF.R.S32.HI R227, RZ, 0x1f, R18 ;  /* 0x0000001fffe37819 */ /* 0x000fc40000011412 */
[----:B0-----:R-:W-:-:S07]  /*1030*/  SHF.R.S32.HI R226, RZ, 0x1f, R17 ;  /* 0x0000001fffe27819 */ /* 0x001fce0000011411 */
.L_x_432:
[----:B------:R-:W-:Y:S01]  /*1040*/  ULDC.64 UR8, c[0x0][0xc88] ;  /* 0x0003220000087ab9 */ /* 0x000fe20000000a00 */
[----:B------:R-:W-:Y:S01]  /*1050*/  ULDC.64 UR10, c[0x0][0xa20] ;  /* 0x00028800000a7ab9 */ /* 0x000fe20000000a00 */
[----:B------:R-:W-:Y:S02]  /*1060*/  UIMAD.WIDE UR8, UR7, 0x4, UR8 ;  /* 0x00000004070878a5 */ /* 0x000fe4000f8e0208 */
[----:B------:R-:W-:Y:S01]  /*1070*/  UISETP.NE.U32.AND UP1, UPT, UR10, URZ, UPT ;  /* 0x0000003f0a00728c */ /* 0x000fe2000bf25070 */
[----:B------:R-:W-:Y:S01]  /*1080*/  ULDC UR4, c[0x0][0x424] ;  /* 0x0001090000047ab9 */ /* 0x000fe20000000800 */
[----:B------:R-:W-:Y:S02]  /*1090*/  ULDC UR7, c[0x0][0x2f0] ;  /* 0x0000bc0000077ab9 */ /* 0x000fe40000000800 */
[----:B0123--:R-:W-:Y:S02]  /*10a0*/  IMAD.U32 R4, RZ, RZ, UR8 ;  /* 0x00000008ff047e24 */ /* 0x00ffe4000f8e00ff */
[----:B------:R-:W-:Y:S01]  /*10b0*/  IMAD.U32 R5, RZ, RZ, UR9 ;  /* 0x00000009ff057e24 */ /* 0x000fe2000f8e00ff */
[----:B------:R-:W-:-:S04]  /*10c0*/  ULDC.64 UR8, c[0x0][0xa28] ;  /* 0x00028a0000087ab9 */ /* 0x000fc80000000a00 */
[----:B------:R-:W2:Y:S01]  /*10d0*/  LDG.E R4, desc[UR50][R4.64] ;  /* 0x0000003204047981 */ /* 0x000ea2000c1e1900 */
[----:B------:R-:W-:Y:S02]  /*10e0*/  UISETP.NE.U32.AND UP0, UPT, UR8, URZ, UPT ;  /* 0x0000003f0800728c */ /* 0x000fe4000bf05070 */
[----:B------:R-:W-:Y:S02]  /*10f0*/  UISETP.NE.AND.EX UP1, UPT, UR11, URZ, UPT, UP1 ;  /* 0x0000003f0b00728c */ /* 0x000fe4000bf25310 */
[----:B------:R-:W-:-:S04]  /*1100*/  UISETP.NE.AND.EX UP0, UPT, UR9, URZ, UPT, UP0 ;  /* 0x0000003f0900728c */ /* 0x000fc8000bf05300 */
[----:B------:R-:W-:Y:S02]  /*1110*/  PLOP3.LUT P1, PT, PT, PT, UP1, 0x80, 0x0 ;  /* 0x000000000000781c */ /* 0x000fe40003f2f018 */
[----:B------:R-:W-:Y:S02]  /*1120*/  PLOP3.LUT P0, PT, PT, PT, UP0, 0x80, 0x0 ;  /* 0x000000000000781c */ /* 0x000fe40003f0f008 */
[----:B--2---:R-:W-:-:S13]  /*1130*/  R2UR UR39, R4 ;  /* 0x00000000042772ca */ /* 0x004fda00000e0000 */
[----:B------:R-:W-:Y:S02]  /*1140*/  USHF.R.S32.HI UR40, URZ, 0x1f, UR39 ;  /* 0x0000001f3f287899 */ /* 0x000fe40008011427 */
[----:B------:R-:W-:-:S04]  /*1150*/  @UP0 ULEA UR8, UP2, UR39, UR8, 0x2 ;  /* 0x0000000827080291 */ /* 0x000fc8000f84103f */
[----:B------:R-:W-:Y:S02]  /*1160*/  @UP0 ULEA.HI.X UR9, UR39, UR9, UR40, 0x2, UP2 ;  /* 0x0000000927090291 */ /* 0x000fe400090f1428 */
[----:B------:R-:W-:Y:S01]  /*1170*/  @UP1 ULEA UR10, UP0, UR39, UR10, 0x2 ;  /* 0x0000000a270a1291 */ /* 0x000fe2000f80103f */
[----:B------:R-:W-:-:S03]  /*1180*/  IMAD.U32 R4, RZ, RZ, UR8 ;  /* 0x00000008ff047e24 */ /* 0x000fc6000f8e00ff */
[----:B------:R-:W-:Y:S01]  /*1190*/  @UP1 ULEA.HI.X UR11, UR39, UR11, UR40, 0x2, UP0 ;  /* 0x0000000b270b1291 */ /* 0x000fe200080f1428 */
[----:B------:R-:W-:Y:S01]  /*11a0*/  IMAD.U32 R5, RZ, RZ, UR9 ;  /* 0x00000009ff057e24 */ /* 0x000fe2000f8e00ff */
[----:B------:R-:W-:Y:S01]  /*11b0*/  ULDC.64 UR8, c[0x0][0x418] ;  /* 0x0001060000087ab9 */ /* 0x000fe20000000a00 */
[----:B------:R-:W-:-:S03]  /*11c0*/  IMAD.U32 R6, RZ, RZ, UR10 ;  /* 0x0000000aff067e24 */ /* 0x000fc6000f8e00ff */
[----:B------:R-:W-:Y:S01]  /*11d0*/  IMAD.U32 R7, RZ, RZ, UR11 ;  /* 0x0000000bff077e24 */ /* 0x000fe2000f8e00ff */
[----:B------:R-:W2:Y:S04]  /*11e0*/  @P0 LDG.E R4, desc[UR50][R4.64] ;  /* 0x0000003204040981 */ /* 0x000ea8000c1e1900 */
[----:B------:R-:W3:Y:S01]  /*11f0*/  @P1 LDG.E R6, desc[UR50][R6.64] ;  /* 0x0000003206061981 */ /* 0x000ee2000c1e1900 */
[----:B------:R-:W-:Y:S01]  /*1200*/  UISETP.NE.U32.AND UP0, UPT, UR8, URZ, UPT ;  /* 0x0000003f0800728c */ /* 0x000fe2000bf05070 */
[----:B------:R-:W-:Y:S01]  /*1210*/  UMOV UR49, URZ ;  /* 0x0000003f00317c82 */ /* 0x000fe20008000000 */
[----:B------:R-:W-:Y:S02]  /*1220*/  ULOP3.LUT UR8, UR5, 0xff000000, URZ, 0xc0, !UPT ;  /* 0xff00000005087892 */ /* 0x000fe4000f8ec03f */
[----:B------:R-:W-:Y:S01]  /*1230*/  UISETP.NE.AND.EX UP0, UPT, UR9, URZ, UPT, UP0 ;  /* 0x0000003f0900728c */ /* 0x000fe2000bf05300 */
[----:B------:R-:W-:-:S03]  /*1240*/  UMOV UR41, UR6 ;  /* 0x0000000600297c82 */ /* 0x000fc60008000000 */
[----:B------:R-:W-:-:S04]  /*1250*/  USEL UR4, UR4, 0x1, UP0 ;  /* 0x0000000104047887 */ /* 0x000fc80008000000 */
[----:B------:R-:W-:Y:S01]  /*1260*/  UIMAD UR4, UR4, UR7, URZ ;  /* 0x00000007040472a4 */ /* 0x000fe2000f8e023f */
[----:B--2---:R-:W-:-:S06]  /*1270*/  @P0 R2UR UR49, R4 ;  /* 0x00000000043102ca */ /* 0x004fcc00000e0000 */
[----:B---3--:R-:W-:Y:S01]  /*1280*/  @P1 R2UR UR4, R6 ;  /* 0x00000000060412ca */ /* 0x008fe200000e0000 */
[----:B----45:R-:W-:-:S14]  /*1290*/  @P1 BRA `(.L_x_383) ;  /* 0x0000000000341947 */ /* 0x030fdc0003800000 */
[----:B------:R-:W-:Y:S02]  /*12a0*/  ULDC.64 UR6, c[0x0][0xa08] ;  /* 0x0002820000067ab9 */ /* 0x000fe40000000a00 */
[----:B------:R-:W-:-:S04]  /*12b0*/  ISETP.NE.U32.AND P0, PT, RZ, UR6, PT ;  /* 0x00000006ff007c0c */ /* 0x000fc8000bf05070 */
[----:B------:R-:W-:-:S13]  /*12c0*/  ISETP.NE.AND.EX P0, PT, RZ, UR7, PT, P0 ;  /* 0x00000007ff007c0c */ /* 0x000fda000bf05300 */
[----:B------:R-:W-:Y:S05]  /*12d0*/  @!P0 BRA `(.L_x_383) ;  /* 0x0000000000248947 */ /* 0x000fea0003800000 */
[----:B------:R-:W-:Y:S02]  /*12e0*/  ULDC.64 UR6, c[0x0][0xa08] ;  /* 0x0002820000067ab9 */ /* 0x000fe40000000a00 */
[----:B------:R-:W-:-:S06]  /*12f0*/  UIMAD.WIDE UR6, UR39, 0x4, UR6 ;  /* 0x00000004270678a5 */ /* 0x000fcc000f8e0206 */
[----:B------:R-:W-:Y:S02]  /*1300*/  IMAD.U32 R4, RZ, RZ, UR6 ;  /* 0x00000006ff047e24 */ /* 0x000fe4000f8e00ff */
[----:B------:R-:W-:-:S05]  /*1310*/  IMAD.U32 R5, RZ, RZ, UR7 ;  /* 0x00000007ff057e24 */ /* 0x000fca000f8e00ff */
[----:B------:R-:W2:Y:S04]  /*1320*/  LDG.E R3, desc[UR50][R4.64] ;  /* 0x0000003204037981 */ /* 0x000ea8000c1e1900 */
[----:B------:R-:W3:Y:S01]  /*1330*/  LDG.E R0, desc[UR50][R4.64+0x4] ;  /* 0x0000043204007981 */ /* 0x000ee2000c1e1900 */
[----:B--2---:R-:W-:Y:S02]  /*1340*/  R2UR UR4, R3 ;  /* 0x00000000030472ca */ /* 0x004fe400000e0000 */
[----:B---3--:R-:W-:-:S13]  /*1350*/  R2UR UR6, R0 ;  /* 0x00000000000672ca */ /* 0x008fda00000e0000 */
[----:B------:R-:W-:-:S12]  /*1360*/  UIADD3 UR4, -UR4, UR6, URZ ;  /* 0x0000000604047290 */ /* 0x000fd8000fffe13f */
.L_x_383:
[----:B------:R-:W-:Y:S02]  /*1370*/  UIADD3 UR49, -UR49, UR4, URZ ;  /* 0x0000000431317290 */ /* 0x000fe4000fffe13f */
[----:B------:R-:W-:Y:S02]  /*1380*/  ULOP3.LUT UR4, UR5, 0xff0000, URZ, 0xc0, !UPT ;  /* 0x00ff000005047892 */ /* 0x000fe4000f8ec03f */
[----:B------:R-:W-:Y:S02]  /*1390*/  UISETP.GE.AND UP0, UPT, UR49, 0x1, UPT ;  /* 0x000000013100788c */ /* 0x000fe4000bf06270 */
[----:B------:R-:W-:Y:S02]  /*13a0*/  UIADD3 UR6, UR49, 0x5f, URZ ;  /* 0x0000005f31067890 */ /* 0x000fe4000fffe03f */
[----:B------:R-:W-:Y:S02]  /*13b0*/  USHF.R.U32.HI UR8, URZ, 0x8, UR8 ;  /* 0x000000083f087899 */ /* 0x000fe40008011608 */
[----:B------:R-:W-:Y:S01]  /*13c0*/  PLOP3.LUT P0, PT, PT, PT, UP0, 0x80, 0x0 ;  /* 0x000000000000781c */ /* 0x000fe20003f0f008 */
[----:B------:R-:W-:-:S02]  /*13d0*/  UIMAD.WIDE UR6, UR6, 0x2aaaaaab, URZ ;  /* 0x2aaaaaab060678a5 */ /* 0x000fc4000f8e023f */
[----:B------:R-:W-:Y:S02]  /*13e0*/  ULEA.HI UR8, UR4, UR8, URZ, 0x10 ;  /* 0x0000000804087291 */ /* 0x000fe4000f8f803f */
[----:B------:R-:W-:Y:S02]  /*13f0*/  USHF.R.U32.HI UR6, URZ, 0x1f, UR7 ;  /* 0x0000001f3f067899 */ /* 0x000fe40008011607 */
[----:B------:R-:W-:Y:S02]  /*1400*/  ULOP3.LUT UR42, UR8, 0xff, URZ, 0xc0, !UPT ;  /* 0x000000ff082a7892 */ /* 0x000fe4000f8ec03f */
[----:B------:R-:W-:Y:S01]  /*1410*/  ULOP3.LUT UR43, UR5, 0xffff, URZ, 0xc0, !UPT ;  /* 0x0000ffff052b7892 */ /* 0x000fe2000f8ec03f */
[----:B------:R-:W-:Y:S01]  /*1420*/  UMOV UR4, URZ ;  /* 0x0000003f00047c82 */ /* 0x000fe20008000000 */
[----:B------:R-:W-:Y:S02]  /*1430*/  USHF.R.U32.HI UR44, URZ, 0x10, UR8 ;  /* 0x000000103f2c7899 */ /* 0x000fe40008011608 */
[----:B------:R-:W-:Y:S01]  /*1440*/  ULEA.HI.SX32 UR9, UR7, UR6, 0x1c ;  /* 0x0000000607097291 */ /* 0x000fe2000f8fe23f */
[----:B------:R-:W-:Y:S11]  /*1450*/  @!P0 BRA `(.L_x_384) ;  /* 0x0000000000908947 */ /* 0x000ff60003800000 */
[----:B------:R-:W-:Y:S01]  /*1460*/  UISETP.NE.AND UP0, UPT, UR44, URZ, UPT ;  /* 0x0000003f2c00728c */ /* 0x000fe2000bf05270 */
[----:B------:R-:W-:-:S03]  /*1470*/  ULDC UR4, c[0x0][0x9f0] ;  /* 0x00027c0000047ab9 */ /* 0x000fc60000000800 */
[----:B------:R-:W-:-:S03]  /*1480*/  USEL UR10, UR44, UR4, UP0 ;  /* 0x000000042c0a7287 */ /* 0x000fc60008000000 */
[----:B------:R-:W-:Y:S01]  /*1490*/  UMOV UR4, URZ ;  /* 0x0000003f00047c82 */ /* 0x000fe20008000000 */
[----:B------:R-:W-:Y:S02]  /*14a0*/  UIADD3 UR6, UR9, -0x1, UR10 ;  /* 0xffffffff09067890 */ /* 0x000fe4000fffe00a */
[----:B------:R-:W-:-:S04]  /*14b0*/  IMAD.U32 R4, RZ, RZ, UR10 ;  /* 0x0000000aff047e24 */ /* 0x000fc8000f8e00ff */
[----:B------:R-:W-:Y:S01]  /*14c0*/  IMAD.U32 R5, RZ, RZ, UR6 ;  /* 0x00000006ff057e24 */ /* 0x000fe2000f8e00ff */
[-C--:B------:R-:W-:Y:S01]  /*14d0*/  IABS R0, R4.reuse ;  /* 0x0000000400007213 */ /* 0x080fe20000000000 */
[----:B------:R-:W-:Y:S01]  /*14e0*/  ULOP3.LUT UR6, UR6, UR10, URZ, 0x3c, !UPT ;  /* 0x0000000a06067292 */ /* 0x000fe2000f8e3c3f */
[----:B------:R-:W-:Y:S02]  /*14f0*/  IABS R6, R4 ;  /* 0x0000000400067213 */ /* 0x000fe40000000000 */
[----:B------:R-:W-:Y:S02]  /*1500*/  R2UR UR11, R0 ;  /* 0x00000000000b72ca */ /* 0x000fe400000e0000 */
[----:B------:R-:W-:-:S05]  /*1510*/  IABS R5, R5 ;  /* 0x0000000500057213 */ /* 0x000fca0000000000 */
[----:B------:R-:W-:-:S05]  /*1520*/  IMAD.MOV.U32 R4, RZ, RZ, R5 ;  /* 0x000000ffff047224 */ /* 0x000fca00078e0005 */
[----:B------:R-:W-:Y:S01]  /*1530*/  R2UR UR8, R4 ;  /* 0x00000000040872ca */ /* 0x000fe200000e0000 */
[----:B------:R-:W0:Y:S08]  /*1540*/  I2F.RP R0, UR11 ;  /* 0x0000000b00007d06 */ /* 0x000e300008209400 */
[----:B0-----:R-:W0:Y:S02]  /*1550*/  MUFU.RCP R0, R0 ;  /* 0x0000000000007308 */ /* 0x001e240000001000 */
        /* <DEDUP_REMOVED lines=20> */
.L_x_384:
[----:B------:R-:W-:Y:S01]  /*16a0*/  UIMAD UR45, UR42, UR4, URZ ;  /* 0x000000042a2d72a4 */ /* 0x000fe2000f8e023f */
[----:B------:R-:W-:Y:S01]  /*16b0*/  IMAD.U32 R0, RZ, RZ, UR9 ;  /* 0x00000009ff007e24 */ /* 0x000fe2000f8e00ff */
[----:B------:R-:W-:Y:S01]  /*16c0*/  PLOP3.LUT P0, PT, PT, PT, PT, 0x80, 0x0 ;  /* 0x000000000000781c */ /* 0x000fe20003f0f070 */
[----:B------:R-:W-:Y:S01]  /*16d0*/  IMAD.U32 R3, RZ, RZ, UR4 ;  /* 0x00000004ff037e24 */ /* 0x000fe2000f8e00ff */
[----:B------:R-:W-:Y:S01]  /*16e0*/  CS2R R150, SRZ ;  /* 0x0000000000967805 */ /* 0x000fe2000001ff00 */
[----:B------:R-:W-:Y:S01]  /*16f0*/  IMAD.MOV.U32 R6, RZ, RZ, RZ ;  /* 0x000000ffff067224 */ /* 0x000fe200078e00ff */
        /* <DEDUP_REMOVED lines=68> */
[----:B------:R-:W-:Y:S06]  /*1b40*/  @!P1 BRA `(.L_x_385) ;  /* 0x00000044004c9947 */ /* 0x000fec0003800000 */
[----:B------:R-:W0:Y:S01]  /*1b50*/  S2R R0, SR_TID.X ;  /* 0x0000000000007919 */ /* 0x000e220000002100 */
[----:B------:R-:W1:Y:S01]  /*1b60*/  S2UR UR7, SR_CgaCtaId ;  /* 0x00000000000779c3 */ /* 0x000e620000008800 */
[----:B------:R-:W-:Y:S02]  /*1b70*/  UMOV UR6, 0x400 ;  /* 0x0000040000067882 */ /* 0x000fe40000000000 */
[----:B-1----:R-:W-:-:S04]  /*1b80*/  ULEA UR6, UR7, UR6, 0x18 ;  /* 0x0000000607067291 */ /* 0x002fc8000f8ec03f */
[----:B------:R-:W-:Y:S01]  /*1b90*/  UIADD3 UR6, UR6, 0x18400, URZ ;  /* 0x0001840006067890 */ /* 0x000fe2000fffe03f */
[----:B0-----:R-:W-:-:S03]  /*1ba0*/  VIADD R0, R0, 0xffffff80 ;  /* 0xffffff8000007836 */ /* 0x001fc60000000000 */
[----:B------:R-:W-:Y:S02]  /*1bb0*/  ULOP3.LUT UP0, URZ, UR6, 0x1bf, URZ, 0xc0, !UPT ;  /* 0x000001bf063f7892 */ /* 0x000fe4000f80c03f */
[----:B------:R-:W-:-:S04]  /*1bc0*/  SHF.R.S32.HI R3, RZ, 0x1f, R0 ;  /* 0x0000001fff037819 */ /* 0x000fc80000011400 */
[----:B------:R-:W-:Y:S02]  /*1bd0*/  PLOP3.LUT P0, PT, PT, PT, UP0, 0x80, 0x0 ;  /* 0x000000000000781c */ /* 0x000fe40003f0f008 */
[----:B------:R-:W-:-:S04]  /*1be0*/  LEA.HI R3, R3, R0, RZ, 0x7 ;  /* 0x0000000003037211 */ /* 0x000fc800078f38ff */
[----:B------:R-:W-:-:S06]  /*1bf0*/  SHF.R.S32.HI R3, RZ, 0x7, R3 ;  /* 0x00000007ff037819 */ /* 0x000fcc0000011403 */
[----:B------:R-:W0:Y:S02]  /*1c00*/  SHFL.IDX PT, R3, R3, RZ, 0x1f ;  /* 0x00001fff03037589 */ /* 0x000e2400000e0000 */
[----:B0-----:R-:W-:-:S13]  /*1c10*/  R2UR UR4, R3 ;  /* 0x00000000030472ca */ /* 0x001fda00000e0000 */
        /* <DEDUP_REMOVED lines=14> */
[----:B------:R-:W-:Y:S02]  /*1d00*/  IMAD.U32 R10, RZ, RZ, UR6 ;  /* 0x00000006ff0a7e24 */ /* 0x000fe4000f8e00ff */
        /* <DEDUP_REMOVED lines=8> */
.L_x_386:
[----:B------:R-:W0:Y:S01]  /*1d90*/  S2R R0, SR_CgaCtaId ;  /* 0x0000000000007919 */ /* 0x000e220000008800 */
[----:B------:R-:W-:Y:S01]  /*1da0*/  ULEA.HI UR4, UR46, UR46, URZ, 0x1 ;  /* 0x0000002e2e047291 */ /* 0x000fe2000f8f083f */
[----:B------:R-:W-:Y:S01]  /*1db0*/  MOV R7, 0x400 ;  /* 0x0000040000077802 */ /* 0x000fe20000000f00 */
[----:B------:R-:W1:Y:S02]  /*1dc0*/  S2R R20, SR_TID.X ;  /* 0x0000000000147919 */ /* 0x000e640000002100 */
[----:B------:R-:W-:-:S04]  /*1dd0*/  ULOP3.LUT UR4, UR4, 0xfffffffe, URZ, 0xc0, !UPT ;  /* 0xfffffffe04047892 */ /* 0x000fc8000f8ec03f */
[----:B------:R-:W-:-:S06]  /*1de0*/  UIADD3 UR4, UR46, -UR4, URZ ;  /* 0x800000042e047290 */ /* 0x000fcc000fffe03f */
[----:B------:R-:W-:Y:S01]  /*1df0*/  IMAD.U32 R3, RZ, RZ, UR4 ;  /* 0x00000004ff037e24 */ /* 0x000fe2000f8e00ff */
[----:B0-----:R-:W-:-:S04]  /*1e00*/  LEA R7, R0, R7, 0x18 ;  /* 0x0000000700077211 */ /* 0x001fc800078ec0ff */
[----:B------:R-:W-:Y:S02]  /*1e10*/  SHF.L.U32 R0, R3, 0x1f, RZ ;  /* 0x0000001f03007819 */ /* 0x000fe400000006ff */
[----:B-1----:R-:W-:Y:S02]  /*1e20*/  SHF.R.U32.HI R20, RZ, 0x7, R20 ;  /* 0x00000007ff147819 */ /* 0x002fe40000011614 */
[----:B------:R-:W0:Y:S03]  /*1e30*/  SYNCS.PHASECHK.TRANS64.TRYWAIT P0, [R7+URZ+0x22800], R0 ;  /* 0x02280000070075a7 */ /* 0x000e26000800017f */
[----:B------:R-:W-:Y:S01]  /*1e40*/  VIADD R8, R20, 0x8 ;  /* 0x0000000814087836 */ /* 0x000fe20000000000 */
[----:B0-----:R-:W-:Y:S06]  /*1e50*/  @!P0 BRA `(.L_x_387) ;  /* 0x000000e000c88947 */ /* 0x001fec0003800000 */
.L_x_515:
[----:B0-----:R-:W-:Y:S01]  /*1e60*/  IMAD.U32 R0, RZ, RZ, UR47 ;  /* 0x0000002fff007e24 */ /* 0x001fe2000f8e00ff */
[----:B------:R-:W-:Y:S05]  /*1e70*/  WARPSYNC.ALL ;  /* 0x0000000000007948 */ /* 0x000fea0003800000 */
[----:B------:R0:W-:Y:S01]  /*1e80*/  BAR.SYNC.DEFER_BLOCKING R8, 0x100 ;  /* 0x000400080000751d */ /* 0x0001e20000010000 */
[----:B------:R-:W-:-:S13]  /*1e90*/  ISETP.NE.AND P0, PT, R0, 0x3, PT ;  /* 0x000000030000780c */ /* 0x000fda0003f05270 */
[----:B0-----:R-:W-:Y:S05]  /*1ea0*/  @!P0 BRA `(.L_x_388) ;  /* 0x0000000000048947 */ /* 0x001fea0003800000 */
[----:B------:R-:W-:Y:S01]  /*1eb0*/  BPT.TRAP 0x1 ;  /* 0x000000040000795c */ /* 0x000fe20000300000 */
.L_x_388:
[----:B------:R-:W-:Y:S01]  /*1ec0*/  R2UR UR22, R7 ;  /* 0x00000000071672ca */ /* 0x000fe200000e0000 */
[----:B------:R-:W-:-:S05]  /*1ed0*/  IMAD.U32 R9, RZ, RZ, UR36 ;  /* 0x00000024ff097e24 */ /* 0x000fca000f8e00ff */
[----:B------:R-:W-:-:S07]  /*1ee0*/  SHF.L.U32 R9, R9, 0x1f, RZ ;  /* 0x0000001f09097819 */ /* 0x000fce00000006ff */
[----:B------:R-:W-:-:S09]  /*1ef0*/  ULEA UR22, UR37, UR22, 0x3 ;  /* 0x0000001625167291 */ /* 0x000fd2000f8e183f */
[----:B------:R0:W1:Y:S01]  /*1f00*/  SYNCS.PHASECHK.TRANS64.TRYWAIT P1, [UR22+0x22830], R9 ;  /* 0x02283009ff0075a7 */ /* 0x0000620008020156 */
[----:B------:R-:W-:Y:S05]  /*1f10*/  @!P0 BRA `(.L_x_389) ;  /* 0x0000000000048947 */ /* 0x000fea0003800000 */
[----:B------:R-:W-:Y:S01]  /*1f20*/  BPT.TRAP 0x1 ;  /* 0x000000040000795c */ /* 0x000fe20000300000 */
.L_x_389:
[----:B-1----:R-:W-:Y:S05]  /*1f30*/  @P1 BRA `(.L_x_390) ;  /* 0x0000000000081947 */ /* 0x002fea0003800000 */
[----:B------:R-:W1:Y:S02]  /*1f40*/  SYNCS.PHASECHK.TRANS64.TRYWAIT P1, [UR22+0x22830], R9 ;  /* 0x02283009ff0075a7 */ /* 0x000e640008020156 */
[----:B-1----:R-:W-:Y:S05]  /*1f50*/  @!P1 BRA `(.L_x_391) ;  /* 0x000000e0009c9947 */ /* 0x002fea0003800000 */
.L_x_390:
[----:B------:R-:W-:Y:S01]  /*1f60*/  R2UR UR4, R7 ;  /* 0x00000000070472ca */ /* 0x000fe200000e0000 */
[----:B------:R-:W-:Y:S01]  /*1f70*/  ULOP3.LUT UR16, UR52, 0x10000, URZ, 0xfc, !UPT ;  /* 0x0001000034107892 */ /* 0x000fe2000f8efc3f */
[----:B------:R-:W-:Y:S01]  /*1f80*/  WARPGROUP.ARRIVE ;  /* 0x00000000000079c5 */ /* 0x000fe20000000000 */
[----:B------:R-:W-:Y:S01]  /*1f90*/  UMOV UR17, 0x40000040 ;  /* 0x4000004000117882 */ /* 0x000fe20000000000 */
[----:B------:R-:W-:Y:S01]  /*1fa0*/  UMOV UR19, 0x40000040 ;  /* 0x4000004000137882 */ /* 0x000fe20000000000 */
[----:B------:R-:W-:Y:S01]  /*1fb0*/  UMOV UR5, 0x40000040 ;  /* 0x4000004000057882 */ /* 0x000fe20000000000 */
[----:B------:R-:W-:Y:S01]  /*1fc0*/  UMOV UR7, 0x40000040 ;  /* 0x4000004000077882 */ /* 0x000fe20000000000 */
[----:B------:R-:W-:Y:S01]  /*1fd0*/  UIADD3 UR8, UR16, 0x4, URZ ;  /* 0x0000000410087890 */ /* 0x000fe2000fffe03f */
[----:B-1----:R-:W1:Y:S01]  /*1fe0*/  S2R R0, SR_TID.X ;  /* 0x0000000000007919 */ /* 0x002e620000002100 */
[----:B------:R-:W-:Y:S01]  /*1ff0*/  UMOV UR9, 0x40000040 ;  /* 0x4000004000097882 */ /* 0x000fe20000000000 */
[----:B------:R-:W-:Y:S01]  /*2000*/  UMOV UR11, 0x40000040 ;  /* 0x40000040000b7882 */ /* 0x000fe20000000000 */
[----:B------:R-:W-:-:S02]  /*2010*/  UIADD3 UR12, UR16, 0x6, URZ ;  /* 0x00000006100c7890 */ /* 0x000fc4000fffe03f */
[----:B------:R-:W-:Y:S01]  /*2020*/  UIADD3 UR4, UR4, 0x1c400, URZ ;  /* 0x0001c40004047890 */ /* 0x000fe2000fffe03f */
[----:B------:R-:W-:Y:S01]  /*2030*/  UMOV UR13, 0x40000040 ;  /* 0x40000040000d7882 */ /* 0x000fe20000000000 */
[----:B------:R-:W-:Y:S02]  /*2040*/  UMOV UR15, 0x40000040 ;  /* 0x40000040000f7882 */ /* 0x000fe40000000000 */
[----:B------:R-:W-:-:S04]  /*2050*/  USHF.R.U32.HI UR4, URZ, 0x4, UR4 ;  /* 0x000000043f047899 */ /* 0x000fc80008011604 */
[----:B------:R-:W-:-:S04]  /*2060*/  ULOP3.LUT UR4, UR4, 0x3fff, URZ, 0xc0, !UPT ;  /* 0x00003fff04047892 */ /* 0x000fc8000f8ec03f */
[----:B------:R-:W-:Y:S02]  /*2070*/  ULOP3.LUT UR20, UR4, 0x10000, URZ, 0xfc, !UPT ;  /* 0x0001000004147892 */ /* 0x000fe4000f8efc3f */
[----:B------:R-:W-:Y:S02]  /*2080*/  UIADD3 UR4, UR16, 0x2, URZ ;  /* 0x0000000210047890 */ /* 0x000fe4000fffe03f */
[----:B------:R-:W-:-:S04]  /*2090*/  UIMAD UR18, UR37, 0x300, UR20 ;  /* 0x00000300251278a4 */ /* 0x000fc8000f8e0214 */
[----:B------:R-:W-:Y:S02]  /*20a0*/  UIADD3 UR6, UR18, 0x2, URZ ;  /* 0x0000000212067890 */ /* 0x000fe4000fffe03f */
[----:B------:R-:W-:Y:S02]  /*20b0*/  UIADD3 UR10, UR18, 0x4, URZ ;  /* 0x00000004120a7890 */ /* 0x000fe4000fffe03f */
[----:B------:R-:W-:Y:S02]  /*20c0*/  UIADD3 UR14, UR18, 0x6, URZ ;  /* 0x00000006120e7890 */ /* 0x000fe4000fffe03f */
[----:B------:R-:W-:Y:S01]  /*20d0*/  HGMMA.64x96x16.F32 R24, gdesc[UR16], RZ, !UPT, gsb0 ;  /* 0x01600000101879f0 */ /* 0x000fe2000c0008ff */
[----:B-1----:R-:W-:-:S04]  /*20e0*/  SHF.R.U32.HI R0, RZ, 0x7, R0 ;  /* 0x00000007ff007819 */ /* 0x002fc80000011600 */
[----:B------:R-:W-:Y:S01]  /*20f0*/  IADD3 R0, -R0, 0xb, RZ ;  /* 0x0000000b00007810 */ /* 0x000fe20007ffe1ff */
        /* <DEDUP_REMOVED lines=13> */
.L_x_392:
[----:B------:R-:W-:Y:S01]  /*21d0*/  UIMAD UR49, UR48, -0x60, UR49 ;  /* 0xffffffa0303178a4 */ /* 0x000fe2000f8e0231 */
[----:B------:R-:W-:Y:S01]  /*21e0*/  P2R R11, PR, RZ, 0x1 ;  /* 0x00000001ff0b7803 */ /* 0x000fe20000000000 */
[----:B------:R-:W-:Y:S01]  /*21f0*/  ULDC UR10, c[0x0][0x988] ;  /* 0x00026200000a7ab9 */ /* 0x000fe20000000800 */
[----:B------:R-:W2:Y:S01]  /*2200*/  S2UR UR7, SR_CgaCtaId ;  /* 0x00000000000779c3 */ /* 0x000ea20000008800 */
[----:B------:R-:W-:Y:S02]  /*2210*/  UIADD3 UR6, UR22, 0x22840, URZ ;  /* 0x0002284016067890 */ /* 0x000fe4000fffe03f */
[----:B------:R-:W-:-:S05]  /*2220*/  IMAD.U32 R3, RZ, RZ, UR49 ;  /* 0x00000031ff037e24 */ /* 0x000fca000f8e00ff */
[----:B------:R-:W-:-:S04]  /*2230*/  IADD3 R3, -R2, 0x60, R3 ;  /* 0x0000006002037810 */ /* 0x000fc80007ffe103 */
[C---:B------:R-:W-:Y:S02]  /*2240*/  ISETP.GT.AND P6, PT, R3.reuse, RZ, PT ;  /* 0x000000ff0300720c */ /* 0x040fe40003fc4270 */
[C---:B------:R-:W-:Y:S02]  /*2250*/  ISETP.GT.AND P5, PT, R3.reuse, 0x1, PT ;  /* 0x000000010300780c */ /* 0x040fe40003fa4270 */
[----:B------:R-:W-:Y:S02]  /*2260*/  ISETP.GT.AND P4, PT, R3, 0x8, PT ;  /* 0x000000080300780c */ /* 0x000fe40003f84270 */
[----:B------:R-:W-:Y:S02]  /*2270*/  FSEL R24, R24, -INF , P6 ;  /* 0xff80000018187808 */ /* 0x000fe40003000000 */
[----:B------:R-:W-:Y:S02]  /*2280*/  FSEL R25, R25, -INF , P5 ;  /* 0xff80000019197808 */ /* 0x000fe40002800000 */
[----:B------:R-:W-:-:S02]  /*2290*/  ISETP.GT.AND P3, PT, R3, 0x9, PT ;  /* 0x000000090300780c */ /* 0x000fc40003f64270 */
[----:B------:R-:W-:Y:S01]  /*22a0*/  FSEL R28, R28, -INF , P4 ;  /* 0xff8000001c1c7808 */ /* 0x000fe20002000000 */
[----:B--2---:R-:W-:Y:S01]  /*22b0*/  UPRMT UR6, UR7, 0x654, UR6 ;  /* 0x0000065407067896 */ /* 0x004fe20008000006 */
[----:B------:R-:W-:Y:S02]  /*22c0*/  FMNMX.FTZ R5, R24, R25, !PT ;  /* 0x0000001918057209 */ /* 0x000fe40007810000 */
[----:B------:R-:W-:Y:S02]  /*22d0*/  ISETP.GT.AND P2, PT, R3, 0x10, PT ;  /* 0x000000100300780c */ /* 0x000fe40003f44270 */
[----:B------:R-:W-:Y:S02]  /*22e0*/  FSEL R29, R29, -INF , P3 ;  /* 0xff8000001d1d7808 */ /* 0x000fe40001800000 */
[----:B------:R-:W-:Y:S02]  /*22f0*/  FMNMX.FTZ R4, R28, R5, !PT ;  /* 0x000000051c047209 */ /* 0x000fe40007810000 */
[----:B------:R-:W-:Y:S01]  /*2300*/  ISETP.GT.AND P1, PT, R3, 0x11, PT ;  /* 0x000000110300780c */ /* 0x000fe20003f24270 */
[----:B------:R-:W-:Y:S01]  /*2310*/  SYNCS.ARRIVE.TRANS64.RED.A1T0 RZ, [UR6], RZ ;  /* 0x000000ffffff79a7 */ /* 0x000fe20008100406 */
[----:B------:R-:W-:-:S02]  /*2320*/  FSEL R32, R32, -INF , P2 ;  /* 0xff80000020207808 */ /* 0x000fc40001000000 */
[----:B------:R-:W-:Y:S02]  /*2330*/  FMNMX.FTZ R5, R29, R4, !PT ;  /* 0x000000041d057209 */ /* 0x000fe40007810000 */
[----:B------:R-:W-:Y:S02]  /*2340*/  FSEL R26, R26, -INF , P6 ;  /* 0xff8000001a1a7808 */ /* 0x000fe40003000000 */
[----:B------:R-:W-:Y:S02]  /*2350*/  ISETP.GT.AND P6, PT, R3, 0x18, PT ;  /* 0x000000180300780c */ /* 0x000fe40003fc4270 */
[----:B------:R-:W-:Y:S02]  /*2360*/  FSEL R33, R33, -INF , P1 ;  /* 0xff80000021217808 */ /* 0x000fe40000800000 */
[----:B------:R-:W-:Y:S02]  /*2370*/  FMNMX.FTZ R4, R32, R5, !PT ;  /* 0x0000000520047209 */ /* 0x000fe40007810000 */
[----:B------:R-:W-:-:S02]  /*2380*/  FSEL R27, R27, -INF , P5 ;  /* 0xff8000001b1b7808 */ /* 0x000fc40002800000 */
[----:B------:R-:W-:Y:S02]  /*2390*/  ISETP.GT.AND P5, PT, R3, 0x19, PT ;  /* 0x000000190300780c */ /* 0x000fe40003fa4270 */
[----:B------:R-:W-:Y:S02]  /*23a0*/  FSEL R36, R36, -INF , P6 ;  /* 0xff80000024247808 */ /* 0x000fe40003000000 */
[----:B------:R-:W-:Y:S02]  /*23b0*/  FMNMX.FTZ R5, R33, R4, !PT ;  /* 0x0000000421057209 */ /* 0x000fe40007810000 */
[----:B------:R-:W-:Y:S02]  /*23c0*/  FSEL R30, R30, -INF , P4 ;  /* 0xff8000001e1e7808 */ /* 0x000fe40002000000 */
[----:B------:R-:W-:Y:S02]  /*23d0*/  ISETP.GT.AND P4, PT, R3, 0x20, PT ;  /* 0x000000200300780c */ /* 0x000fe40003f84270 */
        /* <DEDUP_REMOVED lines=63> */
[----:B------:R-:W-:Y:S02]  /*27d0*/  FMNMX.FTZ R4, R68, R3, !PT ;  /* 0x0000000344047209 */ /* 0x000fe40007810000 */
[----:B------:R-:W-:Y:S02]  /*27e0*/  FMNMX.FTZ R5, R26, R27, !PT ;  /* 0x0000001b1a057209 */ /* 0x000fe40007810000 */
[----:B------:R-:W-:Y:S02]  /*27f0*/  FMNMX.FTZ R6, R69, R4, !PT ;  /* 0x0000000445067209 */ /* 0x000fe40007810000 */
[----:B------:R-:W-:-:S02]  /*2800*/  FSEL R62, R62, -INF , P6 ;  /* 0xff8000003e3e7808 */ /* 0x000fc40003000000 */
[----:B------:R-:W-:Y:S01]  /*2810*/  FSEL R63, R63, -INF , P5 ;  /* 0xff8000003f3f7808 */ /* 0x000fe20002800000 */
[----:B------:R-:W2:Y:S01]  /*2820*/  SHFL.BFLY PT, R3, R6, 0x2, 0x1f ;  /* 0x0c401f0006037f89 */ /* 0x000ea200000e0000 */
[----:B------:R-:W-:Y:S02]  /*2830*/  FSEL R66, R66, -INF , P4 ;  /* 0xff80000042427808 */ /* 0x000fe40002000000 */
[----:B------:R-:W-:Y:S02]  /*2840*/  FSEL R67, R67, -INF , P3 ;  /* 0xff80000043437808 */ /* 0x000fe40001800000 */
[----:B------:R-:W-:Y:S02]  /*2850*/  FSEL R70, R70, -INF , P2 ;  /* 0xff80000046467808 */ /* 0x000fe40001000000 */
[----:B------:R-:W-:Y:S02]  /*2860*/  FSEL R71, R71, -INF , P1 ;  /* 0xff80000047477808 */ /* 0x000fe40000800000 */
[----:B--2---:R-:W-:-:S05]  /*2870*/  FMNMX.FTZ R10, R6, R3, !PT ;  /* 0x00000003060a7209 */ /* 0x004fca0007810000 */
[----:B------:R-:W2:Y:S02]  /*2880*/  SHFL.BFLY PT, R3, R10, 0x1, 0x1f ;  /* 0x0c201f000a037f89 */ /* 0x000ea400000e0000 */
[----:B--2---:R-:W-:-:S04]  /*2890*/  FMNMX.FTZ R3, R10, R3, !PT ;  /* 0x000000030a037209 */ /* 0x004fc80007810000 */
        /* <DEDUP_REMOVED lines=11> */
[--C-:B------:R-:W-:Y:S01]  /*2950*/  FFMA.FTZ R5, R25, UR10, -R12.reuse ;  /* 0x0000000a19057c23 */ /* 0x100fe2000801080c */
[----:B------:R-:W-:Y:S01]  /*2960*/  MUFU.EX2 R200, R200 ;  /* 0x000000c800c87308 */ /* 0x000fe20000000800 */
[--C-:B------:R-:W-:Y:S01]  /*2970*/  FFMA.FTZ R156, R40, UR10, -R12.reuse ;  /* 0x0000000a289c7c23 */ /* 0x100fe2000801080c */
[----:B------:R-:W-:Y:S01]  /*2980*/  FMNMX.FTZ R11, R35, R4, !PT ;  /* 0x00000004230b7209 */ /* 0x000fe20007810000 */
[--C-:B------:R-:W-:Y:S01]  /*2990*/  FFMA.FTZ R41, R41, UR10, -R12.reuse ;  /* 0x0000000a29297c23 */ /* 0x100fe2000801080c */
[--C-:B------:R-:W-:Y:S01]  /*29a0*/  FFMA.FTZ R44, R44, UR10, -R12.reuse ;  /* 0x0000000a2c2c7c23 */ /* 0x100fe2000801080c */
[--C-:B------:R-:W-:Y:S01]  /*29b0*/  FFMA.FTZ R45, R45, UR10, -R12.reuse ;  /* 0x0000000a2d2d7c23 */ /* 0x100fe2000801080c */
[----:B------:R-:W-:Y:S01]  /*29c0*/  FMNMX.FTZ R4, R38, R11, !PT ;  /* 0x0000000b26047209 */ /* 0x000fe20007810000 */
[--C-:B------:R-:W-:Y:S01]  /*29d0*/  FFMA.FTZ R48, R48, UR10, -R12.reuse ;  /* 0x0000000a30307c23 */ /* 0x100fe2000801080c */
[----:B------:R-:W2:Y:S01]  /*29e0*/  MUFU.EX2 R5, R5 ;  /* 0x0000000500057308 */ /* 0x000ea20000000800 */
[--C-:B------:R-:W-:Y:S01]  /*29f0*/  FFMA.FTZ R49, R49, UR10, -R12.reuse ;  /* 0x0000000a31317c23 */ /* 0x100fe2000801080c */
[----:B------:R-:W-:Y:S01]  /*2a00*/  FMNMX.FTZ R11, R39, R4, !PT ;  /* 0x00000004270b7209 */ /* 0x000fe20007810000 */
[--C-:B------:R-:W-:Y:S01]  /*2a10*/  FFMA.FTZ R52, R52, UR10, -R12.reuse ;  /* 0x0000000a34347c23 */ /* 0x100fe2000801080c */
[--C-:B------:R-:W-:Y:S01]  /*2a20*/  FFMA.FTZ R53, R53, UR10, -R12.reuse ;  /* 0x0000000a35357c23 */ /* 0x100fe2000801080c */
[--C-:B------:R-:W-:Y:S01]  /*2a30*/  FFMA.FTZ R56, R56, UR10, -R12.reuse ;  /* 0x0000000a38387c23 */ /* 0x100fe2000801080c */
[----:B------:R-:W-:Y:S01]  /*2a40*/  FMNMX.FTZ R4, R42, R11, !PT ;  /* 0x0000000b2a047209 */ /* 0x000fe20007810000 */
[--C-:B------:R-:W-:Y:S01]  /*2a50*/  FFMA.FTZ R11, R29, UR10, -R12.reuse ;  /* 0x0000000a1d0b7c23 */ /* 0x100fe2000801080c */
[----:B------:R-:W3:Y:S01]  /*2a60*/  MUFU.EX2 R202, R202 ;  /* 0x000000ca00ca7308 */ /* 0x000ee20000000800 */
[--C-:B------:R-:W-:Y:S01]  /*2a70*/  FFMA.FTZ R57, R57, UR10, -R12.reuse ;  /* 0x0000000a39397c23 */ /* 0x100fe2000801080c */
[----:B------:R-:W-:Y:S01]  /*2a80*/  FMNMX.FTZ R13, R43, R4, !PT ;  /* 0x000000042b0d7209 */ /* 0x000fe20007810000 */
[--C-:B------:R-:W-:Y:S01]  /*2a90*/  FFMA.FTZ R60, R60, UR10, -R12.reuse ;  /* 0x0000000a3c3c7c23 */ /* 0x100fe2000801080c */
[--C-:B------:R-:W-:Y:S01]  /*2aa0*/  FFMA.FTZ R61, R61, UR10, -R12.reuse ;  /* 0x0000000a3d3d7c23 */ /* 0x100fe2000801080c */
[--C-:B------:R-:W-:Y:S01]  /*2ab0*/  FFMA.FTZ R64, R64, UR10, -R12.reuse ;  /* 0x0000000a40407c23 */ /* 0x100fe2000801080c */
[----:B------:R-:W-:Y:S01]  /*2ac0*/  FMNMX.FTZ R4, R46, R13, !PT ;  /* 0x0000000d2e047209 */ /* 0x000fe20007810000 */
[--C-:B------:R-:W-:Y:S01]  /*2ad0*/  FFMA.FTZ R65, R65, UR10, -R12.reuse ;  /* 0x0000000a41417c23 */ /* 0x100fe2000801080c */
[----:B------:R-:W4:Y:S01]  /*2ae0*/  MUFU.EX2 R11, R11 ;  /* 0x0000000b000b7308 */ /* 0x000f220000000800 */
[----:B--2---:R-:W-:Y:S01]  /*2af0*/  FADD.FTZ R25, R200, R5 ;  /* 0x00000005c8197221 */ /* 0x004fe20000010000 */
[----:B------:R-:W-:Y:S01]  /*2b00*/  FMNMX.FTZ R13, R47, R4, !PT ;  /* 0x000000042f0d7209 */ /* 0x000fe20007810000 */
[----:B------:R-:W-:Y:S01]  /*2b10*/  FFMA.FTZ R68, R68, UR10, -R12 ;  /* 0x0000000a44447c23 */ /* 0x000fe2000801080c */
[----:B------:R-:W-:-:S02]  /*2b20*/  F2FP.F16.F32.PACK_AB R200, R5, R200 ;  /* 0x000000c805c8723e */ /* 0x000fc400000000ff */
[----:B------:R-:W-:Y:S01]  /*2b30*/  FMNMX.FTZ R4, R50, R13, !PT ;  /* 0x0000000d32047209 */ /* 0x000fe20007810000 */
[----:B------:R-:W-:Y:S01]  /*2b40*/  FFMA.FTZ R13, R33, UR10, -R12 ;  /* 0x0000000a210d7c23 */ /* 0x000fe2000801080c */
[----:B------:R-:W2:Y:S01]  /*2b50*/  MUFU.EX2 R152, R152 ;  /* 0x0000009800987308 */ /* 0x000ea20000000800 */
[----:B---3--:R-:W-:Y:S01]  /*2b60*/  FADD.FTZ R10, R202, R25 ;  /* 0x00000019ca0a7221 */ /* 0x008fe20000010000 */
[----:B------:R-:W-:-:S04]  /*2b70*/  FMNMX.FTZ R15, R51, R4, !PT ;  /* 0x00000004330f7209 */ /* 0x000fc80007810000 */
[----:B------:R-:W-:Y:S02]  /*2b80*/  FMNMX.FTZ R4, R54, R15, !PT ;  /* 0x0000000f36047209 */ /* 0x000fe40007810000 */
[----:B------:R-:W3:Y:S01]  /*2b90*/  MUFU.EX2 R13, R13 ;  /* 0x0000000d000d7308 */ /* 0x000ee20000000800 */
[----:B----4-:R-:W-:Y:S01]  /*2ba0*/  FADD.FTZ R25, R11, R10 ;  /* 0x0000000a0b197221 */ /* 0x010fe20000010000 */
[----:B------:R-:W-:Y:S02]  /*2bb0*/  FMNMX.FTZ R15, R55, R4, !PT ;  /* 0x00000004370f7209 */ /* 0x000fe40007810000 */
[----:B------:R-:W-:Y:S02]  /*2bc0*/  F2FP.F16.F32.PACK_AB R202, R11, R202 ;  /* 0x000000ca0bca723e */ /* 0x000fe400000000ff */
[----:B------:R-:W-:Y:S01]  /*2bd0*/  FMNMX.FTZ R4, R58, R15, !PT ;  /* 0x0000000f3a047209 */ /* 0x000fe20007810000 */
[--C-:B------:R-:W-:Y:S01]  /*2be0*/  FFMA.FTZ R15, R37, UR10, -R12.reuse ;  /* 0x0000000a250f7c23 */ /* 0x100fe2000801080c */
[----:B------:R-:W-:Y:S01]  /*2bf0*/  MUFU.EX2 R154, R154 ;  /* 0x0000009a009a7308 */ /* 0x000fe20000000800 */
[----:B--2---:R-:W-:Y:S01]  /*2c00*/  FADD.FTZ R10, R152, R25 ;  /* 0x00000019980a7221 */ /* 0x004fe20000010000 */
[----:B------:R-:W-:Y:S01]  /*2c10*/  FMNMX.FTZ R21, R59, R4, !PT ;  /* 0x000000043b157209 */ /* 0x000fe20007810000 */
[----:B------:R-:W-:-:S03]  /*2c20*/  FFMA.FTZ R12, R69, UR10, -R12 ;  /* 0x0000000a450c7c23 */ /* 0x000fc6000801080c */
[----:B------:R-:W-:Y:S02]  /*2c30*/  FMNMX.FTZ R4, R62, R21, !PT ;  /* 0x000000153e047209 */ /* 0x000fe40007810000 */
[----:B------:R-:W-:Y:S01]  /*2c40*/  MUFU.EX2 R15, R15 ;  /* 0x0000000f000f7308 */ /* 0x000fe20000000800 */
[----:B---3--:R-:W-:Y:S01]  /*2c50*/  FADD.FTZ R29, R13, R10 ;  /* 0x0000000a0d1d7221 */ /* 0x008fe20000010000 */
[----:B------:R-:W-:Y:S02]  /*2c60*/  FMNMX.FTZ R21, R63, R4, !PT ;  /* 0x000000043f157209 */ /* 0x000fe40007810000 */
[----:B------:R-:W-:Y:S02]  /*2c70*/  F2FP.F16.F32.PACK_AB R152, R13, R152 ;  /* 0x000000980d98723e */ /* 0x000fe400000000ff */
[----:B------:R-:W-:Y:S02]  /*2c80*/  FMNMX.FTZ R4, R66, R21, !PT ;  /* 0x0000001542047209 */ /* 0x000fe40007810000 */
[----:B------:R-:W-:Y:S02]  /*2c90*/  MUFU.EX2 R156, R156 ;  /* 0x0000009c009c7308 */ /* 0x000fe40000000800 */
[----:B------:R-:W-:-:S04]  /*2ca0*/  FMNMX.FTZ R21, R67, R4, !PT ;  /* 0x0000000443157209 */ /* 0x000fc80007810000 */
[----:B------:R-:W-:Y:S02]  /*2cb0*/  FMNMX.FTZ R4, R70, R21, !PT ;  /* 0x0000001546047209 */ /* 0x000fe40007810000 */
[----:B------:R-:W-:Y:S02]  /*2cc0*/  MUFU.EX2 R41, R41 ;  /* 0x0000002900297308 */ /* 0x000fe40000000800 */
[----:B------:R-:W-:-:S05]  /*2cd0*/  FMNMX.FTZ R4, R71, R4, !PT ;  /* 0x0000000447047209 */ /* 0x000fca0007810000 */
[----:B------:R-:W2:Y:S01]  /*2ce0*/  SHFL.BFLY PT, R21, R4, 0x2, 0x1f ;  /* 0x0c401f0004157f89 */ /* 0x000ea200000e0000 */
[----:B------:R-:W-:Y:S08]  /*2cf0*/  MUFU.EX2 R44, R44 ;  /* 0x0000002c002c7308 */ /* 0x000ff00000000800 */
[----:B------:R-:W3:Y:S08]  /*2d00*/  MUFU.EX2 R45, R45 ;  /* 0x0000002d002d7308 */ /* 0x000ef00000000800 */
[----:B------:R-:W-:Y:S01]  /*2d10*/  MUFU.EX2 R48, R48 ;  /* 0x0000003000307308 */ /* 0x000fe20000000800 */
[----:B--2---:R-:W-:-:S07]  /*2d20*/  FMNMX.FTZ R21, R4, R21, !PT ;  /* 0x0000001504157209 */ /* 0x004fce0007810000 */
[----:B------:R-:W2:Y:S01]  /*2d30*/  MUFU.EX2 R49, R49 ;  /* 0x0000003100317308 */ /* 0x000ea20000000800 */
[----:B---3--:R-:W-:Y:S01]  /*2d40*/  F2FP.F16.F32.PACK_AB R158, R45, R44 ;  /* 0x0000002c2d9e723e */ /* 0x008fe200000000ff */
[----:B------:R-:W3:Y:S06]  /*2d50*/  SHFL.BFLY PT, R4, R21, 0x1, 0x1f ;  /* 0x0c201f0015047f89 */ /* 0x000eec00000e0000 */
[----:B------:R-:W-:Y:S08]  /*2d60*/  MUFU.EX2 R52, R52 ;  /* 0x0000003400347308 */ /* 0x000ff00000000800 */
[----:B------:R-:W4:Y:S01]  /*2d70*/  MUFU.EX2 R53, R53 ;  /* 0x0000003500357308 */ /* 0x000f220000000800 */
[----:B--2---:R-:W-:-:S07]  /*2d80*/  F2FP.F16.F32.PACK_AB R160, R49, R48 ;  /* 0x0000003031a0723e */ /* 0x004fce00000000ff */
[----:B------:R-:W-:Y:S01]  /*2d90*/  MUFU.EX2 R56, R56 ;  /* 0x0000003800387308 */ /* 0x000fe20000000800 */
[----:B---3--:R-:W-:-:S04]  /*2da0*/  FMNMX.FTZ R4, R21, R4, !PT ;  /* 0x0000000415047209 */ /* 0x008fc80007810000 */
[C---:B------:R-:W-:Y:S01]  /*2db0*/  FSETP.NEU.FTZ.AND P1, PT, R4.reuse, -INF , PT ;  /* 0xff8000000400780b */ /* 0x040fe20003f3d000 */
[----:B------:R-:W-:Y:S02]  /*2dc0*/  FMUL.FTZ R6, R4, UR10 ;  /* 0x0000000a04067c20 */ /* 0x000fe40008410000 */
[----:B------:R2:W-:Y:S01]  /*2dd0*/  MUFU.EX2 R21, R12 ;  /* 0x0000000c00157308 */ /* 0x0005e20000000800 */
[----:B----4-:R-:W-:Y:S02]  /*2de0*/  F2FP.F16.F32.PACK_AB R162, R53, R52 ;  /* 0x0000003435a2723e */ /* 0x010fe400000000ff */
[----:B------:R-:W-:-:S05]  /*2df0*/  FSEL R6, R6, RZ, P1 ;  /* 0x000000ff06067208 */ /* 0x000fca0000800000 */
        /* <DEDUP_REMOVED lines=11> */
[----:B--2---:R-:W-:Y:S01]  /*2eb0*/  FADD.FTZ R12, R154, R29 ;  /* 0x0000001d9a0c7221 */ /* 0x004fe20000010000 */
[--C-:B------:R-:W-:Y:S01]  /*2ec0*/  FFMA.FTZ R43, R43, UR10, -R6.reuse ;  /* 0x0000000a2b2b7c23 */ /* 0x100fe20008010806 */
[--C-:B------:R-:W-:Y:S01]  /*2ed0*/  FFMA.FTZ R46, R46, UR10, -R6.reuse ;  /* 0x0000000a2e2e7c23 */ /* 0x100fe20008010806 */
[----:B------:R-:W-:Y:S01]  /*2ee0*/  FFMA.FTZ R47, R47, UR10, -R6 ;  /* 0x0000000a2f2f7c23 */ /* 0x000fe20008010806 */
[----:B------:R-:W-:Y:S01]  /*2ef0*/  FADD.FTZ R29, R15, R12 ;  /* 0x0000000c0f1d7221 */ /* 0x000fe20000010000 */
[----:B------:R-:W2:Y:S01]  /*2f00*/  MUFU.EX2 R27, R27 ;  /* 0x0000001b001b7308 */ /* 0x000ea20000000800 */
[--C-:B------:R-:W-:Y:S01]  /*2f10*/  FFMA.FTZ R50, R50, UR10, -R6.reuse ;  /* 0x0000000a32327c23 */ /* 0x100fe20008010806 */
[--C-:B------:R-:W-:Y:S01]  /*2f20*/  FFMA.FTZ R51, R51, UR10, -R6.reuse ;  /* 0x0000000a33337c23 */ /* 0x100fe20008010806 */
[----:B------:R-:W-:Y:S01]  /*2f30*/  FADD.FTZ R12, R156, R29 ;  /* 0x0000001d9c0c7221 */ /* 0x000fe20000010000 */
[--C-:B------:R-:W-:Y:S01]  /*2f40*/  FFMA.FTZ R54, R54, UR10, -R6.reuse ;  /* 0x0000000a36367c23 */ /* 0x100fe20008010806 */
[--C-:B------:R-:W-:Y:S01]  /*2f50*/  FFMA.FTZ R55, R55, UR10, -R6.reuse ;  /* 0x0000000a37377c23 */ /* 0x100fe20008010806 */
[----:B------:R-:W-:Y:S01]  /*2f60*/  FFMA.FTZ R58, R58, UR10, -R6 ;  /* 0x0000000a3a3a7c23 */ /* 0x000fe20008010806 */
[----:B------:R-:W-:Y:S01]  /*2f70*/  FADD.FTZ R29, R41, R12 ;  /* 0x0000000c291d7221 */ /* 0x000fe20000010000 */
[----:B------:R-:W3:Y:S01]  /*2f80*/  MUFU.EX2 R30, R30 ;  /* 0x0000001e001e7308 */ /* 0x000ee20000000800 */
[--C-:B------:R-:W-:Y:S01]  /*2f90*/  FFMA.FTZ R59, R59, UR10, -R6.reuse ;  /* 0x0000000a3b3b7c23 */ /* 0x100fe20008010806 */
[--C-:B------:R-:W-:Y:S01]  /*2fa0*/  FFMA.FTZ R62, R62, UR10, -R6.reuse ;  /* 0x0000000a3e3e7c23 */ /* 0x100fe20008010806 */
[----:B------:R-:W-:Y:S01]  /*2fb0*/  FADD.FTZ R12, R44, R29 ;  /* 0x0000001d2c0c7221 */ /* 0x000fe20000010000 */
[--C-:B------:R-:W-:Y:S01]  /*2fc0*/  FFMA.FTZ R63, R63, UR10, -R6.reuse ;  /* 0x0000000a3f3f7c23 */ /* 0x100fe20008010806 */
[--C-:B------:R-:W-:Y:S01]  /*2fd0*/  FFMA.FTZ R66, R66, UR10, -R6.reuse ;  /* 0x0000000a42427c23 */ /* 0x100fe20008010806 */
[----:B------:R-:W-:Y:S01]  /*2fe0*/  FFMA.FTZ R67, R67, UR10, -R6 ;  /* 0x0000000a43437c23 */ /* 0x000fe20008010806 */
[----:B------:R-:W-:Y:S01]  /*2ff0*/  FADD.FTZ R29, R45, R12 ;  /* 0x0000000c2d1d7221 */ /* 0x000fe20000010000 */
[----:B------:R-:W4:Y:S01]  /*3000*/  MUFU.EX2 R31, R31 ;  /* 0x0000001f001f7308 */ /* 0x000f220000000800 */
[----:B--2---:R-:W-:Y:S01]  /*3010*/  FADD.FTZ R25, R26, R27 ;  /* 0x0000001b1a197221 */ /* 0x004fe20000010000 */
[--C-:B------:R-:W-:Y:S01]  /*3020*/  FFMA.FTZ R70, R70, UR10, -R6.reuse ;  /* 0x0000000a46467c23 */ /* 0x100fe20008010806 */
[----:B------:R-:W-:Y:S01]  /*3030*/  FADD.FTZ R12, R48, R29 ;  /* 0x0000001d300c7221 */ /* 0x000fe20000010000 */
[----:B------:R-:W-:Y:S01]  /*3040*/  FFMA.FTZ R6, R71, UR10, -R6 ;  /* 0x0000000a47067c23 */ /* 0x000fe20008010806 */
[----:B------:R-:W-:-:S02]  /*3050*/  F2FP.F16.F32.PACK_AB R154, R15, R154 ;  /* 0x0000009a0f9a723e */ /* 0x000fc400000000ff */
[----:B------:R-:W-:Y:S01]  /*3060*/  FADD.FTZ R29, R49, R12 ;  /* 0x0000000c311d7221 */ /* 0x000fe20000010000 */
[----:B------:R-:W2:Y:S01]  /*3070*/  MUFU.EX2 R34, R34 ;  /* 0x0000002200227308 */ /* 0x000ea20000000800 */
[----:B---3--:R-:W-:Y:S01]  /*3080*/  FADD.FTZ R10, R30, R25 ;  /* 0x000000191e0a7221 */ /* 0x008fe20000010000 */
[----:B------:R-:W-:Y:S01]  /*3090*/  F2FP.F16.F32.PACK_AB R156, R41, R156 ;  /* 0x0000009c299c723e */ /* 0x000fe200000000ff */
[----:B------:R-:W-:Y:S01]  /*30a0*/  FADD.FTZ R12, R52, R29 ;  /* 0x0000001d340c7221 */ /* 0x000fe20000010000 */
[----:B------:R-:W-:Y:S02]  /*30b0*/  F2FP.F16.F32.PACK_AB R164, R57, R56 ;  /* 0x0000003839a4723e */ /* 0x000fe400000000ff */
[----:B------:R-:W-:Y:S01]  /*30c0*/  F2FP.F16.F32.PACK_AB R201, R27, R26 ;  /* 0x0000001a1bc9723e */ /* 0x000fe200000000ff */
[----:B------:R-:W-:Y:S01]  /*30d0*/  FADD.FTZ R11, R53, R12 ;  /* 0x0000000c350b7221 */ /* 0x000fe20000010000 */
[----:B------:R-:W3:Y:S01]  /*30e0*/  MUFU.EX2 R35, R35 ;  /* 0x0000002300237308 */ /* 0x000ee20000000800 */
[C---:B----4-:R-:W-:Y:S01]  /*30f0*/  FADD.FTZ R25, R31.reuse, R10 ;  /* 0x0000000a1f197221 */ /* 0x050fe20000010000 */
[----:B------:R-:W-:Y:S01]  /*3100*/  F2FP.F16.F32.PACK_AB R203, R31, R30 ;  /* 0x0000001e1fcb723e */ /* 0x000fe200000000ff */
[----:B------:R-:W-:-:S04]  /*3110*/  FADD.FTZ R12, R56, R11 ;  /* 0x0000000b380c7221 */ /* 0x000fc80000010000 */
[----:B------:R-:W-:Y:S01]  /*3120*/  FADD.FTZ R11, R57, R12 ;  /* 0x0000000c390b7221 */ /* 0x000fe20000010000 */
[----:B------:R-:W4:Y:S01]  /*3130*/  MUFU.EX2 R38, R38 ;  /* 0x0000002600267308 */ /* 0x000f220000000800 */
[----:B--2---:R-:W-:-:S07]  /*3140*/  FADD.FTZ R10, R34, R25 ;  /* 0x00000019220a7221 */ /* 0x004fce0000010000 */
[----:B------:R-:W2:Y:S01]  /*3150*/  MUFU.EX2 R39, R39 ;  /* 0x0000002700277308 */ /* 0x000ea20000000800 */
[C---:B---3--:R-:W-:Y:S01]  /*3160*/  FADD.FTZ R25, R35.reuse, R10 ;  /* 0x0000000a23197221 */ /* 0x048fe20000010000 */
[----:B------:R-:W-:-:S06]  /*3170*/  F2FP.F16.F32.PACK_AB R153, R35, R34 ;  /* 0x000000222399723e */ /* 0x000fcc00000000ff */
[----:B------:R-:W3:Y:S01]  /*3180*/  MUFU.EX2 R42, R42 ;  /* 0x0000002a002a7308 */ /* 0x000ee20000000800 */
[----:B----4-:R-:W-:-:S07]  /*3190*/  FADD.FTZ R10, R38, R25 ;  /* 0x00000019260a7221 */ /* 0x010fce0000010000 */
[----:B------:R-:W4:Y:S01]  /*31a0*/  MUFU.EX2 R43, R43 ;  /* 0x0000002b002b7308 */ /* 0x000f220000000800 */
[C---:B--2---:R-:W-:Y:S01]  /*31b0*/  FADD.FTZ R25, R39.reuse, R10 ;  /* 0x0000000a27197221 */ /* 0x044fe20000010000 */
[----:B------:R-:W-:-:S06]  /*31c0*/  F2FP.F16.F32.PACK_AB R155, R39, R38 ;  /* 0x00000026279b723e */ /* 0x000fcc00000000ff */
[----:B------:R-:W2:Y:S01]  /*31d0*/  MUFU.EX2 R46, R46 ;  /* 0x0000002e002e7308 */ /* 0x000ea20000000800 */
[----:B---3--:R-:W-:-:S07]  /*31e0*/  FADD.FTZ R10, R42, R25 ;  /* 0x000000192a0a7221 */ /* 0x008fce0000010000 */
[----:B------:R-:W3:Y:S01]  /*31f0*/  MUFU.EX2 R47, R47 ;  /* 0x0000002f002f7308 */ /* 0x000ee20000000800 */
[C---:B----4-:R-:W-:Y:S01]  /*3200*/  FADD.FTZ R25, R43.reuse, R10 ;  /* 0x0000000a2b197221 */ /* 0x050fe20000010000 */
[----:B------:R-:W-:-:S06]  /*3210*/  F2FP.F16.F32.PACK_AB R157, R43, R42 ;  /* 0x0000002a2b9d723e */ /* 0x000fcc00000000ff */
        /* <DEDUP_REMOVED lines=13> */
[----:B----4-:R-:W-:-:S07]  /*32f0*/  FADD.FTZ R12, R60, R11 ;  /* 0x0000000b3c0c7221 */ /* 0x010fce0000010000 */
[----:B------:R-:W4:Y:S01]  /*3300*/  MUFU.EX2 R58, R58 ;  /* 0x0000003a003a7308 */ /* 0x000f220000000800 */
[C---:B--2---:R-:W-:Y:S01]  /*3310*/  FADD.FTZ R5, R55.reuse, R10 ;  /* 0x0000000a37057221 */ /* 0x044fe20000010000 */
[----:B------:R-:W-:-:S06]  /*3320*/  F2FP.F16.F32.PACK_AB R163, R55, R54 ;  /* 0x0000003637a3723e */ /* 0x000fcc00000000ff */
[----:B------:R-:W2:Y:S01]  /*3330*/  MUFU.EX2 R64, R64 ;  /* 0x0000004000407308 */ /* 0x000ea20000000800 */
[C---:B---3--:R-:W-:Y:S01]  /*3340*/  FADD.FTZ R11, R61.reuse, R12 ;  /* 0x0000000c3d0b7221 */ /* 0x048fe20000010000 */
[----:B------:R-:W-:-:S06]  /*3350*/  F2FP.F16.F32.PACK_AB R166, R61, R60 ;  /* 0x0000003c3da6723e */ /* 0x000fcc00000000ff */
[----:B------:R-:W3:Y:S01]  /*3360*/  MUFU.EX2 R59, R59 ;  /* 0x0000003b003b7308 */ /* 0x000ee20000000800 */
[----:B----4-:R-:W-:-:S07]  /*3370*/  FADD.FTZ R10, R58, R5 ;  /* 0x000000053a0a7221 */ /* 0x010fce0000010000 */
[----:B------:R-:W4:Y:S01]  /*3380*/  MUFU.EX2 R65, R65 ;  /* 0x0000004100417308 */ /* 0x000f220000000800 */
[----:B--2---:R-:W-:-:S07]  /*3390*/  FADD.FTZ R12, R64, R11 ;  /* 0x0000000b400c7221 */ /* 0x004fce0000010000 */
[----:B------:R-:W2:Y:S01]  /*33a0*/  MUFU.EX2 R62, R62 ;  /* 0x0000003e003e7308 */ /* 0x000ea20000000800 */
[C---:B---3--:R-:W-:Y:S01]  /*33b0*/  FADD.FTZ R5, R59.reuse, R10 ;  /* 0x0000000a3b057221 */ /* 0x048fe20000010000 */
[----:B------:R-:W-:-:S06]  /*33c0*/  F2FP.F16.F32.PACK_AB R165, R59, R58 ;  /* 0x0000003a3ba5723e */ /* 0x000fcc00000000ff */
[----:B------:R-:W3:Y:S01]  /*33d0*/  MUFU.EX2 R68, R68 ;  /* 0x0000004400447308 */ /* 0x000ee20000000800 */
[C---:B----4-:R-:W-:Y:S01]  /*33e0*/  FADD.FTZ R11, R65.reuse, R12 ;  /* 0x0000000c410b7221 */ /* 0x050fe20000010000 */
[----:B------:R-:W-:-:S06]  /*33f0*/  F2FP.F16.F32.PACK_AB R168, R65, R64 ;  /* 0x0000004041a8723e */ /* 0x000fcc00000000ff */
[----:B------:R-:W4:Y:S01]  /*3400*/  MUFU.EX2 R63, R63 ;  /* 0x0000003f003f7308 */ /* 0x000f220000000800 */
[----:B--2---:R-:W-:-:S07]  /*3410*/  FADD.FTZ R10, R62, R5 ;  /* 0x000000053e0a7221 */ /* 0x004fce0000010000 */
[----:B------:R-:W2:Y:S01]  /*3420*/  MUFU.EX2 R66, R66 ;  /* 0x0000004200427308 */ /* 0x000ea20000000800 */
[----:B---3--:R-:W-:Y:S01]  /*3430*/  FADD.FTZ R12, R68, R11 ;  /* 0x0000000b440c7221 */ /* 0x008fe20000010000 */
[----:B------:R-:W-:-:S03]  /*3440*/  F2FP.F16.F32.PACK_AB R170, R21, R68 ;  /* 0x0000004415aa723e */ /* 0x000fc600000000ff */
[----:B------:R-:W-:-:S03]  /*3450*/  FADD.FTZ R5, R21, R12 ;  /* 0x0000000c15057221 */ /* 0x000fc60000010000 */
[----:B------:R-:W3:Y:S01]  /*3460*/  MUFU.EX2 R67, R67 ;  /* 0x0000004300437308 */ /* 0x000ee20000000800 */
[C---:B----4-:R-:W-:Y:S01]  /*3470*/  FADD.FTZ R11, R63.reuse, R10 ;  /* 0x0000000a3f0b7221 */ /* 0x050fe20000010000 */
[----:B------:R-:W-:-:S06]  /*3480*/  F2FP.F16.F32.PACK_AB R167, R63, R62 ;  /* 0x0000003e3fa7723e */ /* 0x000fcc00000000ff */
[----:B------:R-:W4:Y:S01]  /*3490*/  MUFU.EX2 R70, R70 ;  /* 0x0000004600467308 */ /* 0x000f220000000800 */
[----:B--2---:R-:W-:-:S07]  /*34a0*/  FADD.FTZ R10, R66, R11 ;  /* 0x0000000b420a7221 */ /* 0x004fce0000010000 */
[----:B------:R4:W2:Y:S01]  /*34b0*/  MUFU.EX2 R171, R6 ;  /* 0x0000000600ab7308 */ /* 0x0008a20000000800 */
[C---:B---3--:R-:W-:Y:S01]  /*34c0*/  FADD.FTZ R11, R67.reuse, R10 ;  /* 0x0000000a430b7221 */ /* 0x048fe20000010000 */
[----:B------:R-:W-:-:S03]  /*34d0*/  F2FP.F16.F32.PACK_AB R169, R67, R66 ;  /* 0x0000004243a9723e */ /* 0x000fc600000000ff */
[----:B----4-:R-:W-:-:S04]  /*34e0*/  FADD.FTZ R6, R70, R11 ;  /* 0x0000000b46067221 */ /* 0x010fc80000010000 */
[C---:B--2---:R-:W-:Y:S01]  /*34f0*/  FADD.FTZ R6, R171.reuse, R6 ;  /* 0x00000006ab067221 */ /* 0x044fe20000010000 */
[----:B------:R-:W-:Y:S01]  /*3500*/  F2FP.F16.F32.PACK_AB R171, R171, R70 ;  /* 0x00000046abab723e */ /* 0x000fe200000000ff */
[----:B------:R-:W-:Y:S06]  /*3510*/  @!P0 BRA `(.L_x_393) ;  /* 0x0000000000048947 */ /* 0x000fec0003800000 */
[----:B------:R-:W-:Y:S01]  /*3520*/  BPT.TRAP 0x1 ;  /* 0x000000040000795c */ /* 0x000fe20000300000 */
.L_x_393:
[----:B------:R2:W3:Y:S01]  /*3530*/  SYNCS.PHASECHK.TRANS64.TRYWAIT P1, [UR22+0x22850], R9 ;  /* 0x02285009ff0075a7 */ /* 0x0004e20008020156 */
[----:B------:R-:W-:Y:S05]  /*3540*/  @!P0 BRA `(.L_x_394) ;  /* 0x0000000000048947 */ /* 0x000fea0003800000 */
[----:B------:R-:W-:Y:S01]  /*3550*/  BPT.TRAP 0x1 ;  /* 0x000000040000795c */ /* 0x000fe20000300000 */
.L_x_394:
[----:B---3--:R-:W-:Y:S05]  /*3560*/  @P1 BRA `(.L_x_395) ;  /* 0x0000000000081947 */ /* 0x008fea0003800000 */
[----:B------:R-:W3:Y:S02]  /*3570*/  SYNCS.PHASECHK.TRANS64.TRYWAIT P1, [UR22+0x22850], R9 ;  /* 0x02285009ff0075a7 */ /* 0x000ee40008020156 */
[----:B---3--:R-:W-:Y:S05]  /*3580*/  @!P1 BRA `(.L_x_396) ;  /* 0x000000cc00289947 */ /* 0x008fea0003800000 */
.L_x_395:
[----:B------:R-:W-:Y:S01]  /*3590*/  R2UR UR6, R7 ;  /* 0x00000000070672ca */ /* 0x000fe200000e0000 */
[----:B------:R4:W-:Y:S06]  /*35a0*/  BAR.SYNC.DEFER_BLOCKING R8, 0x100 ;  /* 0x000400080000751d */ /* 0x0009ec0000010000 */
[----:B------:R-:W-:-:S06]  /*35b0*/  UMOV UR7, 0x40000040 ;  /* 0x4000004000077882 */ /* 0x000fcc0000000000 */
[----:B------:R-:W-:-:S04]  /*35c0*/  UIADD3 UR6, UR6, 0x400, URZ ;  /* 0x0000040006067890 */ /* 0x000fc8000fffe03f */
[----:B------:R-:W-:-:S04]  /*35d0*/  USHF.R.U32.HI UR6, URZ, 0x4, UR6 ;  /* 0x000000043f067899 */ /* 0x000fc80008011606 */
[----:B------:R-:W-:-:S04]  /*35e0*/  ULOP3.LUT UR6, UR6, 0x3fff, URZ, 0xc0, !UPT ;  /* 0x00003fff06067892 */ /* 0x000fc8000f8ec03f */
[----:B------:R-:W-:Y:S01]  /*35f0*/  ULOP3.LUT UR21, UR6, 0x3000000, URZ, 0xfc, !UPT ;  /* 0x0300000006157892 */ /* 0x000fe2000f8efc3f */
[----:B------:R-:W-:-:S03]  /*3600*/  WARPGROUP.ARRIVE ;  /* 0x00000000000079c5 */ /* 0x000fc60000000000 */
[----:B------:R-:W-:-:S07]  /*3610*/  UIMAD UR11, UR37, 0xc00, UR21 ;  /* 0x00000c00250b78a4 */ /* 0x000fce000f8e0215 */
[----:B------:R-:W-:Y:S02]  /*3620*/  UMOV UR6, UR11 ;  /* 0x0000000b00067c82 */ /* 0x000fe40008000000 */
[----:B------:R-:W-:Y:S01]  /*3630*/  HGMMA.64x256x16.F32 R24, R200, gdesc[UR4].tnspB, RZ, !UPT, gsb0 ;  /* 0x43e00004c8187df0 */ /* 0x000fe2000c0008ff */
        /* <DEDUP_REMOVED lines=33> */
.L_x_397:
[----:B------:R-:W4:Y:S01]  /*3850*/  S2UR UR6, SR_CgaCtaId ;  /* 0x00000000000679c3 */ /* 0x000f220000008800 */
[----:B------:R-:W-:-:S04]  /*3860*/  UIADD3 UR22, UR22, 0x22860, URZ ;  /* 0x0002286016167890 */ /* 0x000fc8000fffe03f */
[----:B----4-:R-:W-:-:S09]  /*3870*/  UPRMT UR22, UR6, 0x654, UR22 ;  /* 0x0000065406167896 */ /* 0x010fd20008000016 */
[----:B------:R-:W-:Y:S01]  /*3880*/  SYNCS.ARRIVE.TRANS64.RED.A1T0 RZ, [UR22], RZ ;  /* 0x000000ffffff79a7 */ /* 0x000fe20008100416 */
[----:B------:R-:W-:-:S04]  /*3890*/  UIADD3 UR22, UR48, -0x2, URZ ;  /* 0xfffffffe30167890 */ /* 0x000fc8000fffe03f */
[----:B------:R-:W-:-:S06]  /*38a0*/  UISETP.GE.AND UP0, UPT, UR22, UR45, UPT ;  /* 0x0000002d1600728c */ /* 0x000fcc000bf06270 */
[----:B------:R-:W-:-:S13]  /*38b0*/  PLOP3.LUT P1, PT, PT, PT, UP0, 0x80, 0x0 ;  /* 0x000000000000781c */ /* 0x000fda0003f2f008 */
[----:B------:R-:W-:Y:S05]  /*38c0*/  @!P1 BRA `(.L_x_398) ;  /* 0x0000001c00609947 */ /* 0x000fea0003800000 */
[----:B0-23--:R-:W-:Y:S01]  /*38d0*/  IMAD.MOV.U32 R9, RZ, RZ, R4 ;  /* 0x000000ffff097224 */ /* 0x00dfe200078e0004 */
[----:B------:R-:W-:Y:S01]  /*38e0*/  ULDC UR23, c[0x0][0x988] ;  /* 0x0002620000177ab9 */ /* 0x000fe20000000800 */
[----:B------:R-:W-:-:S07]  /*38f0*/  IMAD.MOV.U32 R8, RZ, RZ, R3 ;  /* 0x000000ffff087224 */ /* 0x000fce00078e0003 */
.L_x_409:
[----:B------:R-:W-:Y:S01]  /*3900*/  UIADD3 UR37, UR37, 0x1, URZ ;  /* 0x0000000125257890 */ /* 0x000fe2000fffe03f */
[----:B------:R-:W-:Y:S01]  /*3910*/  UMOV UR6, UR22 ;  /* 0x0000001600067c82 */ /* 0x000fe20008000000 */
[----:B------:R-:W-:Y:S02]  /*3920*/  UIADD3 UR22, UR22, -0x1, URZ ;  /* 0xffffffff16167890 */ /* 0x000fe4000fffe03f */
[----:B------:R-:W-:-:S04]  /*3930*/  UISETP.NE.AND UP0, UPT, UR37, 0x2, UPT ;  /* 0x000000022500788c */ /* 0x000fc8000bf05270 */
[----:B------:R-:W-:Y:S02]  /*3940*/  USEL UR7, URZ, 0x1, UP0 ;  /* 0x000000013f077887 */ /* 0x000fe40008000000 */
[----:B------:R-:W-:Y:S02]  /*3950*/  USEL UR37, UR37, URZ, UP0 ;  /* 0x0000003f25257287 */ /* 0x000fe40008000000 */
[----:B------:R-:W-:Y:S02]  /*3960*/  ULOP3.LUT UR36, UR36, UR7, URZ, 0x3c, !UPT ;  /* 0x0000000724247292 */ /* 0x000fe4000f8e3c3f */
[----:B------:R-:W-:Y:S01]  /*3970*/  UISETP.GT.AND UP0, UPT, UR6, UR45, UPT ;  /* 0x0000002d0600728c */ /* 0x000fe2000bf04270 */
[----:B------:R-:W-:Y:S10]  /*3980*/  @!P0 BRA `(.L_x_399) ;  /* 0x0000000000048947 */ /* 0x000ff40003800000 */
[----:B------:R-:W-:Y:S01]  /*3990*/  BPT.TRAP 0x1 ;  /* 0x000000040000795c */ /* 0x000fe20000300000 */
.L_x_399:
[----:B------:R-:W0:Y:S01]  /*39a0*/  S2UR UR24, SR_CgaCtaId ;  /* 0x00000000001879c3 */ /* 0x000e220000008800 */
[----:B------:R-:W-:Y:S01]  /*39b0*/  UMOV UR6, 0x400 ;  /* 0x0000040000067882 */ /* 0x000fe20000000000 */
[----:B------:R-:W-:-:S05]  /*39c0*/  IMAD.U32 R7, RZ, RZ, UR36 ;  /* 0x00000024ff077e24 */ /* 0x000fca000f8e00ff */
[----:B------:R-:W-:Y:S01]  /*39d0*/  SHF.L.U32 R7, R7, 0x1f, RZ ;  /* 0x0000001f07077819 */ /* 0x000fe200000006ff */
[----:B0-----:R-:W-:-:S04]  /*39e0*/  ULEA UR6, UR24, UR6, 0x18 ;  /* 0x0000000618067291 */ /* 0x001fc8000f8ec03f */
[----:B------:R-:W-:-:S09]  /*39f0*/  ULEA UR25, UR37, UR6, 0x3 ;  /* 0x0000000625197291 */ /* 0x000fd2000f8e183f */
[----:B------:R0:W2:Y:S01]  /*3a00*/  SYNCS.PHASECHK.TRANS64.TRYWAIT P1, [UR25+0x22830], R7 ;  /* 0x02283007ff0075a7 */ /* 0x0000a20008020159 */
[----:B------:R-:W-:Y:S05]  /*3a10*/  @!P0 BRA `(.L_x_400) ;  /* 0x0000000000048947 */ /* 0x000fea0003800000 */
[----:B------:R-:W-:Y:S01]  /*3a20*/  BPT.TRAP 0x1 ;  /* 0x000000040000795c */ /* 0x000fe20000300000 */
.L_x_400:
[----:B--2---:R-:W-:Y:S05]  /*3a30*/  @P1 BRA `(.L_x_401) ;  /* 0x0000000000081947 */ /* 0x004fea0003800000 */
[----:B------:R-:W2:Y:S02]  /*3a40*/  SYNCS.PHASECHK.TRANS64.TRYWAIT P1, [UR25+0x22830], R7 ;  /* 0x02283007ff0075a7 */ /* 0x000ea40008020159 */
[----:B--2---:R-:W-:Y:S05]  /*3a50*/  @!P1 BRA `(.L_x_402) ;  /* 0x000000c8000c9947 */ /* 0x004fea0003800000 */
.L_x_401:
[----:B------:R-:W-:Y:S01]  /*3a60*/  UIMAD UR18, UR37, 0x300, UR20 ;  /* 0x00000300251278a4 */ /* 0x000fe2000f8e0214 */
[----:B------:R-:W-:Y:S01]  /*3a70*/  WARPGROUP.ARRIVE ;  /* 0x00000000000079c5 */ /* 0x000fe20000000000 */
[----:B------:R-:W-:Y:S01]  /*3a80*/  UMOV UR19, 0x40000040 ;  /* 0x4000004000137882 */ /* 0x000fe20000000000 */
[----:B------:R-:W-:Y:S01]  /*3a90*/  UMOV UR7, 0x40000040 ;  /* 0x4000004000077882 */ /* 0x000fe20000000000 */
[----:B------:R-:W-:-:S03]  /*3aa0*/  UIADD3 UR6, UR18, 0x2, URZ ;  /* 0x0000000212067890 */ /* 0x000fc6000fffe03f */
[----:B-1----:R-:W1:Y:S01]  /*3ab0*/  S2R R0, SR_TID.X ;  /* 0x0000000000007919 */ /* 0x002e620000002100 */
[----:B------:R-:W-:Y:S01]  /*3ac0*/  UIADD3 UR10, UR18, 0x4, URZ ;  /* 0x00000004120a7890 */ /* 0x000fe2000fffe03f */
[----:B------:R-:W-:Y:S01]  /*3ad0*/  UMOV UR11, 0x40000040 ;  /* 0x40000040000b7882 */ /* 0x000fe20000000000 */
[----:B------:R-:W-:Y:S01]  /*3ae0*/  HGMMA.64x96x16.F32 R152, gdesc[UR16], RZ, !UPT, gsb0 ;  /* 0x01600000109879f0 */ /* 0x000fe2000c0008ff */
[----:B------:R-:W-:Y:S01]  /*3af0*/  UIADD3 UR14, UR18, 0x6, URZ ;  /* 0x00000006120e7890 */ /* 0x000fe2000fffe03f */
[----:B------:R-:W-:Y:S01]  /*3b00*/  UMOV UR15, 0x40000040 ;  /* 0x40000040000f7882 */ /* 0x000fe20000000000 */
        /* <DEDUP_REMOVED lines=15> */
.L_x_403:
[----:B------:R-:W-:Y:S01]  /*3c00*/  FMNMX.FTZ R3, R152, R8, !PT ;  /* 0x0000000898037209 */ /* 0x000fe20007810000 */
[----:B------:R-:W-:Y:S01]  /*3c10*/  UMOV UR10, UR23 ;  /* 0x00000017000a7c82 */ /* 0x000fe20008000000 */
[----:B------:R-:W-:Y:S02]  /*3c20*/  UIADD3 UR6, UR25, 0x22840, URZ ;  /* 0x0002284019067890 */ /* 0x000fe4000fffe03f */
[----:B------:R-:W-:Y:S02]  /*3c30*/  FMNMX.FTZ R3, R153, R3, !PT ;  /* 0x0000000399037209 */ /* 0x000fe40007810000 */
[----:B------:R-:W-:Y:S02]  /*3c40*/  UPRMT UR6, UR24, 0x654, UR6 ;  /* 0x0000065418067896 */ /* 0x000fe40008000006 */
[----:B------:R-:W-:-:S04]  /*3c50*/  FMNMX.FTZ R3, R156, R3, !PT ;  /* 0x000000039c037209 */ /* 0x000fc80007810000 */
[----:B------:R-:W-:-:S03]  /*3c60*/  FMNMX.FTZ R3, R157, R3, !PT ;  /* 0x000000039d037209 */ /* 0x000fc60007810000 */
[----:B------:R-:W-:Y:S01]  /*3c70*/  SYNCS.ARRIVE.TRANS64.RED.A1T0 RZ, [UR6], RZ ;  /* 0x000000ffffff79a7 */ /* 0x000fe20008100406 */
        /* <DEDUP_REMOVED lines=20> */
[----:B------:R-:W2:Y:S02]  /*3dc0*/  SHFL.BFLY PT, R4, R3, 0x2, 0x1f ;  /* 0x0c401f0003047f89 */ /* 0x000ea400000e0000 */
[----:B--2---:R-:W-:-:S05]  /*3dd0*/  FMNMX.FTZ R3, R3, R4, !PT ;  /* 0x0000000403037209 */ /* 0x004fca0007810000 */
[----:B------:R-:W2:Y:S02]  /*3de0*/  SHFL.BFLY PT, R4, R3, 0x1, 0x1f ;  /* 0x0c201f0003047f89 */ /* 0x000ea400000e0000 */
[----:B--2---:R-:W-:-:S05]  /*3df0*/  FMNMX.FTZ R3, R3, R4, !PT ;  /* 0x0000000403037209 */ /* 0x004fca0007810000 */
[C---:B------:R-:W-:Y:S01]  /*3e00*/  FMUL.FTZ R4, R3.reuse, UR10 ;  /* 0x0000000a03047c20 */ /* 0x040fe20008410000 */
[----:B------:R-:W-:-:S03]  /*3e10*/  FADD.FTZ R8, -R3, R8 ;  /* 0x0000000803087221 */ /* 0x000fc60000010100 */
[--C-:B------:R-:W-:Y:S01]  /*3e20*/  FFMA.FTZ R152, R152, UR10, -R4.reuse ;  /* 0x0000000a98987c23 */ /* 0x100fe20008010804 */
[----:B------:R-:W-:Y:S01]  /*3e30*/  FMUL.FTZ R8, R8, UR10 ;  /* 0x0000000a08087c20 */ /* 0x000fe20008410000 */
        /* <DEDUP_REMOVED lines=21> */
[--C-:B------:R-:W-:Y:S01]  /*3f90*/  FFMA.FTZ R189, R189, UR10, -R4.reuse ;  /* 0x0000000abdbd7c23 */ /* 0x100fe20008010804 */
[--C-:B------:R-:W-:Y:S01]  /*3fa0*/  FFMA.FTZ R192, R192, UR10, -R4.reuse ;  /* 0x0000000ac0c07c23 */ /* 0x100fe20008010804 */
[--C-:B------:R-:W-:Y:S01]  /*3fb0*/  FFMA.FTZ R193, R193, UR10, -R4.reuse ;  /* 0x0000000ac1c17c23 */ /* 0x100fe20008010804 */
[--C-:B------:R-:W-:Y:S01]  /*3fc0*/  FFMA.FTZ R196, R196, UR10, -R4.reuse ;  /* 0x0000000ac4c47c23 */ /* 0x100fe20008010804 */
[----:B------:R-:W-:-:S03]  /*3fd0*/  FFMA.FTZ R197, R197, UR10, -R4 ;  /* 0x0000000ac5c57c23 */ /* 0x000fc60008010804 */
[----:B------:R-:W4:Y:S01]  /*3fe0*/  MUFU.EX2 R156, R156 ;  /* 0x0000009c009c7308 */ /* 0x000f220000000800 */
[----:B--2---:R-:W-:Y:S01]  /*3ff0*/  FFMA.FTZ R4, R8, R5, R152 ;  /* 0x0000000508047223 */ /* 0x004fe20000010098 */
[-C--:B------:R-:W-:Y:S01]  /*4000*/  FMUL.FTZ R24, R24, R8.reuse ;  /* 0x0000000818187220 */ /* 0x080fe20000410000 */
[-C--:B------:R-:W-:Y:S01]  /*4010*/  FMUL.FTZ R25, R25, R8.reuse ;  /* 0x0000000819197220 */ /* 0x080fe20000410000 */
[-C--:B------:R-:W-:Y:S01]  /*4020*/  FMUL.FTZ R28, R28, R8.reuse ;  /* 0x000000081c1c7220 */ /* 0x080fe20000410000 */
[-C--:B------:R-:W-:Y:S01]  /*4030*/  FMUL.FTZ R29, R29, R8.reuse ;  /* 0x000000081d1d7220 */ /* 0x080fe20000410000 */
[-C--:B------:R-:W-:Y:S01]  /*4040*/  FMUL.FTZ R32, R32, R8.reuse ;  /* 0x0000000820207220 */ /* 0x080fe20000410000 */
[----:B------:R-:W-:Y:S01]  /*4050*/  FMUL.FTZ R33, R33, R8 ;  /* 0x0000000821217220 */ /* 0x000fe20000410000 */
[----:B------:R-:W2:Y:S01]  /*4060*/  MUFU.EX2 R157, R157 ;  /* 0x0000009d009d7308 */ /* 0x000ea20000000800 */
[C---:B---3--:R-:W-:Y:S01]  /*4070*/  FADD.FTZ R4, R153.reuse, R4 ;  /* 0x0000000499047221 */ /* 0x048fe20000010000 */
[----:B------:R-:W-:Y:S01]  /*4080*/  F2FP.F16.F32.PACK_AB R200, R153, R152 ;  /* 0x0000009899c8723e */ /* 0x000fe200000000ff */
[-C--:B------:R-:W-:Y:S01]  /*4090*/  FMUL.FTZ R36, R36, R8.reuse ;  /* 0x0000000824247220 */ /* 0x080fe20000410000 */
[-C--:B------:R-:W-:Y:S01]  /*40a0*/  FMUL.FTZ R37, R37, R8.reuse ;  /* 0x0000000825257220 */ /* 0x080fe20000410000 */
[-C--:B------:R-:W-:Y:S01]  /*40b0*/  FMUL.FTZ R40, R40, R8.reuse ;  /* 0x0000000828287220 */ /* 0x080fe20000410000 */
[-C--:B------:R-:W-:Y:S01]  /*40c0*/  FMUL.FTZ R41, R41, R8.reuse ;  /* 0x0000000829297220 */ /* 0x080fe20000410000 */
[-C--:B------:R-:W-:Y:S01]  /*40d0*/  FMUL.FTZ R44, R44, R8.reuse ;  /* 0x000000082c2c7220 */ /* 0x080fe20000410000 */
[----:B------:R-:W3:Y:S01]  /*40e0*/  MUFU.EX2 R152, R160 ;  /* 0x000000a000987308 */ /* 0x000ee20000000800 */
[----:B----4-:R-:W-:Y:S01]  /*40f0*/  FADD.FTZ R4, R156, R4 ;  /* 0x000000049c047221 */ /* 0x010fe20000010000 */
[-C--:B------:R-:W-:Y:S01]  /*4100*/  FMUL.FTZ R45, R45, R8.reuse ;  /* 0x000000082d2d7220 */ /* 0x080fe20000410000 */
[-C--:B------:R-:W-:Y:S01]  /*4110*/  FMUL.FTZ R48, R48, R8.reuse ;  /* 0x0000000830307220 */ /* 0x080fe20000410000 */
[-C--:B------:R-:W-:Y:S01]  /*4120*/  FMUL.FTZ R49, R49, R8.reuse ;  /* 0x0000000831317220 */ /* 0x080fe20000410000 */
[-C--:B------:R-:W-:Y:S01]  /*4130*/  FMUL.FTZ R52, R52, R8.reuse ;  /* 0x0000000834347220 */ /* 0x080fe20000410000 */
[-C--:B------:R-:W-:Y:S01]  /*4140*/  FMUL.FTZ R53, R53, R8.reuse ;  /* 0x0000000835357220 */ /* 0x080fe20000410000 */
[-C--:B------:R-:W-:Y:S01]  /*4150*/  FMUL.FTZ R56, R56, R8.reuse ;  /* 0x0000000838387220 */ /* 0x080fe20000410000 */
[----:B------:R-:W4:Y:S01]  /*4160*/  MUFU.EX2 R161, R161 ;  /* 0x000000a100a17308 */ /* 0x000f220000000800 */
[----:B--2---:R-:W-:Y:S01]  /*4170*/  FADD.FTZ R5, R157, R4 ;  /* 0x000000049d057221 */ /* 0x004fe20000010000 */
[----:B------:R-:W-:Y:S01]  /*4180*/  FMNMX.FTZ R4, R154, R9, !PT ;  /* 0x000000099a047209 */ /* 0x000fe20007810000 */
[----:B------:R-:W-:Y:S01]  /*4190*/  FMUL.FTZ R57, R57, R8 ;  /* 0x0000000839397220 */ /* 0x000fe20000410000 */
[----:B------:R-:W-:Y:S01]  /*41a0*/  F2FP.F16.F32.PACK_AB R202, R157, R156 ;  /* 0x0000009c9dca723e */ /* 0x000fe200000000ff */
[----:B------:R-:W-:Y:S01]  /*41b0*/  FMUL.FTZ R60, R60, R8 ;  /* 0x000000083c3c7220 */ /* 0x000fe20000410000 */
[----:B------:R-:W-:Y:S01]  /*41c0*/  FMNMX.FTZ R4, R155, R4, !PT ;  /* 0x000000049b047209 */ /* 0x000fe20007810000 */
[----:B------:R-:W-:Y:S01]  /*41d0*/  FMUL.FTZ R61, R61, R8 ;  /* 0x000000083d3d7220 */ /* 0x000fe20000410000 */
[----:B------:R-:W-:Y:S01]  /*41e0*/  MUFU.EX2 R165, R165 ;  /* 0x000000a500a57308 */ /* 0x000fe20000000800 */
[----:B---3--:R-:W-:Y:S01]  /*41f0*/  FADD.FTZ R5, R152, R5 ;  /* 0x0000000598057221 */ /* 0x008fe20000010000 */
[----:B------:R-:W-:Y:S01]  /*4200*/  FMNMX.FTZ R4, R158, R4, !PT ;  /* 0x000000049e047209 */ /* 0x000fe20007810000 */
[-C--:B------:R-:W-:Y:S01]  /*4210*/  FMUL.FTZ R64, R64, R8.reuse ;  /* 0x0000000840407220 */ /* 0x080fe20000410000 */
[-C--:B------:R-:W-:Y:S01]  /*4220*/  FMUL.FTZ R65, R65, R8.reuse ;  /* 0x0000000841417220 */ /* 0x080fe20000410000 */
[----:B------:R-:W-:Y:S01]  /*4230*/  FMUL.FTZ R68, R68, R8 ;  /* 0x0000000844447220 */ /* 0x000fe20000410000 */
[----:B------:R-:W-:Y:S01]  /*4240*/  FMNMX.FTZ R4, R159, R4, !PT ;  /* 0x000000049f047209 */ /* 0x000fe20007810000 */
[----:B------:R-:W-:Y:S01]  /*4250*/  FMUL.FTZ R69, R69, R8 ;  /* 0x0000000845457220 */ /* 0x000fe20000410000 */
[----:B------:R-:W-:Y:S01]  /*4260*/  MUFU.EX2 R156, R168 ;  /* 0x000000a8009c7308 */ /* 0x000fe20000000800 */
[C---:B----4-:R-:W-:Y:S01]  /*4270*/  FADD.FTZ R5, R161.reuse, R5 ;  /* 0x00000005a1057221 */ /* 0x050fe20000010000 */
[----:B------:R-:W-:Y:S01]  /*4280*/  FMNMX.FTZ R4, R162, R4, !PT ;  /* 0x00000004a2047209 */ /* 0x000fe20007810000 */
[----:B------:R-:W-:Y:S01]  /*4290*/  FMUL.FTZ R72, R72, R8 ;  /* 0x0000000848487220 */ /* 0x000fe20000410000 */
[----:B------:R-:W-:Y:S01]  /*42a0*/  F2FP.F16.F32.PACK_AB R152, R161, R152 ;  /* 0x00000098a198723e */ /* 0x000fe200000000ff */
[----:B------:R-:W-:Y:S01]  /*42b0*/  FMUL.FTZ R73, R73, R8 ;  /* 0x0000000849497220 */ /* 0x000fe20000410000 */
[----:B------:R-:W-:Y:S01]  /*42c0*/  FMNMX.FTZ R4, R163, R4, !PT ;  /* 0x00000004a3047209 */ /* 0x000fe20007810000 */
[-C--:B------:R-:W-:Y:S01]  /*42d0*/  FMUL.FTZ R76, R76, R8.reuse ;  /* 0x000000084c4c7220 */ /* 0x080fe20000410000 */
[----:B------:R-:W-:Y:S01]  /*42e0*/  MUFU.EX2 R169, R169 ;  /* 0x000000a900a97308 */ /* 0x000fe20000000800 */
[----:B------:R-:W-:Y:S01]  /*42f0*/  FMUL.FTZ R77, R77, R8 ;  /* 0x000000084d4d7220 */ /* 0x000fe20000410000 */
[----:B------:R-:W-:Y:S01]  /*4300*/  FMNMX.FTZ R4, R166, R4, !PT ;  /* 0x00000004a6047209 */ /* 0x000fe20007810000 */
[-C--:B------:R-:W-:Y:S01]  /*4310*/  FMUL.FTZ R80, R80, R8.reuse ;  /* 0x0000000850507220 */ /* 0x080fe20000410000 */
[-C--:B------:R-:W-:Y:S01]  /*4320*/  FMUL.FTZ R81, R81, R8.reuse ;  /* 0x0000000851517220 */ /* 0x080fe20000410000 */
        /* <DEDUP_REMOVED lines=54> */
[----:B------:R-:W-:-:S03]  /*4690*/  FMUL.FTZ R149, R149, R8 ;  /* 0x0000000895957220 */ /* 0x000fc60000410000 */
[----:B------:R-:W-:Y:S02]  /*46a0*/  FMNMX.FTZ R4, R195, R4, !PT ;  /* 0x00000004c3047209 */ /* 0x000fe40007810000 */
[----:B------:R-:W-:Y:S02]  /*46b0*/  MUFU.EX2 R189, R189 ;  /* 0x000000bd00bd7308 */ /* 0x000fe40000000800 */
[----:B------:R-:W-:-:S04]  /*46c0*/  FMNMX.FTZ R4, R198, R4, !PT ;  /* 0x00000004c6047209 */ /* 0x000fc80007810000 */
[----:B------:R-:W-:Y:S02]  /*46d0*/  FMNMX.FTZ R4, R199, R4, !PT ;  /* 0x00000004c7047209 */ /* 0x000fe40007810000 */
[----:B------:R-:W-:Y:S03]  /*46e0*/  MUFU.EX2 R168, R192 ;  /* 0x000000c000a87308 */ /* 0x000fe60000000800 */
[----:B------:R-:W2:Y:S05]  /*46f0*/  SHFL.BFLY PT, R10, R4, 0x2, 0x1f ;  /* 0x0c401f00040a7f89 */ /* 0x000eaa00000e0000 */
[----:B------:R-:W-:Y:S08]  /*4700*/  MUFU.EX2 R193, R193 ;  /* 0x000000c100c17308 */ /* 0x000ff00000000800 */
[----:B------:R-:W-:Y:S08]  /*4710*/  MUFU.EX2 R196, R196 ;  /* 0x000000c400c47308 */ /* 0x000ff00000000800 */
[----:B------:R-:W-:Y:S01]  /*4720*/  MUFU.EX2 R197, R197 ;  /* 0x000000c500c57308 */ /* 0x000fe20000000800 */
[----:B--2---:R-:W-:-:S05]  /*4730*/  FMNMX.FTZ R4, R4, R10, !PT ;  /* 0x0000000a04047209 */ /* 0x004fca0007810000 */
[----:B------:R-:W2:Y:S02]  /*4740*/  SHFL.BFLY PT, R11, R4, 0x1, 0x1f ;  /* 0x0c201f00040b7f89 */ /* 0x000ea400000e0000 */
[----:B------:R-:W3:Y:S08]  /*4750*/  MUFU.EX2 R10, R164 ;  /* 0x000000a4000a7308 */ /* 0x000ef00000000800 */
[----:B------:R-:W-:Y:S01]  /*4760*/  MUFU.EX2 R164, R184 ;  /* 0x000000b800a47308 */ /* 0x000fe20000000800 */
[----:B---3--:R-:W-:-:S04]  /*4770*/  FADD.FTZ R5, R10, R5 ;  /* 0x000000050a057221 */ /* 0x008fc80000010000 */
[----:B------:R-:W-:Y:S01]  /*4780*/  FADD.FTZ R5, R165, R5 ;  /* 0x00000005a5057221 */ /* 0x000fe20000010000 */
[----:B--2---:R-:W-:-:S03]  /*4790*/  FMNMX.FTZ R4, R4, R11, !PT ;  /* 0x0000000b04047209 */ /* 0x004fc60007810000 */
[----:B------:R-:W-:Y:S01]  /*47a0*/  FADD.FTZ R5, R156, R5 ;  /* 0x000000059c057221 */ /* 0x000fe20000010000 */
[C---:B------:R-:W-:Y:S01]  /*47b0*/  F2FP.F16.F32.PACK_AB R156, R169.reuse, R156 ;  /* 0x0000009ca99c723e */ /* 0x040fe200000000ff */
[C---:B------:R-:W-:Y:S01]  /*47c0*/  FMUL.FTZ R11, R4.reuse, UR10 ;  /* 0x0000000a040b7c20 */ /* 0x040fe20008410000 */
[----:B------:R-:W-:Y:S01]  /*47d0*/  FADD.FTZ R9, -R4, R9 ;  /* 0x0000000904097221 */ /* 0x000fe20000010100 */
[----:B------:R-:W-:Y:S02]  /*47e0*/  FADD.FTZ R5, R169, R5 ;  /* 0x00000005a9057221 */ /* 0x000fe40000010000 */
        /* <DEDUP_REMOVED lines=18> */
[----:B------:R-:W-:Y:S01]  /*4910*/  FFMA.FTZ R183, R183, UR10, -R11 ;  /* 0x0000000ab7b77c23 */ /* 0x000fe2000801080b */
[----:B------:R-:W-:Y:S01]  /*4920*/  FADD.FTZ R5, R172, R5 ;  /* 0x00000005ac057221 */ /* 0x000fe20000010000 */
[--C-:B------:R-:W-:Y:S01]  /*4930*/  FFMA.FTZ R186, R186, UR10, -R11.reuse ;  /* 0x0000000ababa7c23 */ /* 0x100fe2000801080b */
[----:B------:R-:W-:Y:S01]  /*4940*/  FFMA.FTZ R187, R187, UR10, -R11 ;  /* 0x0000000abbbb7c23 */ /* 0x000fe2000801080b */
[----:B------:R-:W3:Y:S01]  /*4950*/  MUFU.EX2 R155, R155 ;  /* 0x0000009b009b7308 */ /* 0x000ee20000000800 */
[----:B------:R-:W-:Y:S01]  /*4960*/  FADD.FTZ R5, R173, R5 ;  /* 0x00000005ad057221 */ /* 0x000fe20000010000 */
[--C-:B------:R-:W-:Y:S01]  /*4970*/  FFMA.FTZ R190, R190, UR10, -R11.reuse ;  /* 0x0000000abebe7c23 */ /* 0x100fe2000801080b */
[--C-:B------:R-:W-:Y:S01]  /*4980*/  FFMA.FTZ R191, R191, UR10, -R11.reuse ;  /* 0x0000000abfbf7c23 */ /* 0x100fe2000801080b */
[----:B------:R-:W-:Y:S01]  /*4990*/  FFMA.FTZ R194, R194, UR10, -R11 ;  /* 0x0000000ac2c27c23 */ /* 0x000fe2000801080b */
[----:B------:R-:W-:Y:S01]  /*49a0*/  FADD.FTZ R5, R160, R5 ;  /* 0x00000005a0057221 */ /* 0x000fe20000010000 */
[--C-:B------:R-:W-:Y:S01]  /*49b0*/  FFMA.FTZ R195, R195, UR10, -R11.reuse ;  /* 0x0000000ac3c37c23 */ /* 0x100fe2000801080b */
[----:B------:R-:W-:Y:S01]  /*49c0*/  FFMA.FTZ R198, R198, UR10, -R11 ;  /* 0x0000000ac6c67c23 */ /* 0x000fe2000801080b */
[----:B------:R-:W4:Y:S01]  /*49d0*/  MUFU.EX2 R158, R158 ;  /* 0x0000009e009e7308 */ /* 0x000f220000000800 */
[----:B--2---:R-:W-:Y:S01]  /*49e0*/  FFMA.FTZ R6, R9, R6, R154 ;  /* 0x0000000609067223 */ /* 0x004fe2000001009a */
[----:B------:R-:W-:Y:S01]  /*49f0*/  FADD.FTZ R5, R177, R5 ;  /* 0x00000005b1057221 */ /* 0x000fe20000010000 */
[----:B------:R-:W-:Y:S01]  /*4a00*/  FFMA.FTZ R11, R199, UR10, -R11 ;  /* 0x0000000ac70b7c23 */ /* 0x000fe2000801080b */
[----:B------:R-:W-:Y:S01]  /*4a10*/  F2FP.F16.F32.PACK_AB R160, R177, R160 ;  /* 0x000000a0b1a0723e */ /* 0x000fe200000000ff */
[-C--:B------:R-:W-:Y:S01]  /*4a20*/  FMUL.FTZ R26, R26, R9.reuse ;  /* 0x000000091a1a7220 */ /* 0x080fe20000410000 */
[----:B------:R-:W-:Y:S01]  /*4a30*/  FADD.FTZ R5, R180, R5 ;  /* 0x00000005b4057221 */ /* 0x000fe20000010000 */
[-C--:B------:R-:W-:Y:S01]  /*4a40*/  FMUL.FTZ R27, R27, R9.reuse ;  /* 0x000000091b1b7220 */ /* 0x080fe20000410000 */
[----:B------:R-:W2:Y:S01]  /*4a50*/  MUFU.EX2 R203, R159 ;  /* 0x0000009f00cb7308 */ /* 0x000ea20000000800 */
[C---:B---3--:R-:W-:Y:S01]  /*4a60*/  FADD.FTZ R6, R155.reuse, R6 ;  /* 0x000000069b067221 */ /* 0x048fe20000010000 */
[----:B------:R-:W-:Y:S01]  /*4a70*/  F2FP.F16.F32.PACK_AB R201, R155, R154 ;  /* 0x0000009a9bc9723e */ /* 0x000fe200000000ff */
[----:B------:R-:W-:Y:S01]  /*4a80*/  FADD.FTZ R5, R181, R5 ;  /* 0x00000005b5057221 */ /* 0x000fe20000010000 */
[----:B------:R-:W-:Y:S01]  /*4a90*/  F2FP.F16.F32.PACK_AB R154, R165, R10 ;  /* 0x0000000aa59a723e */ /* 0x000fe200000000ff */
[-C--:B------:R-:W-:Y:S01]  /*4aa0*/  FMUL.FTZ R30, R30, R9.reuse ;  /* 0x000000091e1e7220 */ /* 0x080fe20000410000 */
[-C--:B------:R-:W-:Y:S01]  /*4ab0*/  FMUL.FTZ R31, R31, R9.reuse ;  /* 0x000000091f1f7220 */ /* 0x080fe20000410000 */
[----:B------:R-:W-:Y:S01]  /*4ac0*/  FADD.FTZ R10, R164, R5 ;  /* 0x00000005a40a7221 */ /* 0x000fe20000010000 */
[----:B------:R3:W5:Y:S01]  /*4ad0*/  MUFU.EX2 R153, R162 ;  /* 0x000000a200997308 */ /* 0x0007620000000800 */
[----:B----4-:R-:W-:Y:S01]  /*4ae0*/  FADD.FTZ R6, R158, R6 ;  /* 0x000000069e067221 */ /* 0x010fe20000010000 */
[C---:B------:R-:W-:Y:S01]  /*4af0*/  F2FP.F16.F32.PACK_AB R164, R185.reuse, R164 ;  /* 0x000000a4b9a4723e */ /* 0x040fe200000000ff */
[----:B------:R-:W-:Y:S01]  /*4b00*/  FADD.FTZ R5, R185, R10 ;  /* 0x0000000ab9057221 */ /* 0x000fe20000010000 */
[-C--:B------:R-:W-:Y:S01]  /*4b10*/  FMUL.FTZ R34, R34, R9.reuse ;  /* 0x0000000922227220 */ /* 0x080fe20000410000 */
[-C--:B------:R-:W-:Y:S01]  /*4b20*/  FMUL.FTZ R35, R35, R9.reuse ;  /* 0x0000000923237220 */ /* 0x080fe20000410000 */
[-C--:B------:R-:W-:Y:S01]  /*4b30*/  FMUL.FTZ R38, R38, R9.reuse ;  /* 0x0000000926267220 */ /* 0x080fe20000410000 */
[-C--:B------:R-:W-:Y:S01]  /*4b40*/  FMUL.FTZ R39, R39, R9.reuse ;  /* 0x0000000927277220 */ /* 0x080fe20000410000 */
[----:B------:R-:W4:Y:S01]  /*4b50*/  MUFU.EX2 R13, R163 ;  /* 0x000000a3000d7308 */ /* 0x000f220000000800 */
[C---:B--2---:R-:W-:Y:S01]  /*4b60*/  FADD.FTZ R6, R203.reuse, R6 ;  /* 0x00000006cb067221 */ /* 0x044fe20000010000 */
[----:B------:R-:W-:Y:S01]  /*4b70*/  F2FP.F16.F32.PACK_AB R203, R203, R158 ;  /* 0x0000009ecbcb723e */ /* 0x000fe200000000ff */
[-C--:B------:R-:W-:Y:S01]  /*4b80*/  FMUL.FTZ R42, R42, R9.reuse ;  /* 0x000000092a2a7220 */ /* 0x080fe20000410000 */
[----:B------:R-:W-:Y:S01]  /*4b90*/  F2FP.F16.F32.PACK_AB R158, R173, R172 ;  /* 0x000000acad9e723e */ /* 0x000fe200000000ff */
[-C--:B------:R-:W-:Y:S01]  /*4ba0*/  FMUL.FTZ R43, R43, R9.reuse ;  /* 0x000000092b2b7220 */ /* 0x080fe20000410000 */
[----:B---3--:R-:W-:Y:S01]  /*4bb0*/  F2FP.F16.F32.PACK_AB R162, R181, R180 ;  /* 0x000000b4b5a2723e */ /* 0x008fe200000000ff */
[-C--:B------:R-:W-:Y:S01]  /*4bc0*/  FMUL.FTZ R46, R46, R9.reuse ;  /* 0x000000092e2e7220 */ /* 0x080fe20000410000 */
[----:B------:R-:W2:Y:S01]  /*4bd0*/  MUFU.EX2 R12, R12 ;  /* 0x0000000c000c7308 */ /* 0x000ea20000000800 */
[----:B-----5:R-:W-:Y:S01]  /*4be0*/  FADD.FTZ R6, R153, R6 ;  /* 0x0000000699067221 */ /* 0x020fe20000010000 */
[-C--:B------:R-:W-:Y:S01]  /*4bf0*/  FMUL.FTZ R47, R47, R9.reuse ;  /* 0x000000092f2f7220 */ /* 0x080fe20000410000 */
[-C--:B------:R-:W-:Y:S01]  /*4c00*/  FMUL.FTZ R50, R50, R9.reuse ;  /* 0x0000000932327220 */ /* 0x080fe20000410000 */
[-C--:B------:R-:W-:Y:S01]  /*4c10*/  FMUL.FTZ R51, R51, R9.reuse ;  /* 0x0000000933337220 */ /* 0x080fe20000410000 */
[-C--:B------:R-:W-:Y:S01]  /*4c20*/  FMUL.FTZ R54, R54, R9.reuse ;  /* 0x0000000936367220 */ /* 0x080fe20000410000 */
[-C--:B------:R-:W-:Y:S01]  /*4c30*/  FMUL.FTZ R55, R55, R9.reuse ;  /* 0x0000000937377220 */ /* 0x080fe20000410000 */
[----:B------:R-:W-:Y:S01]  /*4c40*/  FMUL.FTZ R58, R58, R9 ;  /* 0x000000093a3a7220 */ /* 0x000fe20000410000 */
[----:B------:R-:W3:Y:S01]  /*4c50*/  MUFU.EX2 R155, R167 ;  /* 0x000000a7009b7308 */ /* 0x000ee20000000800 */
[C---:B----4-:R-:W-:Y:S01]  /*4c60*/  FADD.FTZ R6, R13.reuse, R6 ;  /* 0x000000060d067221 */ /* 0x050fe20000010000 */
[----:B------:R-:W-:Y:S01]  /*4c70*/  F2FP.F16.F32.PACK_AB R153, R13, R153 ;  /* 0x000000990d99723e */ /* 0x000fe200000000ff */
[-C--:B------:R-:W-:Y:S01]  /*4c80*/  FMUL.FTZ R59, R59, R9.reuse ;  /* 0x000000093b3b7220 */ /* 0x080fe20000410000 */
[-C--:B------:R-:W-:Y:S01]  /*4c90*/  FMUL.FTZ R62, R62, R9.reuse ;  /* 0x000000093e3e7220 */ /* 0x080fe20000410000 */
[-C--:B------:R-:W-:Y:S01]  /*4ca0*/  FMUL.FTZ R63, R63, R9.reuse ;  /* 0x000000093f3f7220 */ /* 0x080fe20000410000 */
[-C--:B------:R-:W-:Y:S01]  /*4cb0*/  FMUL.FTZ R66, R66, R9.reuse ;  /* 0x0000000942427220 */ /* 0x080fe20000410000 */
[-C--:B------:R-:W-:Y:S01]  /*4cc0*/  FMUL.FTZ R67, R67, R9.reuse ;  /* 0x0000000943437220 */ /* 0x080fe20000410000 */
[----:B------:R4:W5:Y:S01]  /*4cd0*/  MUFU.EX2 R157, R170 ;  /* 0x000000aa009d7308 */ /* 0x0009620000000800 */
[----:B--2---:R-:W-:Y:S01]  /*4ce0*/  FADD.FTZ R6, R12, R6 ;  /* 0x000000060c067221 */ /* 0x004fe20000010000 */
[-C--:B------:R-:W-:Y:S01]  /*4cf0*/  FMUL.FTZ R70, R70, R9.reuse ;  /* 0x0000000946467220 */ /* 0x080fe20000410000 */
[-C--:B------:R-:W-:Y:S01]  /*4d00*/  FMUL.FTZ R71, R71, R9.reuse ;  /* 0x0000000947477220 */ /* 0x080fe20000410000 */
[-C--:B------:R-:W-:Y:S01]  /*4d10*/  FMUL.FTZ R74, R74, R9.reuse ;  /* 0x000000094a4a7220 */ /* 0x080fe20000410000 */
[-C--:B------:R-:W-:Y:S01]  /*4d20*/  FMUL.FTZ R75, R75, R9.reuse ;  /* 0x000000094b4b7220 */ /* 0x080fe20000410000 */
[-C--:B------:R-:W-:Y:S01]  /*4d30*/  FMUL.FTZ R78, R78, R9.reuse ;  /* 0x000000094e4e7220 */ /* 0x080fe20000410000 */
[-C--:B------:R-:W-:Y:S01]  /*4d40*/  FMUL.FTZ R79, R79, R9.reuse ;  /* 0x000000094f4f7220 */ /* 0x080fe20000410000 */
[----:B------:R-:W2:Y:S01]  /*4d50*/  MUFU.EX2 R171, R171 ;  /* 0x000000ab00ab7308 */ /* 0x000ea20000000800 */
[C---:B---3--:R-:W-:Y:S01]  /*4d60*/  FADD.FTZ R6, R155.reuse, R6 ;  /* 0x000000069b067221 */ /* 0x048fe20000010000 */
[----:B------:R-:W-:Y:S01]  /*4d70*/  F2FP.F16.F32.PACK_AB R155, R155, R12 ;  /* 0x0000000c9b9b723e */ /* 0x000fe200000000ff */
[-C--:B------:R-:W-:Y:S01]  /*4d80*/  FMUL.FTZ R82, R82, R9.reuse ;  /* 0x0000000952527220 */ /* 0x080fe20000410000 */
[----:B----4-:R-:W-:Y:S01]  /*4d90*/  F2FP.F16.F32.PACK_AB R170, R197, R196 ;  /* 0x000000c4c5aa723e */ /* 0x010fe200000000ff */
[-C--:B------:R-:W-:Y:S01]  /*4da0*/  FMUL.FTZ R83, R83, R9.reuse ;  /* 0x0000000953537220 */ /* 0x080fe20000410000 */
[-C--:B------:R-:W-:Y:S01]  /*4db0*/  FMUL.FTZ R86, R86, R9.reuse ;  /* 0x0000000956567220 */ /* 0x080fe20000410000 */
[-C--:B------:R-:W-:Y:S01]  /*4dc0*/  FMUL.FTZ R87, R87, R9.reuse ;  /* 0x0000000957577220 */ /* 0x080fe20000410000 */
[----:B------:R-:W3:Y:S01]  /*4dd0*/  MUFU.EX2 R159, R174 ;  /* 0x000000ae009f7308 */ /* 0x000ee20000000800 */
[----:B-----5:R-:W-:Y:S01]  /*4de0*/  FADD.FTZ R6, R157, R6 ;  /* 0x000000069d067221 */ /* 0x020fe20000010000 */
[-C--:B------:R-:W-:Y:S01]  /*4df0*/  FMUL.FTZ R90, R90, R9.reuse ;  /* 0x000000095a5a7220 */ /* 0x080fe20000410000 */
[-C--:B------:R-:W-:Y:S01]  /*4e00*/  FMUL.FTZ R91, R91, R9.reuse ;  /* 0x000000095b5b7220 */ /* 0x080fe20000410000 */
[-C--:B------:R-:W-:Y:S01]  /*4e10*/  FMUL.FTZ R94, R94, R9.reuse ;  /* 0x000000095e5e7220 */ /* 0x080fe20000410000 */
[-C--:B------:R-:W-:Y:S01]  /*4e20*/  FMUL.FTZ R95, R95, R9.reuse ;  /* 0x000000095f5f7220 */ /* 0x080fe20000410000 */
[-C--:B------:R-:W-:Y:S01]  /*4e30*/  FMUL.FTZ R98, R98, R9.reuse ;  /* 0x0000000962627220 */ /* 0x080fe20000410000 */
[----:B------:R-:W-:Y:S01]  /*4e40*/  FMUL.FTZ R99, R99, R9 ;  /* 0x0000000963637220 */ /* 0x000fe20000410000 */
[----:B------:R-:W4:Y:S01]  /*4e50*/  MUFU.EX2 R175, R175 ;  /* 0x000000af00af7308 */ /* 0x000f220000000800 */
[C---:B--2---:R-:W-:Y:S01]  /*4e60*/  FADD.FTZ R6, R171.reuse, R6 ;  /* 0x00000006ab067221 */ /* 0x044fe20000010000 */
[----:B------:R-:W-:Y:S01]  /*4e70*/  F2FP.F16.F32.PACK_AB R157, R171, R157 ;  /* 0x0000009dab9d723e */ /* 0x000fe200000000ff */
[-C--:B------:R-:W-:Y:S01]  /*4e80*/  FMUL.FTZ R102, R102, R9.reuse ;  /* 0x0000000966667220 */ /* 0x080fe20000410000 */
[-C--:B------:R-:W-:Y:S01]  /*4e90*/  FMUL.FTZ R103, R103, R9.reuse ;  /* 0x0000000967677220 */ /* 0x080fe20000410000 */
[-C--:B------:R-:W-:Y:S01]  /*4ea0*/  FMUL.FTZ R106, R106, R9.reuse ;  /* 0x000000096a6a7220 */ /* 0x080fe20000410000 */
[-C--:B------:R-:W-:Y:S01]  /*4eb0*/  FMUL.FTZ R107, R107, R9.reuse ;  /* 0x000000096b6b7220 */ /* 0x080fe20000410000 */
[-C--:B------:R-:W-:Y:S01]  /*4ec0*/  FMUL.FTZ R110, R110, R9.reuse ;  /* 0x000000096e6e7220 */ /* 0x080fe20000410000 */
[----:B------:R-:W2:Y:S01]  /*4ed0*/  MUFU.EX2 R178, R178 ;  /* 0x000000b200b27308 */ /* 0x000ea20000000800 */
[----:B---3--:R-:W-:Y:S01]  /*4ee0*/  FADD.FTZ R6, R159, R6 ;  /* 0x000000069f067221 */ /* 0x008fe20000010000 */
        /* <DEDUP_REMOVED lines=26> */
[-C--:B------:R-:W-:Y:S01]  /*5090*/  FMUL.FTZ R147, R147, R9.reuse ;  /* 0x0000000993937220 */ /* 0x080fe20000410000 */
[-C--:B------:R-:W-:Y:S01]  /*50a0*/  FMUL.FTZ R150, R150, R9.reuse ;  /* 0x0000000996967220 */ /* 0x080fe20000410000 */
[----:B------:R-:W-:-:S02]  /*50b0*/  FMUL.FTZ R151, R151, R9 ;  /* 0x0000000997977220 */ /* 0x000fc40000410000 */
        /* <DEDUP_REMOVED lines=11> */
[----:B--2---:R-:W-:Y:S01]  /*5170*/  FADD.FTZ R10, R166, R5 ;  /* 0x00000005a60a7221 */ /* 0x004fe20000010000 */
[----:B------:R-:W-:-:S03]  /*5180*/  F2FP.F16.F32.PACK_AB R166, R189, R166 ;  /* 0x000000a6bda6723e */ /* 0x000fc600000000ff */
[----:B------:R-:W-:-:S03]  /*5190*/  FADD.FTZ R5, R189, R10 ;  /* 0x0000000abd057221 */ /* 0x000fc60000010000 */
[----:B------:R-:W2:Y:S01]  /*51a0*/  MUFU.EX2 R169, R194 ;  /* 0x000000c200a97308 */ /* 0x000ea20000000800 */
[----:B---3--:R-:W-:Y:S01]  /*51b0*/  FADD.FTZ R6, R167, R6 ;  /* 0x00000006a7067221 */ /* 0x008fe20000010000 */
[----:B------:R-:W-:Y:S01]  /*51c0*/  FADD.FTZ R12, R168, R5 ;  /* 0x00000005a80c7221 */ /* 0x000fe20000010000 */
[----:B------:R-:W-:-:S03]  /*51d0*/  F2FP.F16.F32.PACK_AB R168, R193, R168 ;  /* 0x000000a8c1a8723e */ /* 0x000fc600000000ff */
[----:B------:R-:W-:Y:S02]  /*51e0*/  FADD.FTZ R5, R193, R12 ;  /* 0x0000000cc1057221 */ /* 0x000fe40000010000 */
[----:B------:R-:W3:Y:S01]  /*51f0*/  MUFU.EX2 R195, R195 ;  /* 0x000000c300c37308 */ /* 0x000ee20000000800 */
[C---:B----4-:R-:W-:Y:S01]  /*5200*/  FADD.FTZ R6, R191.reuse, R6 ;  /* 0x00000006bf067221 */ /* 0x050fe20000010000 */
[----:B------:R-:W-:Y:S01]  /*5210*/  FADD.FTZ R12, R196, R5 ;  /* 0x00000005c40c7221 */ /* 0x000fe20000010000 */
[----:B------:R-:W-:-:S03]  /*5220*/  F2FP.F16.F32.PACK_AB R167, R191, R167 ;  /* 0x000000a7bfa7723e */ /* 0x000fc600000000ff */
[----:B------:R-:W-:Y:S02]  /*5230*/  FADD.FTZ R5, R197, R12 ;  /* 0x0000000cc5057221 */ /* 0x000fe40000010000 */
[----:B------:R-:W4:Y:S01]  /*5240*/  MUFU.EX2 R171, R198 ;  /* 0x000000c600ab7308 */ /* 0x000f220000000800 */
[----:B--2---:R-:W-:-:S07]  /*5250*/  FADD.FTZ R6, R169, R6 ;  /* 0x00000006a9067221 */ /* 0x004fce0000010000 */
[----:B------:R-:W2:Y:S01]  /*5260*/  MUFU.EX2 R10, R11 ;  /* 0x0000000b000a7308 */ /* 0x000ea20000000800 */
[C---:B---3--:R-:W-:Y:S01]  /*5270*/  FADD.FTZ R6, R195.reuse, R6 ;  /* 0x00000006c3067221 */ /* 0x048fe20000010000 */
[----:B------:R-:W-:-:S03]  /*5280*/  F2FP.F16.F32.PACK_AB R169, R195, R169 ;  /* 0x000000a9c3a9723e */ /* 0x000fc600000000ff */
[----:B----4-:R-:W-:-:S04]  /*5290*/  FADD.FTZ R13, R171, R6 ;  /* 0x00000006ab0d7221 */ /* 0x010fc80000010000 */
[C---:B--2---:R-:W-:Y:S01]  /*52a0*/  FADD.FTZ R6, R10.reuse, R13 ;  /* 0x0000000d0a067221 */ /* 0x044fe20000010000 */
[----:B------:R-:W-:Y:S01]  /*52b0*/  F2FP.F16.F32.PACK_AB R171, R10, R171 ;  /* 0x000000ab0aab723e */ /* 0x000fe200000000ff */
[----:B------:R-:W-:Y:S06]  /*52c0*/  @!P0 BRA `(.L_x_404) ;  /* 0x0000000000048947 */ /* 0x000fec0003800000 */
[----:B------:R-:W-:Y:S01]  /*52d0*/  BPT.TRAP 0x1 ;  /* 0x000000040000795c */ /* 0x000fe20000300000 */
.L_x_404:
[----:B------:R2:W3:Y:S01]  /*52e0*/  SYNCS.PHASECHK.TRANS64.TRYWAIT P1, [UR25+0x22850], R7 ;  /* 0x02285007ff0075a7 */ /* 0x0004e20008020159 */
[----:B------:R-:W-:Y:S05]  /*52f0*/  @!P0 BRA `(.L_x_405) ;  /* 0x0000000000048947 */ /* 0x000fea0003800000 */
[----:B------:R-:W-:Y:S01]  /*5300*/  BPT.TRAP 0x1 ;  /* 0x000000040000795c */ /* 0x000fe20000300000 */
.L_x_405:
[----:B---3--:R-:W-:Y:S05]  /*5310*/  @P1 BRA `(.L_x_406) ;  /* 0x0000000000081947 */ /* 0x008fea0003800000 */
[----:B------:R-:W3:Y:S02]  /*5320*/  SYNCS.PHASECHK.TRANS64.TRYWAIT P1, [UR25+0x22850], R7 ;  /* 0x02285007ff0075a7 */ /* 0x000ee40008020159 */
[----:B---3--:R-:W-:Y:S05]  /*5330*/  @!P1 BRA `(.L_x_407) ;  /* 0x000000ac00ec9947 */ /* 0x008fea0003800000 */
.L_x_406:
[----:B---3--:R-:W3:Y:S01]  /*5340*/  S2R R8, SR_TID.X ;  /* 0x0000000000087919 */ /* 0x008ee20000002100 */
[----:B------:R-:W-:Y:S01]  /*5350*/  UIMAD UR11, UR37, 0xc00, UR21 ;  /* 0x00000c00250b78a4 */ /* 0x000fe2000f8e0215 */
[----:B------:R-:W-:-:S06]  /*5360*/  UMOV UR7, 0x40000040 ;  /* 0x4000004000077882 */ /* 0x000fcc0000000000 */
[----:B------:R-:W-:Y:S01]  /*5370*/  UMOV UR6, UR11 ;  /* 0x0000000b00067c82 */ /* 0x000fe20008000000 */
[----:B---3--:R-:W-:-:S05]  /*5380*/  SHF.R.U32.HI R8, RZ, 0x7, R8 ;  /* 0x00000007ff087819 */ /* 0x008fca0000011608 */
[----:B0-2---:R-:W-:-:S05]  /*5390*/  VIADD R7, R8, 0x8 ;  /* 0x0000000808077836 */ /* 0x005fca0000000000 */
[----:B------:R0:W-:Y:S06]  /*53a0*/  BAR.SYNC.DEFER_BLOCKING R7, 0x100 ;  /* 0x000400070000751d */ /* 0x0001ec0000010000 */
[----:B------:R-:W-:-:S06]  /*53b0*/  WARPGROUP.ARRIVE ;  /* 0x00000000000079c5 */ /* 0x000fcc0000000000 */
        /* <DEDUP_REMOVED lines=32> */
[----:B0-----:R-:W-:Y:S05]  /*55c0*/  @!P0 BRA `(.L_x_408) ;  /* 0x0000000000048947 */ /* 0x001fea0003800000 */
[----:B------:R-:W-:Y:S01]  /*55d0*/  BPT.TRAP 0x1 ;  /* 0x000000040000795c */ /* 0x000fe20000300000 */
.L_x_408:
[----:B------:R-:W-:Y:S01]  /*55e0*/  UIADD3 UR25, UR25, 0x22860, URZ ;  /* 0x0002286019197890 */ /* 0x000fe2000fffe03f */
[----:B------:R-:W-:Y:S01]  /*55f0*/  PLOP3.LUT P1, PT, PT, PT, UP0, 0x80, 0x0 ;  /* 0x000000000000781c */ /* 0x000fe20003f2f008 */
[----:B------:R-:W-:Y:S02]  /*5600*/  IMAD.MOV.U32 R9, RZ, RZ, R4 ;  /* 0x000000ffff097224 */ /* 0x000fe400078e0004 */
[----:B------:R-:W-:Y:S01]  /*5610*/  UPRMT UR25, UR24, 0x654, UR25 ;  /* 0x0000065418197896 */ /* 0x000fe20008000019 */
[----:B------:R-:W-:-:S08]  /*5620*/  IMAD.MOV.U32 R8, RZ, RZ, R3 ;  /* 0x000000ffff087224 */ /* 0x000fd000078e0003 */
[----:B------:R-:W-:Y:S01]  /*5630*/  SYNCS.ARRIVE.TRANS64.RED.A1T0 RZ, [UR25], RZ ;  /* 0x000000ffffff79a7 */ /* 0x000fe20008100419 */
[----:B------:R-:W-:Y:S05]  /*5640*/  @P1 BRA `(.L_x_409) ;  /* 0xffffffe000ac1947 */ /* 0x000fea000383ffff */
.L_x_398:
[----:B------:R-:W0:Y:S01]  /*5650*/  SHFL.BFLY PT, R8, R5, 0x2, 0x1f ;  /* 0x0c401f0005087f89 */ /* 0x000e2200000e0000 */
[----:B------:R-:W-:Y:S01]  /*5660*/  UIADD3 UR37, UR37, 0x1, URZ ;  /* 0x0000000125257890 */ /* 0x000fe2000fffe03f */
[----:B------:R1:W-:Y:S06]  /*5670*/  BAR.ARV R0, 0x100 ;  /* 0x000400000000751d */ /* 0x0003ec0000002000 */
[----:B------:R-:W-:Y:S02]  /*5680*/  UISETP.NE.AND UP0, UPT, UR37, 0x2, UPT ;  /* 0x000000022500788c */ /* 0x000fe4000bf05270 */
[----:B------:R-:W-:Y:S06]  /*5690*/  BAR.ARV 0x8, 0x180 ;  /* 0x0206000000007b1d */ /* 0x000fec0000002000 */
[----:B-1----:R-:W-:Y:S01]  /*56a0*/  IMAD.MOV.U32 R0, RZ, RZ, -0x800000 ;  /* 0xff800000ff007424 */ /* 0x002fe200078e00ff */
[----:B------:R-:W-:Y:S01]  /*56b0*/  USEL UR4, URZ, 0x1, UP0 ;  /* 0x000000013f047887 */ /* 0x000fe20008000000 */
[----:B------:R-:W1:Y:S01]  /*56c0*/  SHFL.BFLY PT, R7, R6, 0x2, 0x1f ;  /* 0x0c401f0006077f89 */ /* 0x000e6200000e0000 */
[----:B------:R-:W-:Y:S01]  /*56d0*/  PLOP3.LUT P0, PT, PT, PT, PT, 0x8, 0x0 ;  /* 0x000000000000781c */ /* 0x000fe20003f0e170 */
[----:B------:R-:W-:Y:S01]  /*56e0*/  UIADD3 UR46, UR46, 0x1, URZ ;  /* 0x000000012e2e7890 */ /* 0x000fe2000fffe03f */
[----:B0-23--:R-:W-:Y:S01]  /*56f0*/  FADD.FTZ R9, R8, R5 ;  /* 0x0000000508097221 */ /* 0x00dfe20000010000 */
[----:B------:R-:W-:Y:S01]  /*5700*/  IMAD.MOV.U32 R5, RZ, RZ, RZ ;  /* 0x000000ffff057224 */ /* 0x000fe200078e00ff */
[----:B------:R-:W-:-:S02]  /*5710*/  USEL UR37, UR37, URZ, UP0 ;  /* 0x0000003f25257287 */ /* 0x000fc40008000000 */
[----:B------:R-:W-:Y:S01]  /*5720*/  ULOP3.LUT UR36, UR36, UR4, URZ, 0x3c, !UPT ;  /* 0x0000000424247292 */ /* 0x000fe2000f8e3c3f */
[----:B------:R-:W0:Y:S01]  /*5730*/  SHFL.BFLY PT, R8, R9, 0x1, 0x1f ;  /* 0x0c201f0009087f89 */ /* 0x000e2200000e0000 */
[----:B-1----:R-:W-:-:S05]  /*5740*/  FADD.FTZ R10, R7, R6 ;  /* 0x00000006070a7221 */ /* 0x002fca0000010000 */
[----:B------:R-:W1:Y:S01]  /*5750*/  SHFL.BFLY PT, R7, R10, 0x1, 0x1f ;  /* 0x0c201f000a077f89 */ /* 0x000e6200000e0000 */
[----:B0-----:R-:W-:Y:S01]  /*5760*/  FADD.FTZ R11, R9, R8 ;  /* 0x00000008090b7221 */ /* 0x001fe20000010000 */
[----:B------:R-:W-:Y:S02]  /*5770*/  IMAD.MOV.U32 R8, RZ, RZ, RZ ;  /* 0x000000ffff087224 */ /* 0x000fe400078e00ff */
[----:B------:R-:W-:Y:S02]  /*5780*/  IMAD.U32 R9, RZ, RZ, UR10 ;  /* 0x0000000aff097e24 */ /* 0x000fe4000f8e00ff */
[----:B------:R-:W-:-:S13]  /*5790*/  FSETP.NE.FTZ.AND P1, PT, R11, RZ, PT ;  /* 0x000000ff0b00720b */ /* 0x000fda0003f35000 */
[----:B------:R-:W0:Y:S01]  /*57a0*/  @P1 MUFU.RCP R8, R11 ;  /* 0x0000000b00081308 */ /* 0x000e220000001000 */
[----:B------:R-:W-:Y:S01]  /*57b0*/  @P1 FMUL.FTZ R9, R9, 0.69314718246459960938 ;  /* 0x3f31721809091820 */ /* 0x000fe20000410000 */
[----:B-1----:R-:W-:-:S05]  /*57c0*/  FADD.FTZ R6, R10, R7 ;  /* 0x000000070a067221 */ /* 0x002fca0000010000 */
[----:B------:R-:W-:Y:S01]  /*57d0*/  FSETP.NE.FTZ.AND P2, PT, R6, RZ, PT ;  /* 0x000000ff0600720b */ /* 0x000fe20003f55000 */
[----:B------:R-:W1:Y:S01]  /*57e0*/  @P1 MUFU.LG2 R7, R11 ;  /* 0x0000000b00071308 */ /* 0x000e620000000c00 */
[-C--:B0-----:R-:W-:Y:S01]  /*57f0*/  FMUL.FTZ R24, R24, R8.reuse ;  /* 0x0000000818187220 */ /* 0x081fe20000410000 */
[-C--:B------:R-:W-:Y:S01]  /*5800*/  FMUL.FTZ R25, R25, R8.reuse ;  /* 0x0000000819197220 */ /* 0x080fe20000410000 */
[----:B------:R-:W-:-:S09]  /*5810*/  FMUL.FTZ R28, R28, R8 ;  /* 0x000000081c1c7220 */ /* 0x000fd20000410000 */
[----:B------:R-:W0:Y:S01]  /*5820*/  @P2 MUFU.LG2 R10, R6 ;  /* 0x00000006000a2308 */ /* 0x000e220000000c00 */
[-C--:B------:R-:W-:Y:S01]  /*5830*/  FMUL.FTZ R29, R29, R8.reuse ;  /* 0x000000081d1d7220 */ /* 0x080fe20000410000 */
[-C--:B------:R-:W-:Y:S01]  /*5840*/  FMUL.FTZ R32, R32, R8.reuse ;  /* 0x0000000820207220 */ /* 0x080fe20000410000 */
[-C--:B------:R-:W-:Y:S01]  /*5850*/  FMUL.FTZ R33, R33, R8.reuse ;  /* 0x0000000821217220 */ /* 0x080fe20000410000 */
[-C--:B------:R-:W-:Y:S01]  /*5860*/  FMUL.FTZ R36, R36, R8.reuse ;  /* 0x0000000824247220 */ /* 0x080fe20000410000 */
[-C--:B------:R-:W-:Y:S01]  /*5870*/  FMUL.FTZ R37, R37, R8.reuse ;  /* 0x0000000825257220 */ /* 0x080fe20000410000 */
[-C--:B------:R-:W-:Y:S01]  /*5880*/  FMUL.FTZ R40, R40, R8.reuse ;  /* 0x0000000828287220 */ /* 0x080fe20000410000 */
[-C--:B------:R-:W-:Y:S01]  /*5890*/  FMUL.FTZ R41, R41, R8.reuse ;  /* 0x0000000829297220 */ /* 0x080fe20000410000 */
[----:B------:R2:W3:Y:S01]  /*58a0*/  @P2 MUFU.RCP R5, R6 ;  /* 0x0000000600052308 */ /* 0x0004e20000001000 */
        /* <DEDUP_REMOVED lines=54> */
[----:B------:R-:W-:-:S02]  /*5c10*/  IMAD.U32 R8, RZ, RZ, UR10 ;  /* 0x0000000aff087e24 */ /* 0x000fc4000f8e00ff */
[----:B-1----:R-:W-:Y:S01]  /*5c20*/  @P1 FMUL.FTZ R7, R7, 0.69314718246459960938 ;  /* 0x3f31721807071820 */ /* 0x002fe20000410000 */
[----:B0-----:R-:W-:Y:S01]  /*5c30*/  @P2 FMUL.FTZ R10, R10, 0.69314718246459960938 ;  /* 0x3f3172180a0a2820 */ /* 0x001fe20000410000 */
[----:B--2---:R-:W-:Y:S02]  /*5c40*/  IMAD.MOV.U32 R6, RZ, RZ, -0x800000 ;  /* 0xff800000ff067424 */ /* 0x004fe400078e00ff */
[----:B------:R-:W-:Y:S01]  /*5c50*/  @P2 FMUL.FTZ R8, R8, 0.69314718246459960938 ;  /* 0x3f31721808082820 */ /* 0x000fe20000410000 */
[-C--:B---3--:R-:W-:Y:S01]  /*5c60*/  FMUL.FTZ R26, R26, R5.reuse ;  /* 0x000000051a1a7220 */ /* 0x088fe20000410000 */
        /* <DEDUP_REMOVED lines=65> */
.L_x_385:
[----:B------:R-:W0:Y:S08]  /*6080*/  S2UR UR4, SR_CgaCtaId ;  /* 0x00000000000479c3 */ /* 0x000e300000008800 */
[----:B------:R-:W-:Y:S06]  /*6090*/  BAR.SYNC.DEFER_BLOCKING 0x5, 0x180 ;  /* 0x0146000000007b1d */ /* 0x000fec0000010000 */
[----:B------:R-:W-:Y:S01]  /*60a0*/  UMOV UR8, 0x400 ;  /* 0x0000040000087882 */ /* 0x000fe20000000000 */
[----:B------:R-:W-:Y:S01]  /*60b0*/  BSSY B0, `(.L_x_410) ;  /* 0x000047f000007945 */ /* 0x000fe20003800000 */
[----:B0-----:R-:W-:-:S09]  /*60c0*/  ULEA UR8, UR4, UR8, 0x18 ;  /* 0x0000000804087291 */ /* 0x001fd2000f8ec03f */
[----:B------:R-:W0:Y:S02]  /*60d0*/  LDS.128 R8, [UR8+0x228d0] ;  /* 0x0228d008ff087984 */ /* 0x000e240008000c00 */
[----:B0-----:R-:W-:Y:S02]  /*60e0*/  R2UR UR6, R9 ;  /* 0x00000000090672ca */ /* 0x001fe400000e0000 */
[----:B------:R-:W-:Y:S02]  /*60f0*/  R2UR UR5, R10 ;  /* 0x000000000a0572ca */ /* 0x000fe400000e0000 */
[----:B------:R-:W-:Y:S01]  /*6100*/  R2UR UR7, R11 ;  /* 0x000000000b0772ca */ /* 0x000fe200000e0000 */
[----:B------:R-:W-:Y:S06]  /*6110*/  BAR.ARV 0x4, 0x180 ;  /* 0x0106000000007b1d */ /* 0x000fec0000002000 */
[----:B------:R-:W-:Y:S08]  /*6120*/  @P0 BRA `(.L_x_411) ;  /* 0x0000003800000947 */ /* 0x000ff00003800000 */
[----:B------:R-:W2:Y:S01]  /*6130*/  LDL R3, [R1+0x30] ;  /* 0x0000300001037983 */ /* 0x000ea20000100800 */
[----:B------:R-:W0:Y:S01]  /*6140*/  S2UR UR4, SR_SWINHI ;  /* 0x00000000000479c3 */ /* 0x000e220000002f00 */
[----:B------:R-:W-:Y:S01]  /*6150*/  IMAD.MOV.U32 R4, RZ, RZ, 0x2 ;  /* 0x00000002ff047424 */ /* 0x000fe200078e00ff */
[----:B------:R-:W-:Y:S01]  /*6160*/  F2FP.F16.F32.PACK_AB R10, R29, R28 ;  /* 0x0000001c1d0a723e */ /* 0x000fe200000000ff */
[----:B------:R-:W-:Y:S01]  /*6170*/  ULDC.64 UR14, c[0x0][0xc00] ;  /* 0x00030000000e7ab9 */ /* 0x000fe20000000a00 */
[----:B------:R-:W3:Y:S01]  /*6180*/  LDL R176, [R1+0x2c] ;  /* 0x00002c0001b07983 */ /* 0x000ee20000100800 */
[----:B------:R-:W-:Y:S01]  /*6190*/  UMOV UR10, UR8 ;  /* 0x00000008000a7c82 */ /* 0x000fe20008000000 */
[----:B0-----:R-:W-:Y:S01]  /*61a0*/  UMOV UR11, UR4 ;  /* 0x00000004000b7c82 */ /* 0x001fe20008000000 */
[----:B------:R-:W-:Y:S02]  /*61b0*/  F2FP.F16.F32.PACK_AB R11, R31, R30 ;  /* 0x0000001e1f0b723e */ /* 0x000fe400000000ff */
[----:B------:R-:W-:-:S02]  /*61c0*/  F2FP.F16.F32.PACK_AB R14, R37, R36 ;  /* 0x00000024250e723e */ /* 0x000fc400000000ff */
[----:B------:R-:W-:Y:S01]  /*61d0*/  F2FP.F16.F32.PACK_AB R15, R39, R38 ;  /* 0x00000026270f723e */ /* 0x000fe200000000ff */
[----:B------:R-:W-:Y:S02]  /*61e0*/  USHF.L.U32 UR4, UR39, 0x2, URZ ;  /* 0x0000000227047899 */ /* 0x000fe4000800063f */
[----:B------:R-:W-:Y:S02]  /*61f0*/  USHF.L.U64.HI UR16, UR39, 0x2, UR40 ;  /* 0x0000000227107899 */ /* 0x000fe40008010228 */
[----:B------:R-:W-:-:S04]  /*6200*/  UIADD3 UR9, UP0, UR4, UR14, URZ ;  /* 0x0000000e04097290 */ /* 0x000fc8000ff1e03f */
[----:B------:R-:W-:Y:S01]  /*6210*/  UIADD3.X UR12, UR16, UR15, URZ, UP0, !UPT ;  /* 0x0000000f100c7290 */ /* 0x000fe200087fe43f */
[----:B------:R-:W-:Y:S01]  /*6220*/  BAR.SYNC.DEFER_BLOCKING 0x1, 0x100 ;  /* 0x0044000000007b1d */ /* 0x000fe20000010000 */
[----:B--2---:R-:W-:-:S03]  /*6230*/  IMAD.WIDE R4, R3, R4, UR10 ;  /* 0x0000000a03047e25 */ /* 0x004fc6000f8e0204 */
[C---:B------:R-:W-:Y:S02]  /*6240*/  IADD3 R163, P0, R4.reuse, 0x40, RZ ;  /* 0x0000004004a37810 */ /* 0x040fe40007f1e0ff */
[C---:B------:R-:W-:Y:S02]  /*6250*/  IADD3 R13, P1, R4.reuse, 0x20, RZ ;  /* 0x00000020040d7810 */ /* 0x040fe40007f3e0ff */
[----:B------:R-:W-:Y:S02]  /*6260*/  LOP3.LUT R162, R163, 0x380, RZ, 0xc0, !PT ;  /* 0x00000380a3a27812 */ /* 0x000fe400078ec0ff */
[----:B------:R-:W-:Y:S02]  /*6270*/  LOP3.LUT R12, R13, 0x380, RZ, 0xc0, !PT ;  /* 0x000003800d0c7812 */ /* 0x000fe400078ec0ff */
[----:B------:R-:W-:Y:S02]  /*6280*/  LOP3.LUT R9, R4, 0x380, RZ, 0xc0, !PT ;  /* 0x0000038004097812 */ /* 0x000fe400078ec0ff */
[----:B------:R-:W-:-:S02]  /*6290*/  SHF.R.U64 R162, R162, 0x3, RZ ;  /* 0x00000003a2a27819 */ /* 0x000fc400000012ff */
[C---:B------:R-:W-:Y:S02]  /*62a0*/  IADD3 R171, P5, R4.reuse, 0x4040, RZ ;  /* 0x0000404004ab7810 */ /* 0x040fe40007fbe0ff */
[C---:B------:R-:W-:Y:S02]  /*62b0*/  IADD3 R167, P3, R4.reuse, 0x4000, RZ ;  /* 0x0000400004a77810 */ /* 0x040fe40007f7e0ff */
[----:B------:R-:W-:Y:S02]  /*62c0*/  IADD3 R153, P2, R4, 0x4060, RZ ;  /* 0x0000406004997810 */ /* 0x000fe40007f5e0ff */
[----:B------:R-:W-:Y:S02]  /*62d0*/  SHF.R.U64 R12, R12, 0x3, RZ ;  /* 0x000000030c0c7819 */ /* 0x000fe400000012ff */
[----:B------:R-:W-:Y:S02]  /*62e0*/  IADD3 R165, P4, R4, 0x60, RZ ;  /* 0x0000006004a57810 */ /* 0x000fe40007f9e0ff */
[----:B------:R-:W-:-:S02]  /*62f0*/  SHF.R.U64 R9, R9, 0x3, RZ ;  /* 0x0000000309097819 */ /* 0x000fc400000012ff */
[----:B------:R-:W-:Y:S01]  /*6300*/  LOP3.LUT R162, R162, R163, RZ, 0x3c, !PT ;  /* 0x000000a3a2a27212 */ /* 0x000fe200078e3cff */
[----:B------:R-:W-:Y:S01]  /*6310*/  IMAD.X R163, RZ, RZ, R5, P0 ;  /* 0x000000ffffa37224 */ /* 0x000fe200000e0605 */
[C---:B------:R-:W-:Y:S02]  /*6320*/  IADD3 R169, P6, R4.reuse, 0x4020, RZ ;  /* 0x0000402004a97810 */ /* 0x040fe40007fde0ff */
[----:B------:R-:W-:Y:S02]  /*6330*/  LOP3.LUT R170, R171, 0x380, RZ, 0xc0, !PT ;  /* 0x00000380abaa7812 */ /* 0x000fe400078ec0ff */
[----:B------:R-:W-:Y:S02]  /*6340*/  LOP3.LUT R166, R167, 0x380, RZ, 0xc0, !PT ;  /* 0x00000380a7a67812 */ /* 0x000fe400078ec0ff */
[----:B------:R-:W-:Y:S02]  /*6350*/  LOP3.LUT R152, R153, 0x380, RZ, 0xc0, !PT ;  /* 0x0000038099987812 */ /* 0x000fe400078ec0ff */
[----:B------:R-:W-:-:S02]  /*6360*/  IADD3 R155, P0, R4, 0x8020, RZ ;  /* 0x00008020049b7810 */ /* 0x000fc40007f1e0ff */
[----:B------:R-:W-:Y:S01]  /*6370*/  LOP3.LUT R12, R12, R13, RZ, 0x3c, !PT ;  /* 0x0000000d0c0c7212 */ /* 0x000fe200078e3cff */
[--C-:B------:R-:W-:Y:S01]  /*6380*/  IMAD.X R13, RZ, RZ, R5.reuse, P1 ;  /* 0x000000ffff0d7224 */ /* 0x100fe200008e0605 */
[----:B------:R-:W-:Y:S02]  /*6390*/  LOP3.LUT R164, R165, 0x380, RZ, 0xc0, !PT ;  /* 0x00000380a5a47812 */ /* 0x000fe400078ec0ff */
[----:B------:R-:W-:Y:S01]  /*63a0*/  LOP3.LUT R8, R9, R4, RZ, 0x3c, !PT ;  /* 0x0000000409087212 */ /* 0x000fe200078e3cff */
[----:B------:R-:W-:Y:S01]  /*63b0*/  IMAD.MOV.U32 R9, RZ, RZ, R5 ;  /* 0x000000ffff097224 */ /* 0x000fe200078e0005 */
[----:B------:R-:W-:Y:S02]  /*63c0*/  LOP3.LUT R168, R169, 0x380, RZ, 0xc0, !PT ;  /* 0x00000380a9a87812 */ /* 0x000fe400078ec0ff */
[----:B------:R-:W-:Y:S02]  /*63d0*/  SHF.R.U64 R170, R170, 0x3, RZ ;  /* 0x00000003aaaa7819 */ /* 0x000fe400000012ff */
[----:B------:R-:W-:-:S02]  /*63e0*/  IADD3 R173, P1, R4, 0x8000, RZ ;  /* 0x0000800004ad7810 */ /* 0x000fc40007f3e0ff */
[----:B------:R-:W-:Y:S02]  /*63f0*/  SHF.R.U64 R166, R166, 0x3, RZ ;  /* 0x00000003a6a67819 */ /* 0x000fe400000012ff */
[----:B------:R-:W-:Y:S02]  /*6400*/  SHF.R.U64 R152, R152, 0x3, RZ ;  /* 0x0000000398987819 */ /* 0x000fe400000012ff */
[----:B------:R-:W-:Y:S02]  /*6410*/  LOP3.LUT R154, R155, 0x380, RZ, 0xc0, !PT ;  /* 0x000003809b9a7812 */ /* 0x000fe400078ec0ff */
[----:B------:R-:W-:Y:S02]  /*6420*/  SHF.R.U64 R164, R164, 0x3, RZ ;  /* 0x00000003a4a47819 */ /* 0x000fe400000012ff */
[----:B------:R-:W-:Y:S02]  /*6430*/  SHF.R.U64 R168, R168, 0x3, RZ ;  /* 0x00000003a8a87819 */ /* 0x000fe400000012ff */
[----:B------:R-:W-:-:S02]  /*6440*/  MOV R7, R8 ;  /* 0x0000000800077202 */ /* 0x000fc40000000f00 */
[----:B------:R-:W-:Y:S01]  /*6450*/  LOP3.LUT R170, R170, R171, RZ, 0x3c, !PT ;  /* 0x000000abaaaa7212 */ /* 0x000fe200078e3cff */
[--C-:B------:R-:W-:Y:S01]  /*6460*/  IMAD.X R171, RZ, RZ, R5.reuse, P5 ;  /* 0x000000ffffab7224 */ /* 0x100fe200028e0605 */
[----:B------:R-:W-:Y:S02]  /*6470*/  LOP3.LUT R172, R173, 0x380, RZ, 0xc0, !PT ;  /* 0x00000380adac7812 */ /* 0x000fe400078ec0ff */
[----:B------:R-:W-:Y:S01]  /*6480*/  LOP3.LUT R166, R166, R167, RZ, 0x3c, !PT ;  /* 0x000000a7a6a67212 */ /* 0x000fe200078e3cff */
[--C-:B------:R-:W-:Y:S01]  /*6490*/  IMAD.X R167, RZ, RZ, R5.reuse, P3 ;  /* 0x000000ffffa77224 */ /* 0x100fe200018e0605 */
[----:B------:R-:W-:Y:S02]  /*64a0*/  F2FP.F16.F32.PACK_AB R8, R25, R24 ;  /* 0x000000181908723e */ /* 0x000fe400000000ff */
[----:B------:R-:W-:Y:S02]  /*64b0*/  F2FP.F16.F32.PACK_AB R9, R27, R26 ;  /* 0x0000001a1b09723e */ /* 0x000fe400000000ff */
[----:B------:R-:W-:Y:S01]  /*64c0*/  LOP3.LUT R152, R152, R153, RZ, 0x3c, !PT ;  /* 0x0000009998987212 */ /* 0x000fe200078e3cff */
[----:B------:R-:W-:Y:S01]  /*64d0*/  IMAD.X R153, RZ, RZ, R5, P2 ;  /* 0x000000ffff997224 */ /* 0x000fe200010e0605 */
[----:B------:R-:W-:-:S02]  /*64e0*/  MOV R3, R12 ;  /* 0x0000000c00037202 */ /* 0x000fc40000000f00 */
[----:B------:R-:W-:Y:S02]  /*64f0*/  SHF.R.U64 R154, R154, 0x3, RZ ;  /* 0x000000039a9a7819 */ /* 0x000fe400000012ff */
[----:B------:R-:W-:Y:S01]  /*6500*/  LOP3.LUT R164, R164, R165, RZ, 0x3c, !PT ;  /* 0x000000a5a4a47212 */ /* 0x000fe200078e3cff */
[--C-:B------:R-:W-:Y:S01]  /*6510*/  IMAD.X R165, RZ, RZ, R5.reuse, P4 ;  /* 0x000000ffffa57224 */ /* 0x100fe200020e0605 */
[----:B------:R-:W-:Y:S02]  /*6520*/  F2FP.F16.F32.PACK_AB R12, R33, R32 ;  /* 0x00000020210c723e */ /* 0x000fe400000000ff */
[----:B------:R-:W-:Y:S02]  /*6530*/  F2FP.F16.F32.PACK_AB R13, R35, R34 ;  /* 0x00000022230d723e */ /* 0x000fe400000000ff */
[----:B------:R-:W-:Y:S02]  /*6540*/  IADD3 R21, P5, R4, 0xc020, RZ ;  /* 0x0000c02004157810 */ /* 0x000fe40007fbe0ff */
[----:B------:R-:W-:Y:S01]  /*6550*/  LOP3.LUT R168, R168, R169, RZ, 0x3c, !PT ;  /* 0x000000a9a8a87212 */ /* 0x000fe200078e3cff */
[----:B------:R-:W-:Y:S01]  /*6560*/  IMAD.X R169, RZ, RZ, R5, P6 ;  /* 0x000000ffffa97224 */ /* 0x000fe200030e0605 */
[----:B------:R-:W-:-:S02]  /*6570*/  IADD3 R159, P3, R4, 0x8060, RZ ;  /* 0x00008060049f7810 */ /* 0x000fc40007f7e0ff */
[----:B------:R-:W-:Y:S02]  /*6580*/  IADD3 R157, P2, R4, 0xc040, RZ ;  /* 0x0000c040049d7810 */ /* 0x000fe40007f5e0ff */
[----:B------:R-:W-:Y:S02]  /*6590*/  SHF.R.U64 R172, R172, 0x3, RZ ;  /* 0x00000003acac7819 */ /* 0x000fe400000012ff */
[----:B------:R-:W-:Y:S01]  /*65a0*/  IADD3 R175, P4, R4, 0x8040, RZ ;  /* 0x0000804004af7810 */ /* 0x000fe20007f9e0ff */
[----:B------:R0:W-:Y:S01]  /*65b0*/  STSM.16.M88.4 [R7], R8 ;  /* 0x0000000807007844 */ /* 0x0001e20000000200 */
[----:B------:R-:W-:Y:S01]  /*65c0*/  LOP3.LUT R154, R154, R155, RZ, 0x3c, !PT ;  /* 0x0000009b9a9a7212 */ /* 0x000fe200078e3cff */
[----:B------:R-:W-:Y:S01]  /*65d0*/  IMAD.X R155, RZ, RZ, R5, P0 ;  /* 0x000000ffff9b7224 */ /* 0x000fe200000e0605 */
[----:B------:R-:W-:Y:S01]  /*65e0*/  IADD3 R161, P6, R4, 0xc000, RZ ;  /* 0x0000c00004a17810 */ /* 0x000fe20007fde0ff */
[----:B------:R1:W-:Y:S01]  /*65f0*/  STSM.16.M88.4 [R3], R12 ;  /* 0x0000000c03007844 */ /* 0x0003e20000000200 */
[----:B------:R-:W-:-:S02]  /*6600*/  LOP3.LUT R20, R21, 0x380, RZ, 0xc0, !PT ;  /* 0x0000038015147812 */ /* 0x000fc400078ec0ff */
[----:B------:R-:W-:Y:S02]  /*6610*/  LOP3.LUT R158, R159, 0x380, RZ, 0xc0, !PT ;  /* 0x000003809f9e7812 */ /* 0x000fe400078ec0ff */
[----:B------:R-:W-:Y:S02]  /*6620*/  LOP3.LUT R156, R157, 0x380, RZ, 0xc0, !PT ;  /* 0x000003809d9c7812 */ /* 0x000fe400078ec0ff */
[----:B------:R-:W-:Y:S02]  /*6630*/  MOV R163, R162 ;  /* 0x000000a200a37202 */ /* 0x000fe40000000f00 */
[----:B------:R-:W-:Y:S01]  /*6640*/  LOP3.LUT R172, R172, R173, RZ, 0x3c, !PT ;  /* 0x000000adacac7212 */ /* 0x000fe200078e3cff */
[----:B------:R-:W-:Y:S01]  /*6650*/  IMAD.X R173, RZ, RZ, R5, P1 ;  /* 0x000000ffffad7224 */ /* 0x000fe200008e0605 */
[----:B------:R-:W-:Y:S02]  /*6660*/  LOP3.LUT R174, R175, 0x380, RZ, 0xc0, !PT ;  /* 0x00000380afae7812 */ /* 0x000fe400078ec0ff */
[----:B0-----:R-:W-:-:S02]  /*6670*/  F2FP.F16.F32.PACK_AB R8, R41, R40 ;  /* 0x000000282908723e */ /* 0x001fc400000000ff */
[----:B------:R-:W-:Y:S02]  /*6680*/  F2FP.F16.F32.PACK_AB R9, R43, R42 ;  /* 0x0000002a2b09723e */ /* 0x000fe400000000ff */
[----:B------:R-:W-:Y:S02]  /*6690*/  F2FP.F16.F32.PACK_AB R10, R45, R44 ;  /* 0x0000002c2d0a723e */ /* 0x000fe400000000ff */
[----:B------:R-:W-:Y:S02]  /*66a0*/  F2FP.F16.F32.PACK_AB R11, R47, R46 ;  /* 0x0000002e2f0b723e */ /* 0x000fe400000000ff */
[----:B------:R-:W-:Y:S02]  /*66b0*/  MOV R164, R164 ;  /* 0x000000a400a47202 */ /* 0x000fe40000000f00 */
[----:B-1----:R-:W-:Y:S02]  /*66c0*/  F2FP.F16.F32.PACK_AB R12, R49, R48 ;  /* 0x00000030310c723e */ /* 0x002fe400000000ff */
[----:B------:R-:W-:-:S02]  /*66d0*/  F2FP.F16.F32.PACK_AB R13, R51, R50 ;  /* 0x00000032330d723e */ /* 0x000fc400000000ff */
[----:B------:R-:W-:Y:S02]  /*66e0*/  F2FP.F16.F32.PACK_AB R14, R53, R52 ;  /* 0x00000034350e723e */ /* 0x000fe400000000ff */
[----:B------:R-:W-:Y:S02]  /*66f0*/  F2FP.F16.F32.PACK_AB R15, R55, R54 ;  /* 0x00000036370f723e */ /* 0x000fe400000000ff */
[----:B------:R-:W-:Y:S02]  /*6700*/  LOP3.LUT R160, R161, 0x380, RZ, 0xc0, !PT ;  /* 0x00000380a1a07812 */ /* 0x000fe400078ec0ff */
[----:B------:R-:W-:Y:S02]  /*6710*/  SHF.R.U64 R20, R20, 0x3, RZ ;  /* 0x0000000314147819 */ /* 0x000fe400000012ff */
[----:B------:R-:W-:Y:S01]  /*6720*/  IADD3 R3, P1, R4, 0xc060, RZ ;  /* 0x0000c06004037810 */ /* 0x000fe20007f3e0ff */
[----:B------:R0:W-:Y:S01]  /*6730*/  STSM.16.M88.4 [R163], R8 ;  /* 0x00000008a3007844 */ /* 0x0001e20000000200 */
[----:B------:R-:W-:-:S02]  /*6740*/  SHF.R.U64 R158, R158, 0x3, RZ ;  /* 0x000000039e9e7819 */ /* 0x000fc400000012ff */
[----:B------:R-:W-:Y:S02]  /*6750*/  SHF.R.U64 R156, R156, 0x3, RZ ;  /* 0x000000039c9c7819 */ /* 0x000fe400000012ff */
[----:B------:R-:W-:Y:S02]  /*6760*/  MOV R162, R152 ;  /* 0x0000009800a27202 */ /* 0x000fe40000000f00 */
[----:B------:R-:W-:Y:S01]  /*6770*/  MOV R7, R154 ;  /* 0x0000009a00077202 */ /* 0x000fe20000000f00 */
[----:B------:R1:W-:Y:S01]  /*6780*/  STSM.16.M88.4 [R164], R12 ;  /* 0x0000000ca4007844 */ /* 0x0003e20000000200 */
[----:B------:R-:W-:Y:S02]  /*6790*/  SHF.R.U64 R174, R174, 0x3, RZ ;  /* 0x00000003aeae7819 */ /* 0x000fe400000012ff */
[----:B------:R-:W-:Y:S02]  /*67a0*/  MOV R166, R166 ;  /* 0x000000a600a67202 */ /* 0x000fe40000000f00 */
[----:B------:R-:W-:-:S02]  /*67b0*/  F2FP.F16.F32.PACK_AB R152, R57, R56 ;  /* 0x000000383998723e */ /* 0x000fc400000000ff */
[----:B------:R-:W-:Y:S02]  /*67c0*/  F2FP.F16.F32.PACK_AB R153, R59, R58 ;  /* 0x0000003a3b99723e */ /* 0x000fe400000000ff */
[----:B------:R-:W-:Y:S02]  /*67d0*/  F2FP.F16.F32.PACK_AB R154, R61, R60 ;  /* 0x0000003c3d9a723e */ /* 0x000fe400000000ff */
[----:B------:R-:W-:Y:S02]  /*67e0*/  F2FP.F16.F32.PACK_AB R155, R63, R62 ;  /* 0x0000003e3f9b723e */ /* 0x000fe400000000ff */
[----:B------:R-:W-:Y:S02]  /*67f0*/  SHF.R.U64 R160, R160, 0x3, RZ ;  /* 0x00000003a0a07819 */ /* 0x000fe400000012ff */
[----:B------:R-:W-:Y:S02]  /*6800*/  MOV R168, R168 ;  /* 0x000000a800a87202 */ /* 0x000fe40000000f00 */
[----:B0-----:R-:W-:-:S02]  /*6810*/  F2FP.F16.F32.PACK_AB R8, R65, R64 ;  /* 0x000000404108723e */ /* 0x001fc400000000ff */
[----:B------:R-:W-:Y:S02]  /*6820*/  F2FP.F16.F32.PACK_AB R9, R67, R66 ;  /* 0x000000424309723e */ /* 0x000fe400000000ff */
[----:B------:R-:W-:Y:S02]  /*6830*/  F2FP.F16.F32.PACK_AB R10, R69, R68 ;  /* 0x00000044450a723e */ /* 0x000fe400000000ff */
[----:B------:R-:W-:Y:S02]  /*6840*/  F2FP.F16.F32.PACK_AB R11, R71, R70 ;  /* 0x00000046470b723e */ /* 0x000fe400000000ff */
[----:B------:R-:W-:Y:S01]  /*6850*/  LOP3.LUT R20, R20, R21, RZ, 0x3c, !PT ;  /* 0x0000001514147212 */ /* 0x000fe200078e3cff */
[----:B------:R-:W-:Y:S01]  /*6860*/  IMAD.X R21, RZ, RZ, R5, P5 ;  /* 0x000000ffff157224 */ /* 0x000fe200028e0605 */
[----:B------:R-:W-:Y:S02]  /*6870*/  LOP3.LUT R4, R3, 0x380, RZ, 0xc0, !PT ;  /* 0x0000038003047812 */ /* 0x000fe400078ec0ff */
[----:B------:R-:W-:-:S02]  /*6880*/  MOV R170, R170 ;  /* 0x000000aa00aa7202 */ /* 0x000fc40000000f00 */
[----:B-1----:R-:W-:Y:S02]  /*6890*/  F2FP.F16.F32.PACK_AB R12, R73, R72 ;  /* 0x00000048490c723e */ /* 0x002fe400000000ff */
[----:B------:R-:W-:Y:S02]  /*68a0*/  F2FP.F16.F32.PACK_AB R13, R75, R74 ;  /* 0x0000004a4b0d723e */ /* 0x000fe400000000ff */
[----:B------:R-:W-:Y:S02]  /*68b0*/  F2FP.F16.F32.PACK_AB R14, R77, R76 ;  /* 0x0000004c4d0e723e */ /* 0x000fe400000000ff */
[----:B------:R-:W-:Y:S02]  /*68c0*/  F2FP.F16.F32.PACK_AB R15, R79, R78 ;  /* 0x0000004e4f0f723e */ /* 0x000fe400000000ff */
[----:B------:R-:W-:Y:S01]  /*68d0*/  LOP3.LUT R158, R158, R159, RZ, 0x3c, !PT ;  /* 0x0000009f9e9e7212 */ /* 0x000fe200078e3cff */
[--C-:B------:R-:W-:Y:S01]  /*68e0*/  IMAD.X R159, RZ, RZ, R5.reuse, P3 ;  /* 0x000000ffff9f7224 */ /* 0x100fe200018e0605 */
[----:B------:R-:W-:Y:S01]  /*68f0*/  LOP3.LUT R156, R156, R157, RZ, 0x3c, !PT ;  /* 0x0000009d9c9c7212 */ /* 0x000fe200078e3cff */
[--C-:B------:R-:W-:Y:S01]  /*6900*/  IMAD.X R157, RZ, RZ, R5.reuse, P2 ;  /* 0x000000ffff9d7224 */ /* 0x100fe200010e0605 */
[----:B------:R-:W-:Y:S01]  /*6910*/  LOP3.LUT R174, R174, R175, RZ, 0x3c, !PT ;  /* 0x000000afaeae7212 */ /* 0x000fe200078e3cff */
[--C-:B------:R-:W-:Y:S01]  /*6920*/  IMAD.X R175, RZ, RZ, R5.reuse, P4 ;  /* 0x000000ffffaf7224 */ /* 0x100fe200020e0605 */
[----:B------:R-:W-:Y:S01]  /*6930*/  LOP3.LUT R160, R160, R161, RZ, 0x3c, !PT ;  /* 0x000000a1a0a07212 */ /* 0x000fe200078e3cff */
[----:B------:R0:W-:Y:S01]  /*6940*/  STSM.16.M88.4 [R166], R152 ;  /* 0x00000098a6007844 */ /* 0x0001e20000000200 */
[----:B------:R-:W-:Y:S01]  /*6950*/  SHF.R.U64 R4, R4, 0x3, RZ ;  /* 0x0000000304047819 */ /* 0x000fe200000012ff */
[----:B------:R-:W-:Y:S01]  /*6960*/  IMAD.X R161, RZ, RZ, R5, P6 ;  /* 0x000000ffffa17224 */ /* 0x000fe200030e0605 */
[----:B------:R-:W-:Y:S01]  /*6970*/  F2FP.F16.F32.PACK_AB R164, R81, R80 ;  /* 0x0000005051a4723e */ /* 0x000fe200000000ff */
[----:B------:R1:W-:Y:S01]  /*6980*/  STSM.16.M88.4 [R168], R8 ;  /* 0x00000008a8007844 */ /* 0x0003e20000000200 */
[----:B------:R-:W-:-:S02]  /*6990*/  F2FP.F16.F32.PACK_AB R165, R83, R82 ;  /* 0x0000005253a5723e */ /* 0x000fc400000000ff */
[----:B------:R-:W-:Y:S01]  /*69a0*/  F2FP.F16.F32.PACK_AB R167, R87, R86 ;  /* 0x0000005657a7723e */ /* 0x000fe200000000ff */
[----:B------:R2:W-:Y:S01]  /*69b0*/  STSM.16.M88.4 [R170], R12 ;  /* 0x0000000caa007844 */ /* 0x0005e20000000200 */
[----:B------:R-:W-:Y:S02]  /*69c0*/  MOV R172, R172 ;  /* 0x000000ac00ac7202 */ /* 0x000fe40000000f00 */
[----:B------:R-:W-:Y:S02]  /*69d0*/  F2FP.F16.F32.PACK_AB R169, R91, R90 ;  /* 0x0000005a5ba9723e */ /* 0x000fe400000000ff */
[----:B------:R-:W-:Y:S02]  /*69e0*/  F2FP.F16.F32.PACK_AB R171, R95, R94 ;  /* 0x0000005e5fab723e */ /* 0x000fe400000000ff */
[----:B0-----:R-:W-:Y:S02]  /*69f0*/  F2FP.F16.F32.PACK_AB R166, R85, R84 ;  /* 0x0000005455a6723e */ /* 0x001fe400000000ff */
[----:B------:R-:W-:-:S02]  /*6a00*/  MOV R20, R20 ;  /* 0x0000001400147202 */ /* 0x000fc40000000f00 */
[----:B-1----:R-:W-:Y:S02]  /*6a10*/  F2FP.F16.F32.PACK_AB R168, R89, R88 ;  /* 0x0000005859a8723e */ /* 0x002fe400000000ff */
[----:B------:R-:W-:Y:S02]  /*6a20*/  MOV R173, R158 ;  /* 0x0000009e00ad7202 */ /* 0x000fe40000000f00 */
[----:B--2---:R-:W-:Y:S02]  /*6a30*/  F2FP.F16.F32.PACK_AB R170, R93, R92 ;  /* 0x0000005c5daa723e */ /* 0x004fe400000000ff */
[----:B------:R-:W-:Y:S02]  /*6a40*/  MOV R21, R156 ;  /* 0x0000009c00157202 */ /* 0x000fe40000000f00 */
[----:B------:R-:W-:Y:S02]  /*6a50*/  F2FP.F16.F32.PACK_AB R152, R97, R96 ;  /* 0x000000606198723e */ /* 0x000fe400000000ff */
[----:B------:R-:W-:-:S02]  /*6a60*/  F2FP.F16.F32.PACK_AB R153, R99, R98 ;  /* 0x000000626399723e */ /* 0x000fc400000000ff */
[----:B------:R-:W-:Y:S02]  /*6a70*/  F2FP.F16.F32.PACK_AB R154, R101, R100 ;  /* 0x00000064659a723e */ /* 0x000fe400000000ff */
[----:B------:R-:W-:Y:S01]  /*6a80*/  F2FP.F16.F32.PACK_AB R155, R103, R102 ;  /* 0x00000066679b723e */ /* 0x000fe200000000ff */
[----:B------:R-:W-:Y:S01]  /*6a90*/  IMAD.X R5, RZ, RZ, R5, P1 ;  /* 0x000000ffff057224 */ /* 0x000fe200008e0605 */
[----:B------:R-:W-:Y:S01]  /*6aa0*/  LOP3.LUT R4, R4, R3, RZ, 0x3c, !PT ;  /* 0x0000000304047212 */ /* 0x000fe200078e3cff */
[----:B------:R0:W-:Y:S01]  /*6ab0*/  STSM.16.M88.4 [R162], R164 ;  /* 0x000000a4a2007844 */ /* 0x0001e20000000200 */
[----:B------:R-:W-:Y:S02]  /*6ac0*/  MOV R174, R174 ;  /* 0x000000ae00ae7202 */ /* 0x000fe40000000f00 */
[----:B------:R-:W-:Y:S02]  /*6ad0*/  F2FP.F16.F32.PACK_AB R156, R105, R104 ;  /* 0x00000068699c723e */ /* 0x000fe400000000ff */
[----:B------:R-:W-:-:S02]  /*6ae0*/  F2FP.F16.F32.PACK_AB R157, R107, R106 ;  /* 0x0000006a6b9d723e */ /* 0x000fc400000000ff */
[----:B------:R-:W-:Y:S02]  /*6af0*/  F2FP.F16.F32.PACK_AB R158, R109, R108 ;  /* 0x0000006c6d9e723e */ /* 0x000fe400000000ff */
[----:B------:R-:W-:Y:S02]  /*6b00*/  F2FP.F16.F32.PACK_AB R159, R111, R110 ;  /* 0x0000006e6f9f723e */ /* 0x000fe400000000ff */
[----:B------:R-:W-:Y:S01]  /*6b10*/  MOV R3, R160 ;  /* 0x000000a000037202 */ /* 0x000fe20000000f00 */
[----:B------:R-:W-:Y:S01]  /*6b20*/  STSM.16.M88.4 [R172], R168 ;  /* 0x000000a8ac007844 */ /* 0x000fe20000000200 */
[----:B------:R-:W-:Y:S02]  /*6b30*/  F2FP.F16.F32.PACK_AB R160, R113, R112 ;  /* 0x0000007071a0723e */ /* 0x000fe400000000ff */
[----:B------:R-:W-:Y:S02]  /*6b40*/  F2FP.F16.F32.PACK_AB R161, R115, R114 ;  /* 0x0000007273a1723e */ /* 0x000fe400000000ff */
[----:B0-----:R-:W-:-:S02]  /*6b50*/  F2FP.F16.F32.PACK_AB R162, R117, R116 ;  /* 0x0000007475a2723e */ /* 0x001fc400000000ff */
[----:B------:R-:W-:Y:S01]  /*6b60*/  F2FP.F16.F32.PACK_AB R163, R119, R118 ;  /* 0x0000007677a3723e */ /* 0x000fe200000000ff */
[----:B------:R0:W-:Y:S01]  /*6b70*/  STSM.16.M88.4 [R7], R152 ;  /* 0x0000009807007844 */ /* 0x0001e20000000200 */
[----:B------:R-:W-:Y:S02]  /*6b80*/  F2FP.F16.F32.PACK_AB R8, R121, R120 ;  /* 0x000000787908723e */ /* 0x000fe400000000ff */
[----:B------:R-:W-:Y:S02]  /*6b90*/  F2FP.F16.F32.PACK_AB R9, R123, R122 ;  /* 0x0000007a7b09723e */ /* 0x000fe400000000ff */
[----:B------:R-:W-:Y:S02]  /*6ba0*/  F2FP.F16.F32.PACK_AB R10, R125, R124 ;  /* 0x0000007c7d0a723e */ /* 0x000fe400000000ff */
[----:B------:R-:W-:Y:S01]  /*6bb0*/  F2FP.F16.F32.PACK_AB R11, R127, R126 ;  /* 0x0000007e7f0b723e */ /* 0x000fe200000000ff */
[----:B------:R1:W-:Y:S01]  /*6bc0*/  STSM.16.M88.4 [R174], R156 ;  /* 0x0000009cae007844 */ /* 0x0003e20000000200 */
[----:B------:R-:W-:-:S02]  /*6bd0*/  F2FP.F16.F32.PACK_AB R12, R129, R128 ;  /* 0x00000080810c723e */ /* 0x000fc400000000ff */
[----:B------:R-:W-:Y:S02]  /*6be0*/  F2FP.F16.F32.PACK_AB R13, R131, R130 ;  /* 0x00000082830d723e */ /* 0x000fe400000000ff */
[----:B------:R-:W-:Y:S02]  /*6bf0*/  F2FP.F16.F32.PACK_AB R14, R133, R132 ;  /* 0x00000084850e723e */ /* 0x000fe400000000ff */
[----:B------:R-:W-:Y:S02]  /*6c00*/  F2FP.F16.F32.PACK_AB R15, R135, R134 ;  /* 0x00000086870f723e */ /* 0x000fe400000000ff */
[----:B0-----:R-:W-:Y:S02]  /*6c10*/  F2FP.F16.F32.PACK_AB R152, R137, R136 ;  /* 0x000000888998723e */ /* 0x001fe400000000ff */
[----:B------:R-:W-:Y:S02]  /*6c20*/  F2FP.F16.F32.PACK_AB R153, R139, R138 ;  /* 0x0000008a8b99723e */ /* 0x000fe400000000ff */
[----:B------:R-:W-:-:S02]  /*6c30*/  F2FP.F16.F32.PACK_AB R154, R141, R140 ;  /* 0x0000008c8d9a723e */ /* 0x000fc400000000ff */
[----:B------:R-:W-:Y:S01]  /*6c40*/  F2FP.F16.F32.PACK_AB R155, R143, R142 ;  /* 0x0000008e8f9b723e */ /* 0x000fe200000000ff */
[----:B------:R-:W-:Y:S01]  /*6c50*/  STSM.16.M88.4 [R173], R160 ;  /* 0x000000a0ad007844 */ /* 0x000fe20000000200 */
[----:B------:R-:W-:Y:S02]  /*6c60*/  MOV R164, R4 ;  /* 0x0000000400a47202 */ /* 0x000fe40000000f00 */
[----:B-1----:R-:W-:Y:S02]  /*6c70*/  F2FP.F16.F32.PACK_AB R156, R145, R144 ;  /* 0x00000090919c723e */ /* 0x002fe400000000ff */
[----:B------:R-:W-:Y:S02]  /*6c80*/  F2FP.F16.F32.PACK_AB R157, R147, R146 ;  /* 0x00000092939d723e */ /* 0x000fe400000000ff */
[----:B------:R-:W-:Y:S02]  /*6c90*/  F2FP.F16.F32.PACK_AB R158, R149, R148 ;  /* 0x00000094959e723e */ /* 0x000fe400000000ff */
[----:B------:R-:W-:Y:S01]  /*6ca0*/  F2FP.F16.F32.PACK_AB R159, R151, R150 ;  /* 0x00000096979f723e */ /* 0x000fe200000000ff */
[----:B------:R0:W-:Y:S04]  /*6cb0*/  STSM.16.M88.4 [R3], R8 ;  /* 0x0000000803007844 */ /* 0x0001e80000000200 */
[----:B------:R1:W-:Y:S04]  /*6cc0*/  STSM.16.M88.4 [R20], R12 ;  /* 0x0000000c14007844 */ /* 0x0003e80000000200 */
[----:B------:R2:W-:Y:S04]  /*6cd0*/  STSM.16.M88.4 [R21], R152 ;  /* 0x0000009815007844 */ /* 0x0005e80000000200 */
[----:B------:R2:W-:Y:S01]  /*6ce0*/  STSM.16.M88.4 [R164], R156 ;  /* 0x0000009ca4007844 */ /* 0x0005e20000000200 */
[----:B------:R-:W-:Y:S01]  /*6cf0*/  BAR.SYNC.DEFER_BLOCKING 0x1, 0x100 ;  /* 0x0044000000007b1d */ /* 0x000fe20000010000 */
[----:B------:R-:W-:-:S04]  /*6d00*/  ISETP.NE.U32.AND P0, PT, RZ, UR14, PT ;  /* 0x0000000eff007c0c */ /* 0x000fc8000bf05070 */
[----:B------:R-:W-:Y:S01]  /*6d10*/  ISETP.NE.AND.EX P0, PT, RZ, UR15, PT, P0 ;  /* 0x0000000fff007c0c */ /* 0x000fe2000bf05300 */
[----:B------:R-:W-:Y:S01]  /*6d20*/  IMAD.U32 R4, RZ, RZ, UR9 ;  /* 0x00000009ff047e24 */ /* 0x000fe2000f8e00ff */
[----:B------:R-:W-:Y:S01]  /*6d30*/  ULDC UR9, c[0x0][0xbe8] ;  /* 0x0002fa0000097ab9 */ /* 0x000fe20000000800 */
[----:B------:R-:W-:Y:S01]  /*6d40*/  IMAD.U32 R5, RZ, RZ, UR12 ;  /* 0x0000000cff057e24 */ /* 0x000fe2000f8e00ff */
[----:B------:R-:W-:-:S09]  /*6d50*/  ULDC.64 UR12, c[0x0][0xc08] ;  /* 0x00030200000c7ab9 */ /* 0x000fd20000000a00 */
[----:B------:R-:W4:Y:S01]  /*6d60*/  @P0 LDG.E R7, desc[UR50][R4.64] ;  /* 0x0000003204070981 */ /* 0x000f22000c1e1900 */
[----:B------:R-:W-:-:S04]  /*6d70*/  UISETP.NE.U32.AND UP0, UPT, UR12, URZ, UPT ;  /* 0x0000003f0c00728c */ /* 0x000fc8000bf05070 */
[----:B------:R-:W-:-:S06]  /*6d80*/  UISETP.NE.AND.EX UP0, UPT, UR13, URZ, UPT, UP0 ;  /* 0x0000003f0d00728c */ /* 0x000fcc000bf05300 */
[----:B------:R-:W-:-:S05]  /*6d90*/  PLOP3.LUT P4, PT, PT, PT, UP0, 0x80, 0x0 ;  /* 0x000000000000781c */ /* 0x000fca0003f8f008 */
[----:B------:R-:W-:-:S03]  /*6da0*/  @UP0 UIADD3 UR12, UP1, UR4, UR12, URZ ;  /* 0x0000000c040c0290 */ /* 0x000fc6000ff3e03f */
[----:B------:R-:W-:Y:S01]  /*6db0*/  ULDC UR4, c[0x0][0xa88] ;  /* 0x0002a20000047ab9 */ /* 0x000fe20000000800 */
[----:B------:R-:W-:Y:S01]  /*6dc0*/  @UP0 UIADD3.X UR13, UR16, UR13, URZ, UP1, !UPT ;  /* 0x0000000d100d0290 */ /* 0x000fe20008ffe43f */
[----:B0-----:R-:W-:Y:S01]  /*6dd0*/  IMAD.U32 R3, RZ, RZ, UR4 ;  /* 0x00000004ff037e24 */ /* 0x001fe2000f8e00ff */
[----:B------:R-:W-:Y:S01]  /*6de0*/  UISETP.NE.AND UP0, UPT, UR44, URZ, UPT ;  /* 0x0000003f2c00728c */ /* 0x000fe2000bf05270 */
[----:B------:R-:W-:-:S03]  /*6df0*/  ULDC UR4, c[0x0][0xad4] ;  /* 0x0002b50000047ab9 */ /* 0x000fc60000000800 */
[----:B------:R-:W-:Y:S02]  /*6e00*/  USEL UR4, UR44, UR4, UP0 ;  /* 0x000000042c047287 */ /* 0x000fe40008000000 */
[----:B------:R-:W-:Y:S02]  /*6e10*/  UISETP.NE.AND UP1, UPT, UR9, 0x1, UPT ;  /* 0x000000010900788c */ /* 0x000fe4000bf25270 */
[----:B------:R-:W-:Y:S01]  /*6e20*/  UISETP.GT.AND UP2, UPT, UR4, 0x1, UPT ;  /* 0x000000010400788c */ /* 0x000fe2000bf44270 */
[----:B------:R-:W-:-:S03]  /*6e30*/  UMOV UR21, 0x9b8 ;  /* 0x000009b800157882 */ /* 0x000fc60000000000 */
[----:B------:R-:W-:Y:S01]  /*6e40*/  USEL UR21, UR21, 0x978, UP2 ;  /* 0x0000097815157887 */ /* 0x000fe20009000000 */
[----:B------:R-:W-:Y:S01]  /*6e50*/  PLOP3.LUT P1, PT, PT, PT, UP1, 0x80, 0x0 ;  /* 0x000000000000781c */ /* 0x000fe20003f2f018 */
[----:B------:R-:W-:Y:S01]  /*6e60*/  UISETP.NE.U32.AND UP0, UPT, UR14, URZ, UPT ;  /* 0x0000003f0e00728c */ /* 0x000fe2000bf05070 */
[----:B-1----:R-:W-:Y:S01]  /*6e70*/  IMAD.U32 R12, RZ, RZ, UR41 ;  /* 0x00000029ff0c7e24 */ /* 0x002fe2000f8e00ff */
[----:B------:R-:W-:Y:S01]  /*6e80*/  UMOV UR4, URZ ;  /* 0x0000003f00047c82 */ /* 0x000fe20008000000 */
[----:B------:R-:W-:Y:S01]  /*6e90*/  IMAD.U32 R8, RZ, RZ, UR12 ;  /* 0x0000000cff087e24 */ /* 0x000fe2000f8e00ff */
[----:B------:R-:W-:Y:S01]  /*6ea0*/  UISETP.NE.AND.EX UP0, UPT, UR15, URZ, UPT, UP0 ;  /* 0x0000003f0f00728c */ /* 0x000fe2000bf05300 */
[----:B------:R-:W-:Y:S01]  /*6eb0*/  IMAD.U32 R9, RZ, RZ, UR13 ;  /* 0x0000000dff097e24 */ /* 0x000fe2000f8e00ff */
[----:B------:R-:W-:Y:S01]  /*6ec0*/  @UP1 ULDC UR23, c[0x0][0xbec] ;  /* 0x0002fb0000171ab9 */ /* 0x000fe20000000800 */
[----:B---3--:R-:W-:Y:S01]  /*6ed0*/  IMAD R12, R12, 0x80, R176 ;  /* 0x000000800c0c7824 */ /* 0x008fe200078e02b0 */
[----:B------:R-:W-:-:S02]  /*6ee0*/  USEL UR39, UR39, URZ, !UP0 ;  /* 0x0000003f27277287 */ /* 0x000fc4000c000000 */
[----:B------:R0:W5:Y:S01]  /*6ef0*/  @P4 LDG.E R3, desc[UR50][R8.64] ;  /* 0x0000003208034981 */ /* 0x000162000c1e1900 */
[----:B------:R-:W-:Y:S01]  /*6f00*/  USEL UR20, UR42, URZ, UP2 ;  /* 0x0000003f2a147287 */ /* 0x000fe20009000000 */
[----:B------:R-:W-:Y:S01]  /*6f10*/  ULDC.64 UR16, c[0x0][UR21+0x220] ;  /* 0x0000880015107abb */ /* 0x000fe20008000a00 */
[----:B------:R-:W-:Y:S01]  /*6f20*/  USEL UR40, UR40, URZ, !UP0 ;  /* 0x0000003f28287287 */ /* 0x000fe2000c000000 */
[----:B------:R-:W-:Y:S01]  /*6f30*/  ULDC.64 UR18, c[0x0][UR21+0x228] ;  /* 0x00008a0015127abb */ /* 0x000fe20008000a00 */
[----:B------:R-:W-:Y:S01]  /*6f40*/  UIMAD UR17, UR17, UR39, URZ ;  /* 0x00000027111172a4 */ /* 0x000fe2000f8e023f */
[----:B------:R-:W-:Y:S01]  /*6f50*/  @UP1 ULDC UR26, c[0x0][0xbf0] ;  /* 0x0002fc00001a1ab9 */ /* 0x000fe20000000800 */
[----:B0-----:R-:W-:Y:S01]  /*6f60*/  @P1 IMAD.HI.U32 R8, R12, UR23, RZ ;  /* 0x000000170c081c27 */ /* 0x001fe2000f8e00ff */
[----:B------:R-:W-:Y:S01]  /*6f70*/  ULDC.64 UR14, c[0x0][UR21+0x218] ;  /* 0x00008600150e7abb */ /* 0x000fe20008000a00 */
[----:B------:R-:W-:Y:S02]  /*6f80*/  UIMAD.WIDE.U32 UR24, UR18, UR20, URZ ;  /* 0x00000014121872a5 */ /* 0x000fe4000f8e003f */
[----:B------:R-:W-:-:S02]  /*6f90*/  UIMAD.WIDE.U32 UR12, UR14, UR43, URZ ;  /* 0x0000002b0e0c72a5 */ /* 0x000fc4000f8e003f */
[----:B------:R-:W-:Y:S02]  /*6fa0*/  UIMAD UR22, UR15, UR43, URZ ;  /* 0x0000002b0f1672a4 */ /* 0x000fe4000f8e023f */
[----:B------:R-:W-:Y:S02]  /*6fb0*/  UIMAD UR18, UR19, UR20, URZ ;  /* 0x00000014131272a4 */ /* 0x000fe4000f8e023f */
[----:B------:R-:W-:Y:S02]  /*6fc0*/  UIMAD.WIDE.U32 UR14, UR16, UR39, URZ ;  /* 0x00000027100e72a5 */ /* 0x000fe4000f8e003f */
[----:B------:R-:W-:Y:S02]  /*6fd0*/  UIMAD UR17, UR16, UR40, UR17 ;  /* 0x00000028101172a4 */ /* 0x000fe4000f8e0211 */
[----:B------:R-:W-:Y:S02]  /*6fe0*/  UIADD3 UR18, UR25, UR18, URZ ;  /* 0x0000001219127290 */ /* 0x000fe4000fffe03f */
[----:B------:R-:W-:-:S02]  /*6ff0*/  UIADD3 UR22, UR13, UR22, URZ ;  /* 0x000000160d167290 */ /* 0x000fc4000fffe03f */
[----:B------:R-:W-:Y:S02]  /*7000*/  UIADD3 UR17, UR15, UR17, URZ ;  /* 0x000000110f117290 */ /* 0x000fe4000fffe03f */
[----:B------:R-:W-:Y:S01]  /*7010*/  IMAD.U32 R14, RZ, RZ, UR18 ;  /* 0x00000012ff0e7e24 */ /* 0x000fe2000f8e00ff */
[----:B----4-:R-:W-:Y:S01]  /*7020*/  @P0 R2UR UR4, R7 ;  /* 0x00000000070402ca */ /* 0x010fe200000e0000 */
[----:B------:R-:W-:Y:S01]  /*7030*/  IMAD.MOV.U32 R7, RZ, RZ, R12 ;  /* 0x000000ffff077224 */ /* 0x000fe200078e000c */
[----:B------:R-:W-:Y:S01]  /*7040*/  @P1 SHF.R.U32.HI R7, RZ, UR26, R8 ;  /* 0x0000001aff071c19 */ /* 0x000fe20008011608 */
[----:B------:R-:W-:-:S04]  /*7050*/  IMAD.U32 R8, RZ, RZ, UR24 ;  /* 0x00000018ff087e24 */ /* 0x000fc8000f8e00ff */
[----:B------:R-:W-:-:S06]  /*7060*/  IMAD.MOV R11, RZ, RZ, -R7 ;  /* 0x000000ffff0b7224 */ /* 0x000fcc00078e0a07 */
[----:B------:R-:W-:Y:S02]  /*7070*/  UIADD3 UR12, UP0, UP3, UR14, UR12, UR4 ;  /* 0x0000000c0e0c7290 */ /* 0x000fe4000fb1e004 */
[----:B------:R-:W-:Y:S01]  /*7080*/  USHF.R.S32.HI UR16, URZ, 0x1f, UR4 ;  /* 0x0000001f3f107899 */ /* 0x000fe20008011404 */
[----:B------:R-:W-:Y:S01]  /*7090*/  IMAD R11, R11, UR9, R12 ;  /* 0x000000090b0b7c24 */ /* 0x000fe2000f8e020c */
[----:B------:R-:W-:Y:S02]  /*70a0*/  SHF.R.S32.HI R9, RZ, 0x1f, R7 ;  /* 0x0000001fff097819 */ /* 0x000fe40000011407 */
[----:B------:R-:W-:Y:S01]  /*70b0*/  UIADD3.X UR14, UR17, UR22, UR16, UP0, UP3 ;  /* 0x00000016110e7290 */ /* 0x000fe200087e6410 */
[----:B------:R-:W-:Y:S01]  /*70c0*/  IADD3 R8, P2, P3, R7, UR12, R8 ;  /* 0x0000000c07087c10 */ /* 0x000fe2000fb5e008 */
[----:B------:R-:W-:Y:S01]  /*70d0*/  ULDC.64 UR12, c[0x0][UR21+0x210] ;  /* 0x00008400150c7abb */ /* 0x000fe20008000a00 */
[----:B------:R-:W-:Y:S01]  /*70e0*/  SHF.R.S32.HI R7, RZ, 0x1f, R11 ;  /* 0x0000001fff077819 */ /* 0x000fe2000001140b */
[----:B------:R-:W-:-:S02]  /*70f0*/  IMAD R10, R11, UR13, RZ ;  /* 0x0000000d0b0a7c24 */ /* 0x000fc4000f8e02ff */
[----:B------:R-:W-:Y:S01]  /*7100*/  IADD3.X R9, R9, UR14, R14, P2, P3 ;  /* 0x0000000e09097c10 */ /* 0x000fe200097e640e */
[----:B------:R-:W-:Y:S01]  /*7110*/  ULDC.64 UR14, c[0x0][0xba8] ;  /* 0x0002ea00000e7ab9 */ /* 0x000fe20000000a00 */
[----:B------:R-:W-:Y:S01]  /*7120*/  IMAD R7, R7, UR12, R10 ;  /* 0x0000000c07077c24 */ /* 0x000fe2000f8e020a */
[----:B------:R-:W-:Y:S01]  /*7130*/  @!UP2 ULDC UR14, c[0x0][0xb50] ;  /* 0x0002d400000eaab9 */ /* 0x000fe20000000800 */
[----:B------:R-:W-:Y:S01]  /*7140*/  @!UP2 ULDC UR15, c[0x0][0xb54] ;  /* 0x0002d500000faab9 */ /* 0x000fe20000000800 */
[----:B------:R-:W-:-:S04]  /*7150*/  IMAD.WIDE.U32 R8, R11, UR12, R8 ;  /* 0x0000000c0b087c25 */ /* 0x000fc8000f8e0008 */
[----:B------:R-:W-:Y:S01]  /*7160*/  IMAD.IADD R7, R9, 0x1, R7 ;  /* 0x0000000109077824 */ /* 0x000fe200078e0207 */
[----:B------:R-:W-:-:S04]  /*7170*/  LEA R11, P2, R8, UR14, 0x2 ;  /* 0x0000000e080b7c11 */ /* 0x000fc8000f8410ff */
[----:B------:R-:W-:Y:S01]  /*7180*/  LEA.HI.X R7, R8, UR15, R7, 0x2, P2 ;  /* 0x0000000f08077c11 */ /* 0x000fe200090f1407 */
[----:B--2---:R-:W-:Y:S08]  /*7190*/  @P4 BRA `(.L_x_412) ;  /* 0x0000000000104947 */ /* 0x004ff00003800000 */
[----:B------:R-:W-:Y:S05]  /*71a0*/  @!P0 BRA `(.L_x_412) ;  /* 0x00000000000c8947 */ /* 0x000fea0003800000 */
[----:B------:R-:W2:Y:S04]  /*71b0*/  LDG.E R8, desc[UR50][R4.64] ;  /* 0x0000003204087981 */ /* 0x000ea8000c1e1900 */
[----:B-----5:R-:W2:Y:S02]  /*71c0*/  LDG.E R3, desc[UR50][R4.64+0x4] ;  /* 0x0000043204037981 */ /* 0x020ea4000c1e1900 */
[----:B--2---:R-:W-:-:S07]  /*71d0*/  IMAD.IADD R3, R3, 0x1, -R8 ;  /* 0x0000000103037824 */ /* 0x004fce00078e0a08 */
.L_x_412:
[----:B------:R-:W2:Y:S01]  /*71e0*/  LDL R10, [R1+0x28] ;  /* 0x00002800010a7983 */ /* 0x000ea20000100800 */
[----:B------:R-:W-:Y:S01]  /*71f0*/  IMAD.U32 R14, RZ, RZ, UR41 ;  /* 0x00000029ff0e7e24 */ /* 0x000fe2000f8e00ff */
[----:B------:R-:W-:Y:S01]  /*7200*/  LOP3.LUT P0, RZ, R225, 0x3, RZ, 0xc0, !PT ;  /* 0x00000003e1ff7812 */ /* 0x000fe2000780c0ff */
[----:B-----5:R-:W-:Y:S01]  /*7210*/  IMAD R3, R3, UR9, RZ ;  /* 0x0000000903037c24 */ /* 0x020fe2000f8e02ff */
[----:B------:R-:W-:Y:S01]  /*7220*/  SHFL.IDX PT, R4, R11, RZ, 0x1c1f ;  /* 0x001c1fff0b047589 */ /* 0x000fe200000e0000 */
[----:B------:R-:W-:-:S03]  /*7230*/  PLOP3.LUT P3, PT, PT, PT, UP2, 0x80, 0x0 ;  /* 0x000000000000781c */ /* 0x000fc60003f6f028 */
[----:B------:R-:W0:Y:S04]  /*7240*/  SHFL.IDX PT, R5, R7, RZ, 0x1c1f ;  /* 0x001c1fff07057589 */ /* 0x000e2800000e0000 */
[----:B------:R-:W-:Y:S04]  /*7250*/  SHFL.IDX PT, R8, R11, 0x1, 0x1c1f ;  /* 0x003c1f000b087f89 */ /* 0x000fe800000e0000 */
[----:B------:R-:W1:Y:S01]  /*7260*/  SHFL.IDX PT, R9, R7, 0x1, 0x1c1f ;  /* 0x003c1f0007097f89 */ /* 0x000e6200000e0000 */
[----:B--2---:R-:W-:-:S04]  /*7270*/  IMAD R14, R14, 0x80, R10 ;  /* 0x000000800e0e7824 */ /* 0x004fc800078e020a */
[C---:B------:R-:W-:Y:S01]  /*7280*/  VIADD R10, R14.reuse, 0x8 ;  /* 0x000000080e0a7836 */ /* 0x040fe20000000000 */
[----:B------:R-:W-:-:S04]  /*7290*/  ISETP.GE.OR P2, PT, R14, R3, P0 ;  /* 0x000000030e00720c */ /* 0x000fc80000746670 */
[----:B------:R-:W-:-:S09]  /*72a0*/  ISETP.GE.OR P0, PT, R10, R3, P0 ;  /* 0x000000030a00720c */ /* 0x000fd20000706670 */
[----:B0-----:R0:W-:Y:S01]  /*72b0*/  @!P2 ST.E desc[UR50][R4.64], R6 ;  /* 0x000000060400a985 */ /* 0x0011e2000c101932 */
[----:B------:R-:W-:-:S03]  /*72c0*/  ISETP.GE.AND P2, PT, R14, R3, PT ;  /* 0x000000030e00720c */ /* 0x000fc60003f46270 */
[----:B-1----:R0:W-:Y:S01]  /*72d0*/  @!P0 ST.E desc[UR50][R8.64], R0 ;  /* 0x0000000008008985 */ /* 0x0021e2000c101932 */
[----:B------:R-:W-:Y:S01]  /*72e0*/  ISETP.GE.AND P0, PT, R10, R3, PT ;  /* 0x000000030a00720c */ /* 0x000fe20003f06270 */
[----:B------:R-:W-:-:S12]  /*72f0*/  @P3 BRA `(.L_x_413) ;  /* 0x0000001000103947 */ /* 0x000fd80003800000 */
[----:B0-----:R-:W0:Y:S01]  /*7300*/  S2R R0, SR_TID.X ;  /* 0x0000000000007919 */ /* 0x001e220000002100 */
[----:B------:R-:W-:Y:S01]  /*7310*/  ULDC.64 UR14, c[0x0][0xaa0] ;  /* 0x0002a800000e7ab9 */ /* 0x000fe20000000a00 */
[----:B0-----:R-:W-:-:S05]  /*7320*/  VIADD R0, R0, 0xffffff80 ;  /* 0xffffff8000007836 */ /* 0x001fca0000000000 */
[----:B------:R-:W-:-:S04]  /*7330*/  SHF.R.S32.HI R5, RZ, 0x1f, R0 ;  /* 0x0000001fff057819 */ /* 0x000fc80000011400 */
[----:B------:R-:W-:-:S04]  /*7340*/  LEA.HI R5, R5, R0, RZ, 0x3 ;  /* 0x0000000005057211 */ /* 0x000fc800078f18ff */
[----:B------:R-:W-:Y:S02]  /*7350*/  LOP3.LUT R7, R5, 0xfffffff8, RZ, 0xc0, !PT ;  /* 0xfffffff805077812 */ /* 0x000fe400078ec0ff */
[----:B------:R-:W-:Y:S01]  /*7360*/  SHF.R.S32.HI R21, RZ, 0x3, R5 ;  /* 0x00000003ff157819 */ /* 0x000fe20000011405 */
[----:B------:R-:W-:Y:S02]  /*7370*/  IMAD.MOV.U32 R5, RZ, RZ, 0x2 ;  /* 0x00000002ff057424 */ /* 0x000fe400078e00ff */
[----:B------:R-:W-:-:S04]  /*7380*/  IMAD.IADD R20, R0, 0x1, -R7 ;  /* 0x0000000100147824 */ /* 0x000fc800078e0a07 */
[----:B------:R-:W-:-:S04]  /*7390*/  IMAD.SHL.U32 R0, R20, 0x8, RZ ;  /* 0x0000000814007824 */ /* 0x000fc800078e00ff */
[----:B------:R-:W-:-:S04]  /*73a0*/  IMAD R4, R21, 0x40, R0 ;  /* 0x0000004015047824 */ /* 0x000fc800078e0200 */
[----:B------:R-:W-:Y:S01]  /*73b0*/  IMAD.WIDE R4, R4, R5, UR10 ;  /* 0x0000000a04047e25 */ /* 0x000fe2000f8e0205 */
[----:B------:R-:W-:Y:S02]  /*73c0*/  UIMAD UR12, UR16, UR14, URZ ;  /* 0x0000000e100c72a4 */ /* 0x000fe4000f8e023f */
[C---:B------:R-:W-:Y:S02]  /*73d0*/  IADD3 R9, P4, R4.reuse, 0x1000, RZ ;  /* 0x0000100004097810 */ /* 0x040fe40007f9e0ff */
[C---:B------:R-:W-:Y:S02]  /*73e0*/  IADD3 R13, P3, R4.reuse, 0x2000, RZ ;  /* 0x00002000040d7810 */ /* 0x040fe40007f7e0ff */
[----:B------:R-:W-:Y:S01]  /*73f0*/  IADD3 R25, P2, R4, 0x3000, RZ ;  /* 0x0000300004197810 */ /* 0x000fe20007f5e0ff */
[----:B------:R-:W-:Y:S01]  /*7400*/  UIMAD UR12, UR4, UR15, UR12 ;  /* 0x0000000f040c72a4 */ /* 0x000fe2000f8e020c */
[----:B------:R-:W-:Y:S01]  /*7410*/  LOP3.LUT R8, R9, 0x380, RZ, 0xc0, !PT ;  /* 0x0000038009087812 */ /* 0x000fe200078ec0ff */
[----:B------:R-:W-:Y:S01]  /*7420*/  UIMAD.WIDE.U32 UR10, UR4, UR14, URZ ;  /* 0x0000000e040a72a5 */ /* 0x000fe2000f8e003f */
[----:B------:R-:W-:-:S02]  /*7430*/  LOP3.LUT R12, R13, 0x380, RZ, 0xc0, !PT ;  /* 0x000003800d0c7812 */ /* 0x000fc400078ec0ff */
[----:B------:R-:W-:Y:S01]  /*7440*/  LOP3.LUT R24, R25, 0x380, RZ, 0xc0, !PT ;  /* 0x0000038019187812 */ /* 0x000fe200078ec0ff */
[----:B------:R-:W-:Y:S01]  /*7450*/  UIADD3 UR11, UR11, UR12, URZ ;  /* 0x0000000c0b0b7290 */ /* 0x000fe2000fffe03f */
[----:B------:R-:W-:Y:S01]  /*7460*/  SHF.R.U64 R8, R8, 0x3, RZ ;  /* 0x0000000308087819 */ /* 0x000fe200000012ff */
[----:B------:R-:W-:Y:S01]  /*7470*/  IMAD.U32 R77, RZ, RZ, UR41 ;  /* 0x00000029ff4d7e24 */ /* 0x000fe2000f8e00ff */
[----:B------:R-:W-:Y:S01]  /*7480*/  SHF.R.U64 R12, R12, 0x3, RZ ;  /* 0x000000030c0c7819 */ /* 0x000fe200000012ff */
[----:B------:R-:W-:Y:S01]  /*7490*/  ULDC.64 UR12, c[0x0][0xae8] ;  /* 0x0002ba00000c7ab9 */ /* 0x000fe20000000a00 */
[----:B------:R-:W-:Y:S01]  /*74a0*/  SHF.R.U64 R24, R24, 0x3, RZ ;  /* 0x0000000318187819 */ /* 0x000fe200000012ff */
[----:B------:R-:W-:Y:S01]  /*74b0*/  UIMAD.WIDE.U32 UR10, UR43, UR12, UR10 ;  /* 0x0000000c2b0a72a5 */ /* 0x000fe2000f8e000a */
[----:B------:R-:W-:Y:S01]  /*74c0*/  LOP3.LUT R8, R8, R9, RZ, 0x3c, !PT ;  /* 0x0000000908087212 */ /* 0x000fe200078e3cff */
[--C-:B------:R-:W-:Y:S01]  /*74d0*/  IMAD.X R9, RZ, RZ, R5.reuse, P4 ;  /* 0x000000ffff097224 */ /* 0x100fe200020e0605 */
[----:B------:R-:W-:Y:S01]  /*74e0*/  LOP3.LUT R12, R12, R13, RZ, 0x3c, !PT ;  /* 0x0000000d0c0c7212 */ /* 0x000fe200078e3cff */
[----:B------:R-:W-:Y:S01]  /*74f0*/  IMAD.X R13, RZ, RZ, R5, P3 ;  /* 0x000000ffff0d7224 */ /* 0x000fe200018e0605 */
[----:B------:R-:W-:Y:S01]  /*7500*/  LOP3.LUT R24, R24, R25, RZ, 0x3c, !PT ;  /* 0x0000001918187212 */ /* 0x000fe200078e3cff */
[----:B------:R-:W-:Y:S01]  /*7510*/  IMAD R20, R20, 0x20, R21 ;  /* 0x0000002014147824 */ /* 0x000fe200078e0215 */
[C---:B------:R-:W-:Y:S01]  /*7520*/  IADD3 R29, P0, R4.reuse, 0x4000, RZ ;  /* 0x00004000041d7810 */ /* 0x040fe20007f1e0ff */
[----:B------:R-:W-:Y:S01]  /*7530*/  IMAD.X R25, RZ, RZ, R5, P2 ;  /* 0x000000ffff197224 */ /* 0x000fe200010e0605 */
[----:B------:R-:W-:-:S02]  /*7540*/  IADD3 R33, P6, R4, 0x5000, RZ ;  /* 0x0000500004217810 */ /* 0x000fc40007fde0ff */
[C---:B------:R-:W-:Y:S01]  /*7550*/  IADD3 R37, P5, R4.reuse, 0x6000, RZ ;  /* 0x0000600004257810 */ /* 0x040fe20007fbe0ff */
[----:B------:R-:W-:Y:S01]  /*7560*/  USHF.R.S32.HI UR4, URZ, 0x1f, UR39 ;  /* 0x0000001f3f047899 */ /* 0x000fe20008011427 */
[C---:B------:R-:W-:Y:S01]  /*7570*/  IADD3 R41, P4, R4.reuse, 0x7000, RZ ;  /* 0x0000700004297810 */ /* 0x040fe20007f9e0ff */
[----:B------:R-:W-:Y:S01]  /*7580*/  @UP1 ULDC UR14, c[0x0][0xbec] ;  /* 0x0002fb00000e1ab9 */ /* 0x000fe20000000800 */
[C---:B------:R-:W-:Y:S01]  /*7590*/  IADD3 R45, P3, R4.reuse, 0x8000, RZ ;  /* 0x00008000042d7810 */ /* 0x040fe20007f7e0ff */
[----:B------:R-:W-:Y:S01]  /*75a0*/  UIMAD UR11, UR43, UR13, UR11 ;  /* 0x0000000d2b0b72a4 */ /* 0x000fe2000f8e020b */
[----:B------:R-:W-:Y:S01]  /*75b0*/  IADD3 R49, P2, R4, 0x9000, RZ ;  /* 0x0000900004317810 */ /* 0x000fe20007f5e0ff */
[----:B------:R-:W-:Y:S01]  /*75c0*/  IMAD R78, R77, 0x80, R20 ;  /* 0x000000804d4e7824 */ /* 0x000fe200078e0214 */
[----:B------:R-:W-:Y:S01]  /*75d0*/  LOP3.LUT R28, R29, 0x380, RZ, 0xc0, !PT ;  /* 0x000003801d1c7812 */ /* 0x000fe200078ec0ff */
[----:B------:R-:W-:Y:S01]  /*75e0*/  ULDC.64 UR12, c[0x0][0xaf0] ;  /* 0x0002bc00000c7ab9 */ /* 0x000fe20000000a00 */
[----:B------:R-:W-:Y:S01]  /*75f0*/  LOP3.LUT R32, R33, 0x380, RZ, 0xc0, !PT ;  /* 0x0000038021207812 */ /* 0x000fe200078ec0ff */
[----:B------:R-:W-:Y:S01]  /*7600*/  IMAD.U32 R84, RZ, RZ, UR41 ;  /* 0x00000029ff547e24 */ /* 0x000fe2000f8e00ff */
[----:B------:R-:W-:Y:S01]  /*7610*/  LOP3.LUT R36, R37, 0x380, RZ, 0xc0, !PT ;  /* 0x0000038025247812 */ /* 0x000fe200078ec0ff */
[----:B------:R-:W5:Y:S01]  /*7620*/  LD.E.128 R12, desc[UR50][R12.64] ;  /* 0x000000320c0c7980 */ /* 0x000f62000c101d00 */
[----:B------:R-:W-:-:S02]  /*7630*/  LOP3.LUT R40, R41, 0x380, RZ, 0xc0, !PT ;  /* 0x0000038029287812 */ /* 0x000fc400078ec0ff */
[----:B------:R-:W-:Y:S01]  /*7640*/  LOP3.LUT R44, R45, 0x380, RZ, 0xc0, !PT ;  /* 0x000003802d2c7812 */ /* 0x000fe200078ec0ff */
[----:B------:R-:W-:Y:S01]  /*7650*/  UIMAD UR4, UR4, UR12, URZ ;  /* 0x0000000c040472a4 */ /* 0x000fe2000f8e023f */
[----:B------:R-:W-:Y:S01]  /*7660*/  LOP3.LUT R48, R49, 0x380, RZ, 0xc0, !PT ;  /* 0x0000038031307812 */ /* 0x000fe200078ec0ff */
[----:B------:R-:W-:Y:S01]  /*7670*/  @P1 IMAD.HI.U32 R20, R78, UR14, RZ ;  /* 0x0000000e4e141c27 */ /* 0x000fe2000f8e00ff */
[----:B------:R-:W-:Y:S01]  /*7680*/  SHF.R.U64 R28, R28, 0x3, RZ ;  /* 0x000000031c1c7819 */ /* 0x000fe200000012ff */
[----:B------:R-:W-:Y:S01]  /*7690*/  UIMAD.WIDE.U32 UR10, UR39, UR12, UR10 ;  /* 0x0000000c270a72a5 */ /* 0x000fe2000f8e000a */
[----:B------:R-:W-:Y:S01]  /*76a0*/  SHF.R.U64 R32, R32, 0x3, RZ ;  /* 0x0000000320207819 */ /* 0x000fe200000012ff */
[----:B------:R-:W5:Y:S01]  /*76b0*/  LD.E.128 R24, desc[UR50][R24.64] ;  /* 0x0000003218187980 */ /* 0x000f62000c101d00 */
[----:B------:R-:W-:Y:S02]  /*76c0*/  SHF.R.U64 R36, R36, 0x3, RZ ;  /* 0x0000000324247819 */ /* 0x000fe400000012ff */
[----:B------:R-:W-:-:S02]  /*76d0*/  SHF.R.U64 R40, R40, 0x3, RZ ;  /* 0x0000000328287819 */ /* 0x000fc400000012ff */
[----:B------:R-:W-:Y:S01]  /*76e0*/  SHF.R.U64 R44, R44, 0x3, RZ ;  /* 0x000000032c2c7819 */ /* 0x000fe200000012ff */
[----:B------:R-:W-:Y:S01]  /*76f0*/  UIMAD UR4, UR39, UR13, UR4 ;  /* 0x0000000d270472a4 */ /* 0x000fe2000f8e0204 */
[----:B------:R-:W-:Y:S01]  /*7700*/  SHF.R.U64 R48, R48, 0x3, RZ ;  /* 0x0000000330307819 */ /* 0x000fe200000012ff */
[----:B------:R-:W-:Y:S01]  /*7710*/  @UP1 ULDC UR12, c[0x0][0xbf0] ;  /* 0x0002fc00000c1ab9 */ /* 0x000fe20000000800 */
[----:B------:R-:W-:Y:S01]  /*7720*/  IMAD.MOV.U32 R79, RZ, RZ, R78 ;  /* 0x000000ffff4f7224 */ /* 0x000fe200078e004e */
[----:B------:R-:W-:Y:S01]  /*7730*/  LOP3.LUT R28, R28, R29, RZ, 0x3c, !PT ;  /* 0x0000001d1c1c7212 */ /* 0x000fe200078e3cff */
[--C-:B------:R-:W-:Y:S01]  /*7740*/  IMAD.X R29, RZ, RZ, R5.reuse, P0 ;  /* 0x000000ffff1d7224 */ /* 0x100fe200000e0605 */
        /* <DEDUP_REMOVED lines=8> */
[----:B------:R-:W-:Y:S01]  /*77d0*/  @P1 SHF.R.U32.HI R79, RZ, UR12, R20 ;  /* 0x0000000cff4f1c19 */ /* 0x000fe20008011614 */
[----:B------:R-:W-:Y:S01]  /*77e0*/  UIADD3 UR4, UR11, UR4, URZ ;  /* 0x000000040b047290 */ /* 0x000fe2000fffe03f */
[----:B------:R-:W-:Y:S01]  /*77f0*/  LOP3.LUT R48, R48, R49, RZ, 0x3c, !PT ;  /* 0x0000003130307212 */ /* 0x000fe200078e3cff */
[----:B------:R-:W-:Y:S01]  /*7800*/  IMAD.X R49, RZ, RZ, R5, P2 ;  /* 0x000000ffff317224 */ /* 0x000fe200010e0605 */
[C---:B------:R-:W-:Y:S01]  /*7810*/  IADD3 R53, P0, R4.reuse, 0xa000, RZ ;  /* 0x0000a00004357810 */ /* 0x040fe20007f1e0ff */
[----:B------:R-:W-:Y:S01]  /*7820*/  IMAD.U32 R76, RZ, RZ, UR10 ;  /* 0x0000000aff4c7e24 */ /* 0x000fe2000f8e00ff */
[C---:B------:R-:W-:Y:S01]  /*7830*/  IADD3 R57, P6, R4.reuse, 0xb000, RZ ;  /* 0x0000b00004397810 */ /* 0x040fe20007fde0ff */
[----:B------:R-:W-:Y:S01]  /*7840*/  IMAD.U32 R77, RZ, RZ, UR11 ;  /* 0x0000000bff4d7e24 */ /* 0x000fe2000f8e00ff */
[C---:B------:R-:W-:Y:S01]  /*7850*/  IADD3 R61, P5, R4.reuse, 0xc000, RZ ;  /* 0x0000c000043d7810 */ /* 0x040fe20007fbe0ff */
[----:B------:R-:W5:Y:S01]  /*7860*/  LD.E.128 R28, desc[UR50][R28.64] ;  /* 0x000000321c1c7980 */ /* 0x000f62000c101d00 */
[----:B------:R-:W-:-:S02]  /*7870*/  IADD3 R65, P4, R4, 0xd000, RZ ;  /* 0x0000d00004417810 */ /* 0x000fc40007f9e0ff */
[C---:B------:R-:W-:Y:S01]  /*7880*/  IADD3 R69, P3, R4.reuse, 0xe000, RZ ;  /* 0x0000e00004457810 */ /* 0x040fe20007f7e0ff */
[--C-:B------:R-:W-:Y:S01]  /*7890*/  IMAD.MOV R81, RZ, RZ, -R79.reuse ;  /* 0x000000ffff517224 */ /* 0x100fe200078e0a4f */
[----:B------:R-:W-:Y:S01]  /*78a0*/  IADD3 R7, P2, R4, 0xf000, RZ ;  /* 0x0000f00004077810 */ /* 0x000fe20007f5e0ff */
[----:B------:R-:W-:Y:S01]  /*78b0*/  ULDC.64 UR10, c[0x0][0xae0] ;  /* 0x0002b800000a7ab9 */ /* 0x000fe20000000a00 */
[----:B------:R-:W-:Y:S01]  /*78c0*/  SHF.R.S32.HI R20, RZ, 0x1f, R79 ;  /* 0x0000001fff147819 */ /* 0x000fe2000001144f */
[----:B------:R-:W5:Y:S01]  /*78d0*/  LD.E.128 R32, desc[UR50][R32.64] ;  /* 0x0000003220207980 */ /* 0x000f62000c101d00 */
[----:B------:R-:W-:Y:S02]  /*78e0*/  LOP3.LUT R52, R53, 0x380, RZ, 0xc0, !PT ;  /* 0x0000038035347812 */ /* 0x000fe400078ec0ff */
[----:B------:R-:W-:Y:S01]  /*78f0*/  LOP3.LUT R56, R57, 0x380, RZ, 0xc0, !PT ;  /* 0x0000038039387812 */ /* 0x000fe200078ec0ff */
[----:B------:R-:W5:Y:S01]  /*7900*/  LD.E.128 R36, desc[UR50][R36.64] ;  /* 0x0000003224247980 */ /* 0x000f62000c101d00 */
[----:B------:R-:W-:-:S02]  /*7910*/  LOP3.LUT R60, R61, 0x380, RZ, 0xc0, !PT ;  /* 0x000003803d3c7812 */ /* 0x000fc400078ec0ff */
[----:B------:R-:W-:Y:S01]  /*7920*/  LOP3.LUT R64, R65, 0x380, RZ, 0xc0, !PT ;  /* 0x0000038041407812 */ /* 0x000fe200078ec0ff */
[----:B------:R-:W5:Y:S01]  /*7930*/  LD.E.128 R40, desc[UR50][R40.64] ;  /* 0x0000003228287980 */ /* 0x000f62000c101d00 */
[----:B------:R-:W-:Y:S01]  /*7940*/  LOP3.LUT R68, R69, 0x380, RZ, 0xc0, !PT ;  /* 0x0000038045447812 */ /* 0x000fe200078ec0ff */
[----:B------:R-:W-:Y:S01]  /*7950*/  IMAD.U32 R77, RZ, RZ, UR4 ;  /* 0x00000004ff4d7e24 */ /* 0x000fe2000f8e00ff */
[----:B------:R-:W-:Y:S01]  /*7960*/  LOP3.LUT R11, R4, 0x380, RZ, 0xc0, !PT ;  /* 0x00000380040b7812 */ /* 0x000fe200078ec0ff */
[----:B------:R-:W-:Y:S01]  /*7970*/  IMAD R81, R81, UR9, R78 ;  /* 0x0000000951517c24 */ /* 0x000fe2000f8e024e */
[----:B------:R-:W-:Y:S01]  /*7980*/  LOP3.LUT R6, R7, 0x380, RZ, 0xc0, !PT ;  /* 0x0000038007067812 */ /* 0x000fe200078ec0ff */
[----:B------:R-:W-:Y:S01]  /*7990*/  IMAD R20, R20, UR10, RZ ;  /* 0x0000000a14147c24 */ /* 0x000fe2000f8e02ff */
[----:B------:R-:W-:Y:S01]  /*79a0*/  SHF.R.U64 R52, R52, 0x3, RZ ;  /* 0x0000000334347819 */ /* 0x000fe200000012ff */
[----:B------:R-:W-:Y:S01]  /*79b0*/  IMAD.X R73, RZ, RZ, R5, P2 ;  /* 0x000000ffff497224 */ /* 0x000fe200010e0605 */
[----:B------:R-:W-:Y:S01]  /*79c0*/  SHF.R.U64 R56, R56, 0x3, RZ ;  /* 0x0000000338387819 */ /* 0x000fe200000012ff */
[----:B------:R-:W5:Y:S01]  /*79d0*/  LD.E.128 R44, desc[UR50][R44.64] ;  /* 0x000000322c2c7980 */ /* 0x000f62000c101d00 */
[----:B------:R-:W-:-:S02]  /*79e0*/  SHF.R.U64 R60, R60, 0x3, RZ ;  /* 0x000000033c3c7819 */ /* 0x000fc400000012ff */
[----:B------:R-:W-:Y:S01]  /*79f0*/  SHF.R.U64 R64, R64, 0x3, RZ ;  /* 0x0000000340407819 */ /* 0x000fe200000012ff */
[----:B------:R-:W5:Y:S01]  /*7a00*/  LD.E.128 R48, desc[UR50][R48.64] ;  /* 0x0000003230307980 */ /* 0x000f62000c101d00 */
[----:B------:R-:W-:Y:S01]  /*7a10*/  SHF.R.U64 R68, R68, 0x3, RZ ;  /* 0x0000000344447819 */ /* 0x000fe200000012ff */
[----:B------:R-:W-:Y:S01]  /*7a20*/  IMAD.WIDE.U32 R76, R79, UR10, R76 ;  /* 0x0000000a4f4c7c25 */ /* 0x000fe2000f8e004c */
[----:B------:R-:W-:Y:S02]  /*7a30*/  SHF.R.U64 R11, R11, 0x3, RZ ;  /* 0x000000030b0b7819 */ /* 0x000fe400000012ff */
[----:B------:R-:W-:Y:S01]  /*7a40*/  SHF.R.U64 R6, R6, 0x3, RZ ;  /* 0x0000000306067819 */ /* 0x000fe200000012ff */
[----:B------:R-:W-:Y:S01]  /*7a50*/  IMAD R79, R79, UR11, R20 ;  /* 0x0000000b4f4f7c24 */ /* 0x000fe2000f8e0214 */
        /* <DEDUP_REMOVED lines=9> */
[----:B------:R-:W-:Y:S01]  /*7af0*/  IMAD.X R69, RZ, RZ, R5, P3 ;  /* 0x000000ffff457224 */ /* 0x000fe200018e0605 */
[----:B------:R-:W-:Y:S01]  /*7b00*/  SHF.R.S32.HI R20, RZ, 0x1f, R81 ;  /* 0x0000001fff147819 */ /* 0x000fe20000011451 */
[----:B------:R-:W-:Y:S01]  /*7b10*/  ULDC.64 UR10, c[0x0][0xad8] ;  /* 0x0002b600000a7ab9 */ /* 0x000fe20000000a00 */
[----:B------:R-:W-:-:S02]  /*7b20*/  LOP3.LUT R4, R11, R4, RZ, 0x3c, !PT ;  /* 0x000000040b047212 */ /* 0x000fc400078e3cff */
[----:B------:R-:W-:Y:S01]  /*7b30*/  LOP3.LUT R72, R6, R7, RZ, 0x3c, !PT ;  /* 0x0000000706487212 */ /* 0x000fe200078e3cff */
[----:B------:R-:W-:Y:S01]  /*7b40*/  IMAD R20, R20, UR10, RZ ;  /* 0x0000000a14147c24 */ /* 0x000fe2000f8e02ff */
[----:B------:R-:W5:Y:S01]  /*7b50*/  LD.E.128 R8, desc[UR50][R8.64] ;  /* 0x0000003208087980 */ /* 0x000f62000c101d00 */
[----:B------:R-:W-:-:S03]  /*7b60*/  IMAD.IADD R77, R77, 0x1, R79 ;  /* 0x000000014d4d7824 */ /* 0x000fc600078e024f */
[----:B------:R-:W5:Y:S01]  /*7b70*/  LD.E.128 R4, desc[UR50][R4.64] ;  /* 0x0000003204047980 */ /* 0x000f62000c101d00 */
[----:B------:R-:W-:-:S03]  /*7b80*/  IMAD R84, R84, 0x80, R21 ;  /* 0x0000008054547824 */ /* 0x000fc600078e0215 */
[----:B------:R-:W5:Y:S01]  /*7b90*/  LD.E.128 R52, desc[UR50][R52.64] ;  /* 0x0000003234347980 */ /* 0x000f62000c101d00 */
[----:B------:R-:W-:-:S03]  /*7ba0*/  IMAD R79, R81, UR11, R20 ;  /* 0x0000000b514f7c24 */ /* 0x000fc6000f8e0214 */
[----:B------:R-:W5:Y:S01]  /*7bb0*/  LD.E.128 R56, desc[UR50][R56.64] ;  /* 0x0000003238387980 */ /* 0x000f62000c101d00 */
[----:B------:R-:W-:Y:S01]  /*7bc0*/  IMAD.WIDE.U32 R20, R81, UR10, R76 ;  /* 0x0000000a51147c25 */ /* 0x000fe2000f8e004c */
[----:B------:R-:W-:Y:S02]  /*7bd0*/  ULDC.64 UR10, c[0x0][0xa80] ;  /* 0x0002a000000a7ab9 */ /* 0x000fe40000000a00 */
[----:B------:R-:W5:Y:S04]  /*7be0*/  LD.E.128 R60, desc[UR50][R60.64] ;  /* 0x000000323c3c7980 */ /* 0x000f68000c101d00 */
[----:B------:R-:W5:Y:S04]  /*7bf0*/  LD.E.128 R64, desc[UR50][R64.64] ;  /* 0x0000003240407980 */ /* 0x000f68000c101d00 */
[----:B------:R-:W5:Y:S04]  /*7c00*/  LD.E.128 R68, desc[UR50][R68.64] ;  /* 0x0000003244447980 */ /* 0x000f68000c101d00 */
[----:B------:R-:W5:Y:S01]  /*7c10*/  LD.E.128 R72, desc[UR50][R72.64] ;  /* 0x0000003248487980 */ /* 0x000f62000c101d00 */
[----:B------:R-:W-:Y:S01]  /*7c20*/  @!PT LDS RZ, [RZ] ;  /* 0x00000000fffff984 */ /* 0x000fe20000000800 */
[----:B------:R-:W-:Y:S01]  /*7c30*/  @!PT LDS RZ, [RZ] ;  /* 0x00000000fffff984 */ /* 0x000fe20000000800 */
[----:B------:R-:W-:Y:S01]  /*7c40*/  @!PT LDS RZ, [RZ] ;  /* 0x00000000fffff984 */ /* 0x000fe20000000800 */
[----:B------:R-:W-:Y:S01]  /*7c50*/  @!PT LDS RZ, [RZ] ;  /* 0x00000000fffff984 */ /* 0x000fe20000000800 */
[----:B------:R0:W-:Y:S06]  /*7c60*/  MEMBAR.ALL.CTA ;  /* 0x0000000000007992 */ /* 0x0001ec0000008000 */
[----:B0-----:R-:W0:Y:S01]  /*7c70*/  FENCE.VIEW.ASYNC.S ;  /* 0x00000000000073c6 */ /* 0x001e220000000000 */
[----:B------:R-:W-:Y:S01]  /*7c80*/  IMAD.IADD R21, R21, 0x1, R79 ;  /* 0x0000000115157824 */ /* 0x000fe200078e024f */
[----:B------:R-:W-:Y:S01]  /*7c90*/  LEA R82, P2, R20, UR10, 0x1 ;  /* 0x0000000a14527c11 */ /* 0x000fe2000f8408ff */
[----:B------:R-:W-:-:S03]  /*7ca0*/  UIADD3 UR8, UR8, 0x22820, URZ ;  /* 0x0002282008087890 */ /* 0x000fc6000fffe03f */
[----:B------:R-:W-:Y:S02]  /*7cb0*/  LEA.HI.X R83, R20, UR11, R21, 0x1, P2 ;  /* 0x0000000b14537c11 */ /* 0x000fe400090f0c15 */
[C---:B------:R-:W-:Y:S01]  /*7cc0*/  ISETP.GE.AND P2, PT, R84.reuse, R3, PT ;  /* 0x000000035400720c */ /* 0x040fe20003f46270 */
[----:B------:R-:W-:Y:S01]  /*7cd0*/  UPRMT UR8, URZ, 0x654, UR8 ;  /* 0x000006543f087896 */ /* 0x000fe20008000008 */
[C---:B------:R-:W-:Y:S02]  /*7ce0*/  VIADD R76, R84.reuse, 0x20 ;  /* 0x00000020544c7836 */ /* 0x040fe40000000000 */
[----:B------:R-:W-:Y:S02]  /*7cf0*/  VIADD R78, R84, 0x40 ;  /* 0x00000040544e7836 */ /* 0x000fe40000000000 */
[C---:B------:R-:W-:Y:S02]  /*7d00*/  VIADD R86, R0.reuse, 0x40 ;  /* 0x0000004000567836 */ /* 0x040fe40000000000 */
[----:B------:R-:W-:-:S02]  /*7d10*/  VIADD R88, R0, 0x80 ;  /* 0x0000008000587836 */ /* 0x000fc40000000000 */
[----:B------:R-:W-:Y:S01]  /*7d20*/  VIADD R90, R0, 0xc0 ;  /* 0x000000c0005a7836 */ /* 0x000fe20000000000 */
[----:B0-----:R0:W1:Y:S01]  /*7d30*/  SHFL.IDX PT, R85, R82, RZ, 0x181f ;  /* 0x00181fff52557589 */ /* 0x00106200000e0000 */
[----:B------:R-:W-:Y:S03]  /*7d40*/  BSSY B1, `(.L_x_414) ;  /* 0x000001b000017945 */ /* 0x000fe60003800000 */
[----:B------:R0:W2:Y:S01]  /*7d50*/  SHFL.IDX PT, R81, R83, RZ, 0x181f ;  /* 0x00181fff53517589 */ /* 0x0000a200000e0000 */
[----:B------:R-:W-:Y:S01]  /*7d60*/  SYNCS.ARRIVE.TRANS64.RED.A1T0 RZ, [UR8], RZ ;  /* 0x000000ffffff79a7 */ /* 0x000fe20008100408 */
[-C--:B------:R-:W-:Y:S02]  /*7d70*/  ISETP.GE.AND P1, PT, R76, R3.reuse, PT ;  /* 0x000000034c00720c */ /* 0x080fe40003f26270 */
[----:B------:R-:W-:Y:S02]  /*7d80*/  ISETP.GE.AND P0, PT, R78, R3, PT ;  /* 0x000000034e00720c */ /* 0x000fe40003f06270 */
[----:B------:R-:W-:-:S02]  /*7d90*/  SHF.R.S32.HI R92, RZ, 0x1f, R0 ;  /* 0x0000001fff5c7819 */ /* 0x000fc40000011400 */
[----:B------:R-:W-:Y:S02]  /*7da0*/  SHF.R.S32.HI R87, RZ, 0x1f, R86 ;  /* 0x0000001fff577819 */ /* 0x000fe40000011456 */
[----:B------:R-:W-:Y:S02]  /*7db0*/  SHF.R.S32.HI R89, RZ, 0x1f, R88 ;  /* 0x0000001fff597819 */ /* 0x000fe40000011458 */
[----:B------:R-:W-:Y:S01]  /*7dc0*/  SHF.R.S32.HI R91, RZ, 0x1f, R90 ;  /* 0x0000001fff5b7819 */ /* 0x000fe2000001145a */
[----:B0-----:R-:W-:Y:S06]  /*7dd0*/  @P2 BRA `(.L_x_415) ;  /* 0x0000000000442947 */ /* 0x001fec0003800000 */
[----:B------:R-:W-:Y:S02]  /*7de0*/  ULDC UR4, c[0x0][0xac8] ;  /* 0x0002b20000047ab9 */ /* 0x000fe40000000800 */
[----:B------:R-:W-:Y:S02]  /*7df0*/  ISETP.GE.AND P5, PT, R0, UR4, PT ;  /* 0x0000000400007c0c */ /* 0x000fe4000bfa6270 */
[----:B------:R-:W-:Y:S02]  /*7e00*/  ISETP.GE.AND P4, PT, R86, UR4, PT ;  /* 0x0000000456007c0c */ /* 0x000fe4000bf86270 */
[----:B------:R-:W-:Y:S02]  /*7e10*/  ISETP.GE.AND P3, PT, R88, UR4, PT ;  /* 0x0000000458007c0c */ /* 0x000fe4000bf66270 */
[----:B------:R-:W-:-:S07]  /*7e20*/  ISETP.GE.AND P2, PT, R90, UR4, PT ;  /* 0x000000045a007c0c */ /* 0x000fce000bf46270 */
[----:B-1----:R-:W-:-:S04]  /*7e30*/  @!P5 LEA R20, P6, R0, R85, 0x1 ;  /* 0x000000550014d211 */ /* 0x002fc800078c08ff */
[----:B--2---:R-:W-:Y:S02]  /*7e40*/  @!P5 LEA.HI.X R21, R0, R81, R92, 0x1, P6 ;  /* 0x000000510015d211 */ /* 0x004fe400030f0c5c */
[----:B------:R-:W-:-:S03]  /*7e50*/  @!P4 LEA R76, P6, R86, R85, 0x1 ;  /* 0x00000055564cc211 */ /* 0x000fc600078c08ff */
[----:B-----5:R0:W-:Y:S01]  /*7e60*/  @!P5 ST.E.128 desc[UR50][R20.64], R4 ;  /* 0x000000041400d985 */ /* 0x0201e2000c101d32 */
[----:B------:R-:W-:Y:S02]  /*7e70*/  @!P4 LEA.HI.X R77, R86, R81, R87, 0x1, P6 ;  /* 0x00000051564dc211 */ /* 0x000fe400030f0c57 */
[----:B------:R-:W-:-:S03]  /*7e80*/  @!P3 LEA R78, P6, R88, R85, 0x1 ;  /* 0x00000055584eb211 */ /* 0x000fc600078c08ff */
[----:B------:R0:W-:Y:S01]  /*7e90*/  @!P4 ST.E.128 desc[UR50][R76.64], R28 ;  /* 0x0000001c4c00c985 */ /* 0x0001e2000c101d32 */
[----:B------:R-:W-:Y:S02]  /*7ea0*/  @!P3 LEA.HI.X R79, R88, R81, R89, 0x1, P6 ;  /* 0x00000051584fb211 */ /* 0x000fe400030f0c59 */
[----:B------:R-:W-:-:S03]  /*7eb0*/  @!P2 LEA R80, P6, R90, R85, 0x1 ;  /* 0x000000555a50a211 */ /* 0x000fc600078c08ff */
[----:B------:R0:W-:Y:S01]  /*7ec0*/  @!P3 ST.E.128 desc[UR50][R78.64], R44 ;  /* 0x0000002c4e00b985 */ /* 0x0001e2000c101d32 */
[----:B------:R-:W-:-:S05]  /*7ed0*/  @!P2 LEA.HI.X R81, R90, R81, R91, 0x1, P6 ;  /* 0x000000515a51a211 */ /* 0x000fca00030f0c5b */
[----:B------:R0:W-:Y:S04]  /*7ee0*/  @!P2 ST.E.128 desc[UR50][R80.64], R60 ;  /* 0x0000003c5000a985 */ /* 0x0001e8000c101d32 */
.L_x_415:
[----:B------:R-:W-:Y:S05]  /*7ef0*/  BSYNC B1 ;  /* 0x0000000000017941 */ /* 0x000fea0003800000 */
.L_x_414:
[----:B0----5:R0:W3:Y:S01]  /*7f00*/  SHFL.IDX PT, R29, R83, 0x1, 0x181f ;  /* 0x00381f00531d7f89 */ /* 0x0210e200000e0000 */
[----:B------:R-:W-:Y:S03]  /*7f10*/  BSSY B1, `(.L_x_416) ;  /* 0x0000014000017945 */ /* 0x000fe60003800000 */
[----:B------:R0:W4:Y:S01]  /*7f20*/  SHFL.IDX PT, R21, R82, 0x1, 0x181f ;  /* 0x00381f0052157f89 */ /* 0x00012200000e0000 */
[----:B------:R-:W-:Y:S05]  /*7f30*/  @P1 BRA `(.L_x_417) ;  /* 0x0000000000441947 */ /* 0x000fea0003800000 */
[----:B------:R-:W-:Y:S02]  /*7f40*/  ULDC UR4, c[0x0][0xac8] ;  /* 0x0002b20000047ab9 */ /* 0x000fe40000000800 */
[----:B------:R-:W-:Y:S02]  /*7f50*/  ISETP.GE.AND P4, PT, R0, UR4, PT ;  /* 0x0000000400007c0c */ /* 0x000fe4000bf86270 */
[----:B------:R-:W-:Y:S02]  /*7f60*/  ISETP.GE.AND P3, PT, R86, UR4, PT ;  /* 0x0000000456007c0c */ /* 0x000fe4000bf66270 */
[----:B------:R-:W-:Y:S02]  /*7f70*/  ISETP.GE.AND P2, PT, R88, UR4, PT ;  /* 0x0000000458007c0c */ /* 0x000fe4000bf46270 */
[----:B------:R-:W-:-:S07]  /*7f80*/  ISETP.GE.AND P1, PT, R90, UR4, PT ;  /* 0x000000045a007c0c */ /* 0x000fce000bf26270 */
[-C--:B----4-:R-:W-:Y:S02]  /*7f90*/  @!P4 LEA R4, P6, R0, R21.reuse, 0x1 ;  /* 0x000000150004c211 */ /* 0x090fe400078c08ff */
[----:B------:R-:W-:Y:S02]  /*7fa0*/  @!P3 LEA R6, P5, R86, R21, 0x1 ;  /* 0x000000155606b211 */ /* 0x000fe400078a08ff */
[----:B---3--:R-:W-:Y:S02]  /*7fb0*/  @!P4 LEA.HI.X R5, R0, R29, R92, 0x1, P6 ;  /* 0x0000001d0005c211 */ /* 0x008fe400030f0c5c */
[----:B------:R-:W-:Y:S02]  /*7fc0*/  @!P2 LEA R20, P6, R88, R21, 0x1 ;  /* 0x000000155814a211 */ /* 0x000fe400078c08ff */
[----:B------:R-:W-:Y:S01]  /*7fd0*/  @!P3 LEA.HI.X R7, R86, R29, R87, 0x1, P5 ;  /* 0x0000001d5607b211 */ /* 0x000fe200028f0c57 */
[----:B------:R3:W-:Y:S01]  /*7fe0*/  @!P4 ST.E.128 desc[UR50][R4.64], R8 ;  /* 0x000000080400c985 */ /* 0x0007e2000c101d32 */
[----:B------:R-:W-:-:S02]  /*7ff0*/  @!P1 LEA R28, P5, R90, R21, 0x1 ;  /* 0x000000155a1c9211 */ /* 0x000fc400078a08ff */
[-C--:B------:R-:W-:Y:S01]  /*8000*/  @!P2 LEA.HI.X R21, R88, R29.reuse, R89, 0x1, P6 ;  /* 0x0000001d5815a211 */ /* 0x080fe200030f0c59 */
[----:B------:R3:W-:Y:S01]  /*8010*/  @!P3 ST.E.128 desc[UR50][R6.64], R32 ;  /* 0x000000200600b985 */ /* 0x0007e2000c101d32 */
[----:B------:R-:W-:-:S03]  /*8020*/  @!P1 LEA.HI.X R29, R90, R29, R91, 0x1, P5 ;  /* 0x0000001d5a1d9211 */ /* 0x000fc600028f0c5b */
[----:B------:R3:W-:Y:S04]  /*8030*/  @!P2 ST.E.128 desc[UR50][R20.64], R48 ;  /* 0x000000301400a985 */ /* 0x0007e8000c101d32 */
[----:B------:R3:W-:Y:S02]  /*8040*/  @!P1 ST.E.128 desc[UR50][R28.64], R64 ;  /* 0x000000401c009985 */ /* 0x0007e4000c101d32 */
.L_x_417:
[----:B------:R-:W-:Y:S05]  /*8050*/  BSYNC B1 ;  /* 0x0000000000017941 */ /* 0x000fea0003800000 */
.L_x_416:
[----:B---3--:R3:W0:Y:S01]  /*8060*/  SHFL.IDX PT, R11, R83, 0x2, 0x181f ;  /* 0x00581f00530b7f89 */ /* 0x00862200000e0000 */
[----:B------:R-:W-:Y:S03]  /*8070*/  BSSY B1, `(.L_x_418) ;  /* 0x0000014000017945 */ /* 0x000fe60003800000 */
[----:B------:R3:W0:Y:S01]  /*8080*/  SHFL.IDX PT, R7, R82, 0x2, 0x181f ;  /* 0x00581f0052077f89 */ /* 0x00062200000e0000 */
[----:B------:R-:W-:Y:S05]  /*8090*/  @P0 BRA `(.L_x_419) ;  /* 0x0000000000440947 */ /* 0x000fea0003800000 */
[----:B------:R-:W-:Y:S02]  /*80a0*/  ULDC UR4, c[0x0][0xac8] ;  /* 0x0002b20000047ab9 */ /* 0x000fe40000000800 */
[----:B------:R-:W-:Y:S02]  /*80b0*/  ISETP.GE.AND P3, PT, R0, UR4, PT ;  /* 0x0000000400007c0c */ /* 0x000fe4000bf66270 */
[----:B------:R-:W-:Y:S02]  /*80c0*/  ISETP.GE.AND P2, PT, R86, UR4, PT ;  /* 0x0000000456007c0c */ /* 0x000fe4000bf46270 */
[----:B------:R-:W-:Y:S02]  /*80d0*/  ISETP.GE.AND P1, PT, R88, UR4, PT ;  /* 0x0000000458007c0c */ /* 0x000fe4000bf26270 */
[----:B------:R-:W-:-:S07]  /*80e0*/  ISETP.GE.AND P0, PT, R90, UR4, PT ;  /* 0x000000045a007c0c */ /* 0x000fce000bf06270 */
[-C--:B0-----:R-:W-:Y:S02]  /*80f0*/  @!P3 LEA R4, P6, R0, R7.reuse, 0x1 ;  /* 0x000000070004b211 */ /* 0x081fe400078c08ff */
[-C--:B------:R-:W-:Y:S02]  /*8100*/  @!P2 LEA R6, P5, R86, R7.reuse, 0x1 ;  /* 0x000000075606a211 */ /* 0x080fe400078a08ff */
[----:B------:R-:W-:Y:S02]  /*8110*/  @!P1 LEA R8, P4, R88, R7, 0x1 ;  /* 0x0000000758089211 */ /* 0x000fe400078808ff */
[----:B------:R-:W-:Y:S02]  /*8120*/  @!P3 LEA.HI.X R5, R0, R11, R92, 0x1, P6 ;  /* 0x0000000b0005b211 */ /* 0x000fe400030f0c5c */
[----:B------:R-:W-:Y:S02]  /*8130*/  @!P0 LEA R10, P6, R90, R7, 0x1 ;  /* 0x000000075a0a8211 */ /* 0x000fe400078c08ff */
[-C--:B------:R-:W-:Y:S01]  /*8140*/  @!P2 LEA.HI.X R7, R86, R11.reuse, R87, 0x1, P5 ;  /* 0x0000000b5607a211 */ /* 0x080fe200028f0c57 */
[----:B------:R0:W-:Y:S01]  /*8150*/  @!P3 ST.E.128 desc[UR50][R4.64], R12 ;  /* 0x0000000c0400b985 */ /* 0x0001e2000c101d32 */
[----:B------:R-:W-:-:S02]  /*8160*/  @!P1 LEA.HI.X R9, R88, R11, R89, 0x1, P4 ;  /* 0x0000000b58099211 */ /* 0x000fc400020f0c59 */
[----:B------:R-:W-:Y:S01]  /*8170*/  @!P0 LEA.HI.X R11, R90, R11, R91, 0x1, P6 ;  /* 0x0000000b5a0b8211 */ /* 0x000fe200030f0c5b */
[----:B------:R0:W-:Y:S04]  /*8180*/  @!P2 ST.E.128 desc[UR50][R6.64], R36 ;  /* 0x000000240600a985 */ /* 0x0001e8000c101d32 */
[----:B------:R0:W-:Y:S04]  /*8190*/  @!P1 ST.E.128 desc[UR50][R8.64], R52 ;  /* 0x0000003408009985 */ /* 0x0001e8000c101d32 */
[----:B------:R0:W-:Y:S02]  /*81a0*/  @!P0 ST.E.128 desc[UR50][R10.64], R68 ;  /* 0x000000440a008985 */ /* 0x0001e4000c101d32 */
.L_x_419:
[----:B------:R-:W-:Y:S05]  /*81b0*/  BSYNC B1 ;  /* 0x0000000000017941 */ /* 0x000fea0003800000 */
.L_x_418:
[----:B0-----:R-:W-:Y:S01]  /*81c0*/  VIADD R4, R84, 0x60 ;  /* 0x0000006054047836 */ /* 0x001fe20000000000 */
[----:B---3--:R-:W0:Y:S04]  /*81d0*/  SHFL.IDX PT, R83, R83, 0x3, 0x181f ;  /* 0x00781f0053537f89 */ /* 0x008e2800000e0000 */
[----:B------:R-:W-:Y:S01]  /*81e0*/  ISETP.GE.AND P0, PT, R4, R3, PT ;  /* 0x000000030400720c */ /* 0x000fe20003f06270 */
[----:B------:R3:W0:-:S12]  /*81f0*/  SHFL.IDX PT, R11, R82, 0x3, 0x181f ;  /* 0x00781f00520b7f89 */ /* 0x00061800000e0000 */
[----:B---3--:R-:W-:Y:S05]  /*8200*/  @P0 BRA `(.L_x_420) ;  /* 0x0000002400a40947 */ /* 0x008fea0003800000 */
[----:B------:R-:W-:Y:S02]  /*8210*/  ULDC UR4, c[0x0][0xac8] ;  /* 0x0002b20000047ab9 */ /* 0x000fe40000000800 */
[----:B------:R-:W-:Y:S02]  /*8220*/  ISETP.GE.AND P3, PT, R0, UR4, PT ;  /* 0x0000000400007c0c */ /* 0x000fe4000bf66270 */
[----:B------:R-:W-:Y:S02]  /*8230*/  ISETP.GE.AND P4, PT, R86, UR4, PT ;  /* 0x0000000456007c0c */ /* 0x000fe4000bf86270 */
[----:B------:R-:W-:-:S09]  /*8240*/  ISETP.GE.AND P5, PT, R88, UR4, PT ;  /* 0x0000000458007c0c */ /* 0x000fd2000bfa6270 */
[-C--:B0-----:R-:W-:Y:S02]  /*8250*/  @!P3 LEA R4, P0, R0, R11.reuse, 0x1 ;  /* 0x0000000b0004b211 */ /* 0x081fe400078008ff */
[-C--:B------:R-:W-:Y:S02]  /*8260*/  @!P4 LEA R6, P1, R86, R11.reuse, 0x1 ;  /* 0x0000000b5606c211 */ /* 0x080fe400078208ff */
[----:B------:R-:W-:Y:S02]  /*8270*/  @!P5 LEA R8, P2, R88, R11, 0x1 ;  /* 0x0000000b5808d211 */ /* 0x000fe400078408ff */
[-C--:B------:R-:W-:Y:S02]  /*8280*/  @!P3 LEA.HI.X R5, R0, R83.reuse, R92, 0x1, P0 ;  /* 0x000000530005b211 */ /* 0x080fe400000f0c5c */
[-C--:B------:R-:W-:Y:S02]  /*8290*/  @!P4 LEA.HI.X R7, R86, R83.reuse, R87, 0x1, P1 ;  /* 0x000000535607c211 */ /* 0x080fe400008f0c57 */
[----:B------:R-:W-:Y:S01]  /*82a0*/  @!P5 LEA.HI.X R9, R88, R83, R89, 0x1, P2 ;  /* 0x000000535809d211 */ /* 0x000fe200010f0c59 */
[----:B------:R3:W-:Y:S01]  /*82b0*/  @!P3 ST.E.128 desc[UR50][R4.64], R24 ;  /* 0x000000180400b985 */ /* 0x0007e2000c101d32 */
[----:B------:R-:W-:-:S03]  /*82c0*/  ISETP.GE.AND P0, PT, R90, UR4, PT ;  /* 0x000000045a007c0c */ /* 0x000fc6000bf06270 */
[----:B------:R3:W-:Y:S04]  /*82d0*/  @!P4 ST.E.128 desc[UR50][R6.64], R40 ;  /* 0x000000280600c985 */ /* 0x0007e8000c101d32 */
[----:B------:R3:W-:Y:S06]  /*82e0*/  @!P5 ST.E.128 desc[UR50][R8.64], R56 ;  /* 0x000000380800d985 */ /* 0x0007ec000c101d32 */
[----:B------:R-:W-:Y:S05]  /*82f0*/  @P0 BRA `(.L_x_420) ;  /* 0x0000002400680947 */ /* 0x000fea0003800000 */
[----:B---3--:R-:W-:-:S04]  /*8300*/  LEA R4, P0, R90, R11, 0x1 ;  /* 0x0000000b5a047211 */ /* 0x008fc800078008ff */
[----:B------:R-:W-:-:S05]  /*8310*/  LEA.HI.X R5, R90, R83, R91, 0x1, P0 ;  /* 0x000000535a057211 */ /* 0x000fca00000f0c5b */
[----:B------:R0:W-:Y:S01]  /*8320*/  ST.E.128 desc[UR50][R4.64], R72 ;  /* 0x0000004804007985 */ /* 0x0001e2000c101d32 */
[----:B------:R-:W-:Y:S05]  /*8330*/  BRA `(.L_x_420) ;  /* 0x0000002400587947 */ /* 0x000fea0003800000 */
.L_x_413:
[----:B------:R-:W-:Y:S01]  /*8340*/  ULDC.64 UR14, c[0x0][0xb08] ;  /* 0x0002c200000e7ab9 */ /* 0x000fe20000000a00 */
[----:B------:R-:W-:Y:S01]  /*8350*/  IMAD.MOV.U32 R3, RZ, RZ, R12 ;  /* 0x000000ffff037224 */ /* 0x000fe200078e000c */
[----:B------:R-:W-:Y:S01]  /*8360*/  UIMAD UR12, UR16, UR14, URZ ;  /* 0x0000000e100c72a4 */ /* 0x000fe2000f8e023f */
[----:B------:R-:W-:Y:S01]  /*8370*/  BSSY B1, `(.L_x_421) ;  /* 0x00000cd000017945 */ /* 0x000fe20003800000 */
[----:B------:R-:W-:Y:S01]  /*8380*/  UIMAD.WIDE.U32 UR10, UR4, UR14, URZ ;  /* 0x0000000e040a72a5 */ /* 0x000fe2000f8e003f */
[----:B------:R-:W-:Y:S01]  /*8390*/  SHF.R.S32.HI R152, RZ, 0x1f, R23 ;  /* 0x0000001fff987819 */ /* 0x000fe20000011417 */
[----:B------:R-:W-:Y:S01]  /*83a0*/  UIMAD UR12, UR4, UR15, UR12 ;  /* 0x0000000f040c72a4 */ /* 0x000fe2000f8e020c */
[----:B------:R-:W-:Y:S01]  /*83b0*/  SHF.R.S32.HI R153, RZ, 0x1f, R204 ;  /* 0x0000001fff997819 */ /* 0x000fe200000114cc */
[----:B------:R-:W-:Y:S01]  /*83c0*/  USHF.R.S32.HI UR4, URZ, 0x1f, UR39 ;  /* 0x0000001f3f047899 */ /* 0x000fe20008011427 */
[----:B------:R-:W-:Y:S01]  /*83d0*/  SHF.R.S32.HI R154, RZ, 0x1f, R205 ;  /* 0x0000001fff9a7819 */ /* 0x000fe200000114cd */
[----:B------:R-:W-:Y:S01]  /*83e0*/  UIADD3 UR11, UR11, UR12, URZ ;  /* 0x0000000c0b0b7290 */ /* 0x000fe2000fffe03f */
[----:B------:R-:W-:Y:S01]  /*83f0*/  SHF.R.S32.HI R155, RZ, 0x1f, R206 ;  /* 0x0000001fff9b7819 */ /* 0x000fe200000114ce */
[----:B------:R-:W-:Y:S01]  /*8400*/  ULDC.64 UR14, c[0x0][0xb40] ;  /* 0x0002d000000e7ab9 */ /* 0x000fe20000000a00 */
[----:B------:R-:W-:Y:S01]  /*8410*/  ULDC.64 UR12, c[0x0][0xb38] ;  /* 0x0002ce00000c7ab9 */ /* 0x000fe20000000a00 */
[----:B------:R-:W-:Y:S01]  /*8420*/  UIMAD UR4, UR4, UR14, URZ ;  /* 0x0000000e040472a4 */ /* 0x000fe2000f8e023f */
[----:B------:R-:W-:Y:S01]  /*8430*/  SHF.R.S32.HI R156, RZ, 0x1f, R207 ;  /* 0x0000001fff9c7819 */ /* 0x000fe200000114cf */
[----:B------:R-:W-:Y:S01]  /*8440*/  UIMAD.WIDE.U32 UR10, UR43, UR12, UR10 ;  /* 0x0000000c2b0a72a5 */ /* 0x000fe2000f8e000a */
[----:B------:R-:W-:Y:S01]  /*8450*/  SHF.R.S32.HI R157, RZ, 0x1f, R208 ;  /* 0x0000001fff9d7819 */ /* 0x000fe200000114d0 */
[----:B------:R-:W-:Y:S01]  /*8460*/  UIMAD UR4, UR39, UR15, UR4 ;  /* 0x0000000f270472a4 */ /* 0x000fe2000f8e0204 */
[----:B------:R-:W-:Y:S01]  /*8470*/  SHF.R.S32.HI R158, RZ, 0x1f, R209 ;  /* 0x0000001fff9e7819 */ /* 0x000fe200000114d1 */
[----:B------:R-:W-:Y:S01]  /*8480*/  UIMAD UR11, UR43, UR13, UR11 ;  /* 0x0000000d2b0b72a4 */ /* 0x000fe2000f8e020b */
[----:B------:R-:W-:Y:S01]  /*8490*/  SHF.R.S32.HI R159, RZ, 0x1f, R210 ;  /* 0x0000001fff9f7819 */ /* 0x000fe200000114d2 */
[----:B------:R-:W-:Y:S01]  /*84a0*/  @UP1 ULDC UR12, c[0x0][0xbec] ;  /* 0x0002fb00000c1ab9 */ /* 0x000fe20000000800 */
[----:B------:R-:W-:Y:S01]  /*84b0*/  UIADD3 UR8, UR8, 0x22820, URZ ;  /* 0x0002282008087890 */ /* 0x000fe2000fffe03f */
[----:B0-----:R-:W-:Y:S01]  /*84c0*/  @P1 IMAD.HI.U32 R0, R12, UR12, RZ ;  /* 0x0000000c0c001c27 */ /* 0x001fe2000f8e00ff */
[----:B------:R-:W-:Y:S01]  /*84d0*/  UIMAD.WIDE.U32 UR10, UR39, UR14, UR10 ;  /* 0x0000000e270a72a5 */ /* 0x000fe2000f8e000a */
[----:B------:R-:W-:Y:S01]  /*84e0*/  SHF.R.S32.HI R160, RZ, 0x1f, R211 ;  /* 0x0000001fffa07819 */ /* 0x000fe200000114d3 */
[----:B------:R-:W-:Y:S01]  /*84f0*/  ULDC.64 UR12, c[0x0][0xb48] ;  /* 0x0002d200000c7ab9 */ /* 0x000fe20000000a00 */
[----:B------:R-:W-:Y:S01]  /*8500*/  UPRMT UR8, URZ, 0x654, UR8 ;  /* 0x000006543f087896 */ /* 0x000fe20008000008 */
[----:B------:R-:W-:Y:S01]  /*8510*/  SHF.R.S32.HI R161, RZ, 0x1f, R212 ;  /* 0x0000001fffa17819 */ /* 0x000fe200000114d4 */
[----:B------:R-:W-:Y:S01]  /*8520*/  UIADD3 UR11, UR11, UR4, URZ ;  /* 0x000000040b0b7290 */ /* 0x000fe2000fffe03f */
[----:B------:R-:W-:-:S02]  /*8530*/  SHF.R.S32.HI R162, RZ, 0x1f, R213 ;  /* 0x0000001fffa27819 */ /* 0x000fc400000114d5 */
[----:B------:R-:W-:Y:S01]  /*8540*/  @UP1 ULDC UR4, c[0x0][0xbf0] ;  /* 0x0002fc0000041ab9 */ /* 0x000fe20000000800 */
[----:B------:R-:W-:Y:S01]  /*8550*/  UIMAD.WIDE.U32 UR10, UR42, UR12, UR10 ;  /* 0x0000000c2a0a72a5 */ /* 0x000fe2000f8e000a */
[----:B------:R-:W-:Y:S02]  /*8560*/  @P1 SHF.R.U32.HI R3, RZ, UR4, R0 ;  /* 0x00000004ff031c19 */ /* 0x000fe40008011600 */
[----:B------:R-:W-:Y:S01]  /*8570*/  SYNCS.ARRIVE.TRANS64.RED.A1T0 RZ, [UR8], RZ ;  /* 0x000000ffffff79a7 */ /* 0x000fe20008100408 */
[----:B------:R-:W-:Y:S01]  /*8580*/  UIMAD UR42, UR42, UR13, UR11 ;  /* 0x0000000d2a2a72a4 */ /* 0x000fe2000f8e020b */
[--C-:B------:R-:W-:Y:S01]  /*8590*/  SHF.R.S32.HI R0, RZ, 0x1f, R3.reuse ;  /* 0x0000001fff007819 */ /* 0x100fe20000011403 */
[----:B------:R-:W-:Y:S01]  /*85a0*/  IMAD.MOV R7, RZ, RZ, -R3 ;  /* 0x000000ffff077224 */ /* 0x000fe200078e0a03 */
[----:B------:R-:W-:Y:S01]  /*85b0*/  ULDC.64 UR12, c[0x0][0xb30] ;  /* 0x0002cc00000c7ab9 */ /* 0x000fe20000000a00 */
[----:B------:R-:W-:Y:S01]  /*85c0*/  IMAD.U32 R5, RZ, RZ, UR11 ;  /* 0x0000000bff057e24 */ /* 0x000fe2000f8e00ff */
[----:B------:R-:W-:Y:S01]  /*85d0*/  SHF.R.S32.HI R163, RZ, 0x1f, R214 ;  /* 0x0000001fffa37819 */ /* 0x000fe200000114d6 */
[----:B------:R-:W-:Y:S01]  /*85e0*/  IMAD R7, R7, UR9, R12 ;  /* 0x0000000907077c24 */ /* 0x000fe2000f8e020c */
[----:B------:R-:W-:Y:S01]  /*85f0*/  SHF.R.S32.HI R164, RZ, 0x1f, R215 ;  /* 0x0000001fffa47819 */ /* 0x000fe200000114d7 */
[----:B------:R-:W-:Y:S01]  /*8600*/  IMAD R0, R0, UR12, RZ ;  /* 0x0000000c00007c24 */ /* 0x000fe2000f8e02ff */
[----:B------:R-:W-:Y:S01]  /*8610*/  SHF.R.S32.HI R165, RZ, 0x1f, R216 ;  /* 0x0000001fffa57819 */ /* 0x000fe200000114d8 */
[----:B------:R-:W-:Y:S01]  /*8620*/  IMAD.U32 R4, RZ, RZ, UR10 ;  /* 0x0000000aff047e24 */ /* 0x000fe2000f8e00ff */
[----:B------:R-:W-:Y:S01]  /*8630*/  ULDC.64 UR10, c[0x0][0xb28] ;  /* 0x0002ca00000a7ab9 */ /* 0x000fe20000000a00 */
[----:B------:R-:W-:Y:S01]  /*8640*/  IMAD.U32 R5, RZ, RZ, UR42 ;  /* 0x0000002aff057e24 */ /* 0x000fe2000f8e00ff */
[----:B------:R-:W-:Y:S01]  /*8650*/  SHF.R.S32.HI R166, RZ, 0x1f, R217 ;  /* 0x0000001fffa67819 */ /* 0x000fe200000114d9 */
[C---:B------:R-:W-:Y:S01]  /*8660*/  IMAD R9, R3.reuse, UR13, R0 ;  /* 0x0000000d03097c24 */ /* 0x040fe2000f8e0200 */
[----:B------:R-:W-:Y:S01]  /*8670*/  SHF.R.S32.HI R0, RZ, 0x1f, R7 ;  /* 0x0000001fff007819 */ /* 0x000fe20000011407 */
[----:B------:R-:W-:Y:S01]  /*8680*/  IMAD.WIDE.U32 R4, R3, UR12, R4 ;  /* 0x0000000c03047c25 */ /* 0x000fe2000f8e0004 */
[----:B------:R-:W-:-:S02]  /*8690*/  SHF.R.S32.HI R167, RZ, 0x1f, R218 ;  /* 0x0000001fffa77819 */ /* 0x000fc400000114da */
[----:B------:R-:W-:Y:S01]  /*86a0*/  SHF.R.S32.HI R168, RZ, 0x1f, R219 ;  /* 0x0000001fffa87819 */ /* 0x000fe200000114db */
[----:B------:R-:W-:Y:S01]  /*86b0*/  IMAD R0, R0, UR10, RZ ;  /* 0x0000000a00007c24 */ /* 0x000fe2000f8e02ff */
[----:B------:R-:W-:Y:S01]  /*86c0*/  SHF.R.S32.HI R20, RZ, 0x1f, R220 ;  /* 0x0000001fff147819 */ /* 0x000fe200000114dc */
[----:B------:R-:W-:Y:S01]  /*86d0*/  IMAD.IADD R5, R5, 0x1, R9 ;  /* 0x0000000105057824 */ /* 0x000fe200078e0209 */
[----:B------:R-:W-:Y:S01]  /*86e0*/  SHF.R.S32.HI R169, RZ, 0x1f, R221 ;  /* 0x0000001fffa97819 */ /* 0x000fe200000114dd */
[C---:B------:R-:W-:Y:S01]  /*86f0*/  IMAD R3, R7.reuse, UR11, R0 ;  /* 0x0000000b07037c24 */ /* 0x040fe2000f8e0200 */
[----:B------:R-:W-:Y:S01]  /*8700*/  SHF.R.S32.HI R170, RZ, 0x1f, R222 ;  /* 0x0000001fffaa7819 */ /* 0x000fe200000114de */
[----:B------:R-:W-:Y:S01]  /*8710*/  IMAD.WIDE.U32 R4, R7, UR10, R4 ;  /* 0x0000000a07047c25 */ /* 0x000fe2000f8e0004 */
[----:B------:R-:W-:Y:S01]  /*8720*/  ULDC.64 UR10, c[0x0][0xb00] ;  /* 0x0002c000000a7ab9 */ /* 0x000fe20000000a00 */
[----:B------:R-:W-:Y:S02]  /*8730*/  SHF.R.S32.HI R171, RZ, 0x1f, R223 ;  /* 0x0000001fffab7819 */ /* 0x000fe400000114df */
[----:B------:R-:W-:Y:S01]  /*8740*/  IMAD.IADD R3, R5, 0x1, R3 ;  /* 0x0000000105037824 */ /* 0x000fe200078e0203 */
[----:B------:R-:W-:-:S02]  /*8750*/  LEA R0, P1, R4, UR10, 0x2 ;  /* 0x0000000a04007c11 */ /* 0x000fc4000f8210ff */
[----:B------:R-:W-:Y:S02]  /*8760*/  SHF.R.S32.HI R172, RZ, 0x1f, R224 ;  /* 0x0000001fffac7819 */ /* 0x000fe400000114e0 */
[----:B------:R-:W-:Y:S02]  /*8770*/  LEA.HI.X R3, R4, UR11, R3, 0x2, P1 ;  /* 0x0000000b04037c11 */ /* 0x000fe400088f1403 */
[----:B------:R0:W1:Y:S04]  /*8780*/  SHFL.IDX PT, R4, R0, RZ, 0x1c1f ;  /* 0x001c1fff00047589 */ /* 0x00006800000e0000 */
[----:B------:R0:W2:Y:S01]  /*8790*/  SHFL.IDX PT, R5, R3, RZ, 0x1c1f ;  /* 0x001c1fff03057589 */ /* 0x0000a200000e0000 */
[----:B------:R-:W-:Y:S05]  /*87a0*/  @P2 BRA `(.L_x_422) ;  /* 0x0000000800242947 */ /* 0x000fea0003800000 */
[----:B------:R-:W-:Y:S01]  /*87b0*/  ULDC UR4, c[0x0][0xac8] ;  /* 0x0002b20000047ab9 */ /* 0x000fe20000000800 */
[----:B------:R-:W-:Y:S01]  /*87c0*/  VIADD R21, R2, 0xe0 ;  /* 0x000000e002157836 */ /* 0x000fe20000000000 */
[----:B------:R-:W-:Y:S02]  /*87d0*/  ISETP.GE.AND P2, PT, R224, UR4, PT ;  /* 0x00000004e0007c0c */ /* 0x000fe4000bf46270 */
[----:B------:R-:W-:Y:S02]  /*87e0*/  ISETP.GE.AND P3, PT, R2, UR4, PT ;  /* 0x0000000402007c0c */ /* 0x000fe4000bf66270 */
[----:B------:R-:W-:Y:S02]  /*87f0*/  ISETP.GE.AND P1, PT, R223, UR4, PT ;  /* 0x00000004df007c0c */ /* 0x000fe4000bf26270 */
[----:B------:R-:W-:-:S07]  /*8800*/  ISETP.GE.AND P4, PT, R222, UR4, PT ;  /* 0x00000004de007c0c */ /* 0x000fce000bf86270 */
[----:B-1----:R-:W-:Y:S02]  /*8810*/  @!P2 LEA R8, P5, R224, R4, 0x2 ;  /* 0x00000004e008a211 */ /* 0x002fe400078a10ff */
[----:B--2---:R-:W-:Y:S02]  /*8820*/  @!P3 IMAD.WIDE R6, R2, 0x4, R4 ;  /* 0x000000040206b825 */ /* 0x004fe400078e0204 */
[----:B------:R-:W-:-:S03]  /*8830*/  @!P2 LEA.HI.X R9, R224, R5, R172, 0x2, P5 ;  /* 0x00000005e009a211 */ /* 0x000fc600028f14ac */
[----:B------:R1:W-:Y:S01]  /*8840*/  @!P3 ST.E.64 desc[UR50][R6.64], R24 ;  /* 0x000000180600b985 */ /* 0x0003e2000c101b32 */
[----:B------:R-:W-:-:S03]  /*8850*/  ISETP.GE.AND P3, PT, R221, UR4, PT ;  /* 0x00000004dd007c0c */ /* 0x000fc6000bf66270 */
[----:B------:R2:W-:Y:S01]  /*8860*/  @!P2 ST.E.64 desc[UR50][R8.64], R28 ;  /* 0x0000001c0800a985 */ /* 0x0005e2000c101b32 */
[----:B------:R-:W-:Y:S02]  /*8870*/  ISETP.GE.AND P2, PT, R220, UR4, PT ;  /* 0x00000004dc007c0c */ /* 0x000fe4000bf46270 */
[----:B-1----:R-:W-:Y:S01]  /*8880*/  @!P1 LEA R6, P6, R223, R4, 0x2 ;  /* 0x00000004df069211 */ /* 0x002fe200078c10ff */
[----:B------:R-:W-:-:S03]  /*8890*/  VIADD R25, R2, 0xf8 ;  /* 0x000000f802197836 */ /* 0x000fc60000000000 */
[----:B------:R-:W-:Y:S01]  /*88a0*/  @!P1 LEA.HI.X R7, R223, R5, R171, 0x2, P6 ;  /* 0x00000005df079211 */ /* 0x000fe200030f14ab */
[----:B--2---:R-:W-:Y:S01]  /*88b0*/  VIADD R29, R2, 0xf0 ;  /* 0x000000f0021d7836 */ /* 0x004fe20000000000 */
[----:B------:R-:W-:-:S03]  /*88c0*/  @!P4 LEA R8, P5, R222, R4, 0x2 ;  /* 0x00000004de08c211 */ /* 0x000fc600078a10ff */
[----:B------:R1:W-:Y:S01]  /*88d0*/  @!P1 ST.E.64 desc[UR50][R6.64], R32 ;  /* 0x0000002006009985 */ /* 0x0003e2000c101b32 */
[----:B------:R-:W-:Y:S02]  /*88e0*/  @!P4 LEA.HI.X R9, R222, R5, R170, 0x2, P5 ;  /* 0x00000005de09c211 */ /* 0x000fe400028f14aa */
[----:B------:R-:W-:-:S03]  /*88f0*/  ISETP.GE.AND P1, PT, R219, UR4, PT ;  /* 0x00000004db007c0c */ /* 0x000fc6000bf26270 */
[----:B------:R2:W-:Y:S01]  /*8900*/  @!P4 ST.E.64 desc[UR50][R8.64], R36 ;  /* 0x000000240800c985 */ /* 0x0005e2000c101b32 */
[----:B------:R-:W-:Y:S02]  /*8910*/  ISETP.GE.AND P4, PT, R218, UR4, PT ;  /* 0x00000004da007c0c */ /* 0x000fe4000bf86270 */
[----:B-1----:R-:W-:Y:S01]  /*8920*/  @!P3 LEA R6, P6, R221, R4, 0x2 ;  /* 0x00000004dd06b211 */ /* 0x002fe200078c10ff */
[----:B------:R-:W-:-:S03]  /*8930*/  VIADD R33, R2, 0xe8 ;  /* 0x000000e802217836 */ /* 0x000fc60000000000 */
[----:B------:R-:W-:Y:S02]  /*8940*/  @!P3 LEA.HI.X R7, R221, R5, R169, 0x2, P6 ;  /* 0x00000005dd07b211 */ /* 0x000fe400030f14a9 */
[----:B--2---:R-:W-:-:S03]  /*8950*/  @!P2 LEA R8, P5, R220, R4, 0x2 ;  /* 0x00000004dc08a211 */ /* 0x004fc600078a10ff */
[----:B------:R1:W-:Y:S01]  /*8960*/  @!P3 ST.E.64 desc[UR50][R6.64], R40 ;  /* 0x000000280600b985 */ /* 0x0003e2000c101b32 */
[----:B------:R-:W-:Y:S02]  /*8970*/  @!P2 LEA.HI.X R9, R220, R5, R20, 0x2, P5 ;  /* 0x00000005dc09a211 */ /* 0x000fe400028f1414 */
[----:B------:R-:W-:-:S03]  /*8980*/  ISETP.GE.AND P3, PT, R217, UR4, PT ;  /* 0x00000004d9007c0c */ /* 0x000fc6000bf66270 */
[----:B------:R2:W-:Y:S01]  /*8990*/  @!P2 ST.E.64 desc[UR50][R8.64], R44 ;  /* 0x0000002c0800a985 */ /* 0x0005e2000c101b32 */
[----:B------:R-:W-:Y:S02]  /*89a0*/  ISETP.GE.AND P2, PT, R216, UR4, PT ;  /* 0x00000004d8007c0c */ /* 0x000fe4000bf46270 */
[----:B-1----:R-:W-:-:S04]  /*89b0*/  @!P1 LEA R6, P6, R219, R4, 0x2 ;  /* 0x00000004db069211 */ /* 0x002fc800078c10ff */
        /* <DEDUP_REMOVED lines=19> */
[-C--:B------:R-:W-:Y:S02]  /*8af0*/  @!P4 LEA.HI.X R9, R214, R5.reuse, R163, 0x2, P5 ;  /* 0x00000005d609c211 */ /* 0x080fe400028f14a3 */
[----:B------:R-:W-:Y:S02]  /*8b00*/  ISETP.GE.AND P1, PT, R211, UR4, PT ;  /* 0x00000004d3007c0c */ /* 0x000fe4000bf26270 */
[-C--:B------:R-:W-:Y:S01]  /*8b10*/  @!P2 LEA R10, P5, R212, R4.reuse, 0x2 ;  /* 0x00000004d40aa211 */ /* 0x080fe200078a10ff */
[----:B------:R2:W-:Y:S01]  /*8b20*/  @!P4 ST.E.64 desc[UR50][R8.64], R68 ;  /* 0x000000440800c985 */ /* 0x0005e2000c101b32 */
[----:B------:R-:W-:Y:S02]  /*8b30*/  ISETP.GE.AND P4, PT, R210, UR4, PT ;  /* 0x00000004d2007c0c */ /* 0x000fe4000bf86270 */
[----:B------:R-:W-:Y:S02]  /*8b40*/  @!P2 LEA.HI.X R11, R212, R5, R161, 0x2, P5 ;  /* 0x00000005d40ba211 */ /* 0x000fe400028f14a1 */
[----:B-1----:R-:W-:-:S04]  /*8b50*/  @!P3 LEA R6, P6, R213, R4, 0x2 ;  /* 0x00000004d506b211 */ /* 0x002fc800078c10ff */
[----:B------:R-:W-:Y:S02]  /*8b60*/  @!P3 LEA.HI.X R7, R213, R5, R162, 0x2, P6 ;  /* 0x00000005d507b211 */ /* 0x000fe400030f14a2 */
[----:B------:R-:W-:-:S03]  /*8b70*/  @!P1 LEA R12, P6, R211, R4, 0x2 ;  /* 0x00000004d30c9211 */ /* 0x000fc600078c10ff */
[----:B------:R-:W-:Y:S01]  /*8b80*/  @!P4 LEA R14, P5, R210, R4, 0x2 ;  /* 0x00000004d20ec211 */ /* 0x000fe200078a10ff */
[----:B------:R1:W-:Y:S01]  /*8b90*/  @!P3 ST.E.64 desc[UR50][R6.64], R72 ;  /* 0x000000480600b985 */ /* 0x0003e2000c101b32 */
[----:B------:R-:W-:Y:S02]  /*8ba0*/  ISETP.GE.AND P3, PT, R209, UR4, PT ;  /* 0x00000004d1007c0c */ /* 0x000fe4000bf66270 */
[-C--:B------:R-:W-:Y:S01]  /*8bb0*/  @!P1 LEA.HI.X R13, R211, R5.reuse, R160, 0x2, P6 ;  /* 0x00000005d30d9211 */ /* 0x080fe200030f14a0 */
[----:B------:R3:W-:Y:S01]  /*8bc0*/  @!P2 ST.E.64 desc[UR50][R10.64], R76 ;  /* 0x0000004c0a00a985 */ /* 0x0007e2000c101b32 */
[----:B------:R-:W-:Y:S02]  /*8bd0*/  ISETP.GE.AND P2, PT, R208, UR4, PT ;  /* 0x00000004d0007c0c */ /* 0x000fe4000bf46270 */
[----:B------:R-:W-:Y:S01]  /*8be0*/  @!P4 LEA.HI.X R15, R210, R5, R159, 0x2, P5 ;  /* 0x00000005d20fc211 */ /* 0x000fe200028f149f */
[----:B------:R4:W-:Y:S01]  /*8bf0*/  @!P1 ST.E.64 desc[UR50][R12.64], R80 ;  /* 0x000000500c009985 */ /* 0x0009e2000c101b32 */
[----:B------:R-:W-:-:S03]  /*8c00*/  ISETP.GE.AND P1, PT, R207, UR4, PT ;  /* 0x00000004cf007c0c */ /* 0x000fc6000bf26270 */
[----:B------:R5:W-:Y:S01]  /*8c10*/  @!P4 ST.E.64 desc[UR50][R14.64], R84 ;  /* 0x000000540e00c985 */ /* 0x000be2000c101b32 */
[----:B------:R-:W-:Y:S02]  /*8c20*/  ISETP.GE.AND P4, PT, R206, UR4, PT ;  /* 0x00000004ce007c0c */ /* 0x000fe4000bf86270 */
[----:B--2---:R-:W-:-:S03]  /*8c30*/  @!P3 LEA R8, P6, R209, R4, 0x2 ;  /* 0x00000004d108b211 */ /* 0x004fc600078c10ff */
[CC--:B-1----:R-:W-:Y:S02]  /*8c40*/  @!P2 LEA R6, P5, R208.reuse, R4.reuse, 0x2 ;  /* 0x00000004d006a211 */ /* 0x0c2fe400078a10ff */
[-C--:B------:R-:W-:Y:S02]  /*8c50*/  @!P3 LEA.HI.X R9, R209, R5.reuse, R158, 0x2, P6 ;  /* 0x00000005d109b211 */ /* 0x080fe400030f149e */
[-C--:B------:R-:W-:Y:S02]  /*8c60*/  @!P2 LEA.HI.X R7, R208, R5.reuse, R157, 0x2, P5 ;  /* 0x00000005d007a211 */ /* 0x080fe400028f149d */
[----:B---3--:R-:W-:Y:S01]  /*8c70*/  @!P1 LEA R10, P6, R207, R4, 0x2 ;  /* 0x00000004cf0a9211 */ /* 0x008fe200078c10ff */
[----:B------:R1:W-:Y:S01]  /*8c80*/  @!P3 ST.E.64 desc[UR50][R8.64], R88 ;  /* 0x000000580800b985 */ /* 0x0003e2000c101b32 */
[----:B------:R-:W-:Y:S02]  /*8c90*/  ISETP.GE.AND P3, PT, R205, UR4, PT ;  /* 0x00000004cd007c0c */ /* 0x000fe4000bf66270 */
[----:B------:R-:W-:Y:S01]  /*8ca0*/  @!P1 LEA.HI.X R11, R207, R5, R156, 0x2, P6 ;  /* 0x00000005cf0b9211 */ /* 0x000fe200030f149c */
[----:B------:R2:W-:Y:S01]  /*8cb0*/  @!P2 ST.E.64 desc[UR50][R6.64], R92 ;  /* 0x0000005c0600a985 */ /* 0x0005e2000c101b32 */
[----:B------:R-:W-:-:S02]  /*8cc0*/  ISETP.GE.AND P2, PT, R204, UR4, PT ;  /* 0x00000004cc007c0c */ /* 0x000fc4000bf46270 */
[C---:B----4-:R-:W-:Y:S01]  /*8cd0*/  @!P4 LEA R12, P5, R206.reuse, R4, 0x2 ;  /* 0x00000004ce0cc211 */ /* 0x050fe200078a10ff */
[----:B------:R3:W-:Y:S01]  /*8ce0*/  @!P1 ST.E.64 desc[UR50][R10.64], R96 ;  /* 0x000000600a009985 */ /* 0x0007e2000c101b32 */
[----:B------:R-:W-:Y:S02]  /*8cf0*/  ISETP.GE.AND P1, PT, R23, UR4, PT ;  /* 0x0000000417007c0c */ /* 0x000fe4000bf26270 */
[----:B------:R-:W-:-:S03]  /*8d00*/  @!P4 LEA.HI.X R13, R206, R5, R155, 0x2, P5 ;  /* 0x00000005ce0dc211 */ /* 0x000fc600028f149b */
[CC--:B-----5:R-:W-:Y:S02]  /*8d10*/  @!P3 LEA R14, P6, R205.reuse, R4.reuse, 0x2 ;  /* 0x00000004cd0eb211 */ /* 0x0e0fe400078c10ff */
[----:B------:R4:W-:Y:S01]  /*8d20*/  @!P4 ST.E.64 desc[UR50][R12.64], R100 ;  /* 0x000000640c00c985 */ /* 0x0009e2000c101b32 */
[----:B------:R-:W-:Y:S02]  /*8d30*/  ISETP.GE.AND P4, PT, R22, UR4, PT ;  /* 0x0000000416007c0c */ /* 0x000fe4000bf86270 */
[CC--:B-1----:R-:W-:Y:S02]  /*8d40*/  @!P2 LEA R8, P5, R204.reuse, R4.reuse, 0x2 ;  /* 0x00000004cc08a211 */ /* 0x0c2fe400078a10ff */
[-C--:B------:R-:W-:Y:S02]  /*8d50*/  @!P3 LEA.HI.X R15, R205, R5.reuse, R154, 0x2, P6 ;  /* 0x00000005cd0fb211 */ /* 0x080fe400030f149a */
[----:B------:R-:W-:Y:S02]  /*8d60*/  @!P2 LEA.HI.X R9, R204, R5, R153, 0x2, P5 ;  /* 0x00000005cc09a211 */ /* 0x000fe400028f1499 */
[----:B--2---:R-:W-:Y:S01]  /*8d70*/  @!P1 LEA R6, P6, R23, R4, 0x2 ;  /* 0x0000000417069211 */ /* 0x004fe200078c10ff */
[----:B------:R1:W-:Y:S01]  /*8d80*/  @!P3 ST.E.64 desc[UR50][R14.64], R104 ;  /* 0x000000680e00b985 */ /* 0x0003e2000c101b32 */
[----:B------:R-:W-:-:S02]  /*8d90*/  ISETP.GE.AND P3, PT, R19, UR4, PT ;  /* 0x0000000413007c0c */ /* 0x000fc4000bf66270 */
[-C--:B------:R-:W-:Y:S01]  /*8da0*/  @!P1 LEA.HI.X R7, R23, R5.reuse, R152, 0x2, P6 ;  /* 0x0000000517079211 */ /* 0x080fe200030f1498 */
[----:B------:R2:W-:Y:S01]  /*8db0*/  @!P2 ST.E.64 desc[UR50][R8.64], R108 ;  /* 0x0000006c0800a985 */ /* 0x0005e2000c101b32 */
[----:B------:R-:W-:Y:S02]  /*8dc0*/  ISETP.GE.AND P2, PT, R18, UR4, PT ;  /* 0x0000000412007c0c */ /* 0x000fe4000bf46270 */
[C---:B---3--:R-:W-:Y:S01]  /*8dd0*/  @!P4 LEA R10, P5, R22.reuse, R4, 0x2 ;  /* 0x00000004160ac211 */ /* 0x048fe200078a10ff */
[----:B------:R3:W-:Y:S01]  /*8de0*/  @!P1 ST.E.64 desc[UR50][R6.64], R112 ;  /* 0x0000007006009985 */ /* 0x0007e2000c101b32 */
[----:B------:R-:W-:Y:S02]  /*8df0*/  ISETP.GE.AND P1, PT, R17, UR4, PT ;  /* 0x0000000411007c0c */ /* 0x000fe4000bf26270 */
[----:B------:R-:W-:-:S03]  /*8e00*/  @!P4 LEA.HI.X R11, R22, R5, R229, 0x2, P5 ;  /* 0x00000005160bc211 */ /* 0x000fc600028f14e5 */
[CC--:B----4-:R-:W-:Y:S02]  /*8e10*/  @!P3 LEA R12, P6, R19.reuse, R4.reuse, 0x2 ;  /* 0x00000004130cb211 */ /* 0x0d0fe400078c10ff */
[----:B------:R4:W-:Y:S02]  /*8e20*/  @!P4 ST.E.64 desc[UR50][R10.64], R116 ;  /* 0x000000740a00c985 */ /* 0x0009e4000c101b32 */
[CC--:B-1----:R-:W-:Y:S02]  /*8e30*/  @!P2 LEA R14, P4, R18.reuse, R4.reuse, 0x2 ;  /* 0x00000004120ea211 */ /* 0x0c2fe400078810ff */
[-C--:B------:R-:W-:Y:S02]  /*8e40*/  @!P3 LEA.HI.X R13, R19, R5.reuse, R228, 0x2, P6 ;  /* 0x00000005130db211 */ /* 0x080fe400030f14e4 */
[----:B------:R-:W-:Y:S02]  /*8e50*/  @!P2 LEA.HI.X R15, R18, R5, R227, 0x2, P4 ;  /* 0x00000005120fa211 */ /* 0x000fe400020f14e3 */
[----:B------:R-:W-:Y:S01]  /*8e60*/  ISETP.GE.AND P4, PT, R16, UR4, PT ;  /* 0x0000000410007c0c */ /* 0x000fe2000bf86270 */
[----:B------:R1:W-:Y:S01]  /*8e70*/  @!P3 ST.E.64 desc[UR50][R12.64], R120 ;  /* 0x000000780c00b985 */ /* 0x0003e2000c101b32 */
[----:B--2---:R-:W-:-:S02]  /*8e80*/  @!P1 LEA R8, P5, R17, R4, 0x2 ;  /* 0x0000000411089211 */ /* 0x004fc400078a10ff */
[----:B------:R-:W-:Y:S01]  /*8e90*/  ISETP.GE.AND P3, PT, R21, UR4, PT ;  /* 0x0000000415007c0c */ /* 0x000fe2000bf66270 */
[----:B------:R-:W-:Y:S01]  /*8ea0*/  @!P2 ST.E.64 desc[UR50][R14.64], R124 ;  /* 0x0000007c0e00a985 */ /* 0x000fe2000c101b32 */
[----:B------:R-:W-:Y:S02]  /*8eb0*/  @!P1 LEA.HI.X R9, R17, R5, R226, 0x2, P5 ;  /* 0x0000000511099211 */ /* 0x000fe400028f14e2 */
[----:B------:R-:W-:Y:S02]  /*8ec0*/  ISETP.GE.AND P2, PT, R33, UR4, PT ;  /* 0x0000000421007c0c */ /* 0x000fe4000bf46270 */
[----:B---3--:R-:W-:Y:S01]  /*8ed0*/  SHF.R.S32.HI R7, RZ, 0x1f, R16 ;  /* 0x0000001fff077819 */ /* 0x008fe20000011410 */
[----:B------:R2:W-:Y:S01]  /*8ee0*/  @!P1 ST.E.64 desc[UR50][R8.64], R128 ;  /* 0x0000008008009985 */ /* 0x0005e2000c101b32 */
[----:B------:R-:W-:Y:S02]  /*8ef0*/  ISETP.GE.AND P1, PT, R29, UR4, PT ;  /* 0x000000041d007c0c */ /* 0x000fe4000bf26270 */
[----:B------:R-:W-:-:S02]  /*8f00*/  @!P4 LEA R6, P5, R16, R4, 0x2 ;  /* 0x000000041006c211 */ /* 0x000fc400078a10ff */
[----:B----4-:R-:W-:Y:S02]  /*8f10*/  SHF.R.S32.HI R11, RZ, 0x1f, R21 ;  /* 0x0000001fff0b7819 */ /* 0x010fe40000011415 */
[----:B------:R-:W-:Y:S02]  /*8f20*/  @!P3 LEA R10, P6, R21, R4, 0x2 ;  /* 0x00000004150ab211 */ /* 0x000fe400078c10ff */
[-C--:B------:R-:W-:Y:S02]  /*8f30*/  @!P4 LEA.HI.X R7, R16, R5.reuse, R7, 0x2, P5 ;  /* 0x000000051007c211 */ /* 0x080fe400028f1407 */
[----:B------:R-:W-:Y:S02]  /*8f40*/  ISETP.GE.AND P5, PT, R25, UR4, PT ;  /* 0x0000000419007c0c */ /* 0x000fe4000bfa6270 */
[----:B------:R-:W-:Y:S01]  /*8f50*/  @!P3 LEA.HI.X R11, R21, R5, R11, 0x2, P6 ;  /* 0x00000005150bb211 */ /* 0x000fe200030f140b */
[----:B------:R3:W-:Y:S01]  /*8f60*/  @!P4 ST.E.64 desc[UR50][R6.64], R132 ;  /* 0x000000840600c985 */ /* 0x0007e2000c101b32 */
[----:B-1----:R-:W-:-:S02]  /*8f70*/  SHF.R.S32.HI R12, RZ, 0x1f, R33 ;  /* 0x0000001fff0c7819 */ /* 0x002fc40000011421 */
[CC--:B--2---:R-:W-:Y:S01]  /*8f80*/  @!P2 LEA R8, P6, R33.reuse, R4.reuse, 0x2 ;  /* 0x000000042108a211 */ /* 0x0c4fe200078c10ff */
[----:B------:R3:W-:Y:S01]  /*8f90*/  @!P3 ST.E.64 desc[UR50][R10.64], R136 ;  /* 0x000000880a00b985 */ /* 0x0007e2000c101b32 */
[----:B------:R-:W-:Y:S02]  /*8fa0*/  SHF.R.S32.HI R13, RZ, 0x1f, R29 ;  /* 0x0000001fff0d7819 */ /* 0x000fe4000001141d */
[-C--:B------:R-:W-:Y:S02]  /*8fb0*/  @!P2 LEA.HI.X R9, R33, R5.reuse, R12, 0x2, P6 ;  /* 0x000000052109a211 */ /* 0x080fe400030f140c */
[C---:B------:R-:W-:Y:S02]  /*8fc0*/  @!P1 LEA R12, P6, R29.reuse, R4, 0x2 ;  /* 0x000000041d0c9211 */ /* 0x040fe400078c10ff */
[----:B------:R-:W-:Y:S01]  /*8fd0*/  SHF.R.S32.HI R14, RZ, 0x1f, R25 ;  /* 0x0000001fff0e7819 */ /* 0x000fe20000011419 */
[----:B------:R3:W-:Y:S01]  /*8fe0*/  @!P2 ST.E.64 desc[UR50][R8.64], R140 ;  /* 0x0000008c0800a985 */ /* 0x0007e2000c101b32 */
[----:B------:R-:W-:-:S02]  /*8ff0*/  @!P1 LEA.HI.X R13, R29, R5, R13, 0x2, P6 ;  /* 0x000000051d0d9211 */ /* 0x000fc400030f140d */
[----:B------:R-:W-:-:S03]  /*9000*/  @!P5 LEA R4, P6, R25, R4, 0x2 ;  /* 0x000000041904d211 */ /* 0x000fc600078c10ff */
[----:B------:R3:W-:Y:S01]  /*9010*/  @!P1 ST.E.64 desc[UR50][R12.64], R144 ;  /* 0x000000900c009985 */ /* 0x0007e2000c101b32 */
[----:B------:R-:W-:-:S05]  /*9020*/  @!P5 LEA.HI.X R5, R25, R5, R14, 0x2, P6 ;  /* 0x000000051905d211 */ /* 0x000fca00030f140e */
[----:B------:R3:W-:Y:S04]  /*9030*/  @!P5 ST.E.64 desc[UR50][R4.64], R148 ;  /* 0x000000940400d985 */ /* 0x0007e8000c101b32 */
.L_x_422:
[----:B------:R-:W-:Y:S05]  /*9040*/  BSYNC B1 ;  /* 0x0000000000017941 */ /* 0x000fea0003800000 */
.L_x_421:
[----:B--23--:R2:W3:Y:S04]  /*9050*/  SHFL.IDX PT, R5, R3, 0x1, 0x1c1f ;  /* 0x003c1f0003057f89 */ /* 0x00c4e800000e0000 */
[----:B-1----:R2:W1:Y:S01]  /*9060*/  SHFL.IDX PT, R4, R0, 0x1, 0x1c1f ;  /* 0x003c1f0000047f89 */ /* 0x00246200000e0000 */
[----:B------:R-:W-:Y:S05]  /*9070*/  @P0 BRA `(.L_x_420) ;  /* 0x0000001800080947 */ /* 0x000fea0003800000 */
[----:B------:R-:W-:Y:S01]  /*9080*/  ULDC UR4, c[0x0][0xac8] ;  /* 0x0002b20000047ab9 */ /* 0x000fe20000000800 */
[----:B------:R-:W-:Y:S01]  /*9090*/  VIADD R25, R2, 0xe0 ;  /* 0x000000e002197836 */ /* 0x000fe20000000000 */
[----:B------:R-:W-:Y:S01]  /*90a0*/  ISETP.GE.AND P5, PT, R224, UR4, PT ;  /* 0x00000004e0007c0c */ /* 0x000fe2000bfa6270 */
[C---:B0-2---:R-:W-:Y:S01]  /*90b0*/  VIADD R3, R2.reuse, 0xe8 ;  /* 0x000000e802037836 */ /* 0x045fe20000000000 */
[----:B------:R-:W-:Y:S02]  /*90c0*/  ISETP.GE.AND P4, PT, R2, UR4, PT ;  /* 0x0000000402007c0c */ /* 0x000fe4000bf86270 */
[----:B------:R-:W-:Y:S02]  /*90d0*/  ISETP.GE.AND P2, PT, R223, UR4, PT ;  /* 0x00000004df007c0c */ /* 0x000fe4000bf46270 */
[----:B------:R-:W-:Y:S02]  /*90e0*/  ISETP.GE.AND P1, PT, R222, UR4, PT ;  /* 0x00000004de007c0c */ /* 0x000fe4000bf26270 */
[----:B------:R-:W-:-:S02]  /*90f0*/  ISETP.GE.AND P0, PT, R221, UR4, PT ;  /* 0x00000004dd007c0c */ /* 0x000fc4000bf06270 */
[----:B------:R-:W-:-:S03]  /*9100*/  SHF.R.S32.HI R0, RZ, 0x1f, R25 ;  /* 0x0000001fff007819 */ /* 0x000fc60000011419 */
[-C--:B-1----:R-:W-:Y:S02]  /*9110*/  @!P5 LEA R8, P3, R224, R4.reuse, 0x2 ;  /* 0x00000004e008d211 */ /* 0x082fe400078610ff */
[----:B---3--:R-:W-:Y:S02]  /*9120*/  @!P4 IMAD.WIDE R6, R2, 0x4, R4 ;  /* 0x000000040206c825 */ /* 0x008fe400078e0204 */
[-C--:B------:R-:W-:Y:S02]  /*9130*/  @!P5 LEA.HI.X R9, R224, R5.reuse, R172, 0x2, P3 ;  /* 0x00000005e009d211 */ /* 0x080fe400018f14ac */
[CC--:B------:R-:W-:Y:S01]  /*9140*/  @!P2 LEA R10, P6, R223.reuse, R4.reuse, 0x2 ;  /* 0x00000004df0aa211 */ /* 0x0c0fe200078c10ff */
[----:B------:R0:W-:Y:S01]  /*9150*/  @!P4 ST.E.64 desc[UR50][R6.64], R26 ;  /* 0x0000001a0600c985 */ /* 0x0001e2000c101b32 */
[----:B------:R-:W-:Y:S02]  /*9160*/  ISETP.GE.AND P3, PT, R220, UR4, PT ;  /* 0x00000004dc007c0c */ /* 0x000fe4000bf66270 */
[----:B------:R-:W-:Y:S01]  /*9170*/  @!P2 LEA.HI.X R11, R223, R5, R171, 0x2, P6 ;  /* 0x00000005df0ba211 */ /* 0x000fe200030f14ab */
[----:B------:R1:W-:Y:S01]  /*9180*/  @!P5 ST.E.64 desc[UR50][R8.64], R30 ;  /* 0x0000001e0800d985 */ /* 0x0003e2000c101b32 */
[----:B------:R-:W-:-:S02]  /*9190*/  @!P1 LEA R12, P5, R222, R4, 0x2 ;  /* 0x00000004de0c9211 */ /* 0x000fc400078a10ff */
[----:B------:R-:W-:Y:S01]  /*91a0*/  ISETP.GE.AND P4, PT, R219, UR4, PT ;  /* 0x00000004db007c0c */ /* 0x000fe2000bf86270 */
[----:B------:R2:W-:Y:S01]  /*91b0*/  @!P2 ST.E.64 desc[UR50][R10.64], R34 ;  /* 0x000000220a00a985 */ /* 0x0005e2000c101b32 */
[CC--:B------:R-:W-:Y:S02]  /*91c0*/  @!P0 LEA R14, P6, R221.reuse, R4.reuse, 0x2 ;  /* 0x00000004dd0e8211 */ /* 0x0c0fe400078c10ff */
[-C--:B------:R-:W-:Y:S02]  /*91d0*/  @!P1 LEA.HI.X R13, R222, R5.reuse, R170, 0x2, P5 ;  /* 0x00000005de0d9211 */ /* 0x080fe400028f14aa */
[----:B------:R-:W-:Y:S02]  /*91e0*/  ISETP.GE.AND P5, PT, R218, UR4, PT ;  /* 0x00000004da007c0c */ /* 0x000fe4000bfa6270 */
[----:B------:R-:W-:Y:S01]  /*91f0*/  @!P0 LEA.HI.X R15, R221, R5, R169, 0x2, P6 ;  /* 0x00000005dd0f8211 */ /* 0x000fe200030f14a9 */
[----:B------:R3:W-:Y:S01]  /*9200*/  @!P1 ST.E.64 desc[UR50][R12.64], R38 ;  /* 0x000000260c009985 */ /* 0x0007e2000c101b32 */
[----:B0-----:R-:W-:-:S02]  /*9210*/  @!P3 LEA R6, P6, R220, R4, 0x2 ;  /* 0x00000004dc06b211 */ /* 0x001fc400078c10ff */
[----:B------:R-:W-:Y:S01]  /*9220*/  ISETP.GE.AND P1, PT, R216, UR4, PT ;  /* 0x00000004d8007c0c */ /* 0x000fe2000bf26270 */
[----:B------:R0:W-:Y:S01]  /*9230*/  @!P0 ST.E.64 desc[UR50][R14.64], R42 ;  /* 0x0000002a0e008985 */ /* 0x0001e2000c101b32 */
[----:B------:R-:W-:Y:S02]  /*9240*/  ISETP.GE.AND P0, PT, R217, UR4, PT ;  /* 0x00000004d9007c0c */ /* 0x000fe4000bf06270 */
[CC--:B-1----:R-:W-:Y:S02]  /*9250*/  @!P4 LEA R8, P2, R219.reuse, R4.reuse, 0x2 ;  /* 0x00000004db08c211 */ /* 0x0c2fe400078410ff */
[-C--:B------:R-:W-:Y:S02]  /*9260*/  @!P3 LEA.HI.X R7, R220, R5.reuse, R20, 0x2, P6 ;  /* 0x00000005dc07b211 */ /* 0x080fe400030f1414 */
[----:B------:R-:W-:Y:S02]  /*9270*/  @!P5 LEA R20, P6, R218, R4, 0x2 ;  /* 0x00000004da14d211 */ /* 0x000fe400078c10ff */
[----:B------:R-:W-:Y:S01]  /*9280*/  @!P4 LEA.HI.X R9, R219, R5, R168, 0x2, P2 ;  /* 0x00000005db09c211 */ /* 0x000fe200010f14a8 */
[----:B------:R1:W-:Y:S01]  /*9290*/  @!P3 ST.E.64 desc[UR50][R6.64], R46 ;  /* 0x0000002e0600b985 */ /* 0x0003e2000c101b32 */
[----:B------:R-:W-:-:S02]  /*92a0*/  ISETP.GE.AND P2, PT, R215, UR4, PT ;  /* 0x00000004d7007c0c */ /* 0x000fc4000bf46270 */
[-C--:B------:R-:W-:Y:S01]  /*92b0*/  @!P5 LEA.HI.X R21, R218, R5.reuse, R167, 0x2, P6 ;  /* 0x00000005da15d211 */ /* 0x080fe200030f14a7 */
[----:B------:R4:W-:Y:S01]  /*92c0*/  @!P4 ST.E.64 desc[UR50][R8.64], R50 ;  /* 0x000000320800c985 */ /* 0x0009e2000c101b32 */
[CC--:B--2---:R-:W-:Y:S02]  /*92d0*/  @!P0 LEA R10, P4, R217.reuse, R4.reuse, 0x2 ;  /* 0x00000004d90a8211 */ /* 0x0c4fe400078810ff */
[----:B------:R-:W-:Y:S01]  /*92e0*/  ISETP.GE.AND P3, PT, R214, UR4, PT ;  /* 0x00000004d6007c0c */ /* 0x000fe2000bf66270 */
[----:B------:R2:W-:Y:S01]  /*92f0*/  @!P5 ST.E.64 desc[UR50][R20.64], R54 ;  /* 0x000000361400d985 */ /* 0x0005e2000c101b32 */
[----:B---3--:R-:W-:Y:S02]  /*9300*/  @!P1 LEA R12, P5, R216, R4, 0x2 ;  /* 0x00000004d80c9211 */ /* 0x008fe400078a10ff */
[----:B------:R-:W-:Y:S02]  /*9310*/  @!P0 LEA.HI.X R11, R217, R5, R166, 0x2, P4 ;  /* 0x00000005d90b8211 */ /* 0x000fe400020f14a6 */
[----:B------:R-:W-:-:S02]  /*9320*/  ISETP.GE.AND P4, PT, R213, UR4, PT ;  /* 0x00000004d5007c0c */ /* 0x000fc4000bf86270 */
[-C--:B------:R-:W-:Y:S01]  /*9330*/  @!P1 LEA.HI.X R13, R216, R5.reuse, R165, 0x2, P5 ;  /* 0x00000005d80d9211 */ /* 0x080fe200028f14a5 */
[----:B------:R-:W-:Y:S01]  /*9340*/  @!P0 ST.E.64 desc[UR50][R10.64], R58 ;  /* 0x0000003a0a008985 */ /* 0x000fe2000c101b32 */
[----:B------:R-:W-:Y:S02]  /*9350*/  ISETP.GE.AND P5, PT, R212, UR4, PT ;  /* 0x00000004d4007c0c */ /* 0x000fe4000bfa6270 */
[CC--:B0-----:R-:W-:Y:S01]  /*9360*/  @!P2 LEA R14, P6, R215.reuse, R4.reuse, 0x2 ;  /* 0x00000004d70ea211 */ /* 0x0c1fe200078c10ff */
[----:B------:R0:W-:Y:S01]  /*9370*/  @!P1 ST.E.64 desc[UR50][R12.64], R62 ;  /* 0x0000003e0c009985 */ /* 0x0001e2000c101b32 */
[----:B------:R-:W-:Y:S02]  /*9380*/  ISETP.GE.AND P1, PT, R210, UR4, PT ;  /* 0x00000004d2007c0c */ /* 0x000fe4000bf26270 */
[----:B------:R-:W-:Y:S02]  /*9390*/  @!P2 LEA.HI.X R15, R215, R5, R164, 0x2, P6 ;  /* 0x00000005d70fa211 */ /* 0x000fe400030f14a4 */
[----:B-1----:R-:W-:-:S02]  /*93a0*/  @!P3 LEA R6, P6, R214, R4, 0x2 ;  /* 0x00000004d606b211 */ /* 0x002fc400078c10ff */
[----:B------:R-:W-:Y:S01]  /*93b0*/  ISETP.GE.AND P0, PT, R211, UR4, PT ;  /* 0x00000004d3007c0c */ /* 0x000fe2000bf06270 */
[----:B------:R1:W-:Y:S01]  /*93c0*/  @!P2 ST.E.64 desc[UR50][R14.64], R66 ;  /* 0x000000420e00a985 */ /* 0x0003e2000c101b32 */
[CC--:B----4-:R-:W-:Y:S02]  /*93d0*/  @!P4 LEA R8, P2, R213.reuse, R4.reuse, 0x2 ;  /* 0x00000004d508c211 */ /* 0x0d0fe400078410ff */
[-C--:B------:R-:W-:Y:S02]  /*93e0*/  @!P3 LEA.HI.X R7, R214, R5.reuse, R163, 0x2, P6 ;  /* 0x00000005d607b211 */ /* 0x080fe400030f14a3 */
[----:B--2---:R-:W-:Y:S02]  /*93f0*/  @!P5 LEA R20, P6, R212, R4, 0x2 ;  /* 0x00000004d414d211 */ /* 0x004fe400078c10ff */
[----:B------:R-:W-:Y:S01]  /*9400*/  @!P4 LEA.HI.X R9, R213, R5, R162, 0x2, P2 ;  /* 0x00000005d509c211 */ /* 0x000fe200010f14a2 */
[----:B------:R-:W-:Y:S01]  /*9410*/  @!P3 ST.E.64 desc[UR50][R6.64], R70 ;  /* 0x000000460600b985 */ /* 0x000fe2000c101b32 */
[----:B------:R-:W-:-:S02]  /*9420*/  ISETP.GE.AND P2, PT, R209, UR4, PT ;  /* 0x00000004d1007c0c */ /* 0x000fc4000bf46270 */
[-C--:B------:R-:W-:Y:S01]  /*9430*/  @!P5 LEA.HI.X R21, R212, R5.reuse, R161, 0x2, P6 ;  /* 0x00000005d415d211 */ /* 0x080fe200030f14a1 */
[----:B------:R2:W-:Y:S01]  /*9440*/  @!P4 ST.E.64 desc[UR50][R8.64], R74 ;  /* 0x0000004a0800c985 */ /* 0x0005e2000c101b32 */
[-C--:B0-----:R-:W-:Y:S02]  /*9450*/  @!P1 LEA R12, P3, R210, R4.reuse, 0x2 ;  /* 0x00000004d20c9211 */ /* 0x081fe400078610ff */
[----:B------:R-:W-:Y:S01]  /*9460*/  @!P0 LEA R10, P6, R211, R4, 0x2 ;  /* 0x00000004d30a8211 */ /* 0x000fe200078c10ff */
[----:B------:R0:W-:Y:S01]  /*9470*/  @!P5 ST.E.64 desc[UR50][R20.64], R78 ;  /* 0x0000004e1400d985 */ /* 0x0001e2000c101b32 */
[----:B------:R-:W-:Y:S02]  /*9480*/  ISETP.GE.AND P5, PT, R208, UR4, PT ;  /* 0x00000004d0007c0c */ /* 0x000fe4000bfa6270 */
[----:B------:R-:W-:Y:S02]  /*9490*/  ISETP.GE.AND P4, PT, R207, UR4, PT ;  /* 0x00000004cf007c0c */ /* 0x000fe4000bf86270 */
[----:B------:R-:W-:-:S02]  /*94a0*/  @!P1 LEA.HI.X R13, R210, R5, R159, 0x2, P3 ;  /* 0x00000005d20d9211 */ /* 0x000fc400018f149f */
[----:B------:R-:W-:Y:S02]  /*94b0*/  ISETP.GE.AND P3, PT, R206, UR4, PT ;  /* 0x00000004ce007c0c */ /* 0x000fe4000bf66270 */
[-C--:B------:R-:W-:Y:S02]  /*94c0*/  @!P0 LEA.HI.X R11, R211, R5.reuse, R160, 0x2, P6 ;  /* 0x00000005d30b8211 */ /* 0x080fe400030f14a0 */
[CC--:B-1----:R-:W-:Y:S02]  /*94d0*/  @!P2 LEA R14, P6, R209.reuse, R4.reuse, 0x2 ;  /* 0x00000004d10ea211 */ /* 0x0c2fe400078c10ff */
[----:B------:R-:W-:Y:S01]  /*94e0*/  SHF.R.S32.HI R27, RZ, 0x1f, R16 ;  /* 0x0000001fff1b7819 */ /* 0x000fe20000011410 */
[----:B------:R1:W-:Y:S01]  /*94f0*/  @!P0 ST.E.64 desc[UR50][R10.64], R82 ;  /* 0x000000520a008985 */ /* 0x0003e2000c101b32 */
[----:B------:R-:W-:Y:S02]  /*9500*/  @!P2 LEA.HI.X R15, R209, R5, R158, 0x2, P6 ;  /* 0x00000005d10fa211 */ /* 0x000fe400030f149e */
[-C--:B--2---:R-:W-:Y:S01]  /*9510*/  @!P4 LEA R8, P0, R207, R4.reuse, 0x2 ;  /* 0x00000004cf08c211 */ /* 0x084fe200078010ff */
[----:B------:R2:W-:Y:S01]  /*9520*/  @!P1 ST.E.64 desc[UR50][R12.64], R86 ;  /* 0x000000560c009985 */ /* 0x0005e2000c101b32 */
[----:B------:R-:W-:-:S02]  /*9530*/  @!P5 LEA R6, P1, R208, R4, 0x2 ;  /* 0x00000004d006d211 */ /* 0x000fc400078210ff */
[----:B0-----:R-:W-:Y:S01]  /*9540*/  @!P3 LEA R20, P6, R206, R4, 0x2 ;  /* 0x00000004ce14b211 */ /* 0x001fe200078c10ff */
[----:B------:R0:W-:Y:S01]  /*9550*/  @!P2 ST.E.64 desc[UR50][R14.64], R90 ;  /* 0x0000005a0e00a985 */ /* 0x0001e2000c101b32 */
[----:B------:R-:W-:Y:S02]  /*9560*/  ISETP.GE.AND P2, PT, R205, UR4, PT ;  /* 0x00000004cd007c0c */ /* 0x000fe4000bf46270 */
[-C--:B------:R-:W-:Y:S02]  /*9570*/  @!P5 LEA.HI.X R7, R208, R5.reuse, R157, 0x2, P1 ;  /* 0x00000005d007d211 */ /* 0x080fe400008f149d */
[----:B------:R-:W-:Y:S02]  /*9580*/  ISETP.GE.AND P1, PT, R204, UR4, PT ;  /* 0x00000004cc007c0c */ /* 0x000fe4000bf26270 */
[-C--:B------:R-:W-:Y:S01]  /*9590*/  @!P4 LEA.HI.X R9, R207, R5.reuse, R156, 0x2, P0 ;  /* 0x00000005cf09c211 */ /* 0x080fe200000f149c */
[----:B------:R-:W-:Y:S01]  /*95a0*/  @!P5 ST.E.64 desc[UR50][R6.64], R94 ;  /* 0x0000005e0600d985 */ /* 0x000fe2000c101b32 */
[----:B------:R-:W-:-:S02]  /*95b0*/  @!P3 LEA.HI.X R21, R206, R5, R155, 0x2, P6 ;  /* 0x00000005ce15b211 */ /* 0x000fc400030f149b */
[----:B------:R-:W-:Y:S01]  /*95c0*/  ISETP.GE.AND P0, PT, R23, UR4, PT ;  /* 0x0000000417007c0c */ /* 0x000fe2000bf06270 */
[----:B------:R3:W-:Y:S01]  /*95d0*/  @!P4 ST.E.64 desc[UR50][R8.64], R98 ;  /* 0x000000620800c985 */ /* 0x0007e2000c101b32 */
[----:B------:R-:W-:Y:S02]  /*95e0*/  ISETP.GE.AND P4, PT, R19, UR4, PT ;  /* 0x0000000413007c0c */ /* 0x000fe4000bf86270 */
[CC--:B-1----:R-:W-:Y:S01]  /*95f0*/  @!P2 LEA R10, P6, R205.reuse, R4.reuse, 0x2 ;  /* 0x00000004cd0aa211 */ /* 0x0c2fe200078c10ff */
[----:B------:R1:W-:Y:S01]  /*9600*/  @!P3 ST.E.64 desc[UR50][R20.64], R102 ;  /* 0x000000661400b985 */ /* 0x0003e2000c101b32 */
[----:B------:R-:W-:Y:S02]  /*9610*/  ISETP.GE.AND P3, PT, R22, UR4, PT ;  /* 0x0000000416007c0c */ /* 0x000fe4000bf66270 */
[----:B--2---:R-:W-:Y:S02]  /*9620*/  @!P1 LEA R12, P5, R204, R4, 0x2 ;  /* 0x00000004cc0c9211 */ /* 0x004fe400078a10ff */
[----:B------:R-:W-:-:S02]  /*9630*/  @!P2 LEA.HI.X R11, R205, R5, R154, 0x2, P6 ;  /* 0x00000005cd0ba211 */ /* 0x000fc400030f149a */
[-C--:B------:R-:W-:Y:S02]  /*9640*/  @!P1 LEA.HI.X R13, R204, R5.reuse, R153, 0x2, P5 ;  /* 0x00000005cc0d9211 */ /* 0x080fe400028f1499 */
[-C--:B0-----:R-:W-:Y:S01]  /*9650*/  @!P0 LEA R14, P6, R23, R4.reuse, 0x2 ;  /* 0x00000004170e8211 */ /* 0x081fe200078c10ff */
[----:B------:R0:W-:Y:S01]  /*9660*/  @!P2 ST.E.64 desc[UR50][R10.64], R106 ;  /* 0x0000006a0a00a985 */ /* 0x0001e2000c101b32 */
[-C--:B---3--:R-:W-:Y:S02]  /*9670*/  @!P4 LEA R8, P5, R19, R4.reuse, 0x2 ;  /* 0x000000041308c211 */ /* 0x088fe400078a10ff */
[-C--:B------:R-:W-:Y:S01]  /*9680*/  @!P0 LEA.HI.X R15, R23, R5.reuse, R152, 0x2, P6 ;  /* 0x00000005170f8211 */ /* 0x080fe200030f1498 */
[----:B------:R2:W-:Y:S01]  /*9690*/  @!P1 ST.E.64 desc[UR50][R12.64], R110 ;  /* 0x0000006e0c009985 */ /* 0x0005e2000c101b32 */
[----:B------:R-:W-:Y:S01]  /*96a0*/  @!P3 LEA R6, P1, R22, R4, 0x2 ;  /* 0x000000041606b211 */ /* 0x000fe200078210ff */
[----:B-1----:R-:W-:Y:S01]  /*96b0*/  VIADD R21, R2, 0xf0 ;  /* 0x000000f002157836 */ /* 0x002fe20000000000 */
[----:B------:R-:W-:Y:S01]  /*96c0*/  ISETP.GE.AND P2, PT, R18, UR4, PT ;  /* 0x0000000412007c0c */ /* 0x000fe2000bf46270 */
[----:B------:R1:W-:Y:S01]  /*96d0*/  @!P0 ST.E.64 desc[UR50][R14.64], R114 ;  /* 0x000000720e008985 */ /* 0x0003e2000c101b32 */
[----:B------:R-:W-:-:S02]  /*96e0*/  @!P3 LEA.HI.X R7, R22, R5, R229, 0x2, P1 ;  /* 0x000000051607b211 */ /* 0x000fc400008f14e5 */
[----:B------:R-:W-:Y:S02]  /*96f0*/  ISETP.GE.AND P1, PT, R17, UR4, PT ;  /* 0x0000000411007c0c */ /* 0x000fe4000bf26270 */
[----:B------:R-:W-:Y:S01]  /*9700*/  @!P4 LEA.HI.X R9, R19, R5, R228, 0x2, P5 ;  /* 0x000000051309c211 */ /* 0x000fe200028f14e4 */
[----:B------:R3:W-:Y:S01]  /*9710*/  @!P3 ST.E.64 desc[UR50][R6.64], R118 ;  /* 0x000000760600b985 */ /* 0x0007e2000c101b32 */
[----:B------:R-:W-:Y:S02]  /*9720*/  ISETP.GE.AND P0, PT, R16, UR4, PT ;  /* 0x0000000410007c0c */ /* 0x000fe4000bf06270 */
[----:B------:R-:W-:Y:S01]  /*9730*/  ISETP.GE.AND P3, PT, R3, UR4, PT ;  /* 0x0000000403007c0c */ /* 0x000fe2000bf66270 */
[----:B------:R4:W-:Y:S01]  /*9740*/  @!P4 ST.E.64 desc[UR50][R8.64], R122 ;  /* 0x0000007a0800c985 */ /* 0x0009e2000c101b32 */
[----:B------:R-:W-:Y:S02]  /*9750*/  ISETP.GE.AND P4, PT, R25, UR4, PT ;  /* 0x0000000419007c0c */ /* 0x000fe4000bf86270 */
[----:B0-----:R-:W-:-:S03]  /*9760*/  @!P2 LEA R10, P5, R18, R4, 0x2 ;  /* 0x00000004120aa211 */ /* 0x001fc600078a10ff */
[CC--:B--2---:R-:W-:Y:S02]  /*9770*/  @!P1 LEA R12, P6, R17.reuse, R4.reuse, 0x2 ;  /* 0x00000004110c9211 */ /* 0x0c4fe400078c10ff */
[-C--:B------:R-:W-:Y:S02]  /*9780*/  @!P2 LEA.HI.X R11, R18, R5.reuse, R227, 0x2, P5 ;  /* 0x00000005120ba211 */ /* 0x080fe400028f14e3 */
[CC--:B-1----:R-:W-:Y:S02]  /*9790*/  @!P0 LEA R14, P5, R16.reuse, R4.reuse, 0x2 ;  /* 0x00000004100e8211 */ /* 0x0c2fe400078a10ff */
[-C--:B------:R-:W-:Y:S01]  /*97a0*/  @!P1 LEA.HI.X R13, R17, R5.reuse, R226, 0x2, P6 ;  /* 0x00000005110d9211 */ /* 0x080fe200030f14e2 */
[----:B------:R0:W-:Y:S01]  /*97b0*/  @!P2 ST.E.64 desc[UR50][R10.64], R126 ;  /* 0x0000007e0a00a985 */ /* 0x0001e2000c101b32 */
[----:B------:R-:W-:Y:S02]  /*97c0*/  ISETP.GE.AND P6, PT, R21, UR4, PT ;  /* 0x0000000415007c0c */ /* 0x000fe4000bfc6270 */
[----:B------:R-:W-:Y:S01]  /*97d0*/  @!P0 LEA.HI.X R15, R16, R5, R27, 0x2, P5 ;  /* 0x00000005100f8211 */ /* 0x000fe200028f141b */
[----:B------:R0:W-:Y:S01]  /*97e0*/  @!P1 ST.E.64 desc[UR50][R12.64], R130 ;  /* 0x000000820c009985 */ /* 0x0001e2000c101b32 */
[----:B---3--:R-:W-:-:S03]  /*97f0*/  @!P4 LEA R6, P5, R25, R4, 0x2 ;  /* 0x000000041906c211 */ /* 0x008fc600078a10ff */
[----:B------:R0:W-:Y:S01]  /*9800*/  @!P0 ST.E.64 desc[UR50][R14.64], R134 ;  /* 0x000000860e008985 */ /* 0x0001e2000c101b32 */
[-C--:B------:R-:W-:Y:S02]  /*9810*/  @!P4 LEA.HI.X R7, R25, R5.reuse, R0, 0x2, P5 ;  /* 0x000000051907c211 */ /* 0x080fe400028f1400 */
[----:B------:R-:W-:Y:S02]  /*9820*/  SHF.R.S32.HI R0, RZ, 0x1f, R3 ;  /* 0x0000001fff007819 */ /* 0x000fe40000011403 */
[C---:B----4-:R-:W-:Y:S01]  /*9830*/  @!P3 LEA R8, P5, R3.reuse, R4, 0x2 ;  /* 0x000000040308b211 */ /* 0x050fe200078a10ff */
[----:B------:R0:W-:Y:S03]  /*9840*/  @!P4 ST.E.64 desc[UR50][R6.64], R138 ;  /* 0x0000008a0600c985 */ /* 0x0001e6000c101b32 */
[----:B------:R-:W-:Y:S01]  /*9850*/  @!P3 LEA.HI.X R9, R3, R5, R0, 0x2, P5 ;  /* 0x000000050309b211 */ /* 0x000fe200028f1400 */
[----:B------:R-:W-:Y:S01]  /*9860*/  VIADD R3, R2, 0xf8 ;  /* 0x000000f802037836 */ /* 0x000fe20000000000 */
[----:B------:R-:W-:-:S02]  /*9870*/  SHF.R.S32.HI R0, RZ, 0x1f, R21 ;  /* 0x0000001fff007819 */ /* 0x000fc40000011415 */
[----:B------:R-:W-:Y:S01]  /*9880*/  @!P6 LEA R20, P5, R21, R4, 0x2 ;  /* 0x000000041514e211 */ /* 0x000fe200078a10ff */
[----:B------:R0:W-:Y:S01]  /*9890*/  @!P3 ST.E.64 desc[UR50][R8.64], R142 ;  /* 0x0000008e0800b985 */ /* 0x0001e2000c101b32 */
[----:B------:R-:W-:Y:S02]  /*98a0*/  ISETP.GE.AND P0, PT, R3, UR4, PT ;  /* 0x0000000403007c0c */ /* 0x000fe4000bf06270 */
[----:B------:R-:W-:-:S05]  /*98b0*/  @!P6 LEA.HI.X R21, R21, R5, R0, 0x2, P5 ;  /* 0x000000051515e211 */ /* 0x000fca00028f1400 */
[----:B------:R0:W-:Y:S06]  /*98c0*/  @!P6 ST.E.64 desc[UR50][R20.64], R146 ;  /* 0x000000921400e985 */ /* 0x0001ec000c101b32 */
[----:B------:R-:W-:Y:S05]  /*98d0*/  @P0 BRA `(.L_x_420) ;  /* 0x0000000c00f00947 */ /* 0x000fea0003800000 */
[----:B------:R-:W-:Y:S02]  /*98e0*/  LEA R4, P0, R3, R4, 0x2 ;  /* 0x0000000403047211 */ /* 0x000fe400078010ff */
[----:B------:R-:W-:-:S04]  /*98f0*/  SHF.R.S32.HI R0, RZ, 0x1f, R3 ;  /* 0x0000001fff007819 */ /* 0x000fc80000011403 */
[----:B------:R-:W-:-:S05]  /*9900*/  LEA.HI.X R5, R3, R5, R0, 0x2, P0 ;  /* 0x0000000503057211 */ /* 0x000fca00000f1400 */
[----:B------:R1:W-:Y:S01]  /*9910*/  ST.E.64 desc[UR50][R4.64], R150 ;  /* 0x0000009604007985 */ /* 0x0003e2000c101b32 */
[----:B------:R-:W-:Y:S05]  /*9920*/  BRA `(.L_x_420) ;  /* 0x0000000c00dc7947 */ /* 0x000fea0003800000 */
.L_x_411:
[----:B------:R-:W-:Y:S02]  /*9930*/  ULDC.64 UR8, c[0x0][0xc00] ;  /* 0x0003000000087ab9 */ /* 0x000fe40000000a00 */
[----:B------:R-:W-:-:S04]  /*9940*/  UISETP.NE.U32.AND UP0, UPT, UR8, URZ, UPT ;  /* 0x0000003f0800728c */ /* 0x000fc8000bf05070 */
[----:B------:R-:W-:-:S03]  /*9950*/  UISETP.NE.AND.EX UP0, UPT, UR9, URZ, UPT, UP0 ;  /* 0x0000003f0900728c */ /* 0x000fc6000bf05300 */
[----:B------:R-:W-:Y:S02]  /*9960*/  ULDC.64 UR8, c[0x0][0xc00] ;  /* 0x0003000000087ab9 */ /* 0x000fe40000000a00 */
[----:B------:R-:W-:Y:S01]  /*9970*/  UIMAD.WIDE UR8, UR39, 0x4, UR8 ;  /* 0x00000004270878a5 */ /* 0x000fe2000f8e0208 */
[----:B------:R-:W-:-:S05]  /*9980*/  PLOP3.LUT P1, PT, PT, PT, UP0, 0x80, 0x0 ;  /* 0x000000000000781c */ /* 0x000fca0003f2f008 */
[----:B------:R-:W-:Y:S02]  /*9990*/  IMAD.U32 R4, RZ, RZ, UR8 ;  /* 0x00000008ff047e24 */ /* 0x000fe4000f8e00ff */
[----:B------:R-:W-:Y:S01]  /*99a0*/  IMAD.U32 R5, RZ, RZ, UR9 ;  /* 0x00000009ff057e24 */ /* 0x000fe2000f8e00ff */
[----:B------:R-:W-:Y:S02]  /*99b0*/  ULDC.64 UR8, c[0x0][0xc08] ;  /* 0x0003020000087ab9 */ /* 0x000fe40000000a00 */
[----:B------:R-:W-:-:S03]  /*99c0*/  UISETP.NE.U32.AND UP1, UPT, UR8, URZ, UPT ;  /* 0x0000003f0800728c */ /* 0x000fc6000bf25070 */
[----:B------:R-:W2:Y:S01]  /*99d0*/  @P1 LDG.E R8, desc[UR50][R4.64] ;  /* 0x0000003204081981 */ /* 0x000ea2000c1e1900 */
[----:B------:R-:W-:Y:S01]  /*99e0*/  UISETP.NE.AND.EX UP1, UPT, UR9, URZ, UPT, UP1 ;  /* 0x0000003f0900728c */ /* 0x000fe2000bf25310 */
[----:B------:R-:W-:Y:S02]  /*99f0*/  ULDC UR4, c[0x0][0xa88] ;  /* 0x0002a20000047ab9 */ /* 0x000fe40000000800 */
[----:B------:R-:W-:-:S03]  /*9a00*/  IMAD.U32 R0, RZ, RZ, UR4 ;  /* 0x00000004ff007e24 */ /* 0x000fc6000f8e00ff */
[----:B------:R-:W-:-:S05]  /*9a10*/  PLOP3.LUT P2, PT, PT, PT, UP1, 0x80, 0x0 ;  /* 0x000000000000781c */ /* 0x000fca0003f4f018 */
[----:B------:R-:W-:Y:S02]  /*9a20*/  @UP1 ULDC.64 UR8, c[0x0][0xc08] ;  /* 0x0003020000081ab9 */ /* 0x000fe40000000a00 */
[----:B------:R-:W-:-:S06]  /*9a30*/  @UP1 UIMAD.WIDE UR8, UR39, 0x4, UR8 ;  /* 0x00000004270818a5 */ /* 0x000fcc000f8e0208 */
[----:B------:R-:W-:Y:S02]  /*9a40*/  IMAD.U32 R6, RZ, RZ, UR8 ;  /* 0x00000008ff067e24 */ /* 0x000fe4000f8e00ff */
[----:B------:R-:W-:-:S05]  /*9a50*/  IMAD.U32 R7, RZ, RZ, UR9 ;  /* 0x00000009ff077e24 */ /* 0x000fca000f8e00ff */
[----:B------:R0:W5:Y:S01]  /*9a60*/  @P2 LDG.E R0, desc[UR50][R6.64] ;  /* 0x0000003206002981 */ /* 0x000162000c1e1900 */
[----:B------:R-:W-:Y:S01]  /*9a70*/  UMOV UR4, URZ ;  /* 0x0000003f00047c82 */ /* 0x000fe20008000000 */
[----:B------:R-:W-:Y:S01]  /*9a80*/  UISETP.NE.AND UP1, UPT, UR44, URZ, UPT ;  /* 0x0000003f2c00728c */ /* 0x000fe2000bf25270 */
[----:B------:R-:W1:Y:S10]  /*9a90*/  S2R R3, SR_TID.X ;  /* 0x0000000000037919 */ /* 0x000e740000002100 */
[----:B------:R-:W-:Y:S01]  /*9aa0*/  @!UP1 ULDC UR44, c[0x0][0xad4] ;  /* 0x0002b500002c9ab9 */ /* 0x000fe20000000800 */
[----:B--2---:R-:W-:Y:S01]  /*9ab0*/  @P1 R2UR UR4, R8 ;  /* 0x00000000080412ca */ /* 0x004fe200000e0000 */
[----:B-1----:R-:W-:-:S05]  /*9ac0*/  VIADD R8, R3, 0xffffff80 ;  /* 0xffffff8003087836 */ /* 0x002fca0000000000 */
[----:B------:R-:W-:-:S07]  /*9ad0*/  ISETP.GT.AND P0, PT, R8, 0x7f, PT ;  /* 0x0000007f0800780c */ /* 0x000fce0003f04270 */
[----:B------:R-:W-:Y:S01]  /*9ae0*/  USHF.R.S32.HI UR19, URZ, 0x1f, UR4 ;  /* 0x0000001f3f137899 */ /* 0x000fe20008011404 */
[----:B0-----:R-:W-:Y:S11]  /*9af0*/  @P2 BRA `(.L_x_423) ;  /* 0x0000000000102947 */ /* 0x001ff60003800000 */
[----:B------:R-:W-:Y:S05]  /*9b00*/  @!P1 BRA `(.L_x_423) ;  /* 0x00000000000c9947 */ /* 0x000fea0003800000 */
[----:B------:R-:W2:Y:S04]  /*9b10*/  LDG.E R3, desc[UR50][R4.64] ;  /* 0x0000003204037981 */ /* 0x000ea8000c1e1900 */
[----:B-----5:R-:W2:Y:S02]  /*9b20*/  LDG.E R0, desc[UR50][R4.64+0x4] ;  /* 0x0000043204007981 */ /* 0x020ea4000c1e1900 */
[----:B--2---:R-:W-:-:S07]  /*9b30*/  IMAD.IADD R0, R0, 0x1, -R3 ;  /* 0x0000000100007824 */ /* 0x004fce00078e0a03 */
.L_x_423:
[----:B------:R-:W-:Y:S01]  /*9b40*/  USEL UR39, UR39, URZ, !UP0 ;  /* 0x0000003f27277287 */ /* 0x000fe2000c000000 */
[----:B------:R-:W-:Y:S01]  /*9b50*/  BSSY B1, `(.L_x_424) ;  /* 0x0000039000017945 */ /* 0x000fe20003800000 */
[----:B------:R-:W-:-:S03]  /*9b60*/  USEL UR40, UR40, URZ, !UP0 ;  /* 0x0000003f28287287 */ /* 0x000fc6000c000000 */
[----:B------:R-:W-:Y:S09]  /*9b70*/  @P0 BRA `(.L_x_425) ;  /* 0x0000000000d80947 */ /* 0x000ff20003800000 */
[----:B------:R-:W0:Y:S01]  /*9b80*/  S2R R3, SR_TID.X ;  /* 0x0000000000037919 */ /* 0x000e220000002100 */
[----:B------:R-:W1:Y:S01]  /*9b90*/  LDC R9, c[0x0][0xbe8] ;  /* 0x0002fa00ff097b82 */ /* 0x000e620000000800 */
[----:B------:R-:W-:-:S04]  /*9ba0*/  IMAD.U32 R4, RZ, RZ, UR41 ;  /* 0x00000029ff047e24 */ /* 0x000fc8000f8e00ff */
[----:B0-----:R-:W-:Y:S02]  /*9bb0*/  IMAD R3, R4, 0x80, R3 ;  /* 0x0000008004037824 */ /* 0x001fe400078e0203 */
[----:B-1---5:R-:W-:Y:S02]  /*9bc0*/  IMAD R4, R0, R9, RZ ;  /* 0x0000000900047224 */ /* 0x022fe400078e02ff */
[----:B------:R-:W-:-:S05]  /*9bd0*/  VIADD R6, R3, 0xffffff80 ;  /* 0xffffff8003067836 */ /* 0x000fca0000000000 */
[----:B------:R-:W-:-:S13]  /*9be0*/  ISETP.GE.AND P0, PT, R6, R4, PT ;  /* 0x000000040600720c */ /* 0x000fda0003f06270 */
[----:B------:R-:W-:Y:S05]  /*9bf0*/  @P0 BRA `(.L_x_425) ;  /* 0x0000000000b80947 */ /* 0x000fea0003800000 */
[----:B------:R-:W-:Y:S01]  /*9c00*/  ISETP.NE.AND P0, PT, R9, 0x1, PT ;  /* 0x000000010900780c */ /* 0x000fe20003f05270 */
[----:B------:R-:W-:Y:S01]  /*9c10*/  UISETP.GT.AND UP0, UPT, UR44, 0x1, UPT ;  /* 0x000000012c00788c */ /* 0x000fe2000bf04270 */
[----:B------:R-:W-:-:S03]  /*9c20*/  UMOV UR17, 0x9b8 ;  /* 0x000009b800117882 */ /* 0x000fc60000000000 */
[----:B------:R-:W-:Y:S02]  /*9c30*/  USEL UR17, UR17, 0x978, UP0 ;  /* 0x0000097811117887 */ /* 0x000fe40008000000 */
[----:B------:R-:W-:-:S06]  /*9c40*/  USEL UR16, UR42, URZ, UP0 ;  /* 0x0000003f2a107287 */ /* 0x000fcc0008000000 */
[----:B------:R-:W0:Y:S04]  /*9c50*/  @P0 LDC R3, c[0x0][0xbec] ;  /* 0x0002fb00ff030b82 */ /* 0x000e280000000800 */
[----:B------:R-:W-:Y:S01]  /*9c60*/  ULDC.64 UR8, c[0x0][UR17+0x218] ;  /* 0x0000860011087abb */ /* 0x000fe20008000a00 */
[----:B------:R-:W-:Y:S01]  /*9c70*/  ULDC.64 UR12, c[0x0][UR17+0x220] ;  /* 0x00008800110c7abb */ /* 0x000fe20008000a00 */
[----:B------:R-:W-:Y:S01]  /*9c80*/  ULDC.64 UR14, c[0x0][UR17+0x228] ;  /* 0x00008a00110e7abb */ /* 0x000fe20008000a00 */
[----:B------:R-:W-:Y:S01]  /*9c90*/  UIMAD.WIDE.U32 UR10, UR8, UR43, URZ ;  /* 0x0000002b080a72a5 */ /* 0x000fe2000f8e003f */
[----:B------:R-:W1:Y:S01]  /*9ca0*/  @P0 LDC R5, c[0x0][0xbf0] ;  /* 0x0002fc00ff050b82 */ /* 0x000e620000000800 */
[----:B------:R-:W-:Y:S02]  /*9cb0*/  UIMAD UR18, UR9, UR43, URZ ;  /* 0x0000002b091272a4 */ /* 0x000fe4000f8e023f */
[----:B------:R-:W-:-:S02]  /*9cc0*/  UIMAD UR13, UR13, UR39, URZ ;  /* 0x000000270d0d72a4 */ /* 0x000fc4000f8e023f */
[----:B------:R-:W-:Y:S02]  /*9cd0*/  UIMAD.WIDE.U32 UR20, UR14, UR16, URZ ;  /* 0x000000100e1472a5 */ /* 0x000fe4000f8e003f */
[----:B------:R-:W-:Y:S02]  /*9ce0*/  UIMAD.WIDE.U32 UR8, UR12, UR39, URZ ;  /* 0x000000270c0872a5 */ /* 0x000fe4000f8e003f */
[----:B------:R-:W-:Y:S02]  /*9cf0*/  UIMAD UR14, UR15, UR16, URZ ;  /* 0x000000100f0e72a4 */ /* 0x000fe4000f8e023f */
[----:B------:R-:W-:Y:S02]  /*9d00*/  UIMAD UR13, UR12, UR40, UR13 ;  /* 0x000000280c0d72a4 */ /* 0x000fe4000f8e020d */
[----:B------:R-:W-:Y:S02]  /*9d10*/  UIADD3 UR10, UP1, UP2, UR8, UR10, UR4 ;  /* 0x0000000a080a7290 */ /* 0x000fe4000fa3e004 */
[----:B------:R-:W-:Y:S01]  /*9d20*/  UIADD3 UR14, UR21, UR14, URZ ;  /* 0x0000000e150e7290 */ /* 0x000fe2000fffe03f */
[----:B0-----:R-:W-:Y:S01]  /*9d30*/  @P0 IMAD.HI.U32 R4, R6, R3, RZ ;  /* 0x0000000306040227 */ /* 0x001fe200078e00ff */
[----:B------:R-:W-:-:S02]  /*9d40*/  UIADD3 UR18, UR11, UR18, URZ ;  /* 0x000000120b127290 */ /* 0x000fc4000fffe03f */
[----:B------:R-:W-:Y:S01]  /*9d50*/  UIADD3 UR13, UR9, UR13, URZ ;  /* 0x0000000d090d7290 */ /* 0x000fe2000fffe03f */
[----:B------:R-:W-:Y:S02]  /*9d60*/  IMAD.MOV.U32 R3, RZ, RZ, R6 ;  /* 0x000000ffff037224 */ /* 0x000fe400078e0006 */
[----:B------:R-:W-:Y:S01]  /*9d70*/  IMAD.U32 R10, RZ, RZ, UR14 ;  /* 0x0000000eff0a7e24 */ /* 0x000fe2000f8e00ff */
[----:B------:R-:W-:Y:S01]  /*9d80*/  ULDC.64 UR8, c[0x0][UR17+0x210] ;  /* 0x0000840011087abb */ /* 0x000fe20008000a00 */
[----:B-1----:R-:W-:Y:S01]  /*9d90*/  @P0 SHF.R.U32.HI R3, RZ, R5, R4 ;  /* 0x00000005ff030219 */ /* 0x002fe20000011604 */
[----:B------:R-:W-:Y:S02]  /*9da0*/  IMAD.U32 R4, RZ, RZ, UR20 ;  /* 0x00000014ff047e24 */ /* 0x000fe4000f8e00ff */
[----:B------:R-:W-:Y:S01]  /*9db0*/  IMAD.U32 R5, RZ, RZ, UR21 ;  /* 0x00000015ff057e24 */ /* 0x000fe2000f8e00ff */
[--C-:B------:R-:W-:Y:S01]  /*9dc0*/  SHF.R.S32.HI R5, RZ, 0x1f, R3.reuse ;  /* 0x0000001fff057819 */ /* 0x100fe20000011403 */
[----:B------:R-:W-:Y:S01]  /*9dd0*/  IMAD.MOV R7, RZ, RZ, -R3 ;  /* 0x000000ffff077224 */ /* 0x000fe200078e0a03 */
[----:B------:R-:W-:Y:S01]  /*9de0*/  IADD3 R4, P0, P1, R3, UR10, R4 ;  /* 0x0000000a03047c10 */ /* 0x000fe2000f91e004 */
[----:B------:R-:W-:-:S02]  /*9df0*/  UIADD3.X UR10, UR13, UR18, UR19, UP1, UP2 ;  /* 0x000000120d0a7290 */ /* 0x000fc40008fe4413 */
[----:B------:R-:W-:-:S04]  /*9e00*/  IMAD R7, R9, R7, R6 ;  /* 0x0000000709077224 */ /* 0x000fc800078e0206 */
[----:B------:R-:W-:Y:S01]  /*9e10*/  IADD3.X R5, R5, UR10, R10, P0, P1 ;  /* 0x0000000a05057c10 */ /* 0x000fe200087e240a */
[C---:B------:R-:W-:Y:S01]  /*9e20*/  IMAD R6, R7.reuse, UR9, RZ ;  /* 0x0000000907067c24 */ /* 0x040fe2000f8e02ff */
[----:B------:R-:W-:Y:S01]  /*9e30*/  SHF.R.S32.HI R3, RZ, 0x1f, R7 ;  /* 0x0000001fff037819 */ /* 0x000fe20000011407 */
[----:B------:R-:W-:Y:S01]  /*9e40*/  ULDC.64 UR10, c[0x0][0xba8] ;  /* 0x0002ea00000a7ab9 */ /* 0x000fe20000000a00 */
[----:B------:R-:W-:Y:S01]  /*9e50*/  @!UP0 ULDC UR10, c[0x0][0xb50] ;  /* 0x0002d400000a8ab9 */ /* 0x000fe20000000800 */
[----:B------:R-:W-:Y:S01]  /*9e60*/  IMAD.WIDE.U32 R4, R7, UR8, R4 ;  /* 0x0000000807047c25 */ /* 0x000fe2000f8e0004 */
[----:B------:R-:W-:-:S03]  /*9e70*/  @!UP0 ULDC UR11, c[0x0][0xb54] ;  /* 0x0002d500000b8ab9 */ /* 0x000fc60000000800 */
[----:B------:R-:W-:Y:S01]  /*9e80*/  IMAD R3, R3, UR8, R6 ;  /* 0x0000000803037c24 */ /* 0x000fe2000f8e0206 */
[----:B------:R-:W-:-:S03]  /*9e90*/  LEA R6, P0, R4, UR10, 0x2 ;  /* 0x0000000a04067c11 */ /* 0x000fc6000f8010ff */
[----:B------:R-:W-:-:S05]  /*9ea0*/  IMAD.IADD R3, R5, 0x1, R3 ;  /* 0x0000000105037824 */ /* 0x000fca00078e0203 */
[----:B------:R-:W-:Y:S01]  /*9eb0*/  LEA.HI.X R7, R4, UR11, R3, 0x2, P0 ;  /* 0x0000000b04077c11 */ /* 0x000fe200080f1403 */
[----:B------:R-:W-:-:S05]  /*9ec0*/  IMAD.MOV.U32 R3, RZ, RZ, -0x800000 ;  /* 0xff800000ff037424 */ /* 0x000fca00078e00ff */
[----:B------:R0:W-:Y:S02]  /*9ed0*/  STG.E desc[UR50][R6.64], R3 ;  /* 0x0000000306007986 */ /* 0x0001e4000c101932 */
.L_x_425:
[----:B------:R-:W-:Y:S05]  /*9ee0*/  BSYNC B1 ;  /* 0x0000000000017941 */ /* 0x000fea0003800000 */
.L_x_424:
[----:B------:R-:W-:-:S06]  /*9ef0*/  UISETP.GT.AND UP0, UPT, UR44, 0x1, UPT ;  /* 0x000000012c00788c */ /* 0x000fcc000bf04270 */
[----:B------:R-:W-:-:S13]  /*9f00*/  PLOP3.LUT P0, PT, PT, PT, UP0, 0x80, 0x0 ;  /* 0x000000000000781c */ /* 0x000fda0003f0f008 */
[----:B------:R-:W-:Y:S05]  /*9f10*/  @P0 BRA `(.L_x_420) ;  /* 0x0000000800600947 */ /* 0x000fea0003800000 */
[----:B------:R-:W1:Y:S01]  /*9f20*/  LDC R11, c[0x0][0xbe8] ;  /* 0x0002fa00ff0b7b82 */ /* 0x000e620000000800 */
[----:B0-----:R-:W-:Y:S01]  /*9f30*/  SHF.R.S32.HI R3, RZ, 0x1f, R8 ;  /* 0x0000001fff037819 */ /* 0x001fe20000011408 */
[----:B------:R-:W-:Y:S01]  /*9f40*/  ULDC.64 UR10, c[0x0][0xaa0] ;  /* 0x0002a800000a7ab9 */ /* 0x000fe20000000a00 */
[----:B------:R-:W-:Y:S01]  /*9f50*/  BSSY B1, `(.L_x_426) ;  /* 0x0000052000017945 */ /* 0x000fe20003800000 */
[----:B------:R-:W-:Y:S01]  /*9f60*/  UIMAD.WIDE.U32 UR8, UR4, UR10, URZ ;  /* 0x0000000a040872a5 */ /* 0x000fe2000f8e003f */
[----:B------:R-:W-:Y:S01]  /*9f70*/  LEA.HI R3, R3, R8, RZ, 0x3 ;  /* 0x0000000803037211 */ /* 0x000fe200078f18ff */
[----:B------:R-:W-:-:S03]  /*9f80*/  UIMAD UR10, UR19, UR10, URZ ;  /* 0x0000000a130a72a4 */ /* 0x000fc6000f8e023f */
[----:B------:R-:W-:Y:S01]  /*9f90*/  LOP3.LUT R9, R3, 0xfffffff8, RZ, 0xc0, !PT ;  /* 0xfffffff803097812 */ /* 0x000fe200078ec0ff */
[----:B------:R-:W-:Y:S01]  /*9fa0*/  UIMAD UR10, UR4, UR11, UR10 ;  /* 0x0000000b040a72a4 */ /* 0x000fe2000f8e020a */
[----:B------:R-:W-:-:S03]  /*9fb0*/  SHF.R.S32.HI R13, RZ, 0x3, R3 ;  /* 0x00000003ff0d7819 */ /* 0x000fc60000011403 */
[----:B------:R-:W-:Y:S01]  /*9fc0*/  IMAD.IADD R10, R8, 0x1, -R9 ;  /* 0x00000001080a7824 */ /* 0x000fe200078e0a09 */
[----:B------:R-:W-:Y:S01]  /*9fd0*/  UIADD3 UR9, UR9, UR10, URZ ;  /* 0x0000000a09097290 */ /* 0x000fe2000fffe03f */
[----:B------:R-:W-:Y:S02]  /*9fe0*/  IMAD.U32 R8, RZ, RZ, UR41 ;  /* 0x00000029ff087e24 */ /* 0x000fe4000f8e00ff */
[----:B------:R-:W-:Y:S01]  /*9ff0*/  IMAD R3, R10, 0x20, R13 ;  /* 0x000000200a037824 */ /* 0x000fe200078e020d */
[----:B------:R-:W-:Y:S02]  /*a000*/  ULDC.64 UR10, c[0x0][0xae8] ;  /* 0x0002ba00000a7ab9 */ /* 0x000fe40000000a00 */
[----:B------:R-:W-:Y:S01]  /*a010*/  UIMAD.WIDE.U32 UR8, UR43, UR10, UR8 ;  /* 0x0000000a2b0872a5 */ /* 0x000fe2000f8e0008 */
[----:B------:R-:W-:Y:S01]  /*a020*/  IMAD R8, R8, 0x80, R3 ;  /* 0x0000008008087824 */ /* 0x000fe200078e0203 */
[----:B-1----:R-:W-:Y:S02]  /*a030*/  ISETP.NE.AND P0, PT, R11, 0x1, PT ;  /* 0x000000010b00780c */ /* 0x002fe40003f05270 */
[----:B------:R-:W-:Y:S01]  /*a040*/  UIMAD UR9, UR43, UR11, UR9 ;  /* 0x0000000b2b0972a4 */ /* 0x000fe2000f8e0209 */
[----:B------:R-:W-:-:S02]  /*a050*/  IMAD.MOV.U32 R3, RZ, RZ, R8 ;  /* 0x000000ffff037224 */ /* 0x000fc400078e0008 */
[----:B------:R-:W-:Y:S02]  /*a060*/  ULDC.64 UR10, c[0x0][0xaf0] ;  /* 0x0002bc00000a7ab9 */ /* 0x000fe40000000a00 */
[----:B------:R-:W-:Y:S02]  /*a070*/  UIMAD UR40, UR40, UR10, URZ ;  /* 0x0000000a282872a4 */ /* 0x000fe4000f8e023f */
[----:B------:R-:W-:Y:S02]  /*a080*/  UIMAD.WIDE.U32 UR8, UR39, UR10, UR8 ;  /* 0x0000000a270872a5 */ /* 0x000fe4000f8e0008 */
[----:B------:R-:W-:Y:S02]  /*a090*/  UIMAD UR4, UR39, UR11, UR40 ;  /* 0x0000000b270472a4 */ /* 0x000fe4000f8e0228 */
[----:B------:R-:W0:Y:S02]  /*a0a0*/  @P0 LDC R5, c[0x0][0xbec] ;  /* 0x0002fb00ff050b82 */ /* 0x000e240000000800 */
[----:B------:R-:W-:Y:S01]  /*a0b0*/  UIADD3 UR4, UR9, UR4, URZ ;  /* 0x0000000409047290 */ /* 0x000fe2000fffe03f */
[----:B------:R-:W-:-:S05]  /*a0c0*/  ULDC.64 UR10, c[0x0][0xae0] ;  /* 0x0002b800000a7ab9 */ /* 0x000fca0000000a00 */
[----:B------:R-:W1:Y:S01]  /*a0d0*/  @P0 LDC R7, c[0x0][0xbf0] ;  /* 0x0002fc00ff070b82 */ /* 0x000e620000000800 */
[----:B0-----:R-:W-:-:S04]  /*a0e0*/  @P0 IMAD.HI.U32 R4, R8, R5, RZ ;  /* 0x0000000508040227 */ /* 0x001fc800078e00ff */
[----:B------:R-:W-:Y:S02]  /*a0f0*/  IMAD.U32 R5, RZ, RZ, UR9 ;  /* 0x00000009ff057e24 */ /* 0x000fe4000f8e00ff */
[----:B------:R-:W-:Y:S01]  /*a100*/  IMAD.U32 R5, RZ, RZ, UR4 ;  /* 0x00000004ff057e24 */ /* 0x000fe2000f8e00ff */
[----:B-1----:R-:W-:Y:S01]  /*a110*/  @P0 SHF.R.U32.HI R3, RZ, R7, R4 ;  /* 0x00000007ff030219 */ /* 0x002fe20000011604 */
[----:B------:R-:W-:Y:S01]  /*a120*/  IMAD.U32 R4, RZ, RZ, UR8 ;  /* 0x00000008ff047e24 */ /* 0x000fe2000f8e00ff */
[----:B------:R-:W-:Y:S02]  /*a130*/  ULDC.64 UR8, c[0x0][0xad8] ;  /* 0x0002b60000087ab9 */ /* 0x000fe40000000a00 */
[--C-:B------:R-:W-:Y:S01]  /*a140*/  SHF.R.S32.HI R6, RZ, 0x1f, R3.reuse ;  /* 0x0000001fff067819 */ /* 0x100fe20000011403 */
[----:B------:R-:W-:Y:S02]  /*a150*/  IMAD.MOV R7, RZ, RZ, -R3 ;  /* 0x000000ffff077224 */ /* 0x000fe400078e0a03 */
[----:B------:R-:W-:-:S04]  /*a160*/  IMAD.WIDE.U32 R4, R3, UR10, R4 ;  /* 0x0000000a03047c25 */ /* 0x000fc8000f8e0004 */
[----:B------:R-:W-:Y:S02]  /*a170*/  IMAD R7, R11, R7, R8 ;  /* 0x000000070b077224 */ /* 0x000fe400078e0208 */
[----:B------:R-:W-:Y:S02]  /*a180*/  IMAD R6, R6, UR10, RZ ;  /* 0x0000000a06067c24 */ /* 0x000fe4000f8e02ff */
[----:B------:R-:W-:Y:S02]  /*a190*/  IMAD.U32 R8, RZ, RZ, UR41 ;  /* 0x00000029ff087e24 */ /* 0x000fe4000f8e00ff */
[----:B------:R-:W-:Y:S01]  /*a1a0*/  IMAD R9, R3, UR11, R6 ;  /* 0x0000000b03097c24 */ /* 0x000fe2000f8e0206 */
[----:B------:R-:W-:Y:S01]  /*a1b0*/  SHF.R.S32.HI R6, RZ, 0x1f, R7 ;  /* 0x0000001fff067819 */ /* 0x000fe20000011407 */
[----:B------:R-:W-:Y:S02]  /*a1c0*/  IMAD R8, R8, 0x80, R13 ;  /* 0x0000008008087824 */ /* 0x000fe400078e020d */
[----:B------:R-:W-:-:S02]  /*a1d0*/  IMAD.IADD R5, R5, 0x1, R9 ;  /* 0x0000000105057824 */ /* 0x000fc400078e0209 */
[----:B------:R-:W-:Y:S02]  /*a1e0*/  IMAD R6, R6, UR8, RZ ;  /* 0x0000000806067c24 */ /* 0x000fe4000f8e02ff */
[----:B------:R-:W-:-:S04]  /*a1f0*/  IMAD.WIDE.U32 R4, R7, UR8, R4 ;  /* 0x0000000807047c25 */ /* 0x000fc8000f8e0004 */
[----:B------:R-:W-:Y:S01]  /*a200*/  IMAD R9, R7, UR9, R6 ;  /* 0x0000000907097c24 */ /* 0x000fe2000f8e0206 */
[----:B------:R-:W-:Y:S01]  /*a210*/  ULDC.64 UR8, c[0x0][0xa80] ;  /* 0x0002a00000087ab9 */ /* 0x000fe20000000a00 */
[----:B-----5:R-:W-:Y:S01]  /*a220*/  IMAD R11, R0, R11, RZ ;  /* 0x0000000b000b7224 */ /* 0x020fe200078e02ff */
[----:B------:R-:W-:Y:S01]  /*a230*/  LEA R6, P2, R4, UR8, 0x1 ;  /* 0x0000000804067c11 */ /* 0x000fe2000f8408ff */
[C---:B------:R-:W-:Y:S02]  /*a240*/  VIADD R3, R8.reuse, 0x40 ;  /* 0x0000004008037836 */ /* 0x040fe40000000000 */
[----:B------:R-:W-:Y:S02]  /*a250*/  IMAD.IADD R5, R5, 0x1, R9 ;  /* 0x0000000105057824 */ /* 0x000fe400078e0209 */
[----:B------:R-:W-:Y:S01]  /*a260*/  VIADD R0, R8, 0x20 ;  /* 0x0000002008007836 */ /* 0x000fe20000000000 */
[----:B------:R-:W-:Y:S01]  /*a270*/  ISETP.GE.AND P0, PT, R3, R11, PT ;  /* 0x0000000b0300720c */ /* 0x000fe20003f06270 */
[----:B------:R-:W-:Y:S01]  /*a280*/  IMAD.SHL.U32 R7, R10, 0x8, RZ ;  /* 0x000000080a077824 */ /* 0x000fe200078e00ff */
[----:B------:R-:W-:-:S02]  /*a290*/  LEA.HI.X R3, R4, UR9, R5, 0x1, P2 ;  /* 0x0000000904037c11 */ /* 0x000fc400090f0c05 */
[-C--:B------:R-:W-:Y:S01]  /*a2a0*/  ISETP.GE.AND P2, PT, R8, R11.reuse, PT ;  /* 0x0000000b0800720c */ /* 0x080fe20003f46270 */
[C---:B------:R-:W-:Y:S01]  /*a2b0*/  VIADD R9, R7.reuse, 0x80 ;  /* 0x0000008007097836 */ /* 0x040fe20000000000 */
[----:B------:R-:W-:Y:S01]  /*a2c0*/  ISETP.GE.AND P1, PT, R0, R11, PT ;  /* 0x0000000b0000720c */ /* 0x000fe20003f26270 */
[C---:B------:R-:W-:Y:S01]  /*a2d0*/  VIADD R15, R7.reuse, 0xc0 ;  /* 0x000000c0070f7836 */ /* 0x040fe20000000000 */
[----:B------:R0:W1:Y:S01]  /*a2e0*/  SHFL.IDX PT, R4, R6, RZ, 0x181f ;  /* 0x00181fff06047589 */ /* 0x00006200000e0000 */
[----:B------:R-:W-:Y:S01]  /*a2f0*/  VIADD R13, R7, 0x40 ;  /* 0x00000040070d7836 */ /* 0x000fe20000000000 */
[----:B------:R-:W-:Y:S02]  /*a300*/  SHF.R.S32.HI R20, RZ, 0x1f, R7 ;  /* 0x0000001fff147819 */ /* 0x000fe40000011407 */
[----:B------:R0:W2:Y:S01]  /*a310*/  SHFL.IDX PT, R0, R3, RZ, 0x181f ;  /* 0x00181fff03007589 */ /* 0x0000a200000e0000 */
[----:B------:R-:W-:Y:S02]  /*a320*/  SHF.R.S32.HI R10, RZ, 0x1f, R9 ;  /* 0x0000001fff0a7819 */ /* 0x000fe40000011409 */
[----:B------:R-:W-:-:S02]  /*a330*/  SHF.R.S32.HI R12, RZ, 0x1f, R15 ;  /* 0x0000001fff0c7819 */ /* 0x000fc4000001140f */
[----:B------:R-:W-:Y:S01]  /*a340*/  SHF.R.S32.HI R14, RZ, 0x1f, R13 ;  /* 0x0000001fff0e7819 */ /* 0x000fe2000001140d */
[----:B------:R-:W-:Y:S06]  /*a350*/  @P2 BRA `(.L_x_427) ;  /* 0x0000000000442947 */ /* 0x000fec0003800000 */
        /* <DEDUP_REMOVED lines=8> */
[----:B------:R3:W-:Y:S01]  /*a3e0*/  @!P5 ST.E.128 desc[UR50][R24.64], RZ ;  /* 0x000000ff1800d985 */ /* 0x0007e2000c101d32 */
[----:B------:R-:W-:Y:S02]  /*a3f0*/  @!P4 LEA.HI.X R27, R13, R0, R14, 0x1, P6 ;  /* 0x000000000d1bc211 */ /* 0x000fe400030f0c0e */
[----:B------:R-:W-:-:S03]  /*a400*/  @!P3 LEA R28, P6, R9, R4, 0x1 ;  /* 0x00000004091cb211 */ /* 0x000fc600078c08ff */
[----:B------:R3:W-:Y:S01]  /*a410*/  @!P4 ST.E.128 desc[UR50][R26.64], RZ ;  /* 0x000000ff1a00c985 */ /* 0x0007e2000c101d32 */
[----:B------:R-:W-:Y:S02]  /*a420*/  @!P3 LEA.HI.X R29, R9, R0, R10, 0x1, P6 ;  /* 0x00000000091db211 */ /* 0x000fe400030f0c0a */
[----:B------:R-:W-:-:S03]  /*a430*/  @!P2 LEA R4, P6, R15, R4, 0x1 ;  /* 0x000000040f04a211 */ /* 0x000fc600078c08ff */
[----:B------:R3:W-:Y:S01]  /*a440*/  @!P3 ST.E.128 desc[UR50][R28.64], RZ ;  /* 0x000000ff1c00b985 */ /* 0x0007e2000c101d32 */
[----:B------:R-:W-:-:S05]  /*a450*/  @!P2 LEA.HI.X R5, R15, R0, R12, 0x1, P6 ;  /* 0x000000000f05a211 */ /* 0x000fca00030f0c0c */
[----:B------:R3:W-:Y:S04]  /*a460*/  @!P2 ST.E.128 desc[UR50][R4.64], RZ ;  /* 0x000000ff0400a985 */ /* 0x0007e8000c101d32 */
.L_x_427:
[----:B------:R-:W-:Y:S05]  /*a470*/  BSYNC B1 ;  /* 0x0000000000017941 */ /* 0x000fea0003800000 */
.L_x_426:
[----:B--2---:R2:W4:Y:S01]  /*a480*/  SHFL.IDX PT, R0, R3, 0x1, 0x181f ;  /* 0x00381f0003007f89 */ /* 0x00452200000e0000 */
[----:B------:R-:W-:Y:S03]  /*a490*/  BSSY B1, `(.L_x_428) ;  /* 0x0000014000017945 */ /* 0x000fe60003800000 */
[----:B-1-3--:R2:W1:Y:S01]  /*a4a0*/  SHFL.IDX PT, R4, R6, 0x1, 0x181f ;  /* 0x00381f0006047f89 */ /* 0x00a46200000e0000 */
[----:B------:R-:W-:Y:S05]  /*a4b0*/  @P1 BRA `(.L_x_429) ;  /* 0x0000000000441947 */ /* 0x000fea0003800000 */
[----:B------:R-:W-:Y:S02]  /*a4c0*/  ULDC UR4, c[0x0][0xac8] ;  /* 0x0002b20000047ab9 */ /* 0x000fe40000000800 */
[----:B------:R-:W-:Y:S02]  /*a4d0*/  ISETP.GE.AND P4, PT, R7, UR4, PT ;  /* 0x0000000407007c0c */ /* 0x000fe4000bf86270 */
[----:B------:R-:W-:Y:S02]  /*a4e0*/  ISETP.GE.AND P3, PT, R13, UR4, PT ;  /* 0x000000040d007c0c */ /* 0x000fe4000bf66270 */
[----:B------:R-:W-:Y:S02]  /*a4f0*/  ISETP.GE.AND P2, PT, R9, UR4, PT ;  /* 0x0000000409007c0c */ /* 0x000fe4000bf46270 */
[----:B------:R-:W-:-:S07]  /*a500*/  ISETP.GE.AND P1, PT, R15, UR4, PT ;  /* 0x000000040f007c0c */ /* 0x000fce000bf26270 */
[-C--:B-1----:R-:W-:Y:S02]  /*a510*/  @!P4 LEA R24, P6, R7, R4.reuse, 0x1 ;  /* 0x000000040718c211 */ /* 0x082fe400078c08ff */
[----:B------:R-:W-:Y:S02]  /*a520*/  @!P3 LEA R26, P5, R13, R4, 0x1 ;  /* 0x000000040d1ab211 */ /* 0x000fe400078a08ff */
[----:B----4-:R-:W-:Y:S02]  /*a530*/  @!P4 LEA.HI.X R25, R7, R0, R20, 0x1, P6 ;  /* 0x000000000719c211 */ /* 0x010fe400030f0c14 */
[----:B------:R-:W-:Y:S02]  /*a540*/  @!P2 LEA R28, P6, R9, R4, 0x1 ;  /* 0x00000004091ca211 */ /* 0x000fe400078c08ff */
[----:B------:R-:W-:Y:S01]  /*a550*/  @!P3 LEA.HI.X R27, R13, R0, R14, 0x1, P5 ;  /* 0x000000000d1bb211 */ /* 0x000fe200028f0c0e */
[----:B------:R3:W-:Y:S01]  /*a560*/  @!P4 ST.E.128 desc[UR50][R24.64], RZ ;  /* 0x000000ff1800c985 */ /* 0x0007e2000c101d32 */
[----:B------:R-:W-:-:S02]  /*a570*/  @!P1 LEA R4, P5, R15, R4, 0x1 ;  /* 0x000000040f049211 */ /* 0x000fc400078a08ff */
[-C--:B------:R-:W-:Y:S01]  /*a580*/  @!P2 LEA.HI.X R29, R9, R0.reuse, R10, 0x1, P6 ;  /* 0x00000000091da211 */ /* 0x080fe200030f0c0a */
[----:B------:R3:W-:Y:S01]  /*a590*/  @!P3 ST.E.128 desc[UR50][R26.64], RZ ;  /* 0x000000ff1a00b985 */ /* 0x0007e2000c101d32 */
[----:B------:R-:W-:-:S03]  /*a5a0*/  @!P1 LEA.HI.X R5, R15, R0, R12, 0x1, P5 ;  /* 0x000000000f059211 */ /* 0x000fc600028f0c0c */
[----:B------:R3:W-:Y:S04]  /*a5b0*/  @!P2 ST.E.128 desc[UR50][R28.64], RZ ;  /* 0x000000ff1c00a985 */ /* 0x0007e8000c101d32 */
[----:B------:R3:W-:Y:S02]  /*a5c0*/  @!P1 ST.E.128 desc[UR50][R4.64], RZ ;  /* 0x000000ff04009985 */ /* 0x0007e4000c101d32 */
.L_x_429:
[----:B------:R-:W-:Y:S05]  /*a5d0*/  BSYNC B1 ;  /* 0x0000000000017941 */ /* 0x000fea0003800000 */
.L_x_428:
[----:B----4-:R4:W0:Y:S01]  /*a5e0*/  SHFL.IDX PT, R0, R3, 0x2, 0x181f ;  /* 0x00581f0003007f89 */ /* 0x01082200000e0000 */
        /* <DEDUP_REMOVED lines=9> */
[-C--:B------:R-:W-:Y:S02]  /*a680*/  @!P2 LEA R26, P5, R13, R4.reuse, 0x1 ;  /* 0x000000040d1aa211 */ /* 0x080fe400078a08ff */
[----:B------:R-:W-:Y:S02]  /*a690*/  @!P1 LEA R28, P4, R9, R4, 0x1 ;  /* 0x00000004091c9211 */ /* 0x000fe400078808ff */
[----:B0-----:R-:W-:Y:S02]  /*a6a0*/  @!P3 LEA.HI.X R25, R7, R0, R20, 0x1, P6 ;  /* 0x000000000719b211 */ /* 0x001fe400030f0c14 */
[----:B------:R-:W-:Y:S02]  /*a6b0*/  @!P0 LEA R4, P6, R15, R4, 0x1 ;  /* 0x000000040f048211 */ /* 0x000fe400078c08ff */
[-C--:B------:R-:W-:Y:S01]  /*a6c0*/  @!P2 LEA.HI.X R27, R13, R0.reuse, R14, 0x1, P5 ;  /* 0x000000000d1ba211 */ /* 0x080fe200028f0c0e */
[----:B------:R3:W-:Y:S01]  /*a6d0*/  @!P3 ST.E.128 desc[UR50][R24.64], RZ ;  /* 0x000000ff1800b985 */ /* 0x0007e2000c101d32 */
[----:B------:R-:W-:-:S02]  /*a6e0*/  @!P1 LEA.HI.X R29, R9, R0, R10, 0x1, P4 ;  /* 0x00000000091d9211 */ /* 0x000fc400020f0c0a */
[----:B------:R-:W-:Y:S01]  /*a6f0*/  @!P0 LEA.HI.X R5, R15, R0, R12, 0x1, P6 ;  /* 0x000000000f058211 */ /* 0x000fe200030f0c0c */
[----:B------:R3:W-:Y:S04]  /*a700*/  @!P2 ST.E.128 desc[UR50][R26.64], RZ ;  /* 0x000000ff1a00a985 */ /* 0x0007e8000c101d32 */
[----:B------:R3:W-:Y:S04]  /*a710*/  @!P1 ST.E.128 desc[UR50][R28.64], RZ ;  /* 0x000000ff1c009985 */ /* 0x0007e8000c101d32 */
[----:B------:R3:W-:Y:S02]  /*a720*/  @!P0 ST.E.128 desc[UR50][R4.64], RZ ;  /* 0x000000ff04008985 */ /* 0x0007e4000c101d32 */
.L_x_431:
[----:B------:R-:W-:Y:S05]  /*a730*/  BSYNC B1 ;  /* 0x0000000000017941 */ /* 0x000fea0003800000 */
.L_x_430:
[----:B0-----:R-:W-:Y:S01]  /*a740*/  VIADD R0, R8, 0x60 ;  /* 0x0000006008007836 */ /* 0x001fe20000000000 */
[----:B--2-4-:R-:W0:Y:S04]  /*a750*/  SHFL.IDX PT, R3, R3, 0x3, 0x181f ;  /* 0x00781f0003037f89 */ /* 0x014e2800000e0000 */
[----:B------:R-:W-:Y:S01]  /*a760*/  ISETP.GE.AND P0, PT, R0, R11, PT ;  /* 0x0000000b0000720c */ /* 0x000fe20003f06270 */
[----:B-1-3--:R1:W2:-:S12]  /*a770*/  SHFL.IDX PT, R4, R6, 0x3, 0x181f ;  /* 0x00781f0006047f89 */ /* 0x00a29800000e0000 */
[----:B-1----:R-:W-:Y:S05]  /*a780*/  @P0 BRA `(.L_x_420) ;  /* 0x0000000000440947 */ /* 0x002fea0003800000 */
[----:B------:R-:W-:Y:S02]  /*a790*/  ULDC UR4, c[0x0][0xac8] ;  /* 0x0002b20000047ab9 */ /* 0x000fe40000000800 */
[----:B------:R-:W-:Y:S02]  /*a7a0*/  ISETP.GE.AND P3, PT, R7, UR4, PT ;  /* 0x0000000407007c0c */ /* 0x000fe4000bf66270 */
[----:B------:R-:W-:Y:S02]  /*a7b0*/  ISETP.GE.AND P2, PT, R13, UR4, PT ;  /* 0x000000040d007c0c */ /* 0x000fe4000bf46270 */
[----:B------:R-:W-:Y:S02]  /*a7c0*/  ISETP.GE.AND P1, PT, R9, UR4, PT ;  /* 0x0000000409007c0c */ /* 0x000fe4000bf26270 */
[----:B------:R-:W-:-:S07]  /*a7d0*/  ISETP.GE.AND P0, PT, R15, UR4, PT ;  /* 0x000000040f007c0c */ /* 0x000fce000bf06270 */
[----:B--2---:R-:W-:-:S04]  /*a7e0*/  @!P3 LEA R6, P4, R7, R4, 0x1 ;  /* 0x000000040706b211 */ /* 0x004fc800078808ff */
[-C--:B0-----:R-:W-:Y:S02]  /*a7f0*/  @!P3 LEA.HI.X R7, R7, R3.reuse, R20, 0x1, P4 ;  /* 0x000000030707b211 */ /* 0x081fe400020f0c14 */
[-C--:B------:R-:W-:Y:S02]  /*a800*/  @!P2 LEA R20, P4, R13, R4.reuse, 0x1 ;  /* 0x000000040d14a211 */ /* 0x080fe400078808ff */
[-C--:B------:R-:W-:Y:S01]  /*a810*/  @!P1 LEA R8, P5, R9, R4.reuse, 0x1 ;  /* 0x0000000409089211 */ /* 0x080fe200078a08ff */
[----:B------:R0:W-:Y:S01]  /*a820*/  @!P3 ST.E.128 desc[UR50][R6.64], RZ ;  /* 0x000000ff0600b985 */ /* 0x0001e2000c101d32 */
[----:B------:R-:W-:Y:S02]  /*a830*/  @!P0 LEA R4, P6, R15, R4, 0x1 ;  /* 0x000000040f048211 */ /* 0x000fe400078c08ff */
[-C--:B------:R-:W-:Y:S02]  /*a840*/  @!P2 LEA.HI.X R21, R13, R3.reuse, R14, 0x1, P4 ;  /* 0x000000030d15a211 */ /* 0x080fe400020f0c0e */
[----:B------:R-:W-:-:S02]  /*a850*/  @!P1 LEA.HI.X R9, R9, R3, R10, 0x1, P5 ;  /* 0x0000000309099211 */ /* 0x000fc400028f0c0a */
[----:B------:R-:W-:Y:S01]  /*a860*/  @!P0 LEA.HI.X R5, R15, R3, R12, 0x1, P6 ;  /* 0x000000030f058211 */ /* 0x000fe200030f0c0c */
[----:B------:R0:W-:Y:S04]  /*a870*/  @!P2 ST.E.128 desc[UR50][R20.64], RZ ;  /* 0x000000ff1400a985 */ /* 0x0001e8000c101d32 */
[----:B------:R0:W-:Y:S04]  /*a880*/  @!P1 ST.E.128 desc[UR50][R8.64], RZ ;  /* 0x000000ff08009985 */ /* 0x0001e8000c101d32 */
[----:B------:R0:W-:Y:S02]  /*a890*/  @!P0 ST.E.128 desc[UR50][R4.64], RZ ;  /* 0x000000ff04008985 */ /* 0x0001e4000c101d32 */
.L_x_420:
[----:B------:R-:W-:Y:S05]  /*a8a0*/  BSYNC B0 ;  /* 0x0000000000007941 */ /* 0x000fea0003800000 */
.L_x_410:
[----:B------:R-:W-:Y:S02]  /*a8b0*/  ULDC UR4, c[0x0][0xc3c] ;  /* 0x00030f0000047ab9 */ /* 0x000fe40000000800 */
[----:B------:R-:W-:-:S06]  /*a8c0*/  UISETP.GE.AND UP0, UPT, UR7, UR4, UPT ;  /* 0x000000040700728c */ /* 0x000fcc000bf06270 */
[----:B------:R-:W-:-:S13]  /*a8d0*/  PLOP3.LUT P0, PT, PT, PT, UP0, 0x80, 0x0 ;  /* 0x000000000000781c */ /* 0x000fda0003f0f008 */
[----:B------:R-:W-:Y:S05]  /*a8e0*/  @!P0 BRA `(.L_x_432) ;  /* 0xffffff6400d48947 */ /* 0x000fea000383ffff */
[----:B------:R-:W-:Y:S05]  /*a8f0*/  EXIT ;  /* 0x000000000000794d */ /* 0x000fea0003800000 */
.L_x_381:
[----:B------:R-:W-:-:S08]  /*a900*/  NOP ;  /* 0x0000000000007918 */ /* 0x000fd00000000000 */
[----:B------:R-:W0:-:S00]  /*a910*/  USETMAXREG.DEALLOC.CTAPOOL 0x28 ;  /* 0x00000028000079c8 */ /* 0x000e0000080e0500 */
[----:B0-----:R-:W-:Y:S01]  /*a920*/  LOP3.LUT R2, R2, 0x3, RZ, 0xc0, !PT ;  /* 0x0000000302027812 */ /* 0x001fe200078ec0ff */
[----:B------:R-:W-:Y:S01]  /*a930*/  IMAD.MOV.U32 R6, RZ, RZ, RZ ;  /* 0x000000ffff067224 */ /* 0x000fe200078e00ff */
[----:B------:R-:W-:-:S04]  /*a940*/  LOP3.LUT R23, R23, 0xfffffdff, RZ, 0xc0, !PT ;  /* 0xfffffdff17177812 */ /* 0x000fc800078ec0ff */
[----:B------:R-:W0:Y:S02]  /*a950*/  SHFL.IDX PT, R2, R2, RZ, 0x1f ;  /* 0x00001fff02027589 */ /* 0x000e2400000e0000 */
[----:B0-----:R-:W-:-:S13]  /*a960*/  ISETP.NE.AND P0, PT, R2, RZ, PT ;  /* 0x000000ff0200720c */ /* 0x001fda0003f05270 */
[----:B------:R-:W-:Y:S01]  /*a970*/  @P0 LOP3.LUT R23, R23, 0x200, RZ, 0xfc, !PT ;  /* 0x0000020017170812 */ /* 0x000fe200078efcff */
[----:B------:R-:W-:Y:S06]  /*a980*/  @!P0 BRA `(.L_x_433) ;  /* 0x00000000001c8947 */ /* 0x000fec0003800000 */
[----:B------:R-:W0:Y:S08]  /*a990*/  S2UR UR5, SR_CgaCtaId ;  /* 0x00000000000579c3 */ /* 0x000e300000008800 */
[----:B------:R-:W-:Y:S06]  /*a9a0*/  BAR.SYNC.DEFER_BLOCKING 0x5, 0x180 ;  /* 0x0146000000007b1d */ /* 0x000fec0000010000 */
[----:B------:R-:W-:-:S02]  /*a9b0*/  UMOV UR4, 0x400 ;  /* 0x0000040000047882 */ /* 0x000fc40000000000 */
[----:B0-----:R-:W-:-:S09]  /*a9c0*/  ULEA UR4, UR5, UR4, 0x18 ;  /* 0x0000000405047291 */ /* 0x001fd2000f8ec03f */
[----:B------:R-:W0:Y:S01]  /*a9d0*/  LDS.128 R16, [UR4+0x228d0] ;  /* 0x0228d004ff107984 */ /* 0x000e220008000c00 */
[----:B------:R-:W-:Y:S06]  /*a9e0*/  BAR.ARV 0x4, 0x180 ;  /* 0x0106000000007b1d */ /* 0x000fec0000002000 */
[----:B------:R-:W-:Y:S05]  /*a9f0*/  BRA `(.L_x_434) ;  /* 0x0000000800907947 */ /* 0x000fea0003800000 */
.L_x_433:
[----:B------:R-:W-:Y:S01]  /*aa00*/  LOP3.LUT R7, R0, 0x1f, RZ, 0xc0, !PT ;  /* 0x0000001f00077812 */ /* 0x000fe200078ec0ff */
[----:B------:R-:W-:Y:S01]  /*aa10*/  ULDC UR4, c[0x0][0xc3c] ;  /* 0x00030f0000047ab9 */ /* 0x000fe20000000800 */
[----:B------:R-:W-:Y:S01]  /*aa20*/  IMAD.MOV.U32 R9, RZ, RZ, RZ ;  /* 0x000000ffff097224 */ /* 0x000fe200078e00ff */
[----:B------:R-:W0:Y:S01]  /*aa30*/  S2UR UR6, SR_CTAID.X ;  /* 0x00000000000679c3 */ /* 0x000e220000002500 */
[----:B------:R-:W-:Y:S01]  /*aa40*/  ISETP.NE.AND P0, PT, R7, 0x1f, PT ;  /* 0x0000001f0700780c */ /* 0x000fe20003f05270 */
[----:B------:R-:W-:-:S03]  /*aa50*/  ULDC UR5, c[0x0][0xc38] ;  /* 0x00030e0000057ab9 */ /* 0x000fc60000000800 */
[----:B------:R-:W-:-:S13]  /*aa60*/  ISETP.GE.OR P1, PT, R7, UR4, !P0 ;  /* 0x0000000407007c0c */ /* 0x000fda000c726670 */
[----:B------:R-:W1:Y:S08]  /*aa70*/  @!P1 LDC.64 R4, c[0x0][0xc80] ;  /* 0x00032000ff049b82 */ /* 0x000e700000000a00 */
[----:B------:R-:W2:Y:S01]  /*aa80*/  @!P1 LDC.64 R2, c[0x0][0xc78] ;  /* 0x00031e00ff029b82 */ /* 0x000ea20000000a00 */
[----:B-1----:R-:W-:-:S05]  /*aa90*/  @!P1 IMAD.WIDE.U32 R4, R7, 0x4, R4 ;  /* 0x0000000407049825 */ /* 0x002fca00078e0004 */
[----:B------:R-:W3:Y:S01]  /*aaa0*/  @!P1 LDG.E R6, desc[UR50][R4.64] ;  /* 0x0000003204069981 */ /* 0x000ee2000c1e1900 */
[----:B--2---:R-:W-:-:S05]  /*aab0*/  @!P1 IMAD.WIDE.U32 R2, R7, 0x4, R2 ;  /* 0x0000000407029825 */ /* 0x004fca00078e0002 */
[----:B------:R-:W3:Y:S01]  /*aac0*/  @!P1 LDG.E R9, desc[UR50][R2.64] ;  /* 0x0000003202099981 */ /* 0x000ee2000c1e1900 */
[C---:B------:R-:W-:Y:S02]  /*aad0*/  ISETP.NE.AND P1, PT, R7.reuse, RZ, PT ;  /* 0x000000ff0700720c */ /* 0x040fe40003f25270 */
[C---:B------:R-:W-:Y:S02]  /*aae0*/  ISETP.GE.U32.AND P2, PT, R7.reuse, 0x2, PT ;  /* 0x000000020700780c */ /* 0x040fe40003f46070 */
[C---:B------:R-:W-:Y:S02]  /*aaf0*/  ISETP.GE.U32.AND P3, PT, R7.reuse, 0x4, PT ;  /* 0x000000040700780c */ /* 0x040fe40003f66070 */
[C---:B------:R-:W-:Y:S02]  /*ab00*/  ISETP.GE.U32.AND P4, PT, R7.reuse, 0x8, PT ;  /* 0x000000080700780c */ /* 0x040fe40003f86070 */
[----:B------:R-:W-:Y:S01]  /*ab10*/  ISETP.GE.U32.AND P5, PT, R7, 0x10, PT ;  /* 0x000000100700780c */ /* 0x000fe20003fa6070 */
[----:B------:R-:W-:Y:S01]  /*ab20*/  UMOV UR4, URZ ;  /* 0x0000003f00047c82 */ /* 0x000fe20008000000 */
[----:B---3--:R-:W-:-:S05]  /*ab30*/  IMAD R8, R6, R9, RZ ;  /* 0x0000000906087224 */ /* 0x008fca00078e02ff */
[----:B------:R-:W1:Y:S02]  /*ab40*/  SHFL.UP PT, R10, R8, 0x1, RZ ;  /* 0x04200000080a7989 */ /* 0x000e6400000e00ff */
[----:B-1----:R-:W-:-:S05]  /*ab50*/  SEL R11, R10, RZ, P1 ;  /* 0x000000ff0a0b7207 */ /* 0x002fca0000800000 */
[----:B------:R-:W-:-:S05]  /*ab60*/  IMAD.IADD R11, R8, 0x1, R11 ;  /* 0x00000001080b7824 */ /* 0x000fca00078e020b */
        /* <DEDUP_REMOVED lines=12> */
[----:B------:R-:W1:Y:S02]  /*ac30*/  SHFL.IDX PT, R4, R5, 0x1f, 0x1f ;  /* 0x03e01f0005047f89 */ /* 0x000e6400000e0000 */
[----:B-1----:R-:W-:-:S05]  /*ac40*/  IMAD R8, R4, UR5, RZ ;  /* 0x0000000504087c24 */ /* 0x002fca000f8e02ff */
[----:B0-----:R-:W-:Y:S01]  /*ac50*/  ISETP.GT.AND P6, PT, R8, UR6, PT ;  /* 0x0000000608007c0c */ /* 0x001fe2000bfc4270 */
[----:B------:R-:W-:-:S12]  /*ac60*/  IMAD.MOV.U32 R3, RZ, RZ, R8 ;  /* 0x000000ffff037224 */ /* 0x000fd800078e0008 */
[----:B------:R-:W-:Y:S05]  /*ac70*/  @P6 BRA `(.L_x_435) ;  /* 0x0000000000986947 */ /* 0x000fea0003800000 */
[----:B------:R-:W-:Y:S01]  /*ac80*/  IMAD.MOV.U32 R8, RZ, RZ, R3 ;  /* 0x000000ffff087224 */ /* 0x000fe200078e0003 */
[----:B------:R-:W-:Y:S01]  /*ac90*/  UMOV UR4, URZ ;  /* 0x0000003f00047c82 */ /* 0x000fe20008000000 */
[----:B------:R-:W-:-:S05]  /*aca0*/  ULDC UR5, c[0x0][0xc38] ;  /* 0x00030e0000057ab9 */ /* 0x000fca0000000800 */
.L_x_437:
[----:B------:R-:W0:Y:S01]  /*acb0*/  LDC R2, c[0x0][0xc3c] ;  /* 0x00030f00ff027b82 */ /* 0x000e220000000800 */
[----:B------:R-:W-:-:S06]  /*acc0*/  UIADD3 UR4, UR4, 0x1f, URZ ;  /* 0x0000001f04047890 */ /* 0x000fcc000fffe03f */
[----:B0-----:R-:W-:-:S13]  /*acd0*/  ISETP.LE.AND P6, PT, R2, UR4, PT ;  /* 0x0000000402007c0c */ /* 0x001fda000bfc3270 */
[----:B------:R-:W-:Y:S05]  /*ace0*/  @P6 BRA `(.L_x_436) ;  /* 0x0000000400a86947 */ /* 0x000fea0003800000 */
[----:B------:R-:W-:Y:S02]  /*acf0*/  VIADD R9, R7, UR4 ;  /* 0x0000000407097c36 */ /* 0x000fe40008000000 */
[----:B------:R-:W-:-:S03]  /*ad00*/  IMAD.MOV.U32 R6, RZ, RZ, RZ ;  /* 0x000000ffff067224 */ /* 0x000fc600078e00ff */
[----:B------:R-:W-:-:S13]  /*ad10*/  ISETP.GE.OR P6, PT, R9, R2, !P0 ;  /* 0x000000020900720c */ /* 0x000fda00047c6670 */
[----:B------:R-:W0:Y:S08]  /*ad20*/  @!P6 LDC.64 R4, c[0x0][0xc80] ;  /* 0x00032000ff04eb82 */ /* 0x000e300000000a00 */
[----:B------:R-:W1:Y:S01]  /*ad30*/  @!P6 LDC.64 R2, c[0x0][0xc78] ;  /* 0x00031e00ff02eb82 */ /* 0x000e620000000a00 */
[----:B0-----:R-:W-:-:S05]  /*ad40*/  @!P6 IMAD.WIDE R4, R9, 0x4, R4 ;  /* 0x000000040904e825 */ /* 0x001fca00078e0204 */
[----:B------:R-:W2:Y:S01]  /*ad50*/  @!P6 LDG.E R6, desc[UR50][R4.64] ;  /* 0x000000320406e981 */ /* 0x000ea2000c1e1900 */
[----:B-1----:R-:W-:-:S04]  /*ad60*/  @!P6 IMAD.WIDE R2, R9, 0x4, R2 ;  /* 0x000000040902e825 */ /* 0x002fc800078e0202 */
[----:B------:R-:W-:-:S06]  /*ad70*/  IMAD.MOV.U32 R9, RZ, RZ, RZ ;  /* 0x000000ffff097224 */ /* 0x000fcc00078e00ff */
[----:B------:R-:W2:Y:S02]  /*ad80*/  @!P6 LDG.E R9, desc[UR50][R2.64] ;  /* 0x000000320209e981 */ /* 0x000ea4000c1e1900 */
[----:B--2---:R-:W-:-:S05]  /*ad90*/  IMAD R13, R6, R9, RZ ;  /* 0x00000009060d7224 */ /* 0x004fca00078e02ff */
[----:B------:R-:W0:Y:S02]  /*ada0*/  SHFL.UP PT, R10, R13, 0x1, RZ ;  /* 0x042000000d0a7989 */ /* 0x000e2400000e00ff */
[----:B0-----:R-:W-:-:S05]  /*adb0*/  SEL R10, R10, RZ, P1 ;  /* 0x000000ff0a0a7207 */ /* 0x001fca0000800000 */
[----:B------:R-:W-:-:S05]  /*adc0*/  IMAD.IADD R10, R13, 0x1, R10 ;  /* 0x000000010d0a7824 */ /* 0x000fca00078e020a */
        /* <DEDUP_REMOVED lines=12> */
[----:B------:R-:W0:Y:S02]  /*ae90*/  SHFL.IDX PT, R2, R5, 0x1f, 0x1f ;  /* 0x03e01f0005027f89 */ /* 0x000e2400000e0000 */
[----:B0-----:R-:W-:-:S04]  /*aea0*/  IMAD R3, R2, UR5, RZ ;  /* 0x0000000502037c24 */ /* 0x001fc8000f8e02ff */
[----:B------:R-:W-:-:S05]  /*aeb0*/  IMAD.IADD R8, R3, 0x1, R8 ;  /* 0x0000000103087824 */ /* 0x000fca00078e0208 */
[----:B------:R-:W-:-:S13]  /*aec0*/  ISETP.GT.AND P6, PT, R8, UR6, PT ;  /* 0x0000000608007c0c */ /* 0x000fda000bfc4270 */
[----:B------:R-:W-:Y:S05]  /*aed0*/  @!P6 BRA `(.L_x_437) ;  /* 0xfffffffc0074e947 */ /* 0x000fea000383ffff */
.L_x_435:
[----:B------:R-:W-:Y:S02]  /*aee0*/  IMAD.IADD R10, R8, 0x1, -R3 ;  /* 0x00000001080a7824 */ /* 0x000fe400078e0a03 */
[----:B------:R-:W-:Y:S02]  /*aef0*/  IMAD.MOV.U32 R16, RZ, RZ, RZ ;  /* 0x000000ffff107224 */ /* 0x000fe400078e00ff */
[----:B------:R-:W-:-:S05]  /*af00*/  IMAD R2, R5, UR5, R10 ;  /* 0x0000000505027c24 */ /* 0x000fca000f8e020a */
[----:B------:R-:W-:-:S13]  /*af10*/  ISETP.GT.AND P0, PT, R2, UR6, PT ;  /* 0x0000000602007c0c */ /* 0x000fda000bf04270 */
[----:B------:R-:W-:-:S04]  /*af20*/  VOTE.ANY R4, PT, !P0 ;  /* 0x0000000000047806 */ /* 0x000fc800040e0100 */
[----:B------:R-:W0:Y:S01]  /*af30*/  POPC R19, R4 ;  /* 0x0000000400137309 */ /* 0x000e220000000000 */
[----:B------:R-:W-:Y:S01]  /*af40*/  ISETP.NE.AND P0, PT, R4, RZ, PT ;  /* 0x000000ff0400720c */ /* 0x000fe20003f05270 */
[----:B0-----:R-:W0:Y:S04]  /*af50*/  SHFL.IDX PT, R6, R6, R19, 0x1f ;  /* 0x00001f1306067589 */ /* 0x001e2800000e0000 */
[----:B------:R1:W2:Y:S01]  /*af60*/  SHFL.IDX PT, R9, R9, R19, 0x1f ;  /* 0x00001f1309097589 */ /* 0x0002a200000e0000 */
[----:B0-----:R-:W-:-:S04]  /*af70*/  IABS R12, R6 ;  /* 0x00000006000c7213 */ /* 0x001fc80000000000 */
[----:B------:R-:W0:Y:S08]  /*af80*/  I2F.RP R8, R12 ;  /* 0x0000000c00087306 */ /* 0x000e300000209400 */
[----:B0-----:R-:W0:Y:S02]  /*af90*/  MUFU.RCP R8, R8 ;  /* 0x0000000800087308 */ /* 0x001e240000001000 */
[----:B0-----:R-:W-:-:S06]  /*afa0*/  VIADD R2, R8, 0xffffffe ;  /* 0x0ffffffe08027836 */ /* 0x001fcc0000000000 */
[----:B------:R-:W0:Y:S02]  /*afb0*/  F2I.FTZ.U32.TRUNC.NTZ R3, R2 ;  /* 0x0000000200037305 */ /* 0x000e24000021f000 */
[----:B0-----:R-:W-:Y:S01]  /*afc0*/  IMAD.MOV R11, RZ, RZ, -R3 ;  /* 0x000000ffff0b7224 */ /* 0x001fe200078e0a03 */
[----:B-12---:R-:W-:Y:S06]  /*afd0*/  @!P0 BRA `(.L_x_438) ;  /* 0x0000000000088947 */ /* 0x006fec0003800000 */
[----:B------:R-:W-:-:S06]  /*afe0*/  VIADD R16, R19, 0xffffffff ;  /* 0xffffffff13107836 */ /* 0x000fcc0000000000 */
[----:B------:R0:W1:Y:S02]  /*aff0*/  SHFL.IDX PT, R16, R5, R16, 0x1f ;  /* 0x00001f1005107589 */ /* 0x00006400000e0000 */
.L_x_438:
[----:B-1----:R-:W-:Y:S01]  /*b000*/  IMAD R16, R16, UR5, R10 ;  /* 0x0000000510107c24 */ /* 0x002fe2000f8e020a */
[----:B------:R-:W-:Y:S01]  /*b010*/  IABS R4, R9 ;  /* 0x0000000900047213 */ /* 0x000fe20000000000 */
[----:B0-----:R-:W-:Y:S01]  /*b020*/  IMAD.MOV.U32 R5, RZ, RZ, R11 ;  /* 0x000000ffff057224 */ /* 0x001fe200078e000b */
[----:B------:R-:W-:Y:S01]  /*b030*/  IABS R11, R6 ;  /* 0x00000006000b7213 */ /* 0x000fe20000000000 */
[----:B------:R-:W-:Y:S01]  /*b040*/  IMAD.MOV.U32 R2, RZ, RZ, RZ ;  /* 0x000000ffff027224 */ /* 0x000fe200078e00ff */
[----:B------:R-:W-:Y:S01]  /*b050*/  IADD3 R17, -R16, UR6, RZ ;  /* 0x0000000610117c10 */ /* 0x000fe2000fffe1ff */
[----:B------:R-:W-:Y:S01]  /*b060*/  IMAD R5, R5, R12, RZ ;  /* 0x0000000c05057224 */ /* 0x000fe200078e02ff */
[----:B------:R-:W0:Y:S01]  /*b070*/  I2F.RP R8, R4 ;  /* 0x0000000400087306 */ /* 0x000e220000209400 */
[----:B------:R-:W-:Y:S01]  /*b080*/  VIADD R19, R19, UR4 ;  /* 0x0000000413137c36 */ /* 0x000fe20008000000 */
[----:B------:R-:W-:Y:S01]  /*b090*/  IABS R10, R17 ;  /* 0x00000011000a7213 */ /* 0x000fe20000000000 */
[----:B------:R-:W-:-:S04]  /*b0a0*/  IMAD.HI.U32 R2, R3, R5, R2 ;  /* 0x0000000503027227 */ /* 0x000fc800078e0002 */
[----:B------:R-:W-:Y:S02]  /*b0b0*/  IMAD.MOV.U32 R3, RZ, RZ, R10 ;  /* 0x000000ffff037224 */ /* 0x000fe400078e000a */
[----:B------:R-:W-:Y:S02]  /*b0c0*/  IMAD.MOV R5, RZ, RZ, -R11 ;  /* 0x000000ffff057224 */ /* 0x000fe400078e0a0b */
[----:B------:R-:W-:-:S04]  /*b0d0*/  IMAD.HI.U32 R2, R2, R3, RZ ;  /* 0x0000000302027227 */ /* 0x000fc800078e00ff */
[----:B------:R-:W-:Y:S01]  /*b0e0*/  IMAD R3, R2, R5, R3 ;  /* 0x0000000502037224 */ /* 0x000fe200078e0203 */
[----:B0-----:R-:W0:Y:S01]  /*b0f0*/  MUFU.RCP R8, R8 ;  /* 0x0000000800087308 */ /* 0x001e220000001000 */
[----:B------:R-:W-:-:S03]  /*b100*/  LOP3.LUT R5, R17, R6, RZ, 0x3c, !PT ;  /* 0x0000000611057212 */ /* 0x000fc600078e3cff */
[----:B------:R-:W-:Y:S02]  /*b110*/  ISETP.GT.U32.AND P1, PT, R12, R3, PT ;  /* 0x000000030c00720c */ /* 0x000fe40003f24070 */
[----:B------:R-:W-:-:S11]  /*b120*/  ISETP.GE.AND P2, PT, R5, RZ, PT ;  /* 0x000000ff0500720c */ /* 0x000fd60003f46270 */
[----:B------:R-:W-:Y:S02]  /*b130*/  @!P1 IMAD.IADD R3, R3, 0x1, -R12 ;  /* 0x0000000103039824 */ /* 0x000fe400078e0a0c */
[----:B0-----:R-:W-:Y:S02]  /*b140*/  VIADD R10, R8, 0xffffffe ;  /* 0x0ffffffe080a7836 */ /* 0x001fe40000000000 */
[----:B------:R-:W-:Y:S01]  /*b150*/  @!P1 VIADD R2, R2, 0x1 ;  /* 0x0000000102029836 */ /* 0x000fe20000000000 */
[----:B------:R-:W-:Y:S02]  /*b160*/  ISETP.GE.U32.AND P0, PT, R3, R12, PT ;  /* 0x0000000c0300720c */ /* 0x000fe40003f06070 */
[----:B------:R-:W0:Y:S01]  /*b170*/  F2I.FTZ.U32.TRUNC.NTZ R3, R10 ;  /* 0x0000000a00037305 */ /* 0x000e22000021f000 */
[----:B------:R-:W-:-:S10]  /*b180*/  ISETP.NE.AND P1, PT, R6, RZ, PT ;  /* 0x000000ff0600720c */ /* 0x000fd40003f25270 */
[----:B------:R-:W-:-:S04]  /*b190*/  @P0 VIADD R2, R2, 0x1 ;  /* 0x0000000102020836 */ /* 0x000fc80000000000 */
[----:B------:R-:W-:Y:S01]  /*b1a0*/  IMAD.MOV.U32 R8, RZ, RZ, R2 ;  /* 0x000000ffff087224 */ /* 0x000fe200078e0002 */
[----:B------:R-:W-:Y:S01]  /*b1b0*/  IABS R2, R9 ;  /* 0x0000000900027213 */ /* 0x000fe20000000000 */
[----:B0-----:R-:W-:Y:S02]  /*b1c0*/  IMAD.MOV R5, RZ, RZ, -R3 ;  /* 0x000000ffff057224 */ /* 0x001fe400078e0a03 */
[----:B------:R-:W-:Y:S01]  /*b1d0*/  @!P2 IMAD.MOV R8, RZ, RZ, -R8 ;  /* 0x000000ffff08a224 */ /* 0x000fe200078e0a08 */
[----:B------:R-:W-:Y:S01]  /*b1e0*/  @!P1 LOP3.LUT R8, RZ, R6, RZ, 0x33, !PT ;  /* 0x00000006ff089212 */ /* 0x000fe200078e33ff */
[----:B------:R-:W-:Y:S02]  /*b1f0*/  IMAD.MOV R11, RZ, RZ, -R2 ;  /* 0x000000ffff0b7224 */ /* 0x000fe400078e0a02 */
[----:B------:R-:W-:Y:S01]  /*b200*/  IMAD R5, R5, R4, RZ ;  /* 0x0000000405057224 */ /* 0x000fe200078e02ff */
[----:B------:R-:W-:Y:S01]  /*b210*/  IABS R10, R8 ;  /* 0x00000008000a7213 */ /* 0x000fe20000000000 */
[----:B------:R-:W-:-:S02]  /*b220*/  IMAD.MOV.U32 R2, RZ, RZ, RZ ;  /* 0x000000ffff027224 */ /* 0x000fc400078e00ff */
[----:B------:R-:W-:Y:S02]  /*b230*/  IMAD R6, R6, R8, RZ ;  /* 0x0000000806067224 */ /* 0x000fe400078e02ff */
[----:B------:R-:W-:-:S04]  /*b240*/  IMAD.HI.U32 R2, R3, R5, R2 ;  /* 0x0000000503027227 */ /* 0x000fc800078e0002 */
[----:B------:R-:W-:Y:S02]  /*b250*/  IMAD.MOV.U32 R3, RZ, RZ, R10 ;  /* 0x000000ffff037224 */ /* 0x000fe400078e000a */
[----:B------:R-:W-:Y:S02]  /*b260*/  IMAD.MOV.U32 R5, RZ, RZ, R11 ;  /* 0x000000ffff057224 */ /* 0x000fe400078e000b */
[----:B------:R-:W-:-:S04]  /*b270*/  IMAD.HI.U32 R2, R2, R3, RZ ;  /* 0x0000000302027227 */ /* 0x000fc800078e00ff */
[----:B------:R-:W-:Y:S02]  /*b280*/  IMAD R3, R2, R5, R3 ;  /* 0x0000000502037224 */ /* 0x000fe400078e0203 */
[----:B------:R-:W-:-:S03]  /*b290*/  IMAD.IADD R17, R17, 0x1, -R6 ;  /* 0x0000000111117824 */ /* 0x000fc600078e0a06 */
[----:B------:R-:W-:-:S13]  /*b2a0*/  ISETP.GT.U32.AND P1, PT, R4, R3, PT ;  /* 0x000000030400720c */ /* 0x000fda0003f24070 */
[----:B------:R-:W-:Y:S02]  /*b2b0*/  @!P1 IMAD.IADD R3, R3, 0x1, -R4 ;  /* 0x0000000103039824 */ /* 0x000fe400078e0a04 */
[----:B------:R-:W-:Y:S01]  /*b2c0*/  @!P1 VIADD R2, R2, 0x1 ;  /* 0x0000000102029836 */ /* 0x000fe20000000000 */
[----:B------:R-:W-:Y:S02]  /*b2d0*/  ISETP.NE.AND P1, PT, R9, RZ, PT ;  /* 0x000000ff0900720c */ /* 0x000fe40003f25270 */
[----:B------:R-:W-:Y:S02]  /*b2e0*/  ISETP.GE.U32.AND P0, PT, R3, R4, PT ;  /* 0x000000040300720c */ /* 0x000fe40003f06070 */
[----:B------:R-:W-:-:S04]  /*b2f0*/  LOP3.LUT R3, R8, R9, RZ, 0x3c, !PT ;  /* 0x0000000908037212 */ /* 0x000fc800078e3cff */
[----:B------:R-:W-:-:S07]  /*b300*/  ISETP.GE.AND P2, PT, R3, RZ, PT ;  /* 0x000000ff0300720c */ /* 0x000fce0003f46270 */
[----:B------:R-:W-:-:S06]  /*b310*/  @P0 VIADD R2, R2, 0x1 ;  /* 0x0000000102020836 */ /* 0x000fcc0000000000 */
[----:B------:R-:W-:Y:S01]  /*b320*/  @!P2 IMAD.MOV R2, RZ, RZ, -R2 ;  /* 0x000000ffff02a224 */ /* 0x000fe200078e0a02 */
[----:B------:R-:W-:-:S05]  /*b330*/  @!P1 LOP3.LUT R2, RZ, R9, RZ, 0x33, !PT ;  /* 0x00000009ff029212 */ /* 0x000fca00078e33ff */
[----:B------:R-:W-:-:S04]  /*b340*/  IMAD.MOV R18, RZ, RZ, -R2 ;  /* 0x000000ffff127224 */ /* 0x000fc800078e0a02 */
[C---:B------:R-:W-:Y:S02]  /*b350*/  IMAD R18, R9.reuse, R18, R8 ;  /* 0x0000001209127224 */ /* 0x040fe400078e0208 */
[----:B------:R-:W-:-:S04]  /*b360*/  IMAD R9, R9, 0x1000000, R2 ;  /* 0x0100000009097824 */ /* 0x000fc800078e0202 */
[----:B------:R-:W-:Y:S01]  /*b370*/  IMAD R18, R18, 0x10000, R9 ;  /* 0x0001000012127824 */ /* 0x000fe200078e0209 */
[----:B------:R-:W-:Y:S06]  /*b380*/  BRA `(.L_x_439) ;  /* 0x0000000000147947 */ /* 0x000fec0003800000 */
.L_x_436:
[----:B------:R-:W-:Y:S01]  /*b390*/  ULDC UR4, c[0x0][0xc3c] ;  /* 0x00030f0000047ab9 */ /* 0x000fe20000000800 */
[----:B------:R-:W-:Y:S02]  /*b3a0*/  IMAD.MOV.U32 R17, RZ, RZ, RZ ;  /* 0x000000ffff117224 */ /* 0x000fe400078e00ff */
[----:B------:R-:W-:Y:S02]  /*b3b0*/  IMAD.U32 R16, RZ, RZ, UR6 ;  /* 0x00000006ff107e24 */ /* 0x000fe4000f8e00ff */
[----:B------:R-:W-:Y:S02]  /*b3c0*/  IMAD.MOV.U32 R18, RZ, RZ, RZ ;  /* 0x000000ffff127224 */ /* 0x000fe400078e00ff */
[----:B------:R-:W-:-:S07]  /*b3d0*/  IMAD.U32 R19, RZ, RZ, UR4 ;  /* 0x00000004ff137e24 */ /* 0x000fce000f8e00ff */
.L_x_439:
[----:B------:R-:W-:-:S13]  /*b3e0*/  ISETP.NE.AND P0, PT, R7, RZ, PT ;  /* 0x000000ff0700720c */ /* 0x000fda0003f05270 */
[----:B------:R-:W0:Y:S01]  /*b3f0*/  @!P0 S2R R3, SR_CgaCtaId ;  /* 0x0000000000038919 */ /* 0x000e220000008800 */
[----:B------:R-:W-:-:S04]  /*b400*/  @!P0 MOV R2, 0x400 ;  /* 0x0000040000028802 */ /* 0x000fc80000000f00 */
[----:B0-----:R-:W-:-:S05]  /*b410*/  @!P0 LEA R2, R3, R2, 0x18 ;  /* 0x0000000203028211 */ /* 0x001fca00078ec0ff */
[----:B------:R1:W-:Y:S01]  /*b420*/  @!P0 STS.128 [R2+0x228d0], R16 ;  /* 0x0228d01002008388 */ /* 0x0003e20000000c00 */
[----:B------:R-:W-:Y:S06]  /*b430*/  BAR.ARV 0x5, 0x180 ;  /* 0x0146000000007b1d */ /* 0x000fec0000002000 */
.L_x_434:
[----:B------:R2:W-:Y:S01]  /*b440*/  STL [R1+0x24], RZ ;  /* 0x000024ff01007387 */ /* 0x0005e20000100800 */
[----:B------:R-:W-:Y:S01]  /*b450*/  ULDC UR4, c[0x0][0xc3c] ;  /* 0x00030f0000047ab9 */ /* 0x000fe20000000800 */
[----:B------:R-:W-:Y:S01]  /*b460*/  IMAD.MOV.U32 R26, RZ, RZ, 0x1 ;  /* 0x00000001ff1a7424 */ /* 0x000fe200078e00ff */
[----:B0-----:R-:W-:Y:S01]  /*b470*/  ISETP.GE.AND P0, PT, R19, UR4, PT ;  /* 0x0000000413007c0c */ /* 0x001fe2000bf06270 */
[----:B------:R-:W-:-:S12]  /*b480*/  IMAD.MOV.U32 R24, RZ, RZ, RZ ;  /* 0x000000ffff187224 */ /* 0x000fd800078e00ff */
[----:B--2---:R-:W-:Y:S05]  /*b490*/  @P0 BRA `(.L_x_440) ;  /* 0x0000004800500947 */ /* 0x004fea0003800000 */
[----:B------:R-:W0:Y:S01]  /*b4a0*/  S2UR UR5, SR_CgaCtaId ;  /* 0x00000000000579c3 */ /* 0x000e220000008800 */
[----:B------:R2:W-:Y:S01]  /*b4b0*/  STL [R1+0x24], RZ ;  /* 0x000024ff01007387 */ /* 0x0005e20000100800 */
[C---:B-1----:R-:W-:Y:S01]  /*b4c0*/  IMAD.SHL.U32 R2, R0.reuse, 0x8, RZ ;  /* 0x0000000800027824 */ /* 0x042fe200078e00ff */
[----:B------:R-:W-:Y:S01]  /*b4d0*/  UMOV UR4, 0x400 ;  /* 0x0000040000047882 */ /* 0x000fe20000000000 */
[----:B------:R-:W-:Y:S01]  /*b4e0*/  LOP3.LUT R4, R0, 0x7f, RZ, 0xc0, !PT ;  /* 0x0000007f00047812 */ /* 0x000fe200078ec0ff */
[----:B------:R-:W-:Y:S01]  /*b4f0*/  BSSY B8, `(.L_x_440) ;  /* 0x000048e000087945 */ /* 0x000fe20003800000 */
[----:B------:R-:W-:Y:S01]  /*b500*/  IMAD.MOV.U32 R26, RZ, RZ, 0x1 ;  /* 0x00000001ff1a7424 */ /* 0x000fe200078e00ff */
[----:B------:R-:W-:Y:S01]  /*b510*/  LOP3.LUT R3, R2, 0x1f8, RZ, 0xc0, !PT ;  /* 0x000001f802037812 */ /* 0x000fe200078ec0ff */
[----:B------:R-:W-:Y:S01]  /*b520*/  IMAD.MOV.U32 R24, RZ, RZ, RZ ;  /* 0x000000ffff187224 */ /* 0x000fe200078e00ff */
[----:B------:R-:W-:Y:S01]  /*b530*/  SHF.R.U32.HI R5, RZ, 0x3, R4 ;  /* 0x00000003ff057819 */ /* 0x000fe20000011604 */
[----:B------:R-:W-:Y:S01]  /*b540*/  ULOP3.LUT UR36, UR38, 0x2, URZ, 0xfc, !UPT ;  /* 0x0000000226247892 */ /* 0x000fe2000f8efc3f */
[----:B------:R-:W-:Y:S01]  /*b550*/  LOP3.LUT R3, R3, 0x38, R0, 0x78, !PT ;  /* 0x0000003803037812 */ /* 0x000fe200078e7800 */
[----:B------:R-:W-:Y:S01]  /*b560*/  IMAD.SHL.U32 R0, R0, 0x10, RZ ;  /* 0x0000001000007824 */ /* 0x000fe200078e00ff */
[----:B------:R-:W-:Y:S01]  /*b570*/  LOP3.LUT R4, R2, 0x38, RZ, 0xc0, !PT ;  /* 0x0000003802047812 */ /* 0x000fe200078ec0ff */
[----:B------:R-:W-:Y:S01]  /*b580*/  ULDC UR37, c[0x0][0xc] ;  /* 0x0000030000257ab9 */ /* 0x000fe20000000800 */
[----:B------:R-:W-:-:S02]  /*b590*/  LOP3.LUT R28, R3, 0x200, R2, 0xf8, !PT ;  /* 0x00000200031c7812 */ /* 0x000fc400078ef802 */
[----:B------:R-:W-:Y:S02]  /*b5a0*/  LOP3.LUT R0, R5, 0x70, R0, 0xf8, !PT ;  /* 0x0000007005007812 */ /* 0x000fe400078ef800 */
[C---:B------:R-:W-:Y:S02]  /*b5b0*/  LOP3.LUT R3, R4.reuse, 0x40, RZ, 0xfc, !PT ;  /* 0x0000004004037812 */ /* 0x040fe400078efcff */
[C---:B------:R-:W-:Y:S02]  /*b5c0*/  LOP3.LUT R2, R4.reuse, 0x80, RZ, 0xfc, !PT ;  /* 0x0000008004027812 */ /* 0x040fe400078efcff */
[----:B------:R-:W-:Y:S01]  /*b5d0*/  LOP3.LUT R0, R4, 0xc0, RZ, 0xfc, !PT ;  /* 0x000000c004007812 */ /* 0x000fe200078efcff */
[----:B0-----:R-:W-:-:S06]  /*b5e0*/  ULEA UR4, UR5, UR4, 0x18 ;  /* 0x0000000405047291 */ /* 0x001fcc000f8ec03f */
[----:B------:R-:W-:-:S04]  /*b5f0*/  IMAD.U32 R22, RZ, RZ, UR4 ;  /* 0x00000004ff167e24 */ /* 0x000fc8000f8e00ff */
[----:B--2---:R-:W-:-:S07]  /*b600*/  IMAD R36, R28, 0x2, R22 ;  /* 0x000000021c247824 */ /* 0x004fce00078e0216 */
.L_x_501:
[----:B0-----:R-:W0:Y:S02]  /*b610*/  LDC.64 R2, c[0x0][0xc88] ;  /* 0x00032200ff027b82 */ /* 0x001e240000000a00 */
[----:B0-----:R-:W-:-:S05]  /*b620*/  IMAD.WIDE R2, R19, 0x4, R2 ;  /* 0x0000000413027825 */ /* 0x001fca00078e0202 */
[----:B------:R-:W2:Y:S01]  /*b630*/  LDG.E R25, desc[UR50][R2.64] ;  /* 0x0000003202197981 */ /* 0x000ea2000c1e1900 */
[----:B------:R-:W-:Y:S05]  /*b640*/  YIELD ;  /* 0x0000000000007946 */ /* 0x000fea0003800000 */
[----:B------:R-:W-:Y:S01]  /*b650*/  ULDC.64 UR4, c[0x0][0xa28] ;  /* 0x00028a0000047ab9 */ /* 0x000fe20000000a00 */
[----:B------:R-:W-:Y:S01]  /*b660*/  IMAD.MOV.U32 R30, RZ, RZ, RZ ;  /* 0x000000ffff1e7224 */ /* 0x000fe200078e00ff */
[----:B------:R-:W-:Y:S01]  /*b670*/  ISETP.NE.U32.AND P0, PT, RZ, UR4, PT ;  /* 0x00000004ff007c0c */ /* 0x000fe2000bf05070 */
[----:B------:R-:W-:-:S03]  /*b680*/  ULDC.64 UR6, c[0x0][0xa18] ;  /* 0x0002860000067ab9 */ /* 0x000fc60000000a00 */
[----:B------:R-:W-:Y:S01]  /*b690*/  ISETP.NE.AND.EX P0, PT, RZ, UR5, PT, P0 ;  /* 0x00000005ff007c0c */ /* 0x000fe2000bf05300 */
[----:B------:R-:W-:Y:S01]  /*b6a0*/  IMAD.MOV.U32 R37, RZ, RZ, RZ ;  /* 0x000000ffff257224 */ /* 0x000fe200078e00ff */
[----:B--2---:R-:W-:-:S11]  /*b6b0*/  SHF.R.S32.HI R0, RZ, 0x1f, R25 ;  /* 0x0000001fff007819 */ /* 0x004fd60000011419 */
[C---:B------:R-:W-:Y:S01]  /*b6c0*/  @P0 LEA R2, P1, R25.reuse, UR4, 0x2 ;  /* 0x0000000419020c11 */ /* 0x040fe2000f8210ff */
[C---:B------:R-:W-:Y:S01]  /*b6d0*/  IMAD.SHL.U32 R31, R25.reuse, 0x4, RZ ;  /* 0x00000004191f7824 */ /* 0x040fe200078e00ff */
[C-C-:B------:R-:W-:Y:S01]  /*b6e0*/  SHF.L.U64.HI R33, R25.reuse, 0x2, R0.reuse ;  /* 0x0000000219217819 */ /* 0x140fe20000010200 */
[----:B------:R0:W-:Y:S01]  /*b6f0*/  STL [R1], R0 ;  /* 0x0000000001007387 */ /* 0x0001e20000100800 */
[----:B------:R-:W-:Y:S01]  /*b700*/  @P0 LEA.HI.X R3, R25, UR5, R0, 0x2, P1 ;  /* 0x0000000519030c11 */ /* 0x000fe200088f1400 */
[----:B------:R-:W-:-:S04]  /*b710*/  ULDC.64 UR4, c[0x0][0xa00] ;  /* 0x0002800000047ab9 */ /* 0x000fc80000000a00 */
[----:B-1----:R1:W5:Y:S01]  /*b720*/  @P0 LDG.E R30, desc[UR50][R2.64] ;  /* 0x00000032021e0981 */ /* 0x002362000c1e1900 */
[----:B------:R-:W-:Y:S02]  /*b730*/  ISETP.NE.U32.AND P0, PT, RZ, UR4, PT ;  /* 0x00000004ff007c0c */ /* 0x000fe4000bf05070 */
[----:B------:R-:W-:Y:S02]  /*b740*/  LOP3.LUT R23, R23, 0xfffffeff, RZ, 0xc0, !PT ;  /* 0xfffffeff17177812 */ /* 0x000fe400078ec0ff */
[----:B------:R-:W-:Y:S02]  /*b750*/  ISETP.NE.AND.EX P2, PT, RZ, UR5, PT, P0 ;  /* 0x00000005ff007c0c */ /* 0x000fe4000bf45300 */
[----:B------:R-:W-:Y:S02]  /*b760*/  ISETP.NE.U32.AND P0, PT, RZ, UR6, PT ;  /* 0x00000006ff007c0c */ /* 0x000fe4000bf05070 */
[----:B-1----:R-:W-:Y:S02]  /*b770*/  IADD3 R2, P1, R31, UR4, RZ ;  /* 0x000000041f027c10 */ /* 0x002fe4000ff3e0ff */
[----:B------:R-:W-:-:S02]  /*b780*/  ISETP.NE.AND.EX P0, PT, RZ, UR7, PT, P0 ;  /* 0x00000007ff007c0c */ /* 0x000fc4000bf05300 */
[----:B------:R-:W-:Y:S01]  /*b790*/  IADD3.X R3, R33, UR5, RZ, P1, !PT ;  /* 0x0000000521037c10 */ /* 0x000fe20008ffe4ff */
[----:B------:R-:W-:-:S04]  /*b7a0*/  ULDC.64 UR4, c[0x0][0x418] ;  /* 0x0001060000047ab9 */ /* 0x000fc80000000a00 */
[----:B------:R-:W-:Y:S01]  /*b7b0*/  @P2 LOP3.LUT R23, R23, 0x100, RZ, 0xfc, !PT ;  /* 0x0000010017172812 */ /* 0x000fe200078efcff */
[----:B------:R1:W5:Y:S05]  /*b7c0*/  @P2 LDG.E R37, desc[UR50][R2.64] ;  /* 0x0000003202252981 */ /* 0x00036a000c1e1900 */
[----:B------:R-:W-:-:S04]  /*b7d0*/  @P0 IADD3 R4, P1, R31, UR6, RZ ;  /* 0x000000061f040c10 */ /* 0x000fc8000ff3e0ff */
[----:B------:R-:W-:-:S05]  /*b7e0*/  @P0 IADD3.X R5, R33, UR7, RZ, P1, !PT ;  /* 0x0000000721050c10 */ /* 0x000fca0008ffe4ff */
[----:B0-----:R-:W2:Y:S01]  /*b7f0*/  @P0 LDG.E R0, desc[UR50][R4.64] ;  /* 0x0000003204000981 */ /* 0x001ea2000c1e1900 */
[----:B------:R-:W-:-:S03]  /*b800*/  UISETP.NE.U32.AND UP0, UPT, UR4, URZ, UPT ;  /* 0x0000003f0400728c */ /* 0x000fc6000bf05070 */
[----:B------:R-:W-:Y:S01]  /*b810*/  ULDC UR4, c[0x0][0x424] ;  /* 0x0001090000047ab9 */ /* 0x000fe20000000800 */
[----:B------:R-:W-:-:S03]  /*b820*/  UISETP.NE.AND.EX UP0, UPT, UR5, URZ, UPT, UP0 ;  /* 0x0000003f0500728c */ /* 0x000fc6000bf05300 */
[----:B------:R-:W-:Y:S01]  /*b830*/  ULDC UR5, c[0x0][0x2f0] ;  /* 0x0000bc0000057ab9 */ /* 0x000fe20000000800 */
[----:B------:R-:W-:-:S04]  /*b840*/  USEL UR4, UR4, 0x1, UP0 ;  /* 0x0000000104047887 */ /* 0x000fc80008000000 */
[----:B------:R-:W-:-:S06]  /*b850*/  UIMAD UR4, UR4, UR5, URZ ;  /* 0x00000005040472a4 */ /* 0x000fcc000f8e023f */
[----:B------:R-:W-:Y:S01]  /*b860*/  IMAD.U32 R7, RZ, RZ, UR4 ;  /* 0x00000004ff077e24 */ /* 0x000fe2000f8e00ff */
[----:B--2---:R1:W-:Y:S01]  /*b870*/  @P0 STL [R1+0x10], R0 ;  /* 0x0000100001000387 */ /* 0x0043e20000100800 */
[----:B---34-:R-:W-:Y:S05]  /*b880*/  @P0 BRA `(.L_x_441) ;  /* 0x0000000000200947 */ /* 0x018fea0003800000 */
[----:B------:R-:W-:Y:S02]  /*b890*/  ULDC UR4, c[0x0][0x288] ;  /* 0x0000a20000047ab9 */ /* 0x000fe40000000800 */
[----:B-1----:R-:W-:-:S05]  /*b8a0*/  IMAD.U32 R0, RZ, RZ, UR4 ;  /* 0x00000004ff007e24 */ /* 0x002fca000f8e00ff */
[----:B------:R0:W-:Y:S01]  /*b8b0*/  STL [R1+0x10], R0 ;  /* 0x0000100001007387 */ /* 0x0001e20000100800 */
[----:B------:R-:W-:Y:S05]  /*b8c0*/  @!P2 BRA `(.L_x_441) ;  /* 0x000000000010a947 */ /* 0x000fea0003800000 */
[----:B------:R-:W2:Y:S04]  /*b8d0*/  LDG.E R5, desc[UR50][R2.64] ;  /* 0x0000003202057981 */ /* 0x000ea8000c1e1900 */
[----:B0-----:R-:W2:Y:S02]  /*b8e0*/  LDG.E R0, desc[UR50][R2.64+0x4] ;  /* 0x0000043202007981 */ /* 0x001ea4000c1e1900 */
[----:B--2---:R-:W-:-:S05]  /*b8f0*/  IMAD.IADD R0, R0, 0x1, -R5 ;  /* 0x0000000100007824 */ /* 0x004fca00078e0a05 */
[----:B------:R2:W-:Y:S02]  /*b900*/  STL [R1+0x10], R0 ;  /* 0x0000100001007387 */ /* 0x0005e40000100800 */
.L_x_441:
[----:B------:R-:W-:Y:S01]  /*b910*/  ULDC.64 UR4, c[0x0][0xa20] ;  /* 0x0002880000047ab9 */ /* 0x000fe20000000a00 */
[----:B------:R-:W-:Y:S01]  /*b920*/  IMAD.MOV.U32 R27, RZ, RZ, R25 ;  /* 0x000000ffff1b7224 */ /* 0x000fe200078e0019 */
[----:B------:R-:W-:-:S04]  /*b930*/  ISETP.NE.U32.AND P0, PT, RZ, UR4, PT ;  /* 0x00000004ff007c0c */ /* 0x000fc8000bf05070 */
[----:B------:R-:W-:-:S13]  /*b940*/  ISETP.NE.AND.EX P0, PT, RZ, UR5, PT, P0 ;  /* 0x00000005ff007c0c */ /* 0x000fda000bf05300 */
[----:B------:R-:W-:Y:S05]  /*b950*/  @!P0 BRA `(.L_x_442) ;  /* 0x0000000000108947 */ /* 0x000fea0003800000 */
[----:B-1----:R-:W-:-:S04]  /*b960*/  IADD3 R2, P0, R31, UR4, RZ ;  /* 0x000000041f027c10 */ /* 0x002fc8000ff1e0ff */
[----:B------:R-:W-:-:S05]  /*b970*/  IADD3.X R3, R33, UR5, RZ, P0, !PT ;  /* 0x0000000521037c10 */ /* 0x000fca00087fe4ff */
[----:B------:R1:W5:Y:S01]  /*b980*/  LDG.E R7, desc[UR50][R2.64] ;  /* 0x0000003202077981 */ /* 0x000362000c1e1900 */
[----:B------:R-:W-:Y:S05]  /*b990*/  BRA `(.L_x_443) ;  /* 0x0000000000247947 */ /* 0x000fea0003800000 */
.L_x_442:
[----:B------:R-:W-:Y:S02]  /*b9a0*/  ULDC.64 UR4, c[0x0][0xa08] ;  /* 0x0002820000047ab9 */ /* 0x000fe40000000a00 */
[----:B------:R-:W-:-:S04]  /*b9b0*/  ISETP.NE.U32.AND P0, PT, RZ, UR4, PT ;  /* 0x00000004ff007c0c */ /* 0x000fc8000bf05070 */
[----:B------:R-:W-:-:S13]  /*b9c0*/  ISETP.NE.AND.EX P0, PT, RZ, UR5, PT, P0 ;  /* 0x00000005ff007c0c */ /* 0x000fda000bf05300 */
[----:B------:R-:W-:Y:S05]  /*b9d0*/  @!P0 BRA `(.L_x_443) ;  /* 0x0000000000148947 */ /* 0x000fea0003800000 */
[----:B-1----:R-:W1:Y:S02]  /*b9e0*/  LDC.64 R2, c[0x0][0xa08] ;  /* 0x00028200ff027b82 */ /* 0x002e640000000a00 */
[----:B-1----:R-:W-:-:S05]  /*b9f0*/  IMAD.WIDE R2, R27, 0x4, R2 ;  /* 0x000000041b027825 */ /* 0x002fca00078e0202 */
[----:B------:R-:W3:Y:S04]  /*ba00*/  LDG.E R7, desc[UR50][R2.64] ;  /* 0x0000003202077981 */ /* 0x000ee8000c1e1900 */
[----:B0-2---:R-:W3:Y:S02]  /*ba10*/  LDG.E R0, desc[UR50][R2.64+0x4] ;  /* 0x0000043202007981 */ /* 0x005ee4000c1e1900 */
[----:B---3--:R-:W-:-:S07]  /*ba20*/  IMAD.IADD R7, R0, 0x1, -R7 ;  /* 0x0000000100077824 */ /* 0x008fce00078e0a07 */
.L_x_443:
[----:B-----5:R-:W-:Y:S01]  /*ba30*/  IMAD.IADD R32, R7, 0x1, -R30 ;  /* 0x0000000107207824 */ /* 0x020fe200078e0a1e */
[----:B012---:R-:W-:Y:S01]  /*ba40*/  LOP3.LUT R0, R18, 0xff000000, RZ, 0xc0, !PT ;  /* 0xff00000012007812 */ /* 0x007fe200078ec0ff */
[----:B------:R-:W-:Y:S02]  /*ba50*/  BSSY B0, `(.L_x_444) ;  /* 0x0000028000007945 */ /* 0x000fe40003800000 */
[C---:B------:R-:W-:Y:S01]  /*ba60*/  VIADD R2, R32.reuse, 0x5f ;  /* 0x0000005f20027836 */ /* 0x040fe20000000000 */
[----:B------:R-:W-:Y:S02]  /*ba70*/  ISETP.GE.AND P0, PT, R32, 0x1, PT ;  /* 0x000000012000780c */ /* 0x000fe40003f06270 */
[----:B------:R-:W-:Y:S01]  /*ba80*/  SHF.R.U32.HI R3, RZ, 0x8, R0 ;  /* 0x00000008ff037819 */ /* 0x000fe20000011600 */
[----:B------:R-:W-:Y:S01]  /*ba90*/  IMAD.HI R2, R2, 0x2aaaaaab, RZ ;  /* 0x2aaaaaab02027827 */ /* 0x000fe200078e02ff */
[----:B------:R-:W-:-:S04]  /*baa0*/  LOP3.LUT R0, R18, 0xff0000, RZ, 0xc0, !PT ;  /* 0x00ff000012007812 */ /* 0x000fc800078ec0ff */
[----:B------:R-:W-:Y:S02]  /*bab0*/  LEA.HI R5, R0, R3, RZ, 0x10 ;  /* 0x0000000300057211 */ /* 0x000fe400078f80ff */
[----:B------:R-:W-:Y:S02]  /*bac0*/  SHF.R.U32.HI R3, RZ, 0x1f, R2 ;  /* 0x0000001fff037819 */ /* 0x000fe40000011602 */
[----:B------:R-:W-:Y:S02]  /*bad0*/  LOP3.LUT R29, R5, 0xff, RZ, 0xc0, !PT ;  /* 0x000000ff051d7812 */ /* 0x000fe400078ec0ff */
[----:B------:R-:W-:Y:S01]  /*bae0*/  LEA.HI.SX32 R0, R2, R3, 0x1c ;  /* 0x0000000302007211 */ /* 0x000fe200078fe2ff */
[----:B------:R-:W-:Y:S01]  /*baf0*/  IMAD.MOV.U32 R2, RZ, RZ, RZ ;  /* 0x000000ffff027224 */ /* 0x000fe200078e00ff */
[----:B------:R-:W-:Y:S06]  /*bb00*/  @!P0 BRA `(.L_x_445) ;  /* 0x0000000000708947 */ /* 0x000fec0003800000 */
[----:B------:R-:W-:-:S04]  /*bb10*/  SHF.R.U32.HI R5, RZ, 0x10, R5 ;  /* 0x00000010ff057819 */ /* 0x000fc80000011605 */
[----:B------:R-:W-:-:S13]  /*bb20*/  ISETP.NE.AND P0, PT, R5, RZ, PT ;  /* 0x000000ff0500720c */ /* 0x000fda0003f05270 */
[----:B------:R-:W0:Y:S02]  /*bb30*/  @!P0 LDC R5, c[0x0][0x9f0] ;  /* 0x00027c00ff058b82 */ /* 0x000e240000000800 */
[-C--:B0-----:R-:W-:Y:S02]  /*bb40*/  IABS R4, R5.reuse ;  /* 0x0000000500047213 */ /* 0x081fe40000000000 */
[----:B------:R-:W-:Y:S02]  /*bb50*/  IADD3 R6, R5, -0x1, R0 ;  /* 0xffffffff05067810 */ /* 0x000fe40007ffe000 */
[----:B------:R-:W0:Y:S02]  /*bb60*/  I2F.RP R7, R4 ;  /* 0x0000000400077306 */ /* 0x000e240000209400 */
[----:B------:R-:W-:-:S04]  /*bb70*/  LOP3.LUT R2, R6, R5, RZ, 0x3c, !PT ;  /* 0x0000000506027212 */ /* 0x000fc800078e3cff */
[----:B------:R-:W-:Y:S01]  /*bb80*/  ISETP.GE.AND P2, PT, R2, RZ, PT ;  /* 0x000000ff0200720c */ /* 0x000fe20003f46270 */
[----:B------:R-:W-:Y:S01]  /*bb90*/  IMAD.MOV.U32 R2, RZ, RZ, RZ ;  /* 0x000000ffff027224 */ /* 0x000fe200078e00ff */
[----:B0-----:R-:W0:Y:S02]  /*bba0*/  MUFU.RCP R7, R7 ;  /* 0x0000000700077308 */ /* 0x001e240000001000 */
[----:B0-----:R-:W-:-:S06]  /*bbb0*/  VIADD R3, R7, 0xffffffe ;  /* 0x0ffffffe07037836 */ /* 0x001fcc0000000000 */
[----:B------:R-:W0:Y:S02]  /*bbc0*/  F2I.FTZ.U32.TRUNC.NTZ R3, R3 ;  /* 0x0000000300037305 */ /* 0x000e24000021f000 */
[----:B0-----:R-:W-:-:S04]  /*bbd0*/  IMAD.MOV R9, RZ, RZ, -R3 ;  /* 0x000000ffff097224 */ /* 0x001fc800078e0a03 */
[----:B------:R-:W-:-:S04]  /*bbe0*/  IMAD R9, R9, R4, RZ ;  /* 0x0000000409097224 */ /* 0x000fc800078e02ff */
[----:B------:R-:W-:Y:S01]  /*bbf0*/  IMAD.HI.U32 R2, R3, R9, R2 ;  /* 0x0000000903027227 */ /* 0x000fe200078e0002 */
[----:B------:R-:W-:Y:S02]  /*bc00*/  IABS R3, R6 ;  /* 0x0000000600037213 */ /* 0x000fe40000000000 */
[----:B------:R-:W-:-:S03]  /*bc10*/  IABS R6, R5 ;  /* 0x0000000500067213 */ /* 0x000fc60000000000 */
[----:B------:R-:W-:-:S04]  /*bc20*/  IMAD.HI.U32 R2, R2, R3, RZ ;  /* 0x0000000302027227 */ /* 0x000fc800078e00ff */
[----:B------:R-:W-:-:S04]  /*bc30*/  IMAD.MOV R6, RZ, RZ, -R6 ;  /* 0x000000ffff067224 */ /* 0x000fc800078e0a06 */
[----:B------:R-:W-:-:S05]  /*bc40*/  IMAD R3, R2, R6, R3 ;  /* 0x0000000602037224 */ /* 0x000fca00078e0203 */
[----:B------:R-:W-:-:S13]  /*bc50*/  ISETP.GT.U32.AND P1, PT, R4, R3, PT ;  /* 0x000000030400720c */ /* 0x000fda0003f24070 */
[----:B------:R-:W-:Y:S02]  /*bc60*/  @!P1 IMAD.IADD R3, R3, 0x1, -R4 ;  /* 0x0000000103039824 */ /* 0x000fe400078e0a04 */
[----:B------:R-:W-:Y:S01]  /*bc70*/  @!P1 VIADD R2, R2, 0x1 ;  /* 0x0000000102029836 */ /* 0x000fe20000000000 */
[----:B------:R-:W-:Y:S02]  /*bc80*/  ISETP.NE.AND P1, PT, R5, RZ, PT ;  /* 0x000000ff0500720c */ /* 0x000fe40003f25270 */
[----:B------:R-:W-:-:S13]  /*bc90*/  ISETP.GE.U32.AND P0, PT, R3, R4, PT ;  /* 0x000000040300720c */ /* 0x000fda0003f06070 */
[----:B------:R-:W-:-:S04]  /*bca0*/  @P0 VIADD R2, R2, 0x1 ;  /* 0x0000000102020836 */ /* 0x000fc80000000000 */
[----:B------:R-:W-:Y:S01]  /*bcb0*/  @!P2 IMAD.MOV R2, RZ, RZ, -R2 ;  /* 0x000000ffff02a224 */ /* 0x000fe200078e0a02 */
[----:B------:R-:W-:-:S07]  /*bcc0*/  @!P1 LOP3.LUT R2, RZ, R5, RZ, 0x33, !PT ;  /* 0x00000005ff029212 */ /* 0x000fce00078e33ff */
.L_x_445:
[----:B------:R-:W-:Y:S05]  /*bcd0*/  BSYNC B0 ;  /* 0x0000000000007941 */ /* 0x000fea0003800000 */
.L_x_444:
[-C--:B------:R-:W-:Y:S01]  /*bce0*/  IMAD R29, R29, R2.reuse, RZ ;  /* 0x000000021d1d7224 */ /* 0x080fe200078e02ff */
[----:B------:R-:W-:Y:S04]  /*bcf0*/  BSSY B7, `(.L_x_446) ;  /* 0x000034b000077945 */ /* 0x000fe80003800000 */
[----:B------:R-:W-:-:S04]  /*bd00*/  VIADDMNMX R35, R29, R2, R0, PT ;  /* 0x000000021d237246 */ /* 0x000fc80003800100 */
[----:B------:R-:W-:Y:S01]  /*bd10*/  ISETP.GT.AND P0, PT, R35, R29, PT ;  /* 0x0000001d2300720c */ /* 0x000fe20003f04270 */
[----:B------:R0:W-:-:S12]  /*bd20*/  STL [R1+0x18], R35 ;  /* 0x0000182301007387 */ /* 0x0001d80000100800 */
[----:B0-----:R-:W-:Y:S05]  /*bd30*/  @P0 BRA `(.L_x_447) ;  /* 0x0000000000440947 */ /* 0x001fea0003800000 */
[----:B------:R-:W0:Y:S02]  /*bd40*/  S2R R3, SR_TID.X ;  /* 0x0000000000037919 */ /* 0x000e240000002100 */
[----:B0-----:R-:W-:-:S04]  /*bd50*/  LOP3.LUT R3, R3, 0x7f, RZ, 0xc0, !PT ;  /* 0x0000007f03037812 */ /* 0x001fc800078ec0ff */
[----:B------:R-:W-:-:S13]  /*bd60*/  ISETP.NE.AND P0, PT, R3, RZ, PT ;  /* 0x000000ff0300720c */ /* 0x000fda0003f05270 */
[----:B------:R-:W-:Y:S05]  /*bd70*/  @P0 BRA `(.L_x_448) ;  /* 0x0000003400080947 */ /* 0x000fea0003800000 */
[----:B------:R-:W0:Y:S01]  /*bd80*/  S2R R5, SR_LANEID ;  /* 0x0000000000057919 */ /* 0x000e220000000000 */
[----:B------:R-:W-:Y:S01]  /*bd90*/  VOTEU.ANY UR4, UPT, PT ;  /* 0x0000000000047886 */ /* 0x000fe200038e0100 */
[----:B------:R-:W1:Y:S01]  /*bda0*/  LDC.64 R2, c[0x0][0xc60] ;  /* 0x00031800ff027b82 */ /* 0x000e620000000a00 */
[----:B------:R-:W0:Y:S02]  /*bdb0*/  FLO.U32 R0, UR4 ;  /* 0x0000000400007d00 */ /* 0x000e2400080e0000 */
[----:B0-----:R-:W-:-:S06]  /*bdc0*/  ISETP.EQ.U32.AND P0, PT, R0, R5, PT ;  /* 0x000000050000720c */ /* 0x001fcc0003f02070 */
[----:B------:R-:W1:Y:S07]  /*bdd0*/  POPC R5, UR4 ;  /* 0x0000000400057d09 */ /* 0x000e6e0008000000 */
[----:B-1----:R-:W2:Y:S01]  /*bde0*/  @P0 ATOMG.E.ADD.STRONG.GPU PT, R3, desc[UR50][R2.64], R5 ;  /* 0x00000005020309a8 */ /* 0x002ea200081ee1f2 */
[----:B------:R-:W0:Y:S02]  /*bdf0*/  S2R R4, SR_LTMASK ;  /* 0x0000000000047919 */ /* 0x000e240000003900 */
[----:B0-----:R-:W-:-:S04]  /*be00*/  LOP3.LUT R4, R4, UR4, RZ, 0xc0, !PT ;  /* 0x0000000404047c12 */ /* 0x001fc8000f8ec0ff */
[----:B------:R-:W0:Y:S01]  /*be10*/  POPC R7, R4 ;  /* 0x0000000400077309 */ /* 0x000e220000000000 */
[----:B--2---:R-:W0:Y:S02]  /*be20*/  SHFL.IDX PT, R0, R3, R0, 0x1f ;  /* 0x00001f0003007589 */ /* 0x004e2400000e0000 */
[----:B0-----:R-:W-:Y:S01]  /*be30*/  IADD3 R16, R0, UR37, R7 ;  /* 0x0000002500107c10 */ /* 0x001fe2000fffe007 */
[----:B------:R-:W-:Y:S06]  /*be40*/  BRA `(.L_x_448) ;  /* 0x0000003000d47947 */ /* 0x000fec0003800000 */
.L_x_447:
[----:B------:R-:W-:Y:S01]  /*be50*/  VIADD R0, R22, 0x1c400 ;  /* 0x0001c40016007836 */ /* 0x000fe20000000000 */
[----:B------:R-:W-:Y:S04]  /*be60*/  BSSY B6, `(.L_x_449) ;  /* 0x0000013000067945 */ /* 0x000fe80003800000 */
[----:B------:R-:W-:-:S13]  /*be70*/  LOP3.LUT P0, RZ, R0, 0x3ff, RZ, 0xc0, !PT ;  /* 0x000003ff00ff7812 */ /* 0x000fda000780c0ff */
[----:B------:R-:W-:Y:S05]  /*be80*/  @!P0 BRA `(.L_x_450) ;  /* 0x0000000000408947 */ /* 0x000fea0003800000 */
[----:B------:R-:W-:Y:S01]  /*be90*/  MOV R2, 0x0 ;  /* 0x0000000000027802 */ /* 0x000fe20000000f00 */
[----:B------:R-:W-:Y:S01]  /*bea0*/  ULDC.64 UR6, c[0x4][0x98] ;  /* 0x0100260000067ab9 */ /* 0x000fe20000000a00 */
[----:B------:R-:W-:Y:S01]  /*beb0*/  ULDC.64 UR8, c[0x4][0xa0] ;  /* 0x0100280000087ab9 */ /* 0x000fe20000000a00 */
[----:B------:R-:W-:Y:S01]  /*bec0*/  ULDC.64 UR4, c[0x4][0x8] ;  /* 0x0100020000047ab9 */ /* 0x000fe20000000a00 */
[----:B------:R-:W-:Y:S02]  /*bed0*/  IMAD.U32 R4, RZ, RZ, UR6 ;  /* 0x00000006ff047e24 */ /* 0x000fe4000f8e00ff */
[----:B------:R-:W0:Y:S01]  /*bee0*/  LDC.64 R2, c[0x4][R2] ;  /* 0x0100000002027b82 */ /* 0x000e220000000a00 */
[----:B------:R-:W-:Y:S02]  /*bef0*/  IMAD.U32 R5, RZ, RZ, UR7 ;  /* 0x00000007ff057e24 */ /* 0x000fe4000f8e00ff */
[----:B------:R-:W-:Y:S02]  /*bf00*/  IMAD.U32 R6, RZ, RZ, UR8 ;  /* 0x00000008ff067e24 */ /* 0x000fe4000f8e00ff */
[----:B------:R-:W-:-:S02]  /*bf10*/  IMAD.U32 R7, RZ, RZ, UR9 ;  /* 0x00000009ff077e24 */ /* 0x000fc4000f8e00ff */
[----:B------:R-:W-:Y:S02]  /*bf20*/  IMAD.U32 R10, RZ, RZ, UR4 ;  /* 0x00000004ff0a7e24 */ /* 0x000fe4000f8e00ff */
[----:B------:R-:W-:Y:S02]  /*bf30*/  IMAD.U32 R11, RZ, RZ, UR5 ;  /* 0x00000005ff0b7e24 */ /* 0x000fe4000f8e00ff */
[----:B------:R-:W-:Y:S02]  /*bf40*/  IMAD.MOV.U32 R8, RZ, RZ, 0x70 ;  /* 0x00000070ff087424 */ /* 0x000fe400078e00ff */
[----:B------:R-:W-:Y:S02]  /*bf50*/  IMAD.MOV.U32 R12, RZ, RZ, 0x1 ;  /* 0x00000001ff0c7424 */ /* 0x000fe400078e00ff */
[----:B------:R-:W-:-:S07]  /*bf60*/  IMAD.MOV.U32 R13, RZ, RZ, RZ ;  /* 0x000000ffff0d7224 */ /* 0x000fce00078e00ff */
[----:B------:R-:W-:-:S07]  /*bf70*/  LEPC R20, `(.L_x_450) ;  /* 0x000000001014794e */ /* 0x000fce0000000000 */
[----:B0-----:R-:W-:Y:S05]  /*bf80*/  CALL.ABS.NOINC R2 ;  /* 0x0000000002007343 */ /* 0x001fea0003c00000 */
.L_x_450:
[----:B------:R-:W-:Y:S05]  /*bf90*/  BSYNC B6 ;  /* 0x0000000000067941 */ /* 0x000fea0003800000 */
.L_x_449:
        /* <DEDUP_REMOVED lines=8> */
[----:B------:R0:W1:Y:S01]  /*c020*/  LDC.64 R2, c[0x4][R34] ;  /* 0x0100000022027b82 */ /* 0x0000620000000a00 */
[----:B------:R-:W-:Y:S02]  /*c030*/  IMAD.U32 R4, RZ, RZ, UR6 ;  /* 0x00000006ff047e24 */ /* 0x000fe4000f8e00ff */
[----:B------:R-:W-:Y:S02]  /*c040*/  IMAD.U32 R5, RZ, RZ, UR7 ;  /* 0x00000007ff057e24 */ /* 0x000fe4000f8e00ff */
[----:B------:R-:W-:Y:S02]  /*c050*/  IMAD.U32 R6, RZ, RZ, UR8 ;  /* 0x00000008ff067e24 */ /* 0x000fe4000f8e00ff */
[----:B------:R-:W-:-:S02]  /*c060*/  IMAD.U32 R7, RZ, RZ, UR9 ;  /* 0x00000009ff077e24 */ /* 0x000fc4000f8e00ff */
[----:B------:R-:W-:Y:S02]  /*c070*/  IMAD.U32 R10, RZ, RZ, UR4 ;  /* 0x00000004ff0a7e24 */ /* 0x000fe4000f8e00ff */
[----:B------:R-:W-:Y:S02]  /*c080*/  IMAD.U32 R11, RZ, RZ, UR5 ;  /* 0x00000005ff0b7e24 */ /* 0x000fe4000f8e00ff */
[----:B------:R-:W-:Y:S02]  /*c090*/  IMAD.MOV.U32 R8, RZ, RZ, 0x70 ;  /* 0x00000070ff087424 */ /* 0x000fe400078e00ff */
[----:B------:R-:W-:Y:S02]  /*c0a0*/  IMAD.MOV.U32 R12, RZ, RZ, 0x1 ;  /* 0x00000001ff0c7424 */ /* 0x000fe400078e00ff */
[----:B0-----:R-:W-:-:S07]  /*c0b0*/  IMAD.MOV.U32 R13, RZ, RZ, RZ ;  /* 0x000000ffff0d7224 */ /* 0x001fce00078e00ff */
[----:B------:R-:W-:-:S07]  /*c0c0*/  LEPC R20, `(.L_x_453) ;  /* 0x000000001014794e */ /* 0x000fce0000000000 */
[----:B-1----:R-:W-:Y:S05]  /*c0d0*/  CALL.ABS.NOINC R2 ;  /* 0x0000000002007343 */ /* 0x002fea0003c00000 */
.L_x_453:
[----:B------:R0:W1:Y:S01]  /*c0e0*/  LDC.64 R2, c[0x4][R34] ;  /* 0x0100000022027b82 */ /* 0x0000620000000a00 */
[----:B------:R-:W-:Y:S01]  /*c0f0*/  ULDC.64 UR6, c[0x4][0x98] ;  /* 0x0100260000067ab9 */ /* 0x000fe20000000a00 */
[----:B------:R-:W-:Y:S01]  /*c100*/  ULDC.64 UR8, c[0x4][0xa0] ;  /* 0x0100280000087ab9 */ /* 0x000fe20000000a00 */
[----:B------:R-:W-:Y:S01]  /*c110*/  ULDC.64 UR4, c[0x4][0x18] ;  /* 0x0100060000047ab9 */ /* 0x000fe20000000a00 */
        /* <DEDUP_REMOVED lines=11> */
.L_x_452:
[----:B------:R-:W-:Y:S05]  /*c1d0*/  BSYNC B6 ;  /* 0x0000000000067941 */ /* 0x000fea0003800000 */
.L_x_451:
[----:B------:R-:W-:Y:S01]  /*c1e0*/  ULDC.64 UR4, c[0x0][0x9f8] ;  /* 0x00027e0000047ab9 */ /* 0x000fe20000000a00 */
[----:B------:R-:W0:Y:S01]  /*c1f0*/  S2R R20, SR_TID.X ;  /* 0x0000000000147919 */ /* 0x000e220000002100 */
[----:B------:R-:W-:Y:S01]  /*c200*/  ISETP.NE.U32.AND P0, PT, RZ, UR4, PT ;  /* 0x00000004ff007c0c */ /* 0x000fe2000bf05070 */
[----:B------:R-:W1:Y:S03]  /*c210*/  LDC R8, c[0x0][0x430] ;  /* 0x00010c00ff087b82 */ /* 0x000e660000000800 */
[----:B------:R-:W-:-:S13]  /*c220*/  ISETP.NE.AND.EX P0, PT, RZ, UR5, PT, P0 ;  /* 0x00000005ff007c0c */ /* 0x000fda000bf05300 */
[----:B------:R-:W-:Y:S01]  /*c230*/  @P0 IADD3 R2, P1, R31, UR4, RZ ;  /* 0x000000041f020c10 */ /* 0x000fe2000ff3e0ff */
[----:B------:R-:W-:Y:S01]  /*c240*/  VIADD R0, R35, 0xffffffff ;  /* 0xffffffff23007836 */ /* 0x000fe20000000000 */
[----:B------:R-:W-:Y:S02]  /*c250*/  ULDC UR4, c[0x0][0x320] ;  /* 0x0000c80000047ab9 */ /* 0x000fe40000000800 */
[----:B------:R-:W-:-:S05]  /*c260*/  @P0 IADD3.X R3, R33, UR5, RZ, P1, !PT ;  /* 0x0000000521030c10 */ /* 0x000fca0008ffe4ff */
[----:B------:R2:W3:Y:S01]  /*c270*/  @P0 LDG.E R27, desc[UR50][R2.64] ;  /* 0x00000032021b0981 */ /* 0x0004e2000c1e1900 */
[----:B0-----:R-:W-:-:S04]  /*c280*/  LOP3.LUT R20, R20, 0x7f, RZ, 0xc0, !PT ;  /* 0x0000007f14147812 */ /* 0x001fc800078ec0ff */
[----:B------:R-:W-:Y:S02]  /*c290*/  SHF.R.U32.HI R21, RZ, 0x3, R20 ;  /* 0x00000003ff157819 */ /* 0x000fe40000011614 */
[----:B------:R-:W0:Y:S01]  /*c2a0*/  S2R R20, SR_TID.X ;  /* 0x0000000000147919 */ /* 0x000e220000002100 */
[----:B-1----:R-:W-:-:S13]  /*c2b0*/  ISETP.NE.AND P2, PT, R8, 0x1, PT ;  /* 0x000000010800780c */ /* 0x002fda0003f45270 */
[----:B------:R-:W2:Y:S08]  /*c2c0*/  @P2 LDC R6, c[0x0][0x434] ;  /* 0x00010d00ff062b82 */ /* 0x000eb00000000800 */
[----:B------:R-:W1:Y:S01]  /*c2d0*/  @P2 LDC R7, c[0x0][0x438] ;  /* 0x00010e00ff072b82 */ /* 0x000e620000000800 */
[----:B0-----:R-:W-:-:S05]  /*c2e0*/  IMAD.SHL.U32 R20, R20, 0x10, RZ ;  /* 0x0000001014147824 */ /* 0x001fca00078e00ff */
[----:B------:R-:W-:-:S05]  /*c2f0*/  LOP3.LUT R20, R21, 0x70, R20, 0xf8, !PT ;  /* 0x0000007015147812 */ /* 0x000fca00078ef814 */
[----:B------:R-:W-:-:S05]  /*c300*/  IMAD R35, R0, 0x60, R20 ;  /* 0x0000006000237824 */ /* 0x000fca00078e0214 */
[----:B------:R-:W-:-:S04]  /*c310*/  ISETP.GE.AND P0, PT, R35, R32, PT ;  /* 0x000000202300720c */ /* 0x000fc80003f06270 */
[----:B------:R-:W-:Y:S01]  /*c320*/  ISETP.GT.U32.OR P0, PT, R20, 0x5f, P0 ;  /* 0x0000005f1400780c */ /* 0x000fe20000704470 */
[----:B------:R-:W0:Y:S01]  /*c330*/  S2R R21, SR_TID.X ;  /* 0x0000000000157919 */ /* 0x000e220000002100 */
[----:B------:R-:W-:-:S11]  /*c340*/  IMAD.IADD R35, R35, 0x1, R30 ;  /* 0x0000000123237824 */ /* 0x000fd600078e021e */
[----:B------:R-:W4:Y:S01]  /*c350*/  @!P0 LDC.64 R4, c[0x0][0x428] ;  /* 0x00010a00ff048b82 */ /* 0x000f220000000a00 */
[----:B--2---:R-:W-:-:S04]  /*c360*/  @P2 IMAD.HI.U32 R2, R35, R6, RZ ;  /* 0x0000000623022227 */ /* 0x004fc800078e00ff */
[----:B------:R-:W-:Y:S01]  /*c370*/  IMAD.MOV.U32 R6, RZ, RZ, R35 ;  /* 0x000000ffff067224 */ /* 0x000fe200078e0023 */
[----:B-1----:R-:W-:-:S04]  /*c380*/  @P2 SHF.R.U32.HI R6, RZ, R7, R2 ;  /* 0x00000007ff062219 */ /* 0x002fc80000011602 */
[--C-:B------:R-:W-:Y:S01]  /*c390*/  @!P0 SHF.R.S32.HI R3, RZ, 0x1f, R6.reuse ;  /* 0x0000001fff038819 */ /* 0x100fe20000011406 */
[----:B------:R-:W-:Y:S02]  /*c3a0*/  @!P0 IMAD.MOV.U32 R2, RZ, RZ, R6 ;  /* 0x000000ffff028224 */ /* 0x000fe400078e0006 */
[----:B0-----:R-:W-:-:S05]  /*c3b0*/  IMAD.SHL.U32 R21, R21, 0x8, RZ ;  /* 0x0000000815157824 */ /* 0x001fca00078e00ff */
[----:B------:R-:W-:-:S04]  /*c3c0*/  LOP3.LUT R21, R21, 0x38, RZ, 0xc0, !PT ;  /* 0x0000003815157812 */ /* 0x000fc800078ec0ff */
[----:B------:R-:W-:Y:S02]  /*c3d0*/  LOP3.LUT R10, R21, 0x40, RZ, 0xfc, !PT ;  /* 0x00000040150a7812 */ /* 0x000fe400078efcff */
[----:B------:R-:W-:Y:S02]  /*c3e0*/  LOP3.LUT R23, R23, 0xffffff7f, RZ, 0xc0, !PT ;  /* 0xffffff7f17177812 */ /* 0x000fe400078ec0ff */
[----:B------:R-:W-:Y:S02]  /*c3f0*/  ISETP.GE.AND P3, PT, R10, UR4, PT ;  /* 0x000000040a007c0c */ /* 0x000fe4000bf66270 */
[----:B------:R-:W-:Y:S02]  /*c400*/  @P2 LOP3.LUT R23, R23, 0x80, RZ, 0xfc, !PT ;  /* 0x0000008017172812 */ /* 0x000fe400078efcff */
[----:B------:R-:W-:Y:S02]  /*c410*/  LOP3.LUT R9, R21, 0x80, RZ, 0xfc, !PT ;  /* 0x0000008015097812 */ /* 0x000fe400078efcff */
[----:B------:R-:W-:Y:S01]  /*c420*/  LOP3.LUT R23, R23, 0xfffffff7, RZ, 0xc0, !PT ;  /* 0xfffffff717177812 */ /* 0x000fe200078ec0ff */
[----:B------:R-:W-:Y:S01]  /*c430*/  IMAD.MOV.U32 R34, RZ, RZ, RZ ;  /* 0x000000ffff227224 */ /* 0x000fe200078e00ff */
[----:B------:R-:W-:-:S05]  /*c440*/  ISETP.GE.AND P2, PT, R21, UR4, PT ;  /* 0x0000000415007c0c */ /* 0x000fca000bf46270 */
[----:B------:R-:W-:-:S04]  /*c450*/  @P3 LOP3.LUT R23, R23, 0x8, RZ, 0xfc, !PT ;  /* 0x0000000817173812 */ /* 0x000fc800078efcff */
[----:B------:R-:W-:-:S04]  /*c460*/  LOP3.LUT R23, R23, 0xffffffef, RZ, 0xc0, !PT ;  /* 0xffffffef17177812 */ /* 0x000fc800078ec0ff */
[----:B------:R-:W-:Y:S01]  /*c470*/  LOP3.LUT R23, R23, 0xfffffffb, RZ, 0xc0, !PT ;  /* 0xfffffffb17177812 */ /* 0x000fe200078ec0ff */
[----:B------:R-:W-:Y:S01]  /*c480*/  UMOV UR5, 0xffffffff ;  /* 0xffffffff00057882 */ /* 0x000fe20000000000 */
[----:B------:R-:W-:Y:S02]  /*c490*/  LOP3.LUT R18, R18, 0xffff, RZ, 0xc0, !PT ;  /* 0x0000ffff12127812 */ /* 0x000fe400078ec0ff */
[----:B---3--:R-:W-:Y:S01]  /*c4a0*/  SHF.R.S32.HI R31, RZ, 0x1f, R27 ;  /* 0x0000001fff1f7819 */ /* 0x008fe2000001141b */
[----:B----4-:R-:W-:-:S04]  /*c4b0*/  @!P0 IMAD.WIDE.U32 R2, R27, R4, R2 ;  /* 0x000000041b028225 */ /* 0x010fc800078e0002 */
[----:B------:R-:W-:-:S04]  /*c4c0*/  @!P0 IMAD R7, R31, R4, RZ ;  /* 0x000000041f078224 */ /* 0x000fc800078e02ff */
[----:B------:R-:W-:Y:S02]  /*c4d0*/  @!P0 IMAD R7, R27, R5, R7 ;  /* 0x000000051b078224 */ /* 0x000fe400078e0207 */
[----:B------:R-:W0:Y:S02]  /*c4e0*/  @!P0 LDC.64 R4, c[0x0][0x418] ;  /* 0x00010600ff048b82 */ /* 0x000e240000000a00 */
[----:B------:R-:W-:Y:S01]  /*c4f0*/  @!P0 IMAD.IADD R7, R3, 0x1, R7 ;  /* 0x0000000103078824 */ /* 0x000fe200078e0207 */
[----:B0-----:R-:W-:-:S04]  /*c500*/  @!P0 LEA R4, P1, R2, R4, 0x2 ;  /* 0x0000000402048211 */ /* 0x001fc800078210ff */
[----:B------:R-:W-:Y:S02]  /*c510*/  @!P0 LEA.HI.X R5, R2, R5, R7, 0x2, P1 ;  /* 0x0000000502058211 */ /* 0x000fe400008f1407 */
[----:B------:R-:W-:Y:S01]  /*c520*/  ISETP.GE.AND P1, PT, R9, UR4, PT ;  /* 0x0000000409007c0c */ /* 0x000fe2000bf26270 */
[----:B------:R-:W-:Y:S02]  /*c530*/  IMAD.MOV R2, RZ, RZ, -R6 ;  /* 0x000000ffff027224 */ /* 0x000fe400078e0a06 */
[----:B------:R0:W5:Y:S02]  /*c540*/  @!P0 LDG.E R34, desc[UR50][R4.64] ;  /* 0x0000003204228981 */ /* 0x000164000c1e1900 */
[----:B------:R-:W-:Y:S01]  /*c550*/  IMAD R35, R8, R2, R35 ;  /* 0x0000000208237224 */ /* 0x000fe200078e0223 */
[----:B------:R-:W-:-:S04]  /*c560*/  LOP3.LUT R8, R21, 0xc0, RZ, 0xfc, !PT ;  /* 0x000000c015087812 */ /* 0x000fc800078efcff */
[----:B------:R-:W-:-:S03]  /*c570*/  ISETP.GE.AND P0, PT, R8, UR4, PT ;  /* 0x0000000408007c0c */ /* 0x000fc6000bf06270 */
[----:B------:R-:W-:-:S04]  /*c580*/  @P1 LOP3.LUT R23, R23, 0x4, RZ, 0xfc, !PT ;  /* 0x0000000417171812 */ /* 0x000fc800078efcff */
[----:B------:R-:W-:-:S04]  /*c590*/  @P2 LOP3.LUT R23, R23, 0x10, RZ, 0xfc, !PT ;  /* 0x0000001017172812 */ /* 0x000fc800078efcff */
[----:B------:R-:W-:Y:S01]  /*c5a0*/  LOP3.LUT R23, R23, 0xfffffffd, RZ, 0xc0, !PT ;  /* 0xfffffffd17177812 */ /* 0x000fe200078ec0ff */
[----:B------:R-:W-:-:S03]  /*c5b0*/  IMAD.U32 R2, RZ, RZ, UR36 ;  /* 0x00000024ff027e24 */ /* 0x000fc6000f8e00ff */
[----:B------:R-:W-:Y:S01]  /*c5c0*/  @P0 LOP3.LUT R23, R23, 0x2, RZ, 0xfc, !PT ;  /* 0x0000000217170812 */ /* 0x000fe200078efcff */
[----:B0-----:R-:W-:Y:S06]  /*c5d0*/  BRA.DIV UR5, `(.L_x_454) ;  /* 0x0000003e055c7947 */ /* 0x001fec000b800000 */
.L_x_518:
[----:B------:R-:W-:Y:S02]  /*c5e0*/  ISETP.NE.AND P0, PT, R2, 0x3, PT ;  /* 0x000000030200780c */ /* 0x000fe40003f05270 */
[----:B------:R-:W-:Y:S02]  /*c5f0*/  ISETP.GT.U32.AND P1, PT, R20, 0x5f, PT ;  /* 0x0000005f1400780c */ /* 0x000fe40003f24070 */
[----:B------:R-:W-:Y:S02]  /*c600*/  LOP3.LUT R23, R23, 0xffffffbf, RZ, 0xc0, !PT ;  /* 0xffffffbf17177812 */ /* 0x000fe400078ec0ff */
[----:B------:R-:W-:-:S07]  /*c610*/  SEL R6, RZ, 0x1, P2 ;  /* 0x00000001ff067807 */ /* 0x000fce0001000000 */
[----:B------:R-:W-:-:S04]  /*c620*/  @P0 LOP3.LUT R23, R23, 0x40, RZ, 0xfc, !PT ;  /* 0x0000004017170812 */ /* 0x000fc800078efcff */
[----:B------:R-:W-:-:S04]  /*c630*/  LOP3.LUT R23, R23, 0xffffffdf, RZ, 0xc0, !PT ;  /* 0xffffffdf17177812 */ /* 0x000fc800078ec0ff */
[----:B------:R-:W-:Y:S01]  /*c640*/  @P1 LOP3.LUT R23, R23, 0x20, RZ, 0xfc, !PT ;  /* 0x0000002017171812 */ /* 0x000fe200078efcff */
[----:B------:R-:W-:Y:S06]  /*c650*/  @!P0 BRA `(.L_x_455) ;  /* 0x0000000000048947 */ /* 0x000fec0003800000 */
[----:B------:R-:W-:Y:S01]  /*c660*/  BPT.TRAP 0x1 ;  /* 0x000000040000795c */ /* 0x000fe20000300000 */
.L_x_455:
[----:B------:R-:W-:Y:S01]  /*c670*/  IMAD R32, R0, -0x60, R32 ;  /* 0xffffffa000207824 */ /* 0x000fe200078e0220 */
[----:B------:R-:W-:Y:S01]  /*c680*/  SHF.L.U32 R0, R26, 0x1f, RZ ;  /* 0x0000001f1a007819 */ /* 0x000fe200000006ff */
[----:B------:R-:W-:Y:S01]  /*c690*/  IMAD R33, R24, 0x8, R22 ;  /* 0x0000000818217824 */ /* 0x000fe200078e0216 */
[----:B------:R-:W-:Y:S03]  /*c6a0*/  BSSY B0, `(.L_x_456) ;  /* 0x0000003000007945 */ /* 0x000fe60003800000 */
[----:B------:R-:W0:Y:S02]  /*c6b0*/  SYNCS.PHASECHK.TRANS64.TRYWAIT P0, [R33+URZ+0x22840], R0 ;  /* 0x02284000210075a7 */ /* 0x000e24000800017f */
[----:B0-----:R-:W-:Y:S05]  /*c6c0*/  @!P0 BRA `(.L_x_457) ;  /* 0x0000003c00548947 */ /* 0x001fea0003800000 */
.L_x_519:
[----:B------:R-:W-:Y:S05]  /*c6d0*/  BSYNC B0 ;  /* 0x0000000000007941 */ /* 0x000fea0003800000 */
.L_x_456:
[----:B0-----:R-:W-:Y:S01]  /*c6e0*/  SHF.R.S32.HI R0, RZ, 0x1f, R35 ;  /* 0x0000001fff007819 */ /* 0x001fe20000011423 */
[----:B------:R-:W-:Y:S01]  /*c6f0*/  ULDC.64 UR4, c[0x0][0x300] ;  /* 0x0000c00000047ab9 */ /* 0x000fe20000000a00 */
[----:B------:R-:W0:Y:S01]  /*c700*/  S2R R8, SR_TID.X ;  /* 0x0000000000087919 */ /* 0x000e220000002100 */
[----:B------:R-:W-:Y:S01]  /*c710*/  IMAD.WIDE.U32 R2, R35, UR4, RZ ;  /* 0x0000000423027c25 */ /* 0x000fe2000f8e00ff */
[----:B-----5:R-:W-:Y:S01]  /*c720*/  SHF.R.S32.HI R4, RZ, 0x1f, R34 ;  /* 0x0000001fff047819 */ /* 0x020fe20000011422 */
[----:B------:R-:W-:Y:S01]  /*c730*/  ULDC.64 UR6, c[0x0][0x2e8] ;  /* 0x0000ba0000067ab9 */ /* 0x000fe20000000a00 */
[----:B------:R1:W-:Y:S01]  /*c740*/  STL [R1+0x1c], R0 ;  /* 0x00001c0001007387 */ /* 0x0003e20000100800 */
[----:B------:R-:W-:-:S03]  /*c750*/  LOP3.LUT R23, R23, 0xfffffffe, RZ, 0xc0, !PT ;  /* 0xfffffffe17177812 */ /* 0x000fc600078ec0ff */
[----:B------:R2:W-:Y:S01]  /*c760*/  STL [R1+0x20], R4 ;  /* 0x0000200401007387 */ /* 0x0005e20000100800 */
[----:B-1----:R-:W-:-:S04]  /*c770*/  IMAD R0, R0, UR4, RZ ;  /* 0x0000000400007c24 */ /* 0x002fc8000f8e02ff */
[----:B------:R-:W-:Y:S01]  /*c780*/  IMAD R0, R35, UR5, R0 ;  /* 0x0000000523007c24 */ /* 0x000fe2000f8e0200 */
[----:B------:R-:W-:-:S03]  /*c790*/  ULDC.64 UR4, c[0x0][0x310] ;  /* 0x0000c40000047ab9 */ /* 0x000fc60000000a00 */
[----:B------:R-:W-:Y:S02]  /*c7a0*/  IMAD.IADD R3, R3, 0x1, R0 ;  /* 0x0000000103037824 */ /* 0x000fe400078e0200 */
[----:B------:R-:W-:Y:S02]  /*c7b0*/  IMAD R0, R4, UR4, RZ ;  /* 0x0000000404007c24 */ /* 0x000fe4000f8e02ff */
[----:B--2---:R-:W1:Y:S01]  /*c7c0*/  S2R R4, SR_TID.X ;  /* 0x0000000000047919 */ /* 0x004e620000002100 */
[----:B------:R-:W-:-:S04]  /*c7d0*/  IMAD.WIDE.U32 R2, R34, UR4, R2 ;  /* 0x0000000422027c25 */ /* 0x000fc8000f8e0002 */
[----:B------:R-:W-:Y:S01]  /*c7e0*/  IMAD R0, R34, UR5, R0 ;  /* 0x0000000522007c24 */ /* 0x000fe2000f8e0200 */
[----:B------:R-:W-:Y:S01]  /*c7f0*/  ULDC.64 UR4, c[0x0][0x308] ;  /* 0x0000c20000047ab9 */ /* 0x000fe20000000a00 */
[----:B0-----:R-:W-:Y:S02]  /*c800*/  IMAD.SHL.U32 R8, R8, 0x8, RZ ;  /* 0x0000000808087824 */ /* 0x001fe400078e00ff */
[----:B------:R-:W-:-:S03]  /*c810*/  IMAD.IADD R3, R3, 0x1, R0 ;  /* 0x0000000103037824 */ /* 0x000fc600078e0200 */
[----:B------:R-:W-:Y:S01]  /*c820*/  LOP3.LUT R8, R8, 0x38, RZ, 0xc0, !PT ;  /* 0x0000003808087812 */ /* 0x000fe200078ec0ff */
[----:B------:R-:W-:Y:S01]  /*c830*/  IMAD.WIDE.U32 R2, R18, UR4, R2 ;  /* 0x0000000412027c25 */ /* 0x000fe2000f8e0002 */
[----:B------:R-:W-:Y:S02]  /*c840*/  ULDC UR4, c[0x0][0x2f4] ;  /* 0x0000bd0000047ab9 */ /* 0x000fe40000000800 */
[----:B------:R-:W-:Y:S02]  /*c850*/  ISETP.GE.AND P2, PT, R8, UR4, PT ;  /* 0x0000000408007c0c */ /* 0x000fe4000bf46270 */
[----:B------:R-:W-:-:S11]  /*c860*/  LEA R0, P0, R2, UR6, 0x1 ;  /* 0x0000000602007c11 */ /* 0x000fd6000f8008ff */
[----:B------:R-:W-:Y:S02]  /*c870*/  @P2 LOP3.LUT R23, R23, 0x1, RZ, 0xfc, !PT ;  /* 0x0000000117172812 */ /* 0x000fe400078efcff */
[----:B-1----:R-:W-:-:S04]  /*c880*/  LOP3.LUT R4, R4, 0x7f, RZ, 0xc0, !PT ;  /* 0x0000007f04047812 */ /* 0x002fc800078ec0ff */
[----:B------:R-:W-:Y:S01]  /*c890*/  SHF.R.U32.HI R5, RZ, 0x3, R4 ;  /* 0x00000003ff057819 */ /* 0x000fe20000011604 */
[----:B------:R-:W-:Y:S01]  /*c8a0*/  IMAD R4, R18, UR5, R3 ;  /* 0x0000000512047c24 */ /* 0x000fe2000f8e0203 */
[----:B------:R-:W-:-:S03]  /*c8b0*/  UMOV UR5, 0xffffffff ;  /* 0xffffffff00057882 */ /* 0x000fc60000000000 */
[----:B------:R-:W-:Y:S01]  /*c8c0*/  IMAD.IADD R32, R32, 0x1, -R5 ;  /* 0x0000000120207824 */ /* 0x000fe200078e0a05 */
[----:B------:R-:W-:Y:S01]  /*c8d0*/  LEA.HI.X R4, R2, UR7, R4, 0x1, P0 ;  /* 0x0000000702047c11 */ /* 0x000fe200080f0c04 */
[----:B------:R-:W-:-:S03]  /*c8e0*/  IMAD R5, R24, 0x1800, R28 ;  /* 0x0000180018057824 */ /* 0x000fc600078e021c */
[----:B------:R-:W-:Y:S01]  /*c8f0*/  ISETP.GE.AND P0, PT, R32, 0x1, PT ;  /* 0x000000012000780c */ /* 0x000fe20003f06270 */
[----:B------:R-:W-:-:S12]  /*c900*/  BRA.DIV UR5, `(.L_x_458) ;  /* 0x0000003a05d87947 */ /* 0x000fd8000b800000 */
[----:B------:R-:W0:Y:S01]  /*c910*/  SHFL.IDX PT, R3, R0, RZ, 0x181f ;  /* 0x00181fff00037589 */ /* 0x000e2200000e0000 */
[----:B------:R-:W-:-:S03]  /*c920*/  @P0 IMAD R7, R5, 0x2, R22 ;  /* 0x0000000205070824 */ /* 0x000fc600078e0216 */
[----:B------:R-:W1:Y:S01]  /*c930*/  SHFL.IDX PT, R2, R4, RZ, 0x181f ;  /* 0x00181fff04027589 */ /* 0x000e6200000e0000 */
[----:B0-----:R-:W-:-:S05]  /*c940*/  @P0 LEA R3, P1, R8, R3, 0x1 ;  /* 0x0000000308030211 */ /* 0x001fca00078208ff */
[----:B-1----:R-:W-:-:S05]  /*c950*/  @P0 IMAD.X R2, RZ, RZ, R2, P1 ;  /* 0x000000ffff020224 */ /* 0x002fca00008e0602 */
[----:B------:R-:W-:-:S04]  /*c960*/  @P0 LOP3.LUT R3, R3, R2, RZ, 0x3c, !PT ;  /* 0x0000000203030212 */ /* 0x000fc800078e3cff */
[----:B------:R-:W-:-:S04]  /*c970*/  @P0 LOP3.LUT R2, R3, R2, RZ, 0x3c, !PT ;  /* 0x0000000203020212 */ /* 0x000fc800078e3cff */
[----:B------:R-:W-:-:S05]  /*c980*/  @P0 LOP3.LUT R3, R3, R2, RZ, 0x3c, !PT ;  /* 0x0000000203030212 */ /* 0x000fca00078e3cff */
[----:B------:R-:W-:Y:S01]  /*c990*/  @!PT LDS RZ, [RZ] ;  /* 0x00000000fffff984 */ /* 0x000fe20000000800 */
[----:B------:R0:W-:Y:S01]  /*c9a0*/  @P0 LDGSTS.E.BYPASS.LTC128B.128 [R7+0x1c400], desc[UR50][R2.64], !P2 ;  /* 0x1c40000002070fae */ /* 0x0001e2000d101d72 */
[----:B------:R-:W-:-:S03]  /*c9b0*/  ISETP.GE.AND P0, PT, R32, 0x11, PT ;  /* 0x000000112000780c */ /* 0x000fc60003f06270 */
[----:B0-----:R-:W0:Y:S10]  /*c9c0*/  SHFL.IDX PT, R3, R0, 0x1, 0x181f ;  /* 0x00381f0000037f89 */ /* 0x001e3400000e0000 */
[----:B------:R-:W-:Y:S01]  /*c9d0*/  @P0 IMAD R7, R5, 0x2, R22 ;  /* 0x0000000205070824 */ /* 0x000fe200078e0216 */
[----:B------:R-:W1:Y:S01]  /*c9e0*/  SHFL.IDX PT, R2, R4, 0x1, 0x181f ;  /* 0x00381f0004027f89 */ /* 0x000e6200000e0000 */
[----:B0-----:R-:W-:-:S05]  /*c9f0*/  @P0 LEA R3, P1, R8, R3, 0x1 ;  /* 0x0000000308030211 */ /* 0x001fca00078208ff */
[----:B-1----:R-:W-:-:S05]  /*ca00*/  @P0 IMAD.X R2, RZ, RZ, R2, P1 ;  /* 0x000000ffff020224 */ /* 0x002fca00008e0602 */
[----:B------:R-:W-:-:S04]  /*ca10*/  @P0 LOP3.LUT R3, R3, R2, RZ, 0x3c, !PT ;  /* 0x0000000203030212 */ /* 0x000fc800078e3cff */
[----:B------:R-:W-:-:S04]  /*ca20*/  @P0 LOP3.LUT R2, R3, R2, RZ, 0x3c, !PT ;  /* 0x0000000203020212 */ /* 0x000fc800078e3cff */
[----:B------:R-:W-:-:S05]  /*ca30*/  @P0 LOP3.LUT R3, R3, R2, RZ, 0x3c, !PT ;  /* 0x0000000203030212 */ /* 0x000fca00078e3cff */
        /* <DEDUP_REMOVED lines=24> */
[----:B------:R-:W1:Y:S04]  /*cbc0*/  SHFL.IDX PT, R2, R4, 0x4, 0x181f ;  /* 0x00981f0004027f89 */ /* 0x000e6800000e0000 */
[----:B------:R-:W2:Y:S04]  /*cbd0*/  SHFL.IDX PT, R4, R4, 0x5, 0x181f ;  /* 0x00b81f0004047f89 */ /* 0x000ea800000e0000 */
[----:B------:R-:W3:Y:S01]  /*cbe0*/  SHFL.IDX PT, R0, R0, 0x5, 0x181f ;  /* 0x00b81f0000007f89 */ /* 0x000ee200000e0000 */
[----:B0-----:R-:W-:-:S05]  /*cbf0*/  @P0 LEA R3, P1, R8, R3, 0x1 ;  /* 0x0000000308030211 */ /* 0x001fca00078208ff */
[----:B-1----:R-:W-:-:S05]  /*cc00*/  @P0 IMAD.X R2, RZ, RZ, R2, P1 ;  /* 0x000000ffff020224 */ /* 0x002fca00008e0602 */
[----:B------:R-:W-:-:S04]  /*cc10*/  @P0 LOP3.LUT R3, R3, R2, RZ, 0x3c, !PT ;  /* 0x0000000203030212 */ /* 0x000fc800078e3cff */
[----:B------:R-:W-:-:S04]  /*cc20*/  @P0 LOP3.LUT R2, R3, R2, RZ, 0x3c, !PT ;  /* 0x0000000203020212 */ /* 0x000fc800078e3cff */
[----:B------:R-:W-:-:S05]  /*cc30*/  @P0 LOP3.LUT R3, R3, R2, RZ, 0x3c, !PT ;  /* 0x0000000203030212 */ /* 0x000fca00078e3cff */
[----:B--23--:R0:W-:Y:S02]  /*cc40*/  @P0 LDGSTS.E.BYPASS.LTC128B.128 [R7+0x1e400], desc[UR50][R2.64], !P2 ;  /* 0x1e40000002070fae */ /* 0x00c1e4000d101d72 */
.L_x_533:
[----:B------:R-:W-:-:S13]  /*cc50*/  ISETP.GE.AND P0, PT, R32, 0x51, PT ;  /* 0x000000512000780c */ /* 0x000fda0003f06270 */
[----:B01----:R-:W-:Y:S01]  /*cc60*/  @P0 LEA R2, P1, R8, R0, 0x1 ;  /* 0x0000000008020211 */ /* 0x003fe200078208ff */
[----:B------:R-:W-:-:S04]  /*cc70*/  @P0 IMAD R5, R5, 0x2, R22 ;  /* 0x0000000205050824 */ /* 0x000fc800078e0216 */
[----:B------:R-:W-:-:S05]  /*cc80*/  @P0 IMAD.X R3, RZ, RZ, R4, P1 ;  /* 0x000000ffff030224 */ /* 0x000fca00008e0604 */
[----:B------:R-:W-:Y:S01]  /*cc90*/  @!PT LDS RZ, [RZ] ;  /* 0x00000000fffff984 */ /* 0x000fe20000000800 */
[----:B------:R-:W-:Y:S01]  /*cca0*/  @!PT LDS RZ, [RZ] ;  /* 0x00000000fffff984 */ /* 0x000fe20000000800 */
[----:B------:R-:W-:Y:S01]  /*ccb0*/  @!PT LDS RZ, [RZ] ;  /* 0x00000000fffff984 */ /* 0x000fe20000000800 */
[----:B------:R0:W-:Y:S01]  /*ccc0*/  @P0 LDGSTS.E.BYPASS.LTC128B.128 [R5+0x1ec00], desc[UR50][R2.64], !P2 ;  /* 0x1ec0000002050fae */ /* 0x0001e2000d101d72 */
[----:B------:R-:W-:Y:S01]  /*ccd0*/  PLOP3.LUT P0, PT, PT, PT, PT, 0x80, 0x0 ;  /* 0x000000000000781c */ /* 0x000fe20003f0f070 */
[----:B------:R-:W-:-:S12]  /*cce0*/  NOP ;  /* 0x0000000000007918 */ /* 0x000fd80000000000 */
.L_x_459:
[----:B------:R-:W-:Y:S02]  /*ccf0*/  PLOP3.LUT P1, PT, P1, P0, PT, 0xa2, 0x0 ;  /* 0x000000000000781c */ /* 0x000fe40000f21472 */
[----:B------:R-:W-:-:S08]  /*cd00*/  @P0 R2UR P1, UR4, R33 ;  /* 0x00000000210402ca */ /* 0x000fd00000020000 */
[----:B------:R-:W-:-:S05]  /*cd10*/  @P0 PLOP3.LUT P0, PT, P1, PT, PT, 0x80, 0x0 ;  /* 0x000000000000081c */ /* 0x000fca0000f0f070 */
[----:B------:R-:W-:Y:S01]  /*cd20*/  @!P1 SYNCS.ARRIVE.TRANS64.RED.A0T1 RZ, [UR4+0x22830], RZ ;  /* 0x022830ffffff99a7 */ /* 0x000fe20008200404 */
[----:B------:R-:W-:Y:S07]  /*cd30*/  @!P1 ARRIVES.LDGSTSBAR.64.TRANSCNT [UR4+0x22830] ;  /* 0x02283000ff0099b0 */ /* 0x000fee0008000a84 */
[----:B------:R-:W-:Y:S05]  /*cd40*/  @P0 BRA.U.ANY `(.L_x_459) ;  /* 0xfffffffd00e80947 */ /* 0x000fea000393ffff */
[----:B------:R-:W-:Y:S01]  /*cd50*/  NOP ;  /* 0x0000000000007918 */ /* 0x000fe20000000000 */
[----:B------:R-:W-:-:S05]  /*cd60*/  IMAD.U32 R0, RZ, RZ, UR36 ;  /* 0x00000024ff007e24 */ /* 0x000fca000f8e00ff */
[----:B------:R-:W-:-:S13]  /*cd70*/  ISETP.NE.AND P2, PT, R0, 0x3, PT ;  /* 0x000000030000780c */ /* 0x000fda0003f45270 */
[----:B------:R-:W-:Y:S05]  /*cd80*/  @!P2 BRA `(.L_x_460) ;  /* 0x000000000004a947 */ /* 0x000fea0003800000 */
[----:B------:R-:W-:Y:S01]  /*cd90*/  BPT.TRAP 0x1 ;  /* 0x000000040000795c */ /* 0x000fe20000300000 */
.L_x_460:
[----:B0-----:R0:W5:Y:S01]  /*cda0*/  LDL.LU R3, [R1] ;  /* 0x0000000001037983 */ /* 0x0011620000300800 */
[C---:B------:R-:W-:Y:S01]  /*cdb0*/  LOP3.LUT P3, RZ, R23.reuse, 0x8, RZ, 0xc0, !PT ;  /* 0x0000000817ff7812 */ /* 0x040fe2000786c0ff */
[----:B------:R0:W-:Y:S01]  /*cdc0*/  SYNCS.ARRIVE.TRANS64.A1T0 RZ, [R33+URZ+0x22830], RZ ;  /* 0x022830ff21ff79a7 */ /* 0x0001e2000810003f */
[----:B------:R-:W-:-:S13]  /*cdd0*/  LOP3.LUT P2, RZ, R23, 0x4, RZ, 0xc0, !PT ;  /* 0x0000000417ff7812 */ /* 0x000fda000784c0ff */
[----:B------:R-:W-:Y:S05]  /*cde0*/  WARPSYNC.ALL ;  /* 0x0000000000007948 */ /* 0x000fea0003800000 */
[----:B------:R-:W-:Y:S01]  /*cdf0*/  BAR.SYNC.DEFER_BLOCKING 0x8, 0x180 ;  /* 0x0206000000007b1d */ /* 0x000fe20000010000 */
[----:B------:R-:W-:Y:S02]  /*ce00*/  LOP3.LUT P1, RZ, R23, 0x100, RZ, 0xc0, !PT ;  /* 0x0000010017ff7812 */ /* 0x000fe4000782c0ff */
[----:B------:R-:W-:Y:S02]  /*ce10*/  SEL R0, RZ, 0x2, P3 ;  /* 0x00000002ff007807 */ /* 0x000fe40001800000 */
[----:B------:R-:W-:Y:S01]  /*ce20*/  SEL R2, RZ, 0x4, P2 ;  /* 0x00000004ff027807 */ /* 0x000fe20001000000 */
[----:B------:R-:W-:Y:S01]  /*ce30*/  ULDC.64 UR4, c[0x0][0x298] ;  /* 0x0000a60000047ab9 */ /* 0x000fe20000000a00 */
[----:B------:R-:W-:Y:S01]  /*ce40*/  SEL R4, R25, RZ, !P1 ;  /* 0x000000ff19047207 */ /* 0x000fe20004800000 */
[----:B------:R-:W-:Y:S01]  /*ce50*/  BSSY B6, `(.L_x_461) ;  /* 0x0000021000067945 */ /* 0x000fe20003800000 */
[----:B------:R-:W-:-:S02]  /*ce60*/  IADD3 R0, R2, R0, R6 ;  /* 0x0000000002007210 */ /* 0x000fc40007ffe006 */
[----:B------:R-:W-:Y:S01]  /*ce70*/  LOP3.LUT P0, RZ, R23, 0x2, RZ, 0xc0, !PT ;  /* 0x0000000217ff7812 */ /* 0x000fe2000780c0ff */
[----:B------:R1:W-:Y:S03]  /*ce80*/  STL [R1+0x14], R4 ;  /* 0x0000140401007387 */ /* 0x0003e60000100800 */
[----:B------:R-:W-:-:S05]  /*ce90*/  SEL R25, RZ, 0x8, P0 ;  /* 0x00000008ff197807 */ /* 0x000fca0000000000 */
[----:B------:R-:W-:Y:S01]  /*cea0*/  IMAD.IADD R25, R0, 0x1, R25 ;  /* 0x0000000100197824 */ /* 0x000fe200078e0219 */
[----:B------:R-:W-:Y:S01]  /*ceb0*/  SHF.R.S32.HI R0, RZ, 0x1f, R37 ;  /* 0x0000001fff007819 */ /* 0x000fe20000011425 */
[----:B-1----:R-:W-:-:S04]  /*cec0*/  IMAD.WIDE.U32 R4, R37, UR4, RZ ;  /* 0x0000000425047c25 */ /* 0x002fc8000f8e00ff */
[----:B------:R-:W-:-:S04]  /*ced0*/  IMAD R0, R0, UR4, RZ ;  /* 0x0000000400007c24 */ /* 0x000fc8000f8e02ff */
[----:B------:R-:W-:-:S04]  /*cee0*/  IMAD R0, R37, UR5, R0 ;  /* 0x0000000525007c24 */ /* 0x000fc8000f8e0200 */
[----:B------:R-:W-:Y:S01]  /*cef0*/  IMAD.IADD R37, R5, 0x1, R0 ;  /* 0x0000000105257824 */ /* 0x000fe200078e0200 */
[----:B-----5:R-:W-:-:S05]  /*cf00*/  SEL R2, R3, RZ, !P1 ;  /* 0x000000ff03027207 */ /* 0x020fca0004800000 */
[----:B------:R1:W-:Y:S04]  /*cf10*/  STL [R1], R2 ;  /* 0x0000000201007387 */ /* 0x0003e80000100800 */
[----:B------:R2:W-:Y:S01]  /*cf20*/  STL.64 [R1+0x8], R4 ;  /* 0x0000080401007387 */ /* 0x0005e20000100a00 */
[----:B-1----:R-:W-:-:S05]  /*cf30*/  VIADD R2, R22, 0x18400 ;  /* 0x0001840016027836 */ /* 0x002fca0000000000 */
[----:B------:R-:W-:-:S13]  /*cf40*/  LOP3.LUT P0, RZ, R2, 0x3ff, RZ, 0xc0, !PT ;  /* 0x000003ff02ff7812 */ /* 0x000fda000780c0ff */
[----:B--2---:R-:W-:Y:S05]  /*cf50*/  @!P0 BRA `(.L_x_462) ;  /* 0x0000000000408947 */ /* 0x004fea0003800000 */
[----:B------:R-:W-:Y:S01]  /*cf60*/  MOV R2, 0x0 ;  /* 0x0000000000027802 */ /* 0x000fe20000000f00 */
[----:B------:R-:W-:Y:S01]  /*cf70*/  ULDC.64 UR6, c[0x4][0x98] ;  /* 0x0100260000067ab9 */ /* 0x000fe20000000a00 */
[----:B------:R-:W-:Y:S01]  /*cf80*/  ULDC.64 UR8, c[0x4][0xa0] ;  /* 0x0100280000087ab9 */ /* 0x000fe20000000a00 */
[----:B------:R-:W-:Y:S01]  /*cf90*/  ULDC.64 UR4, c[0x4][0x20] ;  /* 0x0100080000047ab9 */ /* 0x000fe20000000a00 */
[----:B------:R-:W-:Y:S02]  /*cfa0*/  IMAD.U32 R4, RZ, RZ, UR6 ;  /* 0x00000006ff047e24 */ /* 0x000fe4000f8e00ff */
[----:B------:R-:W1:Y:S01]  /*cfb0*/  LDC.64 R2, c[0x4][R2] ;  /* 0x0100000002027b82 */ /* 0x000e620000000a00 */
        /* <DEDUP_REMOVED lines=9> */
[----:B01----:R-:W-:Y:S05]  /*d050*/  CALL.ABS.NOINC R2 ;  /* 0x0000000002007343 */ /* 0x003fea0003c00000 */
.L_x_462:
[----:B------:R-:W-:Y:S05]  /*d060*/  BSYNC B6 ;  /* 0x0000000000067941 */ /* 0x000fea0003800000 */
.L_x_461:
[----:B------:R-:W2:Y:S01]  /*d070*/  LDL.LU.64 R2, [R1+0x8] ;  /* 0x0000080001027983 */ /* 0x000ea20000300a00 */
[----:B------:R-:W-:Y:S01]  /*d080*/  ULDC.64 UR4, c[0x0][0x2d8] ;  /* 0x0000b60000047ab9 */ /* 0x000fe20000000a00 */
[----:B------:R-:W1:Y:S02]  /*d090*/  LDC R6, c[0x0][0x448] ;  /* 0x00011200ff067b82 */ /* 0x000e640000000800 */
[----:B------:R-:W3:Y:S04]  /*d0a0*/  LDL.LU R21, [R1] ;  /* 0x0000000001157983 */ /* 0x000ee80000300800 */
[----:B------:R-:W4:Y:S01]  /*d0b0*/  LDL.LU R20, [R1+0x14] ;  /* 0x0000140001147983 */ /* 0x000f220000300800 */
[----:B------:R-:W-:-:S03]  /*d0c0*/  IMAD.SHL.U32 R17, R17, 0x80, RZ ;  /* 0x0000008011117824 */ /* 0x000fc600078e00ff */
[----:B------:R0:W5:Y:S01]  /*d0d0*/  LDL R10, [R1+0x10] ;  /* 0x00001000010a7983 */ /* 0x0001620000100800 */
[----:B-1----:R-:W-:-:S13]  /*d0e0*/  ISETP.NE.AND P0, PT, R6, 0x1, PT ;  /* 0x000000010600780c */ /* 0x002fda0003f05270 */
[----:B------:R-:W1:Y:S01]  /*d0f0*/  @P0 LDC R4, c[0x0][0x44c] ;  /* 0x00011300ff040b82 */ /* 0x000e620000000800 */
[----:B------:R-:W0:Y:S02]  /*d100*/  S2R R8, SR_TID.X ;  /* 0x0000000000087919 */ /* 0x000e240000002100 */
[----:B0-----:R-:W-:-:S05]  /*d110*/  IMAD.SHL.U32 R8, R8, 0x8, RZ ;  /* 0x0000000808087824 */ /* 0x001fca00078e00ff */
[----:B------:R-:W-:Y:S01]  /*d120*/  LOP3.LUT R8, R8, 0x38, RZ, 0xc0, !PT ;  /* 0x0000003808087812 */ /* 0x000fe200078ec0ff */
[----:B--2---:R-:W-:Y:S02]  /*d130*/  IMAD.MOV.U32 R3, RZ, RZ, R37 ;  /* 0x000000ffff037224 */ /* 0x004fe400078e0025 */
[----:B------:R-:W-:-:S04]  /*d140*/  IMAD.WIDE.U32 R2, R18, UR4, R2 ;  /* 0x0000000412027c25 */ /* 0x000fc8000f8e0002 */
[----:B------:R-:W-:Y:S01]  /*d150*/  IMAD R3, R18, UR5, R3 ;  /* 0x0000000512037c24 */ /* 0x000fe2000f8e0203 */
[----:B------:R-:W-:Y:S02]  /*d160*/  ULDC.64 UR4, c[0x0][0x2e0] ;  /* 0x0000b80000047ab9 */ /* 0x000fe40000000a00 */
[----:B---3--:R-:W-:Y:S02]  /*d170*/  IMAD R0, R21, UR4, RZ ;  /* 0x0000000415007c24 */ /* 0x008fe4000f8e02ff */
[----:B----4-:R-:W-:-:S04]  /*d180*/  IMAD.WIDE.U32 R2, R20, UR4, R2 ;  /* 0x0000000414027c25 */ /* 0x010fc8000f8e0002 */
[----:B------:R-:W-:Y:S01]  /*d190*/  IMAD R0, R20, UR5, R0 ;  /* 0x0000000514007c24 */ /* 0x000fe2000f8e0200 */
[----:B------:R-:W-:Y:S01]  /*d1a0*/  ULDC.64 UR4, c[0x0][0x2d0] ;  /* 0x0000b40000047ab9 */ /* 0x000fe20000000a00 */
[----:B------:R-:W0:Y:S02]  /*d1b0*/  S2R R20, SR_TID.X ;  /* 0x0000000000147919 */ /* 0x000e240000002100 */
[----:B------:R-:W-:Y:S02]  /*d1c0*/  IMAD.IADD R3, R3, 0x1, R0 ;  /* 0x0000000103037824 */ /* 0x000fe400078e0200 */
[----:B------:R-:W2:Y:S01]  /*d1d0*/  @P0 LDC R0, c[0x0][0x450] ;  /* 0x00011400ff000b82 */ /* 0x000ea20000000800 */
[----:B0-----:R-:W-:-:S04]  /*d1e0*/  LOP3.LUT R20, R20, 0x7f, RZ, 0xc0, !PT ;  /* 0x0000007f14147812 */ /* 0x001fc800078ec0ff */
[----:B------:R-:W-:Y:S02]  /*d1f0*/  SHF.R.U32.HI R21, RZ, 0x3, R20 ;  /* 0x00000003ff157819 */ /* 0x000fe40000011614 */
[----:B------:R-:W0:Y:S02]  /*d200*/  S2R R20, SR_TID.X ;  /* 0x0000000000147919 */ /* 0x000e240000002100 */
[----:B0-----:R-:W-:-:S05]  /*d210*/  IMAD.SHL.U32 R20, R20, 0x10, RZ ;  /* 0x0000001014147824 */ /* 0x001fca00078e00ff */
[----:B------:R-:W-:-:S04]  /*d220*/  LOP3.LUT R20, R21, 0x70, R20, 0xf8, !PT ;  /* 0x0000007015147812 */ /* 0x000fc800078ef814 */
[----:B------:R-:W-:-:S05]  /*d230*/  LOP3.LUT R5, R20, R17, RZ, 0xfc, !PT ;  /* 0x0000001114057212 */ /* 0x000fca00078efcff */
[----:B-1----:R-:W-:-:S04]  /*d240*/  @P0 IMAD.HI.U32 R7, R5, R4, RZ ;  /* 0x0000000405070227 */ /* 0x002fc800078e00ff */
[----:B------:R-:W-:Y:S01]  /*d250*/  IMAD.MOV.U32 R4, RZ, RZ, R5 ;  /* 0x000000ffff047224 */ /* 0x000fe200078e0005 */
[----:B--2---:R-:W-:Y:S01]  /*d260*/  @P0 SHF.R.U32.HI R4, RZ, R0, R7 ;  /* 0x00000000ff040219 */ /* 0x004fe20000011607 */
[----:B------:R-:W0:Y:S04]  /*d270*/  S2R R20, SR_TID.X ;  /* 0x0000000000147919 */ /* 0x000e280000002100 */
[----:B------:R-:W-:-:S04]  /*d280*/  IMAD.MOV R0, RZ, RZ, -R4 ;  /* 0x000000ffff007224 */ /* 0x000fc800078e0a04 */
[----:B------:R-:W-:Y:S01]  /*d290*/  IMAD R0, R6, R0, R5 ;  /* 0x0000000006007224 */ /* 0x000fe200078e0205 */
[----:B------:R-:W-:Y:S01]  /*d2a0*/  SHF.R.S32.HI R5, RZ, 0x1f, R4 ;  /* 0x0000001fff057819 */ /* 0x000fe20000011404 */
[----:B------:R-:W-:-:S04]  /*d2b0*/  IMAD.WIDE.U32 R2, R4, UR4, R2 ;  /* 0x0000000404027c25 */ /* 0x000fc8000f8e0002 */
[----:B------:R-:W-:-:S04]  /*d2c0*/  IMAD R5, R5, UR4, RZ ;  /* 0x0000000405057c24 */ /* 0x000fc8000f8e02ff */
[----:B------:R-:W-:Y:S01]  /*d2d0*/  IMAD R5, R4, UR5, R5 ;  /* 0x0000000504057c24 */ /* 0x000fe2000f8e0205 */
[----:B------:R-:W-:Y:S01]  /*d2e0*/  SHF.R.S32.HI R4, RZ, 0x1f, R0 ;  /* 0x0000001fff047819 */ /* 0x000fe20000011400 */
[----:B------:R-:W-:Y:S02]  /*d2f0*/  ULDC.64 UR4, c[0x0][0x2c8] ;  /* 0x0000b20000047ab9 */ /* 0x000fe40000000a00 */
[----:B------:R-:W-:Y:S02]  /*d300*/  IMAD.IADD R3, R3, 0x1, R5 ;  /* 0x0000000103037824 */ /* 0x000fe400078e0205 */
[----:B------:R-:W-:Y:S02]  /*d310*/  IMAD R4, R4, UR4, RZ ;  /* 0x0000000404047c24 */ /* 0x000fe4000f8e02ff */
[----:B------:R-:W-:-:S04]  /*d320*/  IMAD.WIDE.U32 R2, R0, UR4, R2 ;  /* 0x0000000400027c25 */ /* 0x000fc8000f8e0002 */
[----:B------:R-:W-:Y:S01]  /*d330*/  IMAD R4, R0, UR5, R4 ;  /* 0x0000000500047c24 */ /* 0x000fe2000f8e0204 */
[----:B------:R-:W-:Y:S02]  /*d340*/  ULDC.64 UR4, c[0x0][0x280] ;  /* 0x0000a00000047ab9 */ /* 0x000fe40000000a00 */
[----:B------:R-:W-:Y:S01]  /*d350*/  LEA R0, P0, R2, UR4, 0x1 ;  /* 0x0000000402007c11 */ /* 0x000fe2000f8008ff */
[----:B------:R-:W-:Y:S01]  /*d360*/  IMAD.IADD R4, R3, 0x1, R4 ;  /* 0x0000000103047824 */ /* 0x000fe200078e0204 */
[----:B------:R-:W-:Y:S01]  /*d370*/  ULDC UR4, c[0x0][0x2b8] ;  /* 0x0000ae0000047ab9 */ /* 0x000fe20000000800 */
[----:B0-----:R-:W-:-:S03]  /*d380*/  LOP3.LUT R20, R20, 0x7f, RZ, 0xc0, !PT ;  /* 0x0000007f14147812 */ /* 0x001fc600078ec0ff */
[----:B------:R-:W-:Y:S01]  /*d390*/  LEA.HI.X R4, R2, UR5, R4, 0x1, P0 ;  /* 0x0000000502047c11 */ /* 0x000fe200080f0c04 */
[----:B------:R-:W-:Y:S01]  /*d3a0*/  UMOV UR5, 0xffffffff ;  /* 0xffffffff00057882 */ /* 0x000fe20000000000 */
[----:B------:R-:W-:Y:S02]  /*d3b0*/  ISETP.GE.AND P1, PT, R8, UR4, PT ;  /* 0x0000000408007c0c */ /* 0x000fe4000bf26270 */
[----:B------:R-:W-:Y:S01]  /*d3c0*/  SHF.R.U32.HI R9, RZ, 0x3, R20 ;  /* 0x00000003ff097819 */ /* 0x000fe20000011614 */
[----:B------:R-:W-:Y:S10]  /*d3d0*/  BRA.DIV UR5, `(.L_x_463) ;  /* 0x0000003a05247947 */ /* 0x000ff4000b800000 */
[----:B------:R-:W0:Y:S01]  /*d3e0*/  SHFL.IDX PT, R3, R0, RZ, 0x181f ;  /* 0x00181fff00037589 */ /* 0x000e2200000e0000 */
[----:B-----5:R-:W-:Y:S02]  /*d3f0*/  IMAD R5, R10, R6, RZ ;  /* 0x000000060a057224 */ /* 0x020fe400078e02ff */
[----:B------:R-:W-:Y:S01]  /*d400*/  IMAD.IADD R17, R9, 0x1, R17 ;  /* 0x0000000109117824 */ /* 0x000fe200078e0211 */
[----:B------:R-:W1:Y:S03]  /*d410*/  SHFL.IDX PT, R2, R4, RZ, 0x181f ;  /* 0x00181fff04027589 */ /* 0x000e6600000e0000 */
[C---:B------:R-:W-:Y:S01]  /*d420*/  VIADD R6, R17.reuse, 0x10 ;  /* 0x0000001011067836 */ /* 0x040fe20000000000 */
[----:B------:R-:W-:Y:S01]  /*d430*/  ISETP.GE.AND P0, PT, R17, R5, PT ;  /* 0x000000051100720c */ /* 0x000fe20003f06270 */
[----:B------:R-:W-:-:S12]  /*d440*/  SHFL.IDX PT, R14, R0, 0x7, 0x181f ;  /* 0x00f81f00000e7f89 */ /* 0x000fd800000e0000 */
[----:B0-----:R-:W-:-:S05]  /*d450*/  @!P0 LEA R3, P2, R8, R3, 0x1 ;  /* 0x0000000308038211 */ /* 0x001fca00078408ff */
[----:B-1----:R-:W-:-:S05]  /*d460*/  @!P0 IMAD.X R2, RZ, RZ, R2, P2 ;  /* 0x000000ffff028224 */ /* 0x002fca00010e0602 */
[----:B------:R-:W-:-:S04]  /*d470*/  @!P0 LOP3.LUT R3, R3, R2, RZ, 0x3c, !PT ;  /* 0x0000000203038212 */ /* 0x000fc800078e3cff */
[----:B------:R-:W-:-:S04]  /*d480*/  @!P0 LOP3.LUT R2, R3, R2, RZ, 0x3c, !PT ;  /* 0x0000000203028212 */ /* 0x000fc800078e3cff */
[----:B------:R-:W-:-:S05]  /*d490*/  @!P0 LOP3.LUT R3, R3, R2, RZ, 0x3c, !PT ;  /* 0x0000000203038212 */ /* 0x000fca00078e3cff */
[----:B------:R0:W-:Y:S01]  /*d4a0*/  @!P0 LDGSTS.E.BYPASS.LTC128B.128 [R36+0x18400], desc[UR50][R2.64], !P1 ;  /* 0x1840000002248fae */ /* 0x0001e2000c901d72 */
[----:B------:R-:W-:Y:S01]  /*d4b0*/  ISETP.GE.AND P0, PT, R6, R5, PT ;  /* 0x000000050600720c */ /* 0x000fe20003f06270 */
[----:B------:R-:W-:Y:S02]  /*d4c0*/  VIADD R6, R17, 0x20 ;  /* 0x0000002011067836 */ /* 0x000fe40000000000 */
[----:B0-----:R-:W0:Y:S04]  /*d4d0*/  SHFL.IDX PT, R3, R0, 0x1, 0x181f ;  /* 0x00381f0000037f89 */ /* 0x001e2800000e0000 */
[----:B------:R-:W1:Y:S06]  /*d4e0*/  SHFL.IDX PT, R2, R4, 0x1, 0x181f ;  /* 0x00381f0004027f89 */ /* 0x000e6c00000e0000 */
        /* <DEDUP_REMOVED lines=46> */
[----:B------:R-:W-:-:S03]  /*d7d0*/  ISETP.GE.AND P0, PT, R6, R5, PT ;  /* 0x000000050600720c */ /* 0x000fc60003f06270 */
[----:B0-----:R-:W0:Y:S04]  /*d7e0*/  SHFL.IDX PT, R3, R0, 0x6, 0x181f ;  /* 0x00d81f0000037f89 */ /* 0x001e2800000e0000 */
[----:B------:R-:W1:Y:S04]  /*d7f0*/  SHFL.IDX PT, R2, R4, 0x6, 0x181f ;  /* 0x00d81f0004027f89 */ /* 0x000e6800000e0000 */
[----:B------:R-:W2:Y:S02]  /*d800*/  SHFL.IDX PT, R4, R4, 0x7, 0x181f ;  /* 0x00f81f0004047f89 */ /* 0x000ea400000e0000 */
[----:B0-----:R-:W-:-:S05]  /*d810*/  @!P0 LEA R3, P2, R8, R3, 0x1 ;  /* 0x0000000308038211 */ /* 0x001fca00078408ff */
[----:B-1----:R-:W-:-:S05]  /*d820*/  @!P0 IMAD.X R2, RZ, RZ, R2, P2 ;  /* 0x000000ffff028224 */ /* 0x002fca00010e0602 */
[----:B------:R-:W-:-:S04]  /*d830*/  @!P0 LOP3.LUT R3, R3, R2, RZ, 0x3c, !PT ;  /* 0x0000000203038212 */ /* 0x000fc800078e3cff */
[----:B------:R-:W-:-:S04]  /*d840*/  @!P0 LOP3.LUT R2, R3, R2, RZ, 0x3c, !PT ;  /* 0x0000000203028212 */ /* 0x000fc800078e3cff */
[----:B------:R-:W-:-:S05]  /*d850*/  @!P0 LOP3.LUT R3, R3, R2, RZ, 0x3c, !PT ;  /* 0x0000000203038212 */ /* 0x000fca00078e3cff */
[----:B--2---:R0:W-:Y:S02]  /*d860*/  @!P0 LDGSTS.E.BYPASS.LTC128B.128 [R36+0x1b400], desc[UR50][R2.64], !P1 ;  /* 0x1b40000002248fae */ /* 0x0041e4000c901d72 */
.L_x_550:
[----:B------:R-:W-:-:S05]  /*d870*/  VIADD R0, R17, 0x70 ;  /* 0x0000007011007836 */ /* 0x000fca0000000000 */
[----:B------:R-:W-:-:S13]  /*d880*/  ISETP.GE.AND P0, PT, R0, R5, PT ;  /* 0x000000050000720c */ /* 0x000fda0003f06270 */
[----:B0-----:R-:W-:-:S05]  /*d890*/  @!P0 LEA R2, P2, R8, R14, 0x1 ;  /* 0x0000000e08028211 */ /* 0x001fca00078408ff */
[----:B------:R-:W-:-:S05]  /*d8a0*/  @!P0 IMAD.X R3, RZ, RZ, R4, P2 ;  /* 0x000000ffff038224 */ /* 0x000fca00010e0604 */
[----:B------:R-:W-:Y:S01]  /*d8b0*/  @!PT LDS RZ, [RZ] ;  /* 0x00000000fffff984 */ /* 0x000fe20000000800 */
[----:B------:R-:W-:Y:S01]  /*d8c0*/  @!PT LDS RZ, [RZ] ;  /* 0x00000000fffff984 */ /* 0x000fe20000000800 */
[----:B------:R-:W-:Y:S01]  /*d8d0*/  @!PT LDS RZ, [RZ] ;  /* 0x00000000fffff984 */ /* 0x000fe20000000800 */
[----:B------:R0:W-:Y:S01]  /*d8e0*/  @!P0 LDGSTS.E.BYPASS.LTC128B.128 [R36+0x1bc00], desc[UR50][R2.64], !P1 ;  /* 0x1bc0000002248fae */ /* 0x0001e2000c901d72 */
[----:B------:R-:W-:Y:S01]  /*d8f0*/  PLOP3.LUT P0, PT, PT, PT, PT, 0x80, 0x0 ;  /* 0x000000000000781c */ /* 0x000fe20003f0f070 */
[----:B------:R-:W-:-:S12]  /*d900*/  NOP ;  /* 0x0000000000007918 */ /* 0x000fd80000000000 */
.L_x_464:
[----:B------:R-:W-:Y:S02]  /*d910*/  PLOP3.LUT P1, PT, P1, P0, PT, 0xa2, 0x0 ;  /* 0x000000000000781c */ /* 0x000fe40000f21472 */
[----:B------:R-:W-:-:S08]  /*d920*/  @P0 R2UR P1, UR4, R22 ;  /* 0x00000000160402ca */ /* 0x000fd00000020000 */
[----:B------:R-:W-:-:S05]  /*d930*/  @P0 PLOP3.LUT P0, PT, P1, PT, PT, 0x80, 0x0 ;  /* 0x000000000000081c */ /* 0x000fca0000f0f070 */
[----:B------:R-:W-:Y:S01]  /*d940*/  @!P1 SYNCS.ARRIVE.TRANS64.RED.A0T1 RZ, [UR4+0x22800], RZ ;  /* 0x022800ffffff99a7 */ /* 0x000fe20008200404 */
[----:B------:R-:W-:Y:S07]  /*d950*/  @!P1 ARRIVES.LDGSTSBAR.64.TRANSCNT [UR4+0x22800] ;  /* 0x02280000ff0099b0 */ /* 0x000fee0008000a84 */
[----:B------:R-:W-:Y:S05]  /*d960*/  @P0 BRA.U.ANY `(.L_x_464) ;  /* 0xfffffffd00e80947 */ /* 0x000fea000393ffff */
[----:B0-----:R-:W2:Y:S02]  /*d970*/  LDL.LU R2, [R1+0x24] ;  /* 0x0000240001027983 */ /* 0x001ea40000300800 */
[----:B--2---:R-:W-:-:S05]  /*d980*/  VIADD R2, R2, 0x1 ;  /* 0x0000000102027836 */ /* 0x004fca0000000000 */
[----:B------:R0:W-:Y:S01]  /*d990*/  STL [R1+0x24], R2 ;  /* 0x0000240201007387 */ /* 0x0001e20000100800 */
[----:B------:R-:W-:-:S04]  /*d9a0*/  LEA.HI R0, R2, R2, RZ, 0x1 ;  /* 0x0000000202007211 */ /* 0x000fc800078f08ff */
[----:B------:R-:W-:-:S05]  /*d9b0*/  LOP3.LUT R0, R0, 0xfffffffe, RZ, 0xc0, !PT ;  /* 0xfffffffe00007812 */ /* 0x000fca00078ec0ff */
[----:B------:R-:W-:-:S05]  /*d9c0*/  IMAD.IADD R0, R2, 0x1, -R0 ;  /* 0x0000000102007824 */ /* 0x000fca00078e0a00 */
[----:B------:R-:W-:Y:S01]  /*d9d0*/  SHF.L.U32 R3, R0, 0x1f, RZ ;  /* 0x0000001f00037819 */ /* 0x000fe200000006ff */
[----:B------:R-:W-:Y:S01]  /*d9e0*/  NOP ;  /* 0x0000000000007918 */ /* 0x000fe20000000000 */
[----:B------:R0:W-:Y:S01]  /*d9f0*/  SYNCS.ARRIVE.TRANS64.A1T0 RZ, [R22+URZ+0x22800], RZ ;  /* 0x022800ff16ff79a7 */ /* 0x0001e2000810003f */
[----:B------:R-:W-:Y:S01]  /*da00*/  BSSY B0, `(.L_x_465) ;  /* 0x0000003000007945 */ /* 0x000fe20003800000 */
[----:B------:R-:W1:Y:S03]  /*da10*/  SYNCS.PHASECHK.TRANS64.TRYWAIT P0, [R22+URZ+0x22820], R3 ;  /* 0x02282003160075a7 */ /* 0x000e66000800017f */
[----:B01----:R-:W-:Y:S05]  /*da20*/  @!P0 BRA `(.L_x_466) ;  /* 0x0000003c00308947 */ /* 0x003fea0003800000 */
.L_x_551:
[----:B------:R-:W-:Y:S05]  /*da30*/  BSYNC B0 ;  /* 0x0000000000007941 */ /* 0x000fea0003800000 */
.L_x_465:
[----:B------:R-:W-:-:S05]  /*da40*/  IMAD.U32 R0, RZ, RZ, UR36 ;  /* 0x00000024ff007e24 */ /* 0x000fca000f8e00ff */
[----:B------:R-:W-:-:S13]  /*da50*/  ISETP.NE.AND P0, PT, R0, 0x3, PT ;  /* 0x000000030000780c */ /* 0x000fda0003f05270 */
[----:B------:R-:W-:Y:S05]  /*da60*/  @!P0 BRA `(.L_x_467) ;  /* 0x0000000000048947 */ /* 0x000fea0003800000 */
[----:B------:R-:W-:Y:S01]  /*da70*/  BPT.TRAP 0x1 ;  /* 0x000000040000795c */ /* 0x000fe20000300000 */
.L_x_467:
[----:B------:R-:W-:Y:S01]  /*da80*/  SHF.L.U32 R0, R26, 0x1f, RZ ;  /* 0x0000001f1a007819 */ /* 0x000fe200000006ff */
[----:B------:R-:W-:Y:S03]  /*da90*/  BSSY B0, `(.L_x_468) ;  /* 0x0000003000007945 */ /* 0x000fe60003800000 */
[----:B------:R-:W1:Y:S02]  /*daa0*/  SYNCS.PHASECHK.TRANS64.TRYWAIT P0, [R33+URZ+0x22860], R0 ;  /* 0x02286000210075a7 */ /* 0x000e64000800017f */
[----:B-1----:R-:W-:Y:S05]  /*dab0*/  @!P0 BRA `(.L_x_469) ;  /* 0x0000003c00208947 */ /* 0x002fea0003800000 */
.L_x_552:
[----:B------:R-:W-:Y:S05]  /*dac0*/  BSYNC B0 ;  /* 0x0000000000007941 */ /* 0x000fea0003800000 */
.L_x_468:
[----:B------:R-:W1:Y:S01]  /*dad0*/  LDL.LU R2, [R1+0x1c] ;  /* 0x00001c0001027983 */ /* 0x000e620000300800 */
[----:B------:R-:W-:Y:S01]  /*dae0*/  ULDC.64 UR4, c[0x0][0x328] ;  /* 0x0000ca0000047ab9 */ /* 0x000fe20000000a00 */
[----:B------:R-:W-:Y:S02]  /*daf0*/  ULDC.64 UR6, c[0x0][0x318] ;  /* 0x0000c60000067ab9 */ /* 0x000fe40000000a00 */
[----:B------:R-:W2:Y:S01]  /*db00*/  LDL.LU R4, [R1+0x20] ;  /* 0x0000200001047983 */ /* 0x000ea20000300800 */
[----:B-1----:R-:W-:Y:S02]  /*db10*/  IMAD R0, R2, UR4, RZ ;  /* 0x0000000402007c24 */ /* 0x002fe4000f8e02ff */
[----:B0-----:R-:W-:-:S04]  /*db20*/  IMAD.WIDE.U32 R2, R35, UR4, RZ ;  /* 0x0000000423027c25 */ /* 0x001fc8000f8e00ff */
[----:B------:R-:W-:Y:S01]  /*db30*/  IMAD R5, R35, UR5, R0 ;  /* 0x0000000523057c24 */ /* 0x000fe2000f8e0200 */
[----:B------:R-:W-:-:S03]  /*db40*/  ULDC.64 UR4, c[0x0][0x338] ;  /* 0x0000ce0000047ab9 */ /* 0x000fc60000000a00 */
[----:B------:R-:W-:Y:S02]  /*db50*/  IMAD.IADD R3, R3, 0x1, R5 ;  /* 0x0000000103037824 */ /* 0x000fe400078e0205 */
[----:B--2---:R-:W-:Y:S02]  /*db60*/  IMAD R5, R4, UR4, RZ ;  /* 0x0000000404057c24 */ /* 0x004fe4000f8e02ff */
[----:B------:R-:W-:-:S04]  /*db70*/  IMAD.WIDE.U32 R2, R34, UR4, R2 ;  /* 0x0000000422027c25 */ /* 0x000fc8000f8e0002 */
[----:B------:R-:W-:Y:S01]  /*db80*/  IMAD R5, R34, UR5, R5 ;  /* 0x0000000522057c24 */ /* 0x000fe2000f8e0205 */
[----:B------:R-:W-:Y:S01]  /*db90*/  ULDC.64 UR4, c[0x0][0x330] ;  /* 0x0000cc0000047ab9 */ /* 0x000fe20000000a00 */
[----:B------:R-:W-:Y:S02]  /*dba0*/  IMAD R4, R24, 0x6000, R28 ;  /* 0x0000600018047824 */ /* 0x000fe400078e021c */
[----:B------:R-:W-:Y:S02]  /*dbb0*/  IMAD.IADD R3, R3, 0x1, R5 ;  /* 0x0000000103037824 */ /* 0x000fe400078e0205 */
[----:B------:R-:W-:Y:S01]  /*dbc0*/  IMAD.WIDE.U32 R2, R18, UR4, R2 ;  /* 0x0000000412027c25 */ /* 0x000fe2000f8e0002 */
[----:B------:R-:W-:-:S03]  /*dbd0*/  UMOV UR4, 0xffffffff ;  /* 0xffffffff00047882 */ /* 0x000fc60000000000 */
[----:B------:R-:W-:Y:S01]  /*dbe0*/  IMAD R3, R18, UR5, R3 ;  /* 0x0000000512037c24 */ /* 0x000fe2000f8e0203 */
[----:B------:R-:W-:-:S04]  /*dbf0*/  LEA R5, P0, R2, UR6, 0x1 ;  /* 0x0000000602057c11 */ /* 0x000fc8000f8008ff */
[----:B------:R-:W-:Y:S01]  /*dc00*/  LEA.HI.X R6, R2, UR7, R3, 0x1, P0 ;  /* 0x0000000702067c11 */ /* 0x000fe200080f0c03 */
[----:B------:R-:W-:Y:S08]  /*dc10*/  BRA.DIV UR4, `(.L_x_470) ;  /* 0x0000003a04dc7947 */ /* 0x000ff0000b800000 */
[----:B------:R-:W0:Y:S01]  /*dc20*/  S2R R2, SR_TID.X ;  /* 0x0000000000027919 */ /* 0x000e220000002100 */
[C---:B------:R-:W-:Y:S01]  /*dc30*/  LOP3.LUT R7, R25.reuse, 0x1, RZ, 0xc0, !PT ;  /* 0x0000000119077812 */ /* 0x040fe200078ec0ff */
[----:B------:R-:W-:Y:S01]  /*dc40*/  IMAD R4, R4, 0x2, R22 ;  /* 0x0000000204047824 */ /* 0x000fe200078e0216 */
[----:B------:R-:W-:Y:S01]  /*dc50*/  LOP3.LUT P2, RZ, R25, 0x2, RZ, 0xc0, !PT ;  /* 0x0000000219ff7812 */ /* 0x000fe2000784c0ff */
[----:B------:R-:W1:Y:S01]  /*dc60*/  SHFL.IDX PT, R14, R5, RZ, 0x181f ;  /* 0x00181fff050e7589 */ /* 0x000e6200000e0000 */
[----:B------:R-:W-:Y:S02]  /*dc70*/  ISETP.NE.U32.AND P3, PT, R7, 0x1, PT ;  /* 0x000000010700780c */ /* 0x000fe40003f65070 */
[----:B------:R-:W-:Y:S01]  /*dc80*/  LOP3.LUT P1, RZ, R25, 0x4, RZ, 0xc0, !PT ;  /* 0x0000000419ff7812 */ /* 0x000fe2000782c0ff */
[----:B------:R-:W2:Y:S01]  /*dc90*/  SHFL.IDX PT, R3, R6, RZ, 0x181f ;  /* 0x00181fff06037589 */ /* 0x000ea200000e0000 */
[----:B0-----:R-:W-:-:S05]  /*dca0*/  IMAD.SHL.U32 R2, R2, 0x8, RZ ;  /* 0x0000000802027824 */ /* 0x001fca00078e00ff */
[----:B------:R-:W-:-:S05]  /*dcb0*/  LOP3.LUT R2, R2, 0x38, RZ, 0xc0, !PT ;  /* 0x0000003802027812 */ /* 0x000fca00078ec0ff */
[----:B------:R-:W-:-:S05]  /*dcc0*/  IMAD.SHL.U32 R0, R2, 0x2, RZ ;  /* 0x0000000202007824 */ /* 0x000fca00078e00ff */
[----:B-1----:R-:W-:Y:S02]  /*dcd0*/  IADD3 R2, P0, R14, R0, RZ ;  /* 0x000000000e027210 */ /* 0x002fe40007f1e0ff */
[----:B------:R-:W0:Y:S03]  /*dce0*/  SHFL.IDX PT, R14, R5, 0x1, 0x181f ;  /* 0x00381f00050e7f89 */ /* 0x000e2600000e0000 */
[----:B--2---:R-:W-:Y:S01]  /*dcf0*/  IMAD.X R3, RZ, RZ, R3, P0 ;  /* 0x000000ffff037224 */ /* 0x004fe200000e0603 */
[----:B------:R-:W-:-:S13]  /*dd00*/  ISETP.LT.OR P0, PT, R32, 0x1, P3 ;  /* 0x000000012000780c */ /* 0x000fda0001f01670 */
[----:B------:R-:W-:Y:S01]  /*dd10*/  LDGSTS.E.BYPASS.LTC128B.128 [R4+0x400], desc[UR50][R2.64], !P0 ;  /* 0x0040000002047fae */ /* 0x000fe2000c101d72 */
[----:B------:R-:W-:-:S13]  /*dd20*/  ISETP.LT.OR P0, PT, R32, 0x1, !P2 ;  /* 0x000000012000780c */ /* 0x000fda0005701670 */
[----:B------:R-:W-:Y:S01]  /*dd30*/  LDGSTS.E.BYPASS.LTC128B.128 [R4+0x3400], desc[UR50][R2.64+0x80], !P0 ;  /* 0x0340008002047fae */ /* 0x000fe2000c101d72 */
[----:B------:R-:W-:-:S13]  /*dd40*/  ISETP.LT.OR P0, PT, R32, 0x1, !P1 ;  /* 0x000000012000780c */ /* 0x000fda0004f01670 */
[----:B------:R-:W-:Y:S01]  /*dd50*/  LDGSTS.E.BYPASS.LTC128B.128 [R4+0x6400], desc[UR50][R2.64+0x100], !P0 ;  /* 0x0640010002047fae */ /* 0x000fe2000c101d72 */
[----:B------:R-:W-:-:S04]  /*dd60*/  LOP3.LUT P0, RZ, R25, 0x8, RZ, 0xc0, !PT ;  /* 0x0000000819ff7812 */ /* 0x000fc8000780c0ff */
[----:B------:R-:W-:-:S13]  /*dd70*/  ISETP.LT.OR P4, PT, R32, 0x1, !P0 ;  /* 0x000000012000780c */ /* 0x000fda0004781670 */
[----:B------:R1:W-:Y:S04]  /*dd80*/  LDGSTS.E.BYPASS.LTC128B.128 [R4+0x9400], desc[UR50][R2.64+0x180], !P4 ;  /* 0x0940018002047fae */ /* 0x0003e8000e101d72 */
[----:B-1----:R-:W1:Y:S01]  /*dd90*/  SHFL.IDX PT, R3, R6, 0x1, 0x181f ;  /* 0x00381f0006037f89 */ /* 0x002e6200000e0000 */
        /* <DEDUP_REMOVED lines=11> */
[----:B0-----:R-:W-:-:S03]  /*de50*/  IADD3 R8, P4, R14, R0, RZ ;  /* 0x000000000e087210 */ /* 0x001fc60007f9e0ff */
[----:B------:R-:W-:Y:S04]  /*de60*/  SHFL.IDX PT, R14, R5, 0x3, 0x181f ;  /* 0x00781f00050e7f89 */ /* 0x000fe800000e0000 */
[----:B-1----:R-:W0:Y:S02]  /*de70*/  SHFL.IDX PT, R3, R6, 0x2, 0x181f ;  /* 0x00581f0006037f89 */ /* 0x002e2400000e0000 */
[----:B0-----:R-:W-:Y:S01]  /*de80*/  IMAD.X R9, RZ, RZ, R3, P4 ;  /* 0x000000ffff097224 */ /* 0x001fe200020e0603 */
[----:B------:R-:W-:Y:S01]  /*de90*/  ISETP.LT.OR P4, PT, R32, 0x21, P3 ;  /* 0x000000212000780c */ /* 0x000fe20001f81670 */
[----:B------:R-:W0:-:S12]  /*dea0*/  SHFL.IDX PT, R3, R6, 0x3, 0x181f ;  /* 0x00781f0006037f89 */ /* 0x000e1800000e0000 */
[----:B------:R-:W-:Y:S01]  /*deb0*/  LDGSTS.E.BYPASS.LTC128B.128 [R4+0x1400], desc[UR50][R8.64], !P4 ;  /* 0x0140000008047fae */ /* 0x000fe2000e101d72 */
[----:B------:R-:W-:-:S13]  /*dec0*/  ISETP.LT.OR P4, PT, R32, 0x21, !P2 ;  /* 0x000000212000780c */ /* 0x000fda0005781670 */
[----:B------:R-:W-:Y:S01]  /*ded0*/  LDGSTS.E.BYPASS.LTC128B.128 [R4+0x4400], desc[UR50][R8.64+0x80], !P4 ;  /* 0x0440008008047fae */ /* 0x000fe2000e101d72 */
[----:B------:R-:W-:-:S13]  /*dee0*/  ISETP.LT.OR P4, PT, R32, 0x21, !P1 ;  /* 0x000000212000780c */ /* 0x000fda0004f81670 */
[----:B------:R-:W-:Y:S01]  /*def0*/  LDGSTS.E.BYPASS.LTC128B.128 [R4+0x7400], desc[UR50][R8.64+0x100], !P4 ;  /* 0x0740010008047fae */ /* 0x000fe2000e101d72 */
[----:B------:R-:W-:-:S13]  /*df00*/  ISETP.LT.OR P4, PT, R32, 0x21, !P0 ;  /* 0x000000212000780c */ /* 0x000fda0004781670 */
[----:B------:R-:W-:Y:S01]  /*df10*/  LDGSTS.E.BYPASS.LTC128B.128 [R4+0xa400], desc[UR50][R8.64+0x180], !P4 ;  /* 0x0a40018008047fae */ /* 0x000fe2000e101d72 */
[----:B------:R-:W-:-:S03]  /*df20*/  IADD3 R2, P4, R14, R0, RZ ;  /* 0x000000000e027210 */ /* 0x000fc60007f9e0ff */
[----:B------:R-:W1:Y:S02]  /*df30*/  SHFL.IDX PT, R14, R5, 0x4, 0x181f ;  /* 0x00981f00050e7f89 */ /* 0x000e6400000e0000 */
[----:B0-----:R-:W-:Y:S01]  /*df40*/  IMAD.X R3, RZ, RZ, R3, P4 ;  /* 0x000000ffff037224 */ /* 0x001fe200020e0603 */
[----:B------:R-:W-:-:S13]  /*df50*/  ISETP.LT.OR P4, PT, R32, 0x31, P3 ;  /* 0x000000312000780c */ /* 0x000fda0001f81670 */
[----:B------:R-:W-:Y:S01]  /*df60*/  LDGSTS.E.BYPASS.LTC128B.128 [R4+0x1c00], desc[UR50][R2.64], !P4 ;  /* 0x01c0000002047fae */ /* 0x000fe2000e101d72 */
[----:B------:R-:W-:-:S13]  /*df70*/  ISETP.LT.OR P4, PT, R32, 0x31, !P2 ;  /* 0x000000312000780c */ /* 0x000fda0005781670 */
[----:B------:R-:W-:Y:S01]  /*df80*/  LDGSTS.E.BYPASS.LTC128B.128 [R4+0x4c00], desc[UR50][R2.64+0x80], !P4 ;  /* 0x04c0008002047fae */ /* 0x000fe2000e101d72 */
[----:B------:R-:W-:-:S13]  /*df90*/  ISETP.LT.OR P4, PT, R32, 0x31, !P1 ;  /* 0x000000312000780c */ /* 0x000fda0004f81670 */
[----:B------:R-:W-:Y:S01]  /*dfa0*/  LDGSTS.E.BYPASS.LTC128B.128 [R4+0x7c00], desc[UR50][R2.64+0x100], !P4 ;  /* 0x07c0010002047fae */ /* 0x000fe2000e101d72 */
[----:B------:R-:W-:-:S13]  /*dfb0*/  ISETP.LT.OR P4, PT, R32, 0x31, !P0 ;  /* 0x000000312000780c */ /* 0x000fda0004781670 */
[----:B------:R0:W-:Y:S04]  /*dfc0*/  LDGSTS.E.BYPASS.LTC128B.128 [R4+0xac00], desc[UR50][R2.64+0x180], !P4 ;  /* 0x0ac0018002047fae */ /* 0x0001e8000e101d72 */
[----:B0-----:R-:W0:Y:S01]  /*dfd0*/  SHFL.IDX PT, R3, R6, 0x4, 0x181f ;  /* 0x00981f0006037f89 */ /* 0x001e2200000e0000 */
[----:B-1----:R-:W-:-:S03]  /*dfe0*/  IADD3 R2, P4, R14, R0, RZ ;  /* 0x000000000e027210 */ /* 0x002fc60007f9e0ff */
[----:B------:R-:W1:Y:S04]  /*dff0*/  SHFL.IDX PT, R6, R6, 0x5, 0x181f ;  /* 0x00b81f0006067f89 */ /* 0x000e6800000e0000 */
[----:B------:R2:W3:Y:S01]  /*e000*/  SHFL.IDX PT, R14, R5, 0x5, 0x181f ;  /* 0x00b81f00050e7f89 */ /* 0x0004e200000e0000 */
[----:B0-----:R-:W-:Y:S01]  /*e010*/  IMAD.X R3, RZ, RZ, R3, P4 ;  /* 0x000000ffff037224 */ /* 0x001fe200020e0603 */
        /* <DEDUP_REMOVED lines=8> */
.L_x_566:
[C---:B------:R-:W-:Y:S02]  /*e0a0*/  ISETP.LT.OR P3, PT, R32.reuse, 0x51, P3 ;  /* 0x000000512000780c */ /* 0x040fe40001f61670 */
[C---:B------:R-:W-:Y:S02]  /*e0b0*/  ISETP.LT.OR P2, PT, R32.reuse, 0x51, !P2 ;  /* 0x000000512000780c */ /* 0x040fe40005741670 */
[----:B------:R-:W-:Y:S02]  /*e0c0*/  ISETP.LT.OR P1, PT, R32, 0x51, !P1 ;  /* 0x000000512000780c */ /* 0x000fe40004f21670 */
[----:B0-2---:R-:W-:Y:S02]  /*e0d0*/  IADD3 R2, P4, R14, R0, RZ ;  /* 0x000000000e027210 */ /* 0x005fe40007f9e0ff */
[----:B------:R-:W-:-:S03]  /*e0e0*/  ISETP.LT.OR P0, PT, R32, 0x51, !P0 ;  /* 0x000000512000780c */ /* 0x000fc60004701670 */
[----:B------:R-:W-:-:S05]  /*e0f0*/  IMAD.X R3, RZ, RZ, R6, P4 ;  /* 0x000000ffff037224 */ /* 0x000fca00020e0606 */
[----:B------:R-:W-:Y:S01]  /*e100*/  @!PT LDS RZ, [RZ] ;  /* 0x00000000fffff984 */ /* 0x000fe20000000800 */
[----:B------:R-:W-:Y:S01]  /*e110*/  @!PT LDS RZ, [RZ] ;  /* 0x00000000fffff984 */ /* 0x000fe20000000800 */
[----:B------:R-:W-:Y:S01]  /*e120*/  @!PT LDS RZ, [RZ] ;  /* 0x00000000fffff984 */ /* 0x000fe20000000800 */
[----:B------:R0:W-:Y:S04]  /*e130*/  LDGSTS.E.BYPASS.LTC128B.128 [R4+0x2c00], desc[UR50][R2.64], !P3 ;  /* 0x02c0000002047fae */ /* 0x0001e8000d901d72 */
[----:B------:R0:W-:Y:S04]  /*e140*/  LDGSTS.E.BYPASS.LTC128B.128 [R4+0x5c00], desc[UR50][R2.64+0x80], !P2 ;  /* 0x05c0008002047fae */ /* 0x0001e8000d101d72 */
[----:B------:R0:W-:Y:S04]  /*e150*/  LDGSTS.E.BYPASS.LTC128B.128 [R4+0x8c00], desc[UR50][R2.64+0x100], !P1 ;  /* 0x08c0010002047fae */ /* 0x0001e8000c901d72 */
[----:B------:R0:W-:Y:S01]  /*e160*/  LDGSTS.E.BYPASS.LTC128B.128 [R4+0xbc00], desc[UR50][R2.64+0x180], !P0 ;  /* 0x0bc0018002047fae */ /* 0x0001e2000c101d72 */
[----:B------:R-:W-:Y:S01]  /*e170*/  PLOP3.LUT P0, PT, PT, PT, PT, 0x80, 0x0 ;  /* 0x000000000000781c */ /* 0x000fe20003f0f070 */
[----:B------:R-:W-:-:S12]  /*e180*/  NOP ;  /* 0x0000000000007918 */ /* 0x000fd80000000000 */
.L_x_471:
[----:B------:R-:W-:Y:S02]  /*e190*/  PLOP3.LUT P1, PT, P1, P0, PT, 0xa2, 0x0 ;  /* 0x000000000000781c */ /* 0x000fe40000f21472 */
[----:B------:R-:W-:-:S08]  /*e1a0*/  @P0 R2UR P1, UR4, R33 ;  /* 0x00000000210402ca */ /* 0x000fd00000020000 */
[----:B------:R-:W-:-:S05]  /*e1b0*/  @P0 PLOP3.LUT P0, PT, P1, PT, PT, 0x80, 0x0 ;  /* 0x000000000000081c */ /* 0x000fca0000f0f070 */
[----:B------:R-:W-:Y:S01]  /*e1c0*/  @!P1 SYNCS.ARRIVE.TRANS64.RED.A0T1 RZ, [UR4+0x22850], RZ ;  /* 0x022850ffffff99a7 */ /* 0x000fe20008200404 */
[----:B------:R-:W-:Y:S07]  /*e1d0*/  @!P1 ARRIVES.LDGSTSBAR.64.TRANSCNT [UR4+0x22850] ;  /* 0x02285000ff0099b0 */ /* 0x000fee0008000a84 */
[----:B------:R-:W-:Y:S05]  /*e1e0*/  @P0 BRA.U.ANY `(.L_x_471) ;  /* 0xfffffffd00e80947 */ /* 0x000fea000393ffff */
[----:B------:R-:W-:Y:S01]  /*e1f0*/  NOP ;  /* 0x0000000000007918 */ /* 0x000fe20000000000 */
[----:B0-----:R-:W-:-:S05]  /*e200*/  IMAD.U32 R2, RZ, RZ, UR36 ;  /* 0x00000024ff027e24 */ /* 0x001fca000f8e00ff */
[----:B------:R-:W-:-:S13]  /*e210*/  ISETP.NE.AND P2, PT, R2, 0x3, PT ;  /* 0x000000030200780c */ /* 0x000fda0003f45270 */
[----:B------:R-:W-:Y:S05]  /*e220*/  @!P2 BRA `(.L_x_472) ;  /* 0x000000000004a947 */ /* 0x000fea0003800000 */
[----:B------:R-:W-:Y:S01]  /*e230*/  BPT.TRAP 0x1 ;  /* 0x000000040000795c */ /* 0x000fe20000300000 */
.L_x_472:
[----:B------:R-:W2:Y:S01]  /*e240*/  LDL.LU R2, [R1+0x18] ;  /* 0x0000180001027983 */ /* 0x000ea20000300800 */
[----:B------:R0:W-:Y:S01]  /*e250*/  SYNCS.ARRIVE.TRANS64.A1T0 RZ, [R33+URZ+0x22850], RZ ;  /* 0x022850ff21ff79a7 */ /* 0x0001e2000810003f */
[----:B------:R-:W-:Y:S01]  /*e260*/  BSSY B0, `(.L_x_473) ;  /* 0x00000dc000007945 */ /* 0x000fe20003800000 */
[----:B--2---:R-:W-:-:S05]  /*e270*/  VIADD R21, R2, 0xfffffffe ;  /* 0xfffffffe02157836 */ /* 0x004fca0000000000 */
[----:B------:R-:W-:-:S13]  /*e280*/  ISETP.GE.AND P0, PT, R21, R29, PT ;  /* 0x0000001d1500720c */ /* 0x000fda0003f06270 */
[----:B0-----:R-:W-:Y:S05]  /*e290*/  @!P0 BRA `(.L_x_474) ;  /* 0x0000000c00608947 */ /* 0x001fea0003800000 */
.L_x_487:
[----:B0-----:R-:W0:Y:S01]  /*e2a0*/  S2R R2, SR_TID.X ;  /* 0x0000000000027919 */ /* 0x001e220000002100 */
[----:B-1----:R-:W1:Y:S01]  /*e2b0*/  LDC R3, c[0x0][0x430] ;  /* 0x00010c00ff037b82 */ /* 0x002e620000000800 */
[----:B------:R-:W-:Y:S02]  /*e2c0*/  IMAD R8, R21, 0x60, R30 ;  /* 0x0000006015087824 */ /* 0x000fe400078e021e */
[----:B------:R-:W-:Y:S01]  /*e2d0*/  VIADD R24, R24, 0x1 ;  /* 0x0000000118187836 */ /* 0x000fe20000000000 */
[----:B-1----:R-:W-:Y:S02]  /*e2e0*/  ISETP.NE.AND P0, PT, R3, 0x1, PT ;  /* 0x000000010300780c */ /* 0x002fe40003f05270 */
[----:B0-----:R-:W-:-:S04]  /*e2f0*/  LOP3.LUT R2, R2, 0x7f, RZ, 0xc0, !PT ;  /* 0x0000007f02027812 */ /* 0x001fc800078ec0ff */
[----:B------:R-:W-:Y:S02]  /*e300*/  SHF.R.U32.HI R4, RZ, 0x3, R2 ;  /* 0x00000003ff047819 */ /* 0x000fe40000011602 */
[----:B------:R-:W0:Y:S05]  /*e310*/  S2R R2, SR_TID.X ;  /* 0x0000000000027919 */ /* 0x000e2a0000002100 */
[----:B------:R-:W1:Y:S08]  /*e320*/  @P0 LDC R3, c[0x0][0x434] ;  /* 0x00010d00ff030b82 */ /* 0x000e700000000800 */
[----:B------:R-:W2:Y:S01]  /*e330*/  @P0 LDC R7, c[0x0][0x438] ;  /* 0x00010e00ff070b82 */ /* 0x000ea20000000800 */
[----:B0-----:R-:W-:-:S05]  /*e340*/  IMAD.SHL.U32 R2, R2, 0x10, RZ ;  /* 0x0000001002027824 */ /* 0x001fca00078e00ff */
[----:B------:R-:W-:-:S04]  /*e350*/  LOP3.LUT R2, R4, 0x70, R2, 0xf8, !PT ;  /* 0x0000007004027812 */ /* 0x000fc800078ef802 */
[C---:B------:R-:W-:Y:S01]  /*e360*/  ISETP.GT.U32.AND P1, PT, R2.reuse, 0x5f, PT ;  /* 0x0000005f0200780c */ /* 0x040fe20003f24070 */
[----:B------:R-:W-:-:S04]  /*e370*/  IMAD.IADD R8, R2, 0x1, R8 ;  /* 0x0000000102087824 */ /* 0x000fc800078e0208 */
[----:B-1----:R-:W-:-:S04]  /*e380*/  @P0 IMAD.HI.U32 R2, R8, R3, RZ ;  /* 0x0000000308020227 */ /* 0x002fc800078e00ff */
[----:B------:R-:W-:Y:S01]  /*e390*/  IMAD.MOV.U32 R9, RZ, RZ, R8 ;  /* 0x000000ffff097224 */ /* 0x000fe200078e0008 */
[----:B--2---:R-:W-:-:S03]  /*e3a0*/  @P0 SHF.R.U32.HI R9, RZ, R7, R2 ;  /* 0x00000007ff090219 */ /* 0x004fc60000011602 */
[----:B------:R-:W0:Y:S01]  /*e3b0*/  @!P1 LDC.64 R4, c[0x0][0x428] ;  /* 0x00010a00ff049b82 */ /* 0x000e220000000a00 */
[----:B------:R-:W-:-:S07]  /*e3c0*/  @!P1 SHF.R.S32.HI R3, RZ, 0x1f, R9 ;  /* 0x0000001fff039819 */ /* 0x000fce0000011409 */
[----:B------:R-:W1:Y:S01]  /*e3d0*/  @!P1 LDC.64 R6, c[0x0][0x418] ;  /* 0x00010600ff069b82 */ /* 0x000e620000000a00 */
[----:B0-----:R-:W-:-:S04]  /*e3e0*/  @!P1 IMAD R2, R31, R4, RZ ;  /* 0x000000041f029224 */ /* 0x001fc800078e02ff */
[----:B------:R-:W-:Y:S02]  /*e3f0*/  @!P1 IMAD R5, R27, R5, R2 ;  /* 0x000000051b059224 */ /* 0x000fe400078e0202 */
[----:B------:R-:W-:-:S04]  /*e400*/  @!P1 IMAD.MOV.U32 R2, RZ, RZ, R9 ;  /* 0x000000ffff029224 */ /* 0x000fc800078e0009 */
[----:B------:R-:W-:-:S04]  /*e410*/  @!P1 IMAD.WIDE.U32 R2, R27, R4, R2 ;  /* 0x000000041b029225 */ /* 0x000fc800078e0002 */
[----:B------:R-:W-:Y:S01]  /*e420*/  @!P1 IMAD.IADD R3, R5, 0x1, R3 ;  /* 0x0000000105039824 */ /* 0x000fe200078e0203 */
[C---:B-1----:R-:W-:Y:S01]  /*e430*/  @!P1 LEA R6, P0, R2.reuse, R6, 0x2 ;  /* 0x0000000602069211 */ /* 0x042fe200078010ff */
[----:B------:R-:W-:Y:S02]  /*e440*/  IMAD.MOV.U32 R4, RZ, RZ, RZ ;  /* 0x000000ffff047224 */ /* 0x000fe400078e00ff */
[----:B------:R-:W-:Y:S01]  /*e450*/  IMAD.U32 R10, RZ, RZ, UR36 ;  /* 0x00000024ff0a7e24 */ /* 0x000fe2000f8e00ff */
[----:B------:R-:W-:Y:S01]  /*e460*/  @!P1 LEA.HI.X R7, R2, R7, R3, 0x2, P0 ;  /* 0x0000000702079211 */ /* 0x000fe200000f1403 */
[----:B------:R-:W-:Y:S01]  /*e470*/  IMAD.MOV R5, RZ, RZ, -R9 ;  /* 0x000000ffff057224 */ /* 0x000fe200078e0a09 */
[----:B------:R-:W-:-:S03]  /*e480*/  ISETP.NE.AND P0, PT, R24, 0x2, PT ;  /* 0x000000021800780c */ /* 0x000fc60003f05270 */
[----:B------:R0:W5:Y:S01]  /*e490*/  @!P1 LDG.E R4, desc[UR50][R6.64] ;  /* 0x0000003206049981 */ /* 0x000162000c1e1900 */
[----:B------:R-:W-:Y:S01]  /*e4a0*/  ISETP.NE.AND P1, PT, R10, 0x3, PT ;  /* 0x000000030a00780c */ /* 0x000fe20003f25270 */
[----:B------:R-:W-:Y:S05]  /*e4b0*/  YIELD ;  /* 0x0000000000007946 */ /* 0x000fea0003800000 */
[----:B------:R-:W-:Y:S01]  /*e4c0*/  ULDC UR4, c[0x0][0x430] ;  /* 0x00010c0000047ab9 */ /* 0x000fe20000000800 */
[----:B------:R-:W-:Y:S01]  /*e4d0*/  IMAD.MOV.U32 R2, RZ, RZ, R21 ;  /* 0x000000ffff027224 */ /* 0x000fe200078e0015 */
[----:B------:R-:W-:Y:S01]  /*e4e0*/  SEL R3, RZ, 0x1, P0 ;  /* 0x00000001ff037807 */ /* 0x000fe20000000000 */
[----:B------:R-:W-:Y:S01]  /*e4f0*/  IMAD R5, R5, UR4, R8 ;  /* 0x0000000405057c24 */ /* 0x000fe2000f8e0208 */
[----:B------:R-:W-:Y:S01]  /*e500*/  SEL R24, R24, RZ, P0 ;  /* 0x000000ff18187207 */ /* 0x000fe20000000000 */
[----:B------:R-:W-:Y:S01]  /*e510*/  VIADD R21, R21, 0xffffffff ;  /* 0xffffffff15157836 */ /* 0x000fe20000000000 */
[----:B------:R-:W-:-:S02]  /*e520*/  LOP3.LUT R26, R26, R3, RZ, 0x3c, !PT ;  /* 0x000000031a1a7212 */ /* 0x000fc400078e3cff */
[----:B------:R-:W-:Y:S01]  /*e530*/  ISETP.GT.AND P2, PT, R2, R29, PT ;  /* 0x0000001d0200720c */ /* 0x000fe20003f44270 */
[----:B0-----:R-:W-:-:S12]  /*e540*/  @!P1 BRA `(.L_x_475) ;  /* 0x0000000000049947 */ /* 0x001fd80003800000 */
[----:B------:R-:W-:Y:S01]  /*e550*/  BPT.TRAP 0x1 ;  /* 0x000000040000795c */ /* 0x000fe20000300000 */
.L_x_475:
[----:B------:R-:W-:Y:S01]  /*e560*/  IMAD R10, R24, 0x8, R22 ;  /* 0x00000008180a7824 */ /* 0x000fe200078e0216 */
[----:B------:R-:W-:Y:S01]  /*e570*/  SHF.L.U32 R20, R26, 0x1f, RZ ;  /* 0x0000001f1a147819 */ /* 0x000fe200000006ff */
[----:B------:R-:W-:Y:S01]  /*e580*/  BSSY B1, `(.L_x_476) ;  /* 0x0000004000017945 */ /* 0x000fe20003800000 */
[----:B------:R-:W-:Y:S02]  /*e590*/  SHF.R.S32.HI R9, RZ, 0x1f, R5 ;  /* 0x0000001fff097819 */ /* 0x000fe40000011405 */
[----:B------:R-:W0:Y:S02]  /*e5a0*/  SYNCS.PHASECHK.TRANS64.TRYWAIT P0, [R10+URZ+0x22840], R20 ;  /* 0x022840140a0075a7 */ /* 0x000e24000800017f */
[----:B0-----:R-:W-:Y:S05]  /*e5b0*/  @!P0 BRA `(.L_x_477) ;  /* 0x0000003800bc8947 */ /* 0x001fea0003800000 */
.L_x_567:
[----:B------:R-:W-:Y:S05]  /*e5c0*/  BSYNC B1 ;  /* 0x0000000000017941 */ /* 0x000fea0003800000 */
.L_x_476:
[----:B------:R-:W-:Y:S01]  /*e5d0*/  ULDC.64 UR4, c[0x0][0x300] ;  /* 0x0000c00000047ab9 */ /* 0x000fe20000000a00 */
[----:B-----5:R-:W-:Y:S01]  /*e5e0*/  SHF.R.S32.HI R17, RZ, 0x1f, R4 ;  /* 0x0000001fff117819 */ /* 0x020fe20000011404 */
[----:B------:R-:W-:Y:S01]  /*e5f0*/  IMAD R2, R9, UR4, RZ ;  /* 0x0000000409027c24 */ /* 0x000fe2000f8e02ff */
[----:B------:R-:W-:Y:S01]  /*e600*/  ULDC.64 UR6, c[0x0][0x2e8] ;  /* 0x0000ba0000067ab9 */ /* 0x000fe20000000a00 */
[----:B------:R-:W-:Y:S02]  /*e610*/  LOP3.LUT P1, RZ, R23, 0x1, RZ, 0xc0, !PT ;  /* 0x0000000117ff7812 */ /* 0x000fe4000782c0ff */
        /* <DEDUP_REMOVED lines=16> */
[----:B------:R-:W1:Y:S01]  /*e720*/  SHFL.IDX PT, R2, R6, RZ, 0x181f ;  /* 0x00181fff06027589 */ /* 0x000e6200000e0000 */
[----:B------:R-:W-:-:S03]  /*e730*/  IMAD R7, R7, 0x2, R22 ;  /* 0x0000000207077824 */ /* 0x000fc600078e0216 */
[----:B------:R-:W2:Y:S04]  /*e740*/  SHFL.IDX PT, R3, R8, RZ, 0x181f ;  /* 0x00181fff08037589 */ /* 0x000ea800000e0000 */
[----:B------:R-:W-:Y:S01]  /*e750*/  SHFL.IDX PT, R14, R6, 0x5, 0x181f ;  /* 0x00b81f00060e7f89 */ /* 0x000fe200000e0000 */
[----:B-1----:R-:W-:-:S05]  /*e760*/  IADD3 R2, P0, R2, R0, RZ ;  /* 0x0000000002027210 */ /* 0x002fca0007f1e0ff */
[----:B--2---:R-:W-:-:S05]  /*e770*/  IMAD.X R3, RZ, RZ, R3, P0 ;  /* 0x000000ffff037224 */ /* 0x004fca00000e0603 */
[----:B------:R1:W-:Y:S04]  /*e780*/  LDGSTS.E.BYPASS.LTC128B.128 [R7+0x1c400], desc[UR50][R2.64], !P1 ;  /* 0x1c40000002077fae */ /* 0x0003e8000c901d72 */
[----:B-1----:R-:W1:Y:S04]  /*e790*/  SHFL.IDX PT, R2, R6, 0x1, 0x181f ;  /* 0x00381f0006027f89 */ /* 0x002e6800000e0000 */
[----:B------:R-:W2:Y:S01]  /*e7a0*/  SHFL.IDX PT, R3, R8, 0x1, 0x181f ;  /* 0x00381f0008037f89 */ /* 0x000ea200000e0000 */
        /* <DEDUP_REMOVED lines=14> */
[----:B------:R-:W2:Y:S04]  /*e890*/  SHFL.IDX PT, R3, R8, 0x4, 0x181f ;  /* 0x00981f0008037f89 */ /* 0x000ea800000e0000 */
[----:B------:R-:W3:Y:S01]  /*e8a0*/  SHFL.IDX PT, R8, R8, 0x5, 0x181f ;  /* 0x00b81f0008087f89 */ /* 0x000ee200000e0000 */
[----:B-1----:R-:W-:-:S05]  /*e8b0*/  IADD3 R2, P0, R2, R0, RZ ;  /* 0x0000000002027210 */ /* 0x002fca0007f1e0ff */
[----:B--2---:R-:W-:-:S05]  /*e8c0*/  IMAD.X R3, RZ, RZ, R3, P0 ;  /* 0x000000ffff037224 */ /* 0x004fca00000e0603 */
[----:B---3--:R1:W-:Y:S03]  /*e8d0*/  LDGSTS.E.BYPASS.LTC128B.128 [R7+0x1e400], desc[UR50][R2.64], !P1 ;  /* 0x1e40000002077fae */ /* 0x0083e6000c901d72 */
.L_x_581:
[----:B-1----:R-:W-:-:S05]  /*e8e0*/  IADD3 R2, P0, R14, R0, RZ ;  /* 0x000000000e027210 */ /* 0x002fca0007f1e0ff */
[----:B------:R-:W-:Y:S01]  /*e8f0*/  IMAD.X R3, RZ, RZ, R8, P0 ;  /* 0x000000ffff037224 */ /* 0x000fe200000e0608 */
[----:B------:R-:W-:-:S04]  /*e900*/  PLOP3.LUT P0, PT, PT, PT, PT, 0x80, 0x0 ;  /* 0x000000000000781c */ /* 0x000fc80003f0f070 */
[----:B------:R-:W-:Y:S01]  /*e910*/  @!PT LDS RZ, [RZ] ;  /* 0x00000000fffff984 */ /* 0x000fe20000000800 */
[----:B------:R-:W-:Y:S01]  /*e920*/  @!PT LDS RZ, [RZ] ;  /* 0x00000000fffff984 */ /* 0x000fe20000000800 */
[----:B------:R-:W-:Y:S01]  /*e930*/  @!PT LDS RZ, [RZ] ;  /* 0x00000000fffff984 */ /* 0x000fe20000000800 */
[----:B------:R1:W-:Y:S01]  /*e940*/  LDGSTS.E.BYPASS.LTC128B.128 [R7+0x1ec00], desc[UR50][R2.64], !P1 ;  /* 0x1ec0000002077fae */ /* 0x0003e2000c901d72 */
[----:B------:R-:W-:-:S08]  /*e950*/  NOP ;  /* 0x0000000000007918 */ /* 0x000fd00000000000 */
.L_x_479:
[----:B------:R-:W-:Y:S02]  /*e960*/  PLOP3.LUT P1, PT, P1, P0, PT, 0xa2, 0x0 ;  /* 0x000000000000781c */ /* 0x000fe40000f21472 */
[----:B------:R-:W-:-:S08]  /*e970*/  @P0 R2UR P1, UR4, R10 ;  /* 0x000000000a0402ca */ /* 0x000fd00000020000 */
[----:B------:R-:W-:-:S05]  /*e980*/  @P0 PLOP3.LUT P0, PT, P1, PT, PT, 0x80, 0x0 ;  /* 0x000000000000081c */ /* 0x000fca0000f0f070 */
[----:B------:R-:W-:Y:S01]  /*e990*/  @!P1 SYNCS.ARRIVE.TRANS64.RED.A0T1 RZ, [UR4+0x22830], RZ ;  /* 0x022830ffffff99a7 */ /* 0x000fe20008200404 */
[----:B------:R-:W-:Y:S07]  /*e9a0*/  @!P1 ARRIVES.LDGSTSBAR.64.TRANSCNT [UR4+0x22830] ;  /* 0x02283000ff0099b0 */ /* 0x000fee0008000a84 */
[----:B------:R-:W-:Y:S05]  /*e9b0*/  @P0 BRA.U.ANY `(.L_x_479) ;  /* 0xfffffffd00e80947 */ /* 0x000fea000393ffff */
[----:B------:R-:W-:Y:S01]  /*e9c0*/  NOP ;  /* 0x0000000000007918 */ /* 0x000fe20000000000 */
[----:B-1----:R-:W-:-:S05]  /*e9d0*/  IMAD.U32 R2, RZ, RZ, UR36 ;  /* 0x00000024ff027e24 */ /* 0x002fca000f8e00ff */
[----:B------:R-:W-:-:S13]  /*e9e0*/  ISETP.NE.AND P3, PT, R2, 0x3, PT ;  /* 0x000000030200780c */ /* 0x000fda0003f65270 */
[----:B------:R-:W-:Y:S05]  /*e9f0*/  @!P3 BRA `(.L_x_480) ;  /* 0x000000000004b947 */ /* 0x000fea0003800000 */
[----:B------:R-:W-:Y:S01]  /*ea00*/  BPT.TRAP 0x1 ;  /* 0x000000040000795c */ /* 0x000fe20000300000 */
.L_x_480:
[----:B------:R1:W-:Y:S01]  /*ea10*/  SYNCS.ARRIVE.TRANS64.A1T0 RZ, [R10+URZ+0x22830], RZ ;  /* 0x022830ff0aff79a7 */ /* 0x0003e2000810003f */
[----:B------:R-:W-:Y:S05]  /*ea20*/  @!P3 BRA `(.L_x_481) ;  /* 0x000000000004b947 */ /* 0x000fea0003800000 */
[----:B------:R-:W-:Y:S01]  /*ea30*/  BPT.TRAP 0x1 ;  /* 0x000000040000795c */ /* 0x000fe20000300000 */
.L_x_481:
[----:B------:R-:W2:Y:S01]  /*ea40*/  SYNCS.PHASECHK.TRANS64.TRYWAIT P0, [R10+URZ+0x22860], R20 ;  /* 0x022860140a0075a7 */ /* 0x000ea2000800017f */
[----:B------:R-:W-:Y:S04]  /*ea50*/  BSSY B1, `(.L_x_482) ;  /* 0x0000002000017945 */ /* 0x000fe80003800000 */
[----:B--2---:R-:W-:Y:S05]  /*ea60*/  @!P0 BRA `(.L_x_483) ;  /* 0x0000003c00448947 */ /* 0x004fea0003800000 */
.L_x_582:
[----:B------:R-:W-:Y:S05]  /*ea70*/  BSYNC B1 ;  /* 0x0000000000017941 */ /* 0x000fea0003800000 */
.L_x_482:
[----:B------:R-:W-:Y:S01]  /*ea80*/  ULDC.64 UR4, c[0x0][0x328] ;  /* 0x0000ca0000047ab9 */ /* 0x000fe20000000a00 */
[----:B------:R-:W-:Y:S01]  /*ea90*/  ULDC.64 UR6, c[0x0][0x318] ;  /* 0x0000c60000067ab9 */ /* 0x000fe20000000a00 */
[----:B------:R-:W-:Y:S01]  /*eaa0*/  IMAD R2, R9, UR4, RZ ;  /* 0x0000000409027c24 */ /* 0x000fe2000f8e02ff */
[C---:B------:R-:W-:Y:S01]  /*eab0*/  LOP3.LUT P5, RZ, R23.reuse, 0x10, RZ, 0xc0, !PT ;  /* 0x0000001017ff7812 */ /* 0x040fe200078ac0ff */
[----:B0-2---:R-:W-:Y:S01]  /*eac0*/  IMAD R20, R24, 0x6000, R28 ;  /* 0x0000600018147824 */ /* 0x005fe200078e021c */
[----:B------:R-:W-:Y:S01]  /*ead0*/  LOP3.LUT P4, RZ, R23, 0x8, RZ, 0xc0, !PT ;  /* 0x0000000817ff7812 */ /* 0x000fe2000788c0ff */
[----:B------:R-:W-:Y:S01]  /*eae0*/  IMAD R7, R5, UR5, R2 ;  /* 0x0000000505077c24 */ /* 0x000fe2000f8e0202 */
[----:B------:R-:W-:Y:S01]  /*eaf0*/  LOP3.LUT P3, RZ, R23, 0x4, RZ, 0xc0, !PT ;  /* 0x0000000417ff7812 */ /* 0x000fe2000786c0ff */
[----:B------:R-:W-:Y:S01]  /*eb00*/  IMAD.WIDE.U32 R2, R5, UR4, RZ ;  /* 0x0000000405027c25 */ /* 0x000fe2000f8e00ff */
[----:B------:R-:W-:Y:S01]  /*eb10*/  ULDC.64 UR4, c[0x0][0x338] ;  /* 0x0000ce0000047ab9 */ /* 0x000fe20000000a00 */
[----:B------:R-:W-:-:S02]  /*eb20*/  LOP3.LUT P1, RZ, R23, 0x2, RZ, 0xc0, !PT ;  /* 0x0000000217ff7812 */ /* 0x000fc4000782c0ff */
[----:B------:R-:W-:Y:S02]  /*eb30*/  IMAD.IADD R3, R3, 0x1, R7 ;  /* 0x0000000103037824 */ /* 0x000fe400078e0207 */
[----:B------:R-:W-:Y:S02]  /*eb40*/  IMAD R17, R17, UR4, RZ ;  /* 0x0000000411117c24 */ /* 0x000fe4000f8e02ff */
[----:B------:R-:W-:-:S04]  /*eb50*/  IMAD.WIDE.U32 R2, R4, UR4, R2 ;  /* 0x0000000404027c25 */ /* 0x000fc8000f8e0002 */
[----:B------:R-:W-:Y:S01]  /*eb60*/  IMAD R17, R4, UR5, R17 ;  /* 0x0000000504117c24 */ /* 0x000fe2000f8e0211 */
[----:B------:R-:W-:-:S03]  /*eb70*/  ULDC.64 UR4, c[0x0][0x330] ;  /* 0x0000cc0000047ab9 */ /* 0x000fc60000000a00 */
[----:B------:R-:W-:Y:S02]  /*eb80*/  IMAD.IADD R3, R3, 0x1, R17 ;  /* 0x0000000103037824 */ /* 0x000fe400078e0211 */
[----:B------:R-:W-:Y:S01]  /*eb90*/  IMAD.WIDE.U32 R2, R18, UR4, R2 ;  /* 0x0000000412027c25 */ /* 0x000fe2000f8e0002 */
[----:B------:R-:W-:-:S03]  /*eba0*/  UMOV UR4, 0xffffffff ;  /* 0xffffffff00047882 */ /* 0x000fc60000000000 */
[----:B------:R-:W-:Y:S01]  /*ebb0*/  IMAD R25, R18, UR5, R3 ;  /* 0x0000000512197c24 */ /* 0x000fe2000f8e0203 */
[----:B------:R-:W-:-:S04]  /*ebc0*/  LEA R17, P0, R2, UR6, 0x1 ;  /* 0x0000000602117c11 */ /* 0x000fc8000f8008ff */
[----:B------:R-:W-:Y:S01]  /*ebd0*/  LEA.HI.X R25, R2, UR7, R25, 0x1, P0 ;  /* 0x0000000702197c11 */ /* 0x000fe200080f0c19 */
[----:B------:R-:W-:Y:S08]  /*ebe0*/  BRA.DIV UR4, `(.L_x_484) ;  /* 0x0000003a04f87947 */ /* 0x000ff0000b800000 */
[----:B------:R-:W0:Y:S01]  /*ebf0*/  SHFL.IDX PT, R14, R17, RZ, 0x181f ;  /* 0x00181fff110e7589 */ /* 0x000e2200000e0000 */
[----:B------:R-:W-:-:S03]  /*ec00*/  IMAD R20, R20, 0x2, R22 ;  /* 0x0000000214147824 */ /* 0x000fc600078e0216 */
[----:B------:R-:W2:Y:S04]  /*ec10*/  SHFL.IDX PT, R3, R25, RZ, 0x181f ;  /* 0x00181fff19037589 */ /* 0x000ea800000e0000 */
[----:B------:R-:W-:Y:S04]  /*ec20*/  SHFL.IDX PT, R4, R25, 0x1, 0x181f ;  /* 0x00381f0019047f89 */ /* 0x000fe800000e0000 */
[----:B------:R-:W-:Y:S04]  /*ec30*/  SHFL.IDX PT, R8, R17, 0x2, 0x181f ;  /* 0x00581f0011087f89 */ /* 0x000fe800000e0000 */
[----:B------:R-:W-:Y:S01]  /*ec40*/  SHFL.IDX PT, R5, R25, 0x3, 0x181f ;  /* 0x00781f0019057f89 */ /* 0x000fe200000e0000 */
[----:B0-----:R-:W-:-:S03]  /*ec50*/  IADD3 R2, P0, R14, R0, RZ ;  /* 0x000000000e027210 */ /* 0x001fc60007f1e0ff */
[----:B------:R-:W0:Y:S02]  /*ec60*/  SHFL.IDX PT, R14, R17, 0x1, 0x181f ;  /* 0x00381f00110e7f89 */ /* 0x000e2400000e0000 */
[----:B--2---:R-:W-:-:S05]  /*ec70*/  IMAD.X R3, RZ, RZ, R3, P0 ;  /* 0x000000ffff037224 */ /* 0x004fca00000e0603 */
[----:B------:R-:W-:Y:S04]  /*ec80*/  LDGSTS.E.BYPASS.LTC128B.128 [R20+0x400], desc[UR50][R2.64], !P5 ;  /* 0x0040000002147fae */ /* 0x000fe8000e901d72 */
[----:B------:R-:W-:Y:S04]  /*ec90*/  LDGSTS.E.BYPASS.LTC128B.128 [R20+0x3400], desc[UR50][R2.64+0x80], !P4 ;  /* 0x0340008002147fae */ /* 0x000fe8000e101d72 */
[----:B------:R-:W-:Y:S04]  /*eca0*/  LDGSTS.E.BYPASS.LTC128B.128 [R20+0x6400], desc[UR50][R2.64+0x100], !P3 ;  /* 0x0640010002147fae */ /* 0x000fe8000d901d72 */
[----:B------:R2:W-:Y:S01]  /*ecb0*/  LDGSTS.E.BYPASS.LTC128B.128 [R20+0x9400], desc[UR50][R2.64+0x180], !P1 ;  /* 0x0940018002147fae */ /* 0x0005e2000c901d72 */
[----:B0-----:R-:W-:-:S03]  /*ecc0*/  IADD3 R6, P0, R14, R0, RZ ;  /* 0x000000000e067210 */ /* 0x001fc60007f1e0ff */
[----:B------:R-:W-:Y:S02]  /*ecd0*/  SHFL.IDX PT, R14, R17, 0x3, 0x181f ;  /* 0x00781f00110e7f89 */ /* 0x000fe400000e0000 */
[----:B------:R-:W-:Y:S01]  /*ece0*/  IMAD.X R7, RZ, RZ, R4, P0 ;  /* 0x000000ffff077224 */ /* 0x000fe200000e0604 */
[-C--:B------:R-:W-:Y:S01]  /*ecf0*/  IADD3 R8, P0, R8, R0.reuse, RZ ;  /* 0x0000000008087210 */ /* 0x080fe20007f1e0ff */
[----:B------:R-:W0:Y:S04]  /*ed00*/  SHFL.IDX PT, R4, R25, 0x2, 0x181f ;  /* 0x00581f0019047f89 */ /* 0x000e2800000e0000 */
[----:B--2---:R-:W-:Y:S04]  /*ed10*/  SHFL.IDX PT, R3, R25, 0x4, 0x181f ;  /* 0x00981f0019037f89 */ /* 0x004fe800000e0000 */
[----:B------:R2:W-:Y:S04]  /*ed20*/  LDGSTS.E.BYPASS.LTC128B.128 [R20+0xc00], desc[UR50][R6.64], !P5 ;  /* 0x00c0000006147fae */ /* 0x0005e8000e901d72 */
[----:B------:R2:W-:Y:S04]  /*ed30*/  LDGSTS.E.BYPASS.LTC128B.128 [R20+0x3c00], desc[UR50][R6.64+0x80], !P4 ;  /* 0x03c0008006147fae */ /* 0x0005e8000e101d72 */
[----:B------:R2:W-:Y:S04]  /*ed40*/  LDGSTS.E.BYPASS.LTC128B.128 [R20+0x6c00], desc[UR50][R6.64+0x100], !P3 ;  /* 0x06c0010006147fae */ /* 0x0005e8000d901d72 */
[----:B------:R2:W-:Y:S01]  /*ed50*/  LDGSTS.E.BYPASS.LTC128B.128 [R20+0x9c00], desc[UR50][R6.64+0x180], !P1 ;  /* 0x09c0018006147fae */ /* 0x0005e2000c901d72 */
[----:B0-----:R-:W-:Y:S01]  /*ed60*/  IMAD.X R9, RZ, RZ, R4, P0 ;  /* 0x000000ffff097224 */ /* 0x001fe200000e0604 */
[----:B------:R-:W-:-:S02]  /*ed70*/  IADD3 R4, P0, R14, R0, RZ ;  /* 0x000000000e047210 */ /* 0x000fc40007f1e0ff */
[----:B------:R-:W-:Y:S04]  /*ed80*/  SHFL.IDX PT, R25, R25, 0x5, 0x181f ;  /* 0x00b81f0019197f89 */ /* 0x000fe800000e0000 */
[----:B------:R-:W0:Y:S01]  /*ed90*/  SHFL.IDX PT, R14, R17, 0x4, 0x181f ;  /* 0x00981f00110e7f89 */ /* 0x000e2200000e0000 */
[----:B------:R-:W-:-:S03]  /*eda0*/  IMAD.X R5, RZ, RZ, R5, P0 ;  /* 0x000000ffff057224 */ /* 0x000fc600000e0605 */
[----:B------:R2:W-:Y:S04]  /*edb0*/  LDGSTS.E.BYPASS.LTC128B.128 [R20+0x1400], desc[UR50][R8.64], !P5 ;  /* 0x0140000008147fae */ /* 0x0005e8000e901d72 */
[----:B------:R2:W-:Y:S04]  /*edc0*/  LDGSTS.E.BYPASS.LTC128B.128 [R20+0x4400], desc[UR50][R8.64+0x80], !P4 ;  /* 0x0440008008147fae */ /* 0x0005e8000e101d72 */
[----:B------:R2:W-:Y:S04]  /*edd0*/  LDGSTS.E.BYPASS.LTC128B.128 [R20+0x7400], desc[UR50][R8.64+0x100], !P3 ;  /* 0x0740010008147fae */ /* 0x0005e8000d901d72 */
[----:B------:R2:W-:Y:S04]  /*ede0*/  LDGSTS.E.BYPASS.LTC128B.128 [R20+0xa400], desc[UR50][R8.64+0x180], !P1 ;  /* 0x0a40018008147fae */ /* 0x0005e8000c901d72 */
[----:B------:R2:W-:Y:S01]  /*edf0*/  LDGSTS.E.BYPASS.LTC128B.128 [R20+0x1c00], desc[UR50][R4.64], !P5 ;  /* 0x01c0000004147fae */ /* 0x0005e2000e901d72 */
[----:B0-----:R-:W-:-:S03]  /*ee00*/  IADD3 R2, P0, R14, R0, RZ ;  /* 0x000000000e027210 */ /* 0x001fc60007f1e0ff */
[----:B------:R2:W-:Y:S02]  /*ee10*/  LDGSTS.E.BYPASS.LTC128B.128 [R20+0x4c00], desc[UR50][R4.64+0x80], !P4 ;  /* 0x04c0008004147fae */ /* 0x0005e4000e101d72 */
[----:B------:R-:W-:Y:S02]  /*ee20*/  IMAD.X R3, RZ, RZ, R3, P0 ;  /* 0x000000ffff037224 */ /* 0x000fe400000e0603 */
[----:B------:R2:W-:Y:S04]  /*ee30*/  LDGSTS.E.BYPASS.LTC128B.128 [R20+0x7c00], desc[UR50][R4.64+0x100], !P3 ;  /* 0x07c0010004147fae */ /* 0x0005e8000d901d72 */
[----:B------:R2:W-:Y:S04]  /*ee40*/  LDGSTS.E.BYPASS.LTC128B.128 [R20+0xac00], desc[UR50][R4.64+0x180], !P1 ;  /* 0x0ac0018004147fae */ /* 0x0005e8000c901d72 */
[----:B------:R2:W-:Y:S04]  /*ee50*/  LDGSTS.E.BYPASS.LTC128B.128 [R20+0x2400], desc[UR50][R2.64], !P5 ;  /* 0x0240000002147fae */ /* 0x0005e8000e901d72 */
[----:B------:R2:W-:Y:S04]  /*ee60*/  LDGSTS.E.BYPASS.LTC128B.128 [R20+0x5400], desc[UR50][R2.64+0x80], !P4 ;  /* 0x0540008002147fae */ /* 0x0005e8000e101d72 */
[----:B------:R2:W-:Y:S04]  /*ee70*/  LDGSTS.E.BYPASS.LTC128B.128 [R20+0x8400], desc[UR50][R2.64+0x100], !P3 ;  /* 0x0840010002147fae */ /* 0x0005e8000d901d72 */
[----:B------:R2:W-:Y:S04]  /*ee80*/  LDGSTS.E.BYPASS.LTC128B.128 [R20+0xb400], desc[UR50][R2.64+0x180], !P1 ;  /* 0x0b40018002147fae */ /* 0x0005e8000c901d72 */
[----:B------:R2:W0:Y:S02]  /*ee90*/  SHFL.IDX PT, R14, R17, 0x5, 0x181f ;  /* 0x00b81f00110e7f89 */ /* 0x00042400000e0000 */
.L_x_596:
[----:B0-2---:R-:W-:-:S05]  /*eea0*/  IADD3 R2, P0, R14, R0, RZ ;  /* 0x000000000e027210 */ /* 0x005fca0007f1e0ff */
        /* <DEDUP_REMOVED lines=10> */
.L_x_485:
        /* <DEDUP_REMOVED lines=11> */
.L_x_486:
[----:B------:R0:W-:Y:S01]  /*f000*/  SYNCS.ARRIVE.TRANS64.A1T0 RZ, [R10+URZ+0x22850], RZ ;  /* 0x022850ff0aff79a7 */ /* 0x0001e2000810003f */
[----:B------:R-:W-:Y:S05]  /*f010*/  @P2 BRA `(.L_x_487) ;  /* 0xfffffff000a02947 */ /* 0x000fea000383ffff */
.L_x_474:
[----:B------:R-:W-:Y:S05]  /*f020*/  BSYNC B0 ;  /* 0x0000000000007941 */ /* 0x000fea0003800000 */
.L_x_473:
[----:B------:R-:W2:Y:S01]  /*f030*/  S2R R2, SR_TID.X ;  /* 0x0000000000027919 */ /* 0x000ea20000002100 */
[----:B------:R-:W-:Y:S01]  /*f040*/  VIADD R24, R24, 0x1 ;  /* 0x0000000118187836 */ /* 0x000fe20000000000 */
[----:B------:R-:W-:Y:S04]  /*f050*/  BSSY B0, `(.L_x_488) ;  /* 0x0000012000007945 */ /* 0x000fe80003800000 */
[----:B------:R-:W-:-:S04]  /*f060*/  ISETP.NE.AND P0, PT, R24, 0x2, PT ;  /* 0x000000021800780c */ /* 0x000fc80003f05270 */
[----:B------:R-:W-:Y:S02]  /*f070*/  SEL R5, RZ, 0x1, P0 ;  /* 0x00000001ff057807 */ /* 0x000fe40000000000 */
[----:B--2---:R-:W-:-:S04]  /*f080*/  LOP3.LUT R2, R2, 0x7f, RZ, 0xc0, !PT ;  /* 0x0000007f02027812 */ /* 0x004fc800078ec0ff */
[----:B------:R-:W-:-:S13]  /*f090*/  ISETP.NE.AND P1, PT, R2, RZ, PT ;  /* 0x000000ff0200720c */ /* 0x000fda0003f25270 */
[----:B------:R-:W-:Y:S05]  /*f0a0*/  @P1 BRA `(.L_x_489) ;  /* 0x0000000000301947 */ /* 0x000fea0003800000 */
[----:B------:R-:W2:Y:S01]  /*f0b0*/  S2R R7, SR_LANEID ;  /* 0x0000000000077919 */ /* 0x000ea20000000000 */
[----:B------:R-:W-:Y:S01]  /*f0c0*/  VOTEU.ANY UR4, UPT, PT ;  /* 0x0000000000047886 */ /* 0x000fe200038e0100 */
[----:B------:R-:W3:Y:S01]  /*f0d0*/  LDC.64 R2, c[0x0][0xc60] ;  /* 0x00031800ff027b82 */ /* 0x000ee20000000a00 */
[----:B------:R-:W2:Y:S02]  /*f0e0*/  FLO.U32 R0, UR4 ;  /* 0x0000000400007d00 */ /* 0x000ea400080e0000 */
[----:B--2---:R-:W-:-:S06]  /*f0f0*/  ISETP.EQ.U32.AND P1, PT, R0, R7, PT ;  /* 0x000000070000720c */ /* 0x004fcc0003f22070 */
[----:B------:R-:W3:Y:S07]  /*f100*/  POPC R7, UR4 ;  /* 0x0000000400077d09 */ /* 0x000eee0008000000 */
[----:B---3--:R-:W2:Y:S01]  /*f110*/  @P1 ATOMG.E.ADD.STRONG.GPU PT, R3, desc[UR50][R2.64], R7 ;  /* 0x00000007020319a8 */ /* 0x008ea200081ee1f2 */
[----:B------:R-:W3:Y:S02]  /*f120*/  S2R R4, SR_LTMASK ;  /* 0x0000000000047919 */ /* 0x000ee40000003900 */
[----:B---3--:R-:W-:-:S04]  /*f130*/  LOP3.LUT R4, R4, UR4, RZ, 0xc0, !PT ;  /* 0x0000000404047c12 */ /* 0x008fc8000f8ec0ff */
[----:B------:R-:W3:Y:S01]  /*f140*/  POPC R9, R4 ;  /* 0x0000000400097309 */ /* 0x000ee20000000000 */
[----:B--2---:R-:W3:Y:S02]  /*f150*/  SHFL.IDX PT, R0, R3, R0, 0x1f ;  /* 0x00001f0003007589 */ /* 0x004ee400000e0000 */
[----:B---3--:R-:W-:-:S07]  /*f160*/  IADD3 R16, R0, UR37, R9 ;  /* 0x0000002500107c10 */ /* 0x008fce000fffe009 */
.L_x_489:
[----:B------:R-:W-:Y:S05]  /*f170*/  BSYNC B0 ;  /* 0x0000000000007941 */ /* 0x000fea0003800000 */
.L_x_488:
[----:B------:R-:W-:Y:S02]  /*f180*/  SEL R24, R24, RZ, P0 ;  /* 0x000000ff18187207 */ /* 0x000fe40000000000 */
[----:B------:R-:W-:-:S07]  /*f190*/  LOP3.LUT R26, R26, R5, RZ, 0x3c, !PT ;  /* 0x000000051a1a7212 */ /* 0x000fce00078e3cff */
.L_x_448:
[----:B------:R-:W-:Y:S05]  /*f1a0*/  BSYNC B7 ;  /* 0x0000000000077941 */ /* 0x000fea0003800000 */
.L_x_446:
[----:B------:R-:W-:-:S13]  /*f1b0*/  LOP3.LUT P0, RZ, R23, 0x200, RZ, 0xc0, !PT ;  /* 0x0000020017ff7812 */ /* 0x000fda000780c0ff */
[----:B------:R-:W-:Y:S05]  /*f1c0*/  @!P0 BRA `(.L_x_490) ;  /* 0x0000000000248947 */ /* 0x000fea0003800000 */
[----:B------:R-:W-:Y:S05]  /*f1d0*/  WARPSYNC.ALL ;  /* 0x0000000000007948 */ /* 0x000fea0003800000 */
[----:B------:R-:W2:Y:S08]  /*f1e0*/  S2UR UR5, SR_CgaCtaId ;  /* 0x00000000000579c3 */ /* 0x000eb00000008800 */
[----:B------:R-:W-:Y:S06]  /*f1f0*/  BAR.SYNC.DEFER_BLOCKING 0x5, 0x180 ;  /* 0x0146000000007b1d */ /* 0x000fec0000010000 */
[----:B------:R-:W-:-:S02]  /*f200*/  UMOV UR4, 0x400 ;  /* 0x0000040000047882 */ /* 0x000fc40000000000 */
[----:B--2---:R-:W-:-:S06]  /*f210*/  ULEA UR4, UR5, UR4, 0x18 ;  /* 0x0000000405047291 */ /* 0x004fcc000f8ec03f */
[----:B------:R-:W-:-:S05]  /*f220*/  IMAD.U32 R22, RZ, RZ, UR4 ;  /* 0x00000004ff167e24 */ /* 0x000fca000f8e00ff */
[----:B------:R4:W2:Y:S01]  /*f230*/  LDS.128 R16, [R22+0x228d0] ;  /* 0x0228d00016107984 */ /* 0x0008a20000000c00 */
[----:B------:R-:W-:Y:S06]  /*f240*/  BAR.ARV 0x4, 0x180 ;  /* 0x0106000000007b1d */ /* 0x000fec0000002000 */
[----:B------:R-:W-:Y:S05]  /*f250*/  BRA `(.L_x_491) ;  /* 0x0000000800d07947 */ /* 0x000fea0003800000 */
.L_x_490:
[----:B------:R-:W2:Y:S01]  /*f260*/  S2R R9, SR_TID.X ;  /* 0x0000000000097919 */ /* 0x000ea20000002100 */
[----:B------:R-:W-:Y:S01]  /*f270*/  UMOV UR4, 0xffffffff ;  /* 0xffffffff00047882 */ /* 0x000fe20000000000 */
[----:B--2---:R-:W-:-:S04]  /*f280*/  LOP3.LUT R9, R9, 0x1f, RZ, 0xc0, !PT ;  /* 0x0000001f09097812 */ /* 0x004fc800078ec0ff */
[----:B------:R-:W-:Y:S01]  /*f290*/  ISETP.NE.AND P0, PT, R9, 0x1f, PT ;  /* 0x0000001f0900780c */ /* 0x000fe20003f05270 */
[----:B------:R-:W-:-:S12]  /*f2a0*/  BRA.DIV UR4, `(.L_x_492) ;  /* 0x0000003e04147947 */ /* 0x000fd8000b800000 */
[----:B------:R-:W-:Y:S01]  /*f2b0*/  IMAD.IADD R7, R19, 0x1, R9 ;  /* 0x0000000113077824 */ /* 0x000fe200078e0209 */
[----:B------:R-:W-:-:S04]  /*f2c0*/  ULDC UR4, c[0x0][0xc3c] ;  /* 0x00030f0000047ab9 */ /* 0x000fc80000000800 */
[----:B------:R-:W-:-:S13]  /*f2d0*/  ISETP.GE.OR P1, PT, R7, UR4, !P0 ;  /* 0x0000000407007c0c */ /* 0x000fda000c726670 */
[----:B------:R-:W2:Y:S08]  /*f2e0*/  @!P1 LDC.64 R2, c[0x0][0xc80] ;  /* 0x00032000ff029b82 */ /* 0x000eb00000000a00 */
[----:B------:R-:W3:Y:S01]  /*f2f0*/  @!P1 LDC.64 R4, c[0x0][0xc78] ;  /* 0x00031e00ff049b82 */ /* 0x000ee20000000a00 */
[----:B--2---:R-:W-:-:S05]  /*f300*/  @!P1 IMAD.WIDE R2, R7, 0x4, R2 ;  /* 0x0000000407029825 */ /* 0x004fca00078e0202 */
[----:B------:R3:W2:Y:S02]  /*f310*/  @!P1 LDG.E R6, desc[UR50][R2.64] ;  /* 0x0000003202069981 */ /* 0x0006a4000c1e1900 */
[----:B---3--:R-:W-:-:S05]  /*f320*/  @!P1 IMAD.WIDE R2, R7, 0x4, R4 ;  /* 0x0000000407029825 */ /* 0x008fca00078e0204 */
[----:B------:R-:W3:Y:S01]  /*f330*/  @!P1 LDG.E R5, desc[UR50][R2.64] ;  /* 0x0000003202059981 */ /* 0x000ee2000c1e1900 */
[----:B------:R-:W-:Y:S01]  /*f340*/  IMAD.MOV.U32 R7, RZ, RZ, RZ ;  /* 0x000000ffff077224 */ /* 0x000fe200078e00ff */
[C---:B------:R-:W-:Y:S01]  /*f350*/  ISETP.GE.U32.AND P2, PT, R9.reuse, 0x2, PT ;  /* 0x000000020900780c */ /* 0x040fe20003f46070 */
[----:B------:R-:W-:Y:S01]  /*f360*/  IMAD.MOV.U32 R4, RZ, RZ, RZ ;  /* 0x000000ffff047224 */ /* 0x000fe200078e00ff */
[C---:B------:R-:W-:Y:S01]  /*f370*/  ISETP.GE.U32.AND P3, PT, R9.reuse, 0x4, PT ;  /* 0x000000040900780c */ /* 0x040fe20003f66070 */
[----:B------:R-:W-:Y:S01]  /*f380*/  SHFL.IDX PT, R0, R16, RZ, 0x1f ;  /* 0x00001fff10007589 */ /* 0x000fe200000e0000 */
[C---:B------:R-:W-:Y:S02]  /*f390*/  ISETP.GE.U32.AND P4, PT, R9.reuse, 0x8, PT ;  /* 0x000000080900780c */ /* 0x040fe40003f86070 */
[----:B------:R-:W-:Y:S01]  /*f3a0*/  ISETP.GE.U32.AND P5, PT, R9, 0x10, PT ;  /* 0x000000100900780c */ /* 0x000fe20003fa6070 */
[----:B------:R-:W-:Y:S01]  /*f3b0*/  SHFL.IDX PT, R8, R16, 0x1, 0x1f ;  /* 0x00201f0010087f89 */ /* 0x000fe200000e0000 */
[----:B--2---:R-:W-:-:S02]  /*f3c0*/  @!P1 IMAD.MOV.U32 R7, RZ, RZ, R6 ;  /* 0x000000ffff079224 */ /* 0x004fc400078e0006 */
[----:B------:R-:W-:Y:S02]  /*f3d0*/  IMAD.MOV.U32 R6, RZ, RZ, RZ ;  /* 0x000000ffff067224 */ /* 0x000fe400078e00ff */
[----:B---3--:R-:W-:Y:S01]  /*f3e0*/  @!P1 IMAD.MOV.U32 R4, RZ, RZ, R5 ;  /* 0x000000ffff049224 */ /* 0x008fe200078e0005 */
[----:B------:R-:W-:-:S03]  /*f3f0*/  ISETP.NE.AND P1, PT, R9, RZ, PT ;  /* 0x000000ff0900720c */ /* 0x000fc60003f25270 */
[----:B------:R-:W-:-:S05]  /*f400*/  IMAD R13, R4, R7, RZ ;  /* 0x00000007040d7224 */ /* 0x000fca00078e02ff */
[----:B------:R-:W2:Y:S02]  /*f410*/  SHFL.UP PT, R14, R13, 0x1, RZ ;  /* 0x042000000d0e7989 */ /* 0x000ea400000e00ff */
[----:B--2---:R-:W-:-:S05]  /*f420*/  SEL R14, R14, RZ, P1 ;  /* 0x000000ff0e0e7207 */ /* 0x004fca0000800000 */
[----:B------:R-:W-:-:S05]  /*f430*/  IMAD.IADD R5, R13, 0x1, R14 ;  /* 0x000000010d057824 */ /* 0x000fca00078e020e */
        /* <DEDUP_REMOVED lines=12> */
[----:B------:R2:W3:Y:S02]  /*f500*/  SHFL.IDX PT, R14, R2, 0x1f, 0x1f ;  /* 0x03e01f00020e7f89 */ /* 0x0004e400000e0000 */
.L_x_606:
[----:B------:R-:W-:Y:S02]  /*f510*/  ULDC UR4, c[0x0][0xc38] ;  /* 0x00030e0000047ab9 */ /* 0x000fe40000000800 */
[----:B------:R-:W-:-:S04]  /*f520*/  IMAD.U32 R5, RZ, RZ, UR4 ;  /* 0x00000004ff057e24 */ /* 0x000fc8000f8e00ff */
[----:B---3--:R-:W-:-:S04]  /*f530*/  IMAD R14, R14, R5, RZ ;  /* 0x000000050e0e7224 */ /* 0x008fc800078e02ff */
[----:B------:R-:W-:-:S05]  /*f540*/  IMAD.IADD R9, R8, 0x1, R14 ;  /* 0x0000000108097824 */ /* 0x000fca00078e020e */
[----:B------:R-:W-:-:S13]  /*f550*/  ISETP.GT.AND P6, PT, R9, R0, PT ;  /* 0x000000000900720c */ /* 0x000fda0003fc4270 */
[----:B------:R-:W-:Y:S05]  /*f560*/  @P6 BRA `(.L_x_493) ;  /* 0x0000000000a46947 */ /* 0x000fea0003800000 */
.L_x_496:
[----:B--2---:R-:W2:Y:S01]  /*f570*/  LDC R2, c[0x0][0xc3c] ;  /* 0x00030f00ff027b82 */ /* 0x004ea20000000800 */
[----:B------:R-:W-:-:S05]  /*f580*/  VIADD R19, R19, 0x1f ;  /* 0x0000001f13137836 */ /* 0x000fca0000000000 */
[----:B--2---:R-:W-:-:S13]  /*f590*/  ISETP.GE.AND P6, PT, R19, R2, PT ;  /* 0x000000021300720c */ /* 0x004fda0003fc6270 */
[----:B------:R-:W-:Y:S05]  /*f5a0*/  @P6 BRA `(.L_x_494) ;  /* 0x0000000400b86947 */ /* 0x000fea0003800000 */
[----:B------:R-:W2:Y:S01]  /*f5b0*/  S2R R3, SR_TID.X ;  /* 0x0000000000037919 */ /* 0x000ea20000002100 */
[----:B------:R-:W-:Y:S01]  /*f5c0*/  IMAD.MOV.U32 R7, RZ, RZ, RZ ;  /* 0x000000ffff077224 */ /* 0x000fe200078e00ff */
[----:B--2---:R-:W-:-:S05]  /*f5d0*/  LOP3.LUT R3, R3, 0x1f, RZ, 0xc0, !PT ;  /* 0x0000001f03037812 */ /* 0x004fca00078ec0ff */
[----:B------:R-:W-:-:S05]  /*f5e0*/  IMAD.IADD R11, R19, 0x1, R3 ;  /* 0x00000001130b7824 */ /* 0x000fca00078e0203 */
[----:B------:R-:W-:-:S13]  /*f5f0*/  ISETP.GE.OR P6, PT, R11, R2, !P0 ;  /* 0x000000020b00720c */ /* 0x000fda00047c6670 */
[----:B------:R-:W2:Y:S08]  /*f600*/  @!P6 LDC.64 R2, c[0x0][0xc80] ;  /* 0x00032000ff02eb82 */ /* 0x000eb00000000a00 */
[----:B------:R-:W3:Y:S01]  /*f610*/  @!P6 LDC.64 R4, c[0x0][0xc78] ;  /* 0x00031e00ff04eb82 */ /* 0x000ee20000000a00 */
[----:B--2---:R-:W-:-:S05]  /*f620*/  @!P6 IMAD.WIDE R2, R11, 0x4, R2 ;  /* 0x000000040b02e825 */ /* 0x004fca00078e0202 */
[----:B------:R3:W2:Y:S02]  /*f630*/  @!P6 LDG.E R7, desc[UR50][R2.64] ;  /* 0x000000320207e981 */ /* 0x0006a4000c1e1900 */
[----:B---3--:R-:W-:-:S04]  /*f640*/  @!P6 IMAD.WIDE R2, R11, 0x4, R4 ;  /* 0x000000040b02e825 */ /* 0x008fc800078e0204 */
[----:B------:R-:W-:-:S06]  /*f650*/  IMAD.MOV.U32 R4, RZ, RZ, RZ ;  /* 0x000000ffff047224 */ /* 0x000fcc00078e00ff */
[----:B------:R-:W2:Y:S01]  /*f660*/  @!P6 LDG.E R4, desc[UR50][R2.64] ;  /* 0x000000320204e981 */ /* 0x000ea2000c1e1900 */
[----:B------:R-:W-:Y:S01]  /*f670*/  UMOV UR4, 0xffffffff ;  /* 0xffffffff00047882 */ /* 0x000fe20000000000 */
[----:B--2---:R-:W-:Y:S02]  /*f680*/  IMAD R13, R4, R7, RZ ;  /* 0x00000007040d7224 */ /* 0x004fe400078e02ff */
[----:B------:R-:W-:Y:S05]  /*f690*/  BRA.DIV UR4, `(.L_x_495) ;  /* 0x0000003e04547947 */ /* 0x000fea000b800000 */
        /* <DEDUP_REMOVED lines=16> */
.L_x_614:
[----:B------:R-:W-:Y:S02]  /*f7a0*/  ULDC UR4, c[0x0][0xc38] ;  /* 0x00030e0000047ab9 */ /* 0x000fe40000000800 */
[----:B------:R-:W-:-:S04]  /*f7b0*/  IMAD.U32 R5, RZ, RZ, UR4 ;  /* 0x00000004ff057e24 */ /* 0x000fc8000f8e00ff */
[----:B---3--:R-:W-:-:S04]  /*f7c0*/  IMAD R14, R14, R5, RZ ;  /* 0x000000050e0e7224 */ /* 0x008fc800078e02ff */
[----:B------:R-:W-:-:S05]  /*f7d0*/  IMAD.IADD R9, R14, 0x1, R9 ;  /* 0x000000010e097824 */ /* 0x000fca00078e0209 */
[----:B------:R-:W-:-:S13]  /*f7e0*/  ISETP.GT.AND P6, PT, R9, R0, PT ;  /* 0x000000000900720c */ /* 0x000fda0003fc4270 */
[----:B------:R-:W-:Y:S05]  /*f7f0*/  @!P6 BRA `(.L_x_496) ;  /* 0xfffffffc005ce947 */ /* 0x000fea000383ffff */
.L_x_493:
[----:B------:R-:W-:Y:S01]  /*f800*/  IMAD.IADD R9, R9, 0x1, -R14 ;  /* 0x0000000109097824 */ /* 0x000fe200078e0a0e */
[----:B------:R-:W-:-:S03]  /*f810*/  UMOV UR4, 0xffffffff ;  /* 0xffffffff00047882 */ /* 0x000fc60000000000 */
[----:B------:R-:W-:-:S05]  /*f820*/  IMAD R3, R2, R5, R9 ;  /* 0x0000000502037224 */ /* 0x000fca00078e0209 */
[----:B------:R-:W-:Y:S01]  /*f830*/  ISETP.GT.AND P6, PT, R3, R0, PT ;  /* 0x000000000300720c */ /* 0x000fe20003fc4270 */
[----:B------:R-:W-:-:S12]  /*f840*/  BRA.DIV UR4, `(.L_x_497) ;  /* 0x0000003e04a07947 */ /* 0x000fd8000b800000 */
[----:B------:R-:W-:-:S04]  /*f850*/  VOTE.ANY R3, PT, !P6 ;  /* 0x0000000000037806 */ /* 0x000fc800070e0100 */
[----:B------:R-:W3:Y:S02]  /*f860*/  POPC R8, R3 ;  /* 0x0000000300087309 */ /* 0x000ee40000000000 */
[----:B---3--:R3:W4:Y:S04]  /*f870*/  SHFL.IDX PT, R7, R7, R8, 0x1f ;  /* 0x00001f0807077589 */ /* 0x00872800000e0000 */
[----:B------:R3:W0:Y:S02]  /*f880*/  SHFL.IDX PT, R4, R4, R8, 0x1f ;  /* 0x00001f0804047589 */ /* 0x00062400000e0000 */
.L_x_619:
[----:B------:R-:W-:-:S13]  /*f890*/  ISETP.NE.AND P0, PT, R3, RZ, PT ;  /* 0x000000ff0300720c */ /* 0x000fda0003f05270 */
[----:B------:R-:W-:Y:S05]  /*f8a0*/  @!P0 BRA `(.L_x_498) ;  /* 0x0000000000108947 */ /* 0x000fea0003800000 */
[----:B------:R-:W-:Y:S01]  /*f8b0*/  UMOV UR4, 0xffffffff ;  /* 0xffffffff00047882 */ /* 0x000fe20000000000 */
[----:B------:R-:W-:Y:S02]  /*f8c0*/  VIADD R12, R8, 0xffffffff ;  /* 0xffffffff080c7836 */ /* 0x000fe40000000000 */
[----:B------:R-:W-:Y:S05]  /*f8d0*/  BRA.DIV UR4, `(.L_x_499) ;  /* 0x0000003e04d87947 */ /* 0x000fea000b800000 */
[----:B------:R0:W0:Y:S02]  /*f8e0*/  SHFL.IDX PT, R6, R2, R12, 0x1f ;  /* 0x00001f0c02067589 */ /* 0x00002400000e0000 */
.L_x_498:
[----:B01--4-:R-:W-:Y:S01]  /*f8f0*/  IABS R10, R7 ;  /* 0x00000007000a7213 */ /* 0x013fe20000000000 */
[----:B------:R-:W-:Y:S01]  /*f900*/  IMAD R16, R6, R5, R9 ;  /* 0x0000000506107224 */ /* 0x000fe200078e0209 */
[----:B------:R-:W-:Y:S01]  /*f910*/  IABS R5, R4 ;  /* 0x0000000400057213 */ /* 0x000fe20000000000 */
[----:B------:R-:W-:Y:S01]  /*f920*/  IMAD.IADD R19, R8, 0x1, R19 ;  /* 0x0000000108137824 */ /* 0x000fe200078e0213 */
[----:B------:R-:W0:Y:S01]  /*f930*/  I2F.RP R11, R10 ;  /* 0x0000000a000b7306 */ /* 0x000e220000209400 */
[----:B------:R-:W-:-:S07]  /*f940*/  IMAD.IADD R0, R0, 0x1, -R16 ;  /* 0x0000000100007824 */ /* 0x000fce00078e0a10 */
[----:B------:R-:W1:Y:S08]  /*f950*/  I2F.RP R12, R5 ;  /* 0x00000005000c7306 */ /* 0x000e700000209400 */
[----:B0-----:R-:W2:Y:S08]  /*f960*/  MUFU.RCP R11, R11 ;  /* 0x0000000b000b7308 */ /* 0x001eb00000001000 */
[----:B-1----:R-:W-:Y:S01]  /*f970*/  MUFU.RCP R12, R12 ;  /* 0x0000000c000c7308 */ /* 0x002fe20000001000 */
[----:B--2---:R-:W-:-:S07]  /*f980*/  VIADD R2, R11, 0xffffffe ;  /* 0x0ffffffe0b027836 */ /* 0x004fce0000000000 */
[----:B------:R0:W1:Y:S02]  /*f990*/  F2I.FTZ.U32.TRUNC.NTZ R3, R2 ;  /* 0x0000000200037305 */ /* 0x000064000021f000 */
[----:B0-----:R-:W-:Y:S02]  /*f9a0*/  IMAD.MOV.U32 R2, RZ, RZ, RZ ;  /* 0x000000ffff027224 */ /* 0x001fe400078e00ff */
[----:B-1----:R-:W-:-:S04]  /*f9b0*/  IMAD.MOV R9, RZ, RZ, -R3 ;  /* 0x000000ffff097224 */ /* 0x002fc800078e0a03 */
[----:B------:R-:W-:-:S04]  /*f9c0*/  IMAD R9, R9, R10, RZ ;  /* 0x0000000a09097224 */ /* 0x000fc800078e02ff */
[----:B------:R-:W-:Y:S01]  /*f9d0*/  IMAD.HI.U32 R3, R3, R9, R2 ;  /* 0x0000000903037227 */ /* 0x000fe200078e0002 */
[----:B------:R-:W-:Y:S02]  /*f9e0*/  IABS R2, R7 ;  /* 0x0000000700027213 */ /* 0x000fe40000000000 */
[----:B------:R-:W-:-:S03]  /*f9f0*/  IABS R9, R0 ;  /* 0x0000000000097213 */ /* 0x000fc60000000000 */
[----:B------:R-:W-:Y:S02]  /*fa00*/  IMAD.MOV R2, RZ, RZ, -R2 ;  /* 0x000000ffff027224 */ /* 0x000fe400078e0a02 */
[----:B------:R-:W-:-:S04]  /*fa10*/  IMAD.HI.U32 R6, R3, R9, RZ ;  /* 0x0000000903067227 */ /* 0x000fc800078e00ff */
[----:B------:R-:W-:Y:S02]  /*fa20*/  VIADD R3, R12, 0xffffffe ;  /* 0x0ffffffe0c037836 */ /* 0x000fe40000000000 */
[----:B------:R-:W-:-:S04]  /*fa30*/  IMAD R9, R6, R2, R9 ;  /* 0x0000000206097224 */ /* 0x000fc800078e0209 */
[----:B------:R-:W0:Y:S01]  /*fa40*/  F2I.FTZ.U32.TRUNC.NTZ R3, R3 ;  /* 0x0000000300037305 */ /* 0x000e22000021f000 */
[----:B------:R-:W-:-:S13]  /*fa50*/  ISETP.GT.U32.AND P1, PT, R10, R9, PT ;  /* 0x000000090a00720c */ /* 0x000fda0003f24070 */
[----:B------:R-:W-:Y:S02]  /*fa60*/  @!P1 IMAD.IADD R9, R9, 0x1, -R10 ;  /* 0x0000000109099824 */ /* 0x000fe400078e0a0a */
[----:B0-----:R-:W-:Y:S02]  /*fa70*/  IMAD.MOV R2, RZ, RZ, -R3 ;  /* 0x000000ffff027224 */ /* 0x001fe400078e0a03 */
[----:B------:R-:W-:Y:S01]  /*fa80*/  @!P1 VIADD R6, R6, 0x1 ;  /* 0x0000000106069836 */ /* 0x000fe20000000000 */
[----:B------:R-:W-:Y:S01]  /*fa90*/  ISETP.GE.U32.AND P0, PT, R9, R10, PT ;  /* 0x0000000a0900720c */ /* 0x000fe20003f06070 */
[----:B------:R-:W-:Y:S01]  /*faa0*/  IMAD R9, R2, R5, RZ ;  /* 0x0000000502097224 */ /* 0x000fe200078e02ff */
[----:B------:R-:W-:Y:S01]  /*fab0*/  ISETP.NE.AND P1, PT, R7, RZ, PT ;  /* 0x000000ff0700720c */ /* 0x000fe20003f25270 */
[----:B------:R-:W-:-:S04]  /*fac0*/  IMAD.MOV.U32 R2, RZ, RZ, RZ ;  /* 0x000000ffff027224 */ /* 0x000fc800078e00ff */
[----:B------:R-:W-:Y:S01]  /*fad0*/  IMAD.HI.U32 R9, R3, R9, R2 ;  /* 0x0000000903097227 */ /* 0x000fe200078e0002 */
[----:B------:R-:W-:Y:S02]  /*fae0*/  LOP3.LUT R2, R0, R7, RZ, 0x3c, !PT ;  /* 0x0000000700027212 */ /* 0x000fe400078e3cff */
[----:B------:R-:W-:Y:S02]  /*faf0*/  IABS R3, R4 ;  /* 0x0000000400037213 */ /* 0x000fe40000000000 */
[----:B------:R-:W-:Y:S01]  /*fb00*/  ISETP.GE.AND P2, PT, R2, RZ, PT ;  /* 0x000000ff0200720c */ /* 0x000fe20003f46270 */
[----:B------:R-:W-:Y:S02]  /*fb10*/  @P0 VIADD R6, R6, 0x1 ;  /* 0x0000000106060836 */ /* 0x000fe40000000000 */
[----:B------:R-:W-:-:S10]  /*fb20*/  IMAD.MOV R3, RZ, RZ, -R3 ;  /* 0x000000ffff037224 */ /* 0x000fd400078e0a03 */
[----:B------:R-:W-:Y:S01]  /*fb30*/  @!P2 IMAD.MOV R6, RZ, RZ, -R6 ;  /* 0x000000ffff06a224 */ /* 0x000fe200078e0a06 */
[----:B------:R-:W-:-:S04]  /*fb40*/  @!P1 LOP3.LUT R6, RZ, R7, RZ, 0x33, !PT ;  /* 0x00000007ff069212 */ /* 0x000fc800078e33ff */
[-C--:B------:R-:W-:Y:S01]  /*fb50*/  IABS R2, R6.reuse ;  /* 0x0000000600027213 */ /* 0x080fe20000000000 */
[----:B------:R-:W-:-:S04]  /*fb60*/  IMAD R7, R7, R6, RZ ;  /* 0x0000000607077224 */ /* 0x000fc800078e02ff */
        /* <DEDUP_REMOVED lines=13> */
[--C-:B------:R-:W-:Y:S02]  /*fc40*/  IMAD.MOV R3, RZ, RZ, -R9.reuse ;  /* 0x000000ffff037224 */ /* 0x100fe400078e0a09 */
[C---:B------:R-:W-:Y:S02]  /*fc50*/  IMAD R9, R4.reuse, 0x1000000, R9 ;  /* 0x0100000004097824 */ /* 0x040fe400078e0209 */
[----:B------:R-:W-:-:S04]  /*fc60*/  IMAD R18, R4, R3, R6 ;  /* 0x0000000304127224 */ /* 0x000fc800078e0206 */
[----:B------:R-:W-:Y:S01]  /*fc70*/  IMAD R18, R18, 0x10000, R9 ;  /* 0x0001000012127824 */ /* 0x000fe200078e0209 */
[----:B------:R-:W-:Y:S06]  /*fc80*/  BRA `(.L_x_500) ;  /* 0x00000000001c7947 */ /* 0x000fec0003800000 */
.L_x_494:
[----:B------:R-:W-:Y:S01]  /*fc90*/  UMOV UR4, URZ ;  /* 0x0000003f00047c82 */ /* 0x000fe20008000000 */
[----:B------:R-:W-:Y:S01]  /*fca0*/  UMOV UR5, URZ ;  /* 0x0000003f00057c82 */ /* 0x000fe20008000000 */
[----:B------:R-:W-:Y:S01]  /*fcb0*/  ULDC UR6, c[0x0][0xc3c] ;  /* 0x00030f0000067ab9 */ /* 0x000fe20000000800 */
[----:B------:R-:W-:Y:S02]  /*fcc0*/  IMAD.MOV.U32 R16, RZ, RZ, R0 ;  /* 0x000000ffff107224 */ /* 0x000fe400078e0000 */
[----:B------:R-:W-:Y:S02]  /*fcd0*/  IMAD.U32 R17, RZ, RZ, UR4 ;  /* 0x00000004ff117e24 */ /* 0x000fe4000f8e00ff */
[----:B------:R-:W-:Y:S02]  /*fce0*/  IMAD.U32 R18, RZ, RZ, UR5 ;  /* 0x00000005ff127e24 */ /* 0x000fe4000f8e00ff */
[----:B------:R-:W-:-:S07]  /*fcf0*/  IMAD.U32 R19, RZ, RZ, UR6 ;  /* 0x00000006ff137e24 */ /* 0x000fce000f8e00ff */
.L_x_500:
[----:B------:R-:W2:Y:S01]  /*fd00*/  S2R R0, SR_TID.X ;  /* 0x0000000000007919 */ /* 0x000ea20000002100 */
[----:B------:R-:W-:Y:S05]  /*fd10*/  WARPSYNC.ALL ;  /* 0x0000000000007948 */ /* 0x000fea0003800000 */
[----:B------:R-:W-:Y:S01]  /*fd20*/  BAR.SYNC.DEFER_BLOCKING 0x4, 0x180 ;  /* 0x0106000000007b1d */ /* 0x000fe20000010000 */
[----:B--2---:R-:W-:-:S04]  /*fd30*/  LOP3.LUT R0, R0, 0x1f, RZ, 0xc0, !PT ;  /* 0x0000001f00007812 */ /* 0x004fc800078ec0ff */
[----:B------:R-:W-:-:S13]  /*fd40*/  ISETP.NE.AND P0, PT, R0, RZ, PT ;  /* 0x000000ff0000720c */ /* 0x000fda0003f05270 */
[----:B------:R-:W2:Y:S01]  /*fd50*/  @!P0 S2R R3, SR_CgaCtaId ;  /* 0x0000000000038919 */ /* 0x000ea20000008800 */
[----:B------:R-:W-:-:S04]  /*fd60*/  @!P0 MOV R0, 0x400 ;  /* 0x0000040000008802 */ /* 0x000fc80000000f00 */
[----:B--2---:R-:W-:-:S05]  /*fd70*/  @!P0 LEA R22, R3, R0, 0x18 ;  /* 0x0000000003168211 */ /* 0x004fca00078ec0ff */
[----:B------:R2:W-:Y:S01]  /*fd80*/  @!P0 STS.128 [R22+0x228d0], R16 ;  /* 0x0228d01016008388 */ /* 0x0005e20000000c00 */
[----:B------:R-:W-:Y:S06]  /*fd90*/  BAR.ARV 0x5, 0x180 ;  /* 0x0146000000007b1d */ /* 0x000fec0000002000 */
.L_x_491:
[----:B------:R-:W-:Y:S02]  /*fda0*/  ULDC UR4, c[0x0][0xc3c] ;  /* 0x00030f0000047ab9 */ /* 0x000fe40000000800 */
[----:B--2---:R-:W-:-:S13]  /*fdb0*/  ISETP.GE.AND P0, PT, R19, UR4, PT ;  /* 0x0000000413007c0c */ /* 0x004fda000bf06270 */
[----:B------:R-:W-:Y:S05]  /*fdc0*/  @!P0 BRA `(.L_x_501) ;  /* 0xffffffb800108947 */ /* 0x000fea000383ffff */
[----:B------:R-:W-:Y:S05]  /*fdd0*/  BSYNC B8 ;  /* 0x0000000000087941 */ /* 0x000fea0003800000 */
.L_x_440:
[----:B------:R-:W2:Y:S01]  /*fde0*/  LDL.LU R0, [R1+0x24] ;  /* 0x0000240001007983 */ /* 0x000ea20000300800 */
[----:B------:R-:W-:Y:S01]  /*fdf0*/  BSSY B0, `(.L_x_502) ;  /* 0x000000b000007945 */ /* 0x000fe20003800000 */
[----:B------:R-:W5:Y:S01]  /*fe00*/  S2R R5, SR_CgaCtaId ;  /* 0x0000000000057919 */ /* 0x000f620000008800 */
[----:B--2---:R-:W-:-:S05]  /*fe10*/  VIADD R0, R0, 0x1 ;  /* 0x0000000100007836 */ /* 0x004fca0000000000 */
[----:B-1----:R-:W-:-:S04]  /*fe20*/  LEA.HI R2, R0, R0, RZ, 0x1 ;  /* 0x0000000000027211 */ /* 0x002fc800078f08ff */
[----:B------:R-:W-:Y:S02]  /*fe30*/  LOP3.LUT R3, R2, 0xfffffffe, RZ, 0xc0, !PT ;  /* 0xfffffffe02037812 */ /* 0x000fe400078ec0ff */
[----:B------:R-:W-:-:S03]  /*fe40*/  MOV R2, 0x400 ;  /* 0x0000040000027802 */ /* 0x000fc60000000f00 */
[----:B------:R-:W-:Y:S01]  /*fe50*/  IMAD.IADD R0, R0, 0x1, -R3 ;  /* 0x0000000100007824 */ /* 0x000fe200078e0a03 */
[----:B-----5:R-:W-:-:S04]  /*fe60*/  LEA R7, R5, R2, 0x18 ;  /* 0x0000000205077211 */ /* 0x020fc800078ec0ff */
[----:B------:R-:W-:-:S04]  /*fe70*/  SHF.L.U32 R0, R0, 0x1f, RZ ;  /* 0x0000001f00007819 */ /* 0x000fc800000006ff */
[----:B------:R-:W1:Y:S02]  /*fe80*/  SYNCS.PHASECHK.TRANS64.TRYWAIT P0, [R7+URZ+0x22820], R0 ;  /* 0x02282000070075a7 */ /* 0x000e64000800017f */
[----:B-1----:R-:W-:Y:S05]  /*fe90*/  @!P0 BRA `(.L_x_503) ;  /* 0x0000003800908947 */ /* 0x002fea0003800000 */
.L_x_622:
[----:B------:R-:W-:Y:S05]  /*fea0*/  BSYNC B0 ;  /* 0x0000000000007941 */ /* 0x000fea0003800000 */
.L_x_502:
[----:B------:R-:W-:-:S03]  /*feb0*/  UMOV UR4, 0xffffffff ;  /* 0xffffffff00047882 */ /* 0x000fc60000000000 */
[----:B------:R-:W-:Y:S05]  /*fec0*/  BRA.DIV UR4, `(.L_x_504) ;  /* 0x0000003a04987947 */ /* 0x000fea000b800000 */
[----:B-1----:R-:W1:Y:S02]  /*fed0*/  S2R R0, SR_TID.X ;  /* 0x0000000000007919 */ /* 0x002e640000002100 */
[----:B-1----:R-:W-:-:S04]  /*fee0*/  SHF.R.U32.HI R0, RZ, 0x5, R0 ;  /* 0x00000005ff007819 */ /* 0x002fc80000011600 */
[----:B------:R-:W-:-:S05]  /*fef0*/  LOP3.LUT R0, R0, 0x3, RZ, 0xc0, !PT ;  /* 0x0000000300007812 */ /* 0x000fca00078ec0ff */
[----:B------:R1:W2:Y:S02]  /*ff00*/  SHFL.IDX PT, R14, R0, RZ, 0x1f ;  /* 0x00001fff000e7589 */ /* 0x0002a400000e0000 */
.L_x_625:
[----:B--2---:R-:W-:Y:S01]  /*ff10*/  ISETP.NE.AND P0, PT, R14, RZ, PT ;  /* 0x000000ff0e00720c */ /* 0x004fe20003f05270 */
[----:B------:R-:W-:-:S12]  /*ff20*/  BSSY B0, `(.L_x_505) ;  /* 0x0000024000007945 */ /* 0x000fd80003800000 */
[----:B------:R-:W-:Y:S05]  /*ff30*/  @P0 BRA `(.L_x_506) ;  /* 0x0000000000880947 */ /* 0x000fea0003800000 */
[----:B------:R-:W-:-:S03]  /*ff40*/  UMOV UR4, 0xffffffff ;  /* 0xffffffff00047882 */ /* 0x000fc60000000000 */
[----:B------:R-:W-:Y:S05]  /*ff50*/  BRA.DIV UR4, `(.L_x_507) ;  /* 0x0000003a04a87947 */ /* 0x000fea000b800000 */
[----:B------:R-:W-:-:S13]  /*ff60*/  ELECT P6, URZ, PT ;  /* 0x00000000003f782f */ /* 0x000fda00038c0000 */
.L_x_628:
[----:B------:R-:W-:Y:S05]  /*ff70*/  @!P6 BRA `(.L_x_506) ;  /* 0x000000000078e947 */ /* 0x000fea0003800000 */
[----:B------:R-:W-:-:S06]  /*ff80*/  ULOP3.LUT UR4, UR38, 0x2, URZ, 0xfc, !UPT ;  /* 0x0000000226047892 */ /* 0x000fcc000f8efc3f */
[----:B-1----:R-:W-:-:S05]  /*ff90*/  IMAD.U32 R0, RZ, RZ, UR4 ;  /* 0x00000004ff007e24 */ /* 0x002fca000f8e00ff */
[----:B------:R-:W-:-:S13]  /*ffa0*/  ISETP.NE.AND P0, PT, R0, 0x3, PT ;  /* 0x000000030000780c */ /* 0x000fda0003f05270 */
[----:B------:R-:W-:Y:S05]  /*ffb0*/  @!P0 BRA `(.L_x_508) ;  /* 0x0000000000048947 */ /* 0x000fea0003800000 */
[----:B------:R-:W-:Y:S01]  /*ffc0*/  BPT.TRAP 0x1 ;  /* 0x000000040000795c */ /* 0x000fe20000300000 */
.L_x_508:
[----:B------:R-:W-:Y:S01]  /*ffd0*/  IMAD R5, R24, 0x8, R7 ;  /* 0x0000000818057824 */ /* 0x000fe200078e0207 */
[----:B------:R-:W-:Y:S01]  /*ffe0*/  SHF.L.U32 R0, R26, 0x1f, RZ ;  /* 0x0000001f1a007819 */ /* 0x000fe200000006ff */
[----:B------:R-:W-:-:S03]  /*fff0*/  VIADD R24, R24, 0x1 ;  /* 0x0000000118187836 */ /* 0x000fc60000000000 */
[----:B------:R-:W1:Y:S02]  /*10000*/  SYNCS.PHASECHK.TRANS64.TRYWAIT P1, [R5+URZ+0x22840], R0 ;  /* 0x02284000050075a7 */ /* 0x000e64000802017f */
[----:B------:R-:W-:-:S04]  /*10010*/  ISETP.NE.AND P2, PT, R24, 0x2, PT ;  /* 0x000000021800780c */ /* 0x000fc80003f45270 */
[----:B------:R-:W-:Y:S01]  /*10020*/  SEL R3, RZ, 0x1, P2 ;  /* 0x00000001ff037807 */ /* 0x000fe20001000000 */
[----:B-1----:R-:W-:Y:S08]  /*10030*/  @!P1 BRA `(.L_x_509) ;  /* 0x0000003800909947 */ /* 0x002ff00003800000 */
.L_x_629:
[----:B------:R-:W-:Y:S02]  /*10040*/  SEL R24, R24, RZ, P2 ;  /* 0x000000ff18187207 */ /* 0x000fe40001000000 */
[----:B------:R-:W-:Y:S01]  /*10050*/  LOP3.LUT R2, R26, R3, RZ, 0x3c, !PT ;  /* 0x000000031a027212 */ /* 0x000fe200078e3cff */
[----:B------:R-:W-:Y:S06]  /*10060*/  @!P0 BRA `(.L_x_510) ;  /* 0x0000000000048947 */ /* 0x000fec0003800000 */
[----:B------:R-:W-:Y:S01]  /*10070*/  BPT.TRAP 0x1 ;  /* 0x000000040000795c */ /* 0x000fe20000300000 */
.L_x_510:
[----:B------:R-:W-:Y:S01]  /*10080*/  IMAD R3, R24, 0x8, R7 ;  /* 0x0000000818037824 */ /* 0x000fe200078e0207 */
[----:B------:R-:W-:-:S04]  /*10090*/  SHF.L.U32 R2, R2, 0x1f, RZ ;  /* 0x0000001f02027819 */ /* 0x000fc800000006ff */
[----:B------:R-:W2:Y:S02]  /*100a0*/  SYNCS.PHASECHK.TRANS64.TRYWAIT P1, [R3+URZ+0x22840], R2 ;  /* 0x02284002030075a7 */ /* 0x000ea4000802017f */
[----:B--2---:R-:W-:Y:S05]  /*100b0*/  @!P1 BRA `(.L_x_511) ;  /* 0x0000003800849947 */ /* 0x004fea0003800000 */
.L_x_630:
[----:B------:R-:W-:Y:S05]  /*100c0*/  @!P0 BRA `(.L_x_512) ;  /* 0x0000000000048947 */ /* 0x000fea0003800000 */
[----:B------:R-:W-:Y:S01]  /*100d0*/  BPT.TRAP 0x1 ;  /* 0x000000040000795c */ /* 0x000fe20000300000 */
.L_x_512:
[----:B------:R-:W5:Y:S02]  /*100e0*/  SYNCS.PHASECHK.TRANS64.TRYWAIT P1, [R5+URZ+0x22860], R0 ;  /* 0x02286000050075a7 */ /* 0x000f64000802017f */
[----:B-----5:R-:W-:Y:S05]  /*100f0*/  @!P1 BRA `(.L_x_513) ;  /* 0x0000003800889947 */ /* 0x020fea0003800000 */
.L_x_631:
[----:B------:R-:W-:Y:S05]  /*10100*/  @!P0 BRA `(.L_x_514) ;  /* 0x0000000000048947 */ /* 0x000fea0003800000 */
[----:B------:R-:W-:Y:S01]  /*10110*/  BPT.TRAP 0x1 ;  /* 0x000000040000795c */ /* 0x000fe20000300000 */
.L_x_514:
[----:B------:R0:W0:Y:S02]  /*10120*/  SYNCS.PHASECHK.TRANS64.TRYWAIT P0, [R3+URZ+0x22860], R2 ;  /* 0x02286002030075a7 */ /* 0x000024000800017f */
[----:B0-----:R-:W-:Y:S05]  /*10130*/  @!P0 NANOSLEEP.SYNCS 0x989680 ;  /* 0x009896800000895d */ /* 0x001fea0003900000 */
[----:B------:R-:W0:Y:S02]  /*10140*/  @!P0 SYNCS.PHASECHK.TRANS64 P0, [R3+URZ+0x22860], R2 ;  /* 0x02286002030085a7 */ /* 0x000e24000800007f */
[----:B0-----:R-:W-:Y:S05]  /*10150*/  @!P0 BRA `(.L_x_514) ;  /* 0xfffffffc00f08947 */ /* 0x001fea000383ffff */
.L_x_506:
[----:B------:R-:W-:Y:S05]  /*10160*/  BSYNC B0 ;  /* 0x0000000000007941 */ /* 0x000fea0003800000 */
.L_x_505:
[----:B------:R-:W-:Y:S05]  /*10170*/  EXIT ;  /* 0x000000000000794d */ /* 0x000fea0003800000 */
.L_x_387:
[----:B0-----:R0:W1:Y:S02]  /*10180*/  SYNCS.PHASECHK.TRANS64.TRYWAIT P0, [R7+URZ+0x22800], R0 ;  /* 0x02280000070075a7 */ /* 0x001064000800017f */
[----:B-1----:R-:W-:Y:S05]  /*10190*/  @!P0 NANOSLEEP.SYNCS 0x989680 ;  /* 0x009896800000895d */ /* 0x002fea0003900000 */
[----:B------:R-:W1:Y:S02]  /*101a0*/  @!P0 SYNCS.PHASECHK.TRANS64 P0, [R7+URZ+0x22800], R0 ;  /* 0x02280000070085a7 */ /* 0x000e64000800007f */
[----:B-1----:R-:W-:Y:S05]  /*101b0*/  @!P0 BRA `(.L_x_387) ;  /* 0xfffffffc00f08947 */ /* 0x002fea000383ffff */
[----:B------:R-:W-:Y:S05]  /*101c0*/  BRA `(.L_x_515) ;  /* 0xffffff1c00247947 */ /* 0x000fea000383ffff */
.L_x_391:
[----:B-1----:R-:W-:-:S04]  /*101d0*/  IMAD.U32 R0, RZ, RZ, UR22 ;  /* 0x00000016ff007e24 */ /* 0x002fc8000f8e00ff */
[----:B------:R1:W2:Y:S03]  /*101e0*/  SYNCS.PHASECHK.TRANS64.TRYWAIT P1, [R0+URZ+0x22830], R9 ;  /* 0x02283009000075a7 */ /* 0x0002a6000802017f */
[----:B--2---:R-:W-:Y:S05]  /*101f0*/  @!P1 NANOSLEEP.SYNCS 0x989680 ;  /* 0x009896800000995d */ /* 0x004fea0003900000 */
[----:B------:R-:W2:Y:S02]  /*10200*/  @!P1 SYNCS.PHASECHK.TRANS64 P1, [R0+URZ+0x22830], R9 ;  /* 0x02283009000095a7 */ /* 0x000ea4000802007f */
[----:B--2---:R-:W-:Y:S05]  /*10210*/  @!P1 BRA `(.L_x_391) ;  /* 0xfffffffc00ec9947 */ /* 0x004fea000383ffff */
[----:B------:R-:W-:Y:S05]  /*10220*/  BRA `(.L_x_390) ;  /* 0xffffff1c004c7947 */ /* 0x000fea000383ffff */
.L_x_396:
[----:B---3--:R-:W-:-:S04]  /*10230*/  IMAD.U32 R10, RZ, RZ, UR22 ;  /* 0x00000016ff0a7e24 */ /* 0x008fc8000f8e00ff */
[----:B------:R3:W4:Y:S03]  /*10240*/  SYNCS.PHASECHK.TRANS64.TRYWAIT P1, [R10+URZ+0x22850], R9 ;  /* 0x022850090a0075a7 */ /* 0x000726000802017f */
[----:B----4-:R-:W-:Y:S05]  /*10250*/  @!P1 NANOSLEEP.SYNCS 0x989680 ;  /* 0x009896800000995d */ /* 0x010fea0003900000 */
[----:B------:R-:W4:Y:S02]  /*10260*/  @!P1 SYNCS.PHASECHK.TRANS64 P1, [R10+URZ+0x22850], R9 ;  /* 0x022850090a0095a7 */ /* 0x000f24000802007f */
[----:B----4-:R-:W-:Y:S05]  /*10270*/  @!P1 BRA `(.L_x_396) ;  /* 0xfffffffc00ec9947 */ /* 0x010fea000383ffff */
[----:B------:R-:W-:Y:S05]  /*10280*/  BRA `(.L_x_395) ;  /* 0xffffff3000c07947 */ /* 0x000fea000383ffff */
.L_x_402:
[----:B-1----:R-:W-:-:S04]  /*10290*/  IMAD.U32 R0, RZ, RZ, UR25 ;  /* 0x00000019ff007e24 */ /* 0x002fc8000f8e00ff */
[----:B------:R1:W2:Y:S03]  /*102a0*/  SYNCS.PHASECHK.TRANS64.TRYWAIT P1, [R0+URZ+0x22830], R7 ;  /* 0x02283007000075a7 */ /* 0x0002a6000802017f */
[----:B--2---:R-:W-:Y:S05]  /*102b0*/  @!P1 NANOSLEEP.SYNCS 0x989680 ;  /* 0x009896800000995d */ /* 0x004fea0003900000 */
[----:B------:R-:W2:Y:S02]  /*102c0*/  @!P1 SYNCS.PHASECHK.TRANS64 P1, [R0+URZ+0x22830], R7 ;  /* 0x02283007000095a7 */ /* 0x000ea4000802007f */
[----:B--2---:R-:W-:Y:S05]  /*102d0*/  @!P1 BRA `(.L_x_402) ;  /* 0xfffffffc00ec9947 */ /* 0x004fea000383ffff */
[----:B------:R-:W-:Y:S05]  /*102e0*/  BRA `(.L_x_401) ;  /* 0xffffff3400dc7947 */ /* 0x000fea000383ffff */
.L_x_407:
[----:B---3--:R-:W-:-:S04]  /*102f0*/  IMAD.U32 R8, RZ, RZ, UR25 ;  /* 0x00000019ff087e24 */ /* 0x008fc8000f8e00ff */
[----:B------:R3:W4:Y:S03]  /*10300*/  SYNCS.PHASECHK.TRANS64.TRYWAIT P1, [R8+URZ+0x22850], R7 ;  /* 0x02285007080075a7 */ /* 0x000726000802017f */
[----:B----4-:R-:W-:Y:S05]  /*10310*/  @!P1 NANOSLEEP.SYNCS 0x989680 ;  /* 0x009896800000995d */ /* 0x010fea0003900000 */
[----:B------:R-:W4:Y:S02]  /*10320*/  @!P1 SYNCS.PHASECHK.TRANS64 P1, [R8+URZ+0x22850], R7 ;  /* 0x02285007080095a7 */ /* 0x000f24000802007f */
[----:B----4-:R-:W-:Y:S05]  /*10330*/  @!P1 BRA `(.L_x_407) ;  /* 0xfffffffc00ec9947 */ /* 0x010fea000383ffff */
[----:B------:R-:W-:Y:S05]  /*10340*/  BRA `(.L_x_406) ;  /* 0xffffff4c00fc7947 */ /* 0x000fea000383ffff */
.L_x_454:
[----:B------:R-:W0:Y:S01]  /*10350*/  S2R R8, SR_TID.X ;  /* 0x0000000000087919 */ /* 0x000e220000002100 */
[----:B------:R-:W-:Y:S01]  /*10360*/  BSSY B0, `(.L_x_516) ;  /* 0x000000a000007945 */ /* 0x000fe20003800000 */
[----:B------:R-:W-:Y:S02]  /*10370*/  IMAD.MOV.U32 R12, RZ, RZ, RZ ;  /* 0x000000ffff0c7224 */ /* 0x000fe400078e00ff */
[----:B------:R-:W-:Y:S02]  /*10380*/  IMAD.MOV.U32 R11, RZ, RZ, 0x1f ;  /* 0x0000001fff0b7424 */ /* 0x000fe400078e00ff */
[----:B------:R-:W-:Y:S01]  /*10390*/  IMAD.MOV.U32 R15, RZ, RZ, -0x1 ;  /* 0xffffffffff0f7424 */ /* 0x000fe200078e00ff */
[----:B0-----:R-:W-:-:S04]  /*103a0*/  SHF.R.U32.HI R8, RZ, 0x5, R8 ;  /* 0x00000005ff087819 */ /* 0x001fc80000011608 */
[----:B------:R-:W-:-:S05]  /*103b0*/  LOP3.LUT R8, R8, 0x3, RZ, 0xc0, !PT ;  /* 0x0000000308087812 */ /* 0x000fca00078ec0ff */
[----:B------:R-:W-:-:S07]  /*103c0*/  IMAD.MOV.U32 R13, RZ, RZ, R8 ;  /* 0x000000ffff0d7224 */ /* 0x000fce00078e0008 */
[----:B-----5:R-:W-:Y:S05]  /*103d0*/  WARPSYNC.COLLECTIVE R15, `(.L_x_517) ;  /* 0x000000000f087348 */ /* 0x020fea0003c00000 */
[----:B------:R0:W1:Y:S02]  /*103e0*/  SHFL.IDX P6, R14, R13, R12, R11 ;  /* 0x0000000c0d0e7389 */ /* 0x00006400000c000b */
[----:B01---5:R-:W-:Y:S01]  /*103f0*/  ENDCOLLECTIVE ;  /* 0x000000000000791b */ /* 0x023fe20003800000 */
.L_x_517:
[----:B------:R-:W-:Y:S05]  /*10400*/  BSYNC B0 ;  /* 0x0000000000007941 */ /* 0x000fea0003800000 */
.L_x_516:
[----:B------:R-:W-:Y:S05]  /*10410*/  BRA `(.L_x_518) ;  /* 0xffffffc000707947 */ /* 0x000fea000383ffff */
.L_x_457:
[----:B0-----:R0:W1:Y:S02]  /*10420*/  SYNCS.PHASECHK.TRANS64.TRYWAIT P0, [R33+URZ+0x22840], R0 ;  /* 0x02284000210075a7 */ /* 0x001064000800017f */
[----:B-1----:R-:W-:Y:S05]  /*10430*/  @!P0 NANOSLEEP.SYNCS 0x989680 ;  /* 0x009896800000895d */ /* 0x002fea0003900000 */
[----:B------:R-:W1:Y:S02]  /*10440*/  @!P0 SYNCS.PHASECHK.TRANS64 P0, [R33+URZ+0x22840], R0 ;  /* 0x02284000210085a7 */ /* 0x000e64000800007f */
[----:B-1----:R-:W-:Y:S05]  /*10450*/  @!P0 BRA `(.L_x_457) ;  /* 0xfffffffc00f08947 */ /* 0x002fea000383ffff */
[----:B------:R-:W-:Y:S05]  /*10460*/  BRA `(.L_x_519) ;  /* 0xffffffc000987947 */ /* 0x000fea000383ffff */
.L_x_458:
[----:B------:R-:W-:Y:S01]  /*10470*/  BSSY B0, `(.L_x_520) ;  /* 0x0000008000007945 */ /* 0x000fe20003800000 */
[----:B------:R-:W-:Y:S02]  /*10480*/  IMAD.MOV.U32 R13, RZ, RZ, R4 ;  /* 0x000000ffff0d7224 */ /* 0x000fe400078e0004 */
[----:B------:R-:W-:Y:S02]  /*10490*/  IMAD.MOV.U32 R12, RZ, RZ, RZ ;  /* 0x000000ffff0c7224 */ /* 0x000fe400078e00ff */
[----:B------:R-:W-:Y:S02]  /*104a0*/  IMAD.MOV.U32 R11, RZ, RZ, 0x181f ;  /* 0x0000181fff0b7424 */ /* 0x000fe400078e00ff */
[----:B------:R-:W-:-:S07]  /*104b0*/  IMAD.MOV.U32 R15, RZ, RZ, -0x1 ;  /* 0xffffffffff0f7424 */ /* 0x000fce00078e00ff */
[----:B------:R-:W-:Y:S05]  /*104c0*/  WARPSYNC.COLLECTIVE R15, `(.L_x_521) ;  /* 0x000000000f087348 */ /* 0x000fea0003c00000 */
[----:B------:R0:W1:Y:S02]  /*104d0*/  SHFL.IDX P6, R14, R13, R12, R11 ;  /* 0x0000000c0d0e7389 */ /* 0x00006400000c000b */
[----:B01----:R-:W-:Y:S01]  /*104e0*/  ENDCOLLECTIVE ;  /* 0x000000000000791b */ /* 0x003fe20003800000 */
.L_x_521:
[----:B------:R-:W-:Y:S05]  /*104f0*/  BSYNC B0 ;  /* 0x0000000000007941 */ /* 0x000fea0003800000 */
.L_x_520:
[----:B------:R-:W-:Y:S02]  /*10500*/  IMAD.MOV.U32 R13, RZ, RZ, R0 ;  /* 0x000000ffff0d7224 */ /* 0x000fe400078e0000 */
[----:B------:R-:W-:Y:S02]  /*10510*/  IMAD.MOV.U32 R12, RZ, RZ, RZ ;  /* 0x000000ffff0c7224 */ /* 0x000fe400078e00ff */
[----:B------:R-:W-:Y:S02]  /*10520*/  IMAD.MOV.U32 R11, RZ, RZ, 0x181f ;  /* 0x0000181fff0b7424 */ /* 0x000fe400078e00ff */
[----:B------:R-:W-:Y:S02]  /*10530*/  IMAD.MOV.U32 R15, RZ, RZ, -0x1 ;  /* 0xffffffffff0f7424 */ /* 0x000fe400078e00ff */
[----:B------:R-:W-:Y:S02]  /*10540*/  IMAD.MOV.U32 R2, RZ, RZ, R14 ;  /* 0x000000ffff027224 */ /* 0x000fe400078e000e */
[----:B------:R-:W-:-:S07]  /*10550*/  @P0 IMAD R7, R5, 0x2, R22 ;  /* 0x0000000205070824 */ /* 0x000fce00078e0216 */
[----:B------:R-:W-:Y:S05]  /*10560*/  WARPSYNC.COLLECTIVE R15, `(.L_x_522) ;  /* 0x000000000f087348 */ /* 0x000fea0003c00000 */
[----:B------:R0:W1:Y:S02]  /*10570*/  SHFL.IDX P6, R14, R13, R12, R11 ;  /* 0x0000000c0d0e7389 */ /* 0x00006400000c000b */
[----:B01----:R-:W-:Y:S01]  /*10580*/  ENDCOLLECTIVE ;  /* 0x000000000000791b */ /* 0x003fe20003800000 */
.L_x_522:
[----:B------:R-:W-:Y:S02]  /*10590*/  IMAD.MOV.U32 R13, RZ, RZ, R4 ;  /* 0x000000ffff0d7224 */ /* 0x000fe400078e0004 */
[----:B------:R-:W-:Y:S02]  /*105a0*/  IMAD.MOV.U32 R12, RZ, RZ, 0x1 ;  /* 0x00000001ff0c7424 */ /* 0x000fe400078e00ff */
[----:B------:R-:W-:-:S07]  /*105b0*/  IMAD.MOV.U32 R3, RZ, RZ, R14 ;  /* 0x000000ffff037224 */ /* 0x000fce00078e000e */
[----:B------:R-:W-:Y:S05]  /*105c0*/  WARPSYNC.COLLECTIVE R15, `(.L_x_523) ;  /* 0x000000000f087348 */ /* 0x000fea0003c00000 */
[----:B------:R0:W1:Y:S02]  /*105d0*/  SHFL.IDX P6, R14, R13, R12, R11 ;  /* 0x0000000c0d0e7389 */ /* 0x00006400000c000b */
[----:B01----:R-:W-:Y:S01]  /*105e0*/  ENDCOLLECTIVE ;  /* 0x000000000000791b */ /* 0x003fe20003800000 */
.L_x_523:
[----:B------:R-:W-:-:S05]  /*105f0*/  @P0 LEA R3, P1, R8, R3, 0x1 ;  /* 0x0000000308030211 */ /* 0x000fca00078208ff */
[----:B------:R-:W-:-:S05]  /*10600*/  @P0 IMAD.X R2, RZ, RZ, R2, P1 ;  /* 0x000000ffff020224 */ /* 0x000fca00008e0602 */
[----:B------:R-:W-:Y:S01]  /*10610*/  @P0 LOP3.LUT R3, R3, R2, RZ, 0x3c, !PT ;  /* 0x0000000203030212 */ /* 0x000fe200078e3cff */
[----:B------:R-:W-:-:S03]  /*10620*/  IMAD.MOV.U32 R13, RZ, RZ, R0 ;  /* 0x000000ffff0d7224 */ /* 0x000fc600078e0000 */
[----:B------:R-:W-:-:S04]  /*10630*/  @P0 LOP3.LUT R2, R3, R2, RZ, 0x3c, !PT ;  /* 0x0000000203020212 */ /* 0x000fc800078e3cff */
[----:B------:R-:W-:-:S05]  /*10640*/  @P0 LOP3.LUT R3, R3, R2, RZ, 0x3c, !PT ;  /* 0x0000000203030212 */ /* 0x000fca00078e3cff */
[----:B------:R-:W-:Y:S01]  /*10650*/  @!PT LDS RZ, [RZ] ;  /* 0x00000000fffff984 */ /* 0x000fe20000000800 */
[----:B------:R-:W-:Y:S01]  /*10660*/  @!PT LDS RZ, [RZ] ;  /* 0x00000000fffff984 */ /* 0x000fe20000000800 */
[----:B------:R-:W-:Y:S01]  /*10670*/  @!PT LDS RZ, [RZ] ;  /* 0x00000000fffff984 */ /* 0x000fe20000000800 */
[----:B------:R0:W-:Y:S01]  /*10680*/  @P0 LDGSTS.E.BYPASS.LTC128B.128 [R7+0x1c400], desc[UR50][R2.64], !P2 ;  /* 0x1c40000002070fae */ /* 0x0001e2000d101d72 */
[----:B------:R-:W-:Y:S01]  /*10690*/  ISETP.GE.AND P0, PT, R32, 0x11, PT ;  /* 0x000000112000780c */ /* 0x000fe20003f06270 */
[----:B0-----:R-:W-:-:S12]  /*106a0*/  IMAD.MOV.U32 R2, RZ, RZ, R14 ;  /* 0x000000ffff027224 */ /* 0x001fd800078e000e */
[----:B------:R-:W-:Y:S05]  /*106b0*/  WARPSYNC.COLLECTIVE R15, `(.L_x_524) ;  /* 0x000000000f087348 */ /* 0x000fea0003c00000 */
[----:B------:R0:W1:Y:S02]  /*106c0*/  SHFL.IDX P6, R14, R13, R12, R11 ;  /* 0x0000000c0d0e7389 */ /* 0x00006400000c000b */
[----:B01----:R-:W-:Y:S01]  /*106d0*/  ENDCOLLECTIVE ;  /* 0x000000000000791b */ /* 0x003fe20003800000 */
.L_x_524:
[----:B------:R-:W-:Y:S02]  /*106e0*/  @P0 IMAD R7, R5, 0x2, R22 ;  /* 0x0000000205070824 */ /* 0x000fe400078e0216 */
[----:B------:R-:W-:Y:S02]  /*106f0*/  IMAD.MOV.U32 R13, RZ, RZ, R4 ;  /* 0x000000ffff0d7224 */ /* 0x000fe400078e0004 */
[----:B------:R-:W-:Y:S02]  /*10700*/  IMAD.MOV.U32 R12, RZ, RZ, 0x2 ;  /* 0x00000002ff0c7424 */ /* 0x000fe400078e00ff */
[----:B------:R-:W-:-:S07]  /*10710*/  IMAD.MOV.U32 R3, RZ, RZ, R14 ;  /* 0x000000ffff037224 */ /* 0x000fce00078e000e */
[----:B------:R-:W-:Y:S05]  /*10720*/  WARPSYNC.COLLECTIVE R15, `(.L_x_525) ;  /* 0x000000000f087348 */ /* 0x000fea0003c00000 */
[----:B------:R0:W1:Y:S02]  /*10730*/  SHFL.IDX P6, R14, R13, R12, R11 ;  /* 0x0000000c0d0e7389 */ /* 0x00006400000c000b */
[----:B01----:R-:W-:Y:S01]  /*10740*/  ENDCOLLECTIVE ;  /* 0x000000000000791b */ /* 0x003fe20003800000 */
.L_x_525:
        /* <DEDUP_REMOVED lines=15> */
.L_x_526:
[----:B------:R-:W-:Y:S02]  /*10840*/  @P0 IMAD R7, R5, 0x2, R22 ;  /* 0x0000000205070824 */ /* 0x000fe400078e0216 */
[----:B------:R-:W-:Y:S02]  /*10850*/  IMAD.MOV.U32 R13, RZ, RZ, R4 ;  /* 0x000000ffff0d7224 */ /* 0x000fe400078e0004 */
[----:B------:R-:W-:Y:S02]  /*10860*/  IMAD.MOV.U32 R12, RZ, RZ, 0x3 ;  /* 0x00000003ff0c7424 */ /* 0x000fe400078e00ff */
[----:B------:R-:W-:-:S07]  /*10870*/  IMAD.MOV.U32 R3, RZ, RZ, R14 ;  /* 0x000000ffff037224 */ /* 0x000fce00078e000e */
[----:B------:R-:W-:Y:S05]  /*10880*/  WARPSYNC.COLLECTIVE R15, `(.L_x_527) ;  /* 0x000000000f087348 */ /* 0x000fea0003c00000 */
[----:B------:R0:W1:Y:S02]  /*10890*/  SHFL.IDX P6, R14, R13, R12, R11 ;  /* 0x0000000c0d0e7389 */ /* 0x00006400000c000b */
[----:B01----:R-:W-:Y:S01]  /*108a0*/  ENDCOLLECTIVE ;  /* 0x000000000000791b */ /* 0x003fe20003800000 */
.L_x_527:
        /* <DEDUP_REMOVED lines=15> */
.L_x_528:
[----:B------:R-:W-:Y:S02]  /*109a0*/  @P0 IMAD R7, R5, 0x2, R22 ;  /* 0x0000000205070824 */ /* 0x000fe400078e0216 */
[----:B------:R-:W-:Y:S02]  /*109b0*/  IMAD.MOV.U32 R13, RZ, RZ, R4 ;  /* 0x000000ffff0d7224 */ /* 0x000fe400078e0004 */
[----:B------:R-:W-:Y:S02]  /*109c0*/  IMAD.MOV.U32 R12, RZ, RZ, 0x4 ;  /* 0x00000004ff0c7424 */ /* 0x000fe400078e00ff */
[----:B------:R-:W-:-:S07]  /*109d0*/  IMAD.MOV.U32 R3, RZ, RZ, R14 ;  /* 0x000000ffff037224 */ /* 0x000fce00078e000e */
[----:B------:R-:W-:Y:S05]  /*109e0*/  WARPSYNC.COLLECTIVE R15, `(.L_x_529) ;  /* 0x000000000f087348 */ /* 0x000fea0003c00000 */
[----:B------:R0:W1:Y:S02]  /*109f0*/  SHFL.IDX P6, R14, R13, R12, R11 ;  /* 0x0000000c0d0e7389 */ /* 0x00006400000c000b */
[----:B01----:R-:W-:Y:S01]  /*10a00*/  ENDCOLLECTIVE ;  /* 0x000000000000791b */ /* 0x003fe20003800000 */
.L_x_529:
        /* <DEDUP_REMOVED lines=15> */
.L_x_530:
[----:B------:R-:W-:Y:S02]  /*10b00*/  @P0 IMAD R7, R5, 0x2, R22 ;  /* 0x0000000205070824 */ /* 0x000fe400078e0216 */
[----:B------:R-:W-:Y:S02]  /*10b10*/  IMAD.MOV.U32 R13, RZ, RZ, R4 ;  /* 0x000000ffff0d7224 */ /* 0x000fe400078e0004 */
[----:B------:R-:W-:Y:S02]  /*10b20*/  IMAD.MOV.U32 R12, RZ, RZ, 0x5 ;  /* 0x00000005ff0c7424 */ /* 0x000fe400078e00ff */
[----:B------:R-:W-:-:S07]  /*10b30*/  IMAD.MOV.U32 R3, RZ, RZ, R14 ;  /* 0x000000ffff037224 */ /* 0x000fce00078e000e */
[----:B------:R-:W-:Y:S05]  /*10b40*/  WARPSYNC.COLLECTIVE R15, `(.L_x_531) ;  /* 0x000000000f087348 */ /* 0x000fea0003c00000 */
[----:B------:R0:W1:Y:S02]  /*10b50*/  SHFL.IDX P6, R14, R13, R12, R11 ;  /* 0x0000000c0d0e7389 */ /* 0x00006400000c000b */
[----:B01----:R-:W-:Y:S01]  /*10b60*/  ENDCOLLECTIVE ;  /* 0x000000000000791b */ /* 0x003fe20003800000 */
.L_x_531:
[----:B------:R-:W-:-:S05]  /*10b70*/  @P0 LEA R3, P1, R8, R3, 0x1 ;  /* 0x0000000308030211 */ /* 0x000fca00078208ff */
[----:B------:R-:W-:-:S05]  /*10b80*/  @P0 IMAD.X R2, RZ, RZ, R2, P1 ;  /* 0x000000ffff020224 */ /* 0x000fca00008e0602 */
[----:B------:R-:W-:Y:S01]  /*10b90*/  @P0 LOP3.LUT R3, R3, R2, RZ, 0x3c, !PT ;  /* 0x0000000203030212 */ /* 0x000fe200078e3cff */
[----:B------:R-:W-:-:S03]  /*10ba0*/  IMAD.MOV.U32 R13, RZ, RZ, R0 ;  /* 0x000000ffff0d7224 */ /* 0x000fc600078e0000 */
[----:B------:R-:W-:-:S04]  /*10bb0*/  @P0 LOP3.LUT R2, R3, R2, RZ, 0x3c, !PT ;  /* 0x0000000203020212 */ /* 0x000fc800078e3cff */
[----:B------:R-:W-:Y:S01]  /*10bc0*/  @P0 LOP3.LUT R3, R3, R2, RZ, 0x3c, !PT ;  /* 0x0000000203030212 */ /* 0x000fe200078e3cff */
[----:B------:R-:W-:-:S07]  /*10bd0*/  IMAD.MOV.U32 R4, RZ, RZ, R14 ;  /* 0x000000ffff047224 */ /* 0x000fce00078e000e */
[----:B------:R-:W-:Y:S05]  /*10be0*/  WARPSYNC.COLLECTIVE R15, `(.L_x_532) ;  /* 0x000000000f087348 */ /* 0x000fea0003c00000 */
[----:B------:R0:W1:Y:S02]  /*10bf0*/  SHFL.IDX P6, R14, R13, R12, R11 ;  /* 0x0000000c0d0e7389 */ /* 0x00006400000c000b */
[----:B01----:R-:W-:Y:S01]  /*10c00*/  ENDCOLLECTIVE ;  /* 0x000000000000791b */ /* 0x003fe20003800000 */
.L_x_532:
[----:B------:R-:W-:Y:S01]  /*10c10*/  @!PT LDS RZ, [RZ] ;  /* 0x00000000fffff984 */ /* 0x000fe20000000800 */
[----:B------:R-:W-:Y:S01]  /*10c20*/  @!PT LDS RZ, [RZ] ;  /* 0x00000000fffff984 */ /* 0x000fe20000000800 */
[----:B------:R-:W-:Y:S01]  /*10c30*/  @!PT LDS RZ, [RZ] ;  /* 0x00000000fffff984 */ /* 0x000fe20000000800 */
[----:B------:R1:W-:Y:S01]  /*10c40*/  @P0 LDGSTS.E.BYPASS.LTC128B.128 [R7+0x1e400], desc[UR50][R2.64], !P2 ;  /* 0x1e40000002070fae */ /* 0x0003e2000d101d72 */
[----:B------:R-:W-:Y:S01]  /*10c50*/  IMAD.MOV.U32 R0, RZ, RZ, R14 ;  /* 0x000000ffff007224 */ /* 0x000fe200078e000e */
[----:B------:R-:W-:Y:S06]  /*10c60*/  BRA `(.L_x_533) ;  /* 0xffffffbc00f87947 */ /* 0x000fec000383ffff */
.L_x_463:
[----:B------:R-:W-:Y:S02]  /*10c70*/  IMAD.MOV.U32 R13, RZ, RZ, R4 ;  /* 0x000000ffff0d7224 */ /* 0x000fe400078e0004 */
[----:B------:R-:W-:Y:S02]  /*10c80*/  IMAD.MOV.U32 R12, RZ, RZ, RZ ;  /* 0x000000ffff0c7224 */ /* 0x000fe400078e00ff */
[----:B------:R-:W-:Y:S02]  /*10c90*/  IMAD.MOV.U32 R11, RZ, RZ, 0x181f ;  /* 0x0000181fff0b7424 */ /* 0x000fe400078e00ff */
[----:B------:R-:W-:Y:S02]  /*10ca0*/  IMAD.MOV.U32 R15, RZ, RZ, -0x1 ;  /* 0xffffffffff0f7424 */ /* 0x000fe400078e00ff */
[----:B-----5:R-:W-:Y:S02]  /*10cb0*/  IMAD R5, R10, R6, RZ ;  /* 0x000000060a057224 */ /* 0x020fe400078e02ff */
[----:B------:R-:W-:-:S07]  /*10cc0*/  IMAD.IADD R17, R9, 0x1, R17 ;  /* 0x0000000109117824 */ /* 0x000fce00078e0211 */
[----:B------:R-:W-:Y:S05]  /*10cd0*/  WARPSYNC.COLLECTIVE R15, `(.L_x_534) ;  /* 0x000000000f087348 */ /* 0x000fea0003c00000 */
[----:B------:R0:W1:Y:S02]  /*10ce0*/  SHFL.IDX P6, R14, R13, R12, R11 ;  /* 0x0000000c0d0e7389 */ /* 0x00006400000c000b */
[----:B01----:R-:W-:Y:S01]  /*10cf0*/  ENDCOLLECTIVE ;  /* 0x000000000000791b */ /* 0x003fe20003800000 */
.L_x_534:
[C---:B------:R-:W-:Y:S01]  /*10d00*/  VIADD R6, R17.reuse, 0x10 ;  /* 0x0000001011067836 */ /* 0x040fe20000000000 */
[----:B------:R-:W-:Y:S01]  /*10d10*/  ISETP.GE.AND P0, PT, R17, R5, PT ;  /* 0x000000051100720c */ /* 0x000fe20003f06270 */
[----:B------:R-:W-:Y:S02]  /*10d20*/  IMAD.MOV.U32 R13, RZ, RZ, R0 ;  /* 0x000000ffff0d7224 */ /* 0x000fe400078e0000 */
[----:B------:R-:W-:-:S10]  /*10d30*/  IMAD.MOV.U32 R2, RZ, RZ, R14 ;  /* 0x000000ffff027224 */ /* 0x000fd400078e000e */
[----:B------:R-:W-:Y:S05]  /*10d40*/  WARPSYNC.COLLECTIVE R15, `(.L_x_535) ;  /* 0x000000000f087348 */ /* 0x000fea0003c00000 */
[----:B------:R0:W1:Y:S02]  /*10d50*/  SHFL.IDX P6, R14, R13, R12, R11 ;  /* 0x0000000c0d0e7389 */ /* 0x00006400000c000b */
[----:B01----:R-:W-:Y:S01]  /*10d60*/  ENDCOLLECTIVE ;  /* 0x000000000000791b */ /* 0x003fe20003800000 */
.L_x_535:
[----:B------:R-:W-:Y:S02]  /*10d70*/  IMAD.MOV.U32 R13, RZ, RZ, R4 ;  /* 0x000000ffff0d7224 */ /* 0x000fe400078e0004 */
[----:B------:R-:W-:Y:S02]  /*10d80*/  IMAD.MOV.U32 R12, RZ, RZ, 0x1 ;  /* 0x00000001ff0c7424 */ /* 0x000fe400078e00ff */
[----:B------:R-:W-:-:S07]  /*10d90*/  IMAD.MOV.U32 R3, RZ, RZ, R14 ;  /* 0x000000ffff037224 */ /* 0x000fce00078e000e */
[----:B------:R-:W-:Y:S05]  /*10da0*/  WARPSYNC.COLLECTIVE R15, `(.L_x_536) ;  /* 0x000000000f087348 */ /* 0x000fea0003c00000 */
[----:B------:R0:W1:Y:S02]  /*10db0*/  SHFL.IDX P6, R14, R13, R12, R11 ;  /* 0x0000000c0d0e7389 */ /* 0x00006400000c000b */
[----:B01----:R-:W-:Y:S01]  /*10dc0*/  ENDCOLLECTIVE ;  /* 0x000000000000791b */ /* 0x003fe20003800000 */
.L_x_536:
[----:B------:R-:W-:-:S05]  /*10dd0*/  @!P0 LEA R3, P2, R8, R3, 0x1 ;  /* 0x0000000308038211 */ /* 0x000fca00078408ff */
[----:B------:R-:W-:-:S05]  /*10de0*/  @!P0 IMAD.X R2, RZ, RZ, R2, P2 ;  /* 0x000000ffff028224 */ /* 0x000fca00010e0602 */
[----:B------:R-:W-:Y:S01]  /*10df0*/  @!P0 LOP3.LUT R3, R3, R2, RZ, 0x3c, !PT ;  /* 0x0000000203038212 */ /* 0x000fe200078e3cff */
[----:B------:R-:W-:-:S03]  /*10e00*/  IMAD.MOV.U32 R13, RZ, RZ, R0 ;  /* 0x000000ffff0d7224 */ /* 0x000fc600078e0000 */
[----:B------:R-:W-:-:S04]  /*10e10*/  @!P0 LOP3.LUT R2, R3, R2, RZ, 0x3c, !PT ;  /* 0x0000000203028212 */ /* 0x000fc800078e3cff */
[----:B------:R-:W-:-:S05]  /*10e20*/  @!P0 LOP3.LUT R3, R3, R2, RZ, 0x3c, !PT ;  /* 0x0000000203038212 */ /* 0x000fca00078e3cff */
        /* <DEDUP_REMOVED lines=9> */
.L_x_537:
[----:B------:R-:W-:Y:S02]  /*10ec0*/  IMAD.MOV.U32 R13, RZ, RZ, R4 ;  /* 0x000000ffff0d7224 */ /* 0x000fe400078e0004 */
[----:B------:R-:W-:Y:S02]  /*10ed0*/  IMAD.MOV.U32 R12, RZ, RZ, 0x2 ;  /* 0x00000002ff0c7424 */ /* 0x000fe400078e00ff */
[----:B------:R-:W-:-:S07]  /*10ee0*/  IMAD.MOV.U32 R3, RZ, RZ, R14 ;  /* 0x000000ffff037224 */ /* 0x000fce00078e000e */
[----:B------:R-:W-:Y:S05]  /*10ef0*/  WARPSYNC.COLLECTIVE R15, `(.L_x_538) ;  /* 0x000000000f087348 */ /* 0x000fea0003c00000 */
[----:B------:R0:W1:Y:S02]  /*10f00*/  SHFL.IDX P6, R14, R13, R12, R11 ;  /* 0x0000000c0d0e7389 */ /* 0x00006400000c000b */
[----:B01----:R-:W-:Y:S01]  /*10f10*/  ENDCOLLECTIVE ;  /* 0x000000000000791b */ /* 0x003fe20003800000 */
.L_x_538:
        /* <DEDUP_REMOVED lines=9> */
[----:B------:R0:W-:Y:S02]  /*10fb0*/  @!P0 LDGSTS.E.BYPASS.LTC128B.128 [R36+0x18c00], desc[UR50][R2.64], !P1 ;  /* 0x18c0000002248fae */ /* 0x0001e4000c901d72 */
[----:B0-----:R-:W-:-:S05]  /*10fc0*/  VIADD R2, R17, 0x20 ;  /* 0x0000002011027836 */ /* 0x001fca0000000000 */
[----:B------:R-:W-:Y:S01]  /*10fd0*/  ISETP.GE.AND P0, PT, R2, R5, PT ;  /* 0x000000050200720c */ /* 0x000fe20003f06270 */
[----:B------:R-:W-:-:S12]  /*10fe0*/  IMAD.MOV.U32 R2, RZ, RZ, R14 ;  /* 0x000000ffff027224 */ /* 0x000fd800078e000e */
[----:B------:R-:W-:Y:S05]  /*10ff0*/  WARPSYNC.COLLECTIVE R15, `(.L_x_539) ;  /* 0x000000000f087348 */ /* 0x000fea0003c00000 */
[----:B------:R0:W1:Y:S02]  /*11000*/  SHFL.IDX P6, R14, R13, R12, R11 ;  /* 0x0000000c0d0e7389 */ /* 0x00006400000c000b */
[----:B01----:R-:W-:Y:S01]  /*11010*/  ENDCOLLECTIVE ;  /* 0x000000000000791b */ /* 0x003fe20003800000 */
.L_x_539:
[----:B------:R-:W-:Y:S02]  /*11020*/  IMAD.MOV.U32 R13, RZ, RZ, R4 ;  /* 0x000000ffff0d7224 */ /* 0x000fe400078e0004 */
[----:B------:R-:W-:Y:S02]  /*11030*/  IMAD.MOV.U32 R12, RZ, RZ, 0x3 ;  /* 0x00000003ff0c7424 */ /* 0x000fe400078e00ff */
[----:B------:R-:W-:-:S07]  /*11040*/  IMAD.MOV.U32 R3, RZ, RZ, R14 ;  /* 0x000000ffff037224 */ /* 0x000fce00078e000e */
[----:B------:R-:W-:Y:S05]  /*11050*/  WARPSYNC.COLLECTIVE R15, `(.L_x_540) ;  /* 0x000000000f087348 */ /* 0x000fea0003c00000 */
[----:B------:R0:W1:Y:S02]  /*11060*/  SHFL.IDX P6, R14, R13, R12, R11 ;  /* 0x0000000c0d0e7389 */ /* 0x00006400000c000b */
[----:B01----:R-:W-:Y:S01]  /*11070*/  ENDCOLLECTIVE ;  /* 0x000000000000791b */ /* 0x003fe20003800000 */
.L_x_540:
        /* <DEDUP_REMOVED lines=16> */
.L_x_541:
[----:B------:R-:W-:Y:S02]  /*11180*/  IMAD.MOV.U32 R13, RZ, RZ, R4 ;  /* 0x000000ffff0d7224 */ /* 0x000fe400078e0004 */
[----:B------:R-:W-:Y:S02]  /*11190*/  IMAD.MOV.U32 R12, RZ, RZ, 0x4 ;  /* 0x00000004ff0c7424 */ /* 0x000fe400078e00ff */
[----:B------:R-:W-:-:S07]  /*111a0*/  IMAD.MOV.U32 R3, RZ, RZ, R14 ;  /* 0x000000ffff037224 */ /* 0x000fce00078e000e */
[----:B------:R-:W-:Y:S05]  /*111b0*/  WARPSYNC.COLLECTIVE R15, `(.L_x_542) ;  /* 0x000000000f087348 */ /* 0x000fea0003c00000 */
[----:B------:R0:W1:Y:S02]  /*111c0*/  SHFL.IDX P6, R14, R13, R12, R11 ;  /* 0x0000000c0d0e7389 */ /* 0x00006400000c000b */
[----:B01----:R-:W-:Y:S01]  /*111d0*/  ENDCOLLECTIVE ;  /* 0x000000000000791b */ /* 0x003fe20003800000 */
.L_x_542:
        /* <DEDUP_REMOVED lines=16> */
.L_x_543:
[----:B------:R-:W-:Y:S02]  /*112e0*/  IMAD.MOV.U32 R13, RZ, RZ, R4 ;  /* 0x000000ffff0d7224 */ /* 0x000fe400078e0004 */
[----:B------:R-:W-:Y:S02]  /*112f0*/  IMAD.MOV.U32 R12, RZ, RZ, 0x5 ;  /* 0x00000005ff0c7424 */ /* 0x000fe400078e00ff */
[----:B------:R-:W-:-:S07]  /*11300*/  IMAD.MOV.U32 R3, RZ, RZ, R14 ;  /* 0x000000ffff037224 */ /* 0x000fce00078e000e */
[----:B------:R-:W-:Y:S05]  /*11310*/  WARPSYNC.COLLECTIVE R15, `(.L_x_544) ;  /* 0x000000000f087348 */ /* 0x000fea0003c00000 */
[----:B------:R0:W1:Y:S02]  /*11320*/  SHFL.IDX P6, R14, R13, R12, R11 ;  /* 0x0000000c0d0e7389 */ /* 0x00006400000c000b */
[----:B01----:R-:W-:Y:S01]  /*11330*/  ENDCOLLECTIVE ;  /* 0x000000000000791b */ /* 0x003fe20003800000 */
.L_x_544:
        /* <DEDUP_REMOVED lines=16> */
.L_x_545:
[----:B------:R-:W-:Y:S02]  /*11440*/  IMAD.MOV.U32 R13, RZ, RZ, R4 ;  /* 0x000000ffff0d7224 */ /* 0x000fe400078e0004 */
[----:B------:R-:W-:Y:S02]  /*11450*/  IMAD.MOV.U32 R12, RZ, RZ, 0x6 ;  /* 0x00000006ff0c7424 */ /* 0x000fe400078e00ff */
[----:B------:R-:W-:-:S07]  /*11460*/  IMAD.MOV.U32 R3, RZ, RZ, R14 ;  /* 0x000000ffff037224 */ /* 0x000fce00078e000e */
[----:B------:R-:W-:Y:S05]  /*11470*/  WARPSYNC.COLLECTIVE R15, `(.L_x_546) ;  /* 0x000000000f087348 */ /* 0x000fea0003c00000 */
[----:B------:R0:W1:Y:S02]  /*11480*/  SHFL.IDX P6, R14, R13, R12, R11 ;  /* 0x0000000c0d0e7389 */ /* 0x00006400000c000b */
[----:B01----:R-:W-:Y:S01]  /*11490*/  ENDCOLLECTIVE ;  /* 0x000000000000791b */ /* 0x003fe20003800000 */
.L_x_546:
        /* <DEDUP_REMOVED lines=16> */
.L_x_547:
[----:B------:R-:W-:Y:S02]  /*115a0*/  IMAD.MOV.U32 R13, RZ, RZ, R4 ;  /* 0x000000ffff0d7224 */ /* 0x000fe400078e0004 */
[----:B------:R-:W-:Y:S02]  /*115b0*/  IMAD.MOV.U32 R12, RZ, RZ, 0x7 ;  /* 0x00000007ff0c7424 */ /* 0x000fe400078e00ff */
[----:B------:R-:W-:-:S07]  /*115c0*/  IMAD.MOV.U32 R3, RZ, RZ, R14 ;  /* 0x000000ffff037224 */ /* 0x000fce00078e000e */
[----:B------:R-:W-:Y:S05]  /*115d0*/  WARPSYNC.COLLECTIVE R15, `(.L_x_548) ;  /* 0x000000000f087348 */ /* 0x000fea0003c00000 */
[----:B------:R0:W1:Y:S02]  /*115e0*/  SHFL.IDX P6, R14, R13, R12, R11 ;  /* 0x0000000c0d0e7389 */ /* 0x00006400000c000b */
[----:B01----:R-:W-:Y:S01]  /*115f0*/  ENDCOLLECTIVE ;  /* 0x000000000000791b */ /* 0x003fe20003800000 */
.L_x_548:
[----:B------:R-:W-:-:S05]  /*11600*/  @!P0 LEA R3, P2, R8, R3, 0x1 ;  /* 0x0000000308038211 */ /* 0x000fca00078408ff */
[----:B------:R-:W-:-:S05]  /*11610*/  @!P0 IMAD.X R2, RZ, RZ, R2, P2 ;  /* 0x000000ffff028224 */ /* 0x000fca00010e0602 */
[----:B------:R-:W-:Y:S01]  /*11620*/  @!P0 LOP3.LUT R3, R3, R2, RZ, 0x3c, !PT ;  /* 0x0000000203038212 */ /* 0x000fe200078e3cff */
[----:B------:R-:W-:-:S03]  /*11630*/  IMAD.MOV.U32 R13, RZ, RZ, R0 ;  /* 0x000000ffff0d7224 */ /* 0x000fc600078e0000 */
[----:B------:R-:W-:-:S04]  /*11640*/  @!P0 LOP3.LUT R2, R3, R2, RZ, 0x3c, !PT ;  /* 0x0000000203028212 */ /* 0x000fc800078e3cff */
[----:B------:R-:W-:Y:S01]  /*11650*/  @!P0 LOP3.LUT R3, R3, R2, RZ, 0x3c, !PT ;  /* 0x0000000203038212 */ /* 0x000fe200078e3cff */
[----:B------:R-:W-:-:S04]  /*11660*/  IMAD.MOV.U32 R4, RZ, RZ, R14 ;  /* 0x000000ffff047224 */ /* 0x000fc800078e000e */
[----:B------:R-:W-:Y:S01]  /*11670*/  @!PT LDS RZ, [RZ] ;  /* 0x00000000fffff984 */ /* 0x000fe20000000800 */
[----:B------:R-:W-:Y:S01]  /*11680*/  @!PT LDS RZ, [RZ] ;  /* 0x00000000fffff984 */ /* 0x000fe20000000800 */
[----:B------:R-:W-:Y:S01]  /*11690*/  @!PT LDS RZ, [RZ] ;  /* 0x00000000fffff984 */ /* 0x000fe20000000800 */
[----:B------:R0:W-:Y:S03]  /*116a0*/  @!P0 LDGSTS.E.BYPASS.LTC128B.128 [R36+0x1b400], desc[UR50][R2.64], !P1 ;  /* 0x1b40000002248fae */ /* 0x0001e6000c901d72 */
[----:B0-----:R-:W-:Y:S05]  /*116b0*/  WARPSYNC.COLLECTIVE R15, `(.L_x_549) ;  /* 0x000000000f087348 */ /* 0x001fea0003c00000 */
[----:B------:R1:W2:Y:S02]  /*116c0*/  SHFL.IDX P6, R14, R13, R12, R11 ;  /* 0x0000000c0d0e7389 */ /* 0x0002a400000c000b */
[----:B012---:R-:W-:Y:S01]  /*116d0*/  ENDCOLLECTIVE ;  /* 0x000000000000791b */ /* 0x007fe20003800000 */
.L_x_549:
[----:B------:R-:W-:Y:S05]  /*116e0*/  BRA `(.L_x_550) ;  /* 0xffffffc000607947 */ /* 0x000fea000383ffff */
.L_x_466:
[----:B0-----:R0:W1:Y:S02]  /*116f0*/  SYNCS.PHASECHK.TRANS64.TRYWAIT P0, [R22+URZ+0x22820], R3 ;  /* 0x02282003160075a7 */ /* 0x001064000800017f */
[----:B-1----:R-:W-:Y:S05]  /*11700*/  @!P0 NANOSLEEP.SYNCS 0x989680 ;  /* 0x009896800000895d */ /* 0x002fea0003900000 */
[----:B------:R-:W1:Y:S02]  /*11710*/  @!P0 SYNCS.PHASECHK.TRANS64 P0, [R22+URZ+0x22820], R3 ;  /* 0x02282003160085a7 */ /* 0x000e64000800007f */
[----:B-1----:R-:W-:Y:S05]  /*11720*/  @!P0 BRA `(.L_x_466) ;  /* 0xfffffffc00f08947 */ /* 0x002fea000383ffff */
[----:B------:R-:W-:Y:S05]  /*11730*/  BRA `(.L_x_551) ;  /* 0xffffffc000bc7947 */ /* 0x000fea000383ffff */
.L_x_469:
[----:B-1----:R1:W2:Y:S02]  /*11740*/  SYNCS.PHASECHK.TRANS64.TRYWAIT P0, [R33+URZ+0x22860], R0 ;  /* 0x02286000210075a7 */ /* 0x0022a4000800017f */
[----:B--2---:R-:W-:Y:S05]  /*11750*/  @!P0 NANOSLEEP.SYNCS 0x989680 ;  /* 0x009896800000895d */ /* 0x004fea0003900000 */
[----:B------:R-:W2:Y:S02]  /*11760*/  @!P0 SYNCS.PHASECHK.TRANS64 P0, [R33+URZ+0x22860], R0 ;  /* 0x02286000210085a7 */ /* 0x000ea4000800007f */
[----:B--2---:R-:W-:Y:S05]  /*11770*/  @!P0 BRA `(.L_x_469) ;  /* 0xfffffffc00f08947 */ /* 0x004fea000383ffff */
[----:B------:R-:W-:Y:S05]  /*11780*/  BRA `(.L_x_552) ;  /* 0xffffffc000cc7947 */ /* 0x000fea000383ffff */
.L_x_470:
        /* <DEDUP_REMOVED lines=8> */
.L_x_554:
[----:B------:R-:W-:Y:S05]  /*11810*/  BSYNC B0 ;  /* 0x0000000000007941 */ /* 0x000fea0003800000 */
.L_x_553:
[----:B------:R-:W0:Y:S01]  /*11820*/  S2R R7, SR_TID.X ;  /* 0x0000000000077919 */ /* 0x000e220000002100 */
[----:B------:R-:W-:Y:S01]  /*11830*/  IMAD.MOV.U32 R13, RZ, RZ, R5 ;  /* 0x000000ffff0d7224 */ /* 0x000fe200078e0005 */
[C---:B------:R-:W-:Y:S01]  /*11840*/  LOP3.LUT P2, RZ, R25.reuse, 0x2, RZ, 0xc0, !PT ;  /* 0x0000000219ff7812 */ /* 0x040fe2000784c0ff */
[----:B------:R-:W-:Y:S01]  /*11850*/  IMAD.MOV.U32 R12, RZ, RZ, RZ ;  /* 0x000000ffff0c7224 */ /* 0x000fe200078e00ff */
[----:B------:R-:W-:Y:S01]  /*11860*/  LOP3.LUT P1, RZ, R25, 0x4, RZ, 0xc0, !PT ;  /* 0x0000000419ff7812 */ /* 0x000fe2000782c0ff */
[----:B------:R-:W-:Y:S02]  /*11870*/  IMAD.MOV.U32 R11, RZ, RZ, 0x181f ;  /* 0x0000181fff0b7424 */ /* 0x000fe400078e00ff */
[----:B------:R-:W-:Y:S01]  /*11880*/  IMAD.MOV.U32 R15, RZ, RZ, -0x1 ;  /* 0xffffffffff0f7424 */ /* 0x000fe200078e00ff */
[----:B------:R-:W-:Y:S01]  /*11890*/  ISETP.LT.OR P4, PT, R32, 0x1, !P1 ;  /* 0x000000012000780c */ /* 0x000fe20004f81670 */
[----:B------:R-:W-:Y:S02]  /*118a0*/  IMAD.MOV.U32 R3, RZ, RZ, R14 ;  /* 0x000000ffff037224 */ /* 0x000fe400078e000e */
[----:B------:R-:W-:-:S10]  /*118b0*/  IMAD R4, R4, 0x2, R22 ;  /* 0x0000000204047824 */ /* 0x000fd400078e0216 */
[----:B0-----:R-:W-:Y:S05]  /*118c0*/  WARPSYNC.COLLECTIVE R15, `(.L_x_555) ;  /* 0x000000000f087348 */ /* 0x001fea0003c00000 */
[----:B------:R1:W2:Y:S02]  /*118d0*/  SHFL.IDX P6, R14, R13, R12, R11 ;  /* 0x0000000c0d0e7389 */ /* 0x0002a400000c000b */
[----:B012---:R-:W-:Y:S01]  /*118e0*/  ENDCOLLECTIVE ;  /* 0x000000000000791b */ /* 0x007fe20003800000 */
.L_x_555:
[----:B------:R-:W-:Y:S02]  /*118f0*/  IMAD.MOV.U32 R13, RZ, RZ, R6 ;  /* 0x000000ffff0d7224 */ /* 0x000fe400078e0006 */
[----:B------:R-:W-:Y:S02]  /*11900*/  IMAD.MOV.U32 R12, RZ, RZ, 0x1 ;  /* 0x00000001ff0c7424 */ /* 0x000fe400078e00ff */
[----:B------:R-:W-:-:S05]  /*11910*/  IMAD.SHL.U32 R7, R7, 0x8, RZ ;  /* 0x0000000807077824 */ /* 0x000fca00078e00ff */
[----:B------:R-:W-:-:S05]  /*11920*/  LOP3.LUT R7, R7, 0x38, RZ, 0xc0, !PT ;  /* 0x0000003807077812 */ /* 0x000fca00078ec0ff */
[----:B------:R-:W-:Y:S01]  /*11930*/  IMAD.SHL.U32 R0, R7, 0x2, RZ ;  /* 0x0000000207007824 */ /* 0x000fe200078e00ff */
[----:B------:R-:W-:-:S04]  /*11940*/  LOP3.LUT R7, R25, 0x1, RZ, 0xc0, !PT ;  /* 0x0000000119077812 */ /* 0x000fc800078ec0ff */
[----:B------:R-:W-:Y:S02]  /*11950*/  IADD3 R2, P0, R14, R0, RZ ;  /* 0x000000000e027210 */ /* 0x000fe40007f1e0ff */
[----:B------:R-:W-:-:S13]  /*11960*/  ISETP.NE.U32.AND P3, PT, R7, 0x1, PT ;  /* 0x000000010700780c */ /* 0x000fda0003f65070 */
[----:B------:R-:W-:Y:S05]  /*11970*/  WARPSYNC.COLLECTIVE R15, `(.L_x_556) ;  /* 0x000000000f087348 */ /* 0x000fea0003c00000 */
[----:B------:R0:W1:Y:S02]  /*11980*/  SHFL.IDX P6, R14, R13, R12, R11 ;  /* 0x0000000c0d0e7389 */ /* 0x00006400000c000b */
[----:B01----:R-:W-:Y:S01]  /*11990*/  ENDCOLLECTIVE ;  /* 0x000000000000791b */ /* 0x003fe20003800000 */
.L_x_556:
[----:B------:R-:W-:Y:S01]  /*119a0*/  IMAD.X R3, RZ, RZ, R3, P0 ;  /* 0x000000ffff037224 */ /* 0x000fe200000e0603 */
[----:B------:R-:W-:Y:S01]  /*119b0*/  ISETP.LT.OR P0, PT, R32, 0x1, P3 ;  /* 0x000000012000780c */ /* 0x000fe20001f01670 */
[----:B------:R-:W-:-:S12]  /*119c0*/  IMAD.MOV.U32 R13, RZ, RZ, R5 ;  /* 0x000000ffff0d7224 */ /* 0x000fd800078e0005 */
[----:B------:R-:W-:Y:S01]  /*119d0*/  @!PT LDS RZ, [RZ] ;  /* 0x00000000fffff984 */ /* 0x000fe20000000800 */
[----:B------:R-:W-:Y:S01]  /*119e0*/  @!PT LDS RZ, [RZ] ;  /* 0x00000000fffff984 */ /* 0x000fe20000000800 */
[----:B------:R-:W-:Y:S01]  /*119f0*/  @!PT LDS RZ, [RZ] ;  /* 0x00000000fffff984 */ /* 0x000fe20000000800 */
[----:B------:R-:W-:Y:S01]  /*11a00*/  LDGSTS.E.BYPASS.LTC128B.128 [R4+0x400], desc[UR50][R2.64], !P0 ;  /* 0x0040000002047fae */ /* 0x000fe2000c101d72 */
[----:B------:R-:W-:-:S13]  /*11a10*/  ISETP.LT.OR P0, PT, R32, 0x1, !P2 ;  /* 0x000000012000780c */ /* 0x000fda0005701670 */
[----:B------:R-:W-:Y:S01]  /*11a20*/  LDGSTS.E.BYPASS.LTC128B.128 [R4+0x3400], desc[UR50][R2.64+0x80], !P0 ;  /* 0x0340008002047fae */ /* 0x000fe2000c101d72 */
[----:B------:R-:W-:-:S03]  /*11a30*/  LOP3.LUT P0, RZ, R25, 0x8, RZ, 0xc0, !PT ;  /* 0x0000000819ff7812 */ /* 0x000fc6000780c0ff */
[----:B------:R-:W-:Y:S01]  /*11a40*/  LDGSTS.E.BYPASS.LTC128B.128 [R4+0x6400], desc[UR50][R2.64+0x100], !P4 ;  /* 0x0640010002047fae */ /* 0x000fe2000e101d72 */
[----:B------:R-:W-:-:S13]  /*11a50*/  ISETP.LT.OR P4, PT, R32, 0x1, !P0 ;  /* 0x000000012000780c */ /* 0x000fda0004781670 */
[----:B------:R0:W-:Y:S02]  /*11a60*/  LDGSTS.E.BYPASS.LTC128B.128 [R4+0x9400], desc[UR50][R2.64+0x180], !P4 ;  /* 0x0940018002047fae */ /* 0x0001e4000e101d72 */
[----:B0-----:R-:W-:-:S07]  /*11a70*/  IMAD.MOV.U32 R3, RZ, RZ, R14 ;  /* 0x000000ffff037224 */ /* 0x001fce00078e000e */
[----:B------:R-:W-:Y:S05]  /*11a80*/  WARPSYNC.COLLECTIVE R15, `(.L_x_557) ;  /* 0x000000000f087348 */ /* 0x000fea0003c00000 */
[----:B------:R0:W1:Y:S02]  /*11a90*/  SHFL.IDX P6, R14, R13, R12, R11 ;  /* 0x0000000c0d0e7389 */ /* 0x00006400000c000b */
[----:B01----:R-:W-:Y:S01]  /*11aa0*/  ENDCOLLECTIVE ;  /* 0x000000000000791b */ /* 0x003fe20003800000 */
.L_x_557:
[----:B------:R-:W-:Y:S02]  /*11ab0*/  IMAD.MOV.U32 R13, RZ, RZ, R6 ;  /* 0x000000ffff0d7224 */ /* 0x000fe400078e0006 */
[----:B------:R-:W-:Y:S01]  /*11ac0*/  IMAD.MOV.U32 R12, RZ, RZ, 0x2 ;  /* 0x00000002ff0c7424 */ /* 0x000fe200078e00ff */
[----:B------:R-:W-:-:S13]  /*11ad0*/  IADD3 R2, P4, R14, R0, RZ ;  /* 0x000000000e027210 */ /* 0x000fda0007f9e0ff */
[----:B------:R-:W-:Y:S05]  /*11ae0*/  WARPSYNC.COLLECTIVE R15, `(.L_x_558) ;  /* 0x000000000f087348 */ /* 0x000fea0003c00000 */
[----:B------:R0:W1:Y:S02]  /*11af0*/  SHFL.IDX P6, R14, R13, R12, R11 ;  /* 0x0000000c0d0e7389 */ /* 0x00006400000c000b */
[----:B01----:R-:W-:Y:S01]  /*11b00*/  ENDCOLLECTIVE ;  /* 0x000000000000791b */ /* 0x003fe20003800000 */
.L_x_558:
        /* <DEDUP_REMOVED lines=9> */
[----:B------:R-:W-:-:S13]  /*11ba0*/  ISETP.LT.OR P4, PT, R32, 0x11, !P1 ;  /* 0x000000112000780c */ /* 0x000fda0004f81670 */
[----:B------:R-:W-:Y:S01]  /*11bb0*/  LDGSTS.E.BYPASS.LTC128B.128 [R4+0x6c00], desc[UR50][R2.64+0x100], !P4 ;  /* 0x06c0010002047fae */ /* 0x000fe2000e101d72 */
[----:B------:R-:W-:-:S13]  /*11bc0*/  ISETP.LT.OR P4, PT, R32, 0x11, !P0 ;  /* 0x000000112000780c */ /* 0x000fda0004781670 */
[----:B------:R0:W-:Y:S02]  /*11bd0*/  LDGSTS.E.BYPASS.LTC128B.128 [R4+0x9c00], desc[UR50][R2.64+0x180], !P4 ;  /* 0x09c0018002047fae */ /* 0x0001e4000e101d72 */
[----:B0-----:R-:W-:-:S07]  /*11be0*/  IMAD.MOV.U32 R3, RZ, RZ, R14 ;  /* 0x000000ffff037224 */ /* 0x001fce00078e000e */
[----:B------:R-:W-:Y:S05]  /*11bf0*/  WARPSYNC.COLLECTIVE R15, `(.L_x_559) ;  /* 0x000000000f087348 */ /* 0x000fea0003c00000 */
[----:B------:R0:W1:Y:S02]  /*11c00*/  SHFL.IDX P6, R14, R13, R12, R11 ;  /* 0x0000000c0d0e7389 */ /* 0x00006400000c000b */
[----:B01----:R-:W-:Y:S01]  /*11c10*/  ENDCOLLECTIVE ;  /* 0x000000000000791b */ /* 0x003fe20003800000 */
.L_x_559:
[----:B------:R-:W-:Y:S02]  /*11c20*/  IMAD.MOV.U32 R13, RZ, RZ, R6 ;  /* 0x000000ffff0d7224 */ /* 0x000fe400078e0006 */
[----:B------:R-:W-:Y:S01]  /*11c30*/  IMAD.MOV.U32 R12, RZ, RZ, 0x3 ;  /* 0x00000003ff0c7424 */ /* 0x000fe200078e00ff */
[----:B------:R-:W-:-:S13]  /*11c40*/  IADD3 R2, P4, R14, R0, RZ ;  /* 0x000000000e027210 */ /* 0x000fda0007f9e0ff */
[----:B------:R-:W-:Y:S05]  /*11c50*/  WARPSYNC.COLLECTIVE R15, `(.L_x_560) ;  /* 0x000000000f087348 */ /* 0x000fea0003c00000 */
[----:B------:R0:W1:Y:S02]  /*11c60*/  SHFL.IDX P6, R14, R13, R12, R11 ;  /* 0x0000000c0d0e7389 */ /* 0x00006400000c000b */
[----:B01----:R-:W-:Y:S01]  /*11c70*/  ENDCOLLECTIVE ;  /* 0x000000000000791b */ /* 0x003fe20003800000 */
.L_x_560:
        /* <DEDUP_REMOVED lines=17> */
.L_x_561:
[----:B------:R-:W-:Y:S02]  /*11d90*/  IMAD.MOV.U32 R13, RZ, RZ, R6 ;  /* 0x000000ffff0d7224 */ /* 0x000fe400078e0006 */
[----:B------:R-:W-:Y:S01]  /*11da0*/  IMAD.MOV.U32 R12, RZ, RZ, 0x4 ;  /* 0x00000004ff0c7424 */ /* 0x000fe200078e00ff */
[----:B------:R-:W-:-:S13]  /*11db0*/  IADD3 R2, P4, R14, R0, RZ ;  /* 0x000000000e027210 */ /* 0x000fda0007f9e0ff */
[----:B------:R-:W-:Y:S05]  /*11dc0*/  WARPSYNC.COLLECTIVE R15, `(.L_x_562) ;  /* 0x000000000f087348 */ /* 0x000fea0003c00000 */
[----:B------:R0:W1:Y:S02]  /*11dd0*/  SHFL.IDX P6, R14, R13, R12, R11 ;  /* 0x0000000c0d0e7389 */ /* 0x00006400000c000b */
[----:B01----:R-:W-:Y:S01]  /*11de0*/  ENDCOLLECTIVE ;  /* 0x000000000000791b */ /* 0x003fe20003800000 */
.L_x_562:
        /* <DEDUP_REMOVED lines=17> */
.L_x_563:
[----:B------:R-:W-:Y:S02]  /*11f00*/  IMAD.MOV.U32 R13, RZ, RZ, R6 ;  /* 0x000000ffff0d7224 */ /* 0x000fe400078e0006 */
[----:B------:R-:W-:Y:S01]  /*11f10*/  IMAD.MOV.U32 R12, RZ, RZ, 0x5 ;  /* 0x00000005ff0c7424 */ /* 0x000fe200078e00ff */
[----:B------:R-:W-:-:S13]  /*11f20*/  IADD3 R2, P4, R14, R0, RZ ;  /* 0x000000000e027210 */ /* 0x000fda0007f9e0ff */
[----:B------:R-:W-:Y:S05]  /*11f30*/  WARPSYNC.COLLECTIVE R15, `(.L_x_564) ;  /* 0x000000000f087348 */ /* 0x000fea0003c00000 */
[----:B------:R0:W1:Y:S02]  /*11f40*/  SHFL.IDX P6, R14, R13, R12, R11 ;  /* 0x0000000c0d0e7389 */ /* 0x00006400000c000b */
[----:B01----:R-:W-:Y:S01]  /*11f50*/  ENDCOLLECTIVE ;  /* 0x000000000000791b */ /* 0x003fe20003800000 */
.L_x_564:
        /* <DEDUP_REMOVED lines=12> */
.L_x_565:
        /* <DEDUP_REMOVED lines=9> */
.L_x_477:
[----:B0-----:R0:W1:Y:S02]  /*120b0*/  SYNCS.PHASECHK.TRANS64.TRYWAIT P0, [R10+URZ+0x22840], R20 ;  /* 0x022840140a0075a7 */ /* 0x001064000800017f */
[----:B-1----:R-:W-:Y:S05]  /*120c0*/  @!P0 NANOSLEEP.SYNCS 0x989680 ;  /* 0x009896800000895d */ /* 0x002fea0003900000 */
[----:B------:R-:W1:Y:S02]  /*120d0*/  @!P0 SYNCS.PHASECHK.TRANS64 P0, [R10+URZ+0x22840], R20 ;  /* 0x022840140a0085a7 */ /* 0x000e64000800007f */
[----:B-1----:R-:W-:Y:S05]  /*120e0*/  @!P0 BRA `(.L_x_477) ;  /* 0xfffffffc00f08947 */ /* 0x002fea000383ffff */
[----:B------:R-:W-:Y:S05]  /*120f0*/  BRA `(.L_x_567) ;  /* 0xffffffc400307947 */ /* 0x000fea000383ffff */
.L_x_478:
[----:B------:R-:W-:Y:S01]  /*12100*/  BSSY B1, `(.L_x_568) ;  /* 0x0000008000017945 */ /* 0x000fe20003800000 */
[----:B------:R-:W-:Y:S02]  /*12110*/  IMAD.MOV.U32 R13, RZ, RZ, R8 ;  /* 0x000000ffff0d7224 */ /* 0x000fe400078e0008 */
[----:B------:R-:W-:Y:S02]  /*12120*/  IMAD.MOV.U32 R12, RZ, RZ, RZ ;  /* 0x000000ffff0c7224 */ /* 0x000fe400078e00ff */
[----:B------:R-:W-:Y:S02]  /*12130*/  IMAD.MOV.U32 R11, RZ, RZ, 0x181f ;  /* 0x0000181fff0b7424 */ /* 0x000fe400078e00ff */
[----:B------:R-:W-:-:S07]  /*12140*/  IMAD.MOV.U32 R15, RZ, RZ, -0x1 ;  /* 0xffffffffff0f7424 */ /* 0x000fce00078e00ff */
[----:B0-----:R-:W-:Y:S05]  /*12150*/  WARPSYNC.COLLECTIVE R15, `(.L_x_569) ;  /* 0x000000000f087348 */ /* 0x001fea0003c00000 */
[----:B------:R1:W2:Y:S02]  /*12160*/  SHFL.IDX P6, R14, R13, R12, R11 ;  /* 0x0000000c0d0e7389 */ /* 0x0002a400000c000b */
[----:B012---:R-:W-:Y:S01]  /*12170*/  ENDCOLLECTIVE ;  /* 0x000000000000791b */ /* 0x007fe20003800000 */
.L_x_569:
[----:B------:R-:W-:Y:S05]  /*12180*/  BSYNC B1 ;  /* 0x0000000000017941 */ /* 0x000fea0003800000 */
.L_x_568:
[----:B------:R-:W-:Y:S02]  /*12190*/  IMAD.MOV.U32 R13, RZ, RZ, R6 ;  /* 0x000000ffff0d7224 */ /* 0x000fe400078e0006 */
        /* <DEDUP_REMOVED lines=8> */
.L_x_570:
[----:B------:R-:W-:Y:S02]  /*12220*/  IMAD.MOV.U32 R13, RZ, RZ, R8 ;  /* 0x000000ffff0d7224 */ /* 0x000fe400078e0008 */
[----:B------:R-:W-:Y:S02]  /*12230*/  IMAD.MOV.U32 R12, RZ, RZ, 0x1 ;  /* 0x00000001ff0c7424 */ /* 0x000fe400078e00ff */
[----:B------:R-:W-:-:S07]  /*12240*/  IMAD.MOV.U32 R2, RZ, RZ, R14 ;  /* 0x000000ffff027224 */ /* 0x000fce00078e000e */
[----:B------:R-:W-:Y:S05]  /*12250*/  WARPSYNC.COLLECTIVE R15, `(.L_x_571) ;  /* 0x000000000f087348 */ /* 0x000fea0003c00000 */
[----:B------:R0:W1:Y:S02]  /*12260*/  SHFL.IDX P6, R14, R13, R12, R11 ;  /* 0x0000000c0d0e7389 */ /* 0x00006400000c000b */
[----:B01----:R-:W-:Y:S01]  /*12270*/  ENDCOLLECTIVE ;  /* 0x000000000000791b */ /* 0x003fe20003800000 */
.L_x_571:
[----:B------:R-:W-:-:S05]  /*12280*/  IADD3 R2, P0, R2, R0, RZ ;  /* 0x0000000002027210 */ /* 0x000fca0007f1e0ff */
        /* <DEDUP_REMOVED lines=10> */
.L_x_572:
[----:B------:R-:W-:Y:S02]  /*12330*/  IMAD.MOV.U32 R13, RZ, RZ, R8 ;  /* 0x000000ffff0d7224 */ /* 0x000fe400078e0008 */
[----:B------:R-:W-:Y:S02]  /*12340*/  IMAD.MOV.U32 R12, RZ, RZ, 0x2 ;  /* 0x00000002ff0c7424 */ /* 0x000fe400078e00ff */
[----:B------:R-:W-:-:S07]  /*12350*/  IMAD.MOV.U32 R2, RZ, RZ, R14 ;  /* 0x000000ffff027224 */ /* 0x000fce00078e000e */
[----:B------:R-:W-:Y:S05]  /*12360*/  WARPSYNC.COLLECTIVE R15, `(.L_x_573) ;  /* 0x000000000f087348 */ /* 0x000fea0003c00000 */
[----:B------:R0:W1:Y:S02]  /*12370*/  SHFL.IDX P6, R14, R13, R12, R11 ;  /* 0x0000000c0d0e7389 */ /* 0x00006400000c000b */
[----:B01----:R-:W-:Y:S01]  /*12380*/  ENDCOLLECTIVE ;  /* 0x000000000000791b */ /* 0x003fe20003800000 */
.L_x_573:
        /* <DEDUP_REMOVED lines=11> */
.L_x_574:
[----:B------:R-:W-:Y:S02]  /*12440*/  IMAD.MOV.U32 R13, RZ, RZ, R8 ;  /* 0x000000ffff0d7224 */ /* 0x000fe400078e0008 */
[----:B------:R-:W-:Y:S02]  /*12450*/  IMAD.MOV.U32 R12, RZ, RZ, 0x3 ;  /* 0x00000003ff0c7424 */ /* 0x000fe400078e00ff */
[----:B------:R-:W-:-:S07]  /*12460*/  IMAD.MOV.U32 R2, RZ, RZ, R14 ;  /* 0x000000ffff027224 */ /* 0x000fce00078e000e */
[----:B------:R-:W-:Y:S05]  /*12470*/  WARPSYNC.COLLECTIVE R15, `(.L_x_575) ;  /* 0x000000000f087348 */ /* 0x000fea0003c00000 */
[----:B------:R0:W1:Y:S02]  /*12480*/  SHFL.IDX P6, R14, R13, R12, R11 ;  /* 0x0000000c0d0e7389 */ /* 0x00006400000c000b */
[----:B01----:R-:W-:Y:S01]  /*12490*/  ENDCOLLECTIVE ;  /* 0x000000000000791b */ /* 0x003fe20003800000 */
.L_x_575:
        /* <DEDUP_REMOVED lines=11> */
.L_x_576:
[----:B------:R-:W-:Y:S02]  /*12550*/  IMAD.MOV.U32 R13, RZ, RZ, R8 ;  /* 0x000000ffff0d7224 */ /* 0x000fe400078e0008 */
[----:B------:R-:W-:Y:S02]  /*12560*/  IMAD.MOV.U32 R12, RZ, RZ, 0x4 ;  /* 0x00000004ff0c7424 */ /* 0x000fe400078e00ff */
[----:B------:R-:W-:-:S07]  /*12570*/  IMAD.MOV.U32 R2, RZ, RZ, R14 ;  /* 0x000000ffff027224 */ /* 0x000fce00078e000e */
[----:B------:R-:W-:Y:S05]  /*12580*/  WARPSYNC.COLLECTIVE R15, `(.L_x_577) ;  /* 0x000000000f087348 */ /* 0x000fea0003c00000 */
[----:B------:R0:W1:Y:S02]  /*12590*/  SHFL.IDX P6, R14, R13, R12, R11 ;  /* 0x0000000c0d0e7389 */ /* 0x00006400000c000b */
[----:B01----:R-:W-:Y:S01]  /*125a0*/  ENDCOLLECTIVE ;  /* 0x000000000000791b */ /* 0x003fe20003800000 */
.L_x_577:
        /* <DEDUP_REMOVED lines=11> */
.L_x_578:
[----:B------:R-:W-:Y:S02]  /*12660*/  IMAD.MOV.U32 R13, RZ, RZ, R8 ;  /* 0x000000ffff0d7224 */ /* 0x000fe400078e0008 */
[----:B------:R-:W-:Y:S02]  /*12670*/  IMAD.MOV.U32 R12, RZ, RZ, 0x5 ;  /* 0x00000005ff0c7424 */ /* 0x000fe400078e00ff */
[----:B------:R-:W-:-:S07]  /*12680*/  IMAD.MOV.U32 R2, RZ, RZ, R14 ;  /* 0x000000ffff027224 */ /* 0x000fce00078e000e */
[----:B------:R-:W-:Y:S05]  /*12690*/  WARPSYNC.COLLECTIVE R15, `(.L_x_579) ;  /* 0x000000000f087348 */ /* 0x000fea0003c00000 */
[----:B------:R0:W1:Y:S02]  /*126a0*/  SHFL.IDX P6, R14, R13, R12, R11 ;  /* 0x0000000c0d0e7389 */ /* 0x00006400000c000b */
[----:B01----:R-:W-:Y:S01]  /*126b0*/  ENDCOLLECTIVE ;  /* 0x000000000000791b */ /* 0x003fe20003800000 */
.L_x_579:
[----:B------:R-:W-:-:S05]  /*126c0*/  IADD3 R2, P0, R2, R0, RZ ;  /* 0x0000000002027210 */ /* 0x000fca0007f1e0ff */
        /* <DEDUP_REMOVED lines=10> */
.L_x_580:
[----:B------:R-:W-:Y:S05]  /*12770*/  BRA `(.L_x_581) ;  /* 0xffffffc000587947 */ /* 0x000fea000383ffff */
.L_x_483:
[----:B--2---:R2:W3:Y:S02]  /*12780*/  SYNCS.PHASECHK.TRANS64.TRYWAIT P0, [R10+URZ+0x22860], R20 ;  /* 0x022860140a0075a7 */ /* 0x0044e4000800017f */
[----:B---3--:R-:W-:Y:S05]  /*12790*/  @!P0 NANOSLEEP.SYNCS 0x989680 ;  /* 0x009896800000895d */ /* 0x008fea0003900000 */
[----:B------:R-:W3:Y:S02]  /*127a0*/  @!P0 SYNCS.PHASECHK.TRANS64 P0, [R10+URZ+0x22860], R20 ;  /* 0x022860140a0085a7 */ /* 0x000ee4000800007f */
[----:B---3--:R-:W-:Y:S05]  /*127b0*/  @!P0 BRA `(.L_x_483) ;  /* 0xfffffffc00f08947 */ /* 0x008fea000383ffff */
[----:B------:R-:W-:Y:S05]  /*127c0*/  BRA `(.L_x_582) ;  /* 0xffffffc000a87947 */ /* 0x000fea000383ffff */
.L_x_484:
[----:B------:R-:W-:Y:S01]  /*127d0*/  BSSY B1, `(.L_x_583) ;  /* 0x0000008000017945 */ /* 0x000fe20003800000 */
[----:B------:R-:W-:Y:S02]  /*127e0*/  IMAD.MOV.U32 R13, RZ, RZ, R25 ;  /* 0x000000ffff0d7224 */ /* 0x000fe400078e0019 */
[----:B------:R-:W-:Y:S02]  /*127f0*/  IMAD.MOV.U32 R12, RZ, RZ, RZ ;  /* 0x000000ffff0c7224 */ /* 0x000fe400078e00ff */
[----:B------:R-:W-:Y:S02]  /*12800*/  IMAD.MOV.U32 R11, RZ, RZ, 0x181f ;  /* 0x0000181fff0b7424 */ /* 0x000fe400078e00ff */
[----:B------:R-:W-:-:S07]  /*12810*/  IMAD.MOV.U32 R15, RZ, RZ, -0x1 ;  /* 0xffffffffff0f7424 */ /* 0x000fce00078e00ff */
[----:B-1----:R-:W-:Y:S05]  /*12820*/  WARPSYNC.COLLECTIVE R15, `(.L_x_584) ;  /* 0x000000000f087348 */ /* 0x002fea0003c00000 */
[----:B------:R0:W2:Y:S02]  /*12830*/  SHFL.IDX P6, R14, R13, R12, R11 ;  /* 0x0000000c0d0e7389 */ /* 0x0000a400000c000b */
[----:B012---:R-:W-:Y:S01]  /*12840*/  ENDCOLLECTIVE ;  /* 0x000000000000791b */ /* 0x007fe20003800000 */
.L_x_584:
[----:B------:R-:W-:Y:S05]  /*12850*/  BSYNC B1 ;  /* 0x0000000000017941 */ /* 0x000fea0003800000 */
.L_x_583:
        /* <DEDUP_REMOVED lines=9> */
.L_x_585:
[----:B------:R-:W-:Y:S02]  /*128f0*/  IMAD.MOV.U32 R13, RZ, RZ, R25 ;  /* 0x000000ffff0d7224 */ /* 0x000fe400078e0019 */
[----:B------:R-:W-:Y:S01]  /*12900*/  IMAD.MOV.U32 R12, RZ, RZ, 0x1 ;  /* 0x00000001ff0c7424 */ /* 0x000fe200078e00ff */
[----:B------:R-:W-:-:S13]  /*12910*/  IADD3 R2, P0, R14, R0, RZ ;  /* 0x000000000e027210 */ /* 0x000fda0007f1e0ff */
[----:B------:R-:W-:Y:S05]  /*12920*/  WARPSYNC.COLLECTIVE R15, `(.L_x_586) ;  /* 0x000000000f087348 */ /* 0x000fea0003c00000 */
[----:B------:R0:W1:Y:S02]  /*12930*/  SHFL.IDX P6, R14, R13, R12, R11 ;  /* 0x0000000c0d0e7389 */ /* 0x00006400000c000b */
[----:B01----:R-:W-:Y:S01]  /*12940*/  ENDCOLLECTIVE ;  /* 0x000000000000791b */ /* 0x003fe20003800000 */
.L_x_586:
        /* <DEDUP_REMOVED lines=13> */
.L_x_587:
[----:B------:R-:W-:Y:S02]  /*12a20*/  IMAD.MOV.U32 R13, RZ, RZ, R25 ;  /* 0x000000ffff0d7224 */ /* 0x000fe400078e0019 */
[----:B------:R-:W-:Y:S01]  /*12a30*/  IMAD.MOV.U32 R12, RZ, RZ, 0x2 ;  /* 0x00000002ff0c7424 */ /* 0x000fe200078e00ff */
[----:B------:R-:W-:-:S13]  /*12a40*/  IADD3 R2, P0, R14, R0, RZ ;  /* 0x000000000e027210 */ /* 0x000fda0007f1e0ff */
[----:B------:R-:W-:Y:S05]  /*12a50*/  WARPSYNC.COLLECTIVE R15, `(.L_x_588) ;  /* 0x000000000f087348 */ /* 0x000fea0003c00000 */
[----:B------:R0:W1:Y:S02]  /*12a60*/  SHFL.IDX P6, R14, R13, R12, R11 ;  /* 0x0000000c0d0e7389 */ /* 0x00006400000c000b */
[----:B01----:R-:W-:Y:S01]  /*12a70*/  ENDCOLLECTIVE ;  /* 0x000000000000791b */ /* 0x003fe20003800000 */
.L_x_588:
        /* <DEDUP_REMOVED lines=13> */
.L_x_589:
[----:B------:R-:W-:Y:S02]  /*12b50*/  IMAD.MOV.U32 R13, RZ, RZ, R25 ;  /* 0x000000ffff0d7224 */ /* 0x000fe400078e0019 */
[----:B------:R-:W-:Y:S02]  /*12b60*/  IMAD.MOV.U32 R12, RZ, RZ, 0x3 ;  /* 0x00000003ff0c7424 */ /* 0x000fe400078e00ff */
[----:B------:R-:W-:-:S07]  /*12b70*/  IMAD.MOV.U32 R8, RZ, RZ, R14 ;  /* 0x000000ffff087224 */ /* 0x000fce00078e000e */
[----:B------:R-:W-:Y:S05]  /*12b80*/  WARPSYNC.COLLECTIVE R15, `(.L_x_590) ;  /* 0x000000000f087348 */ /* 0x000fea0003c00000 */
[----:B------:R0:W1:Y:S02]  /*12b90*/  SHFL.IDX P6, R14, R13, R12, R11 ;  /* 0x0000000c0d0e7389 */ /* 0x00006400000c000b */
[----:B01----:R-:W-:Y:S01]  /*12ba0*/  ENDCOLLECTIVE ;  /* 0x000000000000791b */ /* 0x003fe20003800000 */
.L_x_590:
        /* <DEDUP_REMOVED lines=14> */
.L_x_591:
[----:B------:R-:W-:Y:S02]  /*12c90*/  IMAD.MOV.U32 R13, RZ, RZ, R25 ;  /* 0x000000ffff0d7224 */ /* 0x000fe400078e0019 */
[----:B------:R-:W-:Y:S01]  /*12ca0*/  IMAD.MOV.U32 R12, RZ, RZ, 0x4 ;  /* 0x00000004ff0c7424 */ /* 0x000fe200078e00ff */
[----:B------:R-:W-:-:S13]  /*12cb0*/  IADD3 R2, P0, R14, R0, RZ ;  /* 0x000000000e027210 */ /* 0x000fda0007f1e0ff */
[----:B------:R-:W-:Y:S05]  /*12cc0*/  WARPSYNC.COLLECTIVE R15, `(.L_x_592) ;  /* 0x000000000f087348 */ /* 0x000fea0003c00000 */
[----:B------:R0:W1:Y:S02]  /*12cd0*/  SHFL.IDX P6, R14, R13, R12, R11 ;  /* 0x0000000c0d0e7389 */ /* 0x00006400000c000b */
[----:B01----:R-:W-:Y:S01]  /*12ce0*/  ENDCOLLECTIVE ;  /* 0x000000000000791b */ /* 0x003fe20003800000 */
.L_x_592:
[----:B------:R-:W-:-:S05]  /*12cf0*/  IMAD.X R3, RZ, RZ, R5, P0 ;  /* 0x000000ffff037224 */ /* 0x000fca00000e0605 */
[----:B------:R-:W-:Y:S01]  /*12d00*/  @!PT LDS RZ, [RZ] ;  /* 0x00000000fffff984 */ /* 0x000fe20000000800 */
[----:B------:R-:W-:Y:S01]  /*12d10*/  @!PT LDS RZ, [RZ] ;  /* 0x00000000fffff984 */ /* 0x000fe20000000800 */
[----:B------:R-:W-:Y:S01]  /*12d20*/  @!PT LDS RZ, [RZ] ;  /* 0x00000000fffff984 */ /* 0x000fe20000000800 */
[----:B------:R-:W-:Y:S04]  /*12d30*/  LDGSTS.E.BYPASS.LTC128B.128 [R20+0x1c00], desc[UR50][R2.64], !P5 ;  /* 0x01c0000002147fae */ /* 0x000fe8000e901d72 */
[----:B------:R-:W-:Y:S01]  /*12d40*/  LDGSTS.E.BYPASS.LTC128B.128 [R20+0x4c00], desc[UR50][R2.64+0x80], !P4 ;  /* 0x04c0008002147fae */ /* 0x000fe2000e101d72 */
[----:B------:R-:W-:-:S03]  /*12d50*/  IMAD.MOV.U32 R13, RZ, RZ, R17 ;  /* 0x000000ffff0d7224 */ /* 0x000fc600078e0011 */
[----:B------:R-:W-:Y:S04]  /*12d60*/  LDGSTS.E.BYPASS.LTC128B.128 [R20+0x7c00], desc[UR50][R2.64+0x100], !P3 ;  /* 0x07c0010002147fae */ /* 0x000fe8000d901d72 */
[----:B------:R0:W-:Y:S02]  /*12d70*/  LDGSTS.E.BYPASS.LTC128B.128 [R20+0xac00], desc[UR50][R2.64+0x180], !P1 ;  /* 0x0ac0018002147fae */ /* 0x0001e4000c901d72 */
[----:B0-----:R-:W-:-:S07]  /*12d80*/  IMAD.MOV.U32 R3, RZ, RZ, R14 ;  /* 0x000000ffff037224 */ /* 0x001fce00078e000e */
[----:B------:R-:W-:Y:S05]  /*12d90*/  WARPSYNC.COLLECTIVE R15, `(.L_x_593) ;  /* 0x000000000f087348 */ /* 0x000fea0003c00000 */
[----:B------:R0:W1:Y:S02]  /*12da0*/  SHFL.IDX P6, R14, R13, R12, R11 ;  /* 0x0000000c0d0e7389 */ /* 0x00006400000c000b */
[----:B01----:R-:W-:Y:S01]  /*12db0*/  ENDCOLLECTIVE ;  /* 0x000000000000791b */ /* 0x003fe20003800000 */
.L_x_593:
[----:B------:R-:W-:Y:S02]  /*12dc0*/  IMAD.MOV.U32 R13, RZ, RZ, R25 ;  /* 0x000000ffff0d7224 */ /* 0x000fe400078e0019 */
[----:B------:R-:W-:Y:S01]  /*12dd0*/  IMAD.MOV.U32 R12, RZ, RZ, 0x5 ;  /* 0x00000005ff0c7424 */ /* 0x000fe200078e00ff */
[----:B------:R-:W-:-:S13]  /*12de0*/  IADD3 R2, P0, R14, R0, RZ ;  /* 0x000000000e027210 */ /* 0x000fda0007f1e0ff */
[----:B------:R-:W-:Y:S05]  /*12df0*/  WARPSYNC.COLLECTIVE R15, `(.L_x_594) ;  /* 0x000000000f087348 */ /* 0x000fea0003c00000 */
[----:B------:R0:W1:Y:S02]  /*12e00*/  SHFL.IDX P6, R14, R13, R12, R11 ;  /* 0x0000000c0d0e7389 */ /* 0x00006400000c000b */
[----:B01----:R-:W-:Y:S01]  /*12e10*/  ENDCOLLECTIVE ;  /* 0x000000000000791b */ /* 0x003fe20003800000 */
.L_x_594:
        /* <DEDUP_REMOVED lines=13> */
.L_x_595:
[----:B------:R-:W-:Y:S05]  /*12ef0*/  BRA `(.L_x_596) ;  /* 0xffffffbc00e87947 */ /* 0x000fea000383ffff */
.L_x_492:
[----:B------:R-:W-:Y:S01]  /*12f00*/  BSSY B0, `(.L_x_597) ;  /* 0x0000008000007945 */ /* 0x000fe20003800000 */
[----:B------:R-:W-:Y:S02]  /*12f10*/  IMAD.MOV.U32 R13, RZ, RZ, R16 ;  /* 0x000000ffff0d7224 */ /* 0x000fe400078e0010 */
[----:B------:R-:W-:Y:S02]  /*12f20*/  IMAD.MOV.U32 R12, RZ, RZ, RZ ;  /* 0x000000ffff0c7224 */ /* 0x000fe400078e00ff */
[----:B------:R-:W-:Y:S02]  /*12f30*/  IMAD.MOV.U32 R11, RZ, RZ, 0x1f ;  /* 0x0000001fff0b7424 */ /* 0x000fe400078e00ff */
[----:B------:R-:W-:-:S07]  /*12f40*/  IMAD.MOV.U32 R15, RZ, RZ, -0x1 ;  /* 0xffffffffff0f7424 */ /* 0x000fce00078e00ff */
[----:B01----:R-:W-:Y:S05]  /*12f50*/  WARPSYNC.COLLECTIVE R15, `(.L_x_598) ;  /* 0x000000000f087348 */ /* 0x003fea0003c00000 */
[----:B------:R2:W3:Y:S02]  /*12f60*/  SHFL.IDX P6, R14, R13, R12, R11 ;  /* 0x0000000c0d0e7389 */ /* 0x0004e400000c000b */
[----:B0123--:R-:W-:Y:S01]  /*12f70*/  ENDCOLLECTIVE ;  /* 0x000000000000791b */ /* 0x00ffe20003800000 */
.L_x_598:
[----:B------:R-:W-:Y:S05]  /*12f80*/  BSYNC B0 ;  /* 0x0000000000007941 */ /* 0x000fea0003800000 */
.L_x_597:
[----:B------:R-:W-:Y:S02]  /*12f90*/  IMAD.MOV.U32 R13, RZ, RZ, R16 ;  /* 0x000000ffff0d7224 */ /* 0x000fe400078e0010 */
[----:B------:R-:W-:Y:S02]  /*12fa0*/  IMAD.MOV.U32 R12, RZ, RZ, 0x1 ;  /* 0x00000001ff0c7424 */ /* 0x000fe400078e00ff */
[----:B------:R-:W-:Y:S02]  /*12fb0*/  IMAD.MOV.U32 R11, RZ, RZ, 0x1f ;  /* 0x0000001fff0b7424 */ /* 0x000fe400078e00ff */
[----:B------:R-:W-:Y:S02]  /*12fc0*/  IMAD.MOV.U32 R15, RZ, RZ, -0x1 ;  /* 0xffffffffff0f7424 */ /* 0x000fe400078e00ff */
[----:B------:R-:W-:Y:S02]  /*12fd0*/  IMAD.IADD R7, R19, 0x1, R9 ;  /* 0x0000000113077824 */ /* 0x000fe400078e0209 */
[----:B------:R-:W-:-:S07]  /*12fe0*/  IMAD.MOV.U32 R0, RZ, RZ, R14 ;  /* 0x000000ffff007224 */ /* 0x000fce00078e000e */
[----:B------:R-:W-:Y:S05]  /*12ff0*/  WARPSYNC.COLLECTIVE R15, `(.L_x_599) ;  /* 0x000000000f087348 */ /* 0x000fea0003c00000 */
[----:B------:R0:W1:Y:S02]  /*13000*/  SHFL.IDX P6, R14, R13, R12, R11 ;  /* 0x0000000c0d0e7389 */ /* 0x00006400000c000b */
[----:B01----:R-:W-:Y:S01]  /*13010*/  ENDCOLLECTIVE ;  /* 0x000000000000791b */ /* 0x003fe20003800000 */
.L_x_599:
[----:B------:R-:W-:Y:S02]  /*13020*/  ULDC UR4, c[0x0][0xc3c] ;  /* 0x00030f0000047ab9 */ /* 0x000fe40000000800 */
[----:B------:R-:W-:-:S13]  /*13030*/  ISETP.GE.OR P1, PT, R7, UR4, !P0 ;  /* 0x0000000407007c0c */ /* 0x000fda000c726670 */
[----:B------:R-:W0:Y:S08]  /*13040*/  @!P1 LDC.64 R2, c[0x0][0xc80] ;  /* 0x00032000ff029b82 */ /* 0x000e300000000a00 */
[----:B------:R-:W1:Y:S01]  /*13050*/  @!P1 LDC.64 R4, c[0x0][0xc78] ;  /* 0x00031e00ff049b82 */ /* 0x000e620000000a00 */
[----:B------:R-:W-:Y:S02]  /*13060*/  IMAD.MOV.U32 R11, RZ, RZ, RZ ;  /* 0x000000ffff0b7224 */ /* 0x000fe400078e00ff */
[----:B------:R-:W-:-:S02]  /*13070*/  IMAD.MOV.U32 R8, RZ, RZ, R14 ;  /* 0x000000ffff087224 */ /* 0x000fc400078e000e */
[----:B0-----:R-:W-:-:S05]  /*13080*/  @!P1 IMAD.WIDE R2, R7, 0x4, R2 ;  /* 0x0000000407029825 */ /* 0x001fca00078e0202 */
[----:B------:R1:W2:Y:S02]  /*13090*/  @!P1 LDG.E R6, desc[UR50][R2.64] ;  /* 0x0000003202069981 */ /* 0x0002a4000c1e1900 */
[----:B-1----:R-:W-:-:S05]  /*130a0*/  @!P1 IMAD.WIDE R2, R7, 0x4, R4 ;  /* 0x0000000407029825 */ /* 0x002fca00078e0204 */
[----:B------:R-:W3:Y:S01]  /*130b0*/  @!P1 LDG.E R5, desc[UR50][R2.64] ;  /* 0x0000003202059981 */ /* 0x000ee2000c1e1900 */
[----:B------:R-:W-:Y:S01]  /*130c0*/  IMAD.MOV.U32 R7, RZ, RZ, RZ ;  /* 0x000000ffff077224 */ /* 0x000fe200078e00ff */
[C---:B------:R-:W-:Y:S01]  /*130d0*/  ISETP.GE.U32.AND P2, PT, R9.reuse, 0x2, PT ;  /* 0x000000020900780c */ /* 0x040fe20003f46070 */
[----:B------:R-:W-:Y:S01]  /*130e0*/  IMAD.MOV.U32 R4, RZ, RZ, RZ ;  /* 0x000000ffff047224 */ /* 0x000fe200078e00ff */
[C---:B------:R-:W-:Y:S02]  /*130f0*/  ISETP.GE.U32.AND P3, PT, R9.reuse, 0x4, PT ;  /* 0x000000040900780c */ /* 0x040fe40003f66070 */
[C---:B------:R-:W-:Y:S02]  /*13100*/  ISETP.GE.U32.AND P4, PT, R9.reuse, 0x8, PT ;  /* 0x000000080900780c */ /* 0x040fe40003f86070 */
[----:B------:R-:W-:Y:S01]  /*13110*/  ISETP.GE.U32.AND P5, PT, R9, 0x10, PT ;  /* 0x000000100900780c */ /* 0x000fe20003fa6070 */
[----:B--2---:R-:W-:Y:S02]  /*13120*/  @!P1 IMAD.MOV.U32 R7, RZ, RZ, R6 ;  /* 0x000000ffff079224 */ /* 0x004fe400078e0006 */
[----:B------:R-:W-:-:S02]  /*13130*/  IMAD.MOV.U32 R6, RZ, RZ, RZ ;  /* 0x000000ffff067224 */ /* 0x000fc400078e00ff */
[----:B---3--:R-:W-:Y:S01]  /*13140*/  @!P1 IMAD.MOV.U32 R4, RZ, RZ, R5 ;  /* 0x000000ffff049224 */ /* 0x008fe200078e0005 */
[----:B------:R-:W-:-:S03]  /*13150*/  ISETP.NE.AND P1, PT, R9, RZ, PT ;  /* 0x000000ff0900720c */ /* 0x000fc60003f25270 */
[----:B------:R-:W-:-:S10]  /*13160*/  IMAD R13, R4, R7, RZ ;  /* 0x00000007040d7224 */ /* 0x000fd400078e02ff */
[----:B------:R-:W-:Y:S05]  /*13170*/  WARPSYNC.COLLECTIVE R15, `(.L_x_600) ;  /* 0x000000000f087348 */ /* 0x000fea0003c00000 */
[----:B------:R0:W1:Y:S02]  /*13180*/  SHFL.UP P6, R14, R13, R12, R11 ;  /* 0x0400000c0d0e7389 */ /* 0x00006400000c000b */
[----:B01----:R-:W-:Y:S01]  /*13190*/  ENDCOLLECTIVE ;  /* 0x000000000000791b */ /* 0x003fe20003800000 */
.L_x_600:
[----:B------:R-:W-:Y:S01]  /*131a0*/  IMAD.MOV.U32 R12, RZ, RZ, 0x2 ;  /* 0x00000002ff0c7424 */ /* 0x000fe200078e00ff */
[----:B------:R-:W-:-:S05]  /*131b0*/  SEL R14, R14, RZ, P1 ;  /* 0x000000ff0e0e7207 */ /* 0x000fca0000800000 */
[----:B------:R-:W-:-:S04]  /*131c0*/  IMAD.IADD R5, R13, 0x1, R14 ;  /* 0x000000010d057824 */ /* 0x000fc800078e020e */
[----:B------:R-:W-:-:S07]  /*131d0*/  IMAD.MOV.U32 R13, RZ, RZ, R5 ;  /* 0x000000ffff0d7224 */ /* 0x000fce00078e0005 */
[----:B------:R-:W-:Y:S05]  /*131e0*/  WARPSYNC.COLLECTIVE R15, `(.L_x_601) ;  /* 0x000000000f087348 */ /* 0x000fea0003c00000 */
[----:B------:R0:W1:Y:S02]  /*131f0*/  SHFL.UP P6, R14, R13, R12, R11 ;  /* 0x0400000c0d0e7389 */ /* 0x00006400000c000b */
[----:B01----:R-:W-:Y:S01]  /*13200*/  ENDCOLLECTIVE ;  /* 0x000000000000791b */ /* 0x003fe20003800000 */
.L_x_601:
[----:B------:R-:W-:Y:S01]  /*13210*/  IMAD.MOV.U32 R12, RZ, RZ, 0x4 ;  /* 0x00000004ff0c7424 */ /* 0x000fe200078e00ff */
[----:B------:R-:W-:-:S05]  /*13220*/  SEL R2, R14, RZ, P2 ;  /* 0x000000ff0e027207 */ /* 0x000fca0001000000 */
[----:B------:R-:W-:-:S04]  /*13230*/  IMAD.IADD R2, R5, 0x1, R2 ;  /* 0x0000000105027824 */ /* 0x000fc800078e0202 */
[----:B------:R-:W-:-:S07]  /*13240*/  IMAD.MOV.U32 R13, RZ, RZ, R2 ;  /* 0x000000ffff0d7224 */ /* 0x000fce00078e0002 */
[----:B------:R-:W-:Y:S05]  /*13250*/  WARPSYNC.COLLECTIVE R15, `(.L_x_602) ;  /* 0x000000000f087348 */ /* 0x000fea0003c00000 */
[----:B------:R0:W1:Y:S02]  /*13260*/  SHFL.UP P6, R14, R13, R12, R11 ;  /* 0x0400000c0d0e7389 */ /* 0x00006400000c000b */
[----:B01----:R-:W-:Y:S01]  /*13270*/  ENDCOLLECTIVE ;  /* 0x000000000000791b */ /* 0x003fe20003800000 */
.L_x_602:
[----:B------:R-:W-:Y:S01]  /*13280*/  IMAD.MOV.U32 R12, RZ, RZ, 0x8 ;  /* 0x00000008ff0c7424 */ /* 0x000fe200078e00ff */
[----:B------:R-:W-:-:S05]  /*13290*/  SEL R3, R14, RZ, P3 ;  /* 0x000000ff0e037207 */ /* 0x000fca0001800000 */
[----:B------:R-:W-:-:S04]  /*132a0*/  IMAD.IADD R3, R2, 0x1, R3 ;  /* 0x0000000102037824 */ /* 0x000fc800078e0203 */
[----:B------:R-:W-:-:S07]  /*132b0*/  IMAD.MOV.U32 R13, RZ, RZ, R3 ;  /* 0x000000ffff0d7224 */ /* 0x000fce00078e0003 */
[----:B------:R-:W-:Y:S05]  /*132c0*/  WARPSYNC.COLLECTIVE R15, `(.L_x_603) ;  /* 0x000000000f087348 */ /* 0x000fea0003c00000 */
[----:B------:R0:W1:Y:S02]  /*132d0*/  SHFL.UP P6, R14, R13, R12, R11 ;  /* 0x0400000c0d0e7389 */ /* 0x00006400000c000b */
[----:B01----:R-:W-:Y:S01]  /*132e0*/  ENDCOLLECTIVE ;  /* 0x000000000000791b */ /* 0x003fe20003800000 */
.L_x_603:
[----:B------:R-:W-:Y:S01]  /*132f0*/  IMAD.MOV.U32 R12, RZ, RZ, 0x10 ;  /* 0x00000010ff0c7424 */ /* 0x000fe200078e00ff */
[----:B------:R-:W-:-:S05]  /*13300*/  SEL R14, R14, RZ, P4 ;  /* 0x000000ff0e0e7207 */ /* 0x000fca0002000000 */
[----:B------:R-:W-:-:S04]  /*13310*/  IMAD.IADD R5, R3, 0x1, R14 ;  /* 0x0000000103057824 */ /* 0x000fc800078e020e */
[----:B------:R-:W-:-:S07]  /*13320*/  IMAD.MOV.U32 R13, RZ, RZ, R5 ;  /* 0x000000ffff0d7224 */ /* 0x000fce00078e0005 */
[----:B------:R-:W-:Y:S05]  /*13330*/  WARPSYNC.COLLECTIVE R15, `(.L_x_604) ;  /* 0x000000000f087348 */ /* 0x000fea0003c00000 */
[----:B------:R0:W1:Y:S02]  /*13340*/  SHFL.UP P6, R14, R13, R12, R11 ;  /* 0x0400000c0d0e7389 */ /* 0x00006400000c000b */
[----:B01----:R-:W-:Y:S01]  /*13350*/  ENDCOLLECTIVE ;  /* 0x000000000000791b */ /* 0x003fe20003800000 */
.L_x_604:
[----:B------:R-:W-:Y:S02]  /*13360*/  IMAD.MOV.U32 R12, RZ, RZ, 0x1f ;  /* 0x0000001fff0c7424 */ /* 0x000fe400078e00ff */
[----:B------:R-:W-:Y:S01]  /*13370*/  IMAD.MOV.U32 R11, RZ, RZ, 0x1f ;  /* 0x0000001fff0b7424 */ /* 0x000fe200078e00ff */
[----:B------:R-:W-:-:S05]  /*13380*/  SEL R2, R14, RZ, P5 ;  /* 0x000000ff0e027207 */ /* 0x000fca0002800000 */
[----:B------:R-:W-:-:S04]  /*13390*/  IMAD.IADD R2, R5, 0x1, R2 ;  /* 0x0000000105027824 */ /* 0x000fc800078e0202 */
[----:B------:R-:W-:-:S07]  /*133a0*/  IMAD.MOV.U32 R13, RZ, RZ, R2 ;  /* 0x000000ffff0d7224 */ /* 0x000fce00078e0002 */
[----:B------:R-:W-:Y:S05]  /*133b0*/  WARPSYNC.COLLECTIVE R15, `(.L_x_605) ;  /* 0x000000000f087348 */ /* 0x000fea0003c00000 */
[----:B------:R0:W1:Y:S02]  /*133c0*/  SHFL.IDX P6, R14, R13, R12, R11 ;  /* 0x0000000c0d0e7389 */ /* 0x00006400000c000b */
[----:B01----:R-:W-:Y:S01]  /*133d0*/  ENDCOLLECTIVE ;  /* 0x000000000000791b */ /* 0x003fe20003800000 */
.L_x_605:
[----:B------:R-:W-:Y:S05]  /*133e0*/  BRA `(.L_x_606) ;  /* 0xffffffc000487947 */ /* 0x000fea000383ffff */
.L_x_495:
[----:B------:R-:W-:Y:S01]  /*133f0*/  BSSY B0, `(.L_x_607) ;  /* 0x0000007000007945 */ /* 0x000fe20003800000 */
[----:B------:R-:W-:Y:S02]  /*13400*/  IMAD.MOV.U32 R12, RZ, RZ, 0x1 ;  /* 0x00000001ff0c7424 */ /* 0x000fe400078e00ff */
[----:B------:R-:W-:Y:S02]  /*13410*/  IMAD.MOV.U32 R11, RZ, RZ, RZ ;  /* 0x000000ffff0b7224 */ /* 0x000fe400078e00ff */
[----:B------:R-:W-:-:S07]  /*13420*/  IMAD.MOV.U32 R15, RZ, RZ, -0x1 ;  /* 0xffffffffff0f7424 */ /* 0x000fce00078e00ff */
[----:B01----:R-:W-:Y:S05]  /*13430*/  WARPSYNC.COLLECTIVE R15, `(.L_x_608) ;  /* 0x000000000f087348 */ /* 0x003fea0003c00000 */
[----:B------:R2:W3:Y:S02]  /*13440*/  SHFL.UP P6, R14, R13, R12, R11 ;  /* 0x0400000c0d0e7389 */ /* 0x0004e400000c000b */
[----:B0123--:R-:W-:Y:S01]  /*13450*/  ENDCOLLECTIVE ;  /* 0x000000000000791b */ /* 0x00ffe20003800000 */
.L_x_608:
[----:B------:R-:W-:Y:S05]  /*13460*/  BSYNC B0 ;  /* 0x0000000000007941 */ /* 0x000fea0003800000 */
.L_x_607:
[----:B------:R-:W-:Y:S01]  /*13470*/  SEL R14, R14, RZ, P1 ;  /* 0x000000ff0e0e7207 */ /* 0x000fe20000800000 */
[----:B------:R-:W-:Y:S02]  /*13480*/  IMAD.MOV.U32 R12, RZ, RZ, 0x2 ;  /* 0x00000002ff0c7424 */ /* 0x000fe400078e00ff */
[----:B------:R-:W-:Y:S02]  /*13490*/  IMAD.MOV.U32 R11, RZ, RZ, RZ ;  /* 0x000000ffff0b7224 */ /* 0x000fe400078e00ff */
[----:B------:R-:W-:Y:S02]  /*134a0*/  IMAD.IADD R13, R13, 0x1, R14 ;  /* 0x000000010d0d7824 */ /* 0x000fe400078e020e */
[----:B------:R-:W-:-:S07]  /*134b0*/  IMAD.MOV.U32 R15, RZ, RZ, -0x1 ;  /* 0xffffffffff0f7424 */ /* 0x000fce00078e00ff */
[----:B------:R-:W-:Y:S05]  /*134c0*/  WARPSYNC.COLLECTIVE R15, `(.L_x_609) ;  /* 0x000000000f087348 */ /* 0x000fea0003c00000 */
[----:B------:R0:W1:Y:S02]  /*134d0*/  SHFL.UP P6, R14, R13, R12, R11 ;  /* 0x0400000c0d0e7389 */ /* 0x00006400000c000b */
[----:B01----:R-:W-:Y:S01]  /*134e0*/  ENDCOLLECTIVE ;  /* 0x000000000000791b */ /* 0x003fe20003800000 */
.L_x_609:
[----:B------:R-:W-:Y:S01]  /*134f0*/  IMAD.MOV.U32 R12, RZ, RZ, 0x4 ;  /* 0x00000004ff0c7424 */ /* 0x000fe200078e00ff */
[----:B------:R-:W-:-:S05]  /*13500*/  SEL R2, R14, RZ, P2 ;  /* 0x000000ff0e027207 */ /* 0x000fca0001000000 */
[----:B------:R-:W-:-:S04]  /*13510*/  IMAD.IADD R2, R13, 0x1, R2 ;  /* 0x000000010d027824 */ /* 0x000fc800078e0202 */
[----:B------:R-:W-:-:S07]  /*13520*/  IMAD.MOV.U32 R13, RZ, RZ, R2 ;  /* 0x000000ffff0d7224 */ /* 0x000fce00078e0002 */
[----:B------:R-:W-:Y:S05]  /*13530*/  WARPSYNC.COLLECTIVE R15, `(.L_x_610) ;  /* 0x000000000f087348 */ /* 0x000fea0003c00000 */
[----:B------:R0:W1:Y:S02]  /*13540*/  SHFL.UP P6, R14, R13, R12, R11 ;  /* 0x0400000c0d0e7389 */ /* 0x00006400000c000b */
[----:B01----:R-:W-:Y:S01]  /*13550*/  ENDCOLLECTIVE ;  /* 0x000000000000791b */ /* 0x003fe20003800000 */
.L_x_610:
[----:B------:R-:W-:Y:S01]  /*13560*/  IMAD.MOV.U32 R12, RZ, RZ, 0x8 ;  /* 0x00000008ff0c7424 */ /* 0x000fe200078e00ff */
[----:B------:R-:W-:-:S05]  /*13570*/  SEL R3, R14, RZ, P3 ;  /* 0x000000ff0e037207 */ /* 0x000fca0001800000 */
[----:B------:R-:W-:-:S04]  /*13580*/  IMAD.IADD R3, R2, 0x1, R3 ;  /* 0x0000000102037824 */ /* 0x000fc800078e0203 */
[----:B------:R-:W-:-:S07]  /*13590*/  IMAD.MOV.U32 R13, RZ, RZ, R3 ;  /* 0x000000ffff0d7224 */ /* 0x000fce00078e0003 */
[----:B------:R-:W-:Y:S05]  /*135a0*/  WARPSYNC.COLLECTIVE R15, `(.L_x_611) ;  /* 0x000000000f087348 */ /* 0x000fea0003c00000 */
[----:B------:R0:W1:Y:S02]  /*135b0*/  SHFL.UP P6, R14, R13, R12, R11 ;  /* 0x0400000c0d0e7389 */ /* 0x00006400000c000b */
[----:B01----:R-:W-:Y:S01]  /*135c0*/  ENDCOLLECTIVE ;  /* 0x000000000000791b */ /* 0x003fe20003800000 */
.L_x_611:
[----:B------:R-:W-:Y:S01]  /*135d0*/  IMAD.MOV.U32 R12, RZ, RZ, 0x10 ;  /* 0x00000010ff0c7424 */ /* 0x000fe200078e00ff */
[----:B------:R-:W-:-:S05]  /*135e0*/  SEL R14, R14, RZ, P4 ;  /* 0x000000ff0e0e7207 */ /* 0x000fca0002000000 */
[----:B------:R-:W-:-:S04]  /*135f0*/  IMAD.IADD R5, R3, 0x1, R14 ;  /* 0x0000000103057824 */ /* 0x000fc800078e020e */
[----:B------:R-:W-:-:S07]  /*13600*/  IMAD.MOV.U32 R13, RZ, RZ, R5 ;  /* 0x000000ffff0d7224 */ /* 0x000fce00078e0005 */
[----:B------:R-:W-:Y:S05]  /*13610*/  WARPSYNC.COLLECTIVE R15, `(.L_x_612) ;  /* 0x000000000f087348 */ /* 0x000fea0003c00000 */
[----:B------:R0:W1:Y:S02]  /*13620*/  SHFL.UP P6, R14, R13, R12, R11 ;  /* 0x0400000c0d0e7389 */ /* 0x00006400000c000b */
[----:B01----:R-:W-:Y:S01]  /*13630*/  ENDCOLLECTIVE ;  /* 0x000000000000791b */ /* 0x003fe20003800000 */
.L_x_612:
        /* <DEDUP_REMOVED lines=8> */
.L_x_613:
[----:B------:R-:W-:Y:S05]  /*136c0*/  BRA `(.L_x_614) ;  /* 0xffffffc000347947 */ /* 0x000fea000383ffff */
.L_x_497:
[----:B------:R-:W-:Y:S01]  /*136d0*/  BSSY B0, `(.L_x_615) ;  /* 0x0000006000007945 */ /* 0x000fe20003800000 */
[----:B------:R-:W-:Y:S01]  /*136e0*/  PLOP3.LUT P6, PT, P6, PT, PT, 0x8, 0x0 ;  /* 0x000000000000781c */ /* 0x000fe200037ce170 */
[----:B------:R-:W-:-:S12]  /*136f0*/  IMAD.MOV.U32 R15, RZ, RZ, -0x1 ;  /* 0xffffffffff0f7424 */ /* 0x000fd800078e00ff */
[----:B012---:R-:W-:Y:S05]  /*13700*/  WARPSYNC.COLLECTIVE R15, `(.L_x_616) ;  /* 0x000000000f087348 */ /* 0x007fea0003c00000 */
[----:B------:R-:W-:Y:S01]  /*13710*/  VOTE.ANY R14, PT, P6 ;  /* 0x00000000000e7806 */ /* 0x000fe200030e0100 */
[----:B012---:R-:W-:Y:S06]  /*13720*/  ENDCOLLECTIVE ;  /* 0x000000000000791b */ /* 0x007fec0003800000 */
.L_x_616:
[----:B------:R-:W-:Y:S05]  /*13730*/  BSYNC B0 ;  /* 0x0000000000007941 */ /* 0x000fea0003800000 */
.L_x_615:
[----:B------:R-:W-:Y:S02]  /*13740*/  IMAD.MOV.U32 R3, RZ, RZ, R14 ;  /* 0x000000ffff037224 */ /* 0x000fe400078e000e */
[----:B------:R-:W-:Y:S02]  /*13750*/  IMAD.MOV.U32 R13, RZ, RZ, R7 ;  /* 0x000000ffff0d7224 */ /* 0x000fe400078e0007 */
[----:B------:R-:W0:Y:S01]  /*13760*/  POPC R8, R3 ;  /* 0x0000000300087309 */ /* 0x000e220000000000 */
[----:B------:R-:W-:Y:S02]  /*13770*/  IMAD.MOV.U32 R11, RZ, RZ, 0x1f ;  /* 0x0000001fff0b7424 */ /* 0x000fe400078e00ff */
[----:B------:R-:W-:Y:S02]  /*13780*/  IMAD.MOV.U32 R15, RZ, RZ, -0x1 ;  /* 0xffffffffff0f7424 */ /* 0x000fe400078e00ff */
[----:B0-----:R-:W-:-:S07]  /*13790*/  IMAD.MOV.U32 R12, RZ, RZ, R8 ;  /* 0x000000ffff0c7224 */ /* 0x001fce00078e0008 */
[----:B------:R-:W-:Y:S05]  /*137a0*/  WARPSYNC.COLLECTIVE R15, `(.L_x_617) ;  /* 0x000000000f087348 */ /* 0x000fea0003c00000 */
[----:B------:R0:W1:Y:S02]  /*137b0*/  SHFL.IDX P6, R14, R13, R12, R11 ;  /* 0x0000000c0d0e7389 */ /* 0x00006400000c000b */
[----:B01----:R-:W-:Y:S01]  /*137c0*/  ENDCOLLECTIVE ;  /* 0x000000000000791b */ /* 0x003fe20003800000 */
.L_x_617:
[----:B------:R-:W-:Y:S02]  /*137d0*/  IMAD.MOV.U32 R13, RZ, RZ, R4 ;  /* 0x000000ffff0d7224 */ /* 0x000fe400078e0004 */
[----:B------:R-:W-:-:S07]  /*137e0*/  IMAD.MOV.U32 R7, RZ, RZ, R14 ;  /* 0x000000ffff077224 */ /* 0x000fce00078e000e */
[----:B------:R-:W-:Y:S05]  /*137f0*/  WARPSYNC.COLLECTIVE R15, `(.L_x_618) ;  /* 0x000000000f087348 */ /* 0x000fea0003c00000 */
[----:B------:R0:W1:Y:S02]  /*13800*/  SHFL.IDX P6, R14, R13, R12, R11 ;  /* 0x0000000c0d0e7389 */ /* 0x00006400000c000b */
[----:B01----:R-:W-:Y:S01]  /*13810*/  ENDCOLLECTIVE ;  /* 0x000000000000791b */ /* 0x003fe20003800000 */
.L_x_618:
[----:B------:R-:W-:Y:S01]  /*13820*/  IMAD.MOV.U32 R4, RZ, RZ, R14 ;  /* 0x000000ffff047224 */ /* 0x000fe200078e000e */
[----:B------:R-:W-:Y:S06]  /*13830*/  BRA `(.L_x_619) ;  /* 0xffffffc000147947 */ /* 0x000fec000383ffff */
.L_x_499:
[----:B------:R-:W-:Y:S01]  /*13840*/  BSSY B0, `(.L_x_620) ;  /* 0x0000007000007945 */ /* 0x000fe20003800000 */
[----:B------:R-:W-:Y:S02]  /*13850*/  IMAD.MOV.U32 R13, RZ, RZ, R2 ;  /* 0x000000ffff0d7224 */ /* 0x000fe400078e0002 */
[----:B------:R-:W-:Y:S02]  /*13860*/  IMAD.MOV.U32 R11, RZ, RZ, 0x1f ;  /* 0x0000001fff0b7424 */ /* 0x000fe400078e00ff */
[----:B------:R-:W-:-:S07]  /*13870*/  IMAD.MOV.U32 R15, RZ, RZ, -0x1 ;  /* 0xffffffffff0f7424 */ /* 0x000fce00078e00ff */
[----:B01234-:R-:W-:Y:S05]  /*13880*/  WARPSYNC.COLLECTIVE R15, `(.L_x_621) ;  /* 0x000000000f087348 */ /* 0x01ffea0003c00000 */
[----:B------:R0:W0:Y:S02]  /*13890*/  SHFL.IDX P6, R14, R13, R12, R11 ;  /* 0x0000000c0d0e7389 */ /* 0x00002400000c000b */
[----:B01234-:R-:W-:Y:S01]  /*138a0*/  ENDCOLLECTIVE ;  /* 0x000000000000791b */ /* 0x01ffe20003800000 */
.L_x_621:
[----:B------:R-:W-:Y:S05]  /*138b0*/  BSYNC B0 ;  /* 0x0000000000007941 */ /* 0x000fea0003800000 */
.L_x_620:
[----:B------:R-:W-:Y:S01]  /*138c0*/  IMAD.MOV.U32 R6, RZ, RZ, R14 ;  /* 0x000000ffff067224 */ /* 0x000fe200078e000e */
[----:B------:R-:W-:Y:S06]  /*138d0*/  BRA `(.L_x_498) ;  /* 0xffffffc000047947 */ /* 0x000fec000383ffff */
.L_x_503:
[----:B-1----:R1:W2:Y:S02]  /*138e0*/  SYNCS.PHASECHK.TRANS64.TRYWAIT P0, [R7+URZ+0x22820], R0 ;  /* 0x02282000070075a7 */ /* 0x0022a4000800017f */
[----:B--2---:R-:W-:Y:S05]  /*138f0*/  @!P0 NANOSLEEP.SYNCS 0x989680 ;  /* 0x009896800000895d */ /* 0x004fea0003900000 */
[----:B------:R-:W2:Y:S02]  /*13900*/  @!P0 SYNCS.PHASECHK.TRANS64 P0, [R7+URZ+0x22820], R0 ;  /* 0x02282000070085a7 */ /* 0x000ea4000800007f */
[----:B--2---:R-:W-:Y:S05]  /*13910*/  @!P0 BRA `(.L_x_503) ;  /* 0xfffffffc00f08947 */ /* 0x004fea000383ffff */
[----:B------:R-:W-:Y:S05]  /*13920*/  BRA `(.L_x_622) ;  /* 0xffffffc4005c7947 */ /* 0x000fea000383ffff */
.L_x_504:
[----:B------:R-:W2:Y:S01]  /*13930*/  S2R R2, SR_TID.X ;  /* 0x0000000000027919 */ /* 0x000ea20000002100 */
[----:B------:R-:W-:Y:S01]  /*13940*/  BSSY B0, `(.L_x_623) ;  /* 0x000000a000007945 */ /* 0x000fe20003800000 */
[----:B------:R-:W-:Y:S02]  /*13950*/  IMAD.MOV.U32 R12, RZ, RZ, RZ ;  /* 0x000000ffff0c7224 */ /* 0x000fe400078e00ff */
[----:B------:R-:W-:Y:S02]  /*13960*/  IMAD.MOV.U32 R11, RZ, RZ, 0x1f ;  /* 0x0000001fff0b7424 */ /* 0x000fe400078e00ff */
[----:B------:R-:W-:Y:S01]  /*13970*/  IMAD.MOV.U32 R15, RZ, RZ, -0x1 ;  /* 0xffffffffff0f7424 */ /* 0x000fe200078e00ff */
[----:B--2---:R-:W-:-:S04]  /*13980*/  SHF.R.U32.HI R2, RZ, 0x5, R2 ;  /* 0x00000005ff027819 */ /* 0x004fc80000011602 */
[----:B------:R-:W-:-:S05]  /*13990*/  LOP3.LUT R2, R2, 0x3, RZ, 0xc0, !PT ;  /* 0x0000000302027812 */ /* 0x000fca00078ec0ff */
[----:B------:R-:W-:-:S07]  /*139a0*/  IMAD.MOV.U32 R13, RZ, RZ, R2 ;  /* 0x000000ffff0d7224 */ /* 0x000fce00078e0002 */
[----:B01-34-:R-:W-:Y:S05]  /*139b0*/  WARPSYNC.COLLECTIVE R15, `(.L_x_624) ;  /* 0x000000000f087348 */ /* 0x01bfea0003c00000 */
[----:B------:R2:W0:Y:S02]  /*139c0*/  SHFL.IDX P6, R14, R13, R12, R11 ;  /* 0x0000000c0d0e7389 */ /* 0x00042400000c000b */
[----:B01234-:R-:W-:Y:S01]  /*139d0*/  ENDCOLLECTIVE ;  /* 0x000000000000791b */ /* 0x01ffe20003800000 */
.L_x_624:
[----:B------:R-:W-:Y:S05]  /*139e0*/  BSYNC B0 ;  /* 0x0000000000007941 */ /* 0x000fea0003800000 */
.L_x_623:
[----:B------:R-:W-:Y:S05]  /*139f0*/  BRA `(.L_x_625) ;  /* 0xffffffc400447947 */ /* 0x000fea000383ffff */
.L_x_507:
[----:B------:R-:W-:Y:S01]  /*13a00*/  BSSY B1, `(.L_x_626) ;  /* 0x0000006000017945 */ /* 0x000fe20003800000 */
[----:B------:R-:W-:-:S07]  /*13a10*/  IMAD.MOV.U32 R15, RZ, RZ, -0x1 ;  /* 0xffffffffff0f7424 */ /* 0x000fce00078e00ff */
[----:B01-34-:R-:W-:Y:S05]  /*13a20*/  WARPSYNC.COLLECTIVE R15, `(.L_x_627) ;  /* 0x000000000f0c7348 */ /* 0x01bfea0003c00000 */
[----:B------:R-:W-:Y:S02]  /*13a30*/  ELECT P6, UR62, PT ;  /* 0x00000000003e782f */ /* 0x000fe400038c0000 */
[----:B------:R-:W-:Y:S01]  /*13a40*/  MOV R14, UR62 ;  /* 0x0000003e000e7c02 */ /* 0x000fe20008000f00 */
[----:B01-34-:R-:W-:Y:S10]  /*13a50*/  ENDCOLLECTIVE ;  /* 0x000000000000791b */ /* 0x01bff40003800000 */
.L_x_627:
[----:B------:R-:W-:Y:S05]  /*13a60*/  BSYNC B1 ;  /* 0x0000000000017941 */ /* 0x000fea0003800000 */
.L_x_626:
[----:B------:R-:W-:Y:S05]  /*13a70*/  BRA `(.L_x_628) ;  /* 0xffffffc4003c7947 */ /* 0x000fea000383ffff */
.L_x_509:
[----:B-1----:R1:W2:Y:S02]  /*13a80*/  SYNCS.PHASECHK.TRANS64.TRYWAIT P1, [R5+URZ+0x22840], R0 ;  /* 0x02284000050075a7 */ /* 0x0022a4000802017f */
[----:B--2---:R-:W-:Y:S05]  /*13a90*/  @!P1 NANOSLEEP.SYNCS 0x989680 ;  /* 0x009896800000995d */ /* 0x004fea0003900000 */
[----:B------:R-:W2:Y:S02]  /*13aa0*/  @!P1 SYNCS.PHASECHK.TRANS64 P1, [R5+URZ+0x22840], R0 ;  /* 0x02284000050095a7 */ /* 0x000ea4000802007f */
[----:B--2---:R-:W-:Y:S05]  /*13ab0*/  @!P1 BRA `(.L_x_509) ;  /* 0xfffffffc00f09947 */ /* 0x004fea000383ffff */
[----:B------:R-:W-:Y:S05]  /*13ac0*/  BRA `(.L_x_629) ;  /* 0xffffffc4005c7947 */ /* 0x000fea000383ffff */
.L_x_511:
[----:B--2---:R2:W0:Y:S02]  /*13ad0*/  SYNCS.PHASECHK.TRANS64.TRYWAIT P1, [R3+URZ+0x22840], R2 ;  /* 0x02284002030075a7 */ /* 0x004424000802017f */
[----:B0-----:R-:W-:Y:S05]  /*13ae0*/  @!P1 NANOSLEEP.SYNCS 0x989680 ;  /* 0x009896800000995d */ /* 0x001fea0003900000 */
[----:B------:R-:W0:Y:S02]  /*13af0*/  @!P1 SYNCS.PHASECHK.TRANS64 P1, [R3+URZ+0x22840], R2 ;  /* 0x02284002030095a7 */ /* 0x000e24000802007f */
[----:B0-----:R-:W-:Y:S05]  /*13b00*/  @!P1 BRA `(.L_x_511) ;  /* 0xfffffffc00f09947 */ /* 0x001fea000383ffff */
[----:B------:R-:W-:Y:S05]  /*13b10*/  BRA `(.L_x_630) ;  /* 0xffffffc400687947 */ /* 0x000fea000383ffff */
.L_x_513:
[----:B------:R0:W0:Y:S02]  /*13b20*/  SYNCS.PHASECHK.TRANS64.TRYWAIT P1, [R5+URZ+0x22860], R0 ;  /* 0x02286000050075a7 */ /* 0x000024000802017f */
[----:B0-----:R-:W-:Y:S05]  /*13b30*/  @!P1 NANOSLEEP.SYNCS 0x989680 ;  /* 0x009896800000995d */ /* 0x001fea0003900000 */
[----:B------:R-:W0:Y:S02]  /*13b40*/  @!P1 SYNCS.PHASECHK.TRANS64 P1, [R5+URZ+0x22860], R0 ;  /* 0x02286000050095a7 */ /* 0x000e24000802007f */
[----:B0-----:R-:W-:Y:S05]  /*13b50*/  @!P1 BRA `(.L_x_513) ;  /* 0xfffffffc00f09947 */ /* 0x001fea000383ffff */
[----:B------:R-:W-:Y:S05]  /*13b60*/  BRA `(.L_x_631) ;  /* 0xffffffc400647947 */ /* 0x000fea000383ffff */
.L_x_632:
        /* <DEDUP_REMOVED lines=9> */
.L_x_6558:


//--------------------- .text._ZN7cutlass13device_kernelIN5flash11enable_sm90INS1_16FlashAttnFwdSm90INS1_25CollectiveMainloopFwdSm90ILi2EN4cute5tupleIJNS5_1CILi1EEES8_S8_EEENS6_IJNS7_ILi128EEENS7_ILi96EEENS7_ILi64EEEEEELi256ENS_6half_tEfNS_4arch4Sm90ELb0ELb0ELb0ELb1ELb1ELb1ELb0ELb1ELb0ELb1ELb1ELb0EEENS1_21CollectiveEpilogueFwdINS6_IJSA_NS7_ILi256EEESB_EEES9_SE_SG_Li256ELb1ELb1ELb1ELb0EEENS1_36VarlenDynamicPersistentTileSchedulerILi128ELi96ELi256ELi128ELb1ELb1ELb1ELb0ELb1ELb1EEEEEEEEEvNT_6ParamsE --------------------------
	.section	.text._ZN7cutlass13device_kernelIN5flash11enable_sm90INS1_16FlashAttnFwdSm90INS1_25CollectiveMainloopFwdSm90ILi2EN4cute5tupleIJNS5_1CILi1EEES8_S8_EEENS6_IJNS7_ILi128EEENS7_ILi96EEENS7_ILi64EEEEEELi256ENS_6half_tEfNS_4arch4Sm90ELb0ELb0ELb0ELb1ELb1ELb1ELb0ELb1ELb0ELb1ELb1ELb0EEENS1_21CollectiveEpilogueFwdINS6_IJSA_NS7_ILi256EEESB_EEES9_SE_SG_Li256ELb1ELb1ELb1ELb0EEENS1_36VarlenDynamicPersistentTileSchedulerILi128ELi96ELi256ELi128ELb1ELb1ELb1ELb0ELb1ELb1EEEEEEEEEvNT_6ParamsE,"ax",@progbits
	.align	128
.text._ZN7cutlass13device_kernelIN5flash11enable_sm90INS1_16FlashAttnFwdSm90INS1_25CollectiveMainloopFwdSm90ILi2EN4cute5tupleIJNS5_1CILi1EEES8_S8_EEENS6_IJNS7_ILi128EEENS7_ILi96EEENS7_ILi64EEEEEELi256ENS_6half_tEfNS_4arch4Sm90ELb0ELb0ELb0ELb1ELb1ELb1ELb0ELb1ELb0ELb1ELb1ELb0EEENS1_21CollectiveEpilogueFwdINS6_IJSA_NS7_ILi256EEESB_EEES9_SE_SG_Li256ELb1ELb1ELb1ELb0EEENS1_36VarlenDynamicPersistentTileSchedulerILi128ELi96ELi256ELi128ELb1ELb1ELb1ELb0ELb1ELb1EEEEEEEEEvNT_6ParamsE:
        .type           _ZN7cutlass13device_kernelIN5flash11enable_sm90INS1_16FlashAttnFwdSm90INS1_25CollectiveMainloopFwdSm90ILi2EN4cute5tupleIJNS5_1CILi1EEES8_S8_EEENS6_IJNS7_ILi128EEENS7_ILi96EEENS7_ILi64EEEEEELi256ENS_6half_tEfNS_4arch4Sm90ELb0ELb0ELb0ELb1ELb1ELb1ELb0ELb1ELb0ELb1ELb1ELb0EEENS1_21CollectiveEpilogueFwdINS6_IJSA_NS7_ILi256EEESB_EEES9_SE_SG_Li256ELb1ELb1ELb1ELb0EEENS1_36VarlenDynamicPersistentTileSchedulerILi128ELi96ELi256ELi128ELb1ELb1ELb1ELb0ELb1ELb1EEEEEEEEEvNT_6ParamsE,@function
        .size           _ZN7cutlass13device_kernelIN5flash11enable_sm90INS1_16FlashAttnFwdSm90INS1_25CollectiveMainloopFwdSm90ILi2EN4cute5tupleIJNS5_1CILi1EEES8_S8_EEENS6_IJNS7_ILi128EEENS7_ILi96EEENS7_ILi64EEEEEELi256ENS_6half_tEfNS_4arch4Sm90ELb0ELb0ELb0ELb1ELb1ELb1ELb0ELb1ELb0ELb1ELb1ELb0EEENS1_21CollectiveEpilogueFwdINS6_IJSA_NS7_ILi256EEESB_EEES9_SE_SG_Li256ELb1ELb1ELb1ELb0EEENS1_36VarlenDynamicPersistentTileSchedulerILi128ELi96ELi256ELi128ELb1ELb1ELb1ELb0ELb1ELb1EEEEEEEEEvNT_6ParamsE,(.L_x_6559 - _ZN7cutlass13device_kernelIN5flash11enable_sm90INS1_16FlashAttnFwdSm90INS1_25CollectiveMainloopFwdSm90ILi2EN4cute5tupleIJNS5_1CILi1EEES8_S8_EEENS6_IJNS7_ILi128EEENS7_ILi96EEENS7_ILi64EEEEEELi256ENS_6half_tEfNS_4arch4Sm90ELb0ELb0ELb0ELb1ELb1ELb1ELb0ELb1ELb0ELb1ELb1ELb0EEENS1_21CollectiveEpilogueFwdINS6_IJSA_NS7_ILi256EEESB_EEES9_SE_SG_Li256ELb1ELb1ELb1ELb0EEENS1_36VarlenDynamicPersistentTileSchedulerILi128ELi96ELi256ELi128ELb1ELb1ELb1ELb0ELb1ELb1EEEEEEEEEvNT_6ParamsE)
        .other          _ZN7cutlass13device_kernelIN5flash11enable_sm90INS1_16FlashAttnFwdSm90INS1_25CollectiveMainloopFwdSm90ILi2EN4cute5tupleIJNS5_1CILi1EEES8_S8_EEENS6_IJNS7_ILi128EEENS7_ILi96EEENS7_ILi64EEEEEELi256ENS_6half_tEfNS_4arch4Sm90ELb0ELb0ELb0ELb1ELb1ELb1ELb0ELb1ELb0ELb1ELb1ELb0EEENS1_21CollectiveEpilogueFwdINS6_IJSA_NS7_ILi256EEESB_EEES9_SE_SG_Li256ELb1ELb1ELb1ELb0EEENS1_36VarlenDynamicPersistentTileSchedulerILi128ELi96ELi256ELi128ELb1ELb1ELb1ELb0ELb1ELb1EEEEEEEEEvNT_6ParamsE,@"STO_CUDA_ENTRY STV_DEFAULT"
_ZN7cutlass13device_kernelIN5flash11enable_sm90INS1_16FlashAttnFwdSm90INS1_25CollectiveMainloopFwdSm90ILi2EN4cute5tupleIJNS5_1CILi1EEES8_S8_EEENS6_IJNS7_ILi128EEENS7_ILi96EEENS7_ILi64EEEEEELi256ENS_6half_tEfNS_4arch4Sm90ELb0ELb0ELb0ELb1ELb1ELb1ELb0ELb1ELb0ELb1ELb1ELb0EEENS1_21CollectiveEpilogueFwdINS6_IJSA_NS7_ILi256EEESB_EEES9_SE_SG_Li256ELb1ELb1ELb1ELb0EEENS1_36VarlenDynamicPersistentTileSchedulerILi128ELi96ELi256ELi128ELb1ELb1ELb1ELb0ELb1ELb1EEEEEEEEEvNT_6ParamsE:
[----:B------:R-:W0:Y:S02]  /*0000*/  LDC R1, c[0x0][0x28] ;  /* 0x00000a00ff017b82 */ /* 0x000e240000000800 */
[----:B0-----:R-:W-:Y:S01]  /*0010*/  VIADD R1, R1, 0xfffffea8 ;  /* 0xfffffea801017836 */ /* 0x001fe20000000000 */
[----:B------:R-:W0:Y:S01]  /*0020*/  S2R R0, SR_TID.X ;  /* 0x0000000000007919 */ /* 0x000e220000002100 */
[----:B------:R-:W-:Y:S01]  /*0030*/  ELECT P0, URZ, PT ;  /* 0x00000000003f782f */ /* 0x000fe20003800000 */
[----:B------:R-:W-:Y:S01]  /*0040*/  BSSY B0, `(.L_x_633) ;  /* 0x000000d000007945 */ /* 0x000fe20003800000 */
[----:B0-----:R-:W-:-:S05]  /*0050*/  SHF.R.U32.HI R2, RZ, 0x5, R0 ;  /* 0x00000005ff027819 */ /* 0x001fca0000011600 */
[----:B------:R-:W0:Y:S02]  /*0060*/  SHFL.IDX PT, R3, R2, RZ, 0x1f ;  /* 0x00001fff02037589 */ /* 0x000e2400000e0000 */
[----:B0-----:R-:W-:-:S13]  /*0070*/  ISETP.EQ.AND P0, PT, R3, RZ, P0 ;  /* 0x000000ff0300720c */ /* 0x001fda0000702270 */
[----:B------:R-:W-:Y:S05]  /*0080*/  @!P0 BRA `(.L_x_634) ;  /* 0x0000000000208947 */ /* 0x000fea0003800000 */
[----:B------:R-:W-:Y:S02]  /*0090*/  ULDC.64 UR4, c[0x0][0x198] ;  /* 0x0000660000047ab9 */ /* 0x000fe40000000a00 */
[----:B------:R-:W-:Y:S02]  /*00a0*/  UIADD3 UR6, UP0, UR4, 0x570, URZ ;  /* 0x0000057004067890 */ /* 0x000fe4000ff1e03f */
[----:B------:R-:W-:Y:S02]  /*00b0*/  UIADD3 UR4, UP1, UR4, 0x670, URZ ;  /* 0x0000067004047890 */ /* 0x000fe4000ff3e03f */
[----:B------:R-:W-:Y:S02]  /*00c0*/  UIADD3.X UR7, URZ, UR5, URZ, UP0, !UPT ;  /* 0x000000053f077290 */ /* 0x000fe400087fe43f */
[----:B------:R-:W-:-:S07]  /*00d0*/  UIADD3.X UR5, URZ, UR5, URZ, UP1, !UPT ;  /* 0x000000053f057290 */ /* 0x000fce0008ffe43f */
[----:B------:R0:W-:Y:S02]  /*00e0*/  UTMACCTL.PF [UR6] ;  /* 0x00000000060079b9 */ /* 0x0001e40008040000 */
[----:B------:R0:W-:Y:S02]  /*00f0*/  UTMACCTL.PF [UR4] ;  /* 0x00000000040079b9 */ /* 0x0001e40008040000 */
[----:B0-----:R-:W-:Y:S01]  /*0100*/  NOP ;  /* 0x0000000000007918 */ /* 0x001fe20000000000 */
.L_x_634:
[----:B------:R-:W-:Y:S05]  /*0110*/  BSYNC B0 ;  /* 0x0000000000007941 */ /* 0x000fea0003800000 */
.L_x_633:
[----:B------:R-:W-:Y:S01]  /*0120*/  VOTEU.ANY UP0, P0 ;  /* 0x00000000003f7886 */ /* 0x000fe20000000100 */
[----:B------:R-:W0:Y:S01]  /*0130*/  SHFL.IDX PT, R3, R2, RZ, 0x1f ;  /* 0x00001fff02037589 */ /* 0x000e2200000e0000 */
[----:B------:R-:W-:Y:S01]  /*0140*/  UMOV UR4, 0x80 ;  /* 0x0000008000047882 */ /* 0x000fe20000000000 */
[----:B------:R-:W-:Y:S01]  /*0150*/  UMOV UR7, 0x100 ;  /* 0x0000010000077882 */ /* 0x000fe20000000000 */
[----:B------:R-:W-:Y:S01]  /*0160*/  SHF.R.U32.HI R4, RZ, 0x7, R0 ;  /* 0x00000007ff047819 */ /* 0x000fe20000011600 */
[----:B------:R-:W1:Y:S01]  /*0170*/  @UP0 S2UR UR8, SR_CgaCtaId ;  /* 0x00000000000809c3 */ /* 0x000e620000008800 */
[----:B------:R-:W-:Y:S01]  /*0180*/  @UP0 UMOV UR6, 0x400 ;  /* 0x0000040000060882 */ /* 0x000fe20000000000 */
[----:B------:R-:W-:-:S04]  /*0190*/  @UP0 UIADD3 UR4, -UR4, 0x100000, URZ ;  /* 0x0010000004040890 */ /* 0x000fc8000fffe13f */
[----:B------:R-:W-:Y:S02]  /*01a0*/  @UP0 USHF.L.U32 UR5, UR4, 0xb, URZ ;  /* 0x0000000b04050899 */ /* 0x000fe4000800063f */
[----:B------:R-:W-:Y:S01]  /*01b0*/  @UP0 USHF.L.U32 UR4, UR4, 0x1, URZ ;  /* 0x0000000104040899 */ /* 0x000fe2000800063f */
[----:B------:R-:W-:Y:S01]  /*01c0*/  VOTEU.ANY UP1, P0 ;  /* 0x00000000003f7886 */ /* 0x000fe20000020100 */
[----:B0-----:R-:W-:Y:S02]  /*01d0*/  ISETP.NE.AND P1, PT, R3, RZ, PT ;  /* 0x000000ff0300720c */ /* 0x001fe40003f25270 */
[----:B------:R0:W2:Y:S01]  /*01e0*/  SHFL.IDX PT, R3, R4, RZ, 0x1f ;  /* 0x00001fff04037589 */ /* 0x0000a200000e0000 */
[----:B-1----:R-:W-:Y:S02]  /*01f0*/  @UP0 ULEA UR8, UR8, UR6, 0x18 ;  /* 0x0000000608080291 */ /* 0x002fe4000f8ec03f */
[----:B------:R-:W-:-:S04]  /*0200*/  @UP0 UIADD3 UR6, -UR7, 0x100000, URZ ;  /* 0x0010000007060890 */ /* 0x000fc8000fffe13f */
[----:B------:R-:W-:Y:S02]  /*0210*/  @UP0 USHF.L.U32 UR7, UR6, 0xb, URZ ;  /* 0x0000000b06070899 */ /* 0x000fe4000800063f */
[----:B------:R-:W-:Y:S01]  /*0220*/  @UP0 USHF.L.U32 UR6, UR6, 0x1, URZ ;  /* 0x0000000106060899 */ /* 0x000fe2000800063f */
[----:B------:R-:W-:Y:S01]  /*0230*/  VOTEU.ANY UP0, P0 ;  /* 0x00000000003f7886 */ /* 0x000fe20000000100 */
[----:B------:R-:W1:Y:S04]  /*0240*/  FENCE.VIEW.ASYNC.S ;  /* 0x00000000000073c6 */ /* 0x000e680000000000 */
[----:B-1----:R0:W1:Y:S06]  /*0250*/  @UP0 SYNCS.EXCH.64 URZ, [UR8+0x22800], UR4 ;  /* 0x02280004083f05b2 */ /* 0x00206c0008000100 */
[----:B------:R0:W3:Y:S02]  /*0260*/  @UP1 SYNCS.EXCH.64 URZ, [UR8+0x22820], UR6 ;  /* 0x02282006083f15b2 */ /* 0x0000e40008000100 */
[----:B0-----:R-:W-:Y:S05]  /*0270*/  @P1 BRA `(.L_x_635) ;  /* 0x0000000000481947 */ /* 0x001fea0003800000 */
        /* <DEDUP_REMOVED lines=13> */
[----:B0-----:R0:W4:Y:S08]  /*0350*/  SYNCS.EXCH.64 URZ, [UR8+0x22830], UR4 ;  /* 0x02283004083f75b2 */ /* 0x0011300008000100 */
[----:B------:R0:W0:Y:S01]  /*0360*/  SYNCS.EXCH.64 URZ, [UR8+0x22840], UR6 ;  /* 0x02284006083f75b2 */ /* 0x0000220008000100 */
[----:B------:R0:W0:Y:S01]  /*0370*/  SYNCS.EXCH.64 URZ, [UR8+0x22838], UR4 ;  /* 0x02283804083f75b2 */ /* 0x0000220008000100 */
[----:B------:R0:W0:Y:S01]  /*0380*/  SYNCS.EXCH.64 URZ, [UR8+0x22848], UR6 ;  /* 0x02284806083f75b2 */ /* 0x0000220008000100 */
[----:B------:R-:W-:Y:S01]  /*0390*/  NOP ;  /* 0x0000000000007918 */ /* 0x000fe20000000000 */
.L_x_635:
        /* <DEDUP_REMOVED lines=22> */
.L_x_636:
        /* <DEDUP_REMOVED lines=18> */
.L_x_637:
        /* <DEDUP_REMOVED lines=22> */
.L_x_638:
        /* <DEDUP_REMOVED lines=22> */
.L_x_639:
[----:B--2---:R-:W-:Y:S01]  /*08e0*/  ISETP.NE.AND P0, PT, R3, RZ, PT ;  /* 0x000000ff0300720c */ /* 0x004fe20003f05270 */
[----:B------:R-:W-:Y:S01]  /*08f0*/  IMAD.MOV.U32 R37, RZ, RZ, 0x1 ;  /* 0x00000001ff257424 */ /* 0x000fe200078e00ff */
[----:B------:R-:W-:Y:S01]  /*0900*/  NOP ;  /* 0x0000000000007918 */ /* 0x000fe20000000000 */
[----:B------:R-:W-:Y:S01]  /*0910*/  ULDC.64 UR40, c[0x0][0x208] ;  /* 0x0000820000287ab9 */ /* 0x000fe20000000a00 */
[----:B------:R-:W-:Y:S02]  /*0920*/  BSSY B9, `(.L_x_640) ;  /* 0x0001953000097945 */ /* 0x000fe40003800000 */
[----:B------:R-:W-:Y:S01]  /*0930*/  SEL R37, R37, 0x2, !P0 ;  /* 0x0000000225257807 */ /* 0x000fe20004000000 */
[----:B01-34-:R-:W-:Y:S06]  /*0940*/  BAR.SYNC.DEFER_BLOCKING 0x0 ;  /* 0x0000000000007b1d */ /* 0x01bfec0000010000 */
[----:B------:R-:W-:Y:S05]  /*0950*/  @!P0 BRA `(.L_x_641) ;  /* 0x00000124003c8947 */ /* 0x000fea0003800000 */
.L_x_642:
[----:B------:R-:W-:-:S08]  /*0960*/  NOP ;  /* 0x0000000000007918 */ /* 0x000fd00000000000 */
[----:B------:R-:W0:Y:S02]  /*0970*/  USETMAXREG.TRY_ALLOC.CTAPOOL UP0, 0xe8 ;  /* 0x000000e8000079c8 */ /* 0x000e240008000600 */
[----:B0-----:R-:W-:-:S13]  /*0980*/  PLOP3.LUT P0, PT, PT, PT, UP0, 0x80, 0x0 ;  /* 0x000000000000781c */ /* 0x001fda0003f0f008 */
[----:B------:R-:W-:Y:S05]  /*0990*/  @!P0 BRA `(.L_x_642) ;  /* 0xfffffffc00f08947 */ /* 0x000fea000383ffff */
[----:B------:R-:W2:Y:S01]  /*09a0*/  LDL.LU R2, [R1] ;  /* 0x0000000001027983 */ /* 0x000ea20000300800 */
[----:B------:R-:W-:Y:S01]  /*09b0*/  SHF.R.U32.HI R4, RZ, 0x7, R0 ;  /* 0x00000007ff047819 */ /* 0x000fe20000011600 */
[----:B------:R-:W-:Y:S01]  /*09c0*/  ULDC UR4, c[0x0][0xc3c] ;  /* 0x00030f0000047ab9 */ /* 0x000fe20000000800 */
[----:B------:R-:W0:Y:S01]  /*09d0*/  S2R R3, SR_CgaCtaId ;  /* 0x0000000000037919 */ /* 0x000e220000008800 */
[----:B------:R-:W-:Y:S06]  /*09e0*/  BAR.ARV 0x8, 0x180 ;  /* 0x0206000000007b1d */ /* 0x000fec0000002000 */
[----:B------:R-:W-:-:S13]  /*09f0*/  ISETP.NE.AND P0, PT, R4, 0x1, PT ;  /* 0x000000010400780c */ /* 0x000fda0003f05270 */
[----:B------:R-:W-:Y:S08]  /*0a00*/  @!P0 BAR.ARV 0x9, 0x100 ;  /* 0x0244000000008b1d */ /* 0x000ff00000002000 */
[----:B------:R-:W-:Y:S01]  /*0a10*/  BAR.SYNC.DEFER_BLOCKING 0x5, 0x180 ;  /* 0x0146000000007b1d */ /* 0x000fe20000010000 */
[----:B------:R-:W-:-:S04]  /*0a20*/  MOV R19, 0x400 ;  /* 0x0000040000137802 */ /* 0x000fc80000000f00 */
[----:B0-----:R-:W-:-:S05]  /*0a30*/  LEA R19, R3, R19, 0x18 ;  /* 0x0000001303137211 */ /* 0x001fca00078ec0ff */
[----:B------:R-:W0:Y:S01]  /*0a40*/  LDS.128 R48, [R19+0x228d0] ;  /* 0x0228d00013307984 */ /* 0x000e220000000c00 */
[----:B------:R-:W-:Y:S06]  /*0a50*/  BAR.ARV 0x4, 0x180 ;  /* 0x0106000000007b1d */ /* 0x000fec0000002000 */
[----:B--2---:R-:W-:-:S04]  /*0a60*/  LOP3.LUT R2, R2, 0xfffffffb, RZ, 0xc0, !PT ;  /* 0xfffffffb02027812 */ /* 0x004fc800078ec0ff */
[----:B------:R-:W-:-:S05]  /*0a70*/  @P0 LOP3.LUT R2, R2, 0x4, RZ, 0xfc, !PT ;  /* 0x0000000402020812 */ /* 0x000fca00078efcff */
[----:B------:R1:W-:Y:S01]  /*0a80*/  STL [R1], R2 ;  /* 0x0000000201007387 */ /* 0x0003e20000100800 */
[----:B0-----:R-:W-:-:S13]  /*0a90*/  ISETP.GE.AND P0, PT, R51, UR4, PT ;  /* 0x0000000433007c0c */ /* 0x001fda000bf06270 */
[----:B-1----:R-:W-:Y:S05]  /*0aa0*/  @P0 BRA `(.L_x_643) ;  /* 0x0000019000e80947 */ /* 0x002fea0003800000 */
[----:B------:R-:W-:Y:S01]  /*0ab0*/  VIADD R0, R0, 0xffffff80 ;  /* 0xffffff8000007836 */ /* 0x000fe20000000000 */
[----:B------:R-:W-:Y:S01]  /*0ac0*/  LOP3.LUT R210, R37, 0x1, RZ, 0xfc, !PT ;  /* 0x0000000125d27812 */ /* 0x000fe200078efcff */
[----:B------:R-:W-:Y:S02]  /*0ad0*/  IMAD.MOV.U32 R18, RZ, RZ, RZ ;  /* 0x000000ffff127224 */ /* 0x000fe400078e00ff */
[----:B------:R-:W-:Y:S01]  /*0ae0*/  IMAD.MOV.U32 R208, RZ, RZ, RZ ;  /* 0x000000ffffd07224 */ /* 0x000fe200078e00ff */
[----:B------:R-:W-:Y:S01]  /*0af0*/  SHF.R.S32.HI R3, RZ, 0x1f, R0 ;  /* 0x0000001fff037819 */ /* 0x000fe20000011400 */
[----:B------:R-:W-:Y:S02]  /*0b00*/  IMAD.MOV.U32 R218, RZ, RZ, RZ ;  /* 0x000000ffffda7224 */ /* 0x000fe400078e00ff */
[----:B------:R-:W-:Y:S01]  /*0b10*/  IMAD.MOV.U32 R207, RZ, RZ, RZ ;  /* 0x000000ffffcf7224 */ /* 0x000fe200078e00ff */
[CC--:B------:R-:W-:Y:S02]  /*0b20*/  LEA.HI R2, R3.reuse, R0.reuse, RZ, 0x7 ;  /* 0x0000000003027211 */ /* 0x0c0fe400078f38ff */
[----:B------:R-:W-:-:S02]  /*0b30*/  LEA.HI R4, R3, R0, RZ, 0x4 ;  /* 0x0000000003047211 */ /* 0x000fc400078f20ff */
[----:B------:R-:W-:Y:S02]  /*0b40*/  LOP3.LUT R5, R2, 0xffffff80, RZ, 0xc0, !PT ;  /* 0xffffff8002057812 */ /* 0x000fe400078ec0ff */
[----:B------:R-:W-:Y:S02]  /*0b50*/  SHF.R.S32.HI R7, RZ, 0x4, R4 ;  /* 0x00000004ff077819 */ /* 0x000fe40000011404 */
[----:B------:R-:W-:Y:S01]  /*0b60*/  LEA.HI R204, R3, R0, RZ, 0x2 ;  /* 0x0000000003cc7211 */ /* 0x000fe200078f10ff */
[----:B------:R-:W-:Y:S01]  /*0b70*/  IMAD.IADD R13, R0, 0x1, -R5 ;  /* 0x00000001000d7824 */ /* 0x000fe200078e0a05 */
[----:B------:R-:W-:Y:S02]  /*0b80*/  SHF.R.S32.HI R5, RZ, 0x7, R2 ;  /* 0x00000007ff057819 */ /* 0x000fe40000011402 */
[----:B------:R-:W-:Y:S02]  /*0b90*/  LEA.HI R6, R4, R7, RZ, 0x1 ;  /* 0x0000000704067211 */ /* 0x000fe400078f08ff */
[----:B------:R-:W-:Y:S01]  /*0ba0*/  SHF.R.S32.HI R9, RZ, 0x1f, R13 ;  /* 0x0000001fff097819 */ /* 0x000fe2000001140d */
[----:B------:R-:W-:Y:S01]  /*0bb0*/  STL [R1+0xc8], R13 ;  /* 0x0000c80d01007387 */ /* 0x000fe20000100800 */
[----:B------:R-:W-:-:S02]  /*0bc0*/  LEA.HI R2, R2, R5, RZ, 0x1 ;  /* 0x0000000502027211 */ /* 0x000fc400078f08ff */
[----:B------:R-:W-:Y:S02]  /*0bd0*/  LEA.HI R10, R9, R13, RZ, 0x2 ;  /* 0x0000000d090a7211 */ /* 0x000fe400078f10ff */
[----:B------:R-:W-:Y:S02]  /*0be0*/  LOP3.LUT R2, R2, 0x3fffffe, RZ, 0xc0, !PT ;  /* 0x03fffffe02027812 */ /* 0x000fe400078ec0ff */
[--C-:B------:R-:W-:Y:S02]  /*0bf0*/  SHF.R.S32.HI R11, RZ, 0x2, R10.reuse ;  /* 0x00000002ff0b7819 */ /* 0x100fe4000001140a */
[----:B------:R-:W-:Y:S02]  /*0c00*/  SHF.R.S32.HI R8, RZ, 0x1f, R10 ;  /* 0x0000001fff087819 */ /* 0x000fe4000001140a */
[----:B------:R-:W-:Y:S02]  /*0c10*/  LOP3.LUT R6, R6, 0x1ffffffe, RZ, 0xc0, !PT ;  /* 0x1ffffffe06067812 */ /* 0x000fe400078ec0ff */
[----:B------:R-:W-:-:S02]  /*0c20*/  LEA.HI R8, R8, R11, RZ, 0x3 ;  /* 0x0000000b08087211 */ /* 0x000fc400078f18ff */
[----:B------:R-:W-:Y:S01]  /*0c30*/  LEA.HI R9, R9, R13, RZ, 0x5 ;  /* 0x0000000d09097211 */ /* 0x000fe200078f28ff */
[----:B------:R-:W-:Y:S01]  /*0c40*/  IMAD.IADD R6, R7, 0x1, -R6 ;  /* 0x0000000107067824 */ /* 0x000fe200078e0a06 */
[----:B------:R-:W-:Y:S01]  /*0c50*/  LOP3.LUT R12, R8, 0xfffffff8, RZ, 0xc0, !PT ;  /* 0xfffffff8080c7812 */ /* 0x000fe200078ec0ff */
[----:B------:R-:W-:Y:S01]  /*0c60*/  IMAD.IADD R8, R5, 0x1, -R2 ;  /* 0x0000000105087824 */ /* 0x000fe200078e0a02 */
[-C--:B------:R-:W-:Y:S02]  /*0c70*/  LEA.HI R2, R3, R0.reuse, RZ, 0x5 ;  /* 0x0000000003027211 */ /* 0x080fe400078f28ff */
[----:B------:R-:W-:Y:S01]  /*0c80*/  LOP3.LUT R5, R4, 0x3fffff0, RZ, 0xc0, !PT ;  /* 0x03fffff004057812 */ /* 0x000fe200078ec0ff */
[----:B------:R-:W-:Y:S01]  /*0c90*/  IMAD.IADD R12, R11, 0x1, -R12 ;  /* 0x000000010b0c7824 */ /* 0x000fe200078e0a0c */
[----:B------:R-:W-:Y:S02]  /*0ca0*/  LEA.HI R3, R3, R0, RZ, 0x3 ;  /* 0x0000000003037211 */ /* 0x000fe400078f18ff */
[----:B------:R-:W-:Y:S01]  /*0cb0*/  SHF.R.S32.HI R14, RZ, 0x5, R2 ;  /* 0x00000005ff0e7819 */ /* 0x000fe20000011402 */
[----:B------:R-:W-:Y:S01]  /*0cc0*/  IMAD.IADD R5, R0, 0x1, -R5 ;  /* 0x0000000100057824 */ /* 0x000fe200078e0a05 */
[----:B------:R-:W-:-:S02]  /*0cd0*/  LOP3.LUT R7, R3, 0xfffffff8, RZ, 0xc0, !PT ;  /* 0xfffffff803077812 */ /* 0x000fc400078ec0ff */
[----:B------:R-:W-:Y:S01]  /*0ce0*/  LOP3.LUT R3, R204, 0xfffffffc, RZ, 0xc0, !PT ;  /* 0xfffffffccc037812 */ /* 0x000fe200078ec0ff */
[----:B------:R-:W-:Y:S01]  /*0cf0*/  IMAD R5, R14, 0x10, R5 ;  /* 0x000000100e057824 */ /* 0x000fe200078e0205 */
[----:B------:R-:W-:Y:S01]  /*0d00*/  SHF.R.S32.HI R204, RZ, 0x2, R204 ;  /* 0x00000002ffcc7819 */ /* 0x000fe200000114cc */
[----:B------:R-:W-:Y:S01]  /*0d10*/  IMAD.IADD R7, R0, 0x1, -R7 ;  /* 0x0000000100077824 */ /* 0x000fe200078e0a07 */
[----:B------:R-:W-:Y:S01]  /*0d20*/  SHF.R.S32.HI R9, RZ, 0x5, R9 ;  /* 0x00000005ff097819 */ /* 0x000fe20000011409 */
[----:B------:R-:W-:Y:S01]  /*0d30*/  IMAD R5, R5, 0x8, R6 ;  /* 0x0000000805057824 */ /* 0x000fe200078e0206 */
[----:B------:R-:W-:Y:S01]  /*0d40*/  LOP3.LUT R10, R10, 0x7ffffffc, RZ, 0xc0, !PT ;  /* 0x7ffffffc0a0a7812 */ /* 0x000fe200078ec0ff */
[----:B------:R-:W-:Y:S01]  /*0d50*/  VIADD R6, R204, 0x40 ;  /* 0x00000040cc067836 */ /* 0x000fe20000000000 */
[----:B------:R-:W-:Y:S01]  /*0d60*/  STL [R1+0x14], R14 ;  /* 0x0000140e01007387 */ /* 0x000fe20000100800 */
[----:B------:R-:W-:Y:S02]  /*0d70*/  IMAD.IADD R3, R0, 0x1, -R3 ;  /* 0x0000000100037824 */ /* 0x000fe400078e0a03 */
[----:B------:R-:W-:Y:S01]  /*0d80*/  IMAD.SHL.U32 R2, R6, 0x40, RZ ;  /* 0x0000004006027824 */ /* 0x000fe200078e00ff */
[----:B------:R-:W-:Y:S01]  /*0d90*/  SHF.R.S32.HI R4, RZ, 0x1f, R6 ;  /* 0x0000001fff047819 */ /* 0x000fe20000011406 */
[----:B------:R-:W-:Y:S01]  /*0da0*/  IMAD R9, R9, 0x10, R12 ;  /* 0x0000001009097824 */ /* 0x000fe200078e020c */
[C---:B------:R-:W-:Y:S01]  /*0db0*/  LEA.HI R0, R3.reuse, R3, RZ, 0x1 ;  /* 0x0000000303007211 */ /* 0x040fe200078f08ff */
[C---:B------:R-:W-:Y:S01]  /*0dc0*/  IMAD.SHL.U32 R16, R3.reuse, 0x8, RZ ;  /* 0x0000000803107824 */ /* 0x040fe200078e00ff */
[----:B------:R-:W-:Y:S01]  /*0dd0*/  LEA.HI R4, R4, R6, RZ, 0x3 ;  /* 0x0000000604047211 */ /* 0x000fe200078f18ff */
[----:B------:R-:W-:Y:S01]  /*0de0*/  IMAD.SHL.U32 R22, R3, 0x4, RZ ;  /* 0x0000000403167824 */ /* 0x000fe200078e00ff */
[----:B------:R-:W-:Y:S01]  /*0df0*/  LOP3.LUT R0, R0, 0x1ffffffe, RZ, 0xc0, !PT ;  /* 0x1ffffffe00007812 */ /* 0x000fe200078ec0ff */
[----:B------:R-:W-:Y:S01]  /*0e00*/  IMAD.SHL.U32 R211, R7, 0x8, RZ ;  /* 0x0000000807d37824 */ /* 0x000fe200078e00ff */
[----:B------:R-:W-:Y:S01]  /*0e10*/  LEA R8, R8, R9, 0x6 ;  /* 0x0000000908087211 */ /* 0x000fe200078e30ff */
[----:B------:R-:W-:Y:S01]  /*0e20*/  IMAD.SHL.U32 R4, R4, 0x40, RZ ;  /* 0x0000004004047824 */ /* 0x000fe200078e00ff */
[----:B------:R-:W-:Y:S01]  /*0e30*/  IADD3 R213, R16, 0x80, RZ ;  /* 0x0000008010d57810 */ /* 0x000fe20007ffe0ff */
[----:B------:R-:W-:Y:S01]  /*0e40*/  IMAD.IADD R0, R3, 0x1, -R0 ;  /* 0x0000000103007824 */ /* 0x000fe200078e0a00 */
[----:B------:R-:W-:Y:S01]  /*0e50*/  LOP3.LUT R3, R2, 0x1c0, RZ, 0xc0, !PT ;  /* 0x000001c002037812 */ /* 0x000fe200078ec0ff */
[----:B------:R-:W-:Y:S01]  /*0e60*/  STL [R1+0x14c], R8 ;  /* 0x00014c0801007387 */ /* 0x000fe20000100800 */
[----:B------:R-:W-:Y:S01]  /*0e70*/  LOP3.LUT R4, R4, 0xfffffe00, RZ, 0xc0, !PT ;  /* 0xfffffe0004047812 */ /* 0x000fe200078ec0ff */
[----:B------:R-:W-:Y:S01]  /*0e80*/  IMAD.IADD R10, R13, 0x1, -R10 ;  /* 0x000000010d0a7824 */ /* 0x000fe200078e0a0a */
[----:B------:R-:W-:Y:S01]  /*0e90*/  SHF.R.U32.HI R7, RZ, 0x3, R3 ;  /* 0x00000003ff077819 */ /* 0x000fe20000011603 */
[----:B------:R-:W-:Y:S01]  /*0ea0*/  STL [R1+0x38], RZ ;  /* 0x000038ff01007387 */ /* 0x000fe20000100800 */
[--C-:B------:R-:W-:Y:S01]  /*0eb0*/  LOP3.LUT R3, R3, 0x38, R16.reuse, 0xf8, !PT ;  /* 0x0000003803037812 */ /* 0x100fe200078ef810 */
[----:B------:R-:W-:Y:S01]  /*0ec0*/  IMAD.SHL.U32 R42, R10, 0x2, RZ ;  /* 0x000000020a2a7824 */ /* 0x000fe200078e00ff */
[----:B------:R-:W-:Y:S01]  /*0ed0*/  SHF.R.S32.HI R6, RZ, 0x1f, R211 ;  /* 0x0000001fff067819 */ /* 0x000fe200000114d3 */
[----:B------:R0:W-:Y:S01]  /*0ee0*/  STL [R1+0x18], R4 ;  /* 0x0000180401007387 */ /* 0x0001e20000100800 */
[----:B------:R-:W-:Y:S01]  /*0ef0*/  IMAD.SHL.U32 R5, R5, 0x8, RZ ;  /* 0x0000000805057824 */ /* 0x000fe200078e00ff */
[----:B------:R-:W-:Y:S01]  /*0f00*/  SHF.R.S32.HI R17, RZ, 0x1f, R16 ;  /* 0x0000001fff117819 */ /* 0x000fe20000011410 */
[C---:B------:R-:W-:Y:S01]  /*0f10*/  VIADD R41, R42.reuse, 0x8 ;  /* 0x000000082a297836 */ /* 0x040fe20000000000 */
[C---:B------:R-:W-:Y:S01]  /*0f20*/  IADD3 R40, R42.reuse, 0x10, RZ ;  /* 0x000000102a287810 */ /* 0x040fe20007ffe0ff */
[----:B------:R-:W-:Y:S01]  /*0f30*/  STL [R1+0x44], R42 ;  /* 0x0000442a01007387 */ /* 0x000fe20000100800 */
[C---:B------:R-:W-:Y:S01]  /*0f40*/  VIADD R39, R42.reuse, 0x18 ;  /* 0x000000182a277836 */ /* 0x040fe20000000000 */
[C---:B------:R-:W-:Y:S01]  /*0f50*/  IADD3 R26, R42.reuse, 0x80, RZ ;  /* 0x000000802a1a7810 */ /* 0x040fe20007ffe0ff */
[----:B------:R-:W-:Y:S01]  /*0f60*/  VIADD R38, R42, 0x20 ;  /* 0x000000202a267836 */ /* 0x000fe20000000000 */
[----:B------:R1:W-:Y:S01]  /*0f70*/  STL [R1+0x154], R5 ;  /* 0x0001540501007387 */ /* 0x0003e20000100800 */
[----:B0-----:R-:W-:Y:S01]  /*0f80*/  LOP3.LUT R4, R4, R3, R7, 0xf6, !PT ;  /* 0x0000000304047212 */ /* 0x001fe200078ef607 */
[C---:B------:R-:W-:Y:S01]  /*0f90*/  VIADD R37, R42.reuse, 0x28 ;  /* 0x000000282a257836 */ /* 0x040fe20000000000 */
[----:B------:R-:W-:Y:S01]  /*0fa0*/  SHF.R.S32.HI R222, RZ, 0x1f, R213 ;  /* 0x0000001fffde7819 */ /* 0x000fe200000114d5 */
[----:B------:R-:W-:-:S02]  /*0fb0*/  VIADD R36, R42, 0x30 ;  /* 0x000000302a247836 */ /* 0x000fc40000000000 */
[----:B------:R-:W-:Y:S01]  /*0fc0*/  IMAD R3, R4, 0x2, R19 ;  /* 0x0000000204037824 */ /* 0x000fe200078e0213 */
[----:B------:R-:W-:Y:S01]  /*0fd0*/  SHF.R.S32.HI R4, RZ, 0x1f, R41 ;  /* 0x0000001fff047819 */ /* 0x000fe20000011429 */
[C---:B------:R-:W-:Y:S02]  /*0fe0*/  VIADD R35, R42.reuse, 0x38 ;  /* 0x000000382a237836 */ /* 0x040fe40000000000 */
[C---:B------:R-:W-:Y:S01]  /*0ff0*/  VIADD R34, R42.reuse, 0x40 ;  /* 0x000000402a227836 */ /* 0x040fe20000000000 */
[----:B------:R-:W-:Y:S01]  /*1000*/  STL [R1+0x148], R3 ;  /* 0x0001480301007387 */ /* 0x000fe20000100800 */
[C---:B------:R-:W-:Y:S01]  /*1010*/  VIADD R33, R42.reuse, 0x48 ;  /* 0x000000482a217836 */ /* 0x040fe20000000000 */
[C---:B-1----:R-:W-:Y:S01]  /*1020*/  IADD3 R5, R42.reuse, 0xf0, RZ ;  /* 0x000000f02a057810 */ /* 0x042fe20007ffe0ff */
[C---:B------:R-:W-:Y:S01]  /*1030*/  VIADD R32, R42.reuse, 0x50 ;  /* 0x000000502a207836 */ /* 0x040fe20000000000 */
[----:B------:R-:W-:Y:S01]  /*1040*/  STL [R1+0xc0], R41 ;  /* 0x0000c02901007387 */ /* 0x000fe20000100800 */
[----:B------:R-:W-:-:S02]  /*1050*/  VIADD R31, R42, 0x58 ;  /* 0x000000582a1f7836 */ /* 0x000fc40000000000 */
[C---:B------:R-:W-:Y:S01]  /*1060*/  VIADD R30, R42.reuse, 0x60 ;  /* 0x000000602a1e7836 */ /* 0x040fe20000000000 */
[----:B------:R0:W-:Y:S01]  /*1070*/  STL [R1+0xbc], R40 ;  /* 0x0000bc2801007387 */ /* 0x0001e20000100800 */
[C---:B------:R-:W-:Y:S02]  /*1080*/  VIADD R29, R42.reuse, 0x68 ;  /* 0x000000682a1d7836 */ /* 0x040fe40000000000 */
[C---:B------:R-:W-:Y:S01]  /*1090*/  VIADD R28, R42.reuse, 0x70 ;  /* 0x000000702a1c7836 */ /* 0x040fe20000000000 */
[----:B------:R-:W-:Y:S01]  /*10a0*/  STL [R1+0xb8], R39 ;  /* 0x0000b82701007387 */ /* 0x000fe20000100800 */
[C---:B------:R-:W-:Y:S02]  /*10b0*/  VIADD R27, R42.reuse, 0x78 ;  /* 0x000000782a1b7836 */ /* 0x040fe40000000000 */
[C---:B------:R-:W-:Y:S01]  /*10c0*/  VIADD R25, R42.reuse, 0x88 ;  /* 0x000000882a197836 */ /* 0x040fe20000000000 */
[----:B------:R1:W-:Y:S01]  /*10d0*/  STL [R1+0xb4], R38 ;  /* 0x0000b42601007387 */ /* 0x0003e20000100800 */
[C---:B------:R-:W-:Y:S01]  /*10e0*/  VIADD R24, R42.reuse, 0x90 ;  /* 0x000000902a187836 */ /* 0x040fe20000000000 */
[----:B0-----:R-:W-:Y:S01]  /*10f0*/  SHF.R.S32.HI R40, RZ, 0x1f, R40 ;  /* 0x0000001fff287819 */ /* 0x001fe20000011428 */
[----:B------:R-:W-:Y:S01]  /*1100*/  VIADD R11, R211, 0x40 ;  /* 0x00000040d30b7836 */ /* 0x000fe20000000000 */
[----:B------:R0:W-:Y:S01]  /*1110*/  STL [R1+0xb0], R37 ;  /* 0x0000b02501007387 */ /* 0x0001e20000100800 */
[----:B------:R-:W-:-:S02]  /*1120*/  VIADD R21, R42, 0x98 ;  /* 0x000000982a157836 */ /* 0x000fc40000000000 */
[C---:B------:R-:W-:Y:S01]  /*1130*/  VIADD R20, R42.reuse, 0xa0 ;  /* 0x000000a02a147836 */ /* 0x040fe20000000000 */
[----:B------:R-:W-:Y:S01]  /*1140*/  STL [R1+0xac], R36 ;  /* 0x0000ac2401007387 */ /* 0x000fe20000100800 */
[C---:B------:R-:W-:Y:S01]  /*1150*/  VIADD R9, R211.reuse, 0x80 ;  /* 0x00000080d3097836 */ /* 0x040fe20000000000 */
[----:B------:R-:W-:Y:S01]  /*1160*/  SHF.R.S32.HI R11, RZ, 0x1f, R11 ;  /* 0x0000001fff0b7819 */ /* 0x000fe2000001140b */
[C---:B------:R-:W-:Y:S01]  /*1170*/  VIADD R15, R42.reuse, 0xa8 ;  /* 0x000000a82a0f7836 */ /* 0x040fe20000000000 */
[----:B------:R2:W-:Y:S01]  /*1180*/  STL [R1+0xa8], R35 ;  /* 0x0000a82301007387 */ /* 0x0005e20000100800 */
[C---:B------:R-:W-:Y:S01]  /*1190*/  VIADD R14, R42.reuse, 0xb0 ;  /* 0x000000b02a0e7836 */ /* 0x040fe20000000000 */
[----:B------:R-:W-:Y:S01]  /*11a0*/  SHF.R.S32.HI R9, RZ, 0x1f, R9 ;  /* 0x0000001fff097819 */ /* 0x000fe20000011409 */
[----:B------:R-:W-:Y:S01]  /*11b0*/  VIADD R6, R211, 0xc0 ;  /* 0x000000c0d3067836 */ /* 0x000fe20000000000 */
[----:B------:R3:W-:Y:S01]  /*11c0*/  STL [R1+0xa4], R34 ;  /* 0x0000a42201007387 */ /* 0x0007e20000100800 */
[C---:B------:R-:W-:Y:S01]  /*11d0*/  VIADD R13, R42.reuse, 0xb8 ;  /* 0x000000b82a0d7836 */ /* 0x040fe20000000000 */
[----:B-1----:R-:W-:Y:S01]  /*11e0*/  SHF.R.S32.HI R38, RZ, 0x1f, R38 ;  /* 0x0000001fff267819 */ /* 0x002fe20000011426 */
[C---:B------:R-:W-:Y:S01]  /*11f0*/  VIADD R12, R42.reuse, 0xc0 ;  /* 0x000000c02a0c7836 */ /* 0x040fe20000000000 */
[----:B------:R-:W-:Y:S01]  /*1200*/  STL [R1+0xa0], R33 ;  /* 0x0000a02101007387 */ /* 0x000fe20000100800 */
[C---:B------:R-:W-:Y:S01]  /*1210*/  VIADD R11, R42.reuse, 0xc8 ;  /* 0x000000c82a0b7836 */ /* 0x040fe20000000000 */
[----:B------:R-:W-:Y:S01]  /*1220*/  SHF.R.S32.HI R6, RZ, 0x1f, R6 ;  /* 0x0000001fff067819 */ /* 0x000fe20000011406 */
[C---:B------:R-:W-:Y:S01]  /*1230*/  VIADD R10, R42.reuse, 0xd0 ;  /* 0x000000d02a0a7836 */ /* 0x040fe20000000000 */
[----:B------:R1:W-:Y:S01]  /*1240*/  STL [R1+0x9c], R32 ;  /* 0x00009c2001007387 */ /* 0x0003e20000100800 */
[C---:B------:R-:W-:Y:S01]  /*1250*/  VIADD R9, R42.reuse, 0xd8 ;  /* 0x000000d82a097836 */ /* 0x040fe20000000000 */
[----:B0-----:R-:W-:Y:S01]  /*1260*/  SHF.R.S32.HI R37, RZ, 0x1f, R37 ;  /* 0x0000001fff257819 */ /* 0x001fe20000011425 */
[C---:B------:R-:W-:Y:S01]  /*1270*/  VIADD R7, R42.reuse, 0xe0 ;  /* 0x000000e02a077836 */ /* 0x040fe20000000000 */
[----:B------:R0:W-:Y:S01]  /*1280*/  STL [R1+0x98], R31 ;  /* 0x0000981f01007387 */ /* 0x0001e20000100800 */
[C---:B------:R-:W-:Y:S01]  /*1290*/  VIADD R6, R42.reuse, 0xe8 ;  /* 0x000000e82a067836 */ /* 0x040fe20000000000 */
[----:B--2---:R-:W-:Y:S01]  /*12a0*/  SHF.R.S32.HI R35, RZ, 0x1f, R35 ;  /* 0x0000001fff237819 */ /* 0x004fe20000011423 */
[----:B------:R-:W-:Y:S01]  /*12b0*/  VIADD R3, R42, 0xf8 ;  /* 0x000000f82a037836 */ /* 0x000fe20000000000 */
[----:B------:R-:W-:Y:S01]  /*12c0*/  STL [R1+0x94], R30 ;  /* 0x0000941e01007387 */ /* 0x000fe20000100800 */
[----:B---3--:R-:W-:Y:S01]  /*12d0*/  SHF.R.S32.HI R34, RZ, 0x1f, R34 ;  /* 0x0000001fff227819 */ /* 0x008fe20000011422 */
[----:B------:R-:W-:Y:S01]  /*12e0*/  IMAD R0, R0, 0x8, R8 ;  /* 0x0000000800007824 */ /* 0x000fe200078e0208 */
[----:B-1----:R-:W-:Y:S01]  /*12f0*/  SHF.R.S32.HI R32, RZ, 0x1f, R32 ;  /* 0x0000001fff207819 */ /* 0x002fe20000011420 */
[----:B------:R1:W-:Y:S01]  /*1300*/  STL [R1+0x90], R29 ;  /* 0x0000901d01007387 */ /* 0x0003e20000100800 */
[C---:B------:R-:W-:Y:S01]  /*1310*/  VIADD R2, R16.reuse, 0x20 ;  /* 0x0000002010027836 */ /* 0x040fe20000000000 */
[----:B0-----:R-:W-:Y:S01]  /*1320*/  SHF.R.S32.HI R31, RZ, 0x1f, R31 ;  /* 0x0000001fff1f7819 */ /* 0x001fe2000001141f */
[C---:B------:R-:W-:Y:S01]  /*1330*/  VIADD R215, R16.reuse, 0x40 ;  /* 0x0000004010d77836 */ /* 0x040fe20000000000 */
[----:B------:R0:W-:Y:S01]  /*1340*/  STL [R1+0x8c], R28 ;  /* 0x00008c1c01007387 */ /* 0x0001e20000100800 */
[C---:B------:R-:W-:Y:S01]  /*1350*/  VIADD R214, R16.reuse, 0x60 ;  /* 0x0000006010d67836 */ /* 0x040fe20000000000 */
[----:B------:R-:W-:Y:S01]  /*1360*/  SHF.R.S32.HI R206, RZ, 0x1f, R2 ;  /* 0x0000001fffce7819 */ /* 0x000fe20000011402 */
[C---:B------:R-:W-:Y:S01]  /*1370*/  VIADD R212, R16.reuse, 0xa0 ;  /* 0x000000a010d47836 */ /* 0x040fe20000000000 */
[----:B------:R-:W-:Y:S01]  /*1380*/  STL [R1+0x88], R27 ;  /* 0x0000881b01007387 */ /* 0x000fe20000100800 */
[C---:B------:R-:W-:Y:S01]  /*1390*/  VIADD R217, R16.reuse, 0xc0 ;  /* 0x000000c010d97836 */ /* 0x040fe20000000000 */
[----:B-1----:R-:W-:Y:S01]  /*13a0*/  SHF.R.S32.HI R29, RZ, 0x1f, R29 ;  /* 0x0000001fff1d7819 */ /* 0x002fe2000001141d */
[----:B------:R-:W-:Y:S01]  /*13b0*/  VIADD R216, R16, 0xe0 ;  /* 0x000000e010d87836 */ /* 0x000fe20000000000 */
[----:B------:R1:W-:Y:S01]  /*13c0*/  STL [R1+0x84], R26 ;  /* 0x0000841a01007387 */ /* 0x0003e20000100800 */
[----:B------:R-:W-:Y:S01]  /*13d0*/  VIADD R209, R22, 0x10 ;  /* 0x0000001016d17836 */ /* 0x000fe20000000000 */
[----:B0-----:R-:W-:-:S02]  /*13e0*/  SHF.R.S32.HI R28, RZ, 0x1f, R28 ;  /* 0x0000001fff1c7819 */ /* 0x001fc4000001141c */
[----:B------:R0:W-:Y:S01]  /*13f0*/  STL [R1+0x80], R25 ;  /* 0x0000801901007387 */ /* 0x0001e20000100800 */
[----:B------:R-:W-:Y:S02]  /*1400*/  SHF.R.S32.HI R224, RZ, 0x1f, R215 ;  /* 0x0000001fffe07819 */ /* 0x000fe400000114d7 */
[----:B------:R-:W-:Y:S01]  /*1410*/  SHF.R.S32.HI R223, RZ, 0x1f, R214 ;  /* 0x0000001fffdf7819 */ /* 0x000fe200000114d6 */
[----:B------:R-:W-:Y:S01]  /*1420*/  STL [R1+0x7c], R24 ;  /* 0x00007c1801007387 */ /* 0x000fe20000100800 */
[----:B------:R-:W-:Y:S02]  /*1430*/  SHF.R.S32.HI R221, RZ, 0x1f, R212 ;  /* 0x0000001fffdd7819 */ /* 0x000fe400000114d4 */
[----:B-1----:R-:W-:Y:S01]  /*1440*/  SHF.R.S32.HI R26, RZ, 0x1f, R26 ;  /* 0x0000001fff1a7819 */ /* 0x002fe2000001141a */
[----:B------:R1:W-:Y:S01]  /*1450*/  STL [R1+0x78], R21 ;  /* 0x0000781501007387 */ /* 0x0003e20000100800 */
[----:B------:R-:W-:Y:S02]  /*1460*/  SHF.R.S32.HI R220, RZ, 0x1f, R217 ;  /* 0x0000001fffdc7819 */ /* 0x000fe400000114d9 */
[----:B0-----:R-:W-:Y:S01]  /*1470*/  SHF.R.S32.HI R25, RZ, 0x1f, R25 ;  /* 0x0000001fff197819 */ /* 0x001fe20000011419 */
[----:B------:R0:W-:Y:S01]  /*1480*/  STL [R1+0x74], R20 ;  /* 0x0000741401007387 */ /* 0x0001e20000100800 */
[----:B------:R-:W-:-:S03]  /*1490*/  SHF.R.S32.HI R219, RZ, 0x1f, R216 ;  /* 0x0000001fffdb7819 */ /* 0x000fc600000114d8 */
[----:B------:R-:W-:Y:S01]  /*14a0*/  STL [R1+0x70], R15 ;  /* 0x0000700f01007387 */ /* 0x000fe20000100800 */
[----:B-1----:R-:W-:-:S03]  /*14b0*/  SHF.R.S32.HI R21, RZ, 0x1f, R21 ;  /* 0x0000001fff157819 */ /* 0x002fc60000011415 */
[----:B------:R1:W-:Y:S01]  /*14c0*/  STL [R1+0x6c], R14 ;  /* 0x00006c0e01007387 */ /* 0x0003e20000100800 */
[----:B0-----:R-:W-:-:S03]  /*14d0*/  SHF.R.S32.HI R20, RZ, 0x1f, R20 ;  /* 0x0000001fff147819 */ /* 0x001fc60000011414 */
[----:B------:R0:W-:Y:S04]  /*14e0*/  STL [R1+0x68], R13 ;  /* 0x0000680d01007387 */ /* 0x0001e80000100800 */
        /* <DEDUP_REMOVED lines=10> */
[----:B------:R2:W-:Y:S01]  /*1590*/  STL [R1+0x144], R4 ;  /* 0x0001440401007387 */ /* 0x0005e20000100800 */
[----:B-1----:R-:W-:-:S03]  /*15a0*/  SHF.R.S32.HI R7, RZ, 0x1f, R7 ;  /* 0x0000001fff077819 */ /* 0x002fc60000011407 */
[----:B------:R-:W-:Y:S01]  /*15b0*/  STL [R1+0x4c], R5 ;  /* 0x00004c0501007387 */ /* 0x000fe20000100800 */
[----:B0-----:R-:W-:-:S03]  /*15c0*/  SHF.R.S32.HI R6, RZ, 0x1f, R6 ;  /* 0x0000001fff067819 */ /* 0x001fc60000011406 */
[----:B------:R-:W-:Y:S01]  /*15d0*/  STL [R1+0x140], R40 ;  /* 0x0001402801007387 */ /* 0x000fe20000100800 */
[----:B--2---:R-:W-:-:S03]  /*15e0*/  SHF.R.S32.HI R4, RZ, 0x1f, R39 ;  /* 0x0000001fff047819 */ /* 0x004fc60000011427 */
[----:B------:R0:W-:Y:S04]  /*15f0*/  STL [R1+0x48], R3 ;  /* 0x0000480301007387 */ /* 0x0001e80000100800 */
[----:B------:R1:W-:Y:S04]  /*1600*/  STL [R1+0x13c], R4 ;  /* 0x00013c0401007387 */ /* 0x0003e80000100800 */
[----:B------:R-:W-:Y:S01]  /*1610*/  STL [R1+0x138], R38 ;  /* 0x0001382601007387 */ /* 0x000fe20000100800 */
[----:B0-----:R-:W-:-:S03]  /*1620*/  SHF.R.S32.HI R3, RZ, 0x1f, R3 ;  /* 0x0000001fff037819 */ /* 0x001fc60000011403 */
[----:B------:R-:W-:Y:S01]  /*1630*/  STL [R1+0x134], R37 ;  /* 0x0001342501007387 */ /* 0x000fe20000100800 */
[----:B-1----:R-:W-:-:S05]  /*1640*/  SHF.R.S32.HI R4, RZ, 0x1f, R36 ;  /* 0x0000001fff047819 */ /* 0x002fca0000011424 */
[----:B------:R0:W-:Y:S04]  /*1650*/  STL [R1+0x130], R4 ;  /* 0x0001300401007387 */ /* 0x0001e80000100800 */
[----:B------:R-:W-:Y:S04]  /*1660*/  STL [R1+0x12c], R35 ;  /* 0x00012c2301007387 */ /* 0x000fe80000100800 */
[----:B------:R-:W-:Y:S01]  /*1670*/  STL [R1+0x128], R34 ;  /* 0x0001282201007387 */ /* 0x000fe20000100800 */
[----:B0-----:R-:W-:-:S05]  /*1680*/  SHF.R.S32.HI R4, RZ, 0x1f, R33 ;  /* 0x0000001fff047819 */ /* 0x001fca0000011421 */
        /* <DEDUP_REMOVED lines=25> */
[----:B------:R1:W-:Y:S04]  /*1820*/  STL [R1+0xd8], R7 ;  /* 0x0000d80701007387 */ /* 0x0003e80000100800 */
[----:B------:R1:W-:Y:S01]  /*1830*/  STL [R1+0xd4], R6 ;  /* 0x0000d40601007387 */ /* 0x0003e20000100800 */
[----:B0-----:R-:W-:-:S05]  /*1840*/  SHF.R.S32.HI R4, RZ, 0x1f, R5 ;  /* 0x0000001fff047819 */ /* 0x001fca0000011405 */
[----:B------:R1:W-:Y:S04]  /*1850*/  STL [R1+0xd0], R4 ;  /* 0x0000d00401007387 */ /* 0x0003e80000100800 */
[----:B------:R1:W-:Y:S04]  /*1860*/  STL [R1+0x150], R0 ;  /* 0x0001500001007387 */ /* 0x0003e80000100800 */
[----:B------:R1:W-:Y:S02]  /*1870*/  STL [R1+0xcc], R3 ;  /* 0x0000cc0301007387 */ /* 0x0003e40000100800 */
.L_x_799:
[----:B012---:R-:W0:Y:S02]  /*1880*/  LDC.64 R4, c[0x0][0xc88] ;  /* 0x00032200ff047b82 */ /* 0x007e240000000a00 */
[----:B0-----:R-:W-:-:S05]  /*1890*/  IMAD.WIDE R4, R51, 0x4, R4 ;  /* 0x0000000433047825 */ /* 0x001fca00078e0204 */
[----:B------:R-:W2:Y:S01]  /*18a0*/  LDG.E R31, desc[UR40][R4.64] ;  /* 0x00000028041f7981 */ /* 0x000ea2000c1e1900 */
[----:B------:R-:W-:Y:S05]  /*18b0*/  YIELD ;  /* 0x0000000000007946 */ /* 0x000fea0003800000 */
[----:B------:R-:W-:Y:S01]  /*18c0*/  ULDC.64 UR4, c[0x0][0xa28] ;  /* 0x00028a0000047ab9 */ /* 0x000fe20000000a00 */
[----:B------:R-:W-:Y:S01]  /*18d0*/  ULDC.64 UR8, c[0x0][0xa18] ;  /* 0x0002860000087ab9 */ /* 0x000fe20000000a00 */
[----:B------:R-:W-:Y:S01]  /*18e0*/  ISETP.NE.U32.AND P1, PT, RZ, UR4, PT ;  /* 0x00000004ff007c0c */ /* 0x000fe2000bf25070 */
[----:B------:R-:W-:Y:S01]  /*18f0*/  ULDC.64 UR6, c[0x0][0xa08] ;  /* 0x0002820000067ab9 */ /* 0x000fe20000000a00 */
[----:B---3--:R-:W-:Y:S01]  /*1900*/  IMAD.MOV.U32 R8, RZ, RZ, RZ ;  /* 0x000000ffff087224 */ /* 0x008fe200078e00ff */
[----:B------:R-:W-:Y:S01]  /*1910*/  ISETP.NE.U32.AND P0, PT, RZ, UR6, PT ;  /* 0x00000006ff007c0c */ /* 0x000fe2000bf05070 */
[----:B------:R-:W-:Y:S01]  /*1920*/  IMAD.MOV.U32 R32, RZ, RZ, RZ ;  /* 0x000000ffff207224 */ /* 0x000fe200078e00ff */
[----:B------:R-:W-:-:S02]  /*1930*/  ISETP.NE.AND.EX P1, PT, RZ, UR5, PT, P1 ;  /* 0x00000005ff007c0c */ /* 0x000fc4000bf25310 */
[----:B------:R-:W-:Y:S02]  /*1940*/  ISETP.NE.AND.EX P0, PT, RZ, UR7, PT, P0 ;  /* 0x00000007ff007c0c */ /* 0x000fe4000bf05300 */
[----:B--2---:R-:W-:Y:S01]  /*1950*/  SHF.R.S32.HI R0, RZ, 0x1f, R31 ;  /* 0x0000001fff007819 */ /* 0x004fe2000001141f */
[----:B------:R-:W-:-:S08]  /*1960*/  IMAD.SHL.U32 R35, R31, 0x4, RZ ;  /* 0x000000041f237824 */ /* 0x000fd000078e00ff */
[C---:B------:R-:W-:Y:S01]  /*1970*/  @P1 LEA R6, P2, R31.reuse, UR4, 0x2 ;  /* 0x000000041f061c11 */ /* 0x040fe2000f8410ff */
[----:B------:R0:W-:Y:S01]  /*1980*/  STL [R1+0x2c], R31 ;  /* 0x00002c1f01007387 */ /* 0x0001e20000100800 */
[C-C-:B------:R-:W-:Y:S02]  /*1990*/  SHF.L.U64.HI R34, R31.reuse, 0x2, R0.reuse ;  /* 0x000000021f227819 */ /* 0x140fe40000010200 */
[----:B------:R-:W-:Y:S01]  /*19a0*/  @P1 LEA.HI.X R7, R31, UR5, R0, 0x2, P2 ;  /* 0x000000051f071c11 */ /* 0x000fe200090f1400 */
[----:B------:R-:W-:Y:S01]  /*19b0*/  ULDC UR4, c[0x0][0x288] ;  /* 0x0000a20000047ab9 */ /* 0x000fe20000000800 */
[----:B------:R-:W-:Y:S01]  /*19c0*/  ISETP.NE.U32.AND P2, PT, RZ, UR8, PT ;  /* 0x00000008ff007c0c */ /* 0x000fe2000bf45070 */
[----:B------:R0:W-:Y:S01]  /*19d0*/  STL [R1+0xc4], R0 ;  /* 0x0000c40001007387 */ /* 0x0001e20000100800 */
[C---:B------:R-:W-:Y:S02]  /*19e0*/  IADD3 R4, P3, R35.reuse, UR6, RZ ;  /* 0x0000000623047c10 */ /* 0x040fe4000ff7e0ff */
[----:B------:R-:W-:Y:S01]  /*19f0*/  ISETP.NE.AND.EX P2, PT, RZ, UR9, PT, P2 ;  /* 0x00000009ff007c0c */ /* 0x000fe2000bf45320 */
[----:B------:R1:W5:Y:S01]  /*1a00*/  @P1 LDG.E R8, desc[UR40][R6.64] ;  /* 0x0000002806081981 */ /* 0x000362000c1e1900 */
[----:B------:R-:W-:Y:S01]  /*1a10*/  IMAD.U32 R48, RZ, RZ, UR4 ;  /* 0x00000004ff307e24 */ /* 0x000fe2000f8e00ff */
[C---:B------:R-:W-:Y:S01]  /*1a20*/  IADD3.X R5, R34.reuse, UR7, RZ, P3, !PT ;  /* 0x0000000722057c10 */ /* 0x040fe20009ffe4ff */
[----:B------:R-:W-:Y:S01]  /*1a30*/  ULDC.64 UR4, c[0x0][0x418] ;  /* 0x0001060000047ab9 */ /* 0x000fe20000000a00 */
[----:B------:R0:W-:Y:S04]  /*1a40*/  STL [R1+0x30], R35 ;  /* 0x0000302301007387 */ /* 0x0001e80000100800 */
[----:B------:R0:W5:Y:S04]  /*1a50*/  @P0 LDG.E R32, desc[UR40][R4.64] ;  /* 0x0000002804200981 */ /* 0x000168000c1e1900 */
[----:B-1----:R-:W-:Y:S01]  /*1a60*/  @P2 IADD3 R6, P1, R35, UR8, RZ ;  /* 0x0000000823062c10 */ /* 0x002fe2000ff3e0ff */
[----:B------:R-:W-:Y:S01]  /*1a70*/  UISETP.NE.U32.AND UP0, UPT, UR4, URZ, UPT ;  /* 0x0000003f0400728c */ /* 0x000fe2000bf05070 */
[----:B------:R0:W-:Y:S02]  /*1a80*/  STL [R1+0x34], R34 ;  /* 0x0000342201007387 */ /* 0x0001e40000100800 */
[----:B------:R-:W-:Y:S01]  /*1a90*/  @P2 IADD3.X R7, R34, UR9, RZ, P1, !PT ;  /* 0x0000000922072c10 */ /* 0x000fe20008ffe4ff */
[----:B------:R-:W-:-:S04]  /*1aa0*/  ULDC UR4, c[0x0][0x424] ;  /* 0x0001090000047ab9 */ /* 0x000fc80000000800 */
[----:B------:R0:W5:Y:S01]  /*1ab0*/  @P2 LDG.E R48, desc[UR40][R6.64] ;  /* 0x0000002806302981 */ /* 0x000162000c1e1900 */
[----:B------:R-:W-:-:S03]  /*1ac0*/  UISETP.NE.AND.EX UP0, UPT, UR5, URZ, UPT, UP0 ;  /* 0x0000003f0500728c */ /* 0x000fc6000bf05300 */
[----:B------:R-:W-:Y:S01]  /*1ad0*/  ULDC UR5, c[0x0][0x2f0] ;  /* 0x0000bc0000057ab9 */ /* 0x000fe20000000800 */
[----:B------:R-:W-:-:S04]  /*1ae0*/  USEL UR4, UR4, 0x1, UP0 ;  /* 0x0000000104047887 */ /* 0x000fc80008000000 */
[----:B------:R-:W-:-:S03]  /*1af0*/  UIMAD UR4, UR4, UR5, URZ ;  /* 0x00000005040472a4 */ /* 0x000fc6000f8e023f */
[----:B------:R-:W-:Y:S02]  /*1b00*/  ULDC UR5, c[0x0][0x348] ;  /* 0x0000d20000057ab9 */ /* 0x000fe40000000800 */
[----:B------:R-:W-:Y:S02]  /*1b10*/  IMAD.U32 R24, RZ, RZ, UR5 ;  /* 0x00000005ff187e24 */ /* 0x000fe4000f8e00ff */
[----:B------:R-:W-:Y:S01]  /*1b20*/  IMAD.U32 R33, RZ, RZ, UR4 ;  /* 0x00000004ff217e24 */ /* 0x000fe2000f8e00ff */
[----:B0---4-:R-:W-:Y:S06]  /*1b30*/  @P2 BRA `(.L_x_644) ;  /* 0x0000000000242947 */ /* 0x011fec0003800000 */
[----:B------:R-:W-:Y:S02]  /*1b40*/  ULDC.64 UR4, c[0x0][0xa00] ;  /* 0x0002800000047ab9 */ /* 0x000fe40000000a00 */
[----:B------:R-:W-:-:S04]  /*1b50*/  ISETP.NE.U32.AND P1, PT, RZ, UR4, PT ;  /* 0x00000004ff007c0c */ /* 0x000fc8000bf25070 */
[----:B------:R-:W-:-:S13]  /*1b60*/  ISETP.NE.AND.EX P1, PT, RZ, UR5, PT, P1 ;  /* 0x00000005ff007c0c */ /* 0x000fda000bf25310 */
[----:B------:R-:W-:Y:S05]  /*1b70*/  @!P1 BRA `(.L_x_644) ;  /* 0x0000000000149947 */ /* 0x000fea0003800000 */
[----:B------:R-:W0:Y:S02]  /*1b80*/  LDC.64 R6, c[0x0][0xa00] ;  /* 0x00028000ff067b82 */ /* 0x000e240000000a00 */
[----:B0-----:R-:W-:-:S05]  /*1b90*/  IMAD.WIDE R6, R31, 0x4, R6 ;  /* 0x000000041f067825 */ /* 0x001fca00078e0206 */
[----:B-----5:R-:W2:Y:S04]  /*1ba0*/  LDG.E R48, desc[UR40][R6.64] ;  /* 0x0000002806307981 */ /* 0x020ea8000c1e1900 */
[----:B------:R-:W2:Y:S02]  /*1bb0*/  LDG.E R3, desc[UR40][R6.64+0x4] ;  /* 0x0000042806037981 */ /* 0x000ea4000c1e1900 */
[----:B--2---:R-:W-:-:S07]  /*1bc0*/  IMAD.IADD R48, R3, 0x1, -R48 ;  /* 0x0000000103307824 */ /* 0x004fce00078e0a30 */
.L_x_644:
[----:B------:R-:W-:Y:S01]  /*1bd0*/  ULDC.64 UR4, c[0x0][0xa20] ;  /* 0x0002880000047ab9 */ /* 0x000fe20000000a00 */
[----:B------:R0:W-:Y:S01]  /*1be0*/  STL [R1+0x3c], R49 ;  /* 0x00003c3101007387 */ /* 0x0001e20000100800 */
[----:B------:R-:W-:Y:S02]  /*1bf0*/  ISETP.NE.U32.AND P1, PT, RZ, UR4, PT ;  /* 0x00000004ff007c0c */ /* 0x000fe4000bf25070 */
[C---:B------:R-:W-:Y:S02]  /*1c00*/  LOP3.LUT R3, R50.reuse, 0xff000000, RZ, 0xc0, !PT ;  /* 0xff00000032037812 */ /* 0x040fe400078ec0ff */
[----:B------:R-:W-:Y:S02]  /*1c10*/  ISETP.NE.AND.EX P1, PT, RZ, UR5, PT, P1 ;  /* 0x00000005ff007c0c */ /* 0x000fe4000bf25310 */
[----:B------:R-:W-:Y:S02]  /*1c20*/  LOP3.LUT R0, R50, 0xff0000, RZ, 0xc0, !PT ;  /* 0x00ff000032007812 */ /* 0x000fe400078ec0ff */
[----:B------:R-:W-:-:S02]  /*1c30*/  SHF.R.U32.HI R3, RZ, 0x8, R3 ;  /* 0x00000008ff037819 */ /* 0x000fc40000011603 */
[----:B------:R-:W-:Y:S02]  /*1c40*/  LOP3.LUT R205, R50, 0xffff, RZ, 0xc0, !PT ;  /* 0x0000ffff32cd7812 */ /* 0x000fe400078ec0ff */
[----:B------:R-:W-:-:S05]  /*1c50*/  LEA.HI R6, R0, R3, RZ, 0x10 ;  /* 0x0000000300067211 */ /* 0x000fca00078f80ff */
[----:B0-----:R-:W-:Y:S05]  /*1c60*/  @!P1 BRA `(.L_x_645) ;  /* 0x0000000000109947 */ /* 0x001fea0003800000 */
[----:B------:R-:W-:-:S04]  /*1c70*/  IADD3 R4, P0, R35, UR4, RZ ;  /* 0x0000000423047c10 */ /* 0x000fc8000ff1e0ff */
[----:B------:R-:W-:-:S05]  /*1c80*/  IADD3.X R5, R34, UR5, RZ, P0, !PT ;  /* 0x0000000522057c10 */ /* 0x000fca00087fe4ff */
[----:B------:R0:W5:Y:S01]  /*1c90*/  LDG.E R33, desc[UR40][R4.64] ;  /* 0x0000002804217981 */ /* 0x000162000c1e1900 */
[----:B------:R-:W-:Y:S05]  /*1ca0*/  BRA `(.L_x_646) ;  /* 0x0000000000107947 */ /* 0x000fea0003800000 */
.L_x_645:
[----:B------:R-:W-:Y:S05]  /*1cb0*/  @!P0 BRA `(.L_x_646) ;  /* 0x00000000000c8947 */ /* 0x000fea0003800000 */
[----:B------:R-:W2:Y:S04]  /*1cc0*/  LDG.E R0, desc[UR40][R4.64] ;  /* 0x0000002804007981 */ /* 0x000ea8000c1e1900 */
[----:B------:R-:W2:Y:S02]  /*1cd0*/  LDG.E R33, desc[UR40][R4.64+0x4] ;  /* 0x0000042804217981 */ /* 0x000ea4000c1e1900 */
[----:B--2---:R-:W-:-:S07]  /*1ce0*/  IMAD.IADD R33, R33, 0x1, -R0 ;  /* 0x0000000121217824 */ /* 0x004fce00078e0a00 */
.L_x_646:
[----:B------:R-:W-:Y:S01]  /*1cf0*/  ULDC.64 UR4, c[0x0][0xa10] ;  /* 0x0002840000047ab9 */ /* 0x000fe20000000a00 */
[----:B------:R-:W2:Y:S01]  /*1d00*/  LDL.LU R30, [R1] ;  /* 0x00000000011e7983 */ /* 0x000ea20000300800 */
[----:B------:R-:W-:-:S04]  /*1d10*/  ISETP.NE.U32.AND P0, PT, RZ, UR4, PT ;  /* 0x00000004ff007c0c */ /* 0x000fc8000bf05070 */
[----:B------:R-:W-:Y:S01]  /*1d20*/  ISETP.NE.AND.EX P0, PT, RZ, UR5, PT, P0 ;  /* 0x00000005ff007c0c */ /* 0x000fe2000bf05300 */
[----:B------:R-:W-:-:S12]  /*1d30*/  ULDC.64 UR4, c[0x0][0xa30] ;  /* 0x00028c0000047ab9 */ /* 0x000fd80000000a00 */
[----:B0-----:R-:W0:Y:S02]  /*1d40*/  @P0 LDC.64 R4, c[0x0][0xa10] ;  /* 0x00028400ff040b82 */ /* 0x001e240000000a00 */
[----:B0-----:R-:W-:-:S05]  /*1d50*/  @P0 IMAD.WIDE R4, R31, 0x4, R4 ;  /* 0x000000041f040825 */ /* 0x001fca00078e0204 */
[----:B------:R-:W3:Y:S04]  /*1d60*/  @P0 LDG.E R0, desc[UR40][R4.64] ;  /* 0x0000002804000981 */ /* 0x000ee8000c1e1900 */
[----:B------:R0:W3:Y:S01]  /*1d70*/  @P0 LDG.E R3, desc[UR40][R4.64+0x4] ;  /* 0x0000042804030981 */ /* 0x0000e2000c1e1900 */
[----:B------:R-:W-:Y:S01]  /*1d80*/  ISETP.NE.U32.AND P1, PT, RZ, UR4, PT ;  /* 0x00000004ff007c0c */ /* 0x000fe2000bf25070 */
[----:B-----5:R-:W-:-:S03]  /*1d90*/  IMAD.MOV.U32 R50, RZ, RZ, R33 ;  /* 0x000000ffff327224 */ /* 0x020fc600078e0021 */
[----:B------:R-:W-:-:S13]  /*1da0*/  ISETP.NE.AND.EX P1, PT, RZ, UR5, PT, P1 ;  /* 0x00000005ff007c0c */ /* 0x000fda000bf25310 */
[----:B0-----:R-:W-:-:S04]  /*1db0*/  @P1 IADD3 R4, P2, R35, UR4, RZ ;  /* 0x0000000423041c10 */ /* 0x001fc8000ff5e0ff */
[----:B------:R-:W-:-:S05]  /*1dc0*/  @P1 IADD3.X R5, R34, UR5, RZ, P2, !PT ;  /* 0x0000000522051c10 */ /* 0x000fca00097fe4ff */
[----:B------:R0:W5:Y:S01]  /*1dd0*/  @P1 LDG.E R50, desc[UR40][R4.64] ;  /* 0x0000002804321981 */ /* 0x000162000c1e1900 */
[----:B------:R-:W-:Y:S01]  /*1de0*/  IMAD.IADD R9, R33, 0x1, -R8 ;  /* 0x0000000121097824 */ /* 0x000fe200078e0a08 */
[----:B------:R-:W-:Y:S01]  /*1df0*/  LOP3.LUT R12, R6, 0xff, RZ, 0xc0, !PT ;  /* 0x000000ff060c7812 */ /* 0x000fe200078ec0ff */
[----:B------:R-:W-:Y:S01]  /*1e00*/  BSSY B0, `(.L_x_647) ;  /* 0x000002d000007945 */ /* 0x000fe20003800000 */
[----:B------:R-:W-:-:S03]  /*1e10*/  SHF.R.U32.HI R7, RZ, 0x10, R6 ;  /* 0x00000010ff077819 */ /* 0x000fc60000011606 */
[----:B------:R0:W-:Y:S01]  /*1e20*/  STL [R1+0x40], R12 ;  /* 0x0000400c01007387 */ /* 0x0001e20000100800 */
[----:B--2---:R-:W-:Y:S01]  /*1e30*/  LOP3.LUT R30, R30, 0xfffffff7, RZ, 0xc0, !PT ;  /* 0xfffffff71e1e7812 */ /* 0x004fe200078ec0ff */
[----:B---3--:R-:W-:-:S05]  /*1e40*/  @P0 IMAD.IADD R24, R3, 0x1, -R0 ;  /* 0x0000000103180824 */ /* 0x008fca00078e0a00 */
[----:B------:R-:W-:-:S04]  /*1e50*/  IADD3 R154, R9, R24, RZ ;  /* 0x00000018099a7210 */ /* 0x000fc80007ffe0ff */
[C---:B------:R-:W-:Y:S01]  /*1e60*/  ISETP.GE.AND P3, PT, R154.reuse, 0x1, PT ;  /* 0x000000019a00780c */ /* 0x040fe20003f66270 */
[----:B------:R-:W-:-:S04]  /*1e70*/  VIADD R0, R154, 0x5f ;  /* 0x0000005f9a007836 */ /* 0x000fc80000000000 */
[----:B------:R-:W-:-:S05]  /*1e80*/  IMAD.HI R0, R0, 0x2aaaaaab, RZ ;  /* 0x2aaaaaab00007827 */ /* 0x000fca00078e02ff */
[----:B------:R-:W-:-:S03]  /*1e90*/  SHF.R.U32.HI R3, RZ, 0x1f, R0 ;  /* 0x0000001fff037819 */ /* 0x000fc60000011600 */
[----:B------:R-:W-:Y:S02]  /*1ea0*/  @P3 LOP3.LUT R30, R30, 0x8, RZ, 0xfc, !PT ;  /* 0x000000081e1e3812 */ /* 0x000fe400078efcff */
[----:B------:R-:W-:Y:S01]  /*1eb0*/  LEA.HI.SX32 R172, R0, R3, 0x1c ;  /* 0x0000000300ac7211 */ /* 0x000fe200078fe2ff */
[----:B------:R-:W-:Y:S02]  /*1ec0*/  IMAD.MOV.U32 R3, RZ, RZ, RZ ;  /* 0x000000ffff037224 */ /* 0x000fe400078e00ff */
[----:B------:R0:W-:Y:S04]  /*1ed0*/  STL [R1], R30 ;  /* 0x0000001e01007387 */ /* 0x0001e80000100800 */
[----:B------:R0:W-:Y:S01]  /*1ee0*/  STL [R1+0x28], R7 ;  /* 0x0000280701007387 */ /* 0x0001e20000100800 */
[----:B------:R-:W-:Y:S05]  /*1ef0*/  @!P3 BRA `(.L_x_648) ;  /* 0x000000000074b947 */ /* 0x000fea0003800000 */
[----:B------:R-:W-:Y:S01]  /*1f00*/  ISETP.NE.AND P0, PT, R7, RZ, PT ;  /* 0x000000ff0700720c */ /* 0x000fe20003f05270 */
[----:B------:R-:W-:-:S03]  /*1f10*/  ULDC UR4, c[0x0][0x9f0] ;  /* 0x00027c0000047ab9 */ /* 0x000fc60000000800 */
[----:B------:R-:W-:-:S04]  /*1f20*/  SEL R11, R7, UR4, P0 ;  /* 0x00000004070b7c07 */ /* 0x000fc80008000000 */
[-C--:B------:R-:W-:Y:S02]  /*1f30*/  IABS R6, R11.reuse ;  /* 0x0000000b00067213 */ /* 0x080fe40000000000 */
[----:B------:R-:W-:Y:S02]  /*1f40*/  IADD3 R0, R172, -0x1, R11 ;  /* 0xffffffffac007810 */ /* 0x000fe40007ffe00b */
[----:B------:R-:W1:Y:S01]  /*1f50*/  I2F.RP R3, R6 ;  /* 0x0000000600037306 */ /* 0x000e620000209400 */
[-C--:B------:R-:W-:Y:S02]  /*1f60*/  IABS R10, R11.reuse ;  /* 0x0000000b000a7213 */ /* 0x080fe40000000000 */
[----:B------:R-:W-:Y:S02]  /*1f70*/  IABS R8, R0 ;  /* 0x0000000000087213 */ /* 0x000fe40000000000 */
[----:B------:R-:W-:-:S04]  /*1f80*/  LOP3.LUT R0, R0, R11, RZ, 0x3c, !PT ;  /* 0x0000000b00007212 */ /* 0x000fc800078e3cff */
[----:B------:R-:W-:Y:S01]  /*1f90*/  ISETP.GE.AND P2, PT, R0, RZ, PT ;  /* 0x000000ff0000720c */ /* 0x000fe20003f46270 */
[----:B-1----:R-:W0:Y:S02]  /*1fa0*/  MUFU.RCP R3, R3 ;  /* 0x0000000300037308 */ /* 0x002e240000001000 */
[----:B0-----:R-:W-:Y:S02]  /*1fb0*/  VIADD R4, R3, 0xffffffe ;  /* 0x0ffffffe03047836 */ /* 0x001fe40000000000 */
[----:B------:R-:W-:-:S04]  /*1fc0*/  IMAD.MOV R3, RZ, RZ, -R10 ;  /* 0x000000ffff037224 */ /* 0x000fc800078e0a0a */
[----:B------:R0:W1:Y:S02]  /*1fd0*/  F2I.FTZ.U32.TRUNC.NTZ R5, R4 ;  /* 0x0000000400057305 */ /* 0x000064000021f000 */
[----:B0-----:R-:W-:Y:S02]  /*1fe0*/  IMAD.MOV.U32 R4, RZ, RZ, RZ ;  /* 0x000000ffff047224 */ /* 0x001fe400078e00ff */
[----:B-1----:R-:W-:-:S04]  /*1ff0*/  IMAD.MOV R7, RZ, RZ, -R5 ;  /* 0x000000ffff077224 */ /* 0x002fc800078e0a05 */
[----:B------:R-:W-:-:S04]  /*2000*/  IMAD R7, R7, R6, RZ ;  /* 0x0000000607077224 */ /* 0x000fc800078e02ff */
[----:B------:R-:W-:-:S06]  /*2010*/  IMAD.HI.U32 R5, R5, R7, R4 ;  /* 0x0000000705057227 */ /* 0x000fcc00078e0004 */
[----:B------:R-:W-:-:S04]  /*2020*/  IMAD.HI.U32 R5, R5, R8, RZ ;  /* 0x0000000805057227 */ /* 0x000fc800078e00ff */
[----:B------:R-:W-:-:S05]  /*2030*/  IMAD R3, R5, R3, R8 ;  /* 0x0000000305037224 */ /* 0x000fca00078e0208 */
[----:B------:R-:W-:-:S13]  /*2040*/  ISETP.GT.U32.AND P1, PT, R6, R3, PT ;  /* 0x000000030600720c */ /* 0x000fda0003f24070 */
[----:B------:R-:W-:Y:S02]  /*2050*/  @!P1 IMAD.IADD R3, R3, 0x1, -R6 ;  /* 0x0000000103039824 */ /* 0x000fe400078e0a06 */
[----:B------:R-:W-:Y:S01]  /*2060*/  @!P1 VIADD R5, R5, 0x1 ;  /* 0x0000000105059836 */ /* 0x000fe20000000000 */
[----:B------:R-:W-:Y:S02]  /*2070*/  ISETP.NE.AND P1, PT, R11, RZ, PT ;  /* 0x000000ff0b00720c */ /* 0x000fe40003f25270 */
[----:B------:R-:W-:-:S13]  /*2080*/  ISETP.GE.U32.AND P0, PT, R3, R6, PT ;  /* 0x000000060300720c */ /* 0x000fda0003f06070 */
[----:B------:R-:W-:-:S04]  /*2090*/  @P0 VIADD R5, R5, 0x1 ;  /* 0x0000000105050836 */ /* 0x000fc80000000000 */
[----:B------:R-:W-:-:S04]  /*20a0*/  IMAD.MOV.U32 R3, RZ, RZ, R5 ;  /* 0x000000ffff037224 */ /* 0x000fc800078e0005 */
[----:B------:R-:W-:Y:S01]  /*20b0*/  @!P2 IMAD.MOV R3, RZ, RZ, -R3 ;  /* 0x000000ffff03a224 */ /* 0x000fe200078e0a03 */
[----:B------:R-:W-:-:S07]  /*20c0*/  @!P1 LOP3.LUT R3, RZ, R11, RZ, 0x33, !PT ;  /* 0x0000000bff039212 */ /* 0x000fce00078e33ff */
.L_x_648:
[----:B------:R-:W-:Y:S05]  /*20d0*/  BSYNC B0 ;  /* 0x0000000000007941 */ /* 0x000fea0003800000 */
.L_x_647:
[----:B------:R-:W-:-:S05]  /*20e0*/  IMAD R0, R12, R3, RZ ;  /* 0x000000030c007224 */ /* 0x000fca00078e02ff */
[C---:B------:R-:W-:Y:S01]  /*20f0*/  VIADDMNMX R3, R0.reuse, R3, R172, PT ;  /* 0x0000000300037246 */ /* 0x040fe200038001ac */
[----:B------:R-:W-:-:S04]  /*2100*/  IMAD R0, R0, 0x60, -R9 ;  /* 0x0000006000007824 */ /* 0x000fc800078e0a09 */
[----:B------:R-:W-:Y:S01]  /*2110*/  IMAD R3, R3, 0x60, -R9 ;  /* 0x0000006003037824 */ /* 0x000fe200078e0a09 */
[----:B------:R-:W-:-:S04]  /*2120*/  VIMNMX R0, RZ, R0, !PT ;  /* 0x00000000ff007248 */ /* 0x000fc80007fe0100 */
[----:B------:R-:W-:Y:S01]  /*2130*/  VIMNMX R3, R3, R24, PT ;  /* 0x0000001803037248 */ /* 0x000fe20003fe0100 */
[----:B------:R-:W-:-:S03]  /*2140*/  IMAD.WIDE.U32 R28, R0, -0x55555555, RZ ;  /* 0xaaaaaaab001c7825 */ /* 0x000fc600078e00ff */
[----:B------:R-:W-:Y:S02]  /*2150*/  ISETP.GT.AND P0, PT, R3, R0, PT ;  /* 0x000000000300720c */ /* 0x000fe40003f04270 */
[----:B------:R-:W-:-:S04]  /*2160*/  SHF.R.U32.HI R28, RZ, 0x6, R29 ;  /* 0x00000006ff1c7819 */ /* 0x000fc8000001161d */
[----:B------:R-:W-:-:S07]  /*2170*/  MOV R27, R28 ;  /* 0x0000001c001b7202 */ /* 0x000fce0000000f00 */
[----:B------:R-:W-:-:S04]  /*2180*/  @P0 VIADD R0, R3, 0x5f ;  /* 0x0000005f03000836 */ /* 0x000fc80000000000 */
[----:B------:R-:W-:-:S05]  /*2190*/  @P0 IMAD.HI R0, R0, 0x2aaaaaab, RZ ;  /* 0x2aaaaaab00000827 */ /* 0x000fca00078e02ff */
[----:B------:R-:W-:-:S04]  /*21a0*/  @P0 SHF.R.U32.HI R3, RZ, 0x1f, R0 ;  /* 0x0000001fff030819 */ /* 0x000fc80000011600 */
[----:B------:R-:W-:Y:S02]  /*21b0*/  @P0 LEA.HI.SX32 R27, R0, R3, 0x1c ;  /* 0x00000003001b0211 */ /* 0x000fe400078fe2ff */
[----:B------:R-:W-:Y:S02]  /*21c0*/  PLOP3.LUT P0, PT, PT, PT, PT, 0x80, 0x0 ;  /* 0x000000000000781c */ /* 0x000fe40003f0f070 */
[----:B------:R-:W-:-:S13]  /*21d0*/  ISETP.GT.AND P1, PT, R27, R28, PT ;  /* 0x0000001c1b00720c */ /* 0x000fda0003f24270 */
[----:B------:R-:W-:Y:S05]  /*21e0*/  @!P1 BRA `(.L_x_649) ;  /* 0x0000004400749947 */ /* 0x000fea0003800000 */
[----:B------:R-:W-:Y:S01]  /*21f0*/  VIADD R26, R19, 0x1c400 ;  /* 0x0001c400131a7836 */ /* 0x000fe20000000000 */
[----:B------:R-:W-:Y:S04]  /*2200*/  BSSY B6, `(.L_x_650) ;  /* 0x0000013000067945 */ /* 0x000fe80003800000 */
[----:B------:R-:W-:-:S13]  /*2210*/  LOP3.LUT P0, RZ, R26, 0x3ff, RZ, 0xc0, !PT ;  /* 0x000003ff1aff7812 */ /* 0x000fda000780c0ff */
[----:B------:R-:W-:Y:S05]  /*2220*/  @!P0 BRA `(.L_x_651) ;  /* 0x0000000000408947 */ /* 0x000fea0003800000 */
[----:B------:R-:W-:Y:S01]  /*2230*/  MOV R14, 0x0 ;  /* 0x00000000000e7802 */ /* 0x000fe20000000f00 */
[----:B------:R-:W-:Y:S01]  /*2240*/  ULDC.64 UR4, c[0x4][0x98] ;  /* 0x0100260000047ab9 */ /* 0x000fe20000000a00 */
[----:B------:R-:W-:Y:S01]  /*2250*/  ULDC.64 UR6, c[0x4][0x30] ;  /* 0x01000c0000067ab9 */ /* 0x000fe20000000a00 */
[----:B0-----:R-:W-:Y:S02]  /*2260*/  IMAD.U32 R4, RZ, RZ, UR4 ;  /* 0x00000004ff047e24 */ /* 0x001fe4000f8e00ff */
[----:B------:R-:W-:Y:S01]  /*2270*/  IMAD.U32 R5, RZ, RZ, UR5 ;  /* 0x00000005ff057e24 */ /* 0x000fe2000f8e00ff */
[----:B------:R-:W0:Y:S01]  /*2280*/  LDC.64 R14, c[0x4][R14] ;  /* 0x010000000e0e7b82 */ /* 0x000e220000000a00 */
[----:B------:R-:W-:Y:S01]  /*2290*/  ULDC.64 UR4, c[0x4][0xa0] ;  /* 0x0100280000047ab9 */ /* 0x000fe20000000a00 */
        /* <DEDUP_REMOVED lines=8> */
[----:B0----5:R-:W-:Y:S05]  /*2320*/  CALL.ABS.NOINC R14 ;  /* 0x000000000e007343 */ /* 0x021fea0003c00000 */
.L_x_651:
[----:B------:R-:W-:Y:S05]  /*2330*/  BSYNC B6 ;  /* 0x0000000000067941 */ /* 0x000fea0003800000 */
.L_x_650:
[----:B------:R-:W-:Y:S01]  /*2340*/  VIADD R25, R19, 0x400 ;  /* 0x0000040013197836 */ /* 0x000fe20000000000 */
[----:B------:R-:W-:Y:S04]  /*2350*/  BSSY B6, `(.L_x_652) ;  /* 0x0000013000067945 */ /* 0x000fe80003800000 */
[----:B------:R-:W-:-:S13]  /*2360*/  LOP3.LUT P0, RZ, R25, 0x3ff, RZ, 0xc0, !PT ;  /* 0x000003ff19ff7812 */ /* 0x000fda000780c0ff */
[----:B------:R-:W-:Y:S05]  /*2370*/  @!P0 BRA `(.L_x_653) ;  /* 0x0000000000408947 */ /* 0x000fea0003800000 */
[----:B------:R-:W-:Y:S01]  /*2380*/  MOV R14, 0x0 ;  /* 0x00000000000e7802 */ /* 0x000fe20000000f00 */
[----:B------:R-:W-:Y:S01]  /*2390*/  ULDC.64 UR4, c[0x4][0x98] ;  /* 0x0100260000047ab9 */ /* 0x000fe20000000a00 */
[----:B------:R-:W-:Y:S01]  /*23a0*/  ULDC.64 UR6, c[0x4][0xa0] ;  /* 0x0100280000067ab9 */ /* 0x000fe20000000a00 */
[----:B0-----:R-:W-:Y:S01]  /*23b0*/  IMAD.U32 R4, RZ, RZ, UR4 ;  /* 0x00000004ff047e24 */ /* 0x001fe2000f8e00ff */
[----:B------:R-:W-:Y:S01]  /*23c0*/  MOV R5, UR5 ;  /* 0x0000000500057c02 */ /* 0x000fe20008000f00 */
[----:B------:R-:W-:Y:S01]  /*23d0*/  ULDC.64 UR4, c[0x4][0x18] ;  /* 0x0100060000047ab9 */ /* 0x000fe20000000a00 */
        /* <DEDUP_REMOVED lines=9> */
[----:B0----5:R-:W-:Y:S05]  /*2470*/  CALL.ABS.NOINC R14 ;  /* 0x000000000e007343 */ /* 0x021fea0003c00000 */
.L_x_653:
[----:B------:R-:W-:Y:S05]  /*2480*/  BSYNC B6 ;  /* 0x0000000000067941 */ /* 0x000fea0003800000 */
.L_x_652:
[----:B------:R-:W-:Y:S01]  /*2490*/  ULDC.64 UR4, c[0x0][0x9f8] ;  /* 0x00027e0000047ab9 */ /* 0x000fe20000000a00 */
[----:B0-----:R-:W0:Y:S01]  /*24a0*/  S2R R7, SR_TID.X ;  /* 0x0000000000077919 */ /* 0x001e220000002100 */
[----:B------:R-:W-:Y:S01]  /*24b0*/  ISETP.NE.U32.AND P0, PT, RZ, UR4, PT ;  /* 0x00000004ff007c0c */ /* 0x000fe2000bf05070 */
[----:B------:R-:W-:Y:S01]  /*24c0*/  IMAD.MOV.U32 R0, RZ, RZ, R31 ;  /* 0x000000ffff007224 */ /* 0x000fe200078e001f */
[----:B------:R-:W1:Y:S02]  /*24d0*/  LDC.64 R56, c[0x0][0x408] ;  /* 0x00010200ff387b82 */ /* 0x000e640000000a00 */
[----:B------:R-:W-:-:S06]  /*24e0*/  ISETP.NE.AND.EX P0, PT, RZ, UR5, PT, P0 ;  /* 0x00000005ff007c0c */ /* 0x000fcc000bf05300 */
[----:B------:R-:W2:Y:S07]  /*24f0*/  LDC R61, c[0x0][0x3f4] ;  /* 0x0000fd00ff3d7b82 */ /* 0x000eae0000000800 */
[----:B------:R-:W-:Y:S01]  /*2500*/  @P0 IADD3 R4, P1, R35, UR4, RZ ;  /* 0x0000000423040c10 */ /* 0x000fe2000ff3e0ff */
[----:B------:R-:W-:Y:S01]  /*2510*/  ULDC UR4, c[0x0][0x320] ;  /* 0x0000c80000047ab9 */ /* 0x000fe20000000800 */
[----:B------:R-:W-:Y:S02]  /*2520*/  IMAD.MOV.U32 R35, RZ, RZ, R30 ;  /* 0x000000ffff237224 */ /* 0x000fe400078e001e */
[----:B------:R-:W-:Y:S01]  /*2530*/  @P0 IADD3.X R5, R34, UR5, RZ, P1, !PT ;  /* 0x0000000522050c10 */ /* 0x000fe20008ffe4ff */
[----:B------:R-:W3:Y:S01]  /*2540*/  LDC.64 R30, c[0x0][0x3f8] ;  /* 0x0000fe00ff1e7b82 */ /* 0x000ee20000000a00 */
[----:B------:R-:W-:Y:S01]  /*2550*/  ISETP.GE.AND P1, PT, R2, UR4, PT ;  /* 0x0000000402007c0c */ /* 0x000fe2000bf26270 */
[----:B------:R-:W4:Y:S03]  /*2560*/  LDL R34, [R1+0x18] ;  /* 0x0000180001227983 */ /* 0x000f260000100800 */
[----:B------:R-:W-:Y:S01]  /*2570*/  SEL R6, RZ, 0xffffffff, P1 ;  /* 0xffffffffff067807 */ /* 0x000fe20000800000 */
[----:B------:R0:W4:Y:S01]  /*2580*/  @P0 LDG.E R0, desc[UR40][R4.64] ;  /* 0x0000002804000981 */ /* 0x000122000c1e1900 */
[----:B------:R-:W-:Y:S01]  /*2590*/  ISETP.GE.AND P0, PT, R16, UR4, PT ;  /* 0x0000000410007c0c */ /* 0x000fe2000bf06270 */
[----:B-1----:R-:W-:Y:S01]  /*25a0*/  IMAD.WIDE.U32 R54, R204, R56, R16 ;  /* 0x00000038cc367225 */ /* 0x002fe200078e0010 */
[----:B------:R-:W-:Y:S01]  /*25b0*/  ISETP.GE.AND P1, PT, R214, UR4, PT ;  /* 0x00000004d6007c0c */ /* 0x000fe2000bf26270 */
[----:B------:R-:W1:Y:S01]  /*25c0*/  S2R R36, SR_TID.X ;  /* 0x0000000000247919 */ /* 0x000e620000002100 */
[----:B------:R-:W-:Y:S01]  /*25d0*/  SEL R3, RZ, 0x1, P0 ;  /* 0x00000001ff037807 */ /* 0x000fe20000000000 */
[----:B------:R-:W-:Y:S01]  /*25e0*/  IMAD.SHL.U32 R6, R6, 0x2, RZ ;  /* 0x0000000206067824 */ /* 0x000fe200078e00ff */
[----:B------:R-:W-:Y:S01]  /*25f0*/  ISETP.GE.AND P0, PT, R215, UR4, PT ;  /* 0x00000004d7007c0c */ /* 0x000fe2000bf06270 */
[----:B0-----:R-:W-:Y:S01]  /*2600*/  VIADD R12, R7, 0xffffff80 ;  /* 0xffffff80070c7836 */ /* 0x001fe20000000000 */
[----:B------:R-:W-:Y:S01]  /*2610*/  SHF.R.S32.HI R7, RZ, 0x1f, R204 ;  /* 0x0000001fff077819 */ /* 0x000fe200000114cc */
[----:B------:R-:W-:Y:S01]  /*2620*/  IMAD.MOV.U32 R75, RZ, RZ, 0x20 ;  /* 0x00000020ff4b7424 */ /* 0x000fe200078e00ff */
[----:B------:R-:W-:Y:S01]  /*2630*/  LOP3.LUT R3, R6, 0x2, R3, 0xe2, !PT ;  /* 0x0000000206037812 */ /* 0x000fe200078ee203 */
[----:B------:R-:W-:Y:S01]  /*2640*/  IMAD R63, R57, 0x60, RZ ;  /* 0x00000060393f7824 */ /* 0x000fe200078e02ff */
[----:B------:R-:W-:Y:S01]  /*2650*/  SEL R4, RZ, 0x4, P0 ;  /* 0x00000004ff047807 */ /* 0x000fe20000000000 */
[----:B------:R-:W-:Y:S01]  /*2660*/  IMAD.SHL.U32 R59, R56, 0x40, RZ ;  /* 0x00000040383b7824 */ /* 0x000fe200078e00ff */
[----:B------:R-:W-:-:S02]  /*2670*/  SEL R5, RZ, 0x8, P1 ;  /* 0x00000008ff057807 */ /* 0x000fc40000800000 */
[----:B------:R-:W-:Y:S01]  /*2680*/  ISETP.GE.AND P0, PT, R213, UR4, PT ;  /* 0x00000004d5007c0c */ /* 0x000fe2000bf06270 */
[----:B---3--:R-:W-:Y:S01]  /*2690*/  IMAD.WIDE.U32 R20, R204, R30, R16 ;  /* 0x0000001ecc147225 */ /* 0x008fe200078e0010 */
[----:B------:R-:W-:Y:S02]  /*26a0*/  ISETP.GE.AND P1, PT, R212, UR4, PT ;  /* 0x00000004d4007c0c */ /* 0x000fe4000bf26270 */
[----:B------:R-:W-:Y:S01]  /*26b0*/  LOP3.LUT R4, R5, R3, R4, 0xfe, !PT ;  /* 0x0000000305047212 */ /* 0x000fe200078efe04 */
[----:B------:R-:W-:Y:S01]  /*26c0*/  IMAD.SHL.U32 R51, R30, 0x40, RZ ;  /* 0x000000401e337824 */ /* 0x000fe200078e00ff */
[----:B------:R-:W-:Y:S01]  /*26d0*/  SEL R5, RZ, 0x10, P0 ;  /* 0x00000010ff057807 */ /* 0x000fe20000000000 */
[----:B------:R-:W-:Y:S01]  /*26e0*/  IMAD.IADD R3, R32, 0x1, R33 ;  /* 0x0000000120037824 */ /* 0x000fe200078e0221 */
[----:B------:R-:W-:Y:S02]  /*26f0*/  SEL R6, RZ, 0x20, P1 ;  /* 0x00000020ff067807 */ /* 0x000fe40000800000 */
[----:B------:R-:W-:-:S02]  /*2700*/  SHF.R.S32.HI R23, RZ, 0x1f, R22 ;  /* 0x0000001fff177819 */ /* 0x000fc40000011416 */
[----:B------:R-:W-:Y:S01]  /*2710*/  LOP3.LUT R4, R6, R4, R5, 0xfe, !PT ;  /* 0x0000000406047212 */ /* 0x000fe200078efe05 */
[C---:B------:R-:W-:Y:S01]  /*2720*/  IMAD R6, R7.reuse, R30, RZ ;  /* 0x0000001e07067224 */ /* 0x040fe200078e02ff */
[----:B------:R-:W-:Y:S01]  /*2730*/  SHF.R.S32.HI R5, RZ, 0x1f, R12 ;  /* 0x0000001fff057819 */ /* 0x000fe2000001140c */
[----:B------:R-:W-:Y:S01]  /*2740*/  IMAD R7, R7, R56, RZ ;  /* 0x0000003807077224 */ /* 0x000fe200078e02ff */
[----:B------:R-:W-:Y:S01]  /*2750*/  ISETP.GE.AND P0, PT, R217, UR4, PT ;  /* 0x00000004d9007c0c */ /* 0x000fe2000bf06270 */
[C---:B------:R-:W-:Y:S01]  /*2760*/  IMAD R11, R204.reuse, R31, R6 ;  /* 0x0000001fcc0b7224 */ /* 0x040fe200078e0206 */
[----:B------:R-:W-:Y:S01]  /*2770*/  LEA.HI R14, R5, R12, RZ, 0x2 ;  /* 0x0000000c050e7211 */ /* 0x000fe200078f10ff */
[----:B------:R-:W-:Y:S01]  /*2780*/  IMAD.WIDE.U32 R8, R204, R30, R22 ;  /* 0x0000001ecc087225 */ /* 0x000fe200078e0016 */
[----:B-1----:R-:W-:Y:S02]  /*2790*/  SHF.R.U32.HI R36, RZ, 0x7, R36 ;  /* 0x00000007ff247819 */ /* 0x002fe40000011624 */
[----:B------:R-:W-:Y:S01]  /*27a0*/  LOP3.LUT R13, R14, 0xfffffffc, RZ, 0xc0, !PT ;  /* 0xfffffffc0e0d7812 */ /* 0x000fe200078ec0ff */
[----:B------:R-:W-:Y:S01]  /*27b0*/  IMAD.IADD R9, R9, 0x1, R11 ;  /* 0x0000000109097824 */ /* 0x000fe200078e020b */
[----:B------:R-:W-:Y:S01]  /*27c0*/  ISETP.NE.AND P6, PT, R36, 0x1, PT ;  /* 0x000000012400780c */ /* 0x000fe20003fc5270 */
[----:B------:R-:W-:Y:S01]  /*27d0*/  IMAD.IADD R21, R11, 0x1, R21 ;  /* 0x000000010b157824 */ /* 0x000fe200078e0215 */
[----:B------:R-:W-:Y:S01]  /*27e0*/  IADD3 R15, R12, -R13, RZ ;  /* 0x8000000d0c0f7210 */ /* 0x000fe20007ffe0ff */
[C---:B------:R-:W-:Y:S01]  /*27f0*/  IMAD R13, R204.reuse, R57, R7 ;  /* 0x00000039cc0d7224 */ /* 0x040fe200078e0207 */
[----:B-----5:R-:W-:Y:S01]  /*2800*/  SHF.R.S32.HI R7, RZ, 0x1f, R50 ;  /* 0x0000001fff077819 */ /* 0x020fe20000011432 */
[----:B------:R-:W-:Y:S01]  /*2810*/  IMAD.WIDE.U32 R52, R204, R56, R22 ;  /* 0x00000038cc347225 */ /* 0x000fe200078e0016 */
[----:B------:R-:W-:-:S02]  /*2820*/  ISETP.GE.AND P1, PT, R216, UR4, PT ;  /* 0x00000004d8007c0c */ /* 0x000fc4000bf26270 */
[----:B------:R-:W-:Y:S01]  /*2830*/  SEL R5, RZ, 0x40, P0 ;  /* 0x00000040ff057807 */ /* 0x000fe20000000000 */
[----:B------:R-:W-:Y:S01]  /*2840*/  IMAD R6, R7, R30, RZ ;  /* 0x0000001e07067224 */ /* 0x000fe200078e02ff */
[----:B------:R-:W-:Y:S01]  /*2850*/  SEL R10, RZ, 0x7fff80, P1 ;  /* 0x007fff80ff0a7807 */ /* 0x000fe20000800000 */
[----:B------:R-:W-:Y:S01]  /*2860*/  IMAD.IADD R53, R53, 0x1, R13 ;  /* 0x0000000135357824 */ /* 0x000fe200078e020d */
[----:B--2---:R-:W-:Y:S01]  /*2870*/  ISETP.GE.AND P0, PT, R16, R61, PT ;  /* 0x0000003d1000720c */ /* 0x004fe20003f06270 */
[----:B------:R-:W-:Y:S01]  /*2880*/  IMAD R11, R50, R31, R6 ;  /* 0x0000001f320b7224 */ /* 0x000fe200078e0206 */
[----:B------:R-:W-:Y:S05]  /*2890*/  @!P6 WARPSYNC.ALL ;  /* 0x000000000000e948 */ /* 0x000fea0003800000 */
[----:B------:R-:W2:Y:S01]  /*28a0*/  LDL R6, [R1+0x14] ;  /* 0x0000140001067983 */ /* 0x000ea20000100800 */
[----:B------:R-:W-:Y:S01]  /*28b0*/  ULDC UR4, c[0x0][0x2f4] ;  /* 0x0000bd0000047ab9 */ /* 0x000fe20000000800 */
[----:B------:R-:W-:Y:S01]  /*28c0*/  LOP3.LUT R35, R35, 0xfffffffe, RZ, 0xc0, !PT ;  /* 0xfffffffe23237812 */ /* 0x000fe200078ec0ff */
[----:B------:R-:W-:Y:S01]  /*28d0*/  IMAD.IADD R55, R13, 0x1, R55 ;  /* 0x000000010d377824 */ /* 0x000fe200078e0237 */
[----:B------:R-:W-:Y:S01]  /*28e0*/  ISETP.GE.AND P2, PT, R2, UR4, PT ;  /* 0x0000000402007c0c */ /* 0x000fe2000bf46270 */
[----:B------:R-:W-:Y:S01]  /*28f0*/  VIADD R60, R36, 0x8 ;  /* 0x00000008243c7836 */ /* 0x000fe20000000000 */
[----:B------:R-:W-:Y:S01]  /*2900*/  LOP3.LUT R10, R10, R4, R5, 0xfe, !PT ;  /* 0x000000040a0a7212 */ /* 0x000fe200078efe05 */
[----:B------:R-:W-:Y:S01]  /*2910*/  IMAD.WIDE.U32 R8, R50, R30, R8 ;  /* 0x0000001e32087225 */ /* 0x000fe200078e0008 */
[----:B------:R-:W-:-:S02]  /*2920*/  SEL R5, R61, RZ, P0 ;  /* 0x000000ff3d057207 */ /* 0x000fc40000000000 */
[----:B------:R-:W-:Y:S01]  /*2930*/  SHF.R.S32.HI R13, RZ, 0x1f, R14 ;  /* 0x0000001fff0d7819 */ /* 0x000fe2000001140e */
[----:B------:R-:W-:Y:S01]  /*2940*/  VIADD R36, R204, 0x40 ;  /* 0x00000040cc247836 */ /* 0x000fe20000000000 */
[----:B------:R-:W-:Y:S01]  /*2950*/  SHF.L.U64.HI R29, R30, 0x6, R31 ;  /* 0x000000061e1d7819 */ /* 0x000fe2000001021f */
[----:B------:R-:W-:Y:S01]  /*2960*/  IMAD.IADD R5, R16, 0x1, R5 ;  /* 0x0000000110057824 */ /* 0x000fe200078e0205 */
[----:B------:R-:W-:Y:S01]  /*2970*/  LEA.HI R13, R13, R204, RZ, 0x3 ;  /* 0x000000cc0d0d7211 */ /* 0x000fe200078f18ff */
[----:B------:R-:W-:Y:S01]  /*2980*/  IMAD.WIDE.U32 R20, R50, R30, R20 ;  /* 0x0000001e32147225 */ /* 0x000fe200078e0014 */
[----:B------:R-:W-:Y:S02]  /*2990*/  SHF.L.U64.HI R58, R56, 0x6, R57 ;  /* 0x00000006383a7819 */ /* 0x000fe40000010239 */
[----:B------:R-:W-:Y:S01]  /*29a0*/  @P2 LOP3.LUT R35, R35, 0x1, RZ, 0xfc, !PT ;  /* 0x0000000123232812 */ /* 0x000fe200078efcff */
[-C--:B------:R-:W-:Y:S01]  /*29b0*/  IMAD R7, R7, R56.reuse, RZ ;  /* 0x0000003807077224 */ /* 0x080fe200078e02ff */
[----:B------:R-:W-:Y:S01]  /*29c0*/  LOP3.LUT R13, R13, 0xfffffff8, RZ, 0xc0, !PT ;  /* 0xfffffff80d0d7812 */ /* 0x000fe200078ec0ff */
[----:B------:R-:W-:Y:S01]  /*29d0*/  IMAD.WIDE.U32 R52, R50, R56, R52 ;  /* 0x0000003832347225 */ /* 0x000fe200078e0034 */
[----:B------:R-:W-:Y:S01]  /*29e0*/  SHF.R.S32.HI R4, RZ, 0x1f, R5 ;  /* 0x0000001fff047819 */ /* 0x000fe20000011405 */
[----:B------:R0:W-:Y:S02]  /*29f0*/  STL [R1], R35 ;  /* 0x0000002301007387 */ /* 0x0001e40000100800 */
[----:B------:R-:W-:Y:S01]  /*2a00*/  IMAD.SHL.U32 R36, R36, 0x40, RZ ;  /* 0x0000004024247824 */ /* 0x000fe200078e00ff */
[----:B------:R-:W-:Y:S01]  /*2a10*/  LEA.HI R4, R4, R5, RZ, 0x3 ;  /* 0x0000000504047211 */ /* 0x000fe200078f18ff */
[----:B------:R-:W-:-:S02]  /*2a20*/  IMAD.IADD R13, R204, 0x1, -R13 ;  /* 0x00000001cc0d7824 */ /* 0x000fc400078e0a0d */
[----:B------:R-:W-:Y:S02]  /*2a30*/  IMAD R5, R31, 0x60, RZ ;  /* 0x000000601f057824 */ /* 0x000fe400078e02ff */
[----:B------:R-:W-:Y:S02]  /*2a40*/  IMAD R7, R50, R57, R7 ;  /* 0x0000003932077224 */ /* 0x000fe400078e0207 */
[----:B0-----:R-:W-:Y:S01]  /*2a50*/  VIADD R35, R204, 0x40 ;  /* 0x00000040cc237836 */ /* 0x001fe20000000000 */
[----:B------:R-:W-:Y:S01]  /*2a60*/  LOP3.LUT R36, R36, 0x1c0, RZ, 0xc0, !PT ;  /* 0x000001c024247812 */ /* 0x000fe200078ec0ff */
[----:B------:R-:W-:-:S04]  /*2a70*/  IMAD.WIDE.U32 R30, R30, 0x60, RZ ;  /* 0x000000601e1e7825 */ /* 0x000fc800078e00ff */
[----:B------:R-:W-:Y:S02]  /*2a80*/  IMAD.SHL.U32 R35, R35, 0x40, RZ ;  /* 0x0000004023237824 */ /* 0x000fe400078e00ff */
[----:B------:R-:W-:Y:S02]  /*2a90*/  IMAD.SHL.U32 R73, R13, 0x40, RZ ;  /* 0x000000400d497824 */ /* 0x000fe400078e00ff */
[----:B------:R-:W-:Y:S01]  /*2aa0*/  IMAD.WIDE.U32 R54, R50, R56, R54 ;  /* 0x0000003832367225 */ /* 0x000fe200078e0036 */
[----:B------:R-:W-:-:S03]  /*2ab0*/  LOP3.LUT R35, R35, 0x1c0, RZ, 0xc0, !PT ;  /* 0x000001c023237812 */ /* 0x000fc600078ec0ff */
[----:B------:R-:W-:Y:S01]  /*2ac0*/  IMAD.IADD R62, R31, 0x1, R5 ;  /* 0x000000011f3e7824 */ /* 0x000fe200078e0205 */
[----:B------:R-:W-:Y:S01]  /*2ad0*/  LOP3.LUT R5, R36, 0x38, R4, 0xf8, !PT ;  /* 0x0000003824057812 */ /* 0x000fe200078ef804 */
[----:B------:R-:W-:Y:S01]  /*2ae0*/  IMAD.IADD R67, R53, 0x1, R7 ;  /* 0x0000000135437824 */ /* 0x000fe200078e0207 */
[----:B------:R-:W-:Y:S01]  /*2af0*/  SHF.R.U32.HI R35, RZ, 0x3, R35 ;  /* 0x00000003ff237819 */ /* 0x000fe20000011623 */
[----:B------:R-:W-:Y:S01]  /*2b00*/  IMAD.SHL.U32 R61, R61, 0x2, RZ ;  /* 0x000000023d3d7824 */ /* 0x000fe200078e00ff */
[----:B------:R-:W-:Y:S01]  /*2b10*/  LOP3.LUT R73, R73, 0x1c0, RZ, 0xc0, !PT ;  /* 0x000001c049497812 */ /* 0x000fe200078ec0ff */
[----:B------:R-:W-:Y:S01]  /*2b20*/  IMAD.IADD R68, R7, 0x1, R55 ;  /* 0x0000000107447824 */ /* 0x000fe200078e0237 */
[----:B------:R-:W-:Y:S01]  /*2b30*/  LOP3.LUT R5, R5, R35, RZ, 0x3c, !PT ;  /* 0x0000002305057212 */ /* 0x000fe200078e3cff */
[----:B------:R-:W-:Y:S01]  /*2b40*/  IMAD.WIDE.U32 R56, R56, 0x60, RZ ;  /* 0x0000006038387825 */ /* 0x000fe200078e00ff */
[----:B------:R-:W-:Y:S02]  /*2b50*/  SHF.R.U32.HI R76, RZ, 0x3, R73 ;  /* 0x00000003ff4c7819 */ /* 0x000fe40000011649 */
[----:B------:R-:W-:-:S02]  /*2b60*/  LOP3.LUT R7, R73, 0x18, R16, 0xf8, !PT ;  /* 0x0000001849077812 */ /* 0x000fc400078ef810 */
[----:B------:R-:W-:Y:S02]  /*2b70*/  LOP3.LUT P2, RZ, R13, 0x4, RZ, 0xc0, !PT ;  /* 0x000000040dff7812 */ /* 0x000fe4000784c0ff */
[----:B------:R-:W-:Y:S02]  /*2b80*/  PRMT R84, R10, 0x8880, RZ ;  /* 0x000088800a547816 */ /* 0x000fe400000000ff */
[----:B------:R-:W-:Y:S02]  /*2b90*/  LOP3.LUT R7, R7, R76, RZ, 0x3c, !PT ;  /* 0x0000004c07077212 */ /* 0x000fe400078e3cff */
[----:B------:R-:W-:Y:S02]  /*2ba0*/  PRMT R84, R84, 0x7710, RZ ;  /* 0x0000771054547816 */ /* 0x000fe400000000ff */
[----:B------:R-:W-:Y:S02]  /*2bb0*/  SEL R75, R75, 0xffffffe0, !P2 ;  /* 0xffffffe04b4b7807 */ /* 0x000fe40005000000 */
[----:B------:R-:W-:Y:S01]  /*2bc0*/  LOP3.LUT R70, R4, 0xfffffff8, RZ, 0xc0, !PT ;  /* 0xfffffff804467812 */ /* 0x000fe200078ec0ff */
[----:B------:R-:W-:Y:S01]  /*2bd0*/  IMAD.IADD R63, R57, 0x1, R63 ;  /* 0x00000001393f7824 */ /* 0x000fe200078e023f */
[C---:B------:R-:W-:Y:S01]  /*2be0*/  LOP3.LUT R77, R84.reuse, 0x1, RZ, 0xc0, !PT ;  /* 0x00000001544d7812 */ /* 0x040fe200078ec0ff */
[----:B------:R-:W-:Y:S01]  /*2bf0*/  IMAD.IADD R65, R9, 0x1, R11 ;  /* 0x0000000109417824 */ /* 0x000fe200078e020b */
[C---:B------:R-:W-:Y:S01]  /*2c00*/  LOP3.LUT R78, R84.reuse, 0x2, RZ, 0xc0, !PT ;  /* 0x00000002544e7812 */ /* 0x040fe200078ec0ff */
[----:B------:R-:W-:Y:S01]  /*2c10*/  IMAD.IADD R66, R11, 0x1, R21 ;  /* 0x000000010b427824 */ /* 0x000fe200078e0215 */
[----:B------:R-:W-:-:S02]  /*2c20*/  LOP3.LUT R79, R84, 0x4, RZ, 0xc0, !PT ;  /* 0x00000004544f7812 */ /* 0x000fc400078ec0ff */
[C---:B------:R-:W-:Y:S02]  /*2c30*/  LOP3.LUT R80, R84.reuse, 0x8, RZ, 0xc0, !PT ;  /* 0x0000000854507812 */ /* 0x040fe400078ec0ff */
[C---:B------:R-:W-:Y:S02]  /*2c40*/  LOP3.LUT R81, R84.reuse, 0x10, RZ, 0xc0, !PT ;  /* 0x0000001054517812 */ /* 0x040fe400078ec0ff */
[----:B------:R-:W-:Y:S02]  /*2c50*/  LOP3.LUT R83, R84, 0x20, RZ, 0xc0, !PT ;  /* 0x0000002054537812 */ /* 0x000fe400078ec0ff */
[----:B------:R-:W-:Y:S02]  /*2c60*/  LEA R64, R15, R204, 0x6 ;  /* 0x000000cc0f407211 */ /* 0x000fe400078e30ff */
[----:B------:R-:W-:Y:S01]  /*2c70*/  SHF.R.S32.HI R69, RZ, 0x3, R4 ;  /* 0x00000003ff457819 */ /* 0x000fe20000011404 */
[----:B------:R-:W-:Y:S01]  /*2c80*/  @!P6 BAR.SYNC.DEFER_BLOCKING 0x9, 0x100 ;  /* 0x024400000000eb1d */ /* 0x000fe20000010000 */
[----:B------:R-:W-:-:S02]  /*2c90*/  ISETP.GE.AND P1, PT, R16, UR4, PT ;  /* 0x0000000410007c0c */ /* 0x000fc4000bf26270 */
[----:B------:R-:W-:Y:S02]  /*2ca0*/  SHF.R.S32.HI R72, RZ, 0x1f, R70 ;  /* 0x0000001fff487819 */ /* 0x000fe40000011446 */
[----:B------:R-:W-:Y:S01]  /*2cb0*/  LOP3.LUT R84, R84, 0x40, RZ, 0xc0, !PT ;  /* 0x0000004054547812 */ /* 0x000fe200078ec0ff */
[----:B----4-:R-:W-:Y:S01]  /*2cc0*/  IMAD.IADD R74, R34, 0x1, R5 ;  /* 0x00000001224a7824 */ /* 0x010fe200078e0205 */
[----:B------:R-:W-:-:S04]  /*2cd0*/  LOP3.LUT R5, R73, 0x38, R4, 0xf8, !PT ;  /* 0x0000003849057812 */ /* 0x000fc800078ef804 */
[----:B------:R-:W-:Y:S02]  /*2ce0*/  LOP3.LUT R5, R5, R76, RZ, 0x3c, !PT ;  /* 0x0000004c05057212 */ /* 0x000fe400078e3cff */
[----:B------:R-:W-:Y:S01]  /*2cf0*/  SHF.R.S32.HI R71, RZ, 0x1f, R0 ;  /* 0x0000001fff477819 */ /* 0x000fe20000011400 */
[C---:B--2---:R-:W-:Y:S01]  /*2d00*/  IMAD R82, R6.reuse, 0x200, R7 ;  /* 0x0000020006527824 */ /* 0x044fe200078e0207 */
[----:B------:R-:W-:-:S03]  /*2d10*/  LEA R85, R6, R5, 0x9 ;  /* 0x0000000506557211 */ /* 0x000fc600078e48ff */
[----:B------:R-:W-:-:S07]  /*2d20*/  IMAD.IADD R86, R75, 0x1, R82 ;  /* 0x000000014b567824 */ /* 0x000fce00078e0252 */
.L_x_707:
[----:B--2---:R-:W2:Y:S01]  /*2d30*/  LDL.LU R15, [R1] ;  /* 0x00000000010f7983 */ /* 0x004ea20000300800 */
[----:B------:R-:W0:Y:S01]  /*2d40*/  LDC R89, c[0x0][0x430] ;  /* 0x00010c00ff597b82 */ /* 0x000e220000000800 */
[----:B------:R-:W-:Y:S02]  /*2d50*/  VIADD R27, R27, 0xffffffff ;  /* 0xffffffff1b1b7836 */ /* 0x000fe40000000000 */
[----:B------:R-:W-:Y:S02]  /*2d60*/  IMAD.MOV.U32 R88, RZ, RZ, RZ ;  /* 0x000000ffff587224 */ /* 0x000fe400078e00ff */
[----:B------:R-:W-:-:S03]  /*2d70*/  IMAD R4, R27, 0x60, R64 ;  /* 0x000000601b047824 */ /* 0x000fc600078e0240 */
[----:B------:R-:W1:Y:S01]  /*2d80*/  LDC R94, c[0x0][0x3f4] ;  /* 0x0000fd00ff5e7b82 */ /* 0x000e620000000800 */
[----:B------:R-:W-:Y:S01]  /*2d90*/  IMAD.IADD R32, R3, 0x1, R4 ;  /* 0x0000000103207824 */ /* 0x000fe200078e0204 */
[----:B------:R-:W-:-:S03]  /*2da0*/  ISETP.GE.AND P2, PT, R4, R24, PT ;  /* 0x000000180400720c */ /* 0x000fc60003f46270 */
[----:B------:R-:W-:Y:S01]  /*2db0*/  IMAD.MOV.U32 R12, RZ, RZ, R32 ;  /* 0x000000ffff0c7224 */ /* 0x000fe200078e0020 */
[----:B------:R-:W-:Y:S02]  /*2dc0*/  ISETP.GT.OR P2, PT, R64, 0x5f, P2 ;  /* 0x0000005f4000780c */ /* 0x000fe40001744670 */
[----:B0-----:R-:W-:-:S11]  /*2dd0*/  ISETP.NE.AND P3, PT, R89, 0x1, PT ;  /* 0x000000015900780c */ /* 0x001fd60003f65270 */
[----:B------:R-:W0:Y:S08]  /*2de0*/  @!P2 LDC.64 R6, c[0x0][0x428] ;  /* 0x00010a00ff06ab82 */ /* 0x000e300000000a00 */
[----:B------:R-:W3:Y:S08]  /*2df0*/  @!P2 LDC.64 R4, c[0x0][0x418] ;  /* 0x00010600ff04ab82 */ /* 0x000ef00000000a00 */
[----:B----4-:R-:W4:Y:S08]  /*2e00*/  @P3 LDC R11, c[0x0][0x434] ;  /* 0x00010d00ff0b3b82 */ /* 0x010f300000000800 */
[----:B------:R-:W1:Y:S01]  /*2e10*/  @P3 LDC R14, c[0x0][0x438] ;  /* 0x00010e00ff0e3b82 */ /* 0x000e620000000800 */
[----:B----4-:R-:W-:-:S05]  /*2e20*/  @P3 IMAD.HI.U32 R11, R32, R11, RZ ;  /* 0x0000000b200b3227 */ /* 0x010fca00078e00ff */
[----:B-1----:R-:W-:Y:S01]  /*2e30*/  @P3 SHF.R.U32.HI R12, RZ, R14, R11 ;  /* 0x0000000eff0c3219 */ /* 0x002fe2000001160b */
[----:B0-----:R-:W-:-:S03]  /*2e40*/  @!P2 IMAD R11, R71, R6, RZ ;  /* 0x00000006470ba224 */ /* 0x001fc600078e02ff */
[--C-:B------:R-:W-:Y:S01]  /*2e50*/  @!P2 SHF.R.S32.HI R13, RZ, 0x1f, R12.reuse ;  /* 0x0000001fff0da819 */ /* 0x100fe2000001140c */
[C---:B------:R-:W-:Y:S02]  /*2e60*/  @!P2 IMAD R11, R0.reuse, R7, R11 ;  /* 0x00000007000ba224 */ /* 0x040fe400078e020b */
[----:B------:R-:W-:-:S04]  /*2e70*/  @!P2 IMAD.WIDE.U32 R6, R0, R6, R12 ;  /* 0x000000060006a225 */ /* 0x000fc800078e000c */
[----:B------:R-:W-:Y:S01]  /*2e80*/  @!P2 IMAD.IADD R7, R7, 0x1, R11 ;  /* 0x000000010707a824 */ /* 0x000fe200078e020b */
[----:B---3--:R-:W-:-:S04]  /*2e90*/  @!P2 LEA R4, P3, R6, R4, 0x2 ;  /* 0x000000040604a211 */ /* 0x008fc800078610ff */
[----:B------:R-:W-:Y:S02]  /*2ea0*/  @!P2 LEA.HI.X R5, R6, R5, R7, 0x2, P3 ;  /* 0x000000050605a211 */ /* 0x000fe400018f1407 */
[----:B------:R-:W-:-:S03]  /*2eb0*/  ISETP.GT.AND P3, PT, R27, R28, PT ;  /* 0x0000001c1b00720c */ /* 0x000fc60003f64270 */
[----:B------:R0:W5:Y:S01]  /*2ec0*/  @!P2 LDG.E R88, desc[UR40][R4.64] ;  /* 0x000000280458a981 */ /* 0x000162000c1e1900 */
[----:B------:R-:W-:Y:S01]  /*2ed0*/  ISETP.GE.AND P2, PT, R94, 0x1, PT ;  /* 0x000000015e00780c */ /* 0x000fe20003f46270 */
[----:B------:R-:W-:Y:S01]  /*2ee0*/  IMAD.MOV R6, RZ, RZ, -R12 ;  /* 0x000000ffff067224 */ /* 0x000fe200078e0a0c */
[----:B------:R-:W-:Y:S05]  /*2ef0*/  YIELD ;  /* 0x0000000000007946 */ /* 0x000fea0003800000 */
[C---:B------:R-:W-:Y:S01]  /*2f00*/  IMAD R7, R18.reuse, 0x1800, R82 ;  /* 0x0000180012077824 */ /* 0x040fe200078e0252 */
[----:B------:R-:W-:Y:S01]  /*2f10*/  BSSY B0, `(.L_x_654) ;  /* 0x00002e9000007945 */ /* 0x000fe20003800000 */
[----:B------:R-:W-:-:S02]  /*2f20*/  IMAD R11, R18, 0x1800, R86 ;  /* 0x00001800120b7824 */ /* 0x000fc400078e0256 */
[----:B------:R-:W-:Y:S02]  /*2f30*/  IMAD R89, R89, R6, R32 ;  /* 0x0000000659597224 */ /* 0x000fe400078e0220 */
[--C-:B------:R-:W-:Y:S02]  /*2f40*/  IMAD R98, R7, 0x2, R26.reuse ;  /* 0x0000000207627824 */ /* 0x100fe400078e021a */
[----:B------:R-:W-:Y:S01]  /*2f50*/  IMAD R96, R11, 0x2, R26 ;  /* 0x000000020b607824 */ /* 0x000fe200078e021a */
[----:B--2---:R-:W-:-:S04]  /*2f60*/  LOP3.LUT R15, R15, 0xfffffffd, RZ, 0xc0, !PT ;  /* 0xfffffffd0f0f7812 */ /* 0x004fc800078ec0ff */
[----:B------:R-:W-:-:S05]  /*2f70*/  @P3 LOP3.LUT R15, R15, 0x2, RZ, 0xfc, !PT ;  /* 0x000000020f0f3812 */ /* 0x000fca00078efcff */
[----:B------:R0:W-:Y:S01]  /*2f80*/  STL [R1], R15 ;  /* 0x0000000f01007387 */ /* 0x0001e20000100800 */
[----:B------:R-:W-:Y:S05]  /*2f90*/  @!P2 BRA `(.L_x_655) ;  /* 0x000000280078a947 */ /* 0x000fea0003800000 */
[----:B------:R-:W-:Y:S01]  /*2fa0*/  SHF.R.S32.HI R90, RZ, 0x1f, R89 ;  /* 0x0000001fff5a7819 */ /* 0x000fe20000011459 */
[----:B------:R-:W-:Y:S01]  /*2fb0*/  ULDC.64 UR4, c[0x0][0x300] ;  /* 0x0000c00000047ab9 */ /* 0x000fe20000000a00 */
[----:B-----5:R-:W-:Y:S01]  /*2fc0*/  SHF.R.S32.HI R91, RZ, 0x1f, R88 ;  /* 0x0000001fff5b7819 */ /* 0x020fe20000011458 */
[----:B0-----:R-:W-:-:S04]  /*2fd0*/  IMAD.WIDE.U32 R4, R89, UR4, RZ ;  /* 0x0000000459047c25 */ /* 0x001fc8000f8e00ff */
[----:B------:R-:W-:Y:S02]  /*2fe0*/  IMAD R6, R90, UR4, RZ ;  /* 0x000000045a067c24 */ /* 0x000fe4000f8e02ff */
[----:B------:R-:W-:Y:S02]  /*2ff0*/  IMAD R92, R27, -0x60, R24 ;  /* 0xffffffa01b5c7824 */ /* 0x000fe400078e0218 */
[----:B------:R-:W-:Y:S01]  /*3000*/  IMAD R7, R89, UR5, R6 ;  /* 0x0000000559077c24 */ /* 0x000fe2000f8e0206 */
[----:B------:R-:W-:Y:S01]  /*3010*/  ULDC.64 UR4, c[0x0][0x310] ;  /* 0x0000c40000047ab9 */ /* 0x000fe20000000a00 */
[----:B------:R-:W-:Y:S01]  /*3020*/  IMAD R6, R62, R27, RZ ;  /* 0x0000001b3e067224 */ /* 0x000fe200078e02ff */
[----:B------:R-:W-:Y:S01]  /*3030*/  VIMNMX R92, R92, 0x60, PT ;  /* 0x000000605c5c7848 */ /* 0x000fe20003fe0100 */
[----:B------:R-:W-:Y:S02]  /*3040*/  IMAD R11, R91, UR4, RZ ;  /* 0x000000045b0b7c24 */ /* 0x000fe4000f8e02ff */
[----:B------:R-:W-:Y:S01]  /*3050*/  IMAD.IADD R5, R5, 0x1, R7 ;  /* 0x0000000105057824 */ /* 0x000fe200078e0207 */
[----:B------:R-:W-:Y:S01]  /*3060*/  SHF.R.S32.HI R7, RZ, 0x1f, R27 ;  /* 0x0000001fff077819 */ /* 0x000fe2000001141b */
[----:B------:R-:W-:-:S02]  /*3070*/  IMAD R11, R88, UR5, R11 ;  /* 0x00000005580b7c24 */ /* 0x000fc4000f8e020b */
[----:B------:R-:W-:Y:S01]  /*3080*/  IMAD.WIDE.U32 R4, R88, UR4, R4 ;  /* 0x0000000458047c25 */ /* 0x000fe2000f8e0004 */
[----:B------:R-:W-:-:S03]  /*3090*/  ULDC.64 UR4, c[0x0][0x308] ;  /* 0x0000c20000047ab9 */ /* 0x000fc60000000a00 */
[----:B------:R-:W-:Y:S02]  /*30a0*/  IMAD.IADD R5, R5, 0x1, R11 ;  /* 0x0000000105057824 */ /* 0x000fe400078e020b */
[----:B------:R-:W-:Y:S02]  /*30b0*/  IMAD R11, R7, R30, R6 ;  /* 0x0000001e070b7224 */ /* 0x000fe400078e0206 */
[----:B------:R-:W-:-:S04]  /*30c0*/  IMAD.WIDE.U32 R4, R205, UR4, R4 ;  /* 0x00000004cd047c25 */ /* 0x000fc8000f8e0004 */
[----:B------:R-:W-:Y:S01]  /*30d0*/  IMAD R97, R205, UR5, R5 ;  /* 0x00000005cd617c24 */ /* 0x000fe2000f8e0205 */
[----:B------:R-:W-:Y:S01]  /*30e0*/  ULDC.64 UR4, c[0x0][0x2e8] ;  /* 0x0000ba0000047ab9 */ /* 0x000fe20000000a00 */
[-C--:B------:R-:W-:Y:S01]  /*30f0*/  IMAD R5, R63, R27.reuse, RZ ;  /* 0x0000001b3f057224 */ /* 0x080fe200078e02ff */
[C---:B------:R-:W-:Y:S01]  /*3100*/  LEA R95, P2, R4.reuse, UR4, 0x1 ;  /* 0x00000004045f7c11 */ /* 0x040fe2000f8408ff */
[----:B------:R-:W-:Y:S02]  /*3110*/  ULDC.U8 UR4, c[0x0][0x410] ;  /* 0x0001040000047ab9 */ /* 0x000fe40000000000 */
[----:B------:R-:W-:Y:S01]  /*3120*/  IMAD R13, R7, R56, R5 ;  /* 0x00000038070d7224 */ /* 0x000fe200078e0205 */
[----:B------:R-:W-:Y:S01]  /*3130*/  LEA.HI.X R97, R4, UR5, R97, 0x1, P2 ;  /* 0x0000000504617c11 */ /* 0x000fe200090f0c61 */
[----:B------:R-:W-:Y:S01]  /*3140*/  IMAD.WIDE.U32 R4, R30, R27, RZ ;  /* 0x0000001b1e047225 */ /* 0x000fe200078e00ff */
[----:B------:R-:W-:-:S03]  /*3150*/  ISETP.NE.AND P2, PT, RZ, UR4, PT ;  /* 0x00000004ff007c0c */ /* 0x000fc6000bf45270 */
[----:B------:R-:W-:-:S04]  /*3160*/  IMAD.WIDE.U32 R6, R56, R27, RZ ;  /* 0x0000001b38067225 */ /* 0x000fc800078e00ff */
[----:B------:R-:W-:Y:S01]  /*3170*/  IMAD.IADD R100, R5, 0x1, R11 ;  /* 0x0000000105647824 */ /* 0x000fe200078e020b */
[----:B------:R-:W-:-:S05]  /*3180*/  IADD3 R11, R7, R13, RZ ;  /* 0x0000000d070b7210 */ /* 0x000fca0007ffe0ff */
[----:B------:R-:W-:Y:S05]  /*3190*/  @!P2 BRA `(.L_x_656) ;  /* 0x0000001000f4a947 */ /* 0x000fea0003800000 */
[----:B------:R-:W-:Y:S01]  /*31a0*/  ISETP.GE.AND P2, PT, R204, R92, PT ;  /* 0x0000005ccc00720c */ /* 0x000fe20003f46270 */
[----:B------:R-:W-:Y:S01]  /*31b0*/  BSSY B1, `(.L_x_657) ;  /* 0x000001e000017945 */ /* 0x000fe20003800000 */
        /* <DEDUP_REMOVED lines=8> */
[----:B------:R-:W-:Y:S06]  /*3240*/  @P2 BRA `(.L_x_658) ;  /* 0x0000000000502947 */ /* 0x000fec0003800000 */
[----:B------:R-:W-:Y:S01]  /*3250*/  IADD3 R13, P3, R8, R4, RZ ;  /* 0x00000004080d7210 */ /* 0x000fe20007f7e0ff */
[----:B------:R-:W-:Y:S01]  /*3260*/  ULDC.64 UR4, c[0x0][0x3e8] ;  /* 0x0000fa0000047ab9 */ /* 0x000fe20000000a00 */
[----:B------:R-:W-:Y:S02]  /*3270*/  CS2R R44, SRZ ;  /* 0x00000000002c7805 */ /* 0x000fe4000001ff00 */
[----:B------:R-:W-:Y:S01]  /*3280*/  CS2R R46, SRZ ;  /* 0x00000000002e7805 */ /* 0x000fe2000001ff00 */
[----:B------:R-:W-:Y:S01]  /*3290*/  IMAD.X R14, R100, 0x1, R65, P3 ;  /* 0x00000001640e7824 */ /* 0x000fe200018e0641 */
[----:B------:R-:W-:-:S05]  /*32a0*/  IADD3 R15, P3, R52, R6, RZ ;  /* 0x00000006340f7210 */ /* 0x000fca0007f7e0ff */
[----:B------:R-:W-:Y:S01]  /*32b0*/  IMAD.X R40, R11, 0x1, R67, P3 ;  /* 0x000000010b287824 */ /* 0x000fe200018e0643 */
[----:B------:R-:W-:-:S04]  /*32c0*/  LEA R12, P3, R13, UR4, 0x1 ;  /* 0x000000040d0c7c11 */ /* 0x000fc8000f8608ff */
[----:B------:R-:W-:Y:S01]  /*32d0*/  LEA.HI.X R13, R13, UR5, R14, 0x1, P3 ;  /* 0x000000050d0d7c11 */ /* 0x000fe200098f0c0e */
[----:B------:R-:W-:Y:S02]  /*32e0*/  ULDC.64 UR4, c[0x0][0x400] ;  /* 0x0001000000047ab9 */ /* 0x000fe40000000a00 */
[----:B------:R-:W-:-:S04]  /*32f0*/  LEA R14, P3, R15, UR4, 0x1 ;  /* 0x000000040f0e7c11 */ /* 0x000fc8000f8608ff */
[----:B------:R-:W-:Y:S02]  /*3300*/  LEA.HI.X R15, R15, UR5, R40, 0x1, P3 ;  /* 0x000000050f0f7c11 */ /* 0x000fe400098f0c28 */
[----:B------:R-:W-:Y:S02]  /*3310*/  ISETP.GE.AND P3, PT, R22, R94, PT ;  /* 0x0000005e1600720c */ /* 0x000fe40003f66270 */
[----:B------:R-:W-:Y:S02]  /*3320*/  CS2R R40, SRZ ;  /* 0x0000000000287805 */ /* 0x000fe4000001ff00 */
[----:B------:R-:W-:-:S09]  /*3330*/  CS2R R42, SRZ ;  /* 0x00000000002a7805 */ /* 0x000fd2000001ff00 */
[----:B------:R0:W5:Y:S04]  /*3340*/  @!P3 LDG.E.64 R44, desc[UR40][R12.64] ;  /* 0x000000280c2cb981 */ /* 0x000168000c1e1b00 */
[----:B------:R0:W5:Y:S01]  /*3350*/  @!P3 LDG.E.64 R46, desc[UR40][R14.64] ;  /* 0x000000280e2eb981 */ /* 0x000162000c1e1b00 */
[----:B------:R-:W-:-:S13]  /*3360*/  ISETP.GE.AND P3, PT, R209, R94, PT ;  /* 0x0000005ed100720c */ /* 0x000fda0003f66270 */
[----:B------:R0:W5:Y:S04]  /*3370*/  @!P3 LDG.E.64 R40, desc[UR40][R12.64+0x20] ;  /* 0x000020280c28b981 */ /* 0x000168000c1e1b00 */
[----:B------:R0:W5:Y:S02]  /*3380*/  @!P3 LDG.E.64 R42, desc[UR40][R14.64+0x20] ;  /* 0x000020280e2ab981 */ /* 0x000164000c1e1b00 */
.L_x_658:
[----:B------:R-:W-:Y:S05]  /*3390*/  BSYNC B1 ;  /* 0x0000000000017941 */ /* 0x000fea0003800000 */
.L_x_657:
[----:B0-----:R-:W-:Y:S01]  /*33a0*/  VIADD R12, R204, 0x40 ;  /* 0x00000040cc0c7836 */ /* 0x001fe20000000000 */
[----:B------:R-:W-:Y:S01]  /*33b0*/  BSSY B1, `(.L_x_659) ;  /* 0x0000019000017945 */ /* 0x000fe20003800000 */
[----:B-----5:R-:W-:Y:S02]  /*33c0*/  IMAD.MOV.U32 R13, RZ, RZ, R40 ;  /* 0x000000ffff0d7224 */ /* 0x020fe400078e0028 */
[----:B------:R-:W-:Y:S01]  /*33d0*/  IMAD.MOV.U32 R15, RZ, RZ, R41 ;  /* 0x000000ffff0f7224 */ /* 0x000fe200078e0029 */
[----:B------:R-:W-:-:S13]  /*33e0*/  ISETP.GE.AND P4, PT, R12, R92, PT ;  /* 0x0000005c0c00720c */ /* 0x000fda0003f86270 */
[----:B------:R-:W-:Y:S05]  /*33f0*/  @P4 BRA `(.L_x_660) ;  /* 0x0000000000504947 */ /* 0x000fea0003800000 */
[----:B------:R-:W-:Y:S01]  /*3400*/  IADD3 R5, P3, P5, R8, R4, R51 ;  /* 0x0000000408057210 */ /* 0x000fe20007d7e033 */
[----:B------:R-:W-:Y:S01]  /*3410*/  ULDC.64 UR4, c[0x0][0x3e8] ;  /* 0x0000fa0000047ab9 */ /* 0x000fe20000000a00 */
[----:B------:R-:W-:Y:S02]  /*3420*/  CS2R R36, SRZ ;  /* 0x0000000000247805 */ /* 0x000fe4000001ff00 */
[----:B------:R-:W-:Y:S02]  /*3430*/  CS2R R38, SRZ ;  /* 0x0000000000267805 */ /* 0x000fe4000001ff00 */
[----:B------:R-:W-:Y:S02]  /*3440*/  IADD3.X R14, R65, R100, R29, P3, P5 ;  /* 0x00000064410e7210 */ /* 0x000fe40001fea41d */
[----:B------:R-:W-:-:S04]  /*3450*/  IADD3 R7, P3, P5, R52, R6, R59 ;  /* 0x0000000634077210 */ /* 0x000fc80007d7e03b */
[----:B------:R-:W-:Y:S02]  /*3460*/  IADD3.X R12, R67, R11, R58, P3, P5 ;  /* 0x0000000b430c7210 */ /* 0x000fe40001fea43a */
        /* <DEDUP_REMOVED lines=13> */
.L_x_660:
[----:B------:R-:W-:Y:S05]  /*3540*/  BSYNC B1 ;  /* 0x0000000000017941 */ /* 0x000fea0003800000 */
.L_x_659:
[----:B0-----:R-:W-:Y:S01]  /*3550*/  IMAD.MOV.U32 R4, RZ, RZ, R44 ;  /* 0x000000ffff047224 */ /* 0x001fe200078e002c */
[----:B------:R-:W-:Y:S01]  /*3560*/  ISETP.NE.AND P3, PT, R210, 0x3, PT ;  /* 0x00000003d200780c */ /* 0x000fe20003f65270 */
[----:B------:R-:W-:Y:S01]  /*3570*/  IMAD.MOV.U32 R5, RZ, RZ, R45 ;  /* 0x000000ffff057224 */ /* 0x000fe200078e002d */
[----:B------:R-:W-:Y:S01]  /*3580*/  PRMT R107, R15, 0x5410, R13 ;  /* 0x000054100f6b7816 */ /* 0x000fe2000000000d */
[----:B------:R-:W-:Y:S01]  /*3590*/  IMAD.MOV.U32 R6, RZ, RZ, R46 ;  /* 0x000000ffff067224 */ /* 0x000fe200078e002e */
[----:B------:R-:W-:Y:S01]  /*35a0*/  PRMT R108, R108, 0x5410, R4 ;  /* 0x000054106c6c7816 */ /* 0x000fe20000000004 */
[----:B------:R-:W-:Y:S01]  /*35b0*/  IMAD.MOV.U32 R4, RZ, RZ, R42 ;  /* 0x000000ffff047224 */ /* 0x000fe200078e002a */
[----:B------:R-:W-:Y:S01]  /*35c0*/  PRMT R109, R5, 0x7610, R109 ;  /* 0x00007610056d7816 */ /* 0x000fe2000000006d */
[----:B------:R-:W-:Y:S02]  /*35d0*/  IMAD.MOV.U32 R7, RZ, RZ, R47 ;  /* 0x000000ffff077224 */ /* 0x000fe400078e002f */
[----:B------:R-:W-:Y:S01]  /*35e0*/  IMAD.MOV.U32 R5, RZ, RZ, R43 ;  /* 0x000000ffff057224 */ /* 0x000fe200078e002b */
[----:B------:R-:W-:Y:S01]  /*35f0*/  PRMT R109, R109, 0x5410, R4 ;  /* 0x000054106d6d7816 */ /* 0x000fe20000000004 */
[----:B-----5:R-:W-:Y:S01]  /*3600*/  IMAD.MOV.U32 R4, RZ, RZ, R32 ;  /* 0x000000ffff047224 */ /* 0x020fe200078e0020 */
[----:B------:R-:W-:Y:S01]  /*3610*/  PRMT R110, R6, 0x5410, R7 ;  /* 0x00005410066e7816 */ /* 0x000fe20000000007 */
[----:B------:R-:W-:Y:S01]  /*3620*/  IMAD.MOV.U32 R6, RZ, RZ, R36 ;  /* 0x000000ffff067224 */ /* 0x000fe200078e0024 */
[----:B------:R-:W-:Y:S01]  /*3630*/  PRMT R108, R5, 0x7610, R108 ;  /* 0x00007610056c7816 */ /* 0x000fe2000000006c */
[----:B------:R-:W-:Y:S01]  /*3640*/  IMAD.MOV.U32 R7, RZ, RZ, R37 ;  /* 0x000000ffff077224 */ /* 0x000fe200078e0025 */
[----:B------:R-:W-:-:S04]  /*3650*/  MOV R5, R33 ;  /* 0x0000002100057202 */ /* 0x000fc80000000f00 */
[----:B------:R-:W-:Y:S01]  /*3660*/  PRMT R100, R4, 0x5410, R5 ;  /* 0x0000541004647816 */ /* 0x000fe20000000005 */
[----:B------:R-:W-:Y:S01]  /*3670*/  IMAD.MOV.U32 R4, RZ, RZ, R34 ;  /* 0x000000ffff047224 */ /* 0x000fe200078e0022 */
[----:B------:R-:W-:Y:S01]  /*3680*/  PRMT R102, R6, 0x5410, R7 ;  /* 0x0000541006667816 */ /* 0x000fe20000000007 */
[----:B------:R-:W-:Y:S02]  /*3690*/  IMAD.MOV.U32 R5, RZ, RZ, R35 ;  /* 0x000000ffff057224 */ /* 0x000fe400078e0023 */
[----:B------:R-:W-:Y:S02]  /*36a0*/  IMAD.MOV.U32 R6, RZ, RZ, R38 ;  /* 0x000000ffff067224 */ /* 0x000fe400078e0026 */
[----:B------:R-:W-:Y:S01]  /*36b0*/  IMAD.MOV.U32 R7, RZ, RZ, R39 ;  /* 0x000000ffff077224 */ /* 0x000fe200078e0027 */
[----:B------:R-:W-:-:S04]  /*36c0*/  PRMT R101, R4, 0x5410, R5 ;  /* 0x0000541004657816 */ /* 0x000fc80000000005 */
[----:B------:R-:W-:Y:S01]  /*36d0*/  PRMT R103, R6, 0x5410, R7 ;  /* 0x0000541006677816 */ /* 0x000fe20000000007 */
[----:B------:R-:W-:Y:S06]  /*36e0*/  @!P3 BRA `(.L_x_661) ;  /* 0x000000000004b947 */ /* 0x000fec0003800000 */
[----:B------:R-:W-:Y:S01]  /*36f0*/  BPT.TRAP 0x1 ;  /* 0x000000040000795c */ /* 0x000fe20000300000 */
.L_x_661:
[----:B------:R-:W-:Y:S01]  /*3700*/  IMAD R87, R18, 0x8, R19 ;  /* 0x0000000812577824 */ /* 0x000fe200078e0213 */
[----:B------:R-:W-:Y:S01]  /*3710*/  SHF.L.U32 R93, R208, 0x1f, RZ ;  /* 0x0000001fd05d7819 */ /* 0x000fe200000006ff */
[----:B------:R-:W-:Y:S03]  /*3720*/  BSSY B1, `(.L_x_662) ;  /* 0x0000003000017945 */ /* 0x000fe60003800000 */
[----:B------:R-:W0:Y:S02]  /*3730*/  SYNCS.PHASECHK.TRANS64.TRYWAIT P5, [R87+URZ+0x22890], R93 ;  /* 0x0228905d570075a7 */ /* 0x000e2400080a017f */
[----:B0-----:R-:W-:Y:S05]  /*3740*/  @!P5 BRA `(.L_x_663) ;  /* 0x0000016400c8d947 */ /* 0x001fea0003800000 */
.L_x_920:
[----:B------:R-:W-:Y:S05]  /*3750*/  BSYNC B1 ;  /* 0x0000000000017941 */ /* 0x000fea0003800000 */
.L_x_662:
[----:B------:R-:W-:-:S03]  /*3760*/  UMOV UR4, 0xffffffff ;  /* 0xffffffff00047882 */ /* 0x000fc60000000000 */
[----:B------:R-:W-:Y:S05]  /*3770*/  BRA.DIV UR4, `(.L_x_664) ;  /* 0x0000016604d07947 */ /* 0x000fea000b800000 */
[----:B------:R1:W2:Y:S04]  /*3780*/  SHFL.IDX PT, R99, R97, RZ, 0x1c1f ;  /* 0x001c1fff61637589 */ /* 0x0002a800000e0000 */
[----:B------:R1:W3:Y:S02]  /*3790*/  SHFL.IDX PT, R14, R95, RZ, 0x1c1f ;  /* 0x001c1fff5f0e7589 */ /* 0x0002e400000e0000 */
.L_x_924:
[----:B------:R-:W-:Y:S04]  /*37a0*/  BSSY B1, `(.L_x_665) ;  /* 0x000006c000017945 */ /* 0x000fe80003800000 */
[----:B------:R-:W-:Y:S05]  /*37b0*/  @P2 BRA `(.L_x_666) ;  /* 0x0000000400a82947 */ /* 0x000fea0003800000 */
[----:B------:R-:W-:Y:S04]  /*37c0*/  BSSY B2, `(.L_x_667) ;  /* 0x0000035000027945 */ /* 0x000fe80003800000 */
[----:B------:R-:W-:Y:S05]  /*37d0*/  @P1 BRA `(.L_x_668) ;  /* 0x0000000000cc1947 */ /* 0x000fea0003800000 */
[----:B------:R4:W0:Y:S01]  /*37e0*/  LDS.128 R4, [R98] ;  /* 0x0000000062047984 */ /* 0x0008220000000c00 */
[C---:B---3--:R-:W-:Y:S01]  /*37f0*/  LEA R12, P2, R16.reuse, R14, 0x1 ;  /* 0x0000000e100c7211 */ /* 0x048fe200078408ff */
[----:B------:R-:W-:Y:S03]  /*3800*/  BSSY B3, `(.L_x_669) ;  /* 0x000002f000037945 */ /* 0x000fe60003800000 */
[----:B--2---:R-:W-:Y:S02]  /*3810*/  LEA.HI.X R13, R16, R99, R17, 0x1, P2 ;  /* 0x00000063100d7211 */ /* 0x004fe400010f0c11 */
[----:B------:R-:W-:-:S13]  /*3820*/  ISETP.GE.AND P2, PT, R22, R94, PT ;  /* 0x0000005e1600720c */ /* 0x000fda0003f46270 */
[----:B----4-:R-:W-:Y:S05]  /*3830*/  @P2 BRA `(.L_x_670) ;  /* 0x0000000000ac2947 */ /* 0x010fea0003800000 */
[----:B------:R-:W-:Y:S01]  /*3840*/  SHF.R.U64 R15, R46, 0x10, R47 ;  /* 0x000000102e0f7819 */ /* 0x000fe2000000122f */
[----:B0-----:R-:W-:-:S04]  /*3850*/  IMAD.MOV.U32 R11, RZ, RZ, R5 ;  /* 0x000000ffff0b7224 */ /* 0x001fc800078e0005 */
[----:B------:R-:W-:Y:S01]  /*3860*/  HADD2.F32 R5, -RZ, R15.H0_H0 ;  /* 0x2000000fff057230 */ /* 0x000fe20000004100 */
[--C-:B------:R-:W-:Y:S01]  /*3870*/  SHF.R.U64 R15, R44, 0x10, R45.reuse ;  /* 0x000000102c0f7819 */ /* 0x100fe2000000122d */
[--C-:B------:R-:W-:Y:S01]  /*3880*/  HADD2.F32 R44, -RZ, R11.reuse.H1_H1 ;  /* 0x3000000bff2c7230 */ /* 0x100fe20000004100 */
[----:B------:R-:W-:Y:S01]  /*3890*/  SHF.R.U32.HI R45, RZ, 0x10, R45 ;  /* 0x00000010ff2d7819 */ /* 0x000fe2000001162d */
[----:B------:R-:W-:Y:S02]  /*38a0*/  HADD2.F32 R46, -RZ, R11.H0_H0 ;  /* 0x2000000bff2e7230 */ /* 0x000fe40000004100 */
[----:B------:R-:W-:Y:S02]  /*38b0*/  HADD2.F32 R11, -RZ, R15.H0_H0 ;  /* 0x2000000fff0b7230 */ /* 0x000fe40000004100 */
[-C--:B------:R-:W-:Y:S01]  /*38c0*/  FMUL.FTZ R15, R44, R5.reuse ;  /* 0x000000052c0f7220 */ /* 0x080fe20000410000 */
[----:B------:R-:W-:-:S03]  /*38d0*/  FMUL.FTZ R105, R46, R5 ;  /* 0x000000052e697220 */ /* 0x000fc60000410000 */
[-C--:B------:R-:W-:Y:S01]  /*38e0*/  FFMA.FTZ R5, R46, R11.reuse, -R15 ;  /* 0x0000000b2e057223 */ /* 0x080fe2000001080f */
[----:B------:R-:W-:Y:S01]  /*38f0*/  IMAD.MOV.U32 R15, RZ, RZ, R7 ;  /* 0x000000ffff0f7224 */ /* 0x000fe200078e0007 */
[----:B------:R-:W-:Y:S01]  /*3900*/  SHF.R.U32.HI R46, RZ, 0x10, R47 ;  /* 0x00000010ff2e7819 */ /* 0x000fe2000001162f */
[----:B------:R-:W-:Y:S01]  /*3910*/  FFMA.FTZ R44, R44, R11, R105 ;  /* 0x0000000b2c2c7223 */ /* 0x000fe20000010069 */
[----:B------:R-:W-:Y:S02]  /*3920*/  IMAD.MOV.U32 R11, RZ, RZ, R4 ;  /* 0x000000ffff0b7224 */ /* 0x000fe400078e0004 */
[--C-:B------:R-:W-:Y:S02]  /*3930*/  HADD2.F32 R7, -RZ, R15.reuse.H1_H1 ;  /* 0x3000000fff077230 */ /* 0x100fe40000004100 */
[----:B------:R-:W-:Y:S01]  /*3940*/  HADD2.F32 R4, -RZ, R46.H0_H0 ;  /* 0x2000002eff047230 */ /* 0x000fe20000004100 */
[----:B------:R-:W-:Y:S01]  /*3950*/  F2FP.F16.F32.PACK_AB R5, R44, R5 ;  /* 0x000000052c05723e */ /* 0x000fe200000000ff */
[----:B------:R-:W-:-:S02]  /*3960*/  HADD2.F32 R15, -RZ, R15.H0_H0 ;  /* 0x2000000fff0f7230 */ /* 0x000fc40000004100 */
[----:B------:R-:W-:Y:S02]  /*3970*/  HADD2.F32 R46, -RZ, R45.H0_H0 ;  /* 0x2000002dff2e7230 */ /* 0x000fe40000004100 */
[-C--:B------:R-:W-:Y:S01]  /*3980*/  FMUL.FTZ R104, R7, R4.reuse ;  /* 0x0000000407687220 */ /* 0x080fe20000410000 */
[----:B------:R-:W-:Y:S02]  /*3990*/  HADD2.F32 R45, -RZ, R108.H1_H1 ;  /* 0x3000006cff2d7230 */ /* 0x000fe40000004100 */
[C---:B------:R-:W-:Y:S01]  /*39a0*/  FMUL.FTZ R106, R15.reuse, R4 ;  /* 0x000000040f6a7220 */ /* 0x040fe20000410000 */
[-C--:B------:R-:W-:Y:S01]  /*39b0*/  FFMA.FTZ R4, R15, R46.reuse, -R104 ;  /* 0x0000002e0f047223 */ /* 0x080fe20000010868 */
[--C-:B------:R-:W-:Y:S02]  /*39c0*/  HADD2.F32 R15, -RZ, R11.reuse.H0_H0 ;  /* 0x2000000bff0f7230 */ /* 0x100fe40000004100 */
[----:B------:R-:W-:Y:S01]  /*39d0*/  FFMA.FTZ R7, R7, R46, R106 ;  /* 0x0000002e07077223 */ /* 0x000fe2000001006a */
[----:B------:R-:W-:-:S02]  /*39e0*/  HADD2.F32 R46, -RZ, R11.H1_H1 ;  /* 0x3000000bff2e7230 */ /* 0x000fc40000004100 */
[----:B------:R-:W-:Y:S02]  /*39f0*/  HADD2.F32 R11, -RZ, R110.H0_H0 ;  /* 0x2000006eff0b7230 */ /* 0x000fe40000004100 */
[----:B------:R-:W-:-:S03]  /*3a00*/  F2FP.F16.F32.PACK_AB R7, R7, R4 ;  /* 0x000000040707723e */ /* 0x000fc600000000ff */
[-C--:B------:R-:W-:Y:S01]  /*3a10*/  FMUL.FTZ R104, R46, R11.reuse ;  /* 0x0000000b2e687220 */ /* 0x080fe20000410000 */
[----:B------:R-:W-:-:S03]  /*3a20*/  FMUL.FTZ R47, R15, R11 ;  /* 0x0000000b0f2f7220 */ /* 0x000fc60000410000 */
[-C--:B------:R-:W-:Y:S01]  /*3a30*/  FFMA.FTZ R11, R15, R45.reuse, -R104 ;  /* 0x0000002d0f0b7223 */ /* 0x080fe20000010868 */
[----:B------:R-:W-:Y:S01]  /*3a40*/  FFMA.FTZ R46, R46, R45, R47 ;  /* 0x0000002d2e2e7223 */ /* 0x000fe2000001002f */
[--C-:B------:R-:W-:Y:S02]  /*3a50*/  HADD2.F32 R15, -RZ, R6.reuse.H0_H0 ;  /* 0x20000006ff0f7230 */ /* 0x100fe40000004100 */
[----:B------:R-:W-:Y:S02]  /*3a60*/  HADD2.F32 R6, -RZ, R6.H1_H1 ;  /* 0x30000006ff067230 */ /* 0x000fe40000004100 */
[----:B------:R-:W-:Y:S01]  /*3a70*/  HADD2.F32 R47, -RZ, R110.H1_H1 ;  /* 0x3000006eff2f7230 */ /* 0x000fe20000004100 */
[----:B------:R-:W-:Y:S01]  /*3a80*/  F2FP.F16.F32.PACK_AB R4, R46, R11 ;  /* 0x0000000b2e04723e */ /* 0x000fe200000000ff */
[----:B------:R-:W-:-:S03]  /*3a90*/  HADD2.F32 R45, -RZ, R109.H0_H0 ;  /* 0x2000006dff2d7230 */ /* 0x000fc60000004100 */
[-C--:B------:R-:W-:Y:S01]  /*3aa0*/  FMUL.FTZ R104, R6, R47.reuse ;  /* 0x0000002f06687220 */ /* 0x080fe20000410000 */
[----:B------:R-:W-:-:S03]  /*3ab0*/  FMUL.FTZ R47, R15, R47 ;  /* 0x0000002f0f2f7220 */ /* 0x000fc60000410000 */
[-C--:B------:R-:W-:Y:S01]  /*3ac0*/  FFMA.FTZ R15, R15, R45.reuse, -R104 ;  /* 0x0000002d0f0f7223 */ /* 0x080fe20000010868 */
[----:B------:R-:W-:-:S05]  /*3ad0*/  FFMA.FTZ R6, R6, R45, R47 ;  /* 0x0000002d06067223 */ /* 0x000fca000001002f */
[----:B------:R-:W-:-:S07]  /*3ae0*/  F2FP.F16.F32.PACK_AB R6, R6, R15 ;  /* 0x0000000f0606723e */ /* 0x000fce00000000ff */
.L_x_670:
[----:B------:R-:W-:Y:S05]  /*3af0*/  BSYNC B3 ;  /* 0x0000000000037941 */ /* 0x000fea0003800000 */
.L_x_669:
[----:B0-----:R4:W-:Y:S02]  /*3b00*/  ST.E.128 desc[UR40][R12.64], R4 ;  /* 0x000000040c007985 */ /* 0x0019e4000c101d28 */
.L_x_668:
[----:B------:R-:W-:Y:S05]  /*3b10*/  BSYNC B2 ;  /* 0x0000000000027941 */ /* 0x000fea0003800000 */
.L_x_667:
[----:B----4-:R-:W4:Y:S02]  /*3b20*/  LDL R4, [R1] ;  /* 0x0000000001047983 */ /* 0x010f240000100800 */
[----:B----4-:R-:W-:-:S13]  /*3b30*/  LOP3.LUT P2, RZ, R4, 0x1, RZ, 0xc0, !PT ;  /* 0x0000000104ff7812 */ /* 0x010fda000784c0ff */
        /* <DEDUP_REMOVED lines=8> */
[--C-:B0-----:R-:W-:Y:S01]  /*3bc0*/  HADD2.F32 R14, -RZ, R5.reuse.H1_H1 ;  /* 0x30000005ff0e7230 */ /* 0x101fe20000004100 */
[----:B------:R-:W-:Y:S01]  /*3bd0*/  SHF.R.U64 R11, R40, 0x10, R41 ;  /* 0x00000010280b7819 */ /* 0x000fe20000001229 */
[----:B------:R-:W-:Y:S01]  /*3be0*/  HADD2.F32 R5, -RZ, R5.H0_H0 ;  /* 0x20000005ff057230 */ /* 0x000fe20000004100 */
[----:B------:R-:W-:Y:S01]  /*3bf0*/  SHF.R.U32.HI R42, RZ, 0x10, R43 ;  /* 0x00000010ff2a7819 */ /* 0x000fe2000001162b */
[----:B------:R-:W-:Y:S02]  /*3c00*/  HADD2.F32 R15, -RZ, R15.H0_H0 ;  /* 0x2000000fff0f7230 */ /* 0x000fe40000004100 */
[----:B------:R-:W-:Y:S02]  /*3c10*/  HADD2.F32 R11, -RZ, R11.H0_H0 ;  /* 0x2000000bff0b7230 */ /* 0x000fe40000004100 */
[----:B------:R-:W-:Y:S02]  /*3c20*/  HADD2.F32 R42, -RZ, R42.H0_H0 ;  /* 0x2000002aff2a7230 */ /* 0x000fe40000004100 */
[-C--:B------:R-:W-:Y:S01]  /*3c30*/  FMUL.FTZ R40, R14, R15.reuse ;  /* 0x0000000f0e287220 */ /* 0x080fe20000410000 */
[----:B------:R-:W-:Y:S01]  /*3c40*/  FMUL.FTZ R15, R5, R15 ;  /* 0x0000000f050f7220 */ /* 0x000fe20000410000 */
[----:B------:R-:W-:-:S02]  /*3c50*/  HADD2.F32 R108, -RZ, R108.H0_H0 ;  /* 0x2000006cff6c7230 */ /* 0x000fc40000004100 */
[-C--:B------:R-:W-:Y:S01]  /*3c60*/  FFMA.FTZ R5, R5, R11.reuse, -R40 ;  /* 0x0000000b05057223 */ /* 0x080fe20000010828 */
[----:B------:R-:W-:Y:S01]  /*3c70*/  FFMA.FTZ R14, R14, R11, R15 ;  /* 0x0000000b0e0e7223 */ /* 0x000fe2000001000f */
[----:B------:R-:W-:Y:S01]  /*3c80*/  SHF.R.U32.HI R40, RZ, 0x10, R41 ;  /* 0x00000010ff287819 */ /* 0x000fe20000011629 */
[--C-:B------:R-:W-:Y:S02]  /*3c90*/  HADD2.F32 R15, -RZ, R7.reuse.H1_H1 ;  /* 0x30000007ff0f7230 */ /* 0x100fe40000004100 */
[----:B------:R-:W-:Y:S01]  /*3ca0*/  HADD2.F32 R7, -RZ, R7.H0_H0 ;  /* 0x20000007ff077230 */ /* 0x000fe20000004100 */
[----:B------:R-:W-:Y:S01]  /*3cb0*/  F2FP.F16.F32.PACK_AB R5, R14, R5 ;  /* 0x000000050e05723e */ /* 0x000fe200000000ff */
[----:B------:R-:W-:Y:S02]  /*3cc0*/  IMAD.MOV.U32 R11, RZ, RZ, R4 ;  /* 0x000000ffff0b7224 */ /* 0x000fe400078e0004 */
[----:B------:R-:W-:Y:S01]  /*3cd0*/  FMUL.FTZ R4, R15, R42 ;  /* 0x0000002a0f047220 */ /* 0x000fe20000410000 */
[----:B------:R-:W-:-:S02]  /*3ce0*/  HADD2.F32 R40, -RZ, R40.H0_H0 ;  /* 0x20000028ff287230 */ /* 0x000fc40000004100 */
[----:B------:R-:W-:-:S03]  /*3cf0*/  FMUL.FTZ R42, R7, R42 ;  /* 0x0000002a072a7220 */ /* 0x000fc60000410000 */
[-C--:B------:R-:W-:Y:S01]  /*3d00*/  FFMA.FTZ R4, R7, R40.reuse, -R4 ;  /* 0x0000002807047223 */ /* 0x080fe20000010804 */
[----:B------:R-:W-:Y:S01]  /*3d10*/  FFMA.FTZ R7, R15, R40, R42 ;  /* 0x000000280f077223 */ /* 0x000fe2000001002a */
[----:B------:R-:W-:Y:S02]  /*3d20*/  HADD2.F32 R42, -RZ, R109.H1_H1 ;  /* 0x3000006dff2a7230 */ /* 0x000fe40000004100 */
[--C-:B------:R-:W-:Y:S02]  /*3d30*/  HADD2.F32 R15, -RZ, R11.reuse.H1_H1 ;  /* 0x3000000bff0f7230 */ /* 0x100fe40000004100 */
[----:B------:R-:W-:Y:S01]  /*3d40*/  HADD2.F32 R11, -RZ, R11.H0_H0 ;  /* 0x2000000bff0b7230 */ /* 0x000fe20000004100 */
[----:B------:R-:W-:Y:S01]  /*3d50*/  F2FP.F16.F32.PACK_AB R7, R7, R4 ;  /* 0x000000040707723e */ /* 0x000fe200000000ff */
[--C-:B------:R-:W-:Y:S02]  /*3d60*/  HADD2.F32 R40, -RZ, R107.reuse.H1_H1 ;  /* 0x3000006bff287230 */ /* 0x100fe40000004100 */
[----:B------:R-:W-:Y:S01]  /*3d70*/  FMUL.FTZ R44, R15, R42 ;  /* 0x0000002a0f2c7220 */ /* 0x000fe20000410000 */
[----:B------:R-:W-:-:S02]  /*3d80*/  HADD2.F32 R107, -RZ, R107.H0_H0 ;  /* 0x2000006bff6b7230 */ /* 0x000fc40000004100 */
[C---:B------:R-:W-:Y:S01]  /*3d90*/  FMUL.FTZ R42, R11.reuse, R42 ;  /* 0x0000002a0b2a7220 */ /* 0x040fe20000410000 */
[-C--:B------:R-:W-:Y:S01]  /*3da0*/  FFMA.FTZ R44, R11, R40.reuse, -R44 ;  /* 0x000000280b2c7223 */ /* 0x080fe2000001082c */
[--C-:B------:R-:W-:Y:S02]  /*3db0*/  HADD2.F32 R11, -RZ, R6.reuse.H1_H1 ;  /* 0x30000006ff0b7230 */ /* 0x100fe40000004100 */
[----:B------:R-:W-:Y:S01]  /*3dc0*/  FFMA.FTZ R15, R15, R40, R42 ;  /* 0x000000280f0f7223 */ /* 0x000fe2000001002a */
[----:B------:R-:W-:Y:S02]  /*3dd0*/  HADD2.F32 R6, -RZ, R6.H0_H0 ;  /* 0x20000006ff067230 */ /* 0x000fe40000004100 */
[----:B------:R-:W-:Y:S02]  /*3de0*/  FMUL.FTZ R41, R11, R108 ;  /* 0x0000006c0b297220 */ /* 0x000fe40000410000 */
[----:B------:R-:W-:Y:S01]  /*3df0*/  F2FP.F16.F32.PACK_AB R4, R15, R44 ;  /* 0x0000002c0f04723e */ /* 0x000fe200000000ff */
[C---:B------:R-:W-:Y:S01]  /*3e00*/  FMUL.FTZ R108, R6.reuse, R108 ;  /* 0x0000006c066c7220 */ /* 0x040fe20000410000 */
[----:B------:R-:W-:-:S03]  /*3e10*/  FFMA.FTZ R41, R6, R107, -R41 ;  /* 0x0000006b06297223 */ /* 0x000fc60000010829 */
[----:B------:R-:W-:-:S05]  /*3e20*/  FFMA.FTZ R108, R11, R107, R108 ;  /* 0x0000006b0b6c7223 */ /* 0x000fca000001006c */
[----:B------:R-:W-:-:S07]  /*3e30*/  F2FP.F16.F32.PACK_AB R6, R108, R41 ;  /* 0x000000296c06723e */ /* 0x000fce00000000ff */
.L_x_672:
[----:B------:R-:W-:Y:S05]  /*3e40*/  BSYNC B2 ;  /* 0x0000000000027941 */ /* 0x000fea0003800000 */
.L_x_671:
[----:B0-----:R4:W-:Y:S02]  /*3e50*/  ST.E.128 desc[UR40][R12.64], R4 ;  /* 0x000000040c007985 */ /* 0x0019e4000c101d28 */
.L_x_666:
[----:B------:R-:W-:Y:S05]  /*3e60*/  BSYNC B1 ;  /* 0x0000000000017941 */ /* 0x000fea0003800000 */
.L_x_665:
[----:B------:R-:W-:-:S03]  /*3e70*/  UMOV UR4, 0xffffffff ;  /* 0xffffffff00047882 */ /* 0x000fc60000000000 */
[----:B------:R-:W-:Y:S05]  /*3e80*/  BRA.DIV UR4, `(.L_x_673) ;  /* 0x0000016204547947 */ /* 0x000fea000b800000 */
[----:B-1----:R-:W1:Y:S04]  /*3e90*/  SHFL.IDX PT, R97, R97, 0x1, 0x1c1f ;  /* 0x003c1f0061617f89 */ /* 0x002e6800000e0000 */
[----:B---3--:R3:W0:Y:S02]  /*3ea0*/  SHFL.IDX PT, R14, R95, 0x1, 0x1c1f ;  /* 0x003c1f005f0e7f89 */ /* 0x00862400000e0000 */
.L_x_928:
[----:B------:R-:W-:Y:S05]  /*3eb0*/  @P4 BRA `(.L_x_674) ;  /* 0x0000001c00b84947 */ /* 0x000fea0003800000 */
[----:B------:R-:W-:Y:S04]  /*3ec0*/  BSSY B1, `(.L_x_675) ;  /* 0x0000035000017945 */ /* 0x000fe80003800000 */
[----:B------:R-:W-:Y:S05]  /*3ed0*/  @P1 BRA `(.L_x_676) ;  /* 0x0000000000cc1947 */ /* 0x000fea0003800000 */
[----:B----4-:R4:W2:Y:S01]  /*3ee0*/  LDS.128 R4, [R98+0x2000] ;  /* 0x0020000062047984 */ /* 0x0108a20000000c00 */
[C---:B0-----:R-:W-:Y:S01]  /*3ef0*/  LEA R12, P2, R16.reuse, R14, 0x1 ;  /* 0x0000000e100c7211 */ /* 0x041fe200078408ff */
[----:B------:R-:W-:Y:S03]  /*3f00*/  BSSY B2, `(.L_x_677) ;  /* 0x000002f000027945 */ /* 0x000fe60003800000 */
[----:B-1----:R-:W-:Y:S02]  /*3f10*/  LEA.HI.X R13, R16, R97, R17, 0x1, P2 ;  /* 0x00000061100d7211 */ /* 0x002fe400010f0c11 */
[----:B------:R-:W-:-:S13]  /*3f20*/  ISETP.GE.AND P2, PT, R22, R94, PT ;  /* 0x0000005e1600720c */ /* 0x000fda0003f46270 */
[----:B----4-:R-:W-:Y:S05]  /*3f30*/  @P2 BRA `(.L_x_678) ;  /* 0x0000000000ac2947 */ /* 0x010fea0003800000 */
[--C-:B------:R-:W-:Y:S01]  /*3f40*/  SHF.R.U64 R36, R36, 0x10, R37.reuse ;  /* 0x0000001024247819 */ /* 0x100fe20000001225 */
[----:B--2---:R-:W-:Y:S01]  /*3f50*/  IMAD.MOV.U32 R11, RZ, RZ, R4 ;  /* 0x000000ffff0b7224 */ /* 0x004fe200078e0004 */
[----:B------:R-:W-:Y:S01]  /*3f60*/  SHF.R.U32.HI R41, RZ, 0x10, R37 ;  /* 0x00000010ff297819 */ /* 0x000fe20000011625 */
[----:B------:R-:W-:Y:S01]  /*3f70*/  HADD2.F32 R4, -RZ, R5.H0_H0 ;  /* 0x20000005ff047230 */ /* 0x000fe20000004100 */
[--C-:B------:R-:W-:Y:S01]  /*3f80*/  SHF.R.U64 R37, R38, 0x10, R39.reuse ;  /* 0x0000001026257819 */ /* 0x100fe20000001227 */
[----:B------:R-:W-:Y:S01]  /*3f90*/  HADD2.F32 R36, -RZ, R36.H0_H0 ;  /* 0x20000024ff247230 */ /* 0x000fe20000004100 */
[----:B------:R-:W-:Y:S01]  /*3fa0*/  SHF.R.U32.HI R40, RZ, 0x10, R39 ;  /* 0x00000010ff287819 */ /* 0x000fe20000011627 */
[----:B------:R-:W-:Y:S01]  /*3fb0*/  HADD2.F32 R38, -RZ, R41.H0_H0 ;  /* 0x20000029ff267230 */ /* 0x000fe20000004100 */
[----:B------:R-:W-:Y:S01]  /*3fc0*/  MOV R15, R7 ;  /* 0x00000007000f7202 */ /* 0x000fe20000000f00 */
[----:B------:R-:W-:Y:S02]  /*3fd0*/  HADD2.F32 R7, -RZ, R5.H1_H1 ;  /* 0x30000005ff077230 */ /* 0x000fe40000004100 */
[----:B------:R-:W-:-:S02]  /*3fe0*/  HADD2.F32 R37, -RZ, R37.H0_H0 ;  /* 0x20000025ff257230 */ /* 0x000fc40000004100 */
[----:B------:R-:W-:Y:S02]  /*3ff0*/  HADD2.F32 R40, -RZ, R40.H0_H0 ;  /* 0x20000028ff287230 */ /* 0x000fe40000004100 */
[--C-:B------:R-:W-:Y:S02]  /*4000*/  HADD2.F32 R5, -RZ, R15.reuse.H1_H1 ;  /* 0x3000000fff057230 */ /* 0x100fe40000004100 */
[-C--:B------:R-:W-:Y:S01]  /*4010*/  FMUL.FTZ R39, R7, R37.reuse ;  /* 0x0000002507277220 */ /* 0x080fe20000410000 */
[----:B------:R-:W-:Y:S02]  /*4020*/  HADD2.F32 R15, -RZ, R15.H0_H0 ;  /* 0x2000000fff0f7230 */ /* 0x000fe40000004100 */
[C---:B------:R-:W-:Y:S01]  /*4030*/  FMUL.FTZ R42, R4.reuse, R37 ;  /* 0x00000025042a7220 */ /* 0x040fe20000410000 */
[----:B------:R-:W-:Y:S01]  /*4040*/  FMUL.FTZ R44, R5, R40 ;  /* 0x00000028052c7220 */ /* 0x000fe20000410000 */
[----:B------:R-:W-:Y:S01]  /*4050*/  FFMA.FTZ R4, R4, R36, -R39 ;  /* 0x0000002404047223 */ /* 0x000fe20000010827 */
[----:B------:R-:W-:Y:S01]  /*4060*/  FMUL.FTZ R40, R15, R40 ;  /* 0x000000280f287220 */ /* 0x000fe20000410000 */
[----:B------:R-:W-:Y:S01]  /*4070*/  FFMA.FTZ R37, R7, R36, R42 ;  /* 0x0000002407257223 */ /* 0x000fe2000001002a */
[----:B------:R-:W-:Y:S01]  /*4080*/  FFMA.FTZ R44, R15, R38, -R44 ;  /* 0x000000260f2c7223 */ /* 0x000fe2000001082c */
[----:B------:R-:W-:-:S02]  /*4090*/  HADD2.F32 R7, -RZ, R6.H1_H1 ;  /* 0x30000006ff077230 */ /* 0x000fc40000004100 */
[----:B------:R-:W-:Y:S01]  /*40a0*/  FFMA.FTZ R39, R5, R38, R40 ;  /* 0x0000002605277223 */ /* 0x000fe20000010028 */
[----:B------:R-:W-:Y:S01]  /*40b0*/  HADD2.F32 R38, -RZ, R103.H0_H0 ;  /* 0x20000067ff267230 */ /* 0x000fe20000004100 */
[----:B------:R-:W-:Y:S01]  /*40c0*/  F2FP.F16.F32.PACK_AB R37, R37, R4 ;  /* 0x000000042525723e */ /* 0x000fe200000000ff */
[--C-:B------:R-:W-:Y:S02]  /*40d0*/  HADD2.F32 R5, -RZ, R11.reuse.H1_H1 ;  /* 0x3000000bff057230 */ /* 0x100fe40000004100 */
[----:B------:R-:W-:Y:S02]  /*40e0*/  HADD2.F32 R11, -RZ, R11.H0_H0 ;  /* 0x2000000bff0b7230 */ /* 0x000fe40000004100 */
[----:B------:R-:W-:Y:S02]  /*40f0*/  HADD2.F32 R103, -RZ, R103.H1_H1 ;  /* 0x30000067ff677230 */ /* 0x000fe40000004100 */
[----:B------:R-:W-:Y:S01]  /*4100*/  FMUL.FTZ R40, R5, R38 ;  /* 0x0000002605287220 */ /* 0x000fe20000410000 */
[----:B------:R-:W-:-:S02]  /*4110*/  HADD2.F32 R6, -RZ, R6.H0_H0 ;  /* 0x20000006ff067230 */ /* 0x000fc40000004100 */
[----:B------:R-:W-:Y:S01]  /*4120*/  FMUL.FTZ R38, R11, R38 ;  /* 0x000000260b267220 */ /* 0x000fe20000410000 */
[--C-:B------:R-:W-:Y:S02]  /*4130*/  HADD2.F32 R36, -RZ, R102.reuse.H0_H0 ;  /* 0x20000066ff247230 */ /* 0x100fe40000004100 */
[-C--:B------:R-:W-:Y:S01]  /*4140*/  FMUL.FTZ R15, R7, R103.reuse ;  /* 0x00000067070f7220 */ /* 0x080fe20000410000 */
[----:B------:R-:W-:Y:S02]  /*4150*/  HADD2.F32 R102, -RZ, R102.H1_H1 ;  /* 0x30000066ff667230 */ /* 0x000fe40000004100 */
[C---:B------:R-:W-:Y:S01]  /*4160*/  FMUL.FTZ R42, R6.reuse, R103 ;  /* 0x00000067062a7220 */ /* 0x040fe20000410000 */
[-C--:B------:R-:W-:Y:S01]  /*4170*/  FFMA.FTZ R40, R11, R36.reuse, -R40 ;  /* 0x000000240b287223 */ /* 0x080fe20000010828 */
[----:B------:R-:W-:Y:S01]  /*4180*/  FFMA.FTZ R5, R5, R36, R38 ;  /* 0x0000002405057223 */ /* 0x000fe20000010026 */
[-C--:B------:R-:W-:Y:S01]  /*4190*/  FFMA.FTZ R15, R6, R102.reuse, -R15 ;  /* 0x00000066060f7223 */ /* 0x080fe2000001080f */
[----:B------:R-:W-:Y:S01]  /*41a0*/  FFMA.FTZ R42, R7, R102, R42 ;  /* 0x00000066072a7223 */ /* 0x000fe2000001002a */
[----:B------:R-:W-:-:S02]  /*41b0*/  F2FP.F16.F32.PACK_AB R7, R39, R44 ;  /* 0x0000002c2707723e */ /* 0x000fc400000000ff */
[----:B------:R-:W-:Y:S01]  /*41c0*/  F2FP.F16.F32.PACK_AB R4, R5, R40 ;  /* 0x000000280504723e */ /* 0x000fe200000000ff */
[----:B------:R-:W-:Y:S01]  /*41d0*/  IMAD.MOV.U32 R5, RZ, RZ, R37 ;  /* 0x000000ffff057224 */ /* 0x000fe200078e0025 */
[----:B------:R-:W-:-:S07]  /*41e0*/  F2FP.F16.F32.PACK_AB R6, R42, R15 ;  /* 0x0000000f2a06723e */ /* 0x000fce00000000ff */
.L_x_678:
[----:B------:R-:W-:Y:S05]  /*41f0*/  BSYNC B2 ;  /* 0x0000000000027941 */ /* 0x000fea0003800000 */
.L_x_677:
[----:B--2---:R0:W-:Y:S02]  /*4200*/  ST.E.128 desc[UR40][R12.64], R4 ;  /* 0x000000040c007985 */ /* 0x0041e4000c101d28 */
.L_x_676:
[----:B------:R-:W-:Y:S05]  /*4210*/  BSYNC B1 ;  /* 0x0000000000017941 */ /* 0x000fea0003800000 */
.L_x_675:
[----:B0---4-:R-:W4:Y:S02]  /*4220*/  LDL R4, [R1] ;  /* 0x0000000001047983 */ /* 0x011f240000100800 */
[----:B----4-:R-:W-:-:S13]  /*4230*/  LOP3.LUT P2, RZ, R4, 0x1, RZ, 0xc0, !PT ;  /* 0x0000000104ff7812 */ /* 0x010fda000784c0ff */
[----:B------:R-:W-:Y:S05]  /*4240*/  @P2 BRA `(.L_x_674) ;  /* 0x0000001800d42947 */ /* 0x000fea0003800000 */
[----:B------:R0:W4:Y:S01]  /*4250*/  LDS.128 R4, [R96+0x2000] ;  /* 0x0020000060047984 */ /* 0x0001220000000c00 */
[C---:B------:R-:W-:Y:S01]  /*4260*/  LEA R12, P2, R2.reuse, R14, 0x1 ;  /* 0x0000000e020c7211 */ /* 0x040fe200078408ff */
[----:B------:R-:W-:Y:S03]  /*4270*/  BSSY B1, `(.L_x_679) ;  /* 0x000002d000017945 */ /* 0x000fe60003800000 */
[----:B-1----:R-:W-:Y:S02]  /*4280*/  LEA.HI.X R13, R2, R97, R206, 0x1, P2 ;  /* 0x00000061020d7211 */ /* 0x002fe400010f0cce */
[----:B------:R-:W-:-:S13]  /*4290*/  ISETP.GE.AND P2, PT, R209, R94, PT ;  /* 0x0000005ed100720c */ /* 0x000fda0003f46270 */
[----:B0-----:R-:W-:Y:S05]  /*42a0*/  @P2 BRA `(.L_x_680) ;  /* 0x0000000000a42947 */ /* 0x001fea0003800000 */
[--C-:B------:R-:W-:Y:S01]  /*42b0*/  SHF.R.U64 R15, R32, 0x10, R33.reuse ;  /* 0x00000010200f7819 */ /* 0x100fe20000001221 */
[----:B----4-:R-:W-:Y:S01]  /*42c0*/  IMAD.MOV.U32 R11, RZ, RZ, R6 ;  /* 0x000000ffff0b7224 */ /* 0x010fe200078e0006 */
[----:B------:R-:W-:Y:S01]  /*42d0*/  SHF.R.U32.HI R32, RZ, 0x10, R33 ;  /* 0x00000010ff207819 */ /* 0x000fe20000011621 */
[----:B------:R-:W-:Y:S01]  /*42e0*/  HADD2.F32 R14, -RZ, R7.H1_H1 ;  /* 0x30000007ff0e7230 */ /* 0x000fe20000004100 */
[--C-:B------:R-:W-:Y:S01]  /*42f0*/  SHF.R.U64 R33, R34, 0x10, R35.reuse ;  /* 0x0000001022217819 */ /* 0x100fe20000001223 */
[----:B------:R-:W-:Y:S01]  /*4300*/  HADD2.F32 R6, -RZ, R5.H1_H1 ;  /* 0x30000005ff067230 */ /* 0x000fe20000004100 */
[----:B------:R-:W-:Y:S01]  /*4310*/  SHF.R.U32.HI R34, RZ, 0x10, R35 ;  /* 0x00000010ff227819 */ /* 0x000fe20000011623 */
[----:B------:R-:W-:Y:S02]  /*4320*/  HADD2.F32 R7, -RZ, R7.H0_H0 ;  /* 0x20000007ff077230 */ /* 0x000fe40000004100 */
[----:B------:R-:W-:Y:S02]  /*4330*/  HADD2.F32 R33, -RZ, R33.H0_H0 ;  /* 0x20000021ff217230 */ /* 0x000fe40000004100 */
[----:B------:R-:W-:-:S02]  /*4340*/  HADD2.F32 R34, -RZ, R34.H0_H0 ;  /* 0x20000022ff227230 */ /* 0x000fc40000004100 */
[----:B------:R-:W-:Y:S02]  /*4350*/  HADD2.F32 R5, -RZ, R5.H0_H0 ;  /* 0x20000005ff057230 */ /* 0x000fe40000004100 */
[-C--:B------:R-:W-:Y:S01]  /*4360*/  FMUL.FTZ R36, R6, R33.reuse ;  /* 0x0000002106247220 */ /* 0x080fe20000410000 */
[----:B------:R-:W-:Y:S02]  /*4370*/  HADD2.F32 R32, -RZ, R32.H0_H0 ;  /* 0x20000020ff207230 */ /* 0x000fe40000004100 */
[-C--:B------:R-:W-:Y:S01]  /*4380*/  FMUL.FTZ R35, R7, R34.reuse ;  /* 0x0000002207237220 */ /* 0x080fe20000410000 */
[----:B------:R-:W-:Y:S02]  /*4390*/  HADD2.F32 R15, -RZ, R15.H0_H0 ;  /* 0x2000000fff0f7230 */ /* 0x000fe40000004100 */
[----:B------:R-:W-:Y:S01]  /*43a0*/  FMUL.FTZ R33, R5, R33 ;  /* 0x0000002105217220 */ /* 0x000fe20000410000 */
[C---:B------:R-:W-:Y:S01]  /*43b0*/  FMUL.FTZ R38, R14.reuse, R34 ;  /* 0x000000220e267220 */ /* 0x040fe20000410000 */
[----:B------:R-:W-:Y:S01]  /*43c0*/  FFMA.FTZ R35, R14, R32, R35 ;  /* 0x000000200e237223 */ /* 0x000fe20000010023 */
[----:B------:R-:W-:-:S02]  /*43d0*/  HADD2.F32 R14, -RZ, R101.H0_H0 ;  /* 0x20000065ff0e7230 */ /* 0x000fc40000004100 */
[-C--:B------:R-:W-:Y:S01]  /*43e0*/  FFMA.FTZ R36, R5, R15.reuse, -R36 ;  /* 0x0000000f05247223 */ /* 0x080fe20000010824 */
[----:B------:R-:W-:Y:S01]  /*43f0*/  FFMA.FTZ R33, R6, R15, R33 ;  /* 0x0000000f06217223 */ /* 0x000fe20000010021 */
[----:B------:R-:W-:Y:S02]  /*4400*/  HADD2.F32 R101, -RZ, R101.H1_H1 ;  /* 0x30000065ff657230 */ /* 0x000fe40000004100 */
[----:B------:R-:W-:Y:S01]  /*4410*/  FFMA.FTZ R38, R7, R32, -R38 ;  /* 0x0000002007267223 */ /* 0x000fe20000010826 */
[--C-:B------:R-:W-:Y:S02]  /*4420*/  HADD2.F32 R5, -RZ, R4.reuse.H1_H1 ;  /* 0x30000004ff057230 */ /* 0x100fe40000004100 */
[--C-:B------:R-:W-:Y:S02]  /*4430*/  HADD2.F32 R6, -RZ, R11.reuse.H1_H1 ;  /* 0x3000000bff067230 */ /* 0x100fe40000004100 */
[----:B------:R-:W-:Y:S02]  /*4440*/  HADD2.F32 R4, -RZ, R4.H0_H0 ;  /* 0x20000004ff047230 */ /* 0x000fe40000004100 */
[----:B------:R-:W-:Y:S01]  /*4450*/  FMUL.FTZ R15, R5, R14 ;  /* 0x0000000e050f7220 */ /* 0x000fe20000410000 */
[----:B------:R-:W-:-:S02]  /*4460*/  HADD2.F32 R11, -RZ, R11.H0_H0 ;  /* 0x2000000bff0b7230 */ /* 0x000fc40000004100 */
[-C--:B------:R-:W-:Y:S01]  /*4470*/  FMUL.FTZ R32, R6, R101.reuse ;  /* 0x0000006506207220 */ /* 0x080fe20000410000 */
[--C-:B------:R-:W-:Y:S02]  /*4480*/  HADD2.F32 R7, -RZ, R100.reuse.H0_H0 ;  /* 0x20000064ff077230 */ /* 0x100fe40000004100 */
[C---:B------:R-:W-:Y:S01]  /*4490*/  FMUL.FTZ R14, R4.reuse, R14 ;  /* 0x0000000e040e7220 */ /* 0x040fe20000410000 */
[----:B------:R-:W-:Y:S02]  /*44a0*/  HADD2.F32 R100, -RZ, R100.H1_H1 ;  /* 0x30000064ff647230 */ /* 0x000fe40000004100 */
[----:B------:R-:W-:Y:S01]  /*44b0*/  FMUL.FTZ R101, R11, R101 ;  /* 0x000000650b657220 */ /* 0x000fe20000410000 */
[-C--:B------:R-:W-:Y:S01]  /*44c0*/  FFMA.FTZ R15, R4, R7.reuse, -R15 ;  /* 0x00000007040f7223 */ /* 0x080fe2000001080f */
[----:B------:R-:W-:Y:S01]  /*44d0*/  FFMA.FTZ R14, R5, R7, R14 ;  /* 0x00000007050e7223 */ /* 0x000fe2000001000e */
[-C--:B------:R-:W-:Y:S01]  /*44e0*/  FFMA.FTZ R32, R11, R100.reuse, -R32 ;  /* 0x000000640b207223 */ /* 0x080fe20000010820 */
[----:B------:R-:W-:Y:S01]  /*44f0*/  FFMA.FTZ R101, R6, R100, R101 ;  /* 0x0000006406657223 */ /* 0x000fe20000010065 */
[----:B------:R-:W-:-:S02]  /*4500*/  F2FP.F16.F32.PACK_AB R5, R33, R36 ;  /* 0x000000242105723e */ /* 0x000fc400000000ff */
[----:B------:R-:W-:Y:S02]  /*4510*/  F2FP.F16.F32.PACK_AB R7, R35, R38 ;  /* 0x000000262307723e */ /* 0x000fe400000000ff */
[----:B------:R-:W-:Y:S02]  /*4520*/  F2FP.F16.F32.PACK_AB R4, R14, R15 ;  /* 0x0000000f0e04723e */ /* 0x000fe400000000ff */
[----:B------:R-:W-:-:S07]  /*4530*/  F2FP.F16.F32.PACK_AB R6, R101, R32 ;  /* 0x000000206506723e */ /* 0x000fce00000000ff */
.L_x_680:
[----:B------:R-:W-:Y:S05]  /*4540*/  BSYNC B1 ;  /* 0x0000000000017941 */ /* 0x000fea0003800000 */
.L_x_679:
[----:B----4-:R0:W-:Y:S01]  /*4550*/  ST.E.128 desc[UR40][R12.64], R4 ;  /* 0x000000040c007985 */ /* 0x0101e2000c101d28 */
[----:B------:R-:W-:Y:S05]  /*4560*/  BRA `(.L_x_674) ;  /* 0x00000018000c7947 */ /* 0x000fea0003800000 */
.L_x_656:
[----:B------:R-:W-:Y:S01]  /*4570*/  VIADD R12, R204, 0x40 ;  /* 0x00000040cc0c7836 */ /* 0x000fe20000000000 */
[----:B------:R-:W-:-:S04]  /*4580*/  CS2R R34, SRZ ;  /* 0x0000000000227805 */ /* 0x000fc8000001ff00 */
[----:B------:R-:W-:-:S04]  /*4590*/  ISETP.GE.AND P2, PT, R12, R92, PT ;  /* 0x0000005c0c00720c */ /* 0x000fc80003f46270 */
[----:B------:R-:W-:-:S13]  /*45a0*/  ISETP.GE.OR P2, PT, R16, R94, P2 ;  /* 0x0000005e1000720c */ /* 0x000fda0001746670 */
[----:B------:R-:W-:Y:S01]  /*45b0*/  @!P2 IADD3 R5, P3, P4, R20, R4, R51 ;  /* 0x000000041405a210 */ /* 0x000fe20007c7e033 */
[----:B------:R-:W0:Y:S03]  /*45c0*/  @!P2 LDC.64 R14, c[0x0][0x3e8] ;  /* 0x0000fa00ff0eab82 */ /* 0x000e260000000a00 */
[----:B------:R-:W-:Y:S02]  /*45d0*/  @!P2 IADD3.X R32, R66, R100, R29, P3, P4 ;  /* 0x000000644220a210 */ /* 0x000fe40001fe841d */
[----:B------:R-:W-:-:S04]  /*45e0*/  @!P2 IADD3 R38, P3, P4, R54, R6, R59 ;  /* 0x000000063626a210 */ /* 0x000fc80007c7e03b */
[----:B------:R-:W-:Y:S02]  /*45f0*/  @!P2 IADD3.X R39, R68, R11, R58, P3, P4 ;  /* 0x0000000b4427a210 */ /* 0x000fe40001fe843a */
[----:B------:R-:W-:-:S04]  /*4600*/  ISETP.GE.AND P3, PT, R204, R92, PT ;  /* 0x0000005ccc00720c */ /* 0x000fc80003f66270 */
[----:B------:R-:W-:-:S13]  /*4610*/  ISETP.GE.OR P3, PT, R16, R94, P3 ;  /* 0x0000005e1000720c */ /* 0x000fda0001f66670 */
[----:B------:R-:W1:Y:S01]  /*4620*/  @!P3 LDC.64 R12, c[0x0][0x3e8] ;  /* 0x0000fa00ff0cbb82 */ /* 0x000e620000000a00 */
[----:B------:R-:W-:-:S05]  /*4630*/  @!P3 IADD3 R4, P4, R20, R4, RZ ;  /* 0x000000041404b210 */ /* 0x000fca0007f9e0ff */
[----:B------:R-:W-:Y:S02]  /*4640*/  @!P3 IMAD.X R7, R100, 0x1, R66, P4 ;  /* 0x000000016407b824 */ /* 0x000fe400020e0642 */
[----:B------:R-:W2:Y:S01]  /*4650*/  @!P3 LDC.64 R36, c[0x0][0x400] ;  /* 0x00010000ff24bb82 */ /* 0x000ea20000000a00 */
[----:B-1----:R-:W-:-:S04]  /*4660*/  @!P3 LEA R12, P4, R4, R12, 0x1 ;  /* 0x0000000c040cb211 */ /* 0x002fc800078808ff */
[----:B------:R-:W-:Y:S02]  /*4670*/  @!P3 LEA.HI.X R13, R4, R13, R7, 0x1, P4 ;  /* 0x0000000d040db211 */ /* 0x000fe400020f0c07 */
[----:B------:R-:W-:-:S05]  /*4680*/  @!P3 IADD3 R6, P4, R54, R6, RZ ;  /* 0x000000063606b210 */ /* 0x000fca0007f9e0ff */
[----:B------:R-:W-:Y:S01]  /*4690*/  @!P3 IMAD.X R11, R11, 0x1, R68, P4 ;  /* 0x000000010b0bb824 */ /* 0x000fe200020e0644 */
[----:B--2---:R-:W-:-:S04]  /*46a0*/  @!P3 LEA R36, P4, R6, R36, 0x1 ;  /* 0x000000240624b211 */ /* 0x004fc800078808ff */
[----:B------:R-:W-:Y:S02]  /*46b0*/  @!P3 LEA.HI.X R37, R6, R37, R11, 0x1, P4 ;  /* 0x000000250625b211 */ /* 0x000fe400020f0c0b */
[----:B------:R-:W-:Y:S02]  /*46c0*/  CS2R R6, SRZ ;  /* 0x0000000000067805 */ /* 0x000fe4000001ff00 */
[----:B0-----:R-:W-:-:S04]  /*46d0*/  @!P2 LEA R14, P4, R5, R14, 0x1 ;  /* 0x0000000e050ea211 */ /* 0x001fc800078808ff */
[----:B------:R-:W-:Y:S02]  /*46e0*/  @!P2 LEA.HI.X R15, R5, R15, R32, 0x1, P4 ;  /* 0x0000000f050fa211 */ /* 0x000fe400020f0c20 */
[----:B------:R-:W-:Y:S02]  /*46f0*/  CS2R R4, SRZ ;  /* 0x0000000000047805 */ /* 0x000fe4000001ff00 */
[----:B------:R-:W-:-:S04]  /*4700*/  CS2R R32, SRZ ;  /* 0x0000000000207805 */ /* 0x000fc8000001ff00 */
[----:B------:R0:W2:Y:S04]  /*4710*/  @!P3 LDG.E.128 R4, desc[UR40][R12.64] ;  /* 0x000000280c04b981 */ /* 0x0000a8000c1e1d00 */
[----:B------:R1:W3:Y:S01]  /*4720*/  @!P3 LDG.E.128 R32, desc[UR40][R36.64] ;  /* 0x000000282420b981 */ /* 0x0002e2000c1e1d00 */
[----:B0-----:R-:W0:Y:S01]  /*4730*/  @!P2 LDC.64 R12, c[0x0][0x400] ;  /* 0x00010000ff0cab82 */ /* 0x001e220000000a00 */
[----:B-1----:R-:W-:Y:S02]  /*4740*/  CS2R R36, SRZ ;  /* 0x0000000000247805 */ /* 0x002fe4000001ff00 */
[----:B------:R-:W-:Y:S02]  /*4750*/  CS2R R42, SRZ ;  /* 0x00000000002a7805 */ /* 0x000fe4000001ff00 */
[----:B------:R-:W-:-:S02]  /*4760*/  CS2R R40, SRZ ;  /* 0x0000000000287805 */ /* 0x000fc4000001ff00 */
[----:B0-----:R-:W-:-:S04]  /*4770*/  @!P2 LEA R12, P3, R38, R12, 0x1 ;  /* 0x0000000c260ca211 */ /* 0x001fc800078608ff */
[----:B------:R-:W-:Y:S02]  /*4780*/  @!P2 LEA.HI.X R13, R38, R13, R39, 0x1, P3 ;  /* 0x0000000d260da211 */ /* 0x000fe400018f0c27 */
[----:B------:R-:W-:-:S03]  /*4790*/  CS2R R38, SRZ ;  /* 0x0000000000267805 */ /* 0x000fc6000001ff00 */
[----:B------:R3:W4:Y:S04]  /*47a0*/  @!P2 LDG.E.128 R40, desc[UR40][R12.64] ;  /* 0x000000280c28a981 */ /* 0x000728000c1e1d00 */
[----:B------:R0:W5:Y:S01]  /*47b0*/  @!P2 LDG.E.128 R36, desc[UR40][R14.64] ;  /* 0x000000280e24a981 */ /* 0x000162000c1e1d00 */
[----:B------:R-:W-:Y:S02]  /*47c0*/  ISETP.NE.AND P3, PT, R210, 0x3, PT ;  /* 0x00000003d200780c */ /* 0x000fe40003f65270 */
[----:B------:R-:W-:Y:S01]  /*47d0*/  ISETP.GE.AND P2, PT, R16, R94, PT ;  /* 0x0000005e1000720c */ /* 0x000fe20003f46270 */
[----:B--2---:R-:W-:Y:S02]  /*47e0*/  IMAD.MOV.U32 R11, RZ, RZ, R6 ;  /* 0x000000ffff0b7224 */ /* 0x004fe400078e0006 */
[----:B---3--:R-:W-:-:S03]  /*47f0*/  IMAD.MOV.U32 R12, RZ, RZ, R35 ;  /* 0x000000ffff0c7224 */ /* 0x008fc600078e0023 */
[----:B------:R-:W-:Y:S01]  /*4800*/  PRMT R114, R11, 0x7610, R114 ;  /* 0x000076100b727816 */ /* 0x000fe20000000072 */
[----:B------:R-:W-:Y:S01]  /*4810*/  IMAD.MOV.U32 R11, RZ, RZ, R34 ;  /* 0x000000ffff0b7224 */ /* 0x000fe200078e0022 */
[----:B0-----:R-:W-:Y:S01]  /*4820*/  MOV R14, R33 ;  /* 0x00000021000e7202 */ /* 0x001fe20000000f00 */
[----:B------:R-:W-:-:S03]  /*4830*/  IMAD.MOV.U32 R13, RZ, RZ, R32 ;  /* 0x000000ffff0d7224 */ /* 0x000fc600078e0020 */
[----:B------:R-:W-:Y:S02]  /*4840*/  PRMT R114, R114, 0x5410, R11 ;  /* 0x0000541072727816 */ /* 0x000fe4000000000b */
[----:B------:R-:W-:Y:S02]  /*4850*/  PRMT R112, R12, 0x5410, R13 ;  /* 0x000054100c707816 */ /* 0x000fe4000000000d */
[----:B------:R-:W-:Y:S01]  /*4860*/  PRMT R103, R14, 0x7610, R103 ;  /* 0x000076100e677816 */ /* 0x000fe20000000067 */
[----:B------:R-:W-:Y:S02]  /*4870*/  IMAD.MOV.U32 R44, RZ, RZ, R7 ;  /* 0x000000ffff2c7224 */ /* 0x000fe400078e0007 */
[----:B------:R-:W-:Y:S02]  /*4880*/  IMAD.MOV.U32 R45, RZ, RZ, R4 ;  /* 0x000000ffff2d7224 */ /* 0x000fe400078e0004 */
[----:B------:R-:W-:-:S03]  /*4890*/  IMAD.MOV.U32 R46, RZ, RZ, R5 ;  /* 0x000000ffff2e7224 */ /* 0x000fc600078e0005 */
[----:B------:R-:W-:Y:S02]  /*48a0*/  PRMT R110, R44, 0x5410, R45 ;  /* 0x000054102c6e7816 */ /* 0x000fe4000000002d */
[----:B------:R-:W-:Y:S01]  /*48b0*/  PRMT R101, R46, 0x7610, R101 ;  /* 0x000076102e657816 */ /* 0x000fe20000000065 */
[----:B-----5:R-:W-:Y:S02]  /*48c0*/  IMAD.MOV.U32 R11, RZ, RZ, R38 ;  /* 0x000000ffff0b7224 */ /* 0x020fe400078e0026 */
[----:B------:R-:W-:Y:S02]  /*48d0*/  IMAD.MOV.U32 R12, RZ, RZ, R39 ;  /* 0x000000ffff0c7224 */ /* 0x000fe400078e0027 */
[----:B------:R-:W-:Y:S02]  /*48e0*/  IMAD.MOV.U32 R13, RZ, RZ, R36 ;  /* 0x000000ffff0d7224 */ /* 0x000fe400078e0024 */
[----:B------:R-:W-:-:S03]  /*48f0*/  IMAD.MOV.U32 R14, RZ, RZ, R37 ;  /* 0x000000ffff0e7224 */ /* 0x000fc600078e0025 */
[----:B------:R-:W-:Y:S01]  /*4900*/  PRMT R107, R13, 0x5410, R12 ;  /* 0x000054100d6b7816 */ /* 0x000fe2000000000c */
[----:B----4-:R-:W-:Y:S01]  /*4910*/  IMAD.MOV.U32 R12, RZ, RZ, R43 ;  /* 0x000000ffff0c7224 */ /* 0x010fe200078e002b */
[----:B------:R-:W-:Y:S01]  /*4920*/  PRMT R109, R11, 0x5410, R14 ;  /* 0x000054100b6d7816 */ /* 0x000fe2000000000e */
[----:B------:R-:W-:Y:S02]  /*4930*/  IMAD.MOV.U32 R11, RZ, RZ, R42 ;  /* 0x000000ffff0b7224 */ /* 0x000fe400078e002a */
[----:B------:R-:W-:Y:S02]  /*4940*/  IMAD.MOV.U32 R13, RZ, RZ, R40 ;  /* 0x000000ffff0d7224 */ /* 0x000fe400078e0028 */
[----:B------:R-:W-:-:S03]  /*4950*/  IMAD.MOV.U32 R14, RZ, RZ, R41 ;  /* 0x000000ffff0e7224 */ /* 0x000fc600078e0029 */
[----:B------:R-:W-:Y:S02]  /*4960*/  PRMT R113, R13, 0x5410, R12 ;  /* 0x000054100d717816 */ /* 0x000fe4000000000c */
[----:B------:R-:W-:Y:S01]  /*4970*/  PRMT R111, R14, 0x5410, R11 ;  /* 0x000054100e6f7816 */ /* 0x000fe2000000000b */
[----:B------:R-:W-:Y:S06]  /*4980*/  @!P3 BRA `(.L_x_681) ;  /* 0x000000000004b947 */ /* 0x000fec0003800000 */
[----:B------:R-:W-:Y:S01]  /*4990*/  BPT.TRAP 0x1 ;  /* 0x000000040000795c */ /* 0x000fe20000300000 */
.L_x_681:
[----:B------:R-:W-:Y:S01]  /*49a0*/  IMAD R87, R18, 0x8, R19 ;  /* 0x0000000812577824 */ /* 0x000fe200078e0213 */
[----:B------:R-:W-:Y:S01]  /*49b0*/  SHF.L.U32 R93, R208, 0x1f, RZ ;  /* 0x0000001fd05d7819 */ /* 0x000fe200000006ff */
[----:B------:R-:W0:Y:S01]  /*49c0*/  LDC R94, c[0x0][0x2f4] ;  /* 0x0000bd00ff5e7b82 */ /* 0x000e220000000800 */
[----:B------:R-:W-:Y:S02]  /*49d0*/  BSSY B1, `(.L_x_682) ;  /* 0x0000003000017945 */ /* 0x000fe40003800000 */
[----:B------:R-:W1:Y:S02]  /*49e0*/  SYNCS.PHASECHK.TRANS64.TRYWAIT P4, [R87+URZ+0x22890], R93 ;  /* 0x0228905d570075a7 */ /* 0x000e64000808017f */
[----:B-1----:R-:W-:Y:S05]  /*49f0*/  @!P4 BRA `(.L_x_683) ;  /* 0x0000015400c0c947 */ /* 0x002fea0003800000 */
.L_x_929:
[----:B------:R-:W-:Y:S05]  /*4a00*/  BSYNC B1 ;  /* 0x0000000000017941 */ /* 0x000fea0003800000 */
.L_x_682:
[----:B------:R-:W-:Y:S01]  /*4a10*/  UMOV UR4, 0xffffffff ;  /* 0xffffffff00047882 */ /* 0x000fe20000000000 */
[----:B0-----:R-:W-:Y:S02]  /*4a20*/  IMAD.IADD R100, R94, 0x1, -R61 ;  /* 0x000000015e647824 */ /* 0x001fe400078e0a3d */
[----:B------:R-:W-:Y:S05]  /*4a30*/  BRA.DIV UR4, `(.L_x_684) ;  /* 0x0000015604c47947 */ /* 0x000fea000b800000 */
[----:B------:R0:W2:Y:S04]  /*4a40*/  SHFL.IDX PT, R99, R97, RZ, 0x1c1f ;  /* 0x001c1fff61637589 */ /* 0x0000a800000e0000 */
[----:B------:R0:W3:Y:S02]  /*4a50*/  SHFL.IDX PT, R98, R95, RZ, 0x1c1f ;  /* 0x001c1fff5f627589 */ /* 0x0000e400000e0000 */
.L_x_933:
[----:B------:R-:W-:Y:S01]  /*4a60*/  ISETP.GE.OR P4, PT, R204, R92, P1 ;  /* 0x0000005ccc00720c */ /* 0x000fe20000f86670 */
[----:B------:R-:W-:-:S12]  /*4a70*/  BSSY B1, `(.L_x_685) ;  /* 0x0000073000017945 */ /* 0x000fd80003800000 */
[----:B------:R-:W-:Y:S05]  /*4a80*/  @P4 BRA `(.L_x_686) ;  /* 0x0000000400c44947 */ /* 0x000fea0003800000 */
[----:B------:R-:W4:Y:S01]  /*4a90*/  LDL R14, [R1+0x14] ;  /* 0x00001400010e7983 */ /* 0x000f220000100800 */
[----:B------:R-:W-:Y:S01]  /*4aa0*/  SEL R11, R61, R100, !P0 ;  /* 0x000000643d0b7207 */ /* 0x000fe20004000000 */
[----:B------:R-:W-:Y:S03]  /*4ab0*/  BSSY B2, `(.L_x_687) ;  /* 0x0000066000027945 */ /* 0x000fe60003800000 */
[----:B------:R-:W-:-:S04]  /*4ac0*/  SHF.R.S32.HI R12, RZ, 0x1f, R11 ;  /* 0x0000001fff0c7819 */ /* 0x000fc8000001140b */
[----:B------:R-:W-:-:S04]  /*4ad0*/  LEA.HI R12, R12, R11, RZ, 0x4 ;  /* 0x0000000b0c0c7211 */ /* 0x000fc800078f20ff */
[----:B------:R-:W-:Y:S01]  /*4ae0*/  LEA.HI.SX32 R11, R12, R69, 0x1c ;  /* 0x000000450c0b7211 */ /* 0x000fe200078fe2ff */
[----:B------:R-:W-:-:S04]  /*4af0*/  IMAD R12, R18, 0x1800, R85 ;  /* 0x00001800120c7824 */ /* 0x000fc800078e0255 */
[----:B------:R-:W-:Y:S01]  /*4b00*/  IMAD.SHL.U32 R11, R11, 0x8, RZ ;  /* 0x000000080b0b7824 */ /* 0x000fe200078e00ff */
[----:B------:R-:W-:-:S04]  /*4b10*/  LEA R12, R12, R19, 0x1 ;  /* 0x000000130c0c7211 */ /* 0x000fc800078e08ff */
[----:B------:R-:W-:-:S04]  /*4b20*/  LOP3.LUT R13, R73, 0x38, R11, 0xf8, !PT ;  /* 0x00000038490d7812 */ /* 0x000fc800078ef80b */
[----:B------:R-:W-:-:S05]  /*4b30*/  LOP3.LUT R13, R13, R76, RZ, 0x3c, !PT ;  /* 0x0000004c0d0d7212 */ /* 0x000fca00078e3cff */
[----:B----4-:R-:W-:-:S04]  /*4b40*/  IMAD R13, R14, 0x200, R13 ;  /* 0x000002000e0d7824 */ /* 0x010fc800078e020d */
[----:B------:R-:W-:-:S04]  /*4b50*/  IMAD R14, R18, 0x1800, R13 ;  /* 0x00001800120e7824 */ /* 0x000fc800078e020d */
[----:B------:R-:W-:Y:S02]  /*4b60*/  IMAD R44, R14, 0x2, R19 ;  /* 0x000000020e2c7824 */ /* 0x000fe400078e0213 */
[----:B------:R-:W4:Y:S04]  /*4b70*/  LDS.128 R12, [R12+0x1c400] ;  /* 0x01c400000c0c7984 */ /* 0x000f280000000c00 */
[----:B------:R-:W0:Y:S01]  /*4b80*/  LDS.128 R44, [R44+0x1c400] ;  /* 0x01c400002c2c7984 */ /* 0x000e220000000c00 */
[----:B------:R-:W-:Y:S05]  /*4b90*/  @P2 BRA `(.L_x_688) ;  /* 0x00000004005c2947 */ /* 0x000fea0003800000 */
[----:B------:R-:W-:Y:S01]  /*4ba0*/  HADD2.F32 R103, -RZ, R103.H0_H0 ;  /* 0x20000067ff677230 */ /* 0x000fe20000004100 */
[----:B------:R-:W-:Y:S01]  /*4bb0*/  SHF.R.U32.HI R106, RZ, 0x10, R33 ;  /* 0x00000010ff6a7819 */ /* 0x000fe20000011621 */
[----:B0-----:R-:W-:Y:S01]  /*4bc0*/  HADD2.F32 R96, -RZ, R45.H0_H0 ;  /* 0x2000002dff607230 */ /* 0x001fe20000004100 */
[----:B------:R-:W-:Y:S01]  /*4bd0*/  SHF.R.U32.HI R104, RZ, 0x10, R5 ;  /* 0x00000010ff687819 */ /* 0x000fe20000011605 */
[----:B----4-:R-:W-:Y:S01]  /*4be0*/  HADD2.F32 R102, -RZ, R13.H0_H0 ;  /* 0x2000000dff667230 */ /* 0x010fe20000004100 */
[----:B------:R-:W-:Y:S01]  /*4bf0*/  SHF.R.U64 R32, R32, 0x10, R33 ;  /* 0x0000001020207819 */ /* 0x000fe20000001221 */
[----:B------:R-:W-:Y:S02]  /*4c00*/  HADD2.F32 R101, -RZ, R101.H0_H0 ;  /* 0x20000065ff657230 */ /* 0x000fe40000004100 */
[-C--:B------:R-:W-:Y:S01]  /*4c10*/  FMUL.FTZ R105, R96, R103.reuse ;  /* 0x0000006760697220 */ /* 0x080fe20000410000 */
[----:B------:R-:W-:Y:S02]  /*4c20*/  HADD2.F32 R106, -RZ, R106.H0_H0 ;  /* 0x2000006aff6a7230 */ /* 0x000fe40000004100 */
[----:B------:R-:W-:Y:S01]  /*4c30*/  FMUL.FTZ R103, R102, R103 ;  /* 0x0000006766677220 */ /* 0x000fe20000410000 */
[----:B------:R-:W-:-:S02]  /*4c40*/  HADD2.F32 R104, -RZ, R104.H0_H0 ;  /* 0x20000068ff687230 */ /* 0x000fc40000004100 */
[-C--:B------:R-:W-:Y:S01]  /*4c50*/  FFMA.FTZ R102, R102, R101.reuse, -R105 ;  /* 0x0000006566667223 */ /* 0x080fe20000010869 */
[----:B------:R-:W-:Y:S02]  /*4c60*/  IMAD.MOV.U32 R33, RZ, RZ, R15 ;  /* 0x000000ffff217224 */ /* 0x000fe400078e000f */
[----:B------:R-:W-:Y:S01]  /*4c70*/  FFMA.FTZ R96, R96, R101, R103 ;  /* 0x0000006560607223 */ /* 0x000fe20000010067 */
[----:B------:R-:W-:Y:S01]  /*4c80*/  HADD2.F32 R101, -RZ, R45.H1_H1 ;  /* 0x3000002dff657230 */ /* 0x000fe20000004100 */
[----:B------:R-:W-:Y:S01]  /*4c90*/  SHF.R.U64 R4, R4, 0x10, R5 ;  /* 0x0000001004047819 */ /* 0x000fe20000001205 */
[----:B------:R-:W-:Y:S01]  /*4ca0*/  HADD2.F32 R45, -RZ, R13.H1_H1 ;  /* 0x3000000dff2d7230 */ /* 0x000fe20000004100 */
[----:B------:R-:W-:Y:S01]  /*4cb0*/  SHF.R.U64 R34, R34, 0x10, R35 ;  /* 0x0000001022227819 */ /* 0x000fe20000001223 */
[----:B------:R-:W-:Y:S02]  /*4cc0*/  HADD2.F32 R15, -RZ, R47.H0_H0 ;  /* 0x2000002fff0f7230 */ /* 0x000fe40000004100 */
[----:B------:R-:W-:Y:S01]  /*4cd0*/  FMUL.FTZ R108, R101, R106 ;  /* 0x0000006a656c7220 */ /* 0x000fe20000410000 */
[----:B------:R-:W-:-:S02]  /*4ce0*/  HADD2.F32 R32, -RZ, R32.H0_H0 ;  /* 0x20000020ff207230 */ /* 0x000fc40000004100 */
[C---:B------:R-:W-:Y:S01]  /*4cf0*/  FMUL.FTZ R106, R45.reuse, R106 ;  /* 0x0000006a2d6a7220 */ /* 0x040fe20000410000 */
[----:B------:R-:W-:Y:S01]  /*4d00*/  SHF.R.U64 R6, R6, 0x10, R7 ;  /* 0x0000001006067819 */ /* 0x000fe20000001207 */
[-C--:B------:R-:W-:Y:S01]  /*4d10*/  FFMA.FTZ R45, R45, R104.reuse, -R108 ;  /* 0x000000682d2d7223 */ /* 0x080fe2000001086c */
[----:B------:R-:W-:Y:S02]  /*4d20*/  HADD2.F32 R34, -RZ, R34.H0_H0 ;  /* 0x20000022ff227230 */ /* 0x000fe40000004100 */
[----:B------:R-:W-:Y:S01]  /*4d30*/  FFMA.FTZ R13, R101, R104, R106 ;  /* 0x00000068650d7223 */ /* 0x000fe2000001006a */
[----:B------:R-:W-:Y:S02]  /*4d40*/  HADD2.F32 R106, -RZ, R112.H0_H0 ;  /* 0x20000070ff6a7230 */ /* 0x000fe40000004100 */
[----:B------:R-:W-:Y:S01]  /*4d50*/  HADD2.F32 R104, -RZ, R110.H0_H0 ;  /* 0x2000006eff687230 */ /* 0x000fe20000004100 */
[----:B------:R-:W-:Y:S01]  /*4d60*/  F2FP.F16.F32.PACK_AB R45, R45, R102 ;  /* 0x000000662d2d723e */ /* 0x000fe200000000ff */
[----:B------:R-:W-:-:S02]  /*4d70*/  HADD2.F32 R101, -RZ, R33.H0_H0 ;  /* 0x20000021ff657230 */ /* 0x000fc40000004100 */
[----:B------:R-:W-:Y:S01]  /*4d80*/  FMUL.FTZ R108, R15, R106 ;  /* 0x0000006a0f6c7220 */ /* 0x000fe20000410000 */
[----:B------:R-:W-:Y:S01]  /*4d90*/  HADD2.F32 R112, -RZ, R112.H1_H1 ;  /* 0x30000070ff707230 */ /* 0x000fe20000004100 */
[----:B------:R-:W-:Y:S01]  /*4da0*/  F2FP.F16.F32.PACK_AB R96, R13, R96 ;  /* 0x000000600d60723e */ /* 0x000fe200000000ff */
[----:B------:R-:W-:Y:S02]  /*4db0*/  HADD2.F32 R6, -RZ, R6.H0_H0 ;  /* 0x20000006ff067230 */ /* 0x000fe40000004100 */
[C---:B------:R-:W-:Y:S01]  /*4dc0*/  FFMA.FTZ R5, R101.reuse, R104, -R108 ;  /* 0x0000006865057223 */ /* 0x040fe2000001086c */
[----:B------:R-:W-:Y:S01]  /*4dd0*/  FMUL.FTZ R106, R101, R106 ;  /* 0x0000006a656a7220 */ /* 0x000fe20000410000 */
[----:B------:R-:W-:Y:S01]  /*4de0*/  SHF.R.U32.HI R101, RZ, 0x10, R35 ;  /* 0x00000010ff657819 */ /* 0x000fe20000011623 */
[----:B------:R-:W-:Y:S01]  /*4df0*/  HADD2.F32 R108, -RZ, R110.H1_H1 ;  /* 0x3000006eff6c7230 */ /* 0x000fe20000004100 */
[----:B------:R-:W-:Y:S01]  /*4e00*/  SHF.R.U32.HI R35, RZ, 0x10, R7 ;  /* 0x00000010ff237819 */ /* 0x000fe20000011607 */
[----:B------:R-:W-:Y:S01]  /*4e10*/  FFMA.FTZ R15, R15, R104, R106 ;  /* 0x000000680f0f7223 */ /* 0x000fe2000001006a */
[----:B------:R-:W-:-:S02]  /*4e20*/  HADD2.F32 R106, -RZ, R47.H1_H1 ;  /* 0x3000002fff6a7230 */ /* 0x000fc40000004100 */
[----:B------:R-:W-:Y:S02]  /*4e30*/  HADD2.F32 R101, -RZ, R101.H0_H0 ;  /* 0x20000065ff657230 */ /* 0x000fe40000004100 */
[----:B------:R-:W-:Y:S02]  /*4e40*/  HADD2.F32 R104, -RZ, R33.H1_H1 ;  /* 0x30000021ff687230 */ /* 0x000fe40000004100 */
[----:B------:R-:W-:Y:S02]  /*4e50*/  HADD2.F32 R33, -RZ, R35.H0_H0 ;  /* 0x20000023ff217230 */ /* 0x000fe40000004100 */
[-C--:B------:R-:W-:Y:S01]  /*4e60*/  FMUL.FTZ R35, R106, R101.reuse ;  /* 0x000000656a237220 */ /* 0x080fe20000410000 */
[----:B------:R-:W-:Y:S02]  /*4e70*/  HADD2.F32 R47, -RZ, R12.H1_H1 ;  /* 0x3000000cff2f7230 */ /* 0x000fe40000004100 */
[----:B------:R-:W-:Y:S01]  /*4e80*/  FMUL.FTZ R101, R104, R101 ;  /* 0x0000006568657220 */ /* 0x000fe20000410000 */
[----:B------:R-:W-:-:S02]  /*4e90*/  HADD2.F32 R7, -RZ, R14.H1_H1 ;  /* 0x3000000eff077230 */ /* 0x000fc40000004100 */
[-C--:B------:R-:W-:Y:S01]  /*4ea0*/  FFMA.FTZ R104, R104, R33.reuse, -R35 ;  /* 0x0000002168687223 */ /* 0x080fe20000010823 */
[----:B------:R-:W-:Y:S02]  /*4eb0*/  HADD2.F32 R35, -RZ, R44.H0_H0 ;  /* 0x2000002cff237230 */ /* 0x000fe40000004100 */
[----:B------:R-:W-:Y:S01]  /*4ec0*/  FFMA.FTZ R106, R106, R33, R101 ;  /* 0x000000216a6a7223 */ /* 0x000fe20000010065 */
[----:B------:R-:W-:Y:S02]  /*4ed0*/  HADD2.F32 R33, -RZ, R12.H0_H0 ;  /* 0x2000000cff217230 */ /* 0x000fe40000004100 */
[----:B------:R-:W-:Y:S02]  /*4ee0*/  HADD2.F32 R12, -RZ, R4.H0_H0 ;  /* 0x20000004ff0c7230 */ /* 0x000fe40000004100 */
[-C--:B------:R-:W-:Y:S01]  /*4ef0*/  FMUL.FTZ R110, R35, R112.reuse ;  /* 0x00000070236e7220 */ /* 0x080fe20000410000 */
[----:B------:R-:W-:Y:S02]  /*4f00*/  HADD2.F32 R101, -RZ, R114.H1_H1 ;  /* 0x30000072ff657230 */ /* 0x000fe40000004100 */
[C---:B------:R-:W-:Y:S01]  /*4f10*/  FMUL.FTZ R112, R33.reuse, R112 ;  /* 0x0000007021707220 */ /* 0x040fe20000410000 */
[----:B------:R-:W-:Y:S01]  /*4f20*/  F2FP.F16.F32.PACK_AB R5, R104, R5 ;  /* 0x000000056805723e */ /* 0x000fe200000000ff */
[-C--:B------:R-:W-:Y:S01]  /*4f30*/  FFMA.FTZ R33, R33, R108.reuse, -R110 ;  /* 0x0000006c21217223 */ /* 0x080fe2000001086e */
[----:B------:R-:W-:Y:S01]  /*4f40*/  F2FP.F16.F32.PACK_AB R106, R106, R15 ;  /* 0x0000000f6a6a723e */ /* 0x000fe200000000ff */
[----:B------:R-:W-:Y:S01]  /*4f50*/  FFMA.FTZ R112, R35, R108, R112 ;  /* 0x0000006c23707223 */ /* 0x000fe20000010070 */
[----:B------:R-:W-:-:S02]  /*4f60*/  HADD2.F32 R35, -RZ, R44.H1_H1 ;  /* 0x3000002cff237230 */ /* 0x000fc40000004100 */
[----:B------:R-:W-:Y:S02]  /*4f70*/  IMAD.MOV.U32 R13, RZ, RZ, R45 ;  /* 0x000000ffff0d7224 */ /* 0x000fe400078e002d */
[----:B------:R-:W-:Y:S02]  /*4f80*/  IMAD.MOV.U32 R45, RZ, RZ, R96 ;  /* 0x000000ffff2d7224 */ /* 0x000fe400078e0060 */
[-C--:B------:R-:W-:Y:S01]  /*4f90*/  FMUL.FTZ R4, R35, R32.reuse ;  /* 0x0000002023047220 */ /* 0x080fe20000410000 */
[C---:B------:R-:W-:Y:S01]  /*4fa0*/  FMUL.FTZ R32, R47.reuse, R32 ;  /* 0x000000202f207220 */ /* 0x040fe20000410000 */
[----:B------:R-:W-:Y:S02]  /*4fb0*/  IMAD.MOV.U32 R15, RZ, RZ, R5 ;  /* 0x000000ffff0f7224 */ /* 0x000fe400078e0005 */
[-C--:B------:R-:W-:Y:S01]  /*4fc0*/  FFMA.FTZ R4, R47, R12.reuse, -R4 ;  /* 0x0000000c2f047223 */ /* 0x080fe20000010804 */
[----:B------:R-:W-:Y:S01]  /*4fd0*/  FFMA.FTZ R35, R35, R12, R32 ;  /* 0x0000000c23237223 */ /* 0x000fe20000010020 */
[----:B------:R-:W-:-:S02]  /*4fe0*/  HADD2.F32 R32, -RZ, R46.H0_H0 ;  /* 0x2000002eff207230 */ /* 0x000fc40000004100 */
[----:B------:R-:W-:Y:S01]  /*4ff0*/  HADD2.F32 R12, -RZ, R14.H0_H0 ;  /* 0x2000000eff0c7230 */ /* 0x000fe20000004100 */
[----:B------:R-:W-:Y:S01]  /*5000*/  F2FP.F16.F32.PACK_AB R44, R4, R33 ;  /* 0x00000021042c723e */ /* 0x000fe200000000ff */
[----:B------:R-:W-:Y:S02]  /*5010*/  HADD2.F32 R47, -RZ, R114.H0_H0 ;  /* 0x20000072ff2f7230 */ /* 0x000fe40000004100 */
[-C--:B------:R-:W-:Y:S01]  /*5020*/  FMUL.FTZ R103, R32, R101.reuse ;  /* 0x0000006520677220 */ /* 0x080fe20000410000 */
[----:B------:R-:W-:Y:S02]  /*5030*/  HADD2.F32 R46, -RZ, R46.H1_H1 ;  /* 0x3000002eff2e7230 */ /* 0x000fe40000004100 */
[C---:B------:R-:W-:Y:S01]  /*5040*/  FMUL.FTZ R101, R12.reuse, R101 ;  /* 0x000000650c657220 */ /* 0x040fe20000410000 */
[----:B------:R-:W-:Y:S01]  /*5050*/  F2FP.F16.F32.PACK_AB R35, R35, R112 ;  /* 0x000000702323723e */ /* 0x000fe200000000ff */
[-C--:B------:R-:W-:Y:S02]  /*5060*/  FFMA.FTZ R12, R12, R47.reuse, -R103 ;  /* 0x0000002f0c0c7223 */ /* 0x080fe40000010867 */
[----:B------:R-:W-:Y:S01]  /*5070*/  FFMA.FTZ R32, R32, R47, R101 ;  /* 0x0000002f20207223 */ /* 0x000fe20000010065 */
[-C--:B------:R-:W-:Y:S01]  /*5080*/  FMUL.FTZ R14, R46, R34.reuse ;  /* 0x000000222e0e7220 */ /* 0x080fe20000410000 */
[----:B------:R-:W-:-:S03]  /*5090*/  FMUL.FTZ R47, R7, R34 ;  /* 0x00000022072f7220 */ /* 0x000fc60000410000 */
[-C--:B------:R-:W-:Y:S01]  /*50a0*/  FFMA.FTZ R7, R7, R6.reuse, -R14 ;  /* 0x0000000607077223 */ /* 0x080fe2000001080e */
[----:B------:R-:W-:-:S04]  /*50b0*/  FFMA.FTZ R47, R46, R6, R47 ;  /* 0x000000062e2f7223 */ /* 0x000fc8000001002f */
[----:B------:R-:W-:Y:S01]  /*50c0*/  F2FP.F16.F32.PACK_AB R14, R7, R12 ;  /* 0x0000000c070e723e */ /* 0x000fe200000000ff */
[----:B------:R-:W-:Y:S01]  /*50d0*/  IMAD.MOV.U32 R12, RZ, RZ, R44 ;  /* 0x000000ffff0c7224 */ /* 0x000fe200078e002c */
[----:B------:R-:W-:Y:S01]  /*50e0*/  F2FP.F16.F32.PACK_AB R46, R47, R32 ;  /* 0x000000202f2e723e */ /* 0x000fe200000000ff */
[----:B------:R-:W-:Y:S02]  /*50f0*/  IMAD.MOV.U32 R44, RZ, RZ, R35 ;  /* 0x000000ffff2c7224 */ /* 0x000fe400078e0023 */
[----:B------:R-:W-:-:S07]  /*5100*/  IMAD.MOV.U32 R47, RZ, RZ, R106 ;  /* 0x000000ffff2f7224 */ /* 0x000fce00078e006a */
.L_x_688:
[----:B------:R-:W-:Y:S05]  /*5110*/  BSYNC B2 ;  /* 0x0000000000027941 */ /* 0x000fea0003800000 */
.L_x_687:
[C---:B---3--:R-:W-:Y:S01]  /*5120*/  LEA R4, P4, R70.reuse, R98, 0x1 ;  /* 0x0000006246047211 */ /* 0x048fe200078808ff */
[----:B------:R-:W-:Y:S02]  /*5130*/  IMAD.MOV.U32 R6, RZ, RZ, R98 ;  /* 0x000000ffff067224 */ /* 0x000fe400078e0062 */
[----:B--2---:R-:W-:Y:S01]  /*5140*/  IMAD.MOV.U32 R7, RZ, RZ, R99 ;  /* 0x000000ffff077224 */ /* 0x004fe200078e0063 */
[----:B------:R-:W-:Y:S02]  /*5150*/  LEA.HI.X R5, R70, R99, R72, 0x1, P4 ;  /* 0x0000006346057211 */ /* 0x000fe400020f0c48 */
[----:B------:R-:W-:-:S03]  /*5160*/  ISETP.GE.AND P4, PT, R11, R94, PT ;  /* 0x0000005e0b00720c */ /* 0x000fc60003f86270 */
[----:B----4-:R4:W-:Y:S10]  /*5170*/  ST.E.128 desc[UR40][R4.64], R12 ;  /* 0x0000000c04007985 */ /* 0x0109f4000c101d28 */
[----:B------:R-:W-:-:S05]  /*5180*/  @!P4 IMAD.WIDE R6, R11, 0x2, R6 ;  /* 0x000000020b06c825 */ /* 0x000fca00078e0206 */
[----:B0-----:R4:W-:Y:S02]  /*5190*/  @!P4 ST.E.128 desc[UR40][R6.64], R44 ;  /* 0x0000002c0600c985 */ /* 0x0019e4000c101d28 */
.L_x_686:
[----:B------:R-:W-:Y:S05]  /*51a0*/  BSYNC B1 ;  /* 0x0000000000017941 */ /* 0x000fea0003800000 */
.L_x_685:
[----:B------:R-:W-:-:S03]  /*51b0*/  UMOV UR4, 0xffffffff ;  /* 0xffffffff00047882 */ /* 0x000fc60000000000 */
[----:B------:R-:W-:Y:S05]  /*51c0*/  BRA.DIV UR4, `(.L_x_689) ;  /* 0x00000152042c7947 */ /* 0x000fea000b800000 */
[----:B0-----:R-:W0:Y:S04]  /*51d0*/  SHFL.IDX PT, R97, R97, 0x1, 0x1c1f ;  /* 0x003c1f0061617f89 */ /* 0x001e2800000e0000 */
[----:B------:R0:W0:Y:S02]  /*51e0*/  SHFL.IDX PT, R96, R95, 0x1, 0x1c1f ;  /* 0x003c1f005f607f89 */ /* 0x00002400000e0000 */
.L_x_937:
[----:B----4-:R-:W-:-:S05]  /*51f0*/  VIADD R4, R204, 0x40 ;  /* 0x00000040cc047836 */ /* 0x010fca0000000000 */
[----:B------:R-:W-:-:S13]  /*5200*/  ISETP.GE.OR P4, PT, R4, R92, P1 ;  /* 0x0000005c0400720c */ /* 0x000fda0000f86670 */
[----:B------:R-:W-:Y:S05]  /*5210*/  @P4 BRA `(.L_x_674) ;  /* 0x0000000800e04947 */ /* 0x000fea0003800000 */
[----:B------:R-:W4:Y:S01]  /*5220*/  LDL R6, [R1+0x18] ;  /* 0x0000180001067983 */ /* 0x000f220000100800 */
[----:B------:R-:W-:Y:S01]  /*5230*/  SEL R100, R61, R100, !P0 ;  /* 0x000000643d647207 */ /* 0x000fe20004000000 */
[----:B------:R-:W-:Y:S01]  /*5240*/  VIADD R7, R204, 0x40 ;  /* 0x00000040cc077836 */ /* 0x000fe20000000000 */
[----:B0-----:R-:W-:Y:S01]  /*5250*/  LEA R32, P4, R70, R96, 0x1 ;  /* 0x0000006046207211 */ /* 0x001fe200078808ff */
[----:B------:R-:W-:Y:S01]  /*5260*/  VIADD R4, R204, 0x40 ;  /* 0x00000040cc047836 */ /* 0x000fe20000000000 */
[----:B------:R-:W-:Y:S01]  /*5270*/  SHF.R.S32.HI R5, RZ, 0x1f, R100 ;  /* 0x0000001fff057819 */ /* 0x000fe20000011464 */
[----:B------:R-:W-:Y:S01]  /*5280*/  BSSY B1, `(.L_x_690) ;  /* 0x0000067000017945 */ /* 0x000fe20003800000 */
[----:B------:R-:W-:Y:S01]  /*5290*/  SHF.L.U32 R7, R7, 0x6, RZ ;  /* 0x0000000607077819 */ /* 0x000fe200000006ff */
[----:B------:R-:W-:Y:S01]  /*52a0*/  IMAD.SHL.U32 R4, R4, 0x40, RZ ;  /* 0x0000004004047824 */ /* 0x000fe200078e00ff */
[----:B------:R-:W-:Y:S02]  /*52b0*/  LEA.HI R100, R5, R100, RZ, 0x4 ;  /* 0x0000006405647211 */ /* 0x000fe400078f20ff */
[----:B------:R-:W-:-:S02]  /*52c0*/  LOP3.LUT R7, R7, 0x1c0, RZ, 0xc0, !PT ;  /* 0x000001c007077812 */ /* 0x000fc400078ec0ff */
[----:B------:R-:W-:Y:S02]  /*52d0*/  LEA.HI.SX32 R11, R100, R69, 0x1c ;  /* 0x00000045640b7211 */ /* 0x000fe400078fe2ff */
[----:B------:R-:W-:Y:S02]  /*52e0*/  LOP3.LUT R4, R4, 0x1c0, RZ, 0xc0, !PT ;  /* 0x000001c004047812 */ /* 0x000fe400078ec0ff */
[----:B------:R-:W-:Y:S01]  /*52f0*/  SHF.R.U32.HI R7, RZ, 0x3, R7 ;  /* 0x00000003ff077819 */ /* 0x000fe20000011607 */
[----:B------:R-:W-:Y:S01]  /*5300*/  IMAD.SHL.U32 R11, R11, 0x8, RZ ;  /* 0x000000080b0b7824 */ /* 0x000fe200078e00ff */
[----:B------:R-:W-:-:S04]  /*5310*/  LEA.HI.X R33, R70, R97, R72, 0x1, P4 ;  /* 0x0000006146217211 */ /* 0x000fc800020f0c48 */
[----:B------:R-:W-:-:S04]  /*5320*/  LOP3.LUT R4, R4, 0x38, R11, 0xf8, !PT ;  /* 0x0000003804047812 */ /* 0x000fc800078ef80b */
[----:B------:R-:W-:-:S05]  /*5330*/  LOP3.LUT R4, R4, R7, RZ, 0x3c, !PT ;  /* 0x0000000704047212 */ /* 0x000fca00078e3cff */
[----:B----4-:R-:W-:Y:S02]  /*5340*/  IMAD.IADD R5, R6, 0x1, R4 ;  /* 0x0000000106057824 */ /* 0x010fe400078e0204 */
[C---:B------:R-:W-:Y:S02]  /*5350*/  IMAD R4, R18.reuse, 0x1800, R74 ;  /* 0x0000180012047824 */ /* 0x040fe400078e024a */
[----:B------:R-:W-:Y:S02]  /*5360*/  IMAD R6, R18, 0x1800, R5 ;  /* 0x0000180012067824 */ /* 0x000fe400078e0205 */
[--C-:B------:R-:W-:Y:S02]  /*5370*/  IMAD R4, R4, 0x2, R19.reuse ;  /* 0x0000000204047824 */ /* 0x100fe400078e0213 */
[----:B------:R-:W-:-:S04]  /*5380*/  IMAD R12, R6, 0x2, R19 ;  /* 0x00000002060c7824 */ /* 0x000fc800078e0213 */
[----:B------:R-:W0:Y:S04]  /*5390*/  LDS.128 R4, [R4+0x1c400] ;  /* 0x01c4000004047984 */ /* 0x000e280000000c00 */
[----:B------:R-:W4:Y:S01]  /*53a0*/  LDS.128 R12, [R12+0x1c400] ;  /* 0x01c400000c0c7984 */ /* 0x000f220000000c00 */
[----:B------:R-:W-:Y:S05]  /*53b0*/  @P2 BRA `(.L_x_691) ;  /* 0x00000004004c2947 */ /* 0x000fea0003800000 */
[----:B------:R-:W-:Y:S01]  /*53c0*/  SHF.R.U64 R34, R36, 0x10, R37 ;  /* 0x0000001024227819 */ /* 0x000fe20000001225 */
[----:B---3--:R-:W-:Y:S01]  /*53d0*/  HADD2.F32 R98, -RZ, R111.H0_H0 ;  /* 0x2000006fff627230 */ /* 0x008fe20000004100 */
[--C-:B------:R-:W-:Y:S01]  /*53e0*/  SHF.R.U64 R36, R38, 0x10, R39.reuse ;  /* 0x0000001026247819 */ /* 0x100fe20000001227 */
[----:B------:R-:W-:Y:S01]  /*53f0*/  HADD2.F32 R46, -RZ, R109.H1_H1 ;  /* 0x3000006dff2e7230 */ /* 0x000fe20000004100 */
[----:B------:R-:W-:Y:S01]  /*5400*/  SHF.R.U32.HI R38, RZ, 0x10, R39 ;  /* 0x00000010ff267819 */ /* 0x000fe20000011627 */
[----:B----4-:R-:W-:Y:S01]  /*5410*/  IMAD.MOV.U32 R39, RZ, RZ, R13 ;  /* 0x000000ffff277224 */ /* 0x010fe200078e000d */
[----:B------:R-:W-:Y:S01]  /*5420*/  SHF.R.U64 R35, R40, 0x10, R41 ;  /* 0x0000001028237819 */ /* 0x000fe20000001229 */
[----:B0-----:R-:W-:Y:S01]  /*5430*/  IMAD.MOV.U32 R13, RZ, RZ, R7 ;  /* 0x000000ffff0d7224 */ /* 0x001fe200078e0007 */
[----:B------:R-:W-:Y:S01]  /*5440*/  SHF.R.U32.HI R40, RZ, 0x10, R41 ;  /* 0x00000010ff287819 */ /* 0x000fe20000011629 */
[----:B------:R-:W-:Y:S01]  /*5450*/  HADD2.F32 R7, -RZ, R5.H0_H0 ;  /* 0x20000005ff077230 */ /* 0x000fe20000004100 */
[----:B------:R-:W-:Y:S01]  /*5460*/  SHF.R.U32.HI R44, RZ, 0x10, R37 ;  /* 0x00000010ff2c7819 */ /* 0x000fe20000011625 */
[--C-:B------:R-:W-:Y:S01]  /*5470*/  HADD2.F32 R41, -RZ, R39.reuse.H0_H0 ;  /* 0x20000027ff297230 */ /* 0x100fe20000004100 */
[--C-:B------:R-:W-:Y:S01]  /*5480*/  SHF.R.U64 R37, R42, 0x10, R43.reuse ;  /* 0x000000102a257819 */ /* 0x100fe2000000122b */
[----:B------:R-:W-:Y:S01]  /*5490*/  HADD2.F32 R39, -RZ, R39.H1_H1 ;  /* 0x30000027ff277230 */ /* 0x000fe20000004100 */
[----:B------:R-:W-:Y:S01]  /*54a0*/  SHF.R.U32.HI R42, RZ, 0x10, R43 ;  /* 0x00000010ff2a7819 */ /* 0x000fe2000001162b */
[----:B------:R-:W-:-:S02]  /*54b0*/  HADD2.F32 R43, -RZ, R40.H0_H0 ;  /* 0x20000028ff2b7230 */ /* 0x000fc40000004100 */
[-C--:B------:R-:W-:Y:S01]  /*54c0*/  FMUL.FTZ R100, R41, R98.reuse ;  /* 0x0000006229647220 */ /* 0x080fe20000410000 */
[----:B------:R-:W-:Y:S02]  /*54d0*/  HADD2.F32 R40, -RZ, R5.H1_H1 ;  /* 0x30000005ff287230 */ /* 0x000fe40000004100 */
[C---:B------:R-:W-:Y:S01]  /*54e0*/  FMUL.FTZ R98, R7.reuse, R98 ;  /* 0x0000006207627220 */ /* 0x040fe20000410000 */
[----:B------:R-:W-:Y:S02]  /*54f0*/  HADD2.F32 R44, -RZ, R44.H0_H0 ;  /* 0x2000002cff2c7230 */ /* 0x000fe40000004100 */
[-C--:B------:R-:W-:Y:S01]  /*5500*/  FFMA.FTZ R5, R7, R46.reuse, -R100 ;  /* 0x0000002e07057223 */ /* 0x080fe20000010864 */
[-C--:B------:R-:W-:Y:S01]  /*5510*/  FMUL.FTZ R45, R39, R43.reuse ;  /* 0x0000002b272d7220 */ /* 0x080fe20000410000 */
[----:B------:R-:W-:Y:S01]  /*5520*/  FMUL.FTZ R100, R40, R43 ;  /* 0x0000002b28647220 */ /* 0x000fe20000410000 */
[----:B------:R-:W-:Y:S01]  /*5530*/  FFMA.FTZ R7, R41, R46, R98 ;  /* 0x0000002e29077223 */ /* 0x000fe20000010062 */
[----:B------:R-:W-:-:S02]  /*5540*/  HADD2.F32 R98, -RZ, R113.H1_H1 ;  /* 0x30000071ff627230 */ /* 0x000fc40000004100 */
[-C--:B------:R-:W-:Y:S01]  /*5550*/  FFMA.FTZ R40, R40, R44.reuse, -R45 ;  /* 0x0000002c28287223 */ /* 0x080fe2000001082d */
[----:B------:R-:W-:Y:S01]  /*5560*/  FFMA.FTZ R44, R39, R44, R100 ;  /* 0x0000002c272c7223 */ /* 0x000fe20000010064 */
[--C-:B------:R-:W-:Y:S02]  /*5570*/  HADD2.F32 R41, -RZ, R15.reuse.H0_H0 ;  /* 0x2000000fff297230 */ /* 0x100fe40000004100 */
[----:B------:R-:W-:Y:S01]  /*5580*/  HADD2.F32 R43, -RZ, R15.H1_H1 ;  /* 0x3000000fff2b7230 */ /* 0x000fe20000004100 */
[----:B------:R-:W-:Y:S01]  /*5590*/  F2FP.F16.F32.PACK_AB R5, R40, R5 ;  /* 0x000000052805723e */ /* 0x000fe200000000ff */
[----:B------:R-:W-:Y:S02]  /*55a0*/  HADD2.F32 R100, -RZ, R42.H0_H0 ;  /* 0x2000002aff647230 */ /* 0x000fe40000004100 */
[--C-:B------:R-:W-:Y:S02]  /*55b0*/  HADD2.F32 R39, -RZ, R13.reuse.H1_H1 ;  /* 0x3000000dff277230 */ /* 0x100fe40000004100 */
[----:B------:R-:W-:-:S02]  /*55c0*/  HADD2.F32 R15, -RZ, R13.H0_H0 ;  /* 0x2000000dff0f7230 */ /* 0x000fc40000004100 */
[-C--:B------:R-:W-:Y:S01]  /*55d0*/  FMUL.FTZ R102, R43, R100.reuse ;  /* 0x000000642b667220 */ /* 0x080fe20000410000 */
[----:B------:R-:W-:Y:S02]  /*55e0*/  HADD2.F32 R46, -RZ, R107.H1_H1 ;  /* 0x3000006bff2e7230 */ /* 0x000fe40000004100 */
[----:B------:R-:W-:Y:S01]  /*55f0*/  FMUL.FTZ R100, R39, R100 ;  /* 0x0000006427647220 */ /* 0x000fe20000410000 */
[----:B------:R-:W-:Y:S02]  /*5600*/  HADD2.F32 R42, -RZ, R38.H0_H0 ;  /* 0x20000026ff2a7230 */ /* 0x000fe40000004100 */
[-C--:B------:R-:W-:Y:S01]  /*5610*/  FMUL.FTZ R38, R41, R98.reuse ;  /* 0x0000006229267220 */ /* 0x080fe20000410000 */
[C---:B------:R-:W-:Y:S01]  /*5620*/  FMUL.FTZ R98, R15.reuse, R98 ;  /* 0x000000620f627220 */ /* 0x040fe20000410000 */
[----:B------:R-:W-:Y:S02]  /*5630*/  HADD2.F32 R34, -RZ, R34.H0_H0 ;  /* 0x20000022ff227230 */ /* 0x000fe40000004100 */
[----:B------:R-:W-:Y:S01]  /*5640*/  FFMA.FTZ R13, R15, R46, -R38 ;  /* 0x0000002e0f0d7223 */ /* 0x000fe20000010826 */
[-C--:B------:R-:W-:Y:S01]  /*5650*/  FFMA.FTZ R38, R39, R42.reuse, -R102 ;  /* 0x0000002a27267223 */ /* 0x080fe20000010866 */
[----:B------:R-:W-:Y:S01]  /*5660*/  FFMA.FTZ R42, R43, R42, R100 ;  /* 0x0000002a2b2a7223 */ /* 0x000fe20000010064 */
[----:B------:R-:W-:Y:S01]  /*5670*/  FFMA.FTZ R15, R41, R46, R98 ;  /* 0x0000002e290f7223 */ /* 0x000fe20000010062 */
[----:B------:R-:W-:-:S02]  /*5680*/  HADD2.F32 R100, -RZ, R35.H0_H0 ;  /* 0x20000023ff647230 */ /* 0x000fc40000004100 */
[----:B------:R-:W-:Y:S01]  /*5690*/  HADD2.F32 R98, -RZ, R113.H0_H0 ;  /* 0x20000071ff627230 */ /* 0x000fe20000004100 */
[----:B------:R-:W-:Y:S01]  /*56a0*/  F2FP.F16.F32.PACK_AB R38, R38, R13 ;  /* 0x0000000d2626723e */ /* 0x000fe200000000ff */
[----:B------:R-:W-:Y:S01]  /*56b0*/  HADD2.F32 R41, -RZ, R12.H0_H0 ;  /* 0x2000000cff297230 */ /* 0x000fe20000004100 */
[----:B------:R-:W-:Y:S01]  /*56c0*/  F2FP.F16.F32.PACK_AB R13, R44, R7 ;  /* 0x000000072c0d723e */ /* 0x000fe200000000ff */
[----:B------:R-:W-:Y:S01]  /*56d0*/  HADD2.F32 R35, -RZ, R4.H0_H0 ;  /* 0x20000004ff237230 */ /* 0x000fe20000004100 */
[----:B------:R-:W-:Y:S01]  /*56e0*/  F2FP.F16.F32.PACK_AB R15, R42, R15 ;  /* 0x0000000f2a0f723e */ /* 0x000fe200000000ff */
[----:B------:R-:W-:Y:S02]  /*56f0*/  HADD2.F32 R43, -RZ, R12.H1_H1 ;  /* 0x3000000cff2b7230 */ /* 0x000fe40000004100 */
[----:B------:R-:W-:Y:S02]  /*5700*/  HADD2.F32 R39, -RZ, R4.H1_H1 ;  /* 0x30000004ff277230 */ /* 0x000fe40000004100 */
[----:B------:R-:W-:Y:S01]  /*5710*/  FMUL.FTZ R4, R41, R98 ;  /* 0x0000006229047220 */ /* 0x000fe20000410000 */
[----:B------:R-:W-:-:S02]  /*5720*/  HADD2.F32 R46, -RZ, R107.H0_H0 ;  /* 0x2000006bff2e7230 */ /* 0x000fc40000004100 */
[----:B------:R-:W-:Y:S01]  /*5730*/  FMUL.FTZ R12, R35, R98 ;  /* 0x00000062230c7220 */ /* 0x000fe20000410000 */
[-C--:B------:R-:W-:Y:S01]  /*5740*/  FMUL.FTZ R98, R43, R100.reuse ;  /* 0x000000642b627220 */ /* 0x080fe20000410000 */
[----:B------:R-:W-:Y:S01]  /*5750*/  FMUL.FTZ R100, R39, R100 ;  /* 0x0000006427647220 */ /* 0x000fe20000410000 */
[----:B------:R-:W-:Y:S02]  /*5760*/  HADD2.F32 R111, -RZ, R111.H1_H1 ;  /* 0x3000006fff6f7230 */ /* 0x000fe40000004100 */
[-C--:B------:R-:W-:Y:S01]  /*5770*/  FFMA.FTZ R12, R41, R46.reuse, R12 ;  /* 0x0000002e290c7223 */ /* 0x080fe2000001000c */
[----:B------:R-:W-:Y:S01]  /*5780*/  FFMA.FTZ R4, R35, R46, -R4 ;  /* 0x0000002e23047223 */ /* 0x000fe20000010804 */
[----:B------:R-:W-:Y:S02]  /*5790*/  HADD2.F32 R41, -RZ, R37.H0_H0 ;  /* 0x20000025ff297230 */ /* 0x000fe40000004100 */
[-C--:B------:R-:W-:Y:S01]  /*57a0*/  FFMA.FTZ R35, R39, R34.reuse, -R98 ;  /* 0x0000002227237223 */ /* 0x080fe20000010862 */
[----:B------:R-:W-:Y:S01]  /*57b0*/  FFMA.FTZ R43, R43, R34, R100 ;  /* 0x000000222b2b7223 */ /* 0x000fe20000010064 */
[----:B------:R-:W-:-:S02]  /*57c0*/  HADD2.F32 R37, -RZ, R14.H0_H0 ;  /* 0x2000000eff257230 */ /* 0x000fc40000004100 */
[----:B------:R-:W-:Y:S01]  /*57d0*/  HADD2.F32 R34, -RZ, R6.H0_H0 ;  /* 0x20000006ff227230 */ /* 0x000fe20000004100 */
[----:B------:R-:W-:Y:S01]  /*57e0*/  F2FP.F16.F32.PACK_AB R4, R35, R4 ;  /* 0x000000042304723e */ /* 0x000fe200000000ff */
[----:B------:R-:W-:Y:S02]  /*57f0*/  HADD2.F32 R14, -RZ, R14.H1_H1 ;  /* 0x3000000eff0e7230 */ /* 0x000fe40000004100 */
[----:B------:R-:W-:Y:S01]  /*5800*/  FMUL.FTZ R45, R37, R111 ;  /* 0x0000006f252d7220 */ /* 0x000fe20000410000 */
[----:B------:R-:W-:Y:S01]  /*5810*/  HADD2.F32 R6, -RZ, R6.H1_H1 ;  /* 0x30000006ff067230 */ /* 0x000fe20000004100 */
[----:B------:R-:W-:Y:S01]  /*5820*/  F2FP.F16.F32.PACK_AB R12, R43, R12 ;  /* 0x0000000c2b0c723e */ /* 0x000fe200000000ff */
[----:B------:R-:W-:Y:S02]  /*5830*/  HADD2.F32 R109, -RZ, R109.H0_H0 ;  /* 0x2000006dff6d7230 */ /* 0x000fe40000004100 */
[----:B------:R-:W-:Y:S01]  /*5840*/  FMUL.FTZ R47, R14, R41 ;  /* 0x000000290e2f7220 */ /* 0x000fe20000410000 */
[----:B------:R-:W-:-:S02]  /*5850*/  HADD2.F32 R39, -RZ, R36.H0_H0 ;  /* 0x20000024ff277230 */ /* 0x000fc40000004100 */
[----:B------:R-:W-:Y:S01]  /*5860*/  FMUL.FTZ R36, R34, R111 ;  /* 0x0000006f22247220 */ /* 0x000fe20000410000 */
[----:B------:R-:W-:Y:S01]  /*5870*/  FMUL.FTZ R41, R6, R41 ;  /* 0x0000002906297220 */ /* 0x000fe20000410000 */
[-C--:B------:R-:W-:Y:S01]  /*5880*/  FFMA.FTZ R45, R34, R109.reuse, -R45 ;  /* 0x0000006d222d7223 */ /* 0x080fe2000001082d */
[----:B------:R-:W-:Y:S02]  /*5890*/  IMAD.MOV.U32 R7, RZ, RZ, R38 ;  /* 0x000000ffff077224 */ /* 0x000fe400078e0026 */
[----:B------:R-:W-:Y:S01]  /*58a0*/  FFMA.FTZ R36, R37, R109, R36 ;  /* 0x0000006d25247223 */ /* 0x000fe20000010024 */
[-C--:B------:R-:W-:Y:S01]  /*58b0*/  FFMA.FTZ R6, R6, R39.reuse, -R47 ;  /* 0x0000002706067223 */ /* 0x080fe2000001082f */
[----:B------:R-:W-:-:S04]  /*58c0*/  FFMA.FTZ R41, R14, R39, R41 ;  /* 0x000000270e297223 */ /* 0x000fc80000010029 */
[----:B------:R-:W-:Y:S02]  /*58d0*/  F2FP.F16.F32.PACK_AB R6, R6, R45 ;  /* 0x0000002d0606723e */ /* 0x000fe400000000ff */
[----:B------:R-:W-:-:S07]  /*58e0*/  F2FP.F16.F32.PACK_AB R14, R41, R36 ;  /* 0x00000024290e723e */ /* 0x000fce00000000ff */
.L_x_691:
[----:B------:R-:W-:Y:S05]  /*58f0*/  BSYNC B1 ;  /* 0x0000000000017941 */ /* 0x000fea0003800000 */
.L_x_690:
[----:B------:R-:W-:Y:S01]  /*5900*/  ISETP.GE.AND P2, PT, R11, R94, PT ;  /* 0x0000005e0b00720c */ /* 0x000fe20003f46270 */
[----:B0-----:R0:W-:Y:S02]  /*5910*/  ST.E.128 desc[UR40][R32.64], R4 ;  /* 0x0000000420007985 */ /* 0x0011e4000c101d28 */
[----:B0-----:R-:W-:Y:S02]  /*5920*/  IMAD.MOV.U32 R4, RZ, RZ, R96 ;  /* 0x000000ffff047224 */ /* 0x001fe400078e0060 */
[----:B------:R-:W-:-:S08]  /*5930*/  IMAD.MOV.U32 R5, RZ, RZ, R97 ;  /* 0x000000ffff057224 */ /* 0x000fd000078e0061 */
[----:B------:R-:W-:Y:S05]  /*5940*/  @P2 BRA `(.L_x_674) ;  /* 0x0000000400142947 */ /* 0x000fea0003800000 */
[----:B------:R-:W-:-:S05]  /*5950*/  IMAD.WIDE R4, R11, 0x2, R4 ;  /* 0x000000020b047825 */ /* 0x000fca00078e0204 */
[----:B----4-:R0:W-:Y:S01]  /*5960*/  ST.E.128 desc[UR40][R4.64], R12 ;  /* 0x0000000c04007985 */ /* 0x0101e2000c101d28 */
[----:B------:R-:W-:Y:S05]  /*5970*/  BRA `(.L_x_674) ;  /* 0x0000000400087947 */ /* 0x000fea0003800000 */
.L_x_655:
[----:B------:R-:W-:-:S13]  /*5980*/  ISETP.NE.AND P3, PT, R210, 0x3, PT ;  /* 0x00000003d200780c */ /* 0x000fda0003f65270 */
[----:B------:R-:W-:Y:S05]  /*5990*/  @!P3 BRA `(.L_x_692) ;  /* 0x000000000004b947 */ /* 0x000fea0003800000 */
[----:B------:R-:W-:Y:S01]  /*59a0*/  BPT.TRAP 0x1 ;  /* 0x000000040000795c */ /* 0x000fe20000300000 */
.L_x_692:
[----:B------:R-:W-:Y:S01]  /*59b0*/  IMAD R87, R18, 0x8, R19 ;  /* 0x0000000812577824 */ /* 0x000fe200078e0213 */
[----:B------:R-:W-:Y:S01]  /*59c0*/  SHF.L.U32 R93, R208, 0x1f, RZ ;  /* 0x0000001fd05d7819 */ /* 0x000fe200000006ff */
[----:B------:R-:W-:Y:S01]  /*59d0*/  BSSY B1, `(.L_x_693) ;  /* 0x0000004000017945 */ /* 0x000fe20003800000 */
[----:B------:R-:W-:Y:S02]  /*59e0*/  SHF.R.S32.HI R90, RZ, 0x1f, R89 ;  /* 0x0000001fff5a7819 */ /* 0x000fe40000011459 */
[----:B------:R-:W1:Y:S02]  /*59f0*/  SYNCS.PHASECHK.TRANS64.TRYWAIT P2, [R87+URZ+0x22890], R93 ;  /* 0x0228905d570075a7 */ /* 0x000e64000804017f */
[----:B-1----:R-:W-:Y:S05]  /*5a00*/  @!P2 BRA `(.L_x_694) ;  /* 0x000001480068a947 */ /* 0x002fea0003800000 */
.L_x_938:
[----:B------:R-:W-:Y:S05]  /*5a10*/  BSYNC B1 ;  /* 0x0000000000017941 */ /* 0x000fea0003800000 */
.L_x_693:
[----:B------:R-:W-:Y:S01]  /*5a20*/  ULDC.64 UR4, c[0x0][0x300] ;  /* 0x0000c00000047ab9 */ /* 0x000fe20000000a00 */
[----:B-----5:R-:W-:Y:S01]  /*5a30*/  SHF.R.S32.HI R91, RZ, 0x1f, R88 ;  /* 0x0000001fff5b7819 */ /* 0x020fe20000011458 */
[----:B------:R-:W-:Y:S01]  /*5a40*/  IMAD R6, R90, UR4, RZ ;  /* 0x000000045a067c24 */ /* 0x000fe2000f8e02ff */
[----:B------:R-:W-:Y:S01]  /*5a50*/  ULDC.64 UR6, c[0x0][0x2e8] ;  /* 0x0000ba0000067ab9 */ /* 0x000fe20000000a00 */
[----:B0-----:R-:W-:-:S04]  /*5a60*/  IMAD.WIDE.U32 R4, R89, UR4, RZ ;  /* 0x0000000459047c25 */ /* 0x001fc8000f8e00ff */
[----:B------:R-:W-:Y:S01]  /*5a70*/  IMAD R7, R89, UR5, R6 ;  /* 0x0000000559077c24 */ /* 0x000fe2000f8e0206 */
[----:B------:R-:W-:Y:S01]  /*5a80*/  ULDC.64 UR4, c[0x0][0x310] ;  /* 0x0000c40000047ab9 */ /* 0x000fe20000000a00 */
[----:B------:R-:W-:Y:S02]  /*5a90*/  IMAD R92, R27, -0x60, R24 ;  /* 0xffffffa01b5c7824 */ /* 0x000fe400078e0218 */
[----:B------:R-:W-:Y:S01]  /*5aa0*/  IMAD R11, R91, UR4, RZ ;  /* 0x000000045b0b7c24 */ /* 0x000fe2000f8e02ff */
[----:B------:R-:W-:Y:S02]  /*5ab0*/  IADD3 R5, R5, R7, RZ ;  /* 0x0000000705057210 */ /* 0x000fe40007ffe0ff */
[----:B------:R-:W-:Y:S01]  /*5ac0*/  VIMNMX R92, R92, 0x60, PT ;  /* 0x000000605c5c7848 */ /* 0x000fe20003fe0100 */
[C---:B------:R-:W-:Y:S02]  /*5ad0*/  IMAD R11, R88.reuse, UR5, R11 ;  /* 0x00000005580b7c24 */ /* 0x040fe4000f8e020b */
[----:B------:R-:W-:Y:S01]  /*5ae0*/  IMAD.WIDE.U32 R4, R88, UR4, R4 ;  /* 0x0000000458047c25 */ /* 0x000fe2000f8e0004 */
[----:B------:R-:W-:-:S03]  /*5af0*/  ULDC.64 UR4, c[0x0][0x308] ;  /* 0x0000c20000047ab9 */ /* 0x000fc60000000a00 */
[----:B------:R-:W-:Y:S02]  /*5b00*/  IMAD.IADD R5, R5, 0x1, R11 ;  /* 0x0000000105057824 */ /* 0x000fe400078e020b */
[----:B------:R-:W-:Y:S02]  /*5b10*/  IMAD.IADD R34, R92, 0x1, -R204 ;  /* 0x000000015c227824 */ /* 0x000fe400078e0acc */
[----:B------:R-:W-:Y:S01]  /*5b20*/  IMAD.WIDE.U32 R4, R205, UR4, R4 ;  /* 0x00000004cd047c25 */ /* 0x000fe2000f8e0004 */
[----:B------:R-:W-:-:S03]  /*5b30*/  UMOV UR4, 0xffffffff ;  /* 0xffffffff00047882 */ /* 0x000fc60000000000 */
[----:B------:R-:W-:Y:S01]  /*5b40*/  IMAD R33, R205, UR5, R5 ;  /* 0x00000005cd217c24 */ /* 0x000fe2000f8e0205 */
[----:B------:R-:W-:-:S04]  /*5b50*/  LEA R32, P2, R4, UR6, 0x1 ;  /* 0x0000000604207c11 */ /* 0x000fc8000f8408ff */
[----:B------:R-:W-:Y:S02]  /*5b60*/  LEA.HI.X R33, R4, UR7, R33, 0x1, P2 ;  /* 0x0000000704217c11 */ /* 0x000fe400090f0c21 */
[----:B------:R-:W-:Y:S01]  /*5b70*/  ISETP.GE.AND P2, PT, R34, 0x1, PT ;  /* 0x000000012200780c */ /* 0x000fe20003f46270 */
[----:B------:R-:W-:-:S12]  /*5b80*/  BRA.DIV UR4, `(.L_x_695) ;  /* 0x0000014a041c7947 */ /* 0x000fd8000b800000 */
[----:B------:R0:W2:Y:S04]  /*5b90*/  SHFL.IDX PT, R5, R33, RZ, 0x1c1f ;  /* 0x001c1fff21057589 */ /* 0x0000a800000e0000 */
[----:B------:R0:W3:Y:S02]  /*5ba0*/  SHFL.IDX PT, R7, R32, RZ, 0x1c1f ;  /* 0x001c1fff20077589 */ /* 0x0000e400000e0000 */
.L_x_942:
[----:B------:R-:W-:Y:S04]  /*5bb0*/  BSSY B1, `(.L_x_696) ;  /* 0x000000d000017945 */ /* 0x000fe80003800000 */
[----:B------:R-:W-:Y:S05]  /*5bc0*/  @!P2 BRA `(.L_x_697) ;  /* 0x00000000002ca947 */ /* 0x000fea0003800000 */
[----:B------:R-:W-:Y:S02]  /*5bd0*/  ULDC UR4, c[0x0][0x2f4] ;  /* 0x0000bd0000047ab9 */ /* 0x000fe40000000800 */
[----:B------:R-:W-:-:S13]  /*5be0*/  ISETP.GE.AND P2, PT, R16, UR4, PT ;  /* 0x0000000410007c0c */ /* 0x000fda000bf46270 */
[----:B---3--:R-:W-:-:S04]  /*5bf0*/  @!P2 LEA R14, P4, R16, R7, 0x1 ;  /* 0x00000007100ea211 */ /* 0x008fc800078808ff */
[----:B--2---:R-:W-:Y:S02]  /*5c00*/  @!P2 LEA.HI.X R15, R16, R5, R17, 0x1, P4 ;  /* 0x00000005100fa211 */ /* 0x004fe400020f0c11 */
[----:B------:R-:W-:-:S13]  /*5c10*/  ISETP.GE.AND P4, PT, R2, UR4, PT ;  /* 0x0000000402007c0c */ /* 0x000fda000bf86270 */
[----:B------:R-:W-:-:S04]  /*5c20*/  @!P4 LEA R12, P5, R2, R7, 0x1 ;  /* 0x00000007020cc211 */ /* 0x000fc800078a08ff */
[----:B------:R-:W-:Y:S02]  /*5c30*/  @!P4 LEA.HI.X R13, R2, R5, R206, 0x1, P5 ;  /* 0x00000005020dc211 */ /* 0x000fe400028f0cce */
[----:B------:R-:W2:Y:S04]  /*5c40*/  @!P2 LDS.128 R4, [R98] ;  /* 0x000000006204a984 */ /* 0x000ea80000000c00 */
[----:B--2---:R-:W-:Y:S04]  /*5c50*/  @!P2 ST.E.128 desc[UR40][R14.64], R4 ;  /* 0x000000040e00a985 */ /* 0x004fe8000c101d28 */
[----:B------:R-:W2:Y:S04]  /*5c60*/  @!P4 LDS.128 R4, [R96] ;  /* 0x000000006004c984 */ /* 0x000ea80000000c00 */
[----:B--2---:R4:W-:Y:S02]  /*5c70*/  @!P4 ST.E.128 desc[UR40][R12.64], R4 ;  /* 0x000000040c00c985 */ /* 0x0049e4000c101d28 */
.L_x_697:
[----:B------:R-:W-:Y:S05]  /*5c80*/  BSYNC B1 ;  /* 0x0000000000017941 */ /* 0x000fea0003800000 */
.L_x_696:
[----:B------:R-:W-:-:S03]  /*5c90*/  UMOV UR4, 0xffffffff ;  /* 0xffffffff00047882 */ /* 0x000fc60000000000 */
[----:B------:R-:W-:Y:S05]  /*5ca0*/  BRA.DIV UR4, `(.L_x_698) ;  /* 0x0000014a04207947 */ /* 0x000fea000b800000 */
[----:B--2-4-:R2:W4:Y:S04]  /*5cb0*/  SHFL.IDX PT, R5, R33, 0x1, 0x1c1f ;  /* 0x003c1f0021057f89 */ /* 0x01452800000e0000 */
[----:B---3--:R2:W3:Y:S02]  /*5cc0*/  SHFL.IDX PT, R7, R32, 0x1, 0x1c1f ;  /* 0x003c1f0020077f89 */ /* 0x0084e400000e0000 */
.L_x_946:
[----:B------:R-:W-:-:S13]  /*5cd0*/  ISETP.GE.AND P2, PT, R34, 0x41, PT ;  /* 0x000000412200780c */ /* 0x000fda0003f46270 */
[----:B------:R-:W-:Y:S05]  /*5ce0*/  @!P2 BRA `(.L_x_674) ;  /* 0x00000000002ca947 */ /* 0x000fea0003800000 */
[----:B------:R-:W-:Y:S02]  /*5cf0*/  ULDC UR4, c[0x0][0x2f4] ;  /* 0x0000bd0000047ab9 */ /* 0x000fe40000000800 */
[----:B------:R-:W-:-:S13]  /*5d00*/  ISETP.GE.AND P2, PT, R16, UR4, PT ;  /* 0x0000000410007c0c */ /* 0x000fda000bf46270 */
[----:B---3--:R-:W-:-:S04]  /*5d10*/  @!P2 LEA R14, P4, R16, R7, 0x1 ;  /* 0x00000007100ea211 */ /* 0x008fc800078808ff */
[----:B----4-:R-:W-:Y:S02]  /*5d20*/  @!P2 LEA.HI.X R15, R16, R5, R17, 0x1, P4 ;  /* 0x00000005100fa211 */ /* 0x010fe400020f0c11 */
[----:B------:R-:W-:-:S13]  /*5d30*/  ISETP.GE.AND P4, PT, R2, UR4, PT ;  /* 0x0000000402007c0c */ /* 0x000fda000bf86270 */
[----:B------:R-:W-:-:S04]  /*5d40*/  @!P4 LEA R12, P5, R2, R7, 0x1 ;  /* 0x00000007020cc211 */ /* 0x000fc800078a08ff */
[----:B------:R-:W-:Y:S02]  /*5d50*/  @!P4 LEA.HI.X R13, R2, R5, R206, 0x1, P5 ;  /* 0x00000005020dc211 */ /* 0x000fe400028f0cce */
[----:B------:R-:W3:Y:S04]  /*5d60*/  @!P2 LDS.128 R4, [R98+0x2000] ;  /* 0x002000006204a984 */ /* 0x000ee80000000c00 */
[----:B---3--:R-:W-:Y:S04]  /*5d70*/  @!P2 ST.E.128 desc[UR40][R14.64], R4 ;  /* 0x000000040e00a985 */ /* 0x008fe8000c101d28 */
[----:B------:R-:W3:Y:S04]  /*5d80*/  @!P4 LDS.128 R4, [R96+0x2000] ;  /* 0x002000006004c984 */ /* 0x000ee80000000c00 */
[----:B---3--:R3:W-:Y:S02]  /*5d90*/  @!P4 ST.E.128 desc[UR40][R12.64], R4 ;  /* 0x000000040c00c985 */ /* 0x0087e4000c101d28 */
.L_x_674:
[----:B------:R-:W-:Y:S05]  /*5da0*/  BSYNC B0 ;  /* 0x0000000000007941 */ /* 0x000fea0003800000 */
.L_x_654:
[----:B0--34-:R-:W0:Y:S01]  /*5db0*/  S2R R4, SR_TID.X ;  /* 0x0000000000047919 */ /* 0x019e220000002100 */
[----:B------:R-:W-:Y:S01]  /*5dc0*/  @!PT LDS RZ, [RZ] ;  /* 0x00000000fffff984 */ /* 0x000fe20000000800 */
[----:B------:R-:W-:Y:S01]  /*5dd0*/  @!PT LDS RZ, [RZ] ;  /* 0x00000000fffff984 */ /* 0x000fe20000000800 */
[----:B------:R-:W-:Y:S01]  /*5de0*/  @!PT LDS RZ, [RZ] ;  /* 0x00000000fffff984 */ /* 0x000fe20000000800 */
[----:B------:R-:W-:Y:S01]  /*5df0*/  @!PT LDS RZ, [RZ] ;  /* 0x00000000fffff984 */ /* 0x000fe20000000800 */
[----:B------:R3:W-:Y:S06]  /*5e00*/  MEMBAR.ALL.CTA ;  /* 0x0000000000007992 */ /* 0x0007ec0000008000 */
[----:B---3--:R-:W3:Y:S01]  /*5e10*/  FENCE.VIEW.ASYNC.S ;  /* 0x00000000000073c6 */ /* 0x008ee20000000000 */
[----:B------:R-:W-:Y:S05]  /*5e20*/  WARPSYNC.ALL ;  /* 0x0000000000007948 */ /* 0x000fea0003800000 */
[----:B------:R-:W-:Y:S01]  /*5e30*/  BSSY B0, `(.L_x_699) ;  /* 0x0000009000007945 */ /* 0x000fe20003800000 */
[----:B0-----:R-:W-:Y:S01]  /*5e40*/  LOP3.LUT R4, R4, 0x7f, RZ, 0xc0, !PT ;  /* 0x0000007f04047812 */ /* 0x001fe200078ec0ff */
[----:B---3--:R0:W-:Y:S03]  /*5e50*/  BAR.SYNC.DEFER_BLOCKING R60, 0x80 ;  /* 0x0002003c0000751d */ /* 0x0081e60000010000 */
[----:B------:R-:W-:-:S13]  /*5e60*/  ISETP.NE.AND P2, PT, R4, RZ, PT ;  /* 0x000000ff0400720c */ /* 0x000fda0003f45270 */
[----:B------:R-:W-:-:S05]  /*5e70*/  @!P2 VIADD R4, R87, 0x228a0 ;  /* 0x000228a05704a836 */ /* 0x000fca0000000000 */
[----:B------:R-:W-:-:S04]  /*5e80*/  @!P2 PRMT R4, RZ, 0x654, R4 ;  /* 0x00000654ff04a816 */ /* 0x000fc80000000004 */
[----:B------:R0:W-:Y:S01]  /*5e90*/  @!P2 SYNCS.ARRIVE.TRANS64.RED.A1T0 RZ, [R4+URZ], RZ ;  /* 0x000000ff04ffa9a7 */ /* 0x0001e2000810043f */
[----:B------:R-:W-:Y:S05]  /*5ea0*/  @!P3 BRA `(.L_x_700) ;  /* 0x000000000004b947 */ /* 0x000fea0003800000 */
[----:B------:R-:W-:Y:S01]  /*5eb0*/  BPT.TRAP 0x1 ;  /* 0x000000040000795c */ /* 0x000fe20000300000 */
.L_x_700:
[----:B------:R-:W-:Y:S05]  /*5ec0*/  BSYNC B0 ;  /* 0x0000000000007941 */ /* 0x000fea0003800000 */
.L_x_699:
[----:B------:R-:W3:Y:S01]  /*5ed0*/  SYNCS.PHASECHK.TRANS64.TRYWAIT P3, [R87+URZ+0x228b0], R93 ;  /* 0x0228b05d570075a7 */ /* 0x000ee2000806017f */
[----:B------:R-:W-:Y:S04]  /*5ee0*/  BSSY B0, `(.L_x_701) ;  /* 0x0000002000007945 */ /* 0x000fe80003800000 */
[----:B---3--:R-:W-:Y:S05]  /*5ef0*/  @!P3 BRA `(.L_x_702) ;  /* 0x0000014400d8b947 */ /* 0x008fea0003800000 */
.L_x_947:
[----:B------:R-:W-:Y:S05]  /*5f00*/  BSYNC B0 ;  /* 0x0000000000007941 */ /* 0x000fea0003800000 */
.L_x_701:
[----:B------:R-:W-:Y:S01]  /*5f10*/  ULDC.64 UR4, c[0x0][0x328] ;  /* 0x0000ca0000047ab9 */ /* 0x000fe20000000a00 */
[----:B------:R-:W-:Y:S01]  /*5f20*/  ULDC.64 UR6, c[0x0][0x318] ;  /* 0x0000c60000067ab9 */ /* 0x000fe20000000a00 */
[----:B------:R-:W-:Y:S01]  /*5f30*/  IMAD R90, R90, UR4, RZ ;  /* 0x000000045a5a7c24 */ /* 0x000fe2000f8e02ff */
[----:B------:R-:W-:Y:S01]  /*5f40*/  BSSY B0, `(.L_x_703) ;  /* 0x0000040000007945 */ /* 0x000fe20003800000 */
[----:B0-----:R-:W-:-:S04]  /*5f50*/  IMAD.WIDE.U32 R4, R89, UR4, RZ ;  /* 0x0000000459047c25 */ /* 0x001fc8000f8e00ff */
[----:B------:R-:W-:Y:S01]  /*5f60*/  IMAD R89, R89, UR5, R90 ;  /* 0x0000000559597c24 */ /* 0x000fe2000f8e025a */
[----:B------:R-:W-:Y:S01]  /*5f70*/  ULDC.64 UR4, c[0x0][0x338] ;  /* 0x0000ce0000047ab9 */ /* 0x000fe20000000a00 */
[----:B------:R-:W-:Y:S02]  /*5f80*/  IMAD.IADD R92, R92, 0x1, -R204 ;  /* 0x000000015c5c7824 */ /* 0x000fe400078e0acc */
[----:B------:R-:W-:Y:S02]  /*5f90*/  IMAD R91, R91, UR4, RZ ;  /* 0x000000045b5b7c24 */ /* 0x000fe4000f8e02ff */
[----:B------:R-:W-:Y:S02]  /*5fa0*/  IMAD.IADD R5, R5, 0x1, R89 ;  /* 0x0000000105057824 */ /* 0x000fe400078e0259 */
[C---:B------:R-:W-:Y:S02]  /*5fb0*/  IMAD R91, R88.reuse, UR5, R91 ;  /* 0x00000005585b7c24 */ /* 0x040fe4000f8e025b */
[----:B------:R-:W-:Y:S01]  /*5fc0*/  IMAD.WIDE.U32 R4, R88, UR4, R4 ;  /* 0x0000000458047c25 */ /* 0x000fe2000f8e0004 */
[----:B------:R-:W-:-:S03]  /*5fd0*/  ULDC.64 UR4, c[0x0][0x330] ;  /* 0x0000cc0000047ab9 */ /* 0x000fc60000000a00 */
[----:B------:R-:W-:Y:S02]  /*5fe0*/  IMAD.IADD R5, R5, 0x1, R91 ;  /* 0x0000000105057824 */ /* 0x000fe400078e025b */
[----:B------:R-:W-:Y:S02]  /*5ff0*/  IMAD R34, R18, 0x6000, R82 ;  /* 0x0000600012227824 */ /* 0x000fe400078e0252 */
[----:B------:R-:W-:-:S04]  /*6000*/  IMAD.WIDE.U32 R4, R205, UR4, R4 ;  /* 0x00000004cd047c25 */ /* 0x000fc8000f8e0004 */
[----:B------:R-:W-:Y:S01]  /*6010*/  IMAD R5, R205, UR5, R5 ;  /* 0x00000005cd057c24 */ /* 0x000fe2000f8e0205 */
[----:B------:R-:W-:-:S04]  /*6020*/  LEA R35, P3, R4, UR6, 0x1 ;  /* 0x0000000604237c11 */ /* 0x000fc8000f8608ff */
[----:B------:R-:W-:Y:S01]  /*6030*/  LEA.HI.X R36, R4, UR7, R5, 0x1, P3 ;  /* 0x0000000704247c11 */ /* 0x000fe200098f0c05 */
[----:B------:R-:W-:Y:S01]  /*6040*/  IMAD.IADD R4, R75, 0x1, R34 ;  /* 0x000000014b047824 */ /* 0x000fe200078e0222 */
[----:B------:R-:W-:Y:S01]  /*6050*/  ISETP.GE.AND P3, PT, R92, 0x1, PT ;  /* 0x000000015c00780c */ /* 0x000fe20003f66270 */
[----:B------:R0:W4:Y:S01]  /*6060*/  SHFL.IDX PT, R41, R35, RZ, 0x1c1f ;  /* 0x001c1fff23297589 */ /* 0x00012200000e0000 */
[--C-:B------:R-:W-:Y:S02]  /*6070*/  IMAD R34, R34, 0x2, R25.reuse ;  /* 0x0000000222227824 */ /* 0x100fe400078e0219 */
[----:B------:R-:W-:Y:S01]  /*6080*/  IMAD R11, R4, 0x2, R25 ;  /* 0x00000002040b7824 */ /* 0x000fe200078e0219 */
[----:B------:R0:W0:Y:S08]  /*6090*/  SHFL.IDX PT, R39, R36, RZ, 0x1c1f ;  /* 0x001c1fff24277589 */ /* 0x00003000000e0000 */
[----:B------:R-:W-:Y:S05]  /*60a0*/  @!P3 BRA `(.L_x_704) ;  /* 0x0000000000a4b947 */ /* 0x000fea0003800000 */
[----:B------:R-:W-:Y:S02]  /*60b0*/  ISETP.NE.AND P5, PT, R77, RZ, PT ;  /* 0x000000ff4d00720c */ /* 0x000fe40003fa5270 */
[----:B------:R-:W-:Y:S02]  /*60c0*/  ISETP.NE.AND P4, PT, R78, RZ, PT ;  /* 0x000000ff4e00720c */ /* 0x000fe40003f85270 */
[----:B------:R-:W-:-:S09]  /*60d0*/  PRMT R37, R10, 0x8880, RZ ;  /* 0x000088800a257816 */ /* 0x000fd200000000ff */
[----:B------:R-:W5:Y:S01]  /*60e0*/  @P5 LDS.128 R4, [R34] ;  /* 0x0000000022045984 */ /* 0x000f620000000c00 */
[----:B--2-4-:R-:W-:-:S04]  /*60f0*/  @P5 LEA R32, P3, R16, R41, 0x1 ;  /* 0x0000002910205211 */ /* 0x014fc800078608ff */
[----:B0-----:R-:W-:Y:S02]  /*6100*/  @P5 LEA.HI.X R33, R16, R39, R17, 0x1, P3 ;  /* 0x0000002710215211 */ /* 0x001fe400018f0c11 */
[----:B------:R-:W-:-:S04]  /*6110*/  @P4 LEA R14, P3, R2, R41, 0x1 ;  /* 0x00000029020e4211 */ /* 0x000fc800078608ff */
[----:B------:R-:W-:Y:S02]  /*6120*/  @P4 LEA.HI.X R15, R2, R39, R206, 0x1, P3 ;  /* 0x00000027020f4211 */ /* 0x000fe400018f0cce */
[----:B------:R-:W-:-:S13]  /*6130*/  ISETP.NE.AND P3, PT, R79, RZ, PT ;  /* 0x000000ff4f00720c */ /* 0x000fda0003f65270 */
[----:B------:R-:W-:-:S04]  /*6140*/  @P3 LEA R12, P6, R215, R41, 0x1 ;  /* 0x00000029d70c3211 */ /* 0x000fc800078c08ff */
[----:B------:R-:W-:Y:S01]  /*6150*/  @P3 LEA.HI.X R13, R215, R39, R224, 0x1, P6 ;  /* 0x00000027d70d3211 */ /* 0x000fe200030f0ce0 */
[----:B-----5:R0:W-:Y:S01]  /*6160*/  @P5 ST.E.128 desc[UR40][R32.64], R4 ;  /* 0x0000000420005985 */ /* 0x0201e2000c101d28 */
[----:B------:R-:W-:-:S03]  /*6170*/  ISETP.NE.AND P5, PT, R80, RZ, PT ;  /* 0x000000ff5000720c */ /* 0x000fc60003fa5270 */
[----:B------:R-:W2:Y:S10]  /*6180*/  @P4 LDS.128 R4, [R11] ;  /* 0x000000000b044984 */ /* 0x000eb40000000c00 */
[----:B0-----:R-:W-:-:S04]  /*6190*/  @P5 LEA R32, P6, R214, R41, 0x1 ;  /* 0x00000029d6205211 */ /* 0x001fc800078c08ff */
[----:B------:R-:W-:Y:S01]  /*61a0*/  @P5 LEA.HI.X R33, R214, R39, R223, 0x1, P6 ;  /* 0x00000027d6215211 */ /* 0x000fe200030f0cdf */
[----:B--2---:R0:W-:Y:S01]  /*61b0*/  @P4 ST.E.128 desc[UR40][R14.64], R4 ;  /* 0x000000040e004985 */ /* 0x0041e2000c101d28 */
[----:B------:R-:W-:-:S03]  /*61c0*/  ISETP.NE.AND P4, PT, R81, RZ, PT ;  /* 0x000000ff5100720c */ /* 0x000fc60003f85270 */
[----:B------:R-:W2:Y:S10]  /*61d0*/  @P3 LDS.128 R4, [R34+0x3000] ;  /* 0x0030000022043984 */ /* 0x000eb40000000c00 */
        /* <DEDUP_REMOVED lines=13> */
[----:B------:R-:W-:-:S03]  /*62b0*/  ISETP.GT.AND P4, PT, R37, -0x1, PT ;  /* 0xffffffff2500780c */ /* 0x000fc60003f84270 */
[----:B------:R-:W2:Y:S10]  /*62c0*/  @P3 LDS.128 R4, [R11+0x6000] ;  /* 0x006000000b043984 */ /* 0x000eb40000000c00 */
[----:B0-----:R-:W-:-:S04]  /*62d0*/  @!P4 LEA R14, P6, R216, R41, 0x1 ;  /* 0x00000029d80ec211 */ /* 0x001fc800078c08ff */
[----:B------:R-:W-:Y:S01]  /*62e0*/  @!P4 LEA.HI.X R15, R216, R39, R219, 0x1, P6 ;  /* 0x00000027d80fc211 */ /* 0x000fe200030f0cdb */
[----:B--2---:R-:W-:Y:S04]  /*62f0*/  @P3 ST.E.128 desc[UR40][R12.64], R4 ;  /* 0x000000040c003985 */ /* 0x004fe8000c101d28 */
[----:B------:R-:W0:Y:S04]  /*6300*/  @P5 LDS.128 R4, [R34+0x9000] ;  /* 0x0090000022045984 */ /* 0x000e280000000c00 */
[----:B0-----:R-:W-:Y:S04]  /*6310*/  @P5 ST.E.128 desc[UR40][R32.64], R4 ;  /* 0x0000000420005985 */ /* 0x001fe8000c101d28 */
[----:B------:R-:W0:Y:S04]  /*6320*/  @!P4 LDS.128 R4, [R11+0x9000] ;  /* 0x009000000b04c984 */ /* 0x000e280000000c00 */
[----:B0-----:R0:W-:Y:S02]  /*6330*/  @!P4 ST.E.128 desc[UR40][R14.64], R4 ;  /* 0x000000040e00c985 */ /* 0x0011e4000c101d28 */
.L_x_704:
[----:B------:R-:W-:Y:S05]  /*6340*/  BSYNC B0 ;  /* 0x0000000000007941 */ /* 0x000fea0003800000 */
.L_x_703:
[----:B------:R-:W-:Y:S01]  /*6350*/  ISETP.GE.AND P3, PT, R92, 0x41, PT ;  /* 0x000000415c00780c */ /* 0x000fe20003f66270 */
[----:B------:R1:W1:Y:S01]  /*6360*/  SHFL.IDX PT, R37, R36, 0x1, 0x1c1f ;  /* 0x003c1f0024257f89 */ /* 0x00026200000e0000 */
[----:B------:R-:W-:Y:S03]  /*6370*/  BSSY B0, `(.L_x_705) ;  /* 0x000002c000007945 */ /* 0x000fe60003800000 */
[----:B0-----:R-:W0:Y:S08]  /*6380*/  SHFL.IDX PT, R35, R35, 0x1, 0x1c1f ;  /* 0x003c1f0023237f89 */ /* 0x001e3000000e0000 */
[----:B------:R-:W-:Y:S05]  /*6390*/  @!P3 BRA `(.L_x_706) ;  /* 0x0000000000a4b947 */ /* 0x000fea0003800000 */
[----:B------:R-:W-:Y:S02]  /*63a0*/  ISETP.NE.AND P5, PT, R77, RZ, PT ;  /* 0x000000ff4d00720c */ /* 0x000fe40003fa5270 */
[----:B------:R-:W-:Y:S02]  /*63b0*/  ISETP.NE.AND P4, PT, R78, RZ, PT ;  /* 0x000000ff4e00720c */ /* 0x000fe40003f85270 */
[----:B-1----:R-:W-:-:S09]  /*63c0*/  PRMT R36, R10, 0x8880, RZ ;  /* 0x000088800a247816 */ /* 0x002fd200000000ff */
[----:B------:R-:W1:Y:S01]  /*63d0*/  @P5 LDS.128 R4, [R34+0x2000] ;  /* 0x0020000022045984 */ /* 0x000e620000000c00 */
[----:B0-2---:R-:W-:-:S04]  /*63e0*/  @P5 LEA R32, P3, R16, R35, 0x1 ;  /* 0x0000002310205211 */ /* 0x005fc800078608ff */
[----:B------:R-:W-:Y:S02]  /*63f0*/  @P5 LEA.HI.X R33, R16, R37, R17, 0x1, P3 ;  /* 0x0000002510215211 */ /* 0x000fe400018f0c11 */
[----:B------:R-:W-:-:S04]  /*6400*/  @P4 LEA R14, P3, R2, R35, 0x1 ;  /* 0x00000023020e4211 */ /* 0x000fc800078608ff */
[----:B------:R-:W-:Y:S02]  /*6410*/  @P4 LEA.HI.X R15, R2, R37, R206, 0x1, P3 ;  /* 0x00000025020f4211 */ /* 0x000fe400018f0cce */
[----:B------:R-:W-:-:S13]  /*6420*/  ISETP.NE.AND P3, PT, R79, RZ, PT ;  /* 0x000000ff4f00720c */ /* 0x000fda0003f65270 */
[----:B------:R-:W-:-:S04]  /*6430*/  @P3 LEA R12, P6, R215, R35, 0x1 ;  /* 0x00000023d70c3211 */ /* 0x000fc800078c08ff */
[----:B------:R-:W-:Y:S01]  /*6440*/  @P3 LEA.HI.X R13, R215, R37, R224, 0x1, P6 ;  /* 0x00000025d70d3211 */ /* 0x000fe200030f0ce0 */
[----:B-1----:R0:W-:Y:S01]  /*6450*/  @P5 ST.E.128 desc[UR40][R32.64], R4 ;  /* 0x0000000420005985 */ /* 0x0021e2000c101d28 */
[----:B------:R-:W-:-:S03]  /*6460*/  ISETP.NE.AND P5, PT, R80, RZ, PT ;  /* 0x000000ff5000720c */ /* 0x000fc60003fa5270 */
[----:B------:R-:W1:Y:S10]  /*6470*/  @P4 LDS.128 R4, [R11+0x2000] ;  /* 0x002000000b044984 */ /* 0x000e740000000c00 */
[----:B0-----:R-:W-:-:S04]  /*6480*/  @P5 LEA R32, P6, R214, R35, 0x1 ;  /* 0x00000023d6205211 */ /* 0x001fc800078c08ff */
        /* <DEDUP_REMOVED lines=17> */
[----:B------:R-:W-:-:S03]  /*65a0*/  ISETP.GT.AND P4, PT, R36, -0x1, PT ;  /* 0xffffffff2400780c */ /* 0x000fc60003f84270 */
[----:B------:R-:W1:Y:S10]  /*65b0*/  @P3 LDS.128 R4, [R11+0x8000] ;  /* 0x008000000b043984 */ /* 0x000e740000000c00 */
[----:B0-----:R-:W-:-:S04]  /*65c0*/  @!P4 LEA R14, P6, R216, R35, 0x1 ;  /* 0x00000023d80ec211 */ /* 0x001fc800078c08ff */
[----:B------:R-:W-:Y:S01]  /*65d0*/  @!P4 LEA.HI.X R15, R216, R37, R219, 0x1, P6 ;  /* 0x00000025d80fc211 */ /* 0x000fe200030f0cdb */
[----:B-1----:R-:W-:Y:S04]  /*65e0*/  @P3 ST.E.128 desc[UR40][R12.64], R4 ;  /* 0x000000040c003985 */ /* 0x002fe8000c101d28 */
[----:B------:R-:W0:Y:S04]  /*65f0*/  @P5 LDS.128 R4, [R34+0xb000] ;  /* 0x00b0000022045984 */ /* 0x000e280000000c00 */
[----:B0-----:R-:W-:Y:S04]  /*6600*/  @P5 ST.E.128 desc[UR40][R32.64], R4 ;  /* 0x0000000420005985 */ /* 0x001fe8000c101d28 */
[----:B------:R-:W0:Y:S04]  /*6610*/  @!P4 LDS.128 R4, [R11+0xb000] ;  /* 0x00b000000b04c984 */ /* 0x000e280000000c00 */
[----:B0-----:R0:W-:Y:S02]  /*6620*/  @!P4 ST.E.128 desc[UR40][R14.64], R4 ;  /* 0x000000040e00c985 */ /* 0x0011e4000c101d28 */
.L_x_706:
[----:B------:R-:W-:Y:S05]  /*6630*/  BSYNC B0 ;  /* 0x0000000000007941 */ /* 0x000fea0003800000 */
.L_x_705:
[----:B0-----:R-:W5:Y:S01]  /*6640*/  LDL R4, [R1] ;  /* 0x0000000001047983 */ /* 0x001f620000100800 */
[----:B-1-3--:R-:W-:Y:S02]  /*6650*/  @!P2 VIADD R87, R87, 0x228c0 ;  /* 0x000228c05757a836 */ /* 0x00afe40000000000 */
[----:B------:R-:W-:Y:S01]  /*6660*/  VIADD R18, R18, 0x1 ;  /* 0x0000000112127836 */ /* 0x000fe20000000000 */
[----:B------:R-:W-:Y:S01]  /*6670*/  @!PT LDS RZ, [RZ] ;  /* 0x00000000fffff984 */ /* 0x000fe20000000800 */
[----:B------:R-:W-:Y:S01]  /*6680*/  @!PT LDS RZ, [RZ] ;  /* 0x00000000fffff984 */ /* 0x000fe20000000800 */
[----:B------:R-:W-:Y:S01]  /*6690*/  @!PT LDS RZ, [RZ] ;  /* 0x00000000fffff984 */ /* 0x000fe20000000800 */
[----:B------:R-:W-:Y:S01]  /*66a0*/  @!PT LDS RZ, [RZ] ;  /* 0x00000000fffff984 */ /* 0x000fe20000000800 */
[----:B------:R0:W-:Y:S06]  /*66b0*/  MEMBAR.ALL.CTA ;  /* 0x0000000000007992 */ /* 0x0001ec0000008000 */
[----:B0-----:R-:W0:Y:S01]  /*66c0*/  FENCE.VIEW.ASYNC.S ;  /* 0x00000000000073c6 */ /* 0x001e220000000000 */
[----:B------:R-:W-:Y:S01]  /*66d0*/  @!P2 PRMT R87, RZ, 0x654, R87 ;  /* 0x00000654ff57a816 */ /* 0x000fe20000000057 */
[----:B0-----:R0:W-:Y:S06]  /*66e0*/  BAR.SYNC.DEFER_BLOCKING R60, 0x80 ;  /* 0x0002003c0000751d */ /* 0x0011ec0000010000 */
[----:B------:R0:W-:Y:S01]  /*66f0*/  @!P2 SYNCS.ARRIVE.TRANS64.RED.A1T0 RZ, [R87+URZ], RZ ;  /* 0x000000ff57ffa9a7 */ /* 0x0001e2000810043f */
[----:B------:R-:W-:-:S04]  /*6700*/  ISETP.NE.AND P2, PT, R18, 0x2, PT ;  /* 0x000000021200780c */ /* 0x000fc80003f45270 */
[----:B------:R-:W-:Y:S02]  /*6710*/  SEL R5, RZ, 0x1, P2 ;  /* 0x00000001ff057807 */ /* 0x000fe40001000000 */
[----:B------:R-:W-:Y:S02]  /*6720*/  SEL R18, R18, RZ, P2 ;  /* 0x000000ff12127207 */ /* 0x000fe40001000000 */
[----:B------:R-:W-:Y:S02]  /*6730*/  LOP3.LUT R208, R208, R5, RZ, 0x3c, !PT ;  /* 0x00000005d0d07212 */ /* 0x000fe400078e3cff */
[----:B-----5:R-:W-:-:S13]  /*6740*/  LOP3.LUT P3, RZ, R4, 0x2, RZ, 0xc0, !PT ;  /* 0x0000000204ff7812 */ /* 0x020fda000786c0ff */
[----:B0-----:R-:W-:Y:S05]  /*6750*/  @P3 BRA `(.L_x_707) ;  /* 0xffffffc400743947 */ /* 0x001fea000383ffff */
[----:B------:R-:W0:Y:S01]  /*6760*/  S2R R4, SR_TID.X ;  /* 0x0000000000047919 */ /* 0x000e220000002100 */
[----:B------:R-:W-:Y:S02]  /*6770*/  PLOP3.LUT P0, PT, PT, PT, PT, 0x8, 0x0 ;  /* 0x000000000000781c */ /* 0x000fe40003f0e170 */
[----:B0-----:R-:W-:-:S04]  /*6780*/  SHF.R.U32.HI R4, RZ, 0x7, R4 ;  /* 0x00000007ff047819 */ /* 0x001fc80000011604 */
[----:B------:R-:W-:-:S13]  /*6790*/  ISETP.NE.AND P3, PT, R4, 0x1, PT ;  /* 0x000000010400780c */ /* 0x000fda0003f65270 */
[----:B------:R-:W-:Y:S05]  /*67a0*/  @!P3 WARPSYNC.ALL ;  /* 0x000000000000b948 */ /* 0x000fea0003800000 */
[----:B------:R-:W-:Y:S06]  /*67b0*/  @!P3 BAR.ARV 0x9, 0x100 ;  /* 0x024400000000bb1d */ /* 0x000fec0000002000 */
.L_x_649:
[----:B------:R-:W-:Y:S01]  /*67c0*/  IMAD.MOV.U32 R3, RZ, RZ, RZ ;  /* 0x000000ffff037224 */ /* 0x000fe200078e00ff */
[----:B------:R-:W-:Y:S06]  /*67d0*/  @P0 BRA `(.L_x_708) ;  /* 0x00000000000c0947 */ /* 0x000fec0003800000 */
[----:B------:R-:W1:Y:S01]  /*67e0*/  FENCE.VIEW.ASYNC.G ;  /* 0x00000000000073c6 */ /* 0x000e620000000100 */
[----:B------:R-:W-:Y:S05]  /*67f0*/  WARPSYNC.ALL ;  /* 0x0000000000007948 */ /* 0x000fea0003800000 */
[----:B-1----:R-:W-:Y:S06]  /*6800*/  BAR.ARV 0xc, 0x180 ;  /* 0x0306000000007b1d */ /* 0x002fec0000002000 */
.L_x_708:
[----:B------:R-:W3:Y:S01]  /*6810*/  LDL R0, [R1] ;  /* 0x0000000001007983 */ /* 0x000ee20000100800 */
[----:B------:R-:W-:Y:S01]  /*6820*/  BSSY B0, `(.L_x_709) ;  /* 0x0000021000007945 */ /* 0x000fe20003800000 */
[----:B---3--:R-:W-:-:S13]  /*6830*/  LOP3.LUT P0, RZ, R0, 0x8, RZ, 0xc0, !PT ;  /* 0x0000000800ff7812 */ /* 0x008fda000780c0ff */
[----:B------:R-:W-:Y:S05]  /*6840*/  @!P0 BRA `(.L_x_710) ;  /* 0x0000000000788947 */ /* 0x000fea0003800000 */
[----:B------:R-:W3:Y:S01]  /*6850*/  LDL R0, [R1+0x28] ;  /* 0x0000280001007983 */ /* 0x000ee20000100800 */
[----:B------:R-:W-:Y:S01]  /*6860*/  ULDC UR4, c[0x0][0x9f0] ;  /* 0x00027c0000047ab9 */ /* 0x000fe20000000800 */
[----:B---3--:R-:W-:-:S04]  /*6870*/  ISETP.NE.AND P0, PT, R0, RZ, PT ;  /* 0x000000ff0000720c */ /* 0x008fc80003f05270 */
        /* <DEDUP_REMOVED lines=9> */
[----:B0-----:R-:W-:Y:S01]  /*6910*/  IADD3 R4, R3, 0xffffffe, RZ ;  /* 0x0ffffffe03047810 */ /* 0x001fe20007ffe0ff */
[----:B------:R-:W-:-:S05]  /*6920*/  IMAD.MOV R3, RZ, RZ, -R10 ;  /* 0x000000ffff037224 */ /* 0x000fca00078e0a0a */
        /* <DEDUP_REMOVED lines=16> */
.L_x_710:
[----:B------:R-:W-:Y:S05]  /*6a30*/  BSYNC B0 ;  /* 0x0000000000007941 */ /* 0x000fea0003800000 */
.L_x_709:
[----:B------:R-:W3:Y:S01]  /*6a40*/  LDL R0, [R1+0x40] ;  /* 0x0000400001007983 */ /* 0x000ee20000100800 */
[----:B------:R-:W-:Y:S01]  /*6a50*/  PLOP3.LUT P0, PT, PT, PT, PT, 0x80, 0x0 ;  /* 0x000000000000781c */ /* 0x000fe20003f0f070 */
[----:B------:R-:W-:Y:S01]  /*6a60*/  IMAD.MOV.U32 R155, RZ, RZ, RZ ;  /* 0x000000ffff9b7224 */ /* 0x000fe200078e00ff */
[----:B------:R-:W-:Y:S01]  /*6a70*/  CS2R R150, SRZ ;  /* 0x0000000000967805 */ /* 0x000fe2000001ff00 */
[----:B------:R-:W-:Y:S01]  /*6a80*/  IMAD.MOV.U32 R156, RZ, RZ, RZ ;  /* 0x000000ffff9c7224 */ /* 0x000fe200078e00ff */
        /* <DEDUP_REMOVED lines=25> */
[----:B--2---:R-:W-:Y:S02]  /*6c20*/  CS2R R98, SRZ ;  /* 0x0000000000627805 */ /* 0x004fe4000001ff00 */
        /* <DEDUP_REMOVED lines=23> */
[----:B0-----:R-:W-:Y:S02]  /*6da0*/  CS2R R4, SRZ ;  /* 0x0000000000047805 */ /* 0x001fe4000001ff00 */
[----:B------:R-:W-:Y:S02]  /*6db0*/  CS2R R24, SRZ ;  /* 0x0000000000187805 */ /* 0x000fe4000001ff00 */
[----:B------:R-:W-:-:S02]  /*6dc0*/  CS2R R46, SRZ ;  /* 0x00000000002e7805 */ /* 0x000fc4000001ff00 */
[----:B------:R-:W-:Y:S02]  /*6dd0*/  CS2R R44, SRZ ;  /* 0x00000000002c7805 */ /* 0x000fe4000001ff00 */
[----:B------:R-:W-:Y:S02]  /*6de0*/  CS2R R42, SRZ ;  /* 0x00000000002a7805 */ /* 0x000fe4000001ff00 */
[----:B----4-:R-:W-:Y:S02]  /*6df0*/  CS2R R40, SRZ ;  /* 0x0000000000287805 */ /* 0x010fe4000001ff00 */
[----:B------:R-:W-:Y:S02]  /*6e00*/  CS2R R38, SRZ ;  /* 0x0000000000267805 */ /* 0x000fe4000001ff00 */
[----:B------:R-:W-:Y:S02]  /*6e10*/  CS2R R36, SRZ ;  /* 0x0000000000247805 */ /* 0x000fe4000001ff00 */
[----:B------:R-:W-:-:S02]  /*6e20*/  CS2R R34, SRZ ;  /* 0x0000000000227805 */ /* 0x000fc4000001ff00 */
[----:B------:R-:W-:Y:S02]  /*6e30*/  CS2R R32, SRZ ;  /* 0x0000000000207805 */ /* 0x000fe4000001ff00 */
[----:B------:R-:W-:Y:S02]  /*6e40*/  CS2R R30, SRZ ;  /* 0x00000000001e7805 */ /* 0x000fe4000001ff00 */
[----:B------:R-:W-:Y:S02]  /*6e50*/  CS2R R28, SRZ ;  /* 0x00000000001c7805 */ /* 0x000fe4000001ff00 */
[----:B------:R-:W-:Y:S02]  /*6e60*/  CS2R R26, SRZ ;  /* 0x00000000001a7805 */ /* 0x000fe4000001ff00 */
[----:B------:R-:W-:Y:S01]  /*6e70*/  CS2R R152, SRZ ;  /* 0x0000000000987805 */ /* 0x000fe2000001ff00 */
[----:B---3--:R-:W-:-:S05]  /*6e80*/  IMAD R0, R0, R3, RZ ;  /* 0x0000000300007224 */ /* 0x008fca00078e02ff */
[----:B------:R0:W-:Y:S01]  /*6e90*/  STL [R1+0xc], R0 ;  /* 0x00000c0001007387 */ /* 0x0001e20000100800 */
[----:B------:R-:W-:-:S04]  /*6ea0*/  VIADDMNMX R172, R0, R3, R172, PT ;  /* 0x0000000300ac7246 */ /* 0x000fc800038001ac */
[----:B------:R-:W-:-:S13]  /*6eb0*/  ISETP.GT.AND P1, PT, R172, R0, PT ;  /* 0x00000000ac00720c */ /* 0x000fda0003f24270 */
[----:B0-----:R-:W-:Y:S05]  /*6ec0*/  @!P1 BRA `(.L_x_711) ;  /* 0x0000006c003c9947 */ /* 0x001fea0003800000 */
[----:B------:R-:W0:Y:S01]  /*6ed0*/  S2R R30, SR_TID.X ;  /* 0x00000000001e7919 */ /* 0x000e220000002100 */
[----:B------:R-:W-:Y:S01]  /*6ee0*/  UMOV UR4, 0xffffffff ;  /* 0xffffffff00047882 */ /* 0x000fe20000000000 */
[----:B0-----:R-:W-:-:S05]  /*6ef0*/  VIADD R30, R30, 0xffffff80 ;  /* 0xffffff801e1e7836 */ /* 0x001fca0000000000 */
[----:B------:R-:W-:-:S04]  /*6f00*/  SHF.R.S32.HI R29, RZ, 0x1f, R30 ;  /* 0x0000001fff1d7819 */ /* 0x000fc8000001141e */
[----:B------:R-:W-:-:S04]  /*6f10*/  LEA.HI R13, R29, R30, RZ, 0x7 ;  /* 0x0000001e1d0d7211 */ /* 0x000fc800078f38ff */
[----:B------:R-:W-:Y:S01]  /*6f20*/  SHF.R.S32.HI R13, RZ, 0x7, R13 ;  /* 0x00000007ff0d7819 */ /* 0x000fe2000001140d */
[----:B------:R-:W-:Y:S06]  /*6f30*/  BRA.DIV UR4, `(.L_x_712) ;  /* 0x0000013604dc7947 */ /* 0x000fec000b800000 */
[----:B------:R0:W1:Y:S02]  /*6f40*/  SHFL.IDX PT, R14, R13, RZ, 0x1f ;  /* 0x00001fff0d0e7589 */ /* 0x00006400000e0000 */
.L_x_950:
[----:B-1----:R-:W-:Y:S01]  /*6f50*/  LEA.HI R0, R14, R14, RZ, 0x1 ;  /* 0x0000000e0e007211 */ /* 0x002fe200078f08ff */
[----:B------:R-:W-:Y:S01]  /*6f60*/  VIADD R26, R19, 0x18400 ;  /* 0x00018400131a7836 */ /* 0x000fe20000000000 */
[----:B------:R-:W-:Y:S02]  /*6f70*/  BSSY B6, `(.L_x_713) ;  /* 0x0000018000067945 */ /* 0x000fe40003800000 */
[----:B------:R-:W-:Y:S02]  /*6f80*/  LOP3.LUT R3, R0, 0x1e, RZ, 0xc0, !PT ;  /* 0x0000001e00037812 */ /* 0x000fe400078ec0ff */
[----:B------:R-:W-:Y:S02]  /*6f90*/  LOP3.LUT P0, RZ, R26, 0x1bf, RZ, 0xc0, !PT ;  /* 0x000001bf1aff7812 */ /* 0x000fe4000780c0ff */
[----:B------:R-:W-:-:S05]  /*6fa0*/  IADD3 R3, R14, -R3, RZ ;  /* 0x800000030e037210 */ /* 0x000fca0007ffe0ff */
[----:B------:R-:W-:-:S05]  /*6fb0*/  IMAD R3, R3, 0x2000, R26 ;  /* 0x0000200003037824 */ /* 0x000fca00078e021a */
[----:B------:R-:W-:-:S04]  /*6fc0*/  SHF.R.U32.HI R3, RZ, 0x4, R3 ;  /* 0x00000004ff037819 */ /* 0x000fc80000011603 */
[----:B------:R-:W-:Y:S01]  /*6fd0*/  LOP3.LUT R24, R3, 0x3fff, RZ, 0xc0, !PT ;  /* 0x00003fff03187812 */ /* 0x000fe200078ec0ff */
[----:B------:R-:W-:Y:S06]  /*6fe0*/  @!P0 BRA `(.L_x_714) ;  /* 0x0000000000408947 */ /* 0x000fec0003800000 */
[----:B------:R-:W-:Y:S01]  /*6ff0*/  MOV R14, 0x0 ;  /* 0x00000000000e7802 */ /* 0x000fe20000000f00 */
[----:B------:R-:W-:Y:S01]  /*7000*/  ULDC.64 UR4, c[0x4][0x98] ;  /* 0x0100260000047ab9 */ /* 0x000fe20000000a00 */
[----:B------:R-:W-:Y:S01]  /*7010*/  ULDC.64 UR6, c[0x4][0xa0] ;  /* 0x0100280000067ab9 */ /* 0x000fe20000000a00 */
[----:B------:R-:W-:Y:S02]  /*7020*/  IMAD.U32 R4, RZ, RZ, UR4 ;  /* 0x00000004ff047e24 */ /* 0x000fe4000f8e00ff */
[----:B------:R-:W-:Y:S01]  /*7030*/  IMAD.U32 R5, RZ, RZ, UR5 ;  /* 0x00000005ff057e24 */ /* 0x000fe2000f8e00ff */
[----:B------:R-:W1:Y:S01]  /*7040*/  LDC.64 R14, c[0x4][R14] ;  /* 0x010000000e0e7b82 */ /* 0x000e620000000a00 */
[----:B------:R-:W-:Y:S01]  /*7050*/  ULDC.64 UR4, c[0x4][0x38] ;  /* 0x01000e0000047ab9 */ /* 0x000fe20000000a00 */
        /* <DEDUP_REMOVED lines=8> */
[----:B-1---5:R-:W-:Y:S05]  /*70e0*/  CALL.ABS.NOINC R14 ;  /* 0x000000000e007343 */ /* 0x022fea0003c00000 */
.L_x_714:
[----:B------:R-:W-:Y:S05]  /*70f0*/  BSYNC B6 ;  /* 0x0000000000067941 */ /* 0x000fea0003800000 */
.L_x_713:
[----:B------:R-:W-:Y:S02]  /*7100*/  ULDC UR4, c[0x0][0x3f4] ;  /* 0x0000fd0000047ab9 */ /* 0x000fe40000000800 */
[----:B------:R-:W-:-:S13]  /*7110*/  ISETP.LT.AND P0, PT, RZ, UR4, PT ;  /* 0x00000004ff007c0c */ /* 0x000fda000bf01270 */
[----:B------:R-:W-:Y:S05]  /*7120*/  @P0 BRA `(.L_x_715) ;  /* 0x0000000000400947 */ /* 0x000fea0003800000 */
[----:B------:R-:W2:Y:S02]  /*7130*/  LDL R20, [R1+0x38] ;  /* 0x0000380001147983 */ /* 0x000ea40000100800 */
[----:B--2---:R-:W-:-:S04]  /*7140*/  LEA.HI R0, R20, R20, RZ, 0x1 ;  /* 0x0000001414007211 */ /* 0x004fc800078f08ff */
[----:B------:R-:W-:-:S05]  /*7150*/  LOP3.LUT R0, R0, 0xfffffffe, RZ, 0xc0, !PT ;  /* 0xfffffffe00007812 */ /* 0x000fca00078ec0ff */
[----:B------:R-:W-:-:S05]  /*7160*/  IMAD.IADD R0, R20, 0x1, -R0 ;  /* 0x0000000114007824 */ /* 0x000fca00078e0a00 */
[----:B------:R-:W-:-:S04]  /*7170*/  SHF.L.U32 R0, R0, 0x1f, RZ ;  /* 0x0000001f00007819 */ /* 0x000fc800000006ff */
[----:B------:R1:W2:Y:S03]  /*7180*/  SYNCS.PHASECHK.TRANS64.TRYWAIT P0, [R19+URZ+0x22800], R0 ;  /* 0x02280000130075a7 */ /* 0x0002a6000800017f */
[----:B--2---:R-:W-:Y:S05]  /*7190*/  @!P0 NANOSLEEP.SYNCS 0x989680 ;  /* 0x009896800000895d */ /* 0x004fea0003900000 */
[----:B------:R-:W2:Y:S01]  /*71a0*/  @!P0 SYNCS.PHASECHK.TRANS64 P0, [R19+URZ+0x22800], R0 ;  /* 0x02280000130085a7 */ /* 0x000ea2000800007f */
[----:B------:R-:W-:Y:S04]  /*71b0*/  BSSY B0, `(.L_x_716) ;  /* 0x0000006000007945 */ /* 0x000fe80003800000 */
[----:B--2---:R-:W-:Y:S05]  /*71c0*/  @P0 BRA `(.L_x_717) ;  /* 0x0000000000100947 */ /* 0x004fea0003800000 */
.L_x_718:
[----:B--2---:R2:W3:Y:S02]  /*71d0*/  SYNCS.PHASECHK.TRANS64.TRYWAIT P0, [R19+URZ+0x22800], R0 ;  /* 0x02280000130075a7 */ /* 0x0044e4000800017f */
[----:B---3--:R-:W-:Y:S05]  /*71e0*/  @!P0 NANOSLEEP.SYNCS 0x989680 ;  /* 0x009896800000895d */ /* 0x008fea0003900000 */
[----:B------:R-:W3:Y:S02]  /*71f0*/  @!P0 SYNCS.PHASECHK.TRANS64 P0, [R19+URZ+0x22800], R0 ;  /* 0x02280000130085a7 */ /* 0x000ee4000800007f */
[----:B---3--:R-:W-:Y:S05]  /*7200*/  @!P0 BRA `(.L_x_718) ;  /* 0xfffffffc00f08947 */ /* 0x008fea000383ffff */
.L_x_717:
[----:B------:R-:W-:Y:S05]  /*7210*/  BSYNC B0 ;  /* 0x0000000000007941 */ /* 0x000fea0003800000 */
.L_x_716:
[----:B------:R-:W-:Y:S05]  /*7220*/  BRA `(.L_x_719) ;  /* 0x0000002000ec7947 */ /* 0x000fea0003800000 */
.L_x_715:
[----:B-----5:R-:W-:Y:S01]  /*7230*/  SHF.R.S32.HI R0, RZ, 0x1f, R50 ;  /* 0x0000001fff007819 */ /* 0x020fe20000011432 */
[----:B------:R-:W-:Y:S01]  /*7240*/  ULDC.64 UR4, c[0x0][0x3f8] ;  /* 0x0000fe0000047ab9 */ /* 0x000fe20000000a00 */
[----:B------:R-:W-:Y:S01]  /*7250*/  ULDC.64 UR6, c[0x0][0x408] ;  /* 0x0001020000067ab9 */ /* 0x000fe20000000a00 */
[----:B------:R-:W-:Y:S01]  /*7260*/  LOP3.LUT P0, RZ, R26, 0x3ff, RZ, 0xc0, !PT ;  /* 0x000003ff1aff7812 */ /* 0x000fe2000780c0ff */
[----:B------:R-:W-:Y:S01]  /*7270*/  IMAD.WIDE.U32 R4, R50, UR4, RZ ;  /* 0x0000000432047c25 */ /* 0x000fe2000f8e00ff */
[----:B------:R-:W-:Y:S03]  /*7280*/  BSSY B6, `(.L_x_720) ;  /* 0x000001f000067945 */ /* 0x000fe60003800000 */
[C---:B------:R-:W-:Y:S02]  /*7290*/  IMAD R3, R0.reuse, UR4, RZ ;  /* 0x0000000400037c24 */ /* 0x040fe4000f8e02ff */
[----:B------:R-:W-:-:S02]  /*72a0*/  IMAD R9, R0, UR6, RZ ;  /* 0x0000000600097c24 */ /* 0x000fc4000f8e02ff */
[C---:B------:R-:W-:Y:S01]  /*72b0*/  IMAD R3, R50.reuse, UR5, R3 ;  /* 0x0000000532037c24 */ /* 0x040fe2000f8e0203 */
[----:B------:R-:W-:Y:S01]  /*72c0*/  ULDC.64 UR4, c[0x0][0x3e8] ;  /* 0x0000fa0000047ab9 */ /* 0x000fe20000000a00 */
[----:B------:R-:W-:Y:S01]  /*72d0*/  IMAD.WIDE.U32 R6, R50, UR6, RZ ;  /* 0x0000000632067c25 */ /* 0x000fe2000f8e00ff */
[----:B------:R-:W-:-:S03]  /*72e0*/  LEA R26, P1, R4, UR4, 0x1 ;  /* 0x00000004041a7c11 */ /* 0x000fc6000f8208ff */
[----:B------:R-:W-:Y:S01]  /*72f0*/  IMAD R9, R50, UR7, R9 ;  /* 0x0000000732097c24 */ /* 0x000fe2000f8e0209 */
[----:B------:R-:W-:Y:S01]  /*7300*/  ULDC.64 UR6, c[0x0][0x400] ;  /* 0x0001000000067ab9 */ /* 0x000fe20000000a00 */
[----:B------:R-:W-:Y:S01]  /*7310*/  IMAD.IADD R27, R3, 0x1, R5 ;  /* 0x00000001031b7824 */ /* 0x000fe200078e0205 */
[----:B------:R-:W-:Y:S02]  /*7320*/  LEA R28, P2, R6, UR6, 0x1 ;  /* 0x00000006061c7c11 */ /* 0x000fe4000f8408ff */
[----:B------:R-:W-:Y:S02]  /*7330*/  IADD3 R25, R9, R7, RZ ;  /* 0x0000000709197210 */ /* 0x000fe40007ffe0ff */
[----:B------:R-:W-:Y:S02]  /*7340*/  LEA.HI.X R27, R4, UR5, R27, 0x1, P1 ;  /* 0x00000005041b7c11 */ /* 0x000fe400088f0c1b */
[----:B------:R-:W-:Y:S01]  /*7350*/  LEA.HI.X R25, R6, UR7, R25, 0x1, P2 ;  /* 0x0000000706197c11 */ /* 0x000fe200090f0c19 */
        /* <DEDUP_REMOVED lines=17> */
.L_x_721:
[----:B------:R-:W-:Y:S05]  /*7470*/  BSYNC B6 ;  /* 0x0000000000067941 */ /* 0x000fea0003800000 */
.L_x_720:
[----:B------:R-:W-:Y:S01]  /*7480*/  ULDC.U8 UR4, c[0x0][0x410] ;  /* 0x0001040000047ab9 */ /* 0x000fe20000000000 */
[----:B------:R-:W-:Y:S01]  /*7490*/  BSSY B0, `(.L_x_722) ;  /* 0x000020c000007945 */ /* 0x000fe20003800000 */
[----:B------:R-:W-:Y:S01]  /*74a0*/  ISETP.NE.AND P0, PT, RZ, UR4, PT ;  /* 0x00000004ff007c0c */ /* 0x000fe2000bf05270 */
[----:B------:R-:W-:-:S12]  /*74b0*/  IMAD R4, R49, 0x80, R204 ;  /* 0x0000008031047824 */ /* 0x000fd800078e02cc */
[----:B------:R-:W-:Y:S05]  /*74c0*/  @!P0 BRA `(.L_x_723) ;  /* 0x0000001000288947 */ /* 0x000fea0003800000 */
[----:B------:R-:W-:-:S03]  /*74d0*/  UMOV UR4, 0xffffffff ;  /* 0xffffffff00047882 */ /* 0x000fc60000000000 */
[----:B------:R-:W-:Y:S05]  /*74e0*/  BRA.DIV UR4, `(.L_x_724) ;  /* 0x0000013204947947 */ /* 0x000fea000b800000 */
[----:B------:R1:W2:Y:S04]  /*74f0*/  SHFL.IDX PT, R0, R27, RZ, 0x1c1f ;  /* 0x001c1fff1b007589 */ /* 0x0002a800000e0000 */
[----:B------:R1:W3:Y:S04]  /*7500*/  SHFL.IDX PT, R3, R26, RZ, 0x1c1f ;  /* 0x001c1fff1a037589 */ /* 0x0002e800000e0000 */
[----:B------:R-:W4:Y:S04]  /*7510*/  SHFL.IDX PT, R25, R25, RZ, 0x1c1f ;  /* 0x001c1fff19197589 */ /* 0x000f2800000e0000 */
[----:B------:R1:W0:Y:S02]  /*7520*/  SHFL.IDX PT, R20, R28, RZ, 0x1c1f ;  /* 0x001c1fff1c147589 */ /* 0x00022400000e0000 */
.L_x_956:
[----:B-1----:R-:W5:Y:S01]  /*7530*/  LDL R28, [R1+0x38] ;  /* 0x00003800011c7983 */ /* 0x002f620000100800 */
[----:B------:R-:W-:Y:S01]  /*7540*/  ULDC UR4, c[0x0][0x448] ;  /* 0x0001120000047ab9 */ /* 0x000fe20000000800 */
[----:B------:R-:W-:Y:S01]  /*7550*/  LEA.HI R29, R29, R30, RZ, 0x2 ;  /* 0x0000001e1d1d7211 */ /* 0x000fe200078f10ff */
[----:B------:R-:W-:Y:S01]  /*7560*/  IMAD R26, R48, UR4, RZ ;  /* 0x00000004301a7c24 */ /* 0x000fe2000f8e02ff */
[----:B------:R-:W-:Y:S01]  /*7570*/  BSSY B1, `(.L_x_725) ;  /* 0x0000023000017945 */ /* 0x000fe20003800000 */
[----:B------:R-:W-:Y:S02]  /*7580*/  CS2R R6, SRZ ;  /* 0x0000000000067805 */ /* 0x000fe4000001ff00 */
[----:B------:R-:W-:Y:S02]  /*7590*/  CS2R R8, SRZ ;  /* 0x0000000000087805 */ /* 0x000fe4000001ff00 */
[----:B------:R-:W-:Y:S02]  /*75a0*/  SHF.R.S32.HI R29, RZ, 0x1f, R29 ;  /* 0x0000001fff1d7819 */ /* 0x000fe4000001141d */
[----:B------:R-:W-:Y:S01]  /*75b0*/  ISETP.GE.AND P0, PT, R4, R26, PT ;  /* 0x0000001a0400720c */ /* 0x000fe20003f06270 */
[----:B------:R-:W-:Y:S01]  /*75c0*/  IMAD R26, R49, -0x80, R26 ;  /* 0xffffff80311a7824 */ /* 0x000fe200078e021a */
[----:B------:R-:W-:-:S02]  /*75d0*/  CS2R R4, SRZ ;  /* 0x0000000000047805 */ /* 0x000fc4000001ff00 */
[----:B-----5:R-:W-:-:S04]  /*75e0*/  LEA.HI R10, R28, R28, RZ, 0x1 ;  /* 0x0000001c1c0a7211 */ /* 0x020fc800078f08ff */
[----:B------:R-:W-:Y:S02]  /*75f0*/  LOP3.LUT R27, R10, 0xfffffffe, RZ, 0xc0, !PT ;  /* 0xfffffffe0a1b7812 */ /* 0x000fe400078ec0ff */
[----:B------:R-:W-:-:S03]  /*7600*/  CS2R R10, SRZ ;  /* 0x00000000000a7805 */ /* 0x000fc6000001ff00 */
[----:B------:R-:W-:Y:S05]  /*7610*/  @P0 BRA `(.L_x_726) ;  /* 0x0000000000600947 */ /* 0x000fea0003800000 */
[----:B------:R-:W-:Y:S01]  /*7620*/  ULDC UR4, c[0x0][0x3f4] ;  /* 0x0000fd0000047ab9 */ /* 0x000fe20000000800 */
[----:B--2---:R-:W-:Y:S01]  /*7630*/  MOV R5, R0 ;  /* 0x0000000000057202 */ /* 0x004fe20000000f00 */
[C---:B------:R-:W-:Y:S01]  /*7640*/  IMAD.SHL.U32 R14, R209.reuse, 0x2, RZ ;  /* 0x00000002d10e7824 */ /* 0x040fe200078e00ff */
[----:B------:R-:W-:Y:S01]  /*7650*/  ISETP.GE.AND P2, PT, R22, UR4, PT ;  /* 0x0000000416007c0c */ /* 0x000fe2000bf46270 */
[----:B---3--:R-:W-:Y:S01]  /*7660*/  IMAD.MOV.U32 R4, RZ, RZ, R3 ;  /* 0x000000ffff047224 */ /* 0x008fe200078e0003 */
[----:B------:R-:W-:Y:S02]  /*7670*/  ISETP.GE.AND P3, PT, R209, UR4, PT ;  /* 0x00000004d1007c0c */ /* 0x000fe4000bf66270 */
[----:B------:R-:W-:Y:S02]  /*7680*/  CS2R R8, SRZ ;  /* 0x0000000000087805 */ /* 0x000fe4000001ff00 */
[----:B------:R-:W-:Y:S01]  /*7690*/  SHF.R.S32.HI R6, RZ, 0x1f, R209 ;  /* 0x0000001fff067819 */ /* 0x000fe200000114d1 */
[----:B----4-:R-:W-:-:S03]  /*76a0*/  IMAD.MOV.U32 R7, RZ, RZ, R25 ;  /* 0x000000ffff077224 */ /* 0x010fc600078e0019 */
[----:B------:R-:W-:Y:S01]  /*76b0*/  SHF.L.U64.HI R15, R209, 0x1, R6 ;  /* 0x00000001d10f7819 */ /* 0x000fe20000010206 */
[----:B0-----:R-:W-:Y:S02]  /*76c0*/  IMAD.MOV.U32 R6, RZ, RZ, R20 ;  /* 0x000000ffff067224 */ /* 0x001fe400078e0014 */
[----:B------:R-:W-:Y:S02]  /*76d0*/  @!P2 IMAD.WIDE R4, R22, 0x2, R4 ;  /* 0x000000021604a825 */ /* 0x000fe400078e0204 */
[-C--:B------:R-:W-:Y:S02]  /*76e0*/  @!P3 IADD3 R12, P0, R3, R14.reuse, RZ ;  /* 0x0000000e030cb210 */ /* 0x080fe40007f1e0ff */
[----:B------:R-:W-:Y:S01]  /*76f0*/  @!P3 IADD3 R14, P1, R20, R14, RZ ;  /* 0x0000000e140eb210 */ /* 0x000fe20007f3e0ff */
[----:B------:R0:W5:Y:S01]  /*7700*/  @!P2 LD.E.64 R8, desc[UR40][R4.64] ;  /* 0x000000280408a980 */ /* 0x000162000c101b00 */
[----:B------:R-:W-:Y:S01]  /*7710*/  @!P2 IMAD.WIDE R20, R22, 0x2, R6 ;  /* 0x000000021614a825 */ /* 0x000fe200078e0206 */
[----:B------:R-:W-:-:S02]  /*7720*/  CS2R R10, SRZ ;  /* 0x00000000000a7805 */ /* 0x000fc4000001ff00 */
[----:B------:R-:W-:Y:S01]  /*7730*/  CS2R R6, SRZ ;  /* 0x0000000000067805 */ /* 0x000fe2000001ff00 */
[--C-:B------:R-:W-:Y:S02]  /*7740*/  @!P3 IMAD.X R13, R0, 0x1, R15.reuse, P0 ;  /* 0x00000001000db824 */ /* 0x100fe400000e060f */
[----:B------:R-:W-:Y:S01]  /*7750*/  @!P3 IMAD.X R15, R25, 0x1, R15, P1 ;  /* 0x00000001190fb824 */ /* 0x000fe200008e060f */
[----:B0-----:R-:W-:Y:S02]  /*7760*/  CS2R R4, SRZ ;  /* 0x0000000000047805 */ /* 0x001fe4000001ff00 */
[----:B------:R1:W5:Y:S04]  /*7770*/  @!P3 LD.E.64 R10, desc[UR40][R12.64] ;  /* 0x000000280c0ab980 */ /* 0x000368000c101b00 */
[----:B------:R1:W5:Y:S04]  /*7780*/  @!P3 LD.E.64 R6, desc[UR40][R14.64] ;  /* 0x000000280e06b980 */ /* 0x000368000c101b00 */
[----:B------:R1:W5:Y:S02]  /*7790*/  @!P2 LD.E.64 R4, desc[UR40][R20.64] ;  /* 0x000000281404a980 */ /* 0x000364000c101b00 */
.L_x_726:
[----:B------:R-:W-:Y:S05]  /*77a0*/  BSYNC B1 ;  /* 0x0000000000017941 */ /* 0x000fea0003800000 */
.L_x_725:
[----:B-1----:R-:W4:Y:S01]  /*77b0*/  LDL R14, [R1+0x14] ;  /* 0x00001400010e7983 */ /* 0x002f220000100800 */
[----:B------:R-:W-:Y:S01]  /*77c0*/  IMAD.IADD R27, R28, 0x1, -R27 ;  /* 0x000000011c1b7824 */ /* 0x000fe200078e0a1b */
[----:B-----5:R-:W-:Y:S01]  /*77d0*/  SHF.R.U64 R32, R8, 0x10, R9 ;  /* 0x0000001008207819 */ /* 0x020fe20000001209 */
[----:B------:R-:W-:-:S03]  /*77e0*/  IMAD.MOV.U32 R30, RZ, RZ, R8 ;  /* 0x000000ffff1e7224 */ /* 0x000fc600078e0008 */
[----:B------:R-:W-:Y:S02]  /*77f0*/  SHF.L.U32 R8, R27, 0x1f, RZ ;  /* 0x0000001f1b087819 */ /* 0x000fe400000006ff */
[----:B------:R-:W-:Y:S02]  /*7800*/  LEA.HI R29, R29, R204, RZ, 0x3 ;  /* 0x000000cc1d1d7211 */ /* 0x000fe400078f18ff */
[----:B------:R-:W1:Y:S02]  /*7810*/  SYNCS.PHASECHK.TRANS64.TRYWAIT P0, [R19+URZ+0x22800], R8 ;  /* 0x02280008130075a7 */ /* 0x000e64000800017f */
[----:B------:R-:W-:Y:S01]  /*7820*/  LOP3.LUT R29, R29, 0xfffffff8, RZ, 0xc0, !PT ;  /* 0xfffffff81d1d7812 */ /* 0x000fe200078ec0ff */
[----:B---3--:R-:W-:-:S04]  /*7830*/  IMAD.MOV.U32 R3, RZ, RZ, R9 ;  /* 0x000000ffff037224 */ /* 0x008fc800078e0009 */
[----:B------:R-:W-:Y:S01]  /*7840*/  IMAD.IADD R29, R204, 0x1, -R29 ;  /* 0x00000001cc1d7824 */ /* 0x000fe200078e0a1d */
[----:B------:R-:W-:-:S04]  /*7850*/  PRMT R30, R30, 0x5410, R3 ;  /* 0x000054101e1e7816 */ /* 0x000fc80000000003 */
[----:B--2---:R-:W-:-:S04]  /*7860*/  SHF.L.U32 R0, R29, 0x6, RZ ;  /* 0x000000061d007819 */ /* 0x004fc800000006ff */
[----:B------:R-:W-:-:S04]  /*7870*/  LOP3.LUT R3, R0, 0x1c0, RZ, 0xc0, !PT ;  /* 0x000001c000037812 */ /* 0x000fc800078ec0ff */
[----:B------:R-:W-:Y:S02]  /*7880*/  LOP3.LUT R0, R3, 0x18, R16, 0xf8, !PT ;  /* 0x0000001803007812 */ /* 0x000fe400078ef810 */
[----:B------:R-:W-:Y:S01]  /*7890*/  SHF.R.U32.HI R3, RZ, 0x3, R3 ;  /* 0x00000003ff037819 */ /* 0x000fe20000011603 */
[----:B------:R-:W-:Y:S01]  /*78a0*/  IMAD.MOV.U32 R28, RZ, RZ, R4 ;  /* 0x000000ffff1c7224 */ /* 0x000fe200078e0004 */
[----:B0-----:R-:W-:Y:S02]  /*78b0*/  SHF.R.U32.HI R13, RZ, 0x10, R9 ;  /* 0x00000010ff0d7819 */ /* 0x001fe40000011609 */
[----:B------:R-:W-:Y:S01]  /*78c0*/  LOP3.LUT R0, R0, R3, RZ, 0x3c, !PT ;  /* 0x0000000300007212 */ /* 0x000fe200078e3cff */
[--C-:B------:R-:W-:Y:S01]  /*78d0*/  IMAD.MOV.U32 R9, RZ, RZ, R5.reuse ;  /* 0x000000ffff097224 */ /* 0x100fe200078e0005 */
[----:B------:R-:W-:Y:S01]  /*78e0*/  SHF.R.U64 R34, R4, 0x10, R5 ;  /* 0x0000001004227819 */ /* 0x000fe20000001205 */
[----:B------:R-:W-:Y:S01]  /*78f0*/  IMAD.MOV.U32 R4, RZ, RZ, R7 ;  /* 0x000000ffff047224 */ /* 0x000fe200078e0007 */
[----:B------:R-:W-:Y:S01]  /*7900*/  LOP3.LUT P2, RZ, R29, 0x4, RZ, 0xc0, !PT ;  /* 0x000000041dff7812 */ /* 0x000fe2000784c0ff */
[----:B------:R-:W-:Y:S01]  /*7910*/  IMAD.MOV.U32 R29, RZ, RZ, R6 ;  /* 0x000000ffff1d7224 */ /* 0x000fe200078e0006 */
[----:B------:R-:W-:Y:S01]  /*7920*/  SHF.R.U64 R33, R10, 0x10, R11 ;  /* 0x000000100a217819 */ /* 0x000fe2000000120b */
[----:B------:R-:W-:Y:S01]  /*7930*/  IMAD.MOV.U32 R31, RZ, RZ, R10 ;  /* 0x000000ffff1f7224 */ /* 0x000fe200078e000a */
[----:B------:R-:W-:Y:S01]  /*7940*/  PRMT R28, R28, 0x5410, R9 ;  /* 0x000054101c1c7816 */ /* 0x000fe20000000009 */
[--C-:B------:R-:W-:Y:S01]  /*7950*/  IMAD.MOV.U32 R12, RZ, RZ, R11.reuse ;  /* 0x000000ffff0c7224 */ /* 0x100fe200078e000b */
[----:B------:R-:W-:Y:S01]  /*7960*/  SHF.R.U32.HI R10, RZ, 0x10, R11 ;  /* 0x00000010ff0a7819 */ /* 0x000fe2000001160b */
[----:B------:R-:W-:Y:S01]  /*7970*/  BSSY B1, `(.L_x_727) ;  /* 0x0000010000017945 */ /* 0x000fe20003800000 */
[----:B------:R-:W-:-:S02]  /*7980*/  SHF.R.U32.HI R5, RZ, 0x10, R5 ;  /* 0x00000010ff057819 */ /* 0x000fc40000011605 */
[----:B------:R-:W-:Y:S02]  /*7990*/  VIMNMX R9, R26, 0x80, PT ;  /* 0x000000801a097848 */ /* 0x000fe40003fe0100 */
[--C-:B------:R-:W-:Y:S02]  /*79a0*/  SHF.R.U64 R35, R6, 0x10, R7.reuse ;  /* 0x0000001006237819 */ /* 0x100fe40000001207 */
[----:B------:R-:W-:Y:S02]  /*79b0*/  PRMT R29, R29, 0x5410, R4 ;  /* 0x000054101d1d7816 */ /* 0x000fe40000000004 */
[----:B------:R-:W-:Y:S02]  /*79c0*/  SHF.R.U32.HI R6, RZ, 0x10, R7 ;  /* 0x00000010ff067819 */ /* 0x000fe40000011607 */
[----:B------:R-:W-:Y:S02]  /*79d0*/  PRMT R32, R32, 0x5410, R13 ;  /* 0x0000541020207816 */ /* 0x000fe4000000000d */
[----:B------:R-:W-:-:S02]  /*79e0*/  PRMT R31, R31, 0x5410, R12 ;  /* 0x000054101f1f7816 */ /* 0x000fc4000000000c */
[----:B------:R-:W-:Y:S02]  /*79f0*/  PRMT R33, R33, 0x5410, R10 ;  /* 0x0000541021217816 */ /* 0x000fe4000000000a */
[----:B------:R-:W-:Y:S02]  /*7a00*/  PRMT R34, R34, 0x5410, R5 ;  /* 0x0000541022227816 */ /* 0x000fe40000000005 */
[----:B------:R-:W-:Y:S01]  /*7a10*/  ISETP.GE.AND P1, PT, R204, R9, PT ;  /* 0x00000009cc00720c */ /* 0x000fe20003f26270 */
[----:B----4-:R-:W-:-:S04]  /*7a20*/  IMAD R0, R14, 0x200, R0 ;  /* 0x000002000e007824 */ /* 0x010fc800078e0200 */
[----:B------:R-:W-:-:S04]  /*7a30*/  IMAD R3, R0, 0x2, R19 ;  /* 0x0000000200037824 */ /* 0x000fc800078e0213 */
[C---:B------:R-:W-:Y:S02]  /*7a40*/  VIADD R4, R3.reuse, 0x18400 ;  /* 0x0001840003047836 */ /* 0x040fe40000000000 */
[----:B------:R-:W-:Y:S01]  /*7a50*/  VIADD R0, R3, 0x18440 ;  /* 0x0001844003007836 */ /* 0x000fe20000000000 */
[----:B-1----:R-:W-:Y:S06]  /*7a60*/  @!P0 BRA `(.L_x_728) ;  /* 0x0000012c00a88947 */ /* 0x002fec0003800000 */
.L_x_957:
[----:B------:R-:W-:Y:S05]  /*7a70*/  BSYNC B1 ;  /* 0x0000000000017941 */ /* 0x000fea0003800000 */
.L_x_727:
[----:B------:R-:W-:Y:S01]  /*7a80*/  BSSY B1, `(.L_x_729) ;  /* 0x0000057000017945 */ /* 0x000fe20003800000 */
[----:B------:R-:W-:Y:S01]  /*7a90*/  PRMT R35, R35, 0x5410, R6 ;  /* 0x0000541023237816 */ /* 0x000fe20000000006 */
[----:B------:R-:W-:Y:S02]  /*7aa0*/  @P2 VIADD R0, R4, 0xffffffc0 ;  /* 0xffffffc004002836 */ /* 0x000fe40000000000 */
[----:B------:R-:W-:Y:S05]  /*7ab0*/  @P1 BRA `(.L_x_730) ;  /* 0x00000004004c1947 */ /* 0x000fea0003800000 */
[----:B------:R-:W1:Y:S01]  /*7ac0*/  LDC R4, c[0x0][0x3f4] ;  /* 0x0000fd00ff047b82 */ /* 0x000e620000000800 */
[----:B------:R-:W-:Y:S01]  /*7ad0*/  BSSY B2, `(.L_x_731) ;  /* 0x000002a000027945 */ /* 0x000fe20003800000 */
[-C--:B-1----:R-:W-:Y:S02]  /*7ae0*/  ISETP.GE.AND P0, PT, R22, R4.reuse, PT ;  /* 0x000000041600720c */ /* 0x082fe40003f06270 */
[----:B------:R-:W-:-:S11]  /*7af0*/  ISETP.GE.AND P1, PT, R209, R4, PT ;  /* 0x00000004d100720c */ /* 0x000fd60003f26270 */
[----:B------:R-:W-:Y:S05]  /*7b00*/  @P0 BRA `(.L_x_732) ;  /* 0x0000000000980947 */ /* 0x000fea0003800000 */
[----:B------:R-:W0:Y:S01]  /*7b10*/  LDS.128 R4, [R3+0x18400] ;  /* 0x0184000003047984 */ /* 0x000e220000000c00 */
[----:B------:R-:W-:Y:S02]  /*7b20*/  HADD2.F32 R15, -RZ, R28.H0_H0 ;  /* 0x2000001cff0f7230 */ /* 0x000fe40000004100 */
[----:B------:R-:W-:Y:S02]  /*7b30*/  HADD2.F32 R13, -RZ, R30.H0_H0 ;  /* 0x2000001eff0d7230 */ /* 0x000fe40000004100 */
[----:B------:R-:W-:Y:S02]  /*7b40*/  HADD2.F32 R14, -RZ, R32.H0_H0 ;  /* 0x20000020ff0e7230 */ /* 0x000fe40000004100 */
[----:B------:R-:W-:Y:S02]  /*7b50*/  HADD2.F32 R20, -RZ, R34.H0_H0 ;  /* 0x20000022ff147230 */ /* 0x000fe40000004100 */
[--C-:B0-----:R-:W-:Y:S02]  /*7b60*/  HADD2.F32 R8, -RZ, R4.reuse.H0_H0 ;  /* 0x20000004ff087230 */ /* 0x101fe40000004100 */
[----:B------:R-:W-:-:S02]  /*7b70*/  HADD2.F32 R4, -RZ, R4.H1_H1 ;  /* 0x30000004ff047230 */ /* 0x000fc40000004100 */
[--C-:B------:R-:W-:Y:S02]  /*7b80*/  HADD2.F32 R10, -RZ, R5.reuse.H0_H0 ;  /* 0x20000005ff0a7230 */ /* 0x100fe40000004100 */
[----:B------:R-:W-:Y:S02]  /*7b90*/  HADD2.F32 R5, -RZ, R5.H1_H1 ;  /* 0x30000005ff057230 */ /* 0x000fe40000004100 */
[C---:B------:R-:W-:Y:S01]  /*7ba0*/  FMUL.FTZ R21, R4.reuse, R15 ;  /* 0x0000000f04157220 */ /* 0x040fe20000410000 */
[----:B------:R-:W-:Y:S01]  /*7bb0*/  FMUL.FTZ R4, R4, R13 ;  /* 0x0000000d04047220 */ /* 0x000fe20000410000 */
[--C-:B------:R-:W-:Y:S02]  /*7bc0*/  HADD2.F32 R11, -RZ, R6.reuse.H0_H0 ;  /* 0x20000006ff0b7230 */ /* 0x100fe40000004100 */
[----:B------:R-:W-:Y:S02]  /*7bd0*/  HADD2.F32 R12, -RZ, R7.H0_H0 ;  /* 0x20000007ff0c7230 */ /* 0x000fe40000004100 */
[C---:B------:R-:W-:Y:S01]  /*7be0*/  FFMA.FTZ R26, R8.reuse, R15, R4 ;  /* 0x0000000f081a7223 */ /* 0x040fe20000010004 */
[C---:B------:R-:W-:Y:S01]  /*7bf0*/  FMUL.FTZ R25, R5.reuse, R20 ;  /* 0x0000001405197220 */ /* 0x040fe20000410000 */
[----:B------:R-:W-:Y:S01]  /*7c00*/  FFMA.FTZ R21, R8, R13, -R21 ;  /* 0x0000000d08157223 */ /* 0x000fe20000010815 */
[----:B------:R-:W-:Y:S01]  /*7c10*/  FMUL.FTZ R15, R5, R14 ;  /* 0x0000000e050f7220 */ /* 0x000fe20000410000 */
[----:B------:R-:W-:-:S02]  /*7c20*/  HADD2.F32 R6, -RZ, R6.H1_H1 ;  /* 0x30000006ff067230 */ /* 0x000fc40000004100 */
[C---:B------:R-:W-:Y:S01]  /*7c30*/  FFMA.FTZ R25, R10.reuse, R14, -R25 ;  /* 0x0000000e0a197223 */ /* 0x040fe20000010819 */
[----:B------:R-:W-:Y:S02]  /*7c40*/  HADD2.F32 R7, -RZ, R7.H1_H1 ;  /* 0x30000007ff077230 */ /* 0x000fe40000004100 */
[----:B------:R-:W-:Y:S01]  /*7c50*/  FFMA.FTZ R10, R10, R20, R15 ;  /* 0x000000140a0a7223 */ /* 0x000fe2000001000f */
[----:B------:R-:W-:Y:S02]  /*7c60*/  HADD2.F32 R8, -RZ, R28.H1_H1 ;  /* 0x3000001cff087230 */ /* 0x000fe40000004100 */
[----:B------:R-:W-:Y:S02]  /*7c70*/  HADD2.F32 R4, -RZ, R30.H1_H1 ;  /* 0x3000001eff047230 */ /* 0x000fe40000004100 */
[----:B------:R-:W-:Y:S02]  /*7c80*/  HADD2.F32 R13, -RZ, R34.H1_H1 ;  /* 0x30000022ff0d7230 */ /* 0x000fe40000004100 */
[----:B------:R-:W-:Y:S01]  /*7c90*/  FMUL.FTZ R14, R6, R8 ;  /* 0x00000008060e7220 */ /* 0x000fe20000410000 */
[----:B------:R-:W-:-:S02]  /*7ca0*/  HADD2.F32 R5, -RZ, R32.H1_H1 ;  /* 0x30000020ff057230 */ /* 0x000fc40000004100 */
[-C--:B------:R-:W-:Y:S01]  /*7cb0*/  FMUL.FTZ R15, R6, R4.reuse ;  /* 0x00000004060f7220 */ /* 0x080fe20000410000 */
[----:B------:R-:W-:Y:S01]  /*7cc0*/  FMUL.FTZ R27, R7, R13 ;  /* 0x0000000d071b7220 */ /* 0x000fe20000410000 */
[----:B------:R-:W-:Y:S01]  /*7cd0*/  FFMA.FTZ R6, R11, R4, -R14 ;  /* 0x000000040b067223 */ /* 0x000fe2000001080e */
[-C--:B------:R-:W-:Y:S01]  /*7ce0*/  FMUL.FTZ R20, R7, R5.reuse ;  /* 0x0000000507147220 */ /* 0x080fe20000410000 */
[----:B------:R-:W-:Y:S01]  /*7cf0*/  FFMA.FTZ R15, R11, R8, R15 ;  /* 0x000000080b0f7223 */ /* 0x000fe2000001000f */
[----:B------:R-:W-:Y:S01]  /*7d00*/  FFMA.FTZ R7, R12, R5, -R27 ;  /* 0x000000050c077223 */ /* 0x000fe2000001081b */
[----:B------:R-:W-:Y:S01]  /*7d10*/  F2FP.F16.F32.PACK_AB R4, R26, R21 ;  /* 0x000000151a04723e */ /* 0x000fe200000000ff */
[----:B------:R-:W-:Y:S01]  /*7d20*/  FFMA.FTZ R20, R12, R13, R20 ;  /* 0x0000000d0c147223 */ /* 0x000fe20000010014 */
[----:B------:R-:W-:Y:S02]  /*7d30*/  F2FP.F16.F32.PACK_AB R5, R10, R25 ;  /* 0x000000190a05723e */ /* 0x000fe400000000ff */
[----:B------:R-:W-:-:S02]  /*7d40*/  F2FP.F16.F32.PACK_AB R6, R15, R6 ;  /* 0x000000060f06723e */ /* 0x000fc400000000ff */
[----:B------:R-:W-:-:S05]  /*7d50*/  F2FP.F16.F32.PACK_AB R7, R20, R7 ;  /* 0x000000071407723e */ /* 0x000fca00000000ff */
[----:B------:R1:W-:Y:S02]  /*7d60*/  STS.128 [R3+0x18400], R4 ;  /* 0x0184000403007388 */ /* 0x0003e40000000c00 */
.L_x_732:
[----:B------:R-:W-:Y:S05]  /*7d70*/  BSYNC B2 ;  /* 0x0000000000027941 */ /* 0x000fea0003800000 */
.L_x_731:
[----:B------:R-:W-:Y:S05]  /*7d80*/  @P1 BRA `(.L_x_730) ;  /* 0x0000000000981947 */ /* 0x000fea0003800000 */
[----:B-1----:R-:W0:Y:S01]  /*7d90*/  LDS.128 R4, [R0] ;  /* 0x0000000000047984 */ /* 0x002e220000000c00 */
        /* <DEDUP_REMOVED lines=36> */
[----:B------:R2:W-:Y:S02]  /*7fe0*/  STS.128 [R0], R4 ;  /* 0x0000000400007388 */ /* 0x0005e40000000c00 */
.L_x_730:
[----:B------:R-:W-:Y:S05]  /*7ff0*/  BSYNC B1 ;  /* 0x0000000000017941 */ /* 0x000fea0003800000 */
.L_x_729:
[----:B-12---:R-:W-:-:S05]  /*8000*/  VIADD R4, R204, 0x40 ;  /* 0x00000040cc047836 */ /* 0x006fca0000000000 */
[----:B------:R-:W-:-:S13]  /*8010*/  ISETP.GE.AND P0, PT, R4, R9, PT ;  /* 0x000000090400720c */ /* 0x000fda0003f06270 */
        /* <DEDUP_REMOVED lines=11> */
[----:B------:R-:W-:Y:S02]  /*80d0*/  HADD2.F32 R26, -RZ, R28.H1_H1 ;  /* 0x3000001cff1a7230 */ /* 0x000fe40000004100 */
[----:B------:R-:W-:-:S02]  /*80e0*/  HADD2.F32 R27, -RZ, R34.H1_H1 ;  /* 0x30000022ff1b7230 */ /* 0x000fc40000004100 */
[--C-:B0-----:R-:W-:Y:S02]  /*80f0*/  HADD2.F32 R8, -RZ, R4.reuse.H0_H0 ;  /* 0x20000004ff087230 */ /* 0x101fe40000004100 */
[----:B------:R-:W-:Y:S02]  /*8100*/  HADD2.F32 R4, -RZ, R4.H1_H1 ;  /* 0x30000004ff047230 */ /* 0x000fe40000004100 */
[--C-:B------:R-:W-:Y:S02]  /*8110*/  HADD2.F32 R9, -RZ, R5.reuse.H0_H0 ;  /* 0x20000005ff097230 */ /* 0x100fe40000004100 */
[----:B------:R-:W-:Y:S02]  /*8120*/  HADD2.F32 R5, -RZ, R5.H1_H1 ;  /* 0x30000005ff057230 */ /* 0x000fe40000004100 */
[-C--:B------:R-:W-:Y:S01]  /*8130*/  FMUL.FTZ R13, R20, R4.reuse ;  /* 0x00000004140d7220 */ /* 0x080fe20000410000 */
[----:B------:R-:W-:Y:S01]  /*8140*/  FMUL.FTZ R15, R14, R4 ;  /* 0x000000040e0f7220 */ /* 0x000fe20000410000 */
[----:B------:R-:W-:-:S02]  /*8150*/  HADD2.F32 R10, -RZ, R6.H0_H0 ;  /* 0x20000006ff0a7230 */ /* 0x000fc40000004100 */
[-C--:B------:R-:W-:Y:S01]  /*8160*/  FMUL.FTZ R12, R25, R5.reuse ;  /* 0x00000005190c7220 */ /* 0x080fe20000410000 */
[-C--:B------:R-:W-:Y:S01]  /*8170*/  FFMA.FTZ R4, R14, R8.reuse, -R13 ;  /* 0x000000080e047223 */ /* 0x080fe2000001080d */
[----:B------:R-:W-:Y:S01]  /*8180*/  FFMA.FTZ R15, R20, R8, R15 ;  /* 0x00000008140f7223 */ /* 0x000fe2000001000f */
[C---:B------:R-:W-:Y:S01]  /*8190*/  FMUL.FTZ R8, R21.reuse, R5 ;  /* 0x0000000515087220 */ /* 0x040fe20000410000 */
[--C-:B------:R-:W-:Y:S02]  /*81a0*/  HADD2.F32 R11, -RZ, R7.reuse.H0_H0 ;  /* 0x20000007ff0b7230 */ /* 0x100fe40000004100 */
[-C--:B------:R-:W-:Y:S01]  /*81b0*/  FFMA.FTZ R5, R21, R9.reuse, -R12 ;  /* 0x0000000915057223 */ /* 0x080fe2000001080c */
[----:B------:R-:W-:Y:S02]  /*81c0*/  HADD2.F32 R6, -RZ, R6.H1_H1 ;  /* 0x30000006ff067230 */ /* 0x000fe40000004100 */
[----:B------:R-:W-:Y:S01]  /*81d0*/  FFMA.FTZ R8, R25, R9, R8 ;  /* 0x0000000919087223 */ /* 0x000fe20000010008 */
[----:B------:R-:W-:Y:S01]  /*81e0*/  HADD2.F32 R7, -RZ, R7.H1_H1 ;  /* 0x30000007ff077230 */ /* 0x000fe20000004100 */
[----:B------:R-:W-:Y:S01]  /*81f0*/  F2FP.F16.F32.PACK_AB R4, R15, R4 ;  /* 0x000000040f04723e */ /* 0x000fe200000000ff */
[----:B------:R-:W-:-:S02]  /*8200*/  HADD2.F32 R20, -RZ, R30.H1_H1 ;  /* 0x3000001eff147230 */ /* 0x000fc40000004100 */
[-C--:B------:R-:W-:Y:S01]  /*8210*/  FMUL.FTZ R9, R26, R6.reuse ;  /* 0x000000061a097220 */ /* 0x080fe20000410000 */
[----:B------:R-:W-:Y:S02]  /*8220*/  HADD2.F32 R21, -RZ, R32.H1_H1 ;  /* 0x30000020ff157230 */ /* 0x000fe40000004100 */
[----:B------:R-:W-:Y:S01]  /*8230*/  FMUL.FTZ R12, R27, R7 ;  /* 0x000000071b0c7220 */ /* 0x000fe20000410000 */
[----:B------:R-:W-:Y:S01]  /*8240*/  F2FP.F16.F32.PACK_AB R5, R8, R5 ;  /* 0x000000050805723e */ /* 0x000fe200000000ff */
[C---:B------:R-:W-:Y:S01]  /*8250*/  FMUL.FTZ R13, R20.reuse, R6 ;  /* 0x00000006140d7220 */ /* 0x040fe20000410000 */
[-C--:B------:R-:W-:Y:S01]  /*8260*/  FFMA.FTZ R6, R20, R10.reuse, -R9 ;  /* 0x0000000a14067223 */ /* 0x080fe20000010809 */
[C---:B------:R-:W-:Y:S01]  /*8270*/  FMUL.FTZ R14, R21.reuse, R7 ;  /* 0x00000007150e7220 */ /* 0x040fe20000410000 */
[-C--:B------:R-:W-:Y:S01]  /*8280*/  FFMA.FTZ R7, R21, R11.reuse, -R12 ;  /* 0x0000000b15077223 */ /* 0x080fe2000001080c */
[----:B------:R-:W-:Y:S02]  /*8290*/  FFMA.FTZ R13, R26, R10, R13 ;  /* 0x0000000a1a0d7223 */ /* 0x000fe4000001000d */
[----:B------:R-:W-:-:S03]  /*82a0*/  FFMA.FTZ R14, R27, R11, R14 ;  /* 0x0000000b1b0e7223 */ /* 0x000fc6000001000e */
[----:B------:R-:W-:Y:S02]  /*82b0*/  F2FP.F16.F32.PACK_AB R6, R13, R6 ;  /* 0x000000060d06723e */ /* 0x000fe400000000ff */
[----:B------:R-:W-:-:S05]  /*82c0*/  F2FP.F16.F32.PACK_AB R7, R14, R7 ;  /* 0x000000070e07723e */ /* 0x000fca00000000ff */
[----:B------:R1:W-:Y:S02]  /*82d0*/  STS.128 [R3+0x1a400], R4 ;  /* 0x01a4000403007388 */ /* 0x0003e40000000c00 */
.L_x_735:
[----:B------:R-:W-:Y:S05]  /*82e0*/  BSYNC B1 ;  /* 0x0000000000017941 */ /* 0x000fea0003800000 */
.L_x_734:
[----:B------:R-:W-:Y:S05]  /*82f0*/  @P1 BRA `(.L_x_733) ;  /* 0x0000001000941947 */ /* 0x000fea0003800000 */
[----:B-1----:R-:W1:Y:S01]  /*8300*/  LDS.128 R4, [R0+0x2000] ;  /* 0x0020000000047984 */ /* 0x002e620000000c00 */
[----:B------:R-:W-:Y:S02]  /*8310*/  HADD2.F32 R15, -RZ, R29.H0_H0 ;  /* 0x2000001dff0f7230 */ /* 0x000fe40000004100 */
[----:B------:R-:W-:Y:S02]  /*8320*/  HADD2.F32 R13, -RZ, R31.H0_H0 ;  /* 0x2000001fff0d7230 */ /* 0x000fe40000004100 */
[----:B------:R-:W-:Y:S02]  /*8330*/  HADD2.F32 R26, -RZ, R35.H0_H0 ;  /* 0x20000023ff1a7230 */ /* 0x000fe40000004100 */
[----:B------:R-:W-:Y:S02]  /*8340*/  HADD2.F32 R20, -RZ, R33.H0_H0 ;  /* 0x20000021ff147230 */ /* 0x000fe40000004100 */
[----:B------:R-:W-:Y:S02]  /*8350*/  HADD2.F32 R21, -RZ, R29.H1_H1 ;  /* 0x3000001dff157230 */ /* 0x000fe40000004100 */
[----:B------:R-:W-:-:S02]  /*8360*/  HADD2.F32 R28, -RZ, R35.H1_H1 ;  /* 0x30000023ff1c7230 */ /* 0x000fc40000004100 */
[--C-:B-1----:R-:W-:Y:S02]  /*8370*/  HADD2.F32 R3, -RZ, R4.reuse.H0_H0 ;  /* 0x20000004ff037230 */ /* 0x102fe40000004100 */
[----:B------:R-:W-:Y:S02]  /*8380*/  HADD2.F32 R4, -RZ, R4.H1_H1 ;  /* 0x30000004ff047230 */ /* 0x000fe40000004100 */
[--C-:B0-----:R-:W-:Y:S02]  /*8390*/  HADD2.F32 R8, -RZ, R5.reuse.H0_H0 ;  /* 0x20000005ff087230 */ /* 0x101fe40000004100 */
[----:B------:R-:W-:Y:S02]  /*83a0*/  HADD2.F32 R5, -RZ, R5.H1_H1 ;  /* 0x30000005ff057230 */ /* 0x000fe40000004100 */
[-C--:B------:R-:W-:Y:S01]  /*83b0*/  FMUL.FTZ R12, R15, R4.reuse ;  /* 0x000000040f0c7220 */ /* 0x080fe20000410000 */
[----:B------:R-:W-:Y:S01]  /*83c0*/  FMUL.FTZ R14, R13, R4 ;  /* 0x000000040d0e7220 */ /* 0x000fe20000410000 */
[----:B------:R-:W-:-:S02]  /*83d0*/  HADD2.F32 R9, -RZ, R6.H0_H0 ;  /* 0x20000006ff097230 */ /* 0x000fc40000004100 */
[----:B------:R-:W-:Y:S01]  /*83e0*/  FMUL.FTZ R11, R26, R5 ;  /* 0x000000051a0b7220 */ /* 0x000fe20000410000 */
[----:B------:R-:W-:Y:S01]  /*83f0*/  FFMA.FTZ R4, R13, R3, -R12 ;  /* 0x000000030d047223 */ /* 0x000fe2000001080c */
[--C-:B------:R-:W-:Y:S02]  /*8400*/  HADD2.F32 R10, -RZ, R7.reuse.H0_H0 ;  /* 0x20000007ff0a7230 */ /* 0x100fe40000004100 */
[C---:B------:R-:W-:Y:S01]  /*8410*/  FMUL.FTZ R13, R20.reuse, R5 ;  /* 0x00000005140d7220 */ /* 0x040fe20000410000 */
[----:B------:R-:W-:Y:S02]  /*8420*/  HADD2.F32 R6, -RZ, R6.H1_H1 ;  /* 0x30000006ff067230 */ /* 0x000fe40000004100 */
[----:B------:R-:W-:Y:S01]  /*8430*/  FFMA.FTZ R3, R15, R3, R14 ;  /* 0x000000030f037223 */ /* 0x000fe2000001000e */
[----:B------:R-:W-:Y:S02]  /*8440*/  HADD2.F32 R7, -RZ, R7.H1_H1 ;  /* 0x30000007ff077230 */ /* 0x000fe40000004100 */
[----:B------:R-:W-:Y:S01]  /*8450*/  FFMA.FTZ R5, R20, R8, -R11 ;  /* 0x0000000814057223 */ /* 0x000fe2000001080b */
[----:B------:R-:W-:-:S02]  /*8460*/  HADD2.F32 R15, -RZ, R31.H1_H1 ;  /* 0x3000001fff0f7230 */ /* 0x000fc40000004100 */
[----:B------:R-:W-:Y:S01]  /*8470*/  FFMA.FTZ R8, R26, R8, R13 ;  /* 0x000000081a087223 */ /* 0x000fe2000001000d */
[----:B------:R-:W-:Y:S02]  /*8480*/  HADD2.F32 R20, -RZ, R33.H1_H1 ;  /* 0x30000021ff147230 */ /* 0x000fe40000004100 */
[-C--:B------:R-:W-:Y:S01]  /*8490*/  FMUL.FTZ R12, R21, R6.reuse ;  /* 0x00000006150c7220 */ /* 0x080fe20000410000 */
[-C--:B------:R-:W-:Y:S01]  /*84a0*/  FMUL.FTZ R11, R28, R7.reuse ;  /* 0x000000071c0b7220 */ /* 0x080fe20000410000 */
[----:B------:R-:W-:Y:S01]  /*84b0*/  FMUL.FTZ R14, R15, R6 ;  /* 0x000000060f0e7220 */ /* 0x000fe20000410000 */
[----:B------:R-:W-:Y:S01]  /*84c0*/  F2FP.F16.F32.PACK_AB R4, R3, R4 ;  /* 0x000000040304723e */ /* 0x000fe200000000ff */
[C---:B------:R-:W-:Y:S01]  /*84d0*/  FMUL.FTZ R13, R20.reuse, R7 ;  /* 0x00000007140d7220 */ /* 0x040fe20000410000 */
[-C--:B------:R-:W-:Y:S01]  /*84e0*/  FFMA.FTZ R6, R15, R9.reuse, -R12 ;  /* 0x000000090f067223 */ /* 0x080fe2000001080c */
[-C--:B------:R-:W-:Y:S01]  /*84f0*/  FFMA.FTZ R7, R20, R10.reuse, -R11 ;  /* 0x0000000a14077223 */ /* 0x080fe2000001080b */
[----:B------:R-:W-:Y:S01]  /*8500*/  FFMA.FTZ R9, R21, R9, R14 ;  /* 0x0000000915097223 */ /* 0x000fe2000001000e */
[----:B------:R-:W-:Y:S01]  /*8510*/  FFMA.FTZ R10, R28, R10, R13 ;  /* 0x0000000a1c0a7223 */ /* 0x000fe2000001000d */
[----:B------:R-:W-:-:S03]  /*8520*/  F2FP.F16.F32.PACK_AB R5, R8, R5 ;  /* 0x000000050805723e */ /* 0x000fc600000000ff */
[----:B------:R-:W-:Y:S02]  /*8530*/  F2FP.F16.F32.PACK_AB R6, R9, R6 ;  /* 0x000000060906723e */ /* 0x000fe400000000ff */
[----:B------:R-:W-:-:S05]  /*8540*/  F2FP.F16.F32.PACK_AB R7, R10, R7 ;  /* 0x000000070a07723e */ /* 0x000fca00000000ff */
[----:B------:R2:W-:Y:S01]  /*8550*/  STS.128 [R0+0x2000], R4 ;  /* 0x0020000400007388 */ /* 0x0005e20000000c00 */
[----:B------:R-:W-:Y:S05]  /*8560*/  BRA `(.L_x_733) ;  /* 0x0000000c00f87947 */ /* 0x000fea0003800000 */
.L_x_723:
[----:B------:R-:W-:-:S03]  /*8570*/  UMOV UR4, 0xffffffff ;  /* 0xffffffff00047882 */ /* 0x000fc60000000000 */
[----:B------:R-:W-:Y:S05]  /*8580*/  BRA.DIV UR4, `(.L_x_736) ;  /* 0x0000012204f47947 */ /* 0x000fea000b800000 */
[----:B------:R1:W2:Y:S04]  /*8590*/  SHFL.IDX PT, R0, R27, RZ, 0x1c1f ;  /* 0x001c1fff1b007589 */ /* 0x0002a800000e0000 */
[----:B------:R1:W3:Y:S04]  /*85a0*/  SHFL.IDX PT, R3, R26, RZ, 0x1c1f ;  /* 0x001c1fff1a037589 */ /* 0x0002e800000e0000 */
[----:B------:R1:W4:Y:S04]  /*85b0*/  SHFL.IDX PT, R20, R25, RZ, 0x1c1f ;  /* 0x001c1fff19147589 */ /* 0x00032800000e0000 */
[----:B------:R1:W0:Y:S02]  /*85c0*/  SHFL.IDX PT, R14, R28, RZ, 0x1c1f ;  /* 0x001c1fff1c0e7589 */ /* 0x00022400000e0000 */
.L_x_963:
[----:B------:R-:W5:Y:S01]  /*85d0*/  LDL R6, [R1+0x38] ;  /* 0x0000380001067983 */ /* 0x000f620000100800 */
[----:B------:R-:W-:Y:S01]  /*85e0*/  ULDC UR4, c[0x0][0x448] ;  /* 0x0001120000047ab9 */ /* 0x000fe20000000800 */
[----:B------:R-:W-:Y:S01]  /*85f0*/  BSSY B1, `(.L_x_737) ;  /* 0x0000019000017945 */ /* 0x000fe20003800000 */
[----:B------:R-:W-:Y:S01]  /*8600*/  IMAD R21, R48, UR4, RZ ;  /* 0x0000000430157c24 */ /* 0x000fe2000f8e02ff */
[----:B------:R-:W-:Y:S02]  /*8610*/  CS2R R10, SRZ ;  /* 0x00000000000a7805 */ /* 0x000fe4000001ff00 */
[----:B------:R-:W-:Y:S02]  /*8620*/  CS2R R8, SRZ ;  /* 0x0000000000087805 */ /* 0x000fe4000001ff00 */
[----:B------:R-:W-:Y:S01]  /*8630*/  ISETP.GE.AND P0, PT, R4, R21, PT ;  /* 0x000000150400720c */ /* 0x000fe20003f06270 */
[----:B------:R-:W-:Y:S01]  /*8640*/  IMAD R21, R49, -0x80, R21 ;  /* 0xffffff8031157824 */ /* 0x000fe200078e0215 */
[----:B-----5:R-:W-:-:S04]  /*8650*/  LEA.HI R5, R6, R6, RZ, 0x1 ;  /* 0x0000000606057211 */ /* 0x020fc800078f08ff */
[----:B------:R-:W-:-:S05]  /*8660*/  LOP3.LUT R5, R5, 0xfffffffe, RZ, 0xc0, !PT ;  /* 0xfffffffe05057812 */ /* 0x000fca00078ec0ff */
[----:B-1----:R-:W-:Y:S01]  /*8670*/  IMAD.IADD R26, R6, 0x1, -R5 ;  /* 0x00000001061a7824 */ /* 0x002fe200078e0a05 */
[----:B------:R-:W-:Y:S02]  /*8680*/  CS2R R6, SRZ ;  /* 0x0000000000067805 */ /* 0x000fe4000001ff00 */
[----:B------:R-:W-:Y:S02]  /*8690*/  CS2R R4, SRZ ;  /* 0x0000000000047805 */ /* 0x000fe4000001ff00 */
[----:B------:R-:W-:Y:S01]  /*86a0*/  SHF.L.U32 R26, R26, 0x1f, RZ ;  /* 0x0000001f1a1a7819 */ /* 0x000fe200000006ff */
[----:B------:R-:W-:Y:S06]  /*86b0*/  @P0 BRA `(.L_x_738) ;  /* 0x0000000000300947 */ /* 0x000fec0003800000 */
[----:B------:R-:W-:Y:S01]  /*86c0*/  ULDC UR4, c[0x0][0x3f4] ;  /* 0x0000fd0000047ab9 */ /* 0x000fe20000000800 */
[C---:B------:R-:W-:Y:S01]  /*86d0*/  IMAD.SHL.U32 R15, R16.reuse, 0x2, RZ ;  /* 0x00000002100f7824 */ /* 0x040fe200078e00ff */
[C---:B------:R-:W-:Y:S02]  /*86e0*/  ISETP.GE.AND P2, PT, R16.reuse, UR4, PT ;  /* 0x0000000410007c0c */ /* 0x040fe4000bf46270 */
[----:B------:R-:W-:Y:S02]  /*86f0*/  SHF.L.U64.HI R7, R16, 0x1, R17 ;  /* 0x0000000110077819 */ /* 0x000fe40000010211 */
[-C--:B---3--:R-:W-:Y:S02]  /*8700*/  IADD3 R12, P0, R3, R15.reuse, RZ ;  /* 0x0000000f030c7210 */ /* 0x088fe40007f1e0ff */
[----:B0-----:R-:W-:-:S03]  /*8710*/  IADD3 R14, P1, R14, R15, RZ ;  /* 0x0000000f0e0e7210 */ /* 0x001fc60007f3e0ff */
[--C-:B--2---:R-:W-:Y:S02]  /*8720*/  IMAD.X R13, R0, 0x1, R7.reuse, P0 ;  /* 0x00000001000d7824 */ /* 0x104fe400000e0607 */
[----:B----4-:R-:W-:Y:S01]  /*8730*/  IMAD.X R15, R20, 0x1, R7, P1 ;  /* 0x00000001140f7824 */ /* 0x010fe200008e0607 */
[----:B------:R-:W-:Y:S01]  /*8740*/  CS2R R6, SRZ ;  /* 0x0000000000067805 */ /* 0x000fe2000001ff00 */
[----:B------:R-:W-:Y:S06]  /*8750*/  @P2 BRA `(.L_x_738) ;  /* 0x0000000000082947 */ /* 0x000fec0003800000 */
[----:B------:R1:W5:Y:S04]  /*8760*/  LD.E.128 R8, desc[UR40][R12.64] ;  /* 0x000000280c087980 */ /* 0x000368000c101d00 */
[----:B------:R1:W5:Y:S02]  /*8770*/  LD.E.128 R4, desc[UR40][R14.64] ;  /* 0x000000280e047980 */ /* 0x000364000c101d00 */
.L_x_738:
[----:B------:R-:W-:Y:S05]  /*8780*/  BSYNC B1 ;  /* 0x0000000000017941 */ /* 0x000fea0003800000 */
.L_x_737:
[----:B------:R-:W4:Y:S01]  /*8790*/  SYNCS.PHASECHK.TRANS64.TRYWAIT P1, [R19+URZ+0x22800], R26 ;  /* 0x0228001a130075a7 */ /* 0x000f22000802017f */
[----:B-----5:R-:W-:Y:S01]  /*87a0*/  MOV R40, R8 ;  /* 0x0000000800287202 */ /* 0x020fe20000000f00 */
[--C-:B-1----:R-:W-:Y:S01]  /*87b0*/  IMAD.MOV.U32 R12, RZ, RZ, R9.reuse ;  /* 0x000000ffff0c7224 */ /* 0x102fe200078e0009 */
[--C-:B------:R-:W-:Y:S01]  /*87c0*/  SHF.R.U64 R41, R8, 0x10, R9.reuse ;  /* 0x0000001008297819 */ /* 0x100fe20000001209 */
[----:B--2---:R-:W-:Y:S01]  /*87d0*/  IMAD.MOV.U32 R0, RZ, RZ, R4 ;  /* 0x000000ffff007224 */ /* 0x004fe200078e0004 */
[----:B0-----:R-:W-:Y:S01]  /*87e0*/  SHF.R.U32.HI R13, RZ, 0x10, R9 ;  /* 0x00000010ff0d7819 */ /* 0x001fe20000011609 */
[----:B------:R-:W-:Y:S01]  /*87f0*/  IMAD.MOV.U32 R37, RZ, RZ, R6 ;  /* 0x000000ffff257224 */ /* 0x000fe200078e0006 */
[----:B------:R-:W-:Y:S01]  /*8800*/  SHF.R.U64 R43, R4, 0x10, R5 ;  /* 0x00000010042b7819 */ /* 0x000fe20000001205 */
[----:B------:R-:W-:Y:S01]  /*8810*/  IMAD.MOV.U32 R39, RZ, RZ, R10 ;  /* 0x000000ffff277224 */ /* 0x000fe200078e000a */
[--C-:B------:R-:W-:Y:S01]  /*8820*/  SHF.R.U64 R42, R10, 0x10, R11.reuse ;  /* 0x000000100a2a7819 */ /* 0x100fe2000000120b */
[----:B------:R-:W-:Y:S01]  /*8830*/  IMAD.MOV.U32 R9, RZ, RZ, R11 ;  /* 0x000000ffff097224 */ /* 0x000fe200078e000b */
[--C-:B------:R-:W-:Y:S01]  /*8840*/  SHF.R.U32.HI R4, RZ, 0x10, R5.reuse ;  /* 0x00000010ff047819 */ /* 0x100fe20000011605 */
[----:B------:R-:W-:Y:S01]  /*8850*/  IMAD.MOV.U32 R8, RZ, RZ, R5 ;  /* 0x000000ffff087224 */ /* 0x000fe200078e0005 */
[----:B------:R-:W-:Y:S01]  /*8860*/  VIMNMX R21, R21, 0x80, PT ;  /* 0x0000008015157848 */ /* 0x000fe20003fe0100 */
[----:B------:R-:W-:Y:S01]  /*8870*/  IMAD.MOV.U32 R38, RZ, RZ, R7 ;  /* 0x000000ffff267224 */ /* 0x000fe200078e0007 */
[----:B------:R-:W-:Y:S01]  /*8880*/  SHF.R.U32.HI R10, RZ, 0x10, R11 ;  /* 0x00000010ff0a7819 */ /* 0x000fe2000001160b */
[----:B---3--:R-:W0:Y:S01]  /*8890*/  LDC R3, c[0x0][0x3f4] ;  /* 0x0000fd00ff037b82 */ /* 0x008e220000000800 */
[----:B------:R-:W-:Y:S01]  /*88a0*/  VIADD R14, R204, 0x40 ;  /* 0x00000040cc0e7836 */ /* 0x000fe20000000000 */
[--C-:B------:R-:W-:Y:S01]  /*88b0*/  SHF.R.U64 R44, R6, 0x10, R7.reuse ;  /* 0x00000010062c7819 */ /* 0x100fe20000001207 */
[----:B------:R-:W-:Y:S01]  /*88c0*/  BSSY B1, `(.L_x_739) ;  /* 0x000000f000017945 */ /* 0x000fe20003800000 */
[----:B------:R-:W-:-:S02]  /*88d0*/  SHF.R.U32.HI R5, RZ, 0x10, R7 ;  /* 0x00000010ff057819 */ /* 0x000fc40000011607 */
[----:B------:R-:W-:Y:S02]  /*88e0*/  PRMT R37, R37, 0x5410, R0 ;  /* 0x0000541025257816 */ /* 0x000fe40000000000 */
[----:B------:R-:W-:Y:S02]  /*88f0*/  PRMT R40, R40, 0x5410, R12 ;  /* 0x0000541028287816 */ /* 0x000fe4000000000c */
[----:B------:R-:W-:Y:S02]  /*8900*/  PRMT R41, R41, 0x5410, R13 ;  /* 0x0000541029297816 */ /* 0x000fe4000000000d */
[----:B------:R-:W-:Y:S02]  /*8910*/  PRMT R39, R39, 0x5410, R9 ;  /* 0x0000541027277816 */ /* 0x000fe40000000009 */
[----:B------:R-:W-:Y:S02]  /*8920*/  PRMT R42, R42, 0x5410, R10 ;  /* 0x000054102a2a7816 */ /* 0x000fe4000000000a */
[----:B------:R-:W-:-:S02]  /*8930*/  PRMT R38, R38, 0x5410, R8 ;  /* 0x0000541026267816 */ /* 0x000fc40000000008 */
[----:B------:R-:W-:Y:S02]  /*8940*/  PRMT R43, R43, 0x5410, R4 ;  /* 0x000054102b2b7816 */ /* 0x000fe40000000004 */
[----:B------:R-:W-:Y:S02]  /*8950*/  PRMT R44, R44, 0x5410, R5 ;  /* 0x000054102c2c7816 */ /* 0x000fe40000000005 */
[C---:B0-----:R-:W-:Y:S01]  /*8960*/  ISETP.GE.AND P0, PT, R16.reuse, R3, PT ;  /* 0x000000031000720c */ /* 0x041fe20003f06270 */
[----:B------:R-:W-:-:S03]  /*8970*/  IMAD.IADD R0, R16, 0x1, R3 ;  /* 0x0000000110007824 */ /* 0x000fc600078e0203 */
[-C--:B------:R-:W-:Y:S02]  /*8980*/  ISETP.GE.OR P2, PT, R204, R21.reuse, P0 ;  /* 0x00000015cc00720c */ /* 0x080fe40000746670 */
[----:B------:R-:W-:Y:S01]  /*8990*/  ISETP.GE.OR P0, PT, R14, R21, P0 ;  /* 0x000000150e00720c */ /* 0x000fe20000706670 */
[----:B----4-:R-:W-:-:S12]  /*89a0*/  @!P1 BRA `(.L_x_740) ;  /* 0x00000120005c9947 */ /* 0x010fd80003800000 */
.L_x_964:
[----:B------:R-:W-:Y:S05]  /*89b0*/  BSYNC B1 ;  /* 0x0000000000017941 */ /* 0x000fea0003800000 */
.L_x_739:
[----:B------:R-:W-:Y:S01]  /*89c0*/  BSSY B1, `(.L_x_741) ;  /* 0x000005f000017945 */ /* 0x000fe20003800000 */
[----:B------:R-:W-:-:S03]  /*89d0*/  LOP3.LUT R0, R0, 0x38, RZ, 0xc0, !PT ;  /* 0x0000003800007812 */ /* 0x000fc600078ec0ff */
[----:B------:R-:W-:Y:S05]  /*89e0*/  @P2 BRA `(.L_x_742) ;  /* 0x0000000400702947 */ /* 0x000fea0003800000 */
[----:B------:R-:W2:Y:S01]  /*89f0*/  LDL R8, [R1+0x14] ;  /* 0x0000140001087983 */ /* 0x000ea20000100800 */
[----:B------:R-:W-:Y:S01]  /*8a00*/  LEA.HI R29, R29, R30, RZ, 0x2 ;  /* 0x0000001e1d1d7211 */ /* 0x000fe200078f10ff */
[----:B0-----:R-:W-:Y:S02]  /*8a10*/  HADD2.F32 R26, -RZ, R40.H0_H0 ;  /* 0x20000028ff1a7230 */ /* 0x001fe40000004100 */
[----:B------:R-:W-:Y:S01]  /*8a20*/  HADD2.F32 R28, -RZ, R37.H1_H1 ;  /* 0x30000025ff1c7230 */ /* 0x000fe20000004100 */
[----:B------:R-:W-:Y:S01]  /*8a30*/  SHF.R.S32.HI R29, RZ, 0x1f, R29 ;  /* 0x0000001fff1d7819 */ /* 0x000fe2000001141d */
[----:B------:R-:W-:-:S03]  /*8a40*/  HADD2.F32 R27, -RZ, R43.H0_H0 ;  /* 0x2000002bff1b7230 */ /* 0x000fc60000004100 */
[----:B------:R-:W-:-:S04]  /*8a50*/  LEA.HI R29, R29, R204, RZ, 0x3 ;  /* 0x000000cc1d1d7211 */ /* 0x000fc800078f18ff */
[----:B------:R-:W-:-:S05]  /*8a60*/  LOP3.LUT R29, R29, 0xfffffff8, RZ, 0xc0, !PT ;  /* 0xfffffff81d1d7812 */ /* 0x000fca00078ec0ff */
[----:B------:R-:W-:Y:S02]  /*8a70*/  IMAD.IADD R3, R204, 0x1, -R29 ;  /* 0x00000001cc037824 */ /* 0x000fe400078e0a1d */
[----:B------:R-:W-:Y:S02]  /*8a80*/  HADD2.F32 R29, -RZ, R38.H1_H1 ;  /* 0x30000026ff1d7230 */ /* 0x000fe40000004100 */
[----:B------:R-:W-:-:S05]  /*8a90*/  IMAD.SHL.U32 R3, R3, 0x40, RZ ;  /* 0x0000004003037824 */ /* 0x000fca00078e00ff */
[----:B------:R-:W-:-:S04]  /*8aa0*/  LOP3.LUT R5, R3, 0x1c0, RZ, 0xc0, !PT ;  /* 0x000001c003057812 */ /* 0x000fc800078ec0ff */
[----:B------:R-:W-:Y:S02]  /*8ab0*/  LOP3.LUT R3, R5, 0x38, R16, 0xf8, !PT ;  /* 0x0000003805037812 */ /* 0x000fe400078ef810 */
[----:B------:R-:W-:-:S04]  /*8ac0*/  SHF.R.U32.HI R6, RZ, 0x3, R5 ;  /* 0x00000003ff067819 */ /* 0x000fc80000011605 */
[----:B------:R-:W-:-:S05]  /*8ad0*/  LOP3.LUT R3, R3, R6, RZ, 0x3c, !PT ;  /* 0x0000000603037212 */ /* 0x000fca00078e3cff */
[----:B--2---:R-:W-:Y:S01]  /*8ae0*/  IMAD R4, R8, 0x200, R3 ;  /* 0x0000020008047824 */ /* 0x004fe200078e0203 */
[----:B------:R-:W-:-:S04]  /*8af0*/  LOP3.LUT R3, R6, R0, R5, 0x1e, !PT ;  /* 0x0000000006037212 */ /* 0x000fc800078e1e05 */
[----:B------:R-:W-:Y:S01]  /*8b00*/  LEA R35, R4, R19, 0x1 ;  /* 0x0000001304237211 */ /* 0x000fe200078e08ff */
[----:B------:R-:W-:-:S04]  /*8b10*/  IMAD R8, R8, 0x200, R3 ;  /* 0x0000020008087824 */ /* 0x000fc800078e0203 */
[----:B------:R-:W-:Y:S01]  /*8b20*/  IMAD R36, R8, 0x2, R19 ;  /* 0x0000000208247824 */ /* 0x000fe200078e0213 */
[----:B------:R-:W0:Y:S04]  /*8b30*/  LDS.128 R4, [R35+0x18400] ;  /* 0x0184000023047984 */ /* 0x000e280000000c00 */
[----:B------:R-:W1:Y:S01]  /*8b40*/  LDS.128 R8, [R36+0x18400] ;  /* 0x0184000024087984 */ /* 0x000e620000000c00 */
[--C-:B0-----:R-:W-:Y:S02]  /*8b50*/  HADD2.F32 R3, -RZ, R4.reuse.H0_H0 ;  /* 0x20000004ff037230 */ /* 0x101fe40000004100 */
[----:B------:R-:W-:Y:S02]  /*8b60*/  HADD2.F32 R4, -RZ, R4.H1_H1 ;  /* 0x30000004ff047230 */ /* 0x000fe40000004100 */
[----:B-1----:R-:W-:-:S02]  /*8b70*/  HADD2.F32 R15, -RZ, R8.H0_H0 ;  /* 0x20000008ff0f7230 */ /* 0x002fc40000004100 */
[----:B------:R-:W-:Y:S02]  /*8b80*/  HADD2.F32 R8, -RZ, R8.H1_H1 ;  /* 0x30000008ff087230 */ /* 0x000fe40000004100 */
[----:B------:R-:W-:Y:S02]  /*8b90*/  HADD2.F32 R20, -RZ, R9.H0_H0 ;  /* 0x20000009ff147230 */ /* 0x000fe40000004100 */
[C---:B------:R-:W-:Y:S01]  /*8ba0*/  FMUL.FTZ R30, R15.reuse, R28 ;  /* 0x0000001c0f1e7220 */ /* 0x040fe20000410000 */
[-C--:B------:R-:W-:Y:S01]  /*8bb0*/  FMUL.FTZ R32, R15, R26.reuse ;  /* 0x0000001a0f207220 */ /* 0x080fe20000410000 */
[----:B------:R-:W-:Y:S02]  /*8bc0*/  HADD2.F32 R15, -RZ, R41.H0_H0 ;  /* 0x20000029ff0f7230 */ /* 0x000fe40000004100 */
[----:B------:R-:W-:Y:S01]  /*8bd0*/  FMUL.FTZ R31, R8, R27 ;  /* 0x0000001b081f7220 */ /* 0x000fe20000410000 */
[C---:B------:R-:W-:Y:S01]  /*8be0*/  FFMA.FTZ R30, R3.reuse, R26, -R30 ;  /* 0x0000001a031e7223 */ /* 0x040fe2000001081e */
[----:B------:R-:W-:Y:S01]  /*8bf0*/  FFMA.FTZ R32, R3, R28, R32 ;  /* 0x0000001c03207223 */ /* 0x000fe20000010020 */
[----:B------:R-:W-:-:S02]  /*8c00*/  HADD2.F32 R3, -RZ, R40.H1_H1 ;  /* 0x30000028ff037230 */ /* 0x000fc40000004100 */
[-C--:B------:R-:W-:Y:S01]  /*8c10*/  FMUL.FTZ R33, R8, R15.reuse ;  /* 0x0000000f08217220 */ /* 0x080fe20000410000 */
[----:B------:R-:W-:Y:S01]  /*8c20*/  FFMA.FTZ R31, R4, R15, -R31 ;  /* 0x0000000f041f7223 */ /* 0x000fe2000001081f */
[----:B------:R-:W-:Y:S02]  /*8c30*/  HADD2.F32 R12, -RZ, R5.H0_H0 ;  /* 0x20000005ff0c7230 */ /* 0x000fe40000004100 */
[C---:B------:R-:W-:Y:S01]  /*8c40*/  FMUL.FTZ R15, R20.reuse, R29 ;  /* 0x0000001d140f7220 */ /* 0x040fe20000410000 */
[----:B------:R-:W-:Y:S02]  /*8c50*/  HADD2.F32 R9, -RZ, R9.H1_H1 ;  /* 0x30000009ff097230 */ /* 0x000fe40000004100 */
[----:B------:R-:W-:Y:S01]  /*8c60*/  FMUL.FTZ R20, R20, R3 ;  /* 0x0000000314147220 */ /* 0x000fe20000410000 */
[----:B------:R-:W-:Y:S02]  /*8c70*/  HADD2.F32 R26, -RZ, R43.H1_H1 ;  /* 0x3000002bff1a7230 */ /* 0x000fe40000004100 */
[----:B------:R-:W-:Y:S01]  /*8c80*/  FFMA.FTZ R33, R4, R27, R33 ;  /* 0x0000001b04217223 */ /* 0x000fe20000010021 */
[----:B------:R-:W-:-:S02]  /*8c90*/  HADD2.F32 R4, -RZ, R41.H1_H1 ;  /* 0x30000029ff047230 */ /* 0x000fc40000004100 */
[C---:B------:R-:W-:Y:S01]  /*8ca0*/  FFMA.FTZ R15, R12.reuse, R3, -R15 ;  /* 0x000000030c0f7223 */ /* 0x040fe2000001080f */
[----:B------:R-:W-:Y:S02]  /*8cb0*/  HADD2.F32 R5, -RZ, R5.H1_H1 ;  /* 0x30000005ff057230 */ /* 0x000fe40000004100 */
[----:B------:R-:W-:Y:S01]  /*8cc0*/  FFMA.FTZ R20, R12, R29, R20 ;  /* 0x0000001d0c147223 */ /* 0x000fe20000010014 */
[----:B------:R-:W-:Y:S02]  /*8cd0*/  HADD2.F32 R21, -RZ, R10.H0_H0 ;  /* 0x2000000aff157230 */ /* 0x000fe40000004100 */
[C---:B------:R-:W-:Y:S01]  /*8ce0*/  FMUL.FTZ R28, R9.reuse, R26 ;  /* 0x0000001a091c7220 */ /* 0x040fe20000410000 */
[----:B------:R-:W-:Y:S02]  /*8cf0*/  HADD2.F32 R8, -RZ, R39.H0_H0 ;  /* 0x20000027ff087230 */ /* 0x000fe40000004100 */
[----:B------:R-:W-:Y:S01]  /*8d00*/  FMUL.FTZ R34, R9, R4 ;  /* 0x0000000409227220 */ /* 0x000fe20000410000 */
[----:B------:R-:W-:-:S02]  /*8d10*/  HADD2.F32 R12, -RZ, R37.H0_H0 ;  /* 0x20000025ff0c7230 */ /* 0x000fc40000004100 */
[----:B------:R-:W-:Y:S01]  /*8d20*/  FFMA.FTZ R28, R5, R4, -R28 ;  /* 0x00000004051c7223 */ /* 0x000fe2000001081c */
[----:B------:R-:W-:Y:S02]  /*8d30*/  HADD2.F32 R10, -RZ, R10.H1_H1 ;  /* 0x3000000aff0a7230 */ /* 0x000fe40000004100 */
[C---:B------:R-:W-:Y:S01]  /*8d40*/  FMUL.FTZ R27, R21.reuse, R8 ;  /* 0x00000008151b7220 */ /* 0x040fe20000410000 */
[----:B------:R-:W-:Y:S02]  /*8d50*/  HADD2.F32 R9, -RZ, R44.H0_H0 ;  /* 0x2000002cff097230 */ /* 0x000fe40000004100 */
[----:B------:R-:W-:Y:S01]  /*8d60*/  FMUL.FTZ R4, R21, R12 ;  /* 0x0000000c15047220 */ /* 0x000fe20000410000 */
[--C-:B------:R-:W-:Y:S02]  /*8d70*/  HADD2.F32 R13, -RZ, R6.reuse.H0_H0 ;  /* 0x20000006ff0d7230 */ /* 0x100fe40000004100 */
[----:B------:R-:W-:Y:S01]  /*8d80*/  FFMA.FTZ R21, R5, R26, R34 ;  /* 0x0000001a05157223 */ /* 0x000fe20000010022 */
[----:B------:R-:W-:-:S02]  /*8d90*/  HADD2.F32 R6, -RZ, R6.H1_H1 ;  /* 0x30000006ff067230 */ /* 0x000fc40000004100 */
[C---:B------:R-:W-:Y:S01]  /*8da0*/  FMUL.FTZ R5, R10.reuse, R9 ;  /* 0x000000090a057220 */ /* 0x040fe20000410000 */
[----:B------:R-:W-:Y:S02]  /*8db0*/  HADD2.F32 R3, -RZ, R42.H0_H0 ;  /* 0x2000002aff037230 */ /* 0x000fe40000004100 */
[C---:B------:R-:W-:Y:S01]  /*8dc0*/  FFMA.FTZ R26, R13.reuse, R8, -R4 ;  /* 0x000000080d1a7223 */ /* 0x040fe20000010804 */
[----:B------:R-:W-:Y:S01]  /*8dd0*/  FFMA.FTZ R27, R13, R12, R27 ;  /* 0x0000000c0d1b7223 */ /* 0x000fe2000001001b */
[--C-:B------:R-:W-:Y:S02]  /*8de0*/  HADD2.F32 R25, -RZ, R11.reuse.H0_H0 ;  /* 0x2000000bff197230 */ /* 0x100fe40000004100 */
[-C--:B------:R-:W-:Y:S01]  /*8df0*/  FMUL.FTZ R29, R10, R3.reuse ;  /* 0x000000030a1d7220 */ /* 0x080fe20000410000 */
[----:B------:R-:W-:Y:S01]  /*8e00*/  FFMA.FTZ R13, R6, R3, -R5 ;  /* 0x00000003060d7223 */ /* 0x000fe20000010805 */
[----:B------:R-:W-:Y:S02]  /*8e10*/  HADD2.F32 R11, -RZ, R11.H1_H1 ;  /* 0x3000000bff0b7230 */ /* 0x000fe40000004100 */
[----:B------:R-:W-:-:S02]  /*8e20*/  HADD2.F32 R5, -RZ, R38.H0_H0 ;  /* 0x20000026ff057230 */ /* 0x000fc40000004100 */
[----:B------:R-:W-:Y:S01]  /*8e30*/  FFMA.FTZ R10, R6, R9, R29 ;  /* 0x00000009060a7223 */ /* 0x000fe2000001001d */
[----:B------:R-:W-:Y:S02]  /*8e40*/  HADD2.F32 R3, -RZ, R39.H1_H1 ;  /* 0x30000027ff037230 */ /* 0x000fe40000004100 */
[----:B------:R-:W-:Y:S02]  /*8e50*/  HADD2.F32 R8, -RZ, R44.H1_H1 ;  /* 0x3000002cff087230 */ /* 0x000fe40000004100 */
[C---:B------:R-:W-:Y:S01]  /*8e60*/  FMUL.FTZ R9, R25.reuse, R5 ;  /* 0x0000000519097220 */ /* 0x040fe20000410000 */
[----:B------:R-:W-:Y:S02]  /*8e70*/  HADD2.F32 R4, -RZ, R42.H1_H1 ;  /* 0x3000002aff047230 */ /* 0x000fe40000004100 */
[----:B------:R-:W-:Y:S01]  /*8e80*/  FMUL.FTZ R6, R25, R3 ;  /* 0x0000000319067220 */ /* 0x000fe20000410000 */
[--C-:B------:R-:W-:Y:S02]  /*8e90*/  HADD2.F32 R14, -RZ, R7.reuse.H0_H0 ;  /* 0x20000007ff0e7230 */ /* 0x100fe40000004100 */
[----:B------:R-:W-:Y:S01]  /*8ea0*/  FMUL.FTZ R12, R11, R8 ;  /* 0x000000080b0c7220 */ /* 0x000fe20000410000 */
[----:B------:R-:W-:-:S02]  /*8eb0*/  HADD2.F32 R7, -RZ, R7.H1_H1 ;  /* 0x30000007ff077230 */ /* 0x000fc40000004100 */
[-C--:B------:R-:W-:Y:S01]  /*8ec0*/  FMUL.FTZ R25, R11, R4.reuse ;  /* 0x000000040b197220 */ /* 0x080fe20000410000 */
[----:B------:R-:W-:Y:S01]  /*8ed0*/  F2FP.F16.F32.PACK_AB R10, R10, R27 ;  /* 0x0000001b0a0a723e */ /* 0x000fe200000000ff */
[C---:B------:R-:W-:Y:S01]  /*8ee0*/  FFMA.FTZ R3, R14.reuse, R3, -R9 ;  /* 0x000000030e037223 */ /* 0x040fe20000010809 */
[----:B------:R-:W-:Y:S01]  /*8ef0*/  FFMA.FTZ R11, R14, R5, R6 ;  /* 0x000000050e0b7223 */ /* 0x000fe20000010006 */
[C---:B------:R-:W-:Y:S01]  /*8f00*/  FFMA.FTZ R12, R7.reuse, R4, -R12 ;  /* 0x00000004070c7223 */ /* 0x040fe2000001080c */
[----:B------:R-:W-:Y:S01]  /*8f10*/  FFMA.FTZ R14, R7, R8, R25 ;  /* 0x00000008070e7223 */ /* 0x000fe20000010019 */
[----:B------:R-:W-:Y:S02]  /*8f20*/  F2FP.F16.F32.PACK_AB R4, R31, R30 ;  /* 0x0000001e1f04723e */ /* 0x000fe400000000ff */
[----:B------:R-:W-:Y:S02]  /*8f30*/  F2FP.F16.F32.PACK_AB R5, R28, R15 ;  /* 0x0000000f1c05723e */ /* 0x000fe400000000ff */
[----:B------:R-:W-:-:S02]  /*8f40*/  F2FP.F16.F32.PACK_AB R6, R13, R26 ;  /* 0x0000001a0d06723e */ /* 0x000fc400000000ff */
[----:B------:R-:W-:Y:S02]  /*8f50*/  F2FP.F16.F32.PACK_AB R7, R12, R3 ;  /* 0x000000030c07723e */ /* 0x000fe400000000ff */
[----:B------:R-:W-:Y:S02]  /*8f60*/  F2FP.F16.F32.PACK_AB R8, R33, R32 ;  /* 0x000000202108723e */ /* 0x000fe400000000ff */
[----:B------:R-:W-:Y:S01]  /*8f70*/  F2FP.F16.F32.PACK_AB R9, R21, R20 ;  /* 0x000000141509723e */ /* 0x000fe200000000ff */
[----:B------:R1:W-:Y:S01]  /*8f80*/  STS.128 [R35+0x18400], R4 ;  /* 0x0184000423007388 */ /* 0x0003e20000000c00 */
[----:B------:R-:W-:-:S05]  /*8f90*/  F2FP.F16.F32.PACK_AB R11, R14, R11 ;  /* 0x0000000b0e0b723e */ /* 0x000fca00000000ff */
[----:B------:R1:W-:Y:S02]  /*8fa0*/  STS.128 [R36+0x18400], R8 ;  /* 0x0184000824007388 */ /* 0x0003e40000000c00 */
.L_x_742:
[----:B------:R-:W-:Y:S05]  /*8fb0*/  BSYNC B1 ;  /* 0x0000000000017941 */ /* 0x000fea0003800000 */
.L_x_741:
[----:B------:R-:W-:Y:S05]  /*8fc0*/  @P0 BRA `(.L_x_733) ;  /* 0x0000000400600947 */ /* 0x000fea0003800000 */
[----:B------:R-:W2:Y:S01]  /*8fd0*/  LDL R3, [R1+0x18] ;  /* 0x0000180001037983 */ /* 0x000ea20000100800 */
[C---:B-1----:R-:W-:Y:S02]  /*8fe0*/  VIADD R4, R204.reuse, 0x40 ;  /* 0x00000040cc047836 */ /* 0x042fe40000000000 */
[----:B------:R-:W-:Y:S01]  /*8ff0*/  VIADD R5, R204, 0x40 ;  /* 0x00000040cc057836 */ /* 0x000fe20000000000 */
[----:B------:R-:W3:Y:S01]  /*9000*/  LDL R45, [R1+0x148] ;  /* 0x00014800012d7983 */ /* 0x000ee20000100800 */
[----:B------:R-:W-:Y:S02]  /*9010*/  IMAD.SHL.U32 R4, R4, 0x40, RZ ;  /* 0x0000004004047824 */ /* 0x000fe400078e00ff */
[----:B------:R-:W-:-:S03]  /*9020*/  IMAD.SHL.U32 R5, R5, 0x40, RZ ;  /* 0x0000004005057824 */ /* 0x000fc600078e00ff */
[----:B------:R-:W-:Y:S02]  /*9030*/  LOP3.LUT R4, R4, 0x1c0, RZ, 0xc0, !PT ;  /* 0x000001c004047812 */ /* 0x000fe400078ec0ff */
[----:B------:R-:W-:Y:S02]  /*9040*/  LOP3.LUT R5, R5, 0x1c0, RZ, 0xc0, !PT ;  /* 0x000001c005057812 */ /* 0x000fe400078ec0ff */
[----:B------:R-:W-:-:S04]  /*9050*/  SHF.R.U32.HI R4, RZ, 0x3, R4 ;  /* 0x00000003ff047819 */ /* 0x000fc80000011604 */
[----:B------:R-:W-:Y:S01]  /*9060*/  LOP3.LUT R0, R4, R0, R5, 0x1e, !PT ;  /* 0x0000000004007212 */ /* 0x000fe200078e1e05 */
[----:B------:R-:W-:Y:S02]  /*9070*/  HADD2.F32 R27, -RZ, R40.H0_H0 ;  /* 0x20000028ff1b7230 */ /* 0x000fe40000004100 */
[----:B------:R-:W-:Y:S02]  /*9080*/  HADD2.F32 R29, -RZ, R37.H1_H1 ;  /* 0x30000025ff1d7230 */ /* 0x000fe40000004100 */
[----:B------:R-:W-:Y:S02]  /*9090*/  HADD2.F32 R34, -RZ, R43.H0_H0 ;  /* 0x2000002bff227230 */ /* 0x000fe40000004100 */
[----:B------:R-:W-:Y:S02]  /*90a0*/  HADD2.F32 R30, -RZ, R41.H0_H0 ;  /* 0x20000029ff1e7230 */ /* 0x000fe40000004100 */
[----:B------:R-:W-:Y:S02]  /*90b0*/  HADD2.F32 R36, -RZ, R38.H1_H1 ;  /* 0x30000026ff247230 */ /* 0x000fe40000004100 */
[----:B------:R-:W-:-:S02]  /*90c0*/  HADD2.F32 R32, -RZ, R40.H1_H1 ;  /* 0x30000028ff207230 */ /* 0x000fc40000004100 */
[----:B------:R-:W-:Y:S02]  /*90d0*/  HADD2.F32 R35, -RZ, R43.H1_H1 ;  /* 0x3000002bff237230 */ /* 0x000fe40000004100 */
[----:B------:R-:W-:Y:S02]  /*90e0*/  HADD2.F32 R31, -RZ, R41.H1_H1 ;  /* 0x30000029ff1f7230 */ /* 0x000fe40000004100 */
[----:B------:R-:W-:Y:S02]  /*90f0*/  HADD2.F32 R37, -RZ, R37.H0_H0 ;  /* 0x20000025ff257230 */ /* 0x000fe40000004100 */
[----:B------:R-:W-:Y:S02]  /*9100*/  HADD2.F32 R33, -RZ, R39.H0_H0 ;  /* 0x20000027ff217230 */ /* 0x000fe40000004100 */
[----:B--2---:R-:W-:-:S04]  /*9110*/  IMAD.IADD R0, R3, 0x1, R0 ;  /* 0x0000000103007824 */ /* 0x004fc800078e0200 */
[----:B------:R-:W-:Y:S01]  /*9120*/  IMAD R0, R0, 0x2, R19 ;  /* 0x0000000200007824 */ /* 0x000fe200078e0213 */
[----:B---3--:R-:W1:Y:S04]  /*9130*/  LDS.128 R4, [R45+0x18400] ;  /* 0x018400002d047984 */ /* 0x008e680000000c00 */
[----:B------:R-:W2:Y:S01]  /*9140*/  LDS.128 R8, [R0+0x18400] ;  /* 0x0184000000087984 */ /* 0x000ea20000000c00 */
[----:B-1----:R-:W-:Y:S02]  /*9150*/  HADD2.F32 R3, -RZ, R4.H0_H0 ;  /* 0x20000004ff037230 */ /* 0x002fe40000004100 */
[--C-:B--2---:R-:W-:Y:S02]  /*9160*/  HADD2.F32 R15, -RZ, R8.reuse.H0_H0 ;  /* 0x20000008ff0f7230 */ /* 0x104fe40000004100 */
[----:B------:R-:W-:-:S03]  /*9170*/  HADD2.F32 R8, -RZ, R8.H1_H1 ;  /* 0x30000008ff087230 */ /* 0x000fc60000004100 */
[-C--:B0-----:R-:W-:Y:S01]  /*9180*/  FMUL.FTZ R26, R29, R15.reuse ;  /* 0x0000000f1d1a7220 */ /* 0x081fe20000410000 */
[C---:B------:R-:W-:Y:S01]  /*9190*/  FMUL.FTZ R28, R27.reuse, R15 ;  /* 0x0000000f1b1c7220 */ /* 0x040fe20000410000 */
[--C-:B------:R-:W-:Y:S02]  /*91a0*/  HADD2.F32 R20, -RZ, R9.reuse.H0_H0 ;  /* 0x20000009ff147230 */ /* 0x100fe40000004100 */
[-C--:B------:R-:W-:Y:S01]  /*91b0*/  FMUL.FTZ R15, R34, R8.reuse ;  /* 0x00000008220f7220 */ /* 0x080fe20000410000 */
[----:B------:R-:W-:Y:S02]  /*91c0*/  HADD2.F32 R4, -RZ, R4.H1_H1 ;  /* 0x30000004ff047230 */ /* 0x000fe40000004100 */
[-C--:B------:R-:W-:Y:S01]  /*91d0*/  FFMA.FTZ R26, R27, R3.reuse, -R26 ;  /* 0x000000031b1a7223 */ /* 0x080fe2000001081a */
[----:B------:R-:W-:Y:S01]  /*91e0*/  FFMA.FTZ R28, R29, R3, R28 ;  /* 0x000000031d1c7223 */ /* 0x000fe2000001001c */
[----:B------:R-:W-:Y:S02]  /*91f0*/  HADD2.F32 R9, -RZ, R9.H1_H1 ;  /* 0x30000009ff097230 */ /* 0x000fe40000004100 */
[----:B------:R-:W-:Y:S01]  /*9200*/  FMUL.FTZ R3, R30, R8 ;  /* 0x000000081e037220 */ /* 0x000fe20000410000 */
[----:B------:R-:W-:-:S02]  /*9210*/  HADD2.F32 R12, -RZ, R5.H0_H0 ;  /* 0x20000005ff0c7230 */ /* 0x000fc40000004100 */
[----:B------:R-:W-:Y:S01]  /*9220*/  FMUL.FTZ R27, R36, R20 ;  /* 0x00000014241b7220 */ /* 0x000fe20000410000 */
[----:B------:R-:W-:Y:S02]  /*9230*/  HADD2.F32 R5, -RZ, R5.H1_H1 ;  /* 0x30000005ff057230 */ /* 0x000fe40000004100 */
[----:B------:R-:W-:Y:S01]  /*9240*/  FFMA.FTZ R15, R30, R4, -R15 ;  /* 0x000000041e0f7223 */ /* 0x000fe2000001080f */
[--C-:B------:R-:W-:Y:S02]  /*9250*/  HADD2.F32 R21, -RZ, R10.reuse.H0_H0 ;  /* 0x2000000aff157230 */ /* 0x100fe40000004100 */
[----:B------:R-:W-:Y:S01]  /*9260*/  FMUL.FTZ R29, R32, R20 ;  /* 0x00000014201d7220 */ /* 0x000fe20000410000 */
[----:B------:R-:W-:Y:S01]  /*9270*/  FFMA.FTZ R3, R34, R4, R3 ;  /* 0x0000000422037223 */ /* 0x000fe20000010003 */
[----:B------:R-:W-:Y:S02]  /*9280*/  HADD2.F32 R10, -RZ, R10.H1_H1 ;  /* 0x3000000aff0a7230 */ /* 0x000fe40000004100 */
[-C--:B------:R-:W-:Y:S01]  /*9290*/  FMUL.FTZ R4, R35, R9.reuse ;  /* 0x0000000923047220 */ /* 0x080fe20000410000 */
[----:B------:R-:W-:Y:S01]  /*92a0*/  FMUL.FTZ R8, R31, R9 ;  /* 0x000000091f087220 */ /* 0x000fe20000410000 */
[----:B------:R-:W-:-:S02]  /*92b0*/  HADD2.F32 R34, -RZ, R44.H0_H0 ;  /* 0x2000002cff227230 */ /* 0x000fc40000004100 */
[-C--:B------:R-:W-:Y:S01]  /*92c0*/  FFMA.FTZ R27, R32, R12.reuse, -R27 ;  /* 0x0000000c201b7223 */ /* 0x080fe2000001081b */
[----:B------:R-:W-:Y:S02]  /*92d0*/  HADD2.F32 R13, -RZ, R6.H0_H0 ;  /* 0x20000006ff0d7230 */ /* 0x000fe40000004100 */
[----:B------:R-:W-:Y:S01]  /*92e0*/  FFMA.FTZ R29, R36, R12, R29 ;  /* 0x0000000c241d7223 */ /* 0x000fe2000001001d */
[----:B------:R-:W-:Y:S02]  /*92f0*/  HADD2.F32 R32, -RZ, R42.H0_H0 ;  /* 0x2000002aff207230 */ /* 0x000fe40000004100 */
[-C--:B------:R-:W-:Y:S01]  /*9300*/  FFMA.FTZ R12, R31, R5.reuse, -R4 ;  /* 0x000000051f0c7223 */ /* 0x080fe20000010804 */
[----:B------:R-:W-:Y:S02]  /*9310*/  HADD2.F32 R6, -RZ, R6.H1_H1 ;  /* 0x30000006ff067230 */ /* 0x000fe40000004100 */
[----:B------:R-:W-:Y:S01]  /*9320*/  FFMA.FTZ R20, R35, R5, R8 ;  /* 0x0000000523147223 */ /* 0x000fe20000010008 */
[-C--:B------:R-:W-:Y:S01]  /*9330*/  FMUL.FTZ R5, R34, R10.reuse ;  /* 0x0000000a22057220 */ /* 0x080fe20000410000 */
[----:B------:R-:W-:Y:S01]  /*9340*/  FMUL.FTZ R4, R37, R21 ;  /* 0x0000001525047220 */ /* 0x000fe20000410000 */
[----:B------:R-:W-:Y:S01]  /*9350*/  FMUL.FTZ R9, R32, R10 ;  /* 0x0000000a20097220 */ /* 0x000fe20000410000 */
[----:B------:R-:W-:-:S02]  /*9360*/  HADD2.F32 R25, -RZ, R11.H0_H0 ;  /* 0x2000000bff197230 */ /* 0x000fc40000004100 */
[----:B------:R-:W-:Y:S01]  /*9370*/  FFMA.FTZ R10, R32, R6, -R5 ;  /* 0x00000006200a7223 */ /* 0x000fe20000010805 */
[C---:B------:R-:W-:Y:S01]  /*9380*/  FMUL.FTZ R30, R33.reuse, R21 ;  /* 0x00000015211e7220 */ /* 0x040fe20000410000 */
[----:B------:R-:W-:Y:S02]  /*9390*/  HADD2.F32 R32, -RZ, R38.H0_H0 ;  /* 0x20000026ff207230 */ /* 0x000fe40000004100 */
[----:B------:R-:W-:Y:S01]  /*93a0*/  FFMA.FTZ R21, R33, R13, -R4 ;  /* 0x0000000d21157223 */ /* 0x000fe20000010804 */
[----:B------:R-:W-:Y:S02]  /*93b0*/  HADD2.F32 R8, -RZ, R39.H1_H1 ;  /* 0x30000027ff087230 */ /* 0x000fe40000004100 */
[----:B------:R-:W-:Y:S02]  /*93c0*/  HADD2.F32 R11, -RZ, R11.H1_H1 ;  /* 0x3000000bff0b7230 */ /* 0x000fe40000004100 */
[----:B------:R-:W-:Y:S02]  /*93d0*/  HADD2.F32 R33, -RZ, R44.H1_H1 ;  /* 0x3000002cff217230 */ /* 0x000fe40000004100 */
[----:B------:R-:W-:-:S02]  /*93e0*/  HADD2.F32 R31, -RZ, R42.H1_H1 ;  /* 0x3000002aff1f7230 */ /* 0x000fc40000004100 */
[----:B------:R-:W-:Y:S01]  /*93f0*/  FMUL.FTZ R5, R32, R25 ;  /* 0x0000001920057220 */ /* 0x000fe20000410000 */
[--C-:B------:R-:W-:Y:S02]  /*9400*/  HADD2.F32 R14, -RZ, R7.reuse.H0_H0 ;  /* 0x20000007ff0e7230 */ /* 0x100fe40000004100 */
[----:B------:R-:W-:Y:S01]  /*9410*/  FFMA.FTZ R30, R37, R13, R30 ;  /* 0x0000000d251e7223 */ /* 0x000fe2000001001e */
[----:B------:R-:W-:Y:S02]  /*9420*/  HADD2.F32 R7, -RZ, R7.H1_H1 ;  /* 0x30000007ff077230 */ /* 0x000fe40000004100 */
[----:B------:R-:W-:Y:S01]  /*9430*/  FMUL.FTZ R25, R8, R25 ;  /* 0x0000001908197220 */ /* 0x000fe20000410000 */
[----:B------:R-:W-:Y:S01]  /*9440*/  FFMA.FTZ R13, R34, R6, R9 ;  /* 0x00000006220d7223 */ /* 0x000fe20000010009 */
[-C--:B------:R-:W-:Y:S01]  /*9450*/  FMUL.FTZ R4, R33, R11.reuse ;  /* 0x0000000b21047220 */ /* 0x080fe20000410000 */
[C---:B------:R-:W-:Y:S01]  /*9460*/  FMUL.FTZ R6, R31.reuse, R11 ;  /* 0x0000000b1f067220 */ /* 0x040fe20000410000 */
[-C--:B------:R-:W-:Y:S01]  /*9470*/  FFMA.FTZ R11, R8, R14.reuse, -R5 ;  /* 0x0000000e080b7223 */ /* 0x080fe20000010805 */
[----:B------:R-:W-:Y:S01]  /*9480*/  FFMA.FTZ R25, R32, R14, R25 ;  /* 0x0000000e20197223 */ /* 0x000fe20000010019 */
[-C--:B------:R-:W-:Y:S01]  /*9490*/  FFMA.FTZ R14, R31, R7.reuse, -R4 ;  /* 0x000000071f0e7223 */ /* 0x080fe20000010804 */
[----:B------:R-:W-:Y:S01]  /*94a0*/  FFMA.FTZ R32, R33, R7, R6 ;  /* 0x0000000721207223 */ /* 0x000fe20000010006 */
[----:B------:R-:W-:-:S02]  /*94b0*/  F2FP.F16.F32.PACK_AB R4, R15, R26 ;  /* 0x0000001a0f04723e */ /* 0x000fc400000000ff */
[----:B------:R-:W-:Y:S02]  /*94c0*/  F2FP.F16.F32.PACK_AB R5, R12, R27 ;  /* 0x0000001b0c05723e */ /* 0x000fe400000000ff */
[----:B------:R-:W-:Y:S02]  /*94d0*/  F2FP.F16.F32.PACK_AB R6, R10, R21 ;  /* 0x000000150a06723e */ /* 0x000fe400000000ff */
[----:B------:R-:W-:Y:S02]  /*94e0*/  F2FP.F16.F32.PACK_AB R7, R14, R11 ;  /* 0x0000000b0e07723e */ /* 0x000fe400000000ff */
[----:B------:R-:W-:Y:S02]  /*94f0*/  F2FP.F16.F32.PACK_AB R8, R3, R28 ;  /* 0x0000001c0308723e */ /* 0x000fe400000000ff */
[----:B------:R-:W-:Y:S02]  /*9500*/  F2FP.F16.F32.PACK_AB R9, R20, R29 ;  /* 0x0000001d1409723e */ /* 0x000fe400000000ff */
[----:B------:R-:W-:-:S02]  /*9510*/  F2FP.F16.F32.PACK_AB R10, R13, R30 ;  /* 0x0000001e0d0a723e */ /* 0x000fc400000000ff */
[----:B------:R-:W-:Y:S01]  /*9520*/  F2FP.F16.F32.PACK_AB R11, R32, R25 ;  /* 0x00000019200b723e */ /* 0x000fe200000000ff */
[----:B------:R3:W-:Y:S04]  /*9530*/  STS.128 [R45+0x18400], R4 ;  /* 0x018400042d007388 */ /* 0x0007e80000000c00 */
[----:B------:R3:W-:Y:S02]  /*9540*/  STS.128 [R0+0x18400], R8 ;  /* 0x0184000800007388 */ /* 0x0007e40000000c00 */
.L_x_733:
[----:B------:R-:W-:Y:S05]  /*9550*/  BSYNC B0 ;  /* 0x0000000000007941 */ /* 0x000fea0003800000 */
.L_x_722:
[----:B------:R-:W-:Y:S01]  /*9560*/  @!PT LDS RZ, [RZ] ;  /* 0x00000000fffff984 */ /* 0x000fe20000000800 */
[----:B------:R-:W-:Y:S01]  /*9570*/  @!PT LDS RZ, [RZ] ;  /* 0x00000000fffff984 */ /* 0x000fe20000000800 */
[----:B------:R-:W-:Y:S01]  /*9580*/  @!PT LDS RZ, [RZ] ;  /* 0x00000000fffff984 */ /* 0x000fe20000000800 */
[----:B------:R-:W-:Y:S01]  /*9590*/  @!PT LDS RZ, [RZ] ;  /* 0x00000000fffff984 */ /* 0x000fe20000000800 */
[----:B------:R4:W-:Y:S06]  /*95a0*/  MEMBAR.ALL.CTA ;  /* 0x0000000000007992 */ /* 0x0009ec0000008000 */
[----:B----4-:R-:W4:Y:S01]  /*95b0*/  FENCE.VIEW.ASYNC.S ;  /* 0x00000000000073c6 */ /* 0x010f220000000000 */
[----:B------:R-:W-:Y:S05]  /*95c0*/  WARPSYNC.ALL ;  /* 0x0000000000007948 */ /* 0x000fea0003800000 */
[----:B----4-:R-:W-:Y:S06]  /*95d0*/  BAR.SYNC.DEFER_BLOCKING 0xd, 0x100 ;  /* 0x0344000000007b1d */ /* 0x010fec0000010000 */
.L_x_719:
[----:B-123--:R-:W1:Y:S01]  /*95e0*/  S2R R0, SR_TID.X ;  /* 0x0000000000007919 */ /* 0x00ee620000002100 */
[----:B------:R-:W-:Y:S01]  /*95f0*/  ISETP.NE.AND P0, PT, R210, 0x3, PT ;  /* 0x00000003d200780c */ /* 0x000fe20003f05270 */
[----:B------:R-:W-:Y:S05]  /*9600*/  WARPSYNC.ALL ;  /* 0x0000000000007948 */ /* 0x000fea0003800000 */
[----:B-1----:R-:W-:-:S05]  /*9610*/  SHF.R.U32.HI R0, RZ, 0x7, R0 ;  /* 0x00000007ff007819 */ /* 0x002fca0000011600 */
[----:B------:R-:W-:-:S05]  /*9620*/  VIADD R5, R0, 0x8 ;  /* 0x0000000800057836 */ /* 0x000fca0000000000 */
[----:B------:R1:W-:Y:S06]  /*9630*/  BAR.SYNC.DEFER_BLOCKING R5, 0x100 ;  /* 0x000400050000751d */ /* 0x0003ec0000010000 */
[----:B------:R-:W-:Y:S05]  /*9640*/  @!P0 BRA `(.L_x_743) ;  /* 0x0000000000048947 */ /* 0x000fea0003800000 */
[----:B------:R-:W-:Y:S01]  /*9650*/  BPT.TRAP 0x1 ;  /* 0x000000040000795c */ /* 0x000fe20000300000 */
.L_x_743:
[----:B------:R-:W-:Y:S01]  /*9660*/  IMAD R4, R207, 0x8, R19 ;  /* 0x00000008cf047824 */ /* 0x000fe200078e0213 */
[----:B------:R-:W-:-:S04]  /*9670*/  SHF.L.U32 R73, R218, 0x1f, RZ ;  /* 0x0000001fda497819 */ /* 0x000fc800000006ff */
[----:B------:R2:W3:Y:S01]  /*9680*/  SYNCS.PHASECHK.TRANS64.TRYWAIT P1, [R4+URZ+0x22830], R73 ;  /* 0x02283049040075a7 */ /* 0x0004e2000802017f */
[----:B------:R-:W-:Y:S05]  /*9690*/  @!P0 BRA `(.L_x_744) ;  /* 0x0000000000048947 */ /* 0x000fea0003800000 */
[----:B------:R-:W-:Y:S01]  /*96a0*/  BPT.TRAP 0x1 ;  /* 0x000000040000795c */ /* 0x000fe20000300000 */
.L_x_744:
[----:B------:R-:W-:Y:S01]  /*96b0*/  VIADD R0, R19, 0x1c400 ;  /* 0x0001c40013007836 */ /* 0x000fe20000000000 */
[----:B0-----:R-:W-:Y:S01]  /*96c0*/  LOP3.LUT R8, R24, 0x10000, RZ, 0xfc, !PT ;  /* 0x0001000018087812 */ /* 0x001fe200078efcff */
[----:B------:R-:W-:-:S03]  /*96d0*/  IMAD.MOV.U32 R9, RZ, RZ, 0x40000040 ;  /* 0x40000040ff097424 */ /* 0x000fc600078e00ff */
[----:B------:R-:W-:-:S04]  /*96e0*/  SHF.R.U32.HI R0, RZ, 0x4, R0 ;  /* 0x00000004ff007819 */ /* 0x000fc80000011600 */
[----:B------:R-:W-:-:S04]  /*96f0*/  LOP3.LUT R0, R0, 0x3fff, RZ, 0xc0, !PT ;  /* 0x00003fff00007812 */ /* 0x000fc800078ec0ff */
[----:B------:R-:W-:-:S05]  /*9700*/  LOP3.LUT R0, R0, 0x10000, RZ, 0xfc, !PT ;  /* 0x0001000000007812 */ /* 0x000fca00078efcff */
[----:B------:R0:W-:Y:S01]  /*9710*/  STL [R1+0x10], R0 ;  /* 0x0000100001007387 */ /* 0x0001e20000100800 */
[----:B---3--:R-:W-:Y:S05]  /*9720*/  @P1 BRA `(.L_x_745) ;  /* 0x0000000000081947 */ /* 0x008fea0003800000 */
[----:B------:R-:W3:Y:S02]  /*9730*/  SYNCS.PHASECHK.TRANS64.TRYWAIT P1, [R4+URZ+0x22830], R73 ;  /* 0x02283049040075a7 */ /* 0x000ee4000802017f */
[----:B---3--:R-:W-:Y:S05]  /*9740*/  @!P1 BRA `(.L_x_746) ;  /* 0x0000011400089947 */ /* 0x008fea0003800000 */
.L_x_745:
[----:B0-----:R-:W4:Y:S01]  /*9750*/  LDL R0, [R1+0x10] ;  /* 0x0000100001007983 */ /* 0x001f220000100800 */
[----:B------:R-:W-:Y:S01]  /*9760*/  MOV R7, 0x40000040 ;  /* 0x4000004000077802 */ /* 0x000fe20000000f00 */
[----:B------:R-:W-:Y:S05]  /*9770*/  WARPSYNC.ALL ;  /* 0x0000000000007948 */ /* 0x000fea0003800000 */
[C---:B------:R-:W-:Y:S01]  /*9780*/  R2UR UR4, R8.reuse ;  /* 0x00000000080472ca */ /* 0x040fe200000e0000 */
[----:B-----5:R-:W-:Y:S01]  /*9790*/  WARPGROUP.ARRIVE ;  /* 0x00000000000079c5 */ /* 0x020fe20000000000 */
[----:B------:R-:W-:Y:S01]  /*97a0*/  R2UR UR5, R9 ;  /* 0x00000000090572ca */ /* 0x000fe200000e0000 */
[----:B------:R-:W-:Y:S01]  /*97b0*/  VIADD R20, R8, 0x2 ;  /* 0x0000000208147836 */ /* 0x000fe20000000000 */
[----:B------:R-:W-:Y:S01]  /*97c0*/  R2UR UR7, R7 ;  /* 0x00000000070772ca */ /* 0x000fe200000e0000 */
[----:B------:R-:W-:-:S02]  /*97d0*/  IMAD.MOV.U32 R21, RZ, RZ, 0x40000040 ;  /* 0x40000040ff157424 */ /* 0x000fc400078e00ff */
[----:B------:R-:W-:Y:S02]  /*97e0*/  IMAD.MOV.U32 R11, RZ, RZ, 0x40000040 ;  /* 0x40000040ff0b7424 */ /* 0x000fe400078e00ff */
[C---:B------:R-:W-:Y:S02]  /*97f0*/  VIADD R14, R8.reuse, 0x4 ;  /* 0x00000004080e7836 */ /* 0x040fe40000000000 */
[----:B------:R-:W-:Y:S02]  /*9800*/  IMAD.MOV.U32 R15, RZ, RZ, 0x40000040 ;  /* 0x40000040ff0f7424 */ /* 0x000fe400078e00ff */
[----:B------:R-:W-:Y:S02]  /*9810*/  VIADD R12, R8, 0x6 ;  /* 0x00000006080c7836 */ /* 0x000fe40000000000 */
[----:B------:R-:W-:Y:S02]  /*9820*/  IMAD.MOV.U32 R13, RZ, RZ, 0x40000040 ;  /* 0x40000040ff0d7424 */ /* 0x000fe400078e00ff */
[----:B------:R-:W-:-:S02]  /*9830*/  IMAD.MOV.U32 R7, RZ, RZ, 0x40000040 ;  /* 0x40000040ff077424 */ /* 0x000fc400078e00ff */
[----:B----4-:R-:W-:Y:S02]  /*9840*/  IMAD R6, R207, 0x300, R0 ;  /* 0x00000300cf067824 */ /* 0x010fe400078e0200 */
[----:B------:R-:W0:Y:S02]  /*9850*/  S2R R0, SR_TID.X ;  /* 0x0000000000007919 */ /* 0x000e240000002100 */
[C---:B------:R-:W-:Y:S01]  /*9860*/  VIADD R10, R6.reuse, 0x2 ;  /* 0x00000002060a7836 */ /* 0x040fe20000000000 */
[----:B------:R-:W-:-:S13]  /*9870*/  R2UR UR6, R6 ;  /* 0x00000000060672ca */ /* 0x000fda00000e0000 */
[----:B------:R-:W-:Y:S01]  /*9880*/  HGMMA.64x96x16.F32 R24, gdesc[UR4], RZ, !UPT, gsb0 ;  /* 0x01600000041879f0 */ /* 0x000fe2000c0008ff */
[----:B------:R-:W-:Y:S02]  /*9890*/  R2UR UR4, R20 ;  /* 0x00000000140472ca */ /* 0x000fe400000e0000 */
[----:B------:R-:W-:Y:S02]  /*98a0*/  R2UR UR5, R21 ;  /* 0x00000000150572ca */ /* 0x000fe400000e0000 */
[----:B------:R-:W-:Y:S01]  /*98b0*/  R2UR UR6, R10 ;  /* 0x000000000a0672ca */ /* 0x000fe200000e0000 */
[C---:B------:R-:W-:Y:S01]  /*98c0*/  VIADD R10, R6.reuse, 0x4 ;  /* 0x00000004060a7836 */ /* 0x040fe20000000000 */
[----:B------:R-:W-:Y:S01]  /*98d0*/  R2UR UR7, R11 ;  /* 0x000000000b0772ca */ /* 0x000fe200000e0000 */
[----:B------:R-:W-:Y:S02]  /*98e0*/  IMAD.MOV.U32 R11, RZ, RZ, 0x40000040 ;  /* 0x40000040ff0b7424 */ /* 0x000fe400078e00ff */
[----:B------:R-:W-:Y:S01]  /*98f0*/  VIADD R6, R6, 0x6 ;  /* 0x0000000606067836 */ /* 0x000fe20000000000 */
[----:B0-----:R-:W-:Y:S01]  /*9900*/  SHF.R.U32.HI R0, RZ, 0x7, R0 ;  /* 0x00000007ff007819 */ /* 0x001fe20000011600 */
[----:B------:R-:W-:-:S02]  /*9910*/  WARPGROUP.DEPBAR.LE gsb0, 0x0 ;  /* 0x00008000000079c5 */ /* 0x000fc40000010000 */
[----:B------:R-:W-:-:S06]  /*9920*/  WARPGROUP.ARRIVE ;  /* 0x00000000000079c5 */ /* 0x000fcc0000000000 */
[----:B------:R-:W-:Y:S01]  /*9930*/  HGMMA.64x96x16.F32 R24, gdesc[UR4], R24, gsb0 ;  /* 0x01600000041879f0 */ /* 0x000fe20008000818 */
[----:B------:R-:W-:Y:S02]  /*9940*/  R2UR UR4, R14 ;  /* 0x000000000e0472ca */ /* 0x000fe400000e0000 */
[----:B------:R-:W-:Y:S02]  /*9950*/  R2UR UR5, R15 ;  /* 0x000000000f0572ca */ /* 0x000fe400000e0000 */
[----:B------:R-:W-:Y:S02]  /*9960*/  R2UR UR6, R10 ;  /* 0x000000000a0672ca */ /* 0x000fe400000e0000 */
[----:B------:R-:W-:Y:S02]  /*9970*/  R2UR UR7, R11 ;  /* 0x000000000b0772ca */ /* 0x000fe400000e0000 */
[----:B------:R-:W-:Y:S01]  /*9980*/  IADD3 R11, -R0, 0xb, RZ ;  /* 0x0000000b000b7810 */ /* 0x000fe20007ffe1ff */
[----:B------:R-:W-:-:S02]  /*9990*/  WARPGROUP.DEPBAR.LE gsb0, 0x0 ;  /* 0x00008000000079c5 */ /* 0x000fc40000010000 */
[----:B------:R-:W-:-:S08]  /*99a0*/  WARPGROUP.ARRIVE ;  /* 0x00000000000079c5 */ /* 0x000fd00000000000 */
[----:B------:R-:W-:Y:S01]  /*99b0*/  HGMMA.64x96x16.F32 R24, gdesc[UR4], R24, gsb0 ;  /* 0x01600000041879f0 */ /* 0x000fe20008000818 */
[----:B------:R-:W-:Y:S02]  /*99c0*/  R2UR UR4, R12 ;  /* 0x000000000c0472ca */ /* 0x000fe400000e0000 */
[----:B------:R-:W-:Y:S02]  /*99d0*/  R2UR UR5, R13 ;  /* 0x000000000d0572ca */ /* 0x000fe400000e0000 */
[----:B------:R-:W-:Y:S02]  /*99e0*/  R2UR UR6, R6 ;  /* 0x00000000060672ca */ /* 0x000fe400000e0000 */
[----:B------:R-:W-:Y:S01]  /*99f0*/  R2UR UR7, R7 ;  /* 0x00000000070772ca */ /* 0x000fe200000e0000 */
[----:B------:R-:W-:Y:S02]  /*9a00*/  WARPGROUP.DEPBAR.LE gsb0, 0x0 ;  /* 0x00008000000079c5 */ /* 0x000fe40000010000 */
[----:B------:R-:W-:-:S10]  /*9a10*/  WARPGROUP.ARRIVE ;  /* 0x00000000000079c5 */ /* 0x000fd40000000000 */
[----:B------:R-:W-:Y:S03]  /*9a20*/  HGMMA.64x96x16.F32 R24, gdesc[UR4], R24, gsb0 ;  /* 0x01600000041879f0 */ /* 0x000fe60008000818 */
[----:B------:R-:W-:Y:S02]  /*9a30*/  WARPGROUP.DEPBAR.LE gsb0, 0x0 ;  /* 0x00008000000079c5 */ /* 0x000fe40000010000 */
[----:B------:R0:W-:Y:S06]  /*9a40*/  BAR.ARV R11, 0x100 ;  /* 0x0004000b0000751d */ /* 0x0001ec0000002000 */
[----:B------:R-:W-:Y:S05]  /*9a50*/  @!P0 BRA `(.L_x_747) ;  /* 0x0000000000048947 */ /* 0x000fea0003800000 */
[----:B------:R-:W-:Y:S01]  /*9a60*/  BPT.TRAP 0x1 ;  /* 0x000000040000795c */ /* 0x000fe20000300000 */
.L_x_747:
[----:B------:R-:W4:Y:S01]  /*9a70*/  LDL R3, [R1+0x44] ;  /* 0x0000440001037983 */ /* 0x000f220000100800 */
[----:B------:R-:W-:Y:S01]  /*9a80*/  IMAD R0, R172, -0x60, R154 ;  /* 0xffffffa0ac007824 */ /* 0x000fe200078e029a */
[----:B------:R-:W-:Y:S01]  /*9a90*/  ULDC UR4, c[0x0][0x988] ;  /* 0x0002620000047ab9 */ /* 0x000fe20000000800 */
[----:B------:R-:W5:Y:S03]  /*9aa0*/  S2R R75, SR_CgaCtaId ;  /* 0x00000000004b7919 */ /* 0x000f660000008800 */
[----:B----4-:R-:W-:-:S04]  /*9ab0*/  IADD3 R0, -R3, 0x60, R0 ;  /* 0x0000006003007810 */ /* 0x010fc80007ffe100 */
        /* <DEDUP_REMOVED lines=88> */
[----:B------:R-:W-:Y:S02]  /*a040*/  FMNMX.FTZ R3, R68, R3, !PT ;  /* 0x0000000344037209 */ /* 0x000fe40007810000 */
[----:B------:R-:W-:-:S02]  /*a050*/  FMNMX.FTZ R25, R26, R27, !PT ;  /* 0x0000001b1a197209 */ /* 0x000fc40007810000 */
[----:B------:R-:W-:Y:S02]  /*a060*/  FMNMX.FTZ R29, R104, R3, !PT ;  /* 0x00000003681d7209 */ /* 0x000fe40007810000 */
[----:B------:R-:W-:Y:S02]  /*a070*/  FMNMX.FTZ R25, R30, R25, !PT ;  /* 0x000000191e197209 */ /* 0x000fe40007810000 */
[----:B------:R-:W-:Y:S01]  /*a080*/  MOV R3, UR4 ;  /* 0x0000000400037c02 */ /* 0x000fe20008000f00 */
[----:B------:R-:W4:Y:S01]  /*a090*/  SHFL.BFLY PT, R0, R29, 0x2, 0x1f ;  /* 0x0c401f001d007f89 */ /* 0x000f2200000e0000 */
[----:B------:R-:W-:Y:S02]  /*a0a0*/  FMNMX.FTZ R25, R6, R25, !PT ;  /* 0x0000001906197209 */ /* 0x000fe40007810000 */
[----:B------:R-:W-:Y:S02]  /*a0b0*/  FSEL R66, R66, -INF , P2 ;  /* 0xff80000042427808 */ /* 0x000fe40001000000 */
[----:B------:R-:W-:-:S02]  /*a0c0*/  FMNMX.FTZ R25, R34, R25, !PT ;  /* 0x0000001922197209 */ /* 0x000fc40007810000 */
[----:B------:R-:W-:Y:S02]  /*a0d0*/  FSEL R70, R70, -INF , P4 ;  /* 0xff80000046467808 */ /* 0x000fe40002000000 */
[----:B------:R-:W-:-:S04]  /*a0e0*/  FMNMX.FTZ R25, R10, R25, !PT ;  /* 0x000000190a197209 */ /* 0x000fc80007810000 */
[----:B------:R-:W-:-:S04]  /*a0f0*/  FMNMX.FTZ R25, R38, R25, !PT ;  /* 0x0000001926197209 */ /* 0x000fc80007810000 */
[----:B------:R-:W-:-:S04]  /*a100*/  FMNMX.FTZ R25, R24, R25, !PT ;  /* 0x0000001918197209 */ /* 0x000fc80007810000 */
[----:B------:R-:W-:Y:S02]  /*a110*/  FMNMX.FTZ R25, R42, R25, !PT ;  /* 0x000000192a197209 */ /* 0x000fe40007810000 */
[----:B----4-:R-:W-:Y:S02]  /*a120*/  FMNMX.FTZ R31, R29, R0, !PT ;  /* 0x000000001d1f7209 */ /* 0x010fe40007810000 */
[----:B------:R-:W-:-:S03]  /*a130*/  FMNMX.FTZ R29, R28, R25, !PT ;  /* 0x000000191c1d7209 */ /* 0x000fc60007810000 */
[----:B------:R-:W4:Y:S01]  /*a140*/  SHFL.BFLY PT, R0, R31, 0x1, 0x1f ;  /* 0x0c201f001f007f89 */ /* 0x000f2200000e0000 */
[----:B------:R-:W-:-:S04]  /*a150*/  FMNMX.FTZ R29, R46, R29, !PT ;  /* 0x0000001d2e1d7209 */ /* 0x000fc80007810000 */
[----:B------:R-:W-:-:S04]  /*a160*/  FMNMX.FTZ R29, R32, R29, !PT ;  /* 0x0000001d201d7209 */ /* 0x000fc80007810000 */
[----:B------:R-:W-:Y:S02]  /*a170*/  FMNMX.FTZ R29, R50, R29, !PT ;  /* 0x0000001d321d7209 */ /* 0x000fe40007810000 */
[----:B----4-:R-:W-:Y:S02]  /*a180*/  FMNMX.FTZ R0, R31, R0, !PT ;  /* 0x000000001f007209 */ /* 0x010fe40007810000 */
[----:B------:R-:W-:Y:S02]  /*a190*/  FMNMX.FTZ R31, R36, R29, !PT ;  /* 0x0000001d241f7209 */ /* 0x000fe40007810000 */
[C---:B------:R-:W-:Y:S01]  /*a1a0*/  FSETP.NEU.FTZ.AND P6, PT, R0.reuse, -INF , PT ;  /* 0xff8000000000780b */ /* 0x040fe20003fdd000 */
[----:B------:R-:W-:Y:S01]  /*a1b0*/  FMUL.FTZ R33, R0, R3 ;  /* 0x0000000300217220 */ /* 0x000fe20000410000 */
[----:B------:R-:W-:-:S04]  /*a1c0*/  FMNMX.FTZ R31, R54, R31, !PT ;  /* 0x0000001f361f7209 */ /* 0x000fc80007810000 */
[----:B------:R-:W-:Y:S02]  /*a1d0*/  FMNMX.FTZ R31, R40, R31, !PT ;  /* 0x0000001f281f7209 */ /* 0x000fe40007810000 */
[----:B------:R-:W-:Y:S02]  /*a1e0*/  FSEL R33, R33, RZ, P6 ;  /* 0x000000ff21217208 */ /* 0x000fe40003000000 */
[----:B------:R-:W-:-:S03]  /*a1f0*/  FMNMX.FTZ R31, R58, R31, !PT ;  /* 0x0000001f3a1f7209 */ /* 0x000fc60007810000 */
[--C-:B------:R-:W-:Y:S01]  /*a200*/  FFMA.FTZ R200, R7, R3, -R33.reuse ;  /* 0x0000000307c87223 */ /* 0x100fe20000010821 */
[----:B------:R-:W-:Y:S01]  /*a210*/  FMNMX.FTZ R35, R44, R31, !PT ;  /* 0x0000001f2c237209 */ /* 0x000fe20007810000 */
[-CC-:B------:R-:W-:Y:S01]  /*a220*/  FFMA.FTZ R7, R72, R3.reuse, -R33.reuse ;  /* 0x0000000348077223 */ /* 0x180fe20000010821 */
[----:B------:R-:W-:Y:S01]  /*a230*/  FSEL R72, R63, -INF , P1 ;  /* 0xff8000003f487808 */ /* 0x000fe20000800000 */
[--C-:B------:R-:W-:Y:S01]  /*a240*/  FFMA.FTZ R202, R74, R3, -R33.reuse ;  /* 0x000000034aca7223 */ /* 0x100fe20000010821 */
[----:B------:R-:W-:Y:S01]  /*a250*/  FMNMX.FTZ R35, R62, R35, !PT ;  /* 0x000000233e237209 */ /* 0x000fe20007810000 */
[-CC-:B------:R-:W-:Y:S01]  /*a260*/  FFMA.FTZ R76, R76, R3.reuse, -R33.reuse ;  /* 0x000000034c4c7223 */ /* 0x180fe20000010821 */
[----:B------:R-:W-:Y:S01]  /*a270*/  FSEL R74, R67, -INF , P3 ;  /* 0xff800000434a7808 */ /* 0x000fe20001800000 */
[--C-:B------:R-:W-:Y:S01]  /*a280*/  FFMA.FTZ R152, R78, R3, -R33.reuse ;  /* 0x000000034e987223 */ /* 0x100fe20000010821 */
[----:B------:R-:W-:Y:S01]  /*a290*/  FMNMX.FTZ R35, R72, R35, !PT ;  /* 0x0000002348237209 */ /* 0x000fe20007810000 */
[----:B------:R4:W-:Y:S01]  /*a2a0*/  MUFU.EX2 R25, R76 ;  /* 0x0000004c00197308 */ /* 0x0009e20000000800 */
[-CC-:B------:R-:W-:Y:S01]  /*a2b0*/  FFMA.FTZ R80, R80, R3.reuse, -R33.reuse ;  /* 0x0000000350507223 */ /* 0x180fe20000010821 */
[--C-:B------:R-:W-:Y:S01]  /*a2c0*/  FFMA.FTZ R154, R86, R3, -R33.reuse ;  /* 0x00000003569a7223 */ /* 0x100fe20000010821 */
[----:B------:R-:W-:Y:S01]  /*a2d0*/  FMNMX.FTZ R35, R66, R35, !PT ;  /* 0x0000002342237209 */ /* 0x000fe20007810000 */
[-CC-:B------:R-:W-:Y:S01]  /*a2e0*/  FFMA.FTZ R92, R92, R3.reuse, -R33.reuse ;  /* 0x000000035c5c7223 */ /* 0x180fe20000010821 */
[-CC-:B------:R-:W-:Y:S01]  /*a2f0*/  FFMA.FTZ R156, R88, R3.reuse, -R33.reuse ;  /* 0x00000003589c7223 */ /* 0x180fe20000010821 */
[--C-:B------:R-:W-:Y:S01]  /*a300*/  FFMA.FTZ R82, R82, R3, -R33.reuse ;  /* 0x0000000352527223 */ /* 0x100fe20000010821 */
[----:B------:R-:W-:Y:S01]  /*a310*/  FMNMX.FTZ R37, R74, R35, !PT ;  /* 0x000000234a257209 */ /* 0x000fe20007810000 */
[----:B------:R-:W-:Y:S01]  /*a320*/  MUFU.EX2 R200, R200 ;  /* 0x000000c800c87308 */ /* 0x000fe20000000800 */
[----:B----4-:R-:W-:Y:S01]  /*a330*/  FSEL R76, R71, -INF , P5 ;  /* 0xff800000474c7808 */ /* 0x010fe20002800000 */
[--C-:B------:R-:W-:Y:S01]  /*a340*/  FFMA.FTZ R158, R84, R3, -R33.reuse ;  /* 0x00000003549e7223 */ /* 0x100fe20000010821 */
[----:B------:R-:W-:Y:S01]  /*a350*/  FMNMX.FTZ R37, R70, R37, !PT ;  /* 0x0000002546257209 */ /* 0x000fe20007810000 */
[-CC-:B------:R-:W-:Y:S01]  /*a360*/  FFMA.FTZ R160, R48, R3.reuse, -R33.reuse ;  /* 0x0000000330a07223 */ /* 0x180fe20000010821 */
[-CC-:B------:R-:W-:Y:S01]  /*a370*/  FFMA.FTZ R39, R94, R3.reuse, -R33.reuse ;  /* 0x000000035e277223 */ /* 0x180fe20000010821 */
[--C-:B------:R-:W-:Y:S01]  /*a380*/  FFMA.FTZ R162, R52, R3, -R33.reuse ;  /* 0x0000000334a27223 */ /* 0x100fe20000010821 */
[----:B------:R-:W-:Y:S01]  /*a390*/  FMNMX.FTZ R43, R76, R37, !PT ;  /* 0x000000254c2b7209 */ /* 0x000fe20007810000 */
[----:B------:R-:W4:Y:S01]  /*a3a0*/  MUFU.EX2 R7, R7 ;  /* 0x0000000700077308 */ /* 0x000f220000000800 */
[-CC-:B------:R-:W-:Y:S01]  /*a3b0*/  FFMA.FTZ R37, R90, R3.reuse, -R33.reuse ;  /* 0x000000035a257223 */ /* 0x180fe20000010821 */
[-CC-:B------:R-:W-:Y:S01]  /*a3c0*/  FFMA.FTZ R41, R96, R3.reuse, -R33.reuse ;  /* 0x0000000360297223 */ /* 0x180fe20000010821 */
[-CC-:B------:R-:W-:Y:S01]  /*a3d0*/  FFMA.FTZ R164, R56, R3.reuse, -R33.reuse ;  /* 0x0000000338a47223 */ /* 0x180fe20000010821 */
[----:B------:R-:W1:Y:S01]  /*a3e0*/  SHFL.BFLY PT, R78, R43, 0x2, 0x1f ;  /* 0x0c401f002b4e7f89 */ /* 0x000e6200000e0000 */
[-CC-:B------:R-:W-:Y:S01]  /*a3f0*/  FFMA.FTZ R166, R60, R3.reuse, -R33.reuse ;  /* 0x000000033ca67223 */ /* 0x180fe20000010821 */
[-CC-:B------:R-:W-:Y:S01]  /*a400*/  FFMA.FTZ R45, R100, R3.reuse, -R33.reuse ;  /* 0x00000003642d7223 */ /* 0x180fe20000010821 */
[-CC-:B------:R-:W-:Y:S01]  /*a410*/  FFMA.FTZ R168, R64, R3.reuse, -R33.reuse ;  /* 0x0000000340a87223 */ /* 0x180fe20000010821 */
[----:B------:R-:W2:Y:S01]  /*a420*/  MUFU.EX2 R202, R202 ;  /* 0x000000ca00ca7308 */ /* 0x000ea20000000800 */
[-CC-:B------:R-:W-:Y:S01]  /*a430*/  FFMA.FTZ R102, R102, R3.reuse, -R33.reuse ;  /* 0x0000000366667223 */ /* 0x180fe20000010821 */
[----:B------:R-:W-:-:S06]  /*a440*/  FFMA.FTZ R170, R68, R3, -R33 ;  /* 0x0000000344aa7223 */ /* 0x000fcc0000010821 */
[----:B------:R-:W3:Y:S08]  /*a450*/  MUFU.EX2 R152, R152 ;  /* 0x0000009800987308 */ /* 0x000ef00000000800 */
[----:B------:R-:W0:Y:S01]  /*a460*/  MUFU.EX2 R29, R80 ;  /* 0x00000050001d7308 */ /* 0x000e220000000800 */
[----:B-1----:R-:W-:Y:S01]  /*a470*/  FMNMX.FTZ R78, R43, R78, !PT ;  /* 0x0000004e2b4e7209 */ /* 0x002fe20007810000 */
[-CC-:B------:R-:W-:Y:S01]  /*a480*/  FFMA.FTZ R43, R98, R3.reuse, -R33.reuse ;  /* 0x00000003622b7223 */ /* 0x180fe20000010821 */
[----:B------:R-:W-:-:S05]  /*a490*/  FFMA.FTZ R33, R104, R3, -R33 ;  /* 0x0000000368217223 */ /* 0x000fca0000010821 */
[----:B------:R-:W1:Y:S01]  /*a4a0*/  MUFU.EX2 R154, R154 ;  /* 0x0000009a009a7308 */ /* 0x000e620000000800 */
[----:B------:R-:W5:Y:S07]  /*a4b0*/  SHFL.BFLY PT, R47, R78, 0x1, 0x1f ;  /* 0x0c201f004e2f7f89 */ /* 0x000f6e00000e0000 */
[----:B------:R-:W1:Y:S08]  /*a4c0*/  MUFU.EX2 R31, R92 ;  /* 0x0000005c001f7308 */ /* 0x000e700000000800 */
[----:B------:R-:W-:Y:S08]  /*a4d0*/  MUFU.EX2 R156, R156 ;  /* 0x0000009c009c7308 */ /* 0x000ff00000000800 */
[----:B------:R-:W-:Y:S01]  /*a4e0*/  MUFU.EX2 R35, R82 ;  /* 0x0000005200237308 */ /* 0x000fe20000000800 */
[----:B-----5:R-:W-:-:S04]  /*a4f0*/  FMNMX.FTZ R176, R78, R47, !PT ;  /* 0x0000002f4eb07209 */ /* 0x020fc80007810000 */
[C---:B------:R-:W-:Y:S01]  /*a500*/  FSETP.NEU.FTZ.AND P1, PT, R176.reuse, -INF , PT ;  /* 0xff800000b000780b */ /* 0x040fe20003f3d000 */
[----:B------:R-:W-:Y:S02]  /*a510*/  FMUL.FTZ R49, R176, R3 ;  /* 0x00000003b0317220 */ /* 0x000fe40000410000 */
[----:B------:R-:W-:Y:S03]  /*a520*/  MUFU.EX2 R158, R158 ;  /* 0x0000009e009e7308 */ /* 0x000fe60000000800 */
[----:B------:R-:W-:-:S05]  /*a530*/  FSEL R49, R49, RZ, P1 ;  /* 0x000000ff31317208 */ /* 0x000fca0000800000 */
[-CC-:B------:R-:W-:Y:S01]  /*a540*/  FFMA.FTZ R201, R26, R3.reuse, -R49.reuse ;  /* 0x000000031ac97223 */ /* 0x180fe20000010831 */
[-CC-:B------:R-:W-:Y:S01]  /*a550*/  FFMA.FTZ R26, R27, R3.reuse, -R49.reuse ;  /* 0x000000031b1a7223 */ /* 0x180fe20000010831 */
[-CC-:B------:R-:W-:Y:S01]  /*a560*/  FFMA.FTZ R203, R30, R3.reuse, -R49.reuse ;  /* 0x000000031ecb7223 */ /* 0x180fe20000010831 */
[-CC-:B------:R-:W-:Y:S01]  /*a570*/  FFMA.FTZ R6, R6, R3.reuse, -R49.reuse ;  /* 0x0000000306067223 */ /* 0x180fe20000010831 */
[-C--:B------:R-:W-:Y:S01]  /*a580*/  FFMA.FTZ R153, R34, R3.reuse, -R49 ;  /* 0x0000000322997223 */ /* 0x080fe20000010831 */
[----:B----4-:R-:W-:Y:S01]  /*a590*/  FADD.FTZ R27, R200, R7 ;  /* 0x00000007c81b7221 */ /* 0x010fe20000010000 */
[----:B------:R-:W-:Y:S01]  /*a5a0*/  MUFU.EX2 R201, R201 ;  /* 0x000000c900c97308 */ /* 0x000fe20000000800 */
[-CC-:B------:R-:W-:Y:S01]  /*a5b0*/  FFMA.FTZ R30, R10, R3.reuse, -R49.reuse ;  /* 0x000000030a1e7223 */ /* 0x180fe20000010831 */
[-C--:B------:R-:W-:Y:S01]  /*a5c0*/  FFMA.FTZ R155, R38, R3.reuse, -R49 ;  /* 0x00000003269b7223 */ /* 0x080fe20000010831 */
[----:B--2---:R-:W-:Y:S01]  /*a5d0*/  FADD.FTZ R10, R202, R27 ;  /* 0x0000001bca0a7221 */ /* 0x004fe20000010000 */
[-CC-:B------:R-:W-:Y:S01]  /*a5e0*/  FFMA.FTZ R34, R36, R3.reuse, -R49.reuse ;  /* 0x0000000324227223 */ /* 0x180fe20000010831 */
[-CC-:B------:R-:W-:Y:S01]  /*a5f0*/  FFMA.FTZ R24, R24, R3.reuse, -R49.reuse ;  /* 0x0000000318187223 */ /* 0x180fe20000010831 */
[-CC-:B------:R-:W-:Y:S01]  /*a600*/  FFMA.FTZ R157, R42, R3.reuse, -R49.reuse ;  /* 0x000000032a9d7223 */ /* 0x180fe20000010831 */
[----:B------:R-:W-:Y:S01]  /*a610*/  FADD.FTZ R27, R25, R10 ;  /* 0x0000000a191b7221 */ /* 0x000fe20000010000 */
[----:B------:R-:W2:Y:S01]  /*a620*/  MUFU.EX2 R26, R26 ;  /* 0x0000001a001a7308 */ /* 0x000ea20000000800 */
[-CC-:B------:R-:W-:Y:S01]  /*a630*/  FFMA.FTZ R28, R28, R3.reuse, -R49.reuse ;  /* 0x000000031c1c7223 */ /* 0x180fe20000010831 */
[-C--:B------:R-:W-:Y:S01]  /*a640*/  FFMA.FTZ R159, R46, R3.reuse, -R49 ;  /* 0x000000032e9f7223 */ /* 0x080fe20000010831 */
[----:B---3--:R-:W-:Y:S01]  /*a650*/  FADD.FTZ R36, R152, R27 ;  /* 0x0000001b98247221 */ /* 0x008fe20000010000 */
[-CC-:B------:R-:W-:Y:S01]  /*a660*/  FFMA.FTZ R32, R32, R3.reuse, -R49.reuse ;  /* 0x0000000320207223 */ /* 0x180fe20000010831 */
[-CC-:B------:R-:W-:Y:S01]  /*a670*/  FFMA.FTZ R161, R50, R3.reuse, -R49.reuse ;  /* 0x0000000332a17223 */ /* 0x180fe20000010831 */
[-CC-:B------:R-:W-:Y:S01]  /*a680*/  FFMA.FTZ R163, R54, R3.reuse, -R49.reuse ;  /* 0x0000000336a37223 */ /* 0x180fe20000010831 */
[----:B0-----:R-:W-:Y:S01]  /*a690*/  FADD.FTZ R51, R29, R36 ;  /* 0x000000241d337221 */ /* 0x001fe20000010000 */
[----:B------:R-:W0:Y:S01]  /*a6a0*/  MUFU.EX2 R203, R203 ;  /* 0x000000cb00cb7308 */ /* 0x000e220000000800 */
[-CC-:B------:R-:W-:Y:S01]  /*a6b0*/  FFMA.FTZ R36, R40, R3.reuse, -R49.reuse ;  /* 0x0000000328247223 */ /* 0x180fe20000010831 */
[-C--:B------:R-:W-:Y:S01]  /*a6c0*/  FFMA.FTZ R165, R58, R3.reuse, -R49 ;  /* 0x000000033aa57223 */ /* 0x080fe20000010831 */
[----:B-1----:R-:W-:Y:S01]  /*a6d0*/  FADD.FTZ R38, R154, R51 ;  /* 0x000000339a267221 */ /* 0x002fe20000010000 */
[----:B------:R-:W-:Y:S01]  /*a6e0*/  F2FP.F16.F32.PACK_AB R200, R7, R200 ;  /* 0x000000c807c8723e */ /* 0x000fe200000000ff */
[-CC-:B------:R-:W-:Y:S01]  /*a6f0*/  FFMA.FTZ R167, R62, R3.reuse, -R49.reuse ;  /* 0x000000033ea77223 */ /* 0x180fe20000010831 */
[-CC-:B------:R-:W-:Y:S01]  /*a700*/  FFMA.FTZ R66, R66, R3.reuse, -R49.reuse ;  /* 0x0000000342427223 */ /* 0x180fe20000010831 */
[----:B------:R-:W-:Y:S01]  /*a710*/  FADD.FTZ R51, R31, R38 ;  /* 0x000000261f337221 */ /* 0x000fe20000010000 */
[----:B------:R-:W1:Y:S01]  /*a720*/  MUFU.EX2 R6, R6 ;  /* 0x0000000600067308 */ /* 0x000e620000000800 */
[----:B--2---:R-:W-:Y:S01]  /*a730*/  FADD.FTZ R10, R201, R26 ;  /* 0x0000001ac90a7221 */ /* 0x004fe20000010000 */
[-CC-:B------:R-:W-:Y:S01]  /*a740*/  FFMA.FTZ R38, R44, R3.reuse, -R49.reuse ;  /* 0x000000032c267223 */ /* 0x180fe20000010831 */
[-CC-:B------:R-:W-:Y:S01]  /*a750*/  FFMA.FTZ R74, R74, R3.reuse, -R49.reuse ;  /* 0x000000034a4a7223 */ /* 0x180fe20000010831 */
[----:B------:R-:W-:Y:S01]  /*a760*/  FFMA.FTZ R70, R70, R3, -R49 ;  /* 0x0000000346467223 */ /* 0x000fe20000010831 */
[----:B------:R-:W-:-:S02]  /*a770*/  F2FP.F16.F32.PACK_AB R202, R25, R202 ;  /* 0x000000ca19ca723e */ /* 0x000fc400000000ff */
[----:B------:R-:W-:Y:S01]  /*a780*/  F2FP.F16.F32.PACK_AB R152, R29, R152 ;  /* 0x000000981d98723e */ /* 0x000fe200000000ff */
[----:B------:R-:W2:Y:S01]  /*a790*/  MUFU.EX2 R153, R153 ;  /* 0x0000009900997308 */ /* 0x000ea20000000800 */
[----:B0-----:R-:W-:Y:S01]  /*a7a0*/  FADD.FTZ R27, R203, R10 ;  /* 0x0000000acb1b7221 */ /* 0x001fe20000010000 */
[----:B------:R-:W-:Y:S02]  /*a7b0*/  F2FP.F16.F32.PACK_AB R154, R31, R154 ;  /* 0x0000009a1f9a723e */ /* 0x000fe400000000ff */
[----:B------:R-:W-:-:S04]  /*a7c0*/  F2FP.F16.F32.PACK_AB R201, R26, R201 ;  /* 0x000000c91ac9723e */ /* 0x000fc800000000ff */
[----:B------:R-:W0:Y:S01]  /*a7d0*/  MUFU.EX2 R30, R30 ;  /* 0x0000001e001e7308 */ /* 0x000e220000000800 */
[C---:B-1----:R-:W-:Y:S01]  /*a7e0*/  FADD.FTZ R10, R6.reuse, R27 ;  /* 0x0000001b060a7221 */ /* 0x042fe20000010000 */
[----:B------:R-:W-:-:S06]  /*a7f0*/  F2FP.F16.F32.PACK_AB R203, R6, R203 ;  /* 0x000000cb06cb723e */ /* 0x000fcc00000000ff */
[----:B------:R-:W1:Y:S01]  /*a800*/  MUFU.EX2 R155, R155 ;  /* 0x0000009b009b7308 */ /* 0x000e620000000800 */
[----:B--2---:R-:W-:Y:S01]  /*a810*/  FADD.FTZ R27, R153, R10 ;  /* 0x0000000a991b7221 */ /* 0x004fe20000010000 */
[----:B------:R-:W-:Y:S01]  /*a820*/  FADD.FTZ R10, R156, R51 ;  /* 0x000000339c0a7221 */ /* 0x000fe20000010000 */
[----:B------:R-:W-:-:S03]  /*a830*/  F2FP.F16.F32.PACK_AB R156, R35, R156 ;  /* 0x0000009c239c723e */ /* 0x000fc600000000ff */
[----:B------:R-:W-:Y:S01]  /*a840*/  FADD.FTZ R51, R35, R10 ;  /* 0x0000000a23337221 */ /* 0x000fe20000010000 */
[----:B------:R-:W-:Y:S01]  /*a850*/  VIADD R10, R4, 0x22840 ;  /* 0x00022840040a7836 */ /* 0x000fe20000000000 */
[----:B------:R-:W2:Y:S01]  /*a860*/  MUFU.EX2 R24, R24 ;  /* 0x0000001800187308 */ /* 0x000ea20000000800 */
[----:B0-----:R-:W-:Y:S01]  /*a870*/  FADD.FTZ R40, R30, R27 ;  /* 0x0000001b1e287221 */ /* 0x001fe20000010000 */
[----:B------:R-:W-:Y:S01]  /*a880*/  FADD.FTZ R42, R158, R51 ;  /* 0x000000339e2a7221 */ /* 0x000fe20000010000 */
[----:B------:R-:W-:Y:S02]  /*a890*/  F2FP.F16.F32.PACK_AB R153, R30, R153 ;  /* 0x000000991e99723e */ /* 0x000fe400000000ff */
[----:B------:R-:W-:-:S03]  /*a8a0*/  PRMT R10, R75, 0x654, R10 ;  /* 0x000006544b0a7816 */ /* 0x000fc6000000000a */
[----:B------:R-:W0:Y:S01]  /*a8b0*/  MUFU.EX2 R157, R157 ;  /* 0x0000009d009d7308 */ /* 0x000e220000000800 */
[----:B-1----:R-:W-:Y:S01]  /*a8c0*/  FADD.FTZ R27, R155, R40 ;  /* 0x000000289b1b7221 */ /* 0x002fe20000010000 */
[----:B------:R1:W-:Y:S06]  /*a8d0*/  SYNCS.ARRIVE.TRANS64.RED.A1T0 RZ, [R10+URZ], RZ ;  /* 0x000000ff0aff79a7 */ /* 0x0003ec000810043f */
[----:B------:R-:W1:Y:S01]  /*a8e0*/  MUFU.EX2 R28, R28 ;  /* 0x0000001c001c7308 */ /* 0x000e620000000800 */
[C---:B--2---:R-:W-:Y:S01]  /*a8f0*/  FADD.FTZ R40, R24.reuse, R27 ;  /* 0x0000001b18287221 */ /* 0x044fe20000010000 */
[----:B------:R-:W-:-:S06]  /*a900*/  F2FP.F16.F32.PACK_AB R155, R24, R155 ;  /* 0x0000009b189b723e */ /* 0x000fcc00000000ff */
[----:B------:R-:W2:Y:S01]  /*a910*/  MUFU.EX2 R159, R159 ;  /* 0x0000009f009f7308 */ /* 0x000ea20000000800 */
[----:B0-----:R-:W-:Y:S01]  /*a920*/  FADD.FTZ R27, R157, R40 ;  /* 0x000000289d1b7221 */ /* 0x001fe20000010000 */
[-CC-:B------:R-:W-:Y:S01]  /*a930*/  FFMA.FTZ R40, R72, R3.reuse, -R49.reuse ;  /* 0x0000000348287223 */ /* 0x180fe20000010831 */
[----:B------:R-:W-:-:S05]  /*a940*/  FFMA.FTZ R49, R76, R3, -R49 ;  /* 0x000000034c317223 */ /* 0x000fca0000010831 */
[----:B------:R-:W0:Y:S01]  /*a950*/  MUFU.EX2 R37, R37 ;  /* 0x0000002500257308 */ /* 0x000e220000000800 */
[C---:B-1----:R-:W-:Y:S01]  /*a960*/  FADD.FTZ R10, R28.reuse, R27 ;  /* 0x0000001b1c0a7221 */ /* 0x042fe20000010000 */
[----:B------:R-:W-:-:S06]  /*a970*/  F2FP.F16.F32.PACK_AB R157, R28, R157 ;  /* 0x0000009d1c9d723e */ /* 0x000fcc00000000ff */
[----:B------:R-:W1:Y:S01]  /*a980*/  MUFU.EX2 R32, R32 ;  /* 0x0000002000207308 */ /* 0x000e620000000800 */
[----:B--2---:R-:W-:-:S07]  /*a990*/  FADD.FTZ R27, R159, R10 ;  /* 0x0000000a9f1b7221 */ /* 0x004fce0000010000 */
[----:B------:R-:W2:Y:S01]  /*a9a0*/  MUFU.EX2 R160, R160 ;  /* 0x000000a000a07308 */ /* 0x000ea20000000800 */
[C---:B0-----:R-:W-:Y:S01]  /*a9b0*/  FADD.FTZ R51, R37.reuse, R42 ;  /* 0x0000002a25337221 */ /* 0x041fe20000010000 */
[----:B------:R-:W-:-:S06]  /*a9c0*/  F2FP.F16.F32.PACK_AB R158, R37, R158 ;  /* 0x0000009e259e723e */ /* 0x000fcc00000000ff */
[----:B------:R-:W0:Y:S01]  /*a9d0*/  MUFU.EX2 R161, R161 ;  /* 0x000000a100a17308 */ /* 0x000e220000000800 */
[C---:B-1----:R-:W-:Y:S01]  /*a9e0*/  FADD.FTZ R10, R32.reuse, R27 ;  /* 0x0000001b200a7221 */ /* 0x042fe20000010000 */
[----:B------:R-:W-:-:S06]  /*a9f0*/  F2FP.F16.F32.PACK_AB R159, R32, R159 ;  /* 0x0000009f209f723e */ /* 0x000fcc00000000ff */
[----:B------:R-:W1:Y:S01]  /*aa00*/  MUFU.EX2 R39, R39 ;  /* 0x0000002700277308 */ /* 0x000e620000000800 */
[----:B--2---:R-:W-:-:S07]  /*aa10*/  FADD.FTZ R42, R160, R51 ;  /* 0x00000033a02a7221 */ /* 0x004fce0000010000 */
[----:B------:R-:W2:Y:S01]  /*aa20*/  MUFU.EX2 R34, R34 ;  /* 0x0000002200227308 */ /* 0x000ea20000000800 */
[----:B0-----:R-:W-:-:S07]  /*aa30*/  FADD.FTZ R7, R161, R10 ;  /* 0x0000000aa1077221 */ /* 0x001fce0000010000 */
[----:B------:R-:W0:Y:S01]  /*aa40*/  MUFU.EX2 R162, R162 ;  /* 0x000000a200a27308 */ /* 0x000e220000000800 */
[C---:B-1----:R-:W-:Y:S01]  /*aa50*/  FADD.FTZ R51, R39.reuse, R42 ;  /* 0x0000002a27337221 */ /* 0x042fe20000010000 */
[----:B------:R-:W-:-:S06]  /*aa60*/  F2FP.F16.F32.PACK_AB R160, R39, R160 ;  /* 0x000000a027a0723e */ /* 0x000fcc00000000ff */
[----:B------:R-:W1:Y:S01]  /*aa70*/  MUFU.EX2 R163, R163 ;  /* 0x000000a300a37308 */ /* 0x000e620000000800 */
[C---:B--2---:R-:W-:Y:S01]  /*aa80*/  FADD.FTZ R10, R34.reuse, R7 ;  /* 0x00000007220a7221 */ /* 0x044fe20000010000 */
[----:B------:R-:W-:-:S06]  /*aa90*/  F2FP.F16.F32.PACK_AB R161, R34, R161 ;  /* 0x000000a122a1723e */ /* 0x000fcc00000000ff */
[----:B------:R-:W2:Y:S01]  /*aaa0*/  MUFU.EX2 R41, R41 ;  /* 0x0000002900297308 */ /* 0x000ea20000000800 */
[----:B0-----:R-:W-:-:S07]  /*aab0*/  FADD.FTZ R42, R162, R51 ;  /* 0x00000033a22a7221 */ /* 0x001fce0000010000 */
[----:B------:R-:W0:Y:S01]  /*aac0*/  MUFU.EX2 R36, R36 ;  /* 0x0000002400247308 */ /* 0x000e220000000800 */
[----:B-1----:R-:W-:-:S07]  /*aad0*/  FADD.FTZ R7, R163, R10 ;  /* 0x0000000aa3077221 */ /* 0x002fce0000010000 */
[----:B------:R-:W1:Y:S01]  /*aae0*/  MUFU.EX2 R164, R164 ;  /* 0x000000a400a47308 */ /* 0x000e620000000800 */
[C---:B--2---:R-:W-:Y:S01]  /*aaf0*/  FADD.FTZ R27, R41.reuse, R42 ;  /* 0x0000002a291b7221 */ /* 0x044fe20000010000 */
[----:B------:R-:W-:-:S06]  /*ab00*/  F2FP.F16.F32.PACK_AB R162, R41, R162 ;  /* 0x000000a229a2723e */ /* 0x000fcc00000000ff */
[----:B------:R-:W2:Y:S01]  /*ab10*/  MUFU.EX2 R165, R165 ;  /* 0x000000a500a57308 */ /* 0x000ea20000000800 */
[C---:B0-----:R-:W-:Y:S01]  /*ab20*/  FADD.FTZ R10, R36.reuse, R7 ;  /* 0x00000007240a7221 */ /* 0x041fe20000010000 */
[----:B------:R-:W-:-:S06]  /*ab30*/  F2FP.F16.F32.PACK_AB R163, R36, R163 ;  /* 0x000000a324a3723e */ /* 0x000fcc00000000ff */
[----:B------:R-:W0:Y:S01]  /*ab40*/  MUFU.EX2 R43, R43 ;  /* 0x0000002b002b7308 */ /* 0x000e220000000800 */
[----:B-1----:R-:W-:-:S07]  /*ab50*/  FADD.FTZ R42, R164, R27 ;  /* 0x0000001ba42a7221 */ /* 0x002fce0000010000 */
        /* <DEDUP_REMOVED lines=31> */
[----:B--2---:R-:W-:Y:S01]  /*ad50*/  FADD.FTZ R6, R70, R7 ;  /* 0x0000000746067221 */ /* 0x004fe20000010000 */
[C---:B0-----:R-:W-:Y:S01]  /*ad60*/  FADD.FTZ R10, R33.reuse, R10 ;  /* 0x0000000a210a7221 */ /* 0x041fe20000010000 */
[----:B------:R-:W-:Y:S02]  /*ad70*/  F2FP.F16.F32.PACK_AB R170, R33, R170 ;  /* 0x000000aa21aa723e */ /* 0x000fe400000000ff */
[C---:B-1----:R-:W-:Y:S01]  /*ad80*/  FADD.FTZ R7, R49.reuse, R6 ;  /* 0x0000000631077221 */ /* 0x042fe20000010000 */
[----:B------:R-:W-:Y:S01]  /*ad90*/  F2FP.F16.F32.PACK_AB R171, R49, R70 ;  /* 0x0000004631ab723e */ /* 0x000fe200000000ff */
[----:B------:R-:W-:Y:S06]  /*ada0*/  @!P0 BRA `(.L_x_748) ;  /* 0x0000000000048947 */ /* 0x000fec0003800000 */
[----:B------:R-:W-:Y:S01]  /*adb0*/  BPT.TRAP 0x1 ;  /* 0x000000040000795c */ /* 0x000fe20000300000 */
.L_x_748:
[----:B------:R0:W1:Y:S01]  /*adc0*/  SYNCS.PHASECHK.TRANS64.TRYWAIT P1, [R4+URZ+0x22850], R73 ;  /* 0x02285049040075a7 */ /* 0x000062000802017f */
[----:B------:R-:W-:Y:S05]  /*add0*/  @!P0 BRA `(.L_x_749) ;  /* 0x0000000000048947 */ /* 0x000fea0003800000 */
[----:B------:R-:W-:Y:S01]  /*ade0*/  BPT.TRAP 0x1 ;  /* 0x000000040000795c */ /* 0x000fe20000300000 */
.L_x_749:
[----:B------:R-:W-:Y:S04]  /*adf0*/  BSSY B0, `(.L_x_750) ;  /* 0x0000004000007945 */ /* 0x000fe80003800000 */
[----:B-1----:R-:W-:Y:S05]  /*ae00*/  @P1 BRA `(.L_x_751) ;  /* 0x0000000000081947 */ /* 0x002fea0003800000 */
[----:B------:R-:W1:Y:S02]  /*ae10*/  SYNCS.PHASECHK.TRANS64.TRYWAIT P1, [R4+URZ+0x22850], R73 ;  /* 0x02285049040075a7 */ /* 0x000e64000802017f */
[----:B-1----:R-:W-:Y:S05]  /*ae20*/  @!P1 BRA `(.L_x_752) ;  /* 0x000000fc00649947 */ /* 0x002fea0003800000 */
.L_x_751:
[----:B------:R-:W-:Y:S05]  /*ae30*/  BSYNC B0 ;  /* 0x0000000000007941 */ /* 0x000fea0003800000 */
.L_x_750:
[----:B------:R-:W-:Y:S05]  /*ae40*/  WARPSYNC.ALL ;  /* 0x0000000000007948 */ /* 0x000fea0003800000 */
[----:B------:R-:W-:Y:S01]  /*ae50*/  VIADD R6, R19, 0x400 ;  /* 0x0000040013067836 */ /* 0x000fe20000000000 */
[----:B------:R2:W-:Y:S01]  /*ae60*/  BAR.SYNC.DEFER_BLOCKING R5, 0x100 ;  /* 0x000400050000751d */ /* 0x0005e20000010000 */
[----:B------:R-:W-:Y:S02]  /*ae70*/  IMAD.MOV.U32 R25, RZ, RZ, 0x40000040 ;  /* 0x40000040ff197424 */ /* 0x000fe400078e00ff */
[----:B------:R-:W-:Y:S01]  /*ae80*/  IMAD.MOV.U32 R29, RZ, RZ, 0x40000040 ;  /* 0x40000040ff1d7424 */ /* 0x000fe200078e00ff */
[----:B------:R-:W-:Y:S01]  /*ae90*/  SHF.R.U32.HI R6, RZ, 0x4, R6 ;  /* 0x00000004ff067819 */ /* 0x000fe20000011606 */
[----:B------:R-:W-:Y:S01]  /*aea0*/  IMAD.MOV.U32 R27, RZ, RZ, 0x40000040 ;  /* 0x40000040ff1b7424 */ /* 0x000fe200078e00ff */
[----:B------:R-:W-:Y:S01]  /*aeb0*/  R2UR UR7, R25 ;  /* 0x00000000190772ca */ /* 0x000fe200000e0000 */
[----:B------:R-:W-:Y:S01]  /*aec0*/  IMAD.MOV.U32 R31, RZ, RZ, 0x40000040 ;  /* 0x40000040ff1f7424 */ /* 0x000fe200078e00ff */
[----:B------:R-:W-:-:S02]  /*aed0*/  LOP3.LUT R6, R6, 0x3fff, RZ, 0xc0, !PT ;  /* 0x00003fff06067812 */ /* 0x000fc400078ec0ff */
[----:B------:R-:W-:Y:S02]  /*aee0*/  R2UR UR11, R29 ;  /* 0x000000001d0b72ca */ /* 0x000fe400000e0000 */
[----:B------:R-:W-:Y:S02]  /*aef0*/  LOP3.LUT R24, R6, 0x3000000, RZ, 0xfc, !PT ;  /* 0x0300000006187812 */ /* 0x000fe400078efcff */
[----:B------:R-:W-:Y:S02]  /*af00*/  R2UR UR15, R27 ;  /* 0x000000001b0f72ca */ /* 0x000fe400000e0000 */
[----:B------:R-:W-:Y:S01]  /*af10*/  R2UR UR19, R29 ;  /* 0x000000001d1372ca */ /* 0x000fe200000e0000 */
[----:B------:R3:W-:Y:S01]  /*af20*/  STL [R1+0x8], R24 ;  /* 0x0000081801007387 */ /* 0x0007e20000100800 */
[----:B------:R-:W-:Y:S02]  /*af30*/  R2UR UR23, R31 ;  /* 0x000000001f1772ca */ /* 0x000fe400000e0000 */
[----:B------:R-:W-:Y:S01]  /*af40*/  R2UR UR27, R25 ;  /* 0x00000000191b72ca */ /* 0x000fe200000e0000 */
[----:B---3--:R-:W-:-:S04]  /*af50*/  IMAD R24, R207, 0xc00, R24 ;  /* 0x00000c00cf187824 */ /* 0x008fc800078e0218 */
[C---:B------:R-:W-:Y:S01]  /*af60*/  VIADD R28, R24.reuse, 0x80 ;  /* 0x00000080181c7836 */ /* 0x040fe20000000000 */
[C---:B------:R-:W-:Y:S01]  /*af70*/  R2UR UR6, R24.reuse ;  /* 0x00000000180672ca */ /* 0x040fe200000e0000 */
[C---:B------:R-:W-:Y:S02]  /*af80*/  VIADD R26, R24.reuse, 0x100 ;  /* 0x00000100181a7836 */ /* 0x040fe40000000000 */
[----:B------:R-:W-:Y:S01]  /*af90*/  VIADD R30, R24, 0x200 ;  /* 0x00000200181e7836 */ /* 0x000fe20000000000 */
[----:B------:R-:W-:Y:S01]  /*afa0*/  R2UR UR10, R28 ;  /* 0x000000001c0a72ca */ /* 0x000fe200000e0000 */
[----:B------:R-:W-:Y:S01]  /*afb0*/  VIADD R28, R24, 0x180 ;  /* 0x00000180181c7836 */ /* 0x000fe20000000000 */
[----:B------:R-:W-:Y:S01]  /*afc0*/  R2UR UR14, R26 ;  /* 0x000000001a0e72ca */ /* 0x000fe200000e0000 */
[----:B------:R-:W-:Y:S01]  /*afd0*/  VIADD R24, R24, 0x280 ;  /* 0x0000028018187836 */ /* 0x000fe20000000000 */
[----:B------:R-:W-:Y:S02]  /*afe0*/  R2UR UR22, R30 ;  /* 0x000000001e1672ca */ /* 0x000fe400000e0000 */
[----:B------:R-:W-:-:S02]  /*aff0*/  R2UR UR18, R28 ;  /* 0x000000001c1272ca */ /* 0x000fc400000e0000 */
[----:B------:R-:W-:Y:S02]  /*b000*/  R2UR UR26, R24 ;  /* 0x00000000181a72ca */ /* 0x000fe400000e0000 */
[----:B01----:R-:W-:-:S06]  /*b010*/  WARPGROUP.ARRIVE ;  /* 0x00000000000079c5 */ /* 0x003fcc0000000000 */
[----:B------:R-:W-:Y:S03]  /*b020*/  HGMMA.64x256x16.F32 R24, R200, gdesc[UR4].tnspB, RZ, !UPT, gsb0 ;  /* 0x43e00004c8187df0 */ /* 0x000fe6000c0008ff */
[----:B------:R-:W-:Y:S02]  /*b030*/  WARPGROUP.DEPBAR.LE gsb0, 0x0 ;  /* 0x00008000000079c5 */ /* 0x000fe40000010000 */
[----:B------:R-:W-:-:S15]  /*b040*/  WARPGROUP.ARRIVE ;  /* 0x00000000000079c5 */ /* 0x000fde0000000000 */
[----:B------:R-:W-:-:S08]  /*b050*/  NOP ;  /* 0x0000000000007918 */ /* 0x000fd00000000000 */
[----:B------:R-:W-:Y:S03]  /*b060*/  HGMMA.64x256x16.F32 R24, R152, gdesc[UR8].tnspB, R24, gsb0 ;  /* 0x43e0000898187df0 */ /* 0x000fe60008000818 */
        /* <DEDUP_REMOVED lines=17> */
[----:B--2---:R-:W-:Y:S05]  /*b180*/  @!P0 BRA `(.L_x_753) ;  /* 0x0000000000048947 */ /* 0x004fea0003800000 */
[----:B------:R-:W-:Y:S01]  /*b190*/  BPT.TRAP 0x1 ;  /* 0x000000040000795c */ /* 0x000fe20000300000 */
.L_x_753:
[----:B------:R-:W2:Y:S01]  /*b1a0*/  LDL R5, [R1+0xc] ;  /* 0x00000c0001057983 */ /* 0x000ea20000100800 */
[----:B------:R-:W0:Y:S01]  /*b1b0*/  S2R R6, SR_CgaCtaId ;  /* 0x0000000000067919 */ /* 0x000e220000008800 */
[----:B------:R-:W-:-:S05]  /*b1c0*/  VIADD R4, R4, 0x22860 ;  /* 0x0002286004047836 */ /* 0x000fca0000000000 */
[----:B0-----:R-:W-:-:S04]  /*b1d0*/  PRMT R4, R6, 0x654, R4 ;  /* 0x0000065406047816 */ /* 0x001fc80000000004 */
[----:B------:R0:W-:Y:S02]  /*b1e0*/  SYNCS.ARRIVE.TRANS64.RED.A1T0 RZ, [R4+URZ], RZ ;  /* 0x000000ff04ff79a7 */ /* 0x0001e4000810043f */
[----:B0-----:R-:W-:-:S04]  /*b1f0*/  IADD3 R4, R172, -0x2, RZ ;  /* 0xfffffffeac047810 */ /* 0x001fc80007ffe0ff */
[----:B--2---:R-:W-:-:S13]  /*b200*/  ISETP.GE.AND P1, PT, R4, R5, PT ;  /* 0x000000050400720c */ /* 0x004fda0003f26270 */
[----:B------:R-:W-:Y:S05]  /*b210*/  @!P1 BRA `(.L_x_754) ;  /* 0x0000001c00d89947 */ /* 0x000fea0003800000 */
[----:B------:R-:W-:Y:S02]  /*b220*/  IMAD.MOV.U32 R201, RZ, RZ, R176 ;  /* 0x000000ffffc97224 */ /* 0x000fe400078e00b0 */
[----:B------:R-:W-:-:S07]  /*b230*/  IMAD.MOV.U32 R202, RZ, RZ, R0 ;  /* 0x000000ffffca7224 */ /* 0x000fce00078e0000 */
.L_x_766:
[----:B--2---:R-:W2:Y:S01]  /*b240*/  LDL R3, [R1+0xc] ;  /* 0x00000c0001037983 */ /* 0x004ea20000100800 */
[----:B------:R-:W-:Y:S01]  /*b250*/  VIADD R207, R207, 0x1 ;  /* 0x00000001cfcf7836 */ /* 0x000fe20000000000 */
[----:B------:R-:W-:Y:S05]  /*b260*/  YIELD ;  /* 0x0000000000007946 */ /* 0x000fea0003800000 */
[----:B------:R-:W-:Y:S01]  /*b270*/  IMAD.MOV.U32 R0, RZ, RZ, R4 ;  /* 0x000000ffff007224 */ /* 0x000fe200078e0004 */
[----:B------:R-:W-:Y:S01]  /*b280*/  ISETP.NE.AND P2, PT, R207, 0x2, PT ;  /* 0x00000002cf00780c */ /* 0x000fe20003f45270 */
[----:B------:R-:W-:-:S03]  /*b290*/  VIADD R4, R4, 0xffffffff ;  /* 0xffffffff04047836 */ /* 0x000fc60000000000 */
[----:B------:R-:W-:Y:S02]  /*b2a0*/  SEL R207, R207, RZ, P2 ;  /* 0x000000ffcfcf7207 */ /* 0x000fe40001000000 */
[----:B--2---:R-:W-:Y:S02]  /*b2b0*/  ISETP.GT.AND P1, PT, R0, R3, PT ;  /* 0x000000030000720c */ /* 0x004fe40003f24270 */
[----:B------:R-:W-:-:S04]  /*b2c0*/  SEL R0, RZ, 0x1, P2 ;  /* 0x00000001ff007807 */ /* 0x000fc80001000000 */
[----:B------:R-:W-:Y:S01]  /*b2d0*/  LOP3.LUT R218, R218, R0, RZ, 0x3c, !PT ;  /* 0x00000000dada7212 */ /* 0x000fe200078e3cff */
[----:B0-----:R-:W-:Y:S06]  /*b2e0*/  @!P0 BRA `(.L_x_755) ;  /* 0x0000000000048947 */ /* 0x001fec0003800000 */
[----:B------:R-:W-:Y:S01]  /*b2f0*/  BPT.TRAP 0x1 ;  /* 0x000000040000795c */ /* 0x000fe20000300000 */
.L_x_755:
[----:B------:R-:W-:Y:S01]  /*b300*/  IMAD R5, R207, 0x8, R19 ;  /* 0x00000008cf057824 */ /* 0x000fe200078e0213 */
[----:B------:R-:W-:-:S04]  /*b310*/  SHF.L.U32 R6, R218, 0x1f, RZ ;  /* 0x0000001fda067819 */ /* 0x000fc800000006ff */
[----:B------:R0:W1:Y:S01]  /*b320*/  SYNCS.PHASECHK.TRANS64.TRYWAIT P2, [R5+URZ+0x22830], R6 ;  /* 0x02283006050075a7 */ /* 0x000062000804017f */
[----:B------:R-:W-:Y:S05]  /*b330*/  @!P0 BRA `(.L_x_756) ;  /* 0x0000000000048947 */ /* 0x000fea0003800000 */
[----:B------:R-:W-:Y:S01]  /*b340*/  BPT.TRAP 0x1 ;  /* 0x000000040000795c */ /* 0x000fe20000300000 */
.L_x_756:
[----:B------:R-:W2:Y:S01]  /*b350*/  LDL R0, [R1+0x10] ;  /* 0x0000100001007983 */ /* 0x000ea20000100800 */
[----:B------:R-:W-:Y:S02]  /*b360*/  IMAD.MOV.U32 R157, RZ, RZ, 0x40000040 ;  /* 0x40000040ff9d7424 */ /* 0x000fe400078e00ff */
[----:B--2---:R-:W-:Y:S01]  /*b370*/  IMAD R156, R207, 0x300, R0 ;  /* 0x00000300cf9c7824 */ /* 0x004fe200078e0200 */
[----:B-1----:R-:W-:Y:S06]  /*b380*/  @P2 BRA `(.L_x_757) ;  /* 0x0000000000082947 */ /* 0x002fec0003800000 */
[----:B------:R-:W1:Y:S02]  /*b390*/  SYNCS.PHASECHK.TRANS64.TRYWAIT P2, [R5+URZ+0x22830], R6 ;  /* 0x02283006050075a7 */ /* 0x000e64000804017f */
[----:B-1----:R-:W-:Y:S05]  /*b3a0*/  @!P2 BRA `(.L_x_758) ;  /* 0x000000f80018a947 */ /* 0x002fea0003800000 */
.L_x_757:
[----:B------:R-:W-:Y:S05]  /*b3b0*/  WARPSYNC.ALL ;  /* 0x0000000000007948 */ /* 0x000fea0003800000 */
[C---:B------:R-:W-:Y:S01]  /*b3c0*/  R2UR UR6, R156.reuse ;  /* 0x000000009c0672ca */ /* 0x040fe200000e0000 */
[C---:B------:R-:W-:Y:S01]  /*b3d0*/  VIADD R154, R156.reuse, 0x2 ;  /* 0x000000029c9a7836 */ /* 0x040fe20000000000 */
[----:B------:R-:W-:Y:S01]  /*b3e0*/  R2UR UR7, R157 ;  /* 0x000000009d0772ca */ /* 0x000fe200000e0000 */
[----:B------:R-:W-:Y:S01]  /*b3f0*/  VIADD R152, R156, 0x4 ;  /* 0x000000049c987836 */ /* 0x000fe20000000000 */
[----:B------:R-:W-:Y:S01]  /*b400*/  R2UR UR4, R8 ;  /* 0x00000000080472ca */ /* 0x000fe200000e0000 */
[----:B------:R-:W-:Y:S01]  /*b410*/  VIADD R156, R156, 0x6 ;  /* 0x000000069c9c7836 */ /* 0x000fe20000000000 */
[----:B------:R-:W-:Y:S01]  /*b420*/  R2UR UR5, R9 ;  /* 0x00000000090572ca */ /* 0x000fe200000e0000 */
[----:B------:R-:W-:Y:S01]  /*b430*/  IMAD.MOV.U32 R155, RZ, RZ, 0x40000040 ;  /* 0x40000040ff9b7424 */ /* 0x000fe200078e00ff */
[----:B------:R-:W-:Y:S01]  /*b440*/  MOV R157, 0x40000040 ;  /* 0x40000040009d7802 */ /* 0x000fe20000000f00 */
[----:B------:R-:W-:Y:S01]  /*b450*/  IMAD.MOV.U32 R153, RZ, RZ, 0x40000040 ;  /* 0x40000040ff997424 */ /* 0x000fe200078e00ff */
[----:B------:R-:W-:Y:S01]  /*b460*/  R2UR UR10, R154 ;  /* 0x000000009a0a72ca */ /* 0x000fe200000e0000 */
[----:B------:R-:W2:Y:S01]  /*b470*/  S2R R0, SR_TID.X ;  /* 0x0000000000007919 */ /* 0x000ea20000002100 */
[----:B------:R-:W-:-:S02]  /*b480*/  R2UR UR11, R155 ;  /* 0x000000009b0b72ca */ /* 0x000fc400000e0000 */
[----:B------:R-:W-:Y:S02]  /*b490*/  R2UR UR14, R152 ;  /* 0x00000000980e72ca */ /* 0x000fe400000e0000 */
[----:B------:R-:W-:Y:S02]  /*b4a0*/  R2UR UR15, R153 ;  /* 0x00000000990f72ca */ /* 0x000fe400000e0000 */
[----:B------:R-:W-:Y:S02]  /*b4b0*/  R2UR UR18, R156 ;  /* 0x000000009c1272ca */ /* 0x000fe400000e0000 */
[----:B------:R-:W-:Y:S02]  /*b4c0*/  R2UR UR19, R157 ;  /* 0x000000009d1372ca */ /* 0x000fe400000e0000 */
[----:B------:R-:W-:Y:S01]  /*b4d0*/  WARPGROUP.ARRIVE ;  /* 0x00000000000079c5 */ /* 0x000fe20000000000 */
[----:B------:R-:W-:Y:S02]  /*b4e0*/  R2UR UR8, R20 ;  /* 0x00000000140872ca */ /* 0x000fe400000e0000 */
[----:B------:R-:W-:-:S02]  /*b4f0*/  R2UR UR9, R21 ;  /* 0x00000000150972ca */ /* 0x000fc400000e0000 */
[----:B------:R-:W-:Y:S01]  /*b500*/  R2UR UR12, R14 ;  /* 0x000000000e0c72ca */ /* 0x000fe200000e0000 */
[----:B------:R-:W-:Y:S01]  /*b510*/  HGMMA.64x96x16.F32 R152, gdesc[UR4], RZ, !UPT, gsb0 ;  /* 0x01600000049879f0 */ /* 0x000fe2000c0008ff */
[----:B------:R-:W-:Y:S02]  /*b520*/  R2UR UR13, R15 ;  /* 0x000000000f0d72ca */ /* 0x000fe400000e0000 */
[----:B------:R-:W-:Y:S02]  /*b530*/  R2UR UR16, R12 ;  /* 0x000000000c1072ca */ /* 0x000fe400000e0000 */
[----:B------:R-:W-:Y:S02]  /*b540*/  R2UR UR17, R13 ;  /* 0x000000000d1172ca */ /* 0x000fe400000e0000 */
[----:B--2---:R-:W-:-:S04]  /*b550*/  SHF.R.U32.HI R0, RZ, 0x7, R0 ;  /* 0x00000007ff007819 */ /* 0x004fc80000011600 */
        /* <DEDUP_REMOVED lines=14> */
.L_x_759:
        /* <DEDUP_REMOVED lines=24> */
[----:B------:R-:W3:Y:S02]  /*b7c0*/  SHFL.BFLY PT, R3, R0, 0x2, 0x1f ;  /* 0x0c401f0000037f89 */ /* 0x000ee400000e0000 */
[----:B---3--:R-:W-:-:S05]  /*b7d0*/  FMNMX.FTZ R0, R0, R3, !PT ;  /* 0x0000000300007209 */ /* 0x008fca0007810000 */
[----:B------:R-:W3:Y:S02]  /*b7e0*/  SHFL.BFLY PT, R3, R0, 0x1, 0x1f ;  /* 0x0c201f0000037f89 */ /* 0x000ee400000e0000 */
[----:B---3--:R-:W-:Y:S02]  /*b7f0*/  FMNMX.FTZ R0, R0, R3, !PT ;  /* 0x0000000300007209 */ /* 0x008fe40007810000 */
[----:B------:R-:W3:Y:S03]  /*b800*/  LDC R3, c[0x0][0x988] ;  /* 0x00026200ff037b82 */ /* 0x000ee60000000800 */
[C---:B------:R-:W-:Y:S01]  /*b810*/  FADD.FTZ R202, -R0.reuse, R202 ;  /* 0x000000ca00ca7221 */ /* 0x040fe20000010100 */
[----:B---3--:R-:W-:-:S04]  /*b820*/  FMUL.FTZ R200, R0, R3 ;  /* 0x0000000300c87220 */ /* 0x008fc80000410000 */
[-CC-:B------:R-:W-:Y:S01]  /*b830*/  FFMA.FTZ R203, R172, R3.reuse, -R200.reuse ;  /* 0x00000003accb7223 */ /* 0x180fe200000108c8 */
[-CC-:B------:R-:W-:Y:S01]  /*b840*/  FFMA.FTZ R152, R152, R3.reuse, -R200.reuse ;  /* 0x0000000398987223 */ /* 0x180fe200000108c8 */
[-CC-:B------:R-:W-:Y:S01]  /*b850*/  FFMA.FTZ R153, R153, R3.reuse, -R200.reuse ;  /* 0x0000000399997223 */ /* 0x180fe200000108c8 */
[-C--:B------:R-:W-:Y:S01]  /*b860*/  FMUL.FTZ R172, R202, R3.reuse ;  /* 0x00000003caac7220 */ /* 0x080fe20000410000 */
[-CC-:B------:R-:W-:Y:S01]  /*b870*/  FFMA.FTZ R156, R156, R3.reuse, -R200.reuse ;  /* 0x000000039c9c7223 */ /* 0x180fe200000108c8 */
[-CC-:B------:R-:W-:Y:S01]  /*b880*/  FFMA.FTZ R157, R157, R3.reuse, -R200.reuse ;  /* 0x000000039d9d7223 */ /* 0x180fe200000108c8 */
[-CC-:B------:R-:W-:Y:S01]  /*b890*/  FFMA.FTZ R160, R160, R3.reuse, -R200.reuse ;  /* 0x00000003a0a07223 */ /* 0x180fe200000108c8 */
[----:B------:R-:W-:Y:S01]  /*b8a0*/  MUFU.EX2 R152, R152 ;  /* 0x0000009800987308 */ /* 0x000fe20000000800 */
[-CC-:B------:R-:W-:Y:S01]  /*b8b0*/  FFMA.FTZ R161, R161, R3.reuse, -R200.reuse ;  /* 0x00000003a1a17223 */ /* 0x180fe200000108c8 */
[-CC-:B------:R-:W-:Y:S01]  /*b8c0*/  FFMA.FTZ R164, R164, R3.reuse, -R200.reuse ;  /* 0x00000003a4a47223 */ /* 0x180fe200000108c8 */
[-CC-:B------:R-:W-:Y:S01]  /*b8d0*/  FFMA.FTZ R165, R165, R3.reuse, -R200.reuse ;  /* 0x00000003a5a57223 */ /* 0x180fe200000108c8 */
[-CC-:B------:R-:W-:Y:S01]  /*b8e0*/  FFMA.FTZ R168, R168, R3.reuse, -R200.reuse ;  /* 0x00000003a8a87223 */ /* 0x180fe200000108c8 */
[-CC-:B------:R-:W-:Y:S01]  /*b8f0*/  FFMA.FTZ R169, R169, R3.reuse, -R200.reuse ;  /* 0x00000003a9a97223 */ /* 0x180fe200000108c8 */
[-CC-:B------:R-:W-:Y:S01]  /*b900*/  FFMA.FTZ R173, R173, R3.reuse, -R200.reuse ;  /* 0x00000003adad7223 */ /* 0x180fe200000108c8 */
[-CC-:B------:R-:W-:Y:S01]  /*b910*/  FFMA.FTZ R176, R176, R3.reuse, -R200.reuse ;  /* 0x00000003b0b07223 */ /* 0x180fe200000108c8 */
[----:B------:R-:W3:Y:S01]  /*b920*/  MUFU.EX2 R172, R172 ;  /* 0x000000ac00ac7308 */ /* 0x000ee20000000800 */
[-CC-:B------:R-:W-:Y:S01]  /*b930*/  FFMA.FTZ R177, R177, R3.reuse, -R200.reuse ;  /* 0x00000003b1b17223 */ /* 0x180fe200000108c8 */
[-CC-:B------:R-:W-:Y:S01]  /*b940*/  FFMA.FTZ R180, R180, R3.reuse, -R200.reuse ;  /* 0x00000003b4b47223 */ /* 0x180fe200000108c8 */
[-CC-:B------:R-:W-:Y:S01]  /*b950*/  FFMA.FTZ R181, R181, R3.reuse, -R200.reuse ;  /* 0x00000003b5b57223 */ /* 0x180fe200000108c8 */
[-CC-:B------:R-:W-:Y:S01]  /*b960*/  FFMA.FTZ R184, R184, R3.reuse, -R200.reuse ;  /* 0x00000003b8b87223 */ /* 0x180fe200000108c8 */
[-CC-:B------:R-:W-:Y:S01]  /*b970*/  FFMA.FTZ R185, R185, R3.reuse, -R200.reuse ;  /* 0x00000003b9b97223 */ /* 0x180fe200000108c8 */
[-CC-:B------:R-:W-:Y:S01]  /*b980*/  FFMA.FTZ R188, R188, R3.reuse, -R200.reuse ;  /* 0x00000003bcbc7223 */ /* 0x180fe200000108c8 */
[-CC-:B------:R-:W-:Y:S01]  /*b990*/  FFMA.FTZ R189, R189, R3.reuse, -R200.reuse ;  /* 0x00000003bdbd7223 */ /* 0x180fe200000108c8 */
[----:B------:R-:W4:Y:S01]  /*b9a0*/  MUFU.EX2 R153, R153 ;  /* 0x0000009900997308 */ /* 0x000f220000000800 */
[-CC-:B------:R-:W-:Y:S01]  /*b9b0*/  FFMA.FTZ R192, R192, R3.reuse, -R200.reuse ;  /* 0x00000003c0c07223 */ /* 0x180fe200000108c8 */
[-CC-:B------:R-:W-:Y:S01]  /*b9c0*/  FFMA.FTZ R193, R193, R3.reuse, -R200.reuse ;  /* 0x00000003c1c17223 */ /* 0x180fe200000108c8 */
[-CC-:B------:R-:W-:Y:S01]  /*b9d0*/  FFMA.FTZ R196, R196, R3.reuse, -R200.reuse ;  /* 0x00000003c4c47223 */ /* 0x180fe200000108c8 */
[----:B------:R-:W-:-:S04]  /*b9e0*/  FFMA.FTZ R197, R197, R3, -R200 ;  /* 0x00000003c5c57223 */ /* 0x000fc800000108c8 */
[----:B------:R-:W5:Y:S01]  /*b9f0*/  MUFU.EX2 R156, R156 ;  /* 0x0000009c009c7308 */ /* 0x000f620000000800 */
[----:B---3--:R-:W-:Y:S01]  /*ba00*/  FFMA.FTZ R10, R172, R10, R152 ;  /* 0x0000000aac0a7223 */ /* 0x008fe20000010098 */
[-C--:B------:R-:W-:Y:S01]  /*ba10*/  FMUL.FTZ R24, R24, R172.reuse ;  /* 0x000000ac18187220 */ /* 0x080fe20000410000 */
[-C--:B------:R-:W-:Y:S01]  /*ba20*/  FMUL.FTZ R25, R25, R172.reuse ;  /* 0x000000ac19197220 */ /* 0x080fe20000410000 */
[-C--:B------:R-:W-:Y:S01]  /*ba30*/  FMUL.FTZ R28, R28, R172.reuse ;  /* 0x000000ac1c1c7220 */ /* 0x080fe20000410000 */
[-C--:B------:R-:W-:Y:S01]  /*ba40*/  FMUL.FTZ R29, R29, R172.reuse ;  /* 0x000000ac1d1d7220 */ /* 0x080fe20000410000 */
[-C--:B------:R-:W-:Y:S01]  /*ba50*/  FMUL.FTZ R32, R32, R172.reuse ;  /* 0x000000ac20207220 */ /* 0x080fe20000410000 */
[----:B------:R-:W-:Y:S01]  /*ba60*/  FMUL.FTZ R33, R33, R172 ;  /* 0x000000ac21217220 */ /* 0x000fe20000410000 */
[----:B------:R-:W3:Y:S01]  /*ba70*/  MUFU.EX2 R157, R157 ;  /* 0x0000009d009d7308 */ /* 0x000ee20000000800 */
[C---:B----4-:R-:W-:Y:S01]  /*ba80*/  F2FP.F16.F32.PACK_AB R200, R153.reuse, R152 ;  /* 0x0000009899c8723e */ /* 0x050fe200000000ff */
[----:B------:R-:W-:Y:S01]  /*ba90*/  FADD.FTZ R10, R153, R10 ;  /* 0x0000000a990a7221 */ /* 0x000fe20000010000 */
[----:B------:R-:W-:Y:S01]  /*baa0*/  FMNMX.FTZ R152, R154, R201, !PT ;  /* 0x000000c99a987209 */ /* 0x000fe20007810000 */
[-C--:B------:R-:W-:Y:S01]  /*bab0*/  FMUL.FTZ R36, R36, R172.reuse ;  /* 0x000000ac24247220 */ /* 0x080fe20000410000 */
[-C--:B------:R-:W-:Y:S01]  /*bac0*/  FMUL.FTZ R37, R37, R172.reuse ;  /* 0x000000ac25257220 */ /* 0x080fe20000410000 */
[----:B------:R-:W-:Y:S01]  /*bad0*/  FMUL.FTZ R40, R40, R172 ;  /* 0x000000ac28287220 */ /* 0x000fe20000410000 */
[----:B------:R-:W-:Y:S01]  /*bae0*/  FMNMX.FTZ R152, R155, R152, !PT ;  /* 0x000000989b987209 */ /* 0x000fe20007810000 */
[----:B------:R4:W-:Y:S01]  /*baf0*/  MUFU.EX2 R227, R203 ;  /* 0x000000cb00e37308 */ /* 0x0009e20000000800 */
[----:B-----5:R-:W-:Y:S01]  /*bb00*/  FADD.FTZ R10, R156, R10 ;  /* 0x0000000a9c0a7221 */ /* 0x020fe20000010000 */
[----:B------:R-:W-:Y:S01]  /*bb10*/  FMUL.FTZ R41, R41, R172 ;  /* 0x000000ac29297220 */ /* 0x000fe20000410000 */
[----:B------:R-:W-:Y:S01]  /*bb20*/  FMNMX.FTZ R152, R158, R152, !PT ;  /* 0x000000989e987209 */ /* 0x000fe20007810000 */
[-C--:B------:R-:W-:Y:S01]  /*bb30*/  FMUL.FTZ R44, R44, R172.reuse ;  /* 0x000000ac2c2c7220 */ /* 0x080fe20000410000 */
[-C--:B------:R-:W-:Y:S01]  /*bb40*/  FMUL.FTZ R45, R45, R172.reuse ;  /* 0x000000ac2d2d7220 */ /* 0x080fe20000410000 */
[----:B------:R-:W-:Y:S01]  /*bb50*/  FMUL.FTZ R48, R48, R172 ;  /* 0x000000ac30307220 */ /* 0x000fe20000410000 */
[----:B------:R-:W-:Y:S01]  /*bb60*/  FMNMX.FTZ R152, R159, R152, !PT ;  /* 0x000000989f987209 */ /* 0x000fe20007810000 */
[----:B------:R-:W-:Y:S01]  /*bb70*/  MUFU.EX2 R225, R176 ;  /* 0x000000b000e17308 */ /* 0x000fe20000000800 */
[C---:B---3--:R-:W-:Y:S01]  /*bb80*/  F2FP.F16.F32.PACK_AB R202, R157.reuse, R156 ;  /* 0x0000009c9dca723e */ /* 0x048fe200000000ff */
[----:B------:R-:W-:Y:S01]  /*bb90*/  FADD.FTZ R10, R157, R10 ;  /* 0x0000000a9d0a7221 */ /* 0x000fe20000010000 */
[----:B------:R-:W-:Y:S01]  /*bba0*/  FMNMX.FTZ R152, R162, R152, !PT ;  /* 0x00000098a2987209 */ /* 0x000fe20007810000 */
[----:B----4-:R-:W3:Y:S01]  /*bbb0*/  S2R R203, SR_CgaCtaId ;  /* 0x0000000000cb7919 */ /* 0x010ee20000008800 */
[-C--:B------:R-:W-:Y:S01]  /*bbc0*/  FMUL.FTZ R49, R49, R172.reuse ;  /* 0x000000ac31317220 */ /* 0x080fe20000410000 */
[----:B------:R-:W-:Y:S01]  /*bbd0*/  FMUL.FTZ R52, R52, R172 ;  /* 0x000000ac34347220 */ /* 0x000fe20000410000 */
[----:B------:R-:W-:Y:S01]  /*bbe0*/  FMNMX.FTZ R152, R163, R152, !PT ;  /* 0x00000098a3987209 */ /* 0x000fe20007810000 */
[----:B------:R-:W-:Y:S01]  /*bbf0*/  MUFU.EX2 R161, R161 ;  /* 0x000000a100a17308 */ /* 0x000fe20000000800 */
[-C--:B------:R-:W-:Y:S01]  /*bc00*/  FMUL.FTZ R53, R53, R172.reuse ;  /* 0x000000ac35357220 */ /* 0x080fe20000410000 */
[----:B------:R-:W-:Y:S01]  /*bc10*/  FMUL.FTZ R56, R56, R172 ;  /* 0x000000ac38387220 */ /* 0x000fe20000410000 */
[----:B------:R-:W-:Y:S01]  /*bc20*/  FMNMX.FTZ R152, R166, R152, !PT ;  /* 0x00000098a6987209 */ /* 0x000fe20007810000 */
[-C--:B------:R-:W-:Y:S01]  /*bc30*/  FMUL.FTZ R57, R57, R172.reuse ;  /* 0x000000ac39397220 */ /* 0x080fe20000410000 */
        /* <DEDUP_REMOVED lines=69> */
[-C--:B------:R-:W-:Y:S01]  /*c090*/  FMUL.FTZ R145, R145, R172.reuse ;  /* 0x000000ac91917220 */ /* 0x080fe20000410000 */
[-C--:B------:R-:W-:Y:S01]  /*c0a0*/  FMUL.FTZ R148, R148, R172.reuse ;  /* 0x000000ac94947220 */ /* 0x080fe20000410000 */
[----:B------:R-:W4:Y:S01]  /*c0b0*/  SHFL.BFLY PT, R156, R153, 0x2, 0x1f ;  /* 0x0c401f00999c7f89 */ /* 0x000f2200000e0000 */
[----:B------:R-:W-:-:S03]  /*c0c0*/  FMUL.FTZ R149, R149, R172 ;  /* 0x000000ac95957220 */ /* 0x000fc60000410000 */
[----:B------:R-:W5:Y:S08]  /*c0d0*/  MUFU.EX2 R152, R160 ;  /* 0x000000a000987308 */ /* 0x000f700000000800 */
[----:B------:R-:W-:Y:S08]  /*c0e0*/  MUFU.EX2 R160, R177 ;  /* 0x000000b100a07308 */ /* 0x000ff00000000800 */
[----:B------:R-:W-:Y:S01]  /*c0f0*/  MUFU.EX2 R189, R189 ;  /* 0x000000bd00bd7308 */ /* 0x000fe20000000800 */
[----:B-----5:R-:W-:Y:S01]  /*c100*/  FADD.FTZ R10, R152, R10 ;  /* 0x0000000a980a7221 */ /* 0x020fe20000010000 */
[----:B------:R-:W-:-:S02]  /*c110*/  F2FP.F16.F32.PACK_AB R152, R161, R152 ;  /* 0x00000098a198723e */ /* 0x000fc400000000ff */
[----:B----4-:R-:W-:-:S04]  /*c120*/  FMNMX.FTZ R153, R153, R156, !PT ;  /* 0x0000009c99997209 */ /* 0x010fc80007810000 */
[----:B------:R4:W-:Y:S01]  /*c130*/  MUFU.EX2 R156, R169 ;  /* 0x000000a9009c7308 */ /* 0x0009e20000000800 */
[----:B------:R-:W5:Y:S07]  /*c140*/  SHFL.BFLY PT, R157, R153, 0x1, 0x1f ;  /* 0x0c201f00999d7f89 */ /* 0x000f6e00000e0000 */
[----:B------:R-:W-:Y:S08]  /*c150*/  MUFU.EX2 R192, R192 ;  /* 0x000000c000c07308 */ /* 0x000ff00000000800 */
[----:B------:R-:W-:Y:S08]  /*c160*/  MUFU.EX2 R168, R193 ;  /* 0x000000c100a87308 */ /* 0x000ff00000000800 */
[----:B------:R-:W-:Y:S01]  /*c170*/  MUFU.EX2 R196, R196 ;  /* 0x000000c400c47308 */ /* 0x000fe20000000800 */
[----:B-----5:R-:W-:-:S05]  /*c180*/  FMNMX.FTZ R176, R153, R157, !PT ;  /* 0x0000009d99b07209 */ /* 0x020fca0007810000 */
[C---:B------:R-:W-:Y:S01]  /*c190*/  FMUL.FTZ R226, R176.reuse, R3 ;  /* 0x00000003b0e27220 */ /* 0x040fe20000410000 */
[----:B------:R-:W-:-:S03]  /*c1a0*/  FADD.FTZ R153, -R176, R201 ;  /* 0x000000c9b0997221 */ /* 0x000fc60000010100 */
[-CC-:B------:R-:W-:Y:S01]  /*c1b0*/  FFMA.FTZ R154, R154, R3.reuse, -R226.reuse ;  /* 0x000000039a9a7223 */ /* 0x180fe200000108e2 */
[-C--:B------:R-:W-:Y:S01]  /*c1c0*/  FMUL.FTZ R153, R153, R3.reuse ;  /* 0x0000000399997220 */ /* 0x080fe20000410000 */
[-CC-:B------:R-:W-:Y:S01]  /*c1d0*/  FFMA.FTZ R155, R155, R3.reuse, -R226.reuse ;  /* 0x000000039b9b7223 */ /* 0x180fe200000108e2 */
[-CC-:B----4-:R-:W-:Y:S01]  /*c1e0*/  FFMA.FTZ R169, R174, R3.reuse, -R226.reuse ;  /* 0x00000003aea97223 */ /* 0x190fe200000108e2 */
[-CC-:B------:R-:W-:Y:S01]  /*c1f0*/  FFMA.FTZ R158, R158, R3.reuse, -R226.reuse ;  /* 0x000000039e9e7223 */ /* 0x180fe200000108e2 */
[----:B------:R-:W4:Y:S01]  /*c200*/  MUFU.EX2 R174, R153 ;  /* 0x0000009900ae7308 */ /* 0x000f220000000800 */
[-CC-:B------:R-:W-:Y:S01]  /*c210*/  FFMA.FTZ R162, R162, R3.reuse, -R226.reuse ;  /* 0x00000003a2a27223 */ /* 0x180fe200000108e2 */
[-CC-:B------:R-:W-:Y:S01]  /*c220*/  FFMA.FTZ R159, R159, R3.reuse, -R226.reuse ;  /* 0x000000039f9f7223 */ /* 0x180fe200000108e2 */
[-CC-:B------:R-:W-:Y:S01]  /*c230*/  FFMA.FTZ R163, R163, R3.reuse, -R226.reuse ;  /* 0x00000003a3a37223 */ /* 0x180fe200000108e2 */
[-CC-:B------:R-:W-:Y:S01]  /*c240*/  FFMA.FTZ R166, R166, R3.reuse, -R226.reuse ;  /* 0x00000003a6a67223 */ /* 0x180fe200000108e2 */
        /* <DEDUP_REMOVED lines=11> */
[----:B------:R-:W5:Y:S01]  /*c300*/  MUFU.EX2 R155, R155 ;  /* 0x0000009b009b7308 */ /* 0x000f620000000800 */
[-CC-:B------:R-:W-:Y:S01]  /*c310*/  FFMA.FTZ R190, R190, R3.reuse, -R226.reuse ;  /* 0x00000003bebe7223 */ /* 0x180fe200000108e2 */
[-CC-:B------:R-:W-:Y:S01]  /*c320*/  FFMA.FTZ R191, R191, R3.reuse, -R226.reuse ;  /* 0x00000003bfbf7223 */ /* 0x180fe200000108e2 */
[-CC-:B------:R-:W-:Y:S01]  /*c330*/  FFMA.FTZ R194, R194, R3.reuse, -R226.reuse ;  /* 0x00000003c2c27223 */ /* 0x180fe200000108e2 */
[-CC-:B------:R-:W-:Y:S01]  /*c340*/  FFMA.FTZ R195, R195, R3.reuse, -R226.reuse ;  /* 0x00000003c3c37223 */ /* 0x180fe200000108e2 */
[-CC-:B------:R-:W-:Y:S01]  /*c350*/  FFMA.FTZ R198, R198, R3.reuse, -R226.reuse ;  /* 0x00000003c6c67223 */ /* 0x180fe200000108e2 */
[----:B------:R-:W-:Y:S01]  /*c360*/  FFMA.FTZ R199, R199, R3, -R226 ;  /* 0x00000003c7c77223 */ /* 0x000fe200000108e2 */
[-C--:B----4-:R-:W-:Y:S01]  /*c370*/  FMUL.FTZ R26, R26, R174.reuse ;  /* 0x000000ae1a1a7220 */ /* 0x090fe20000410000 */
[----:B------:R4:W-:Y:S01]  /*c380*/  MUFU.EX2 R153, R162 ;  /* 0x000000a200997308 */ /* 0x0009e20000000800 */
[-C--:B------:R-:W-:Y:S01]  /*c390*/  FMUL.FTZ R27, R27, R174.reuse ;  /* 0x000000ae1b1b7220 */ /* 0x080fe20000410000 */
[-C--:B------:R-:W-:Y:S01]  /*c3a0*/  FMUL.FTZ R30, R30, R174.reuse ;  /* 0x000000ae1e1e7220 */ /* 0x080fe20000410000 */
[-C--:B------:R-:W-:Y:S01]  /*c3b0*/  FMUL.FTZ R31, R31, R174.reuse ;  /* 0x000000ae1f1f7220 */ /* 0x080fe20000410000 */
[-C--:B------:R-:W-:Y:S01]  /*c3c0*/  FMUL.FTZ R34, R34, R174.reuse ;  /* 0x000000ae22227220 */ /* 0x080fe20000410000 */
[-C--:B------:R-:W-:Y:S01]  /*c3d0*/  FMUL.FTZ R35, R35, R174.reuse ;  /* 0x000000ae23237220 */ /* 0x080fe20000410000 */
[-C--:B------:R-:W-:Y:S01]  /*c3e0*/  FMUL.FTZ R38, R38, R174.reuse ;  /* 0x000000ae26267220 */ /* 0x080fe20000410000 */
[----:B------:R-:W-:Y:S01]  /*c3f0*/  FMUL.FTZ R39, R39, R174 ;  /* 0x000000ae27277220 */ /* 0x000fe20000410000 */
[----:B------:R-:W-:Y:S01]  /*c400*/  MUFU.EX2 R158, R158 ;  /* 0x0000009e009e7308 */ /* 0x000fe20000000800 */
[----:B----4-:R-:W-:Y:S01]  /*c410*/  VIADD R162, R5, 0x22840 ;  /* 0x0002284005a27836 */ /* 0x010fe20000000000 */
[----:B-----5:R-:W-:Y:S01]  /*c420*/  F2FP.F16.F32.PACK_AB R201, R155, R154 ;  /* 0x0000009a9bc9723e */ /* 0x020fe200000000ff */
[-C--:B------:R-:W-:Y:S01]  /*c430*/  FMUL.FTZ R42, R42, R174.reuse ;  /* 0x000000ae2a2a7220 */ /* 0x080fe20000410000 */
[-C--:B------:R-:W-:Y:S01]  /*c440*/  FMUL.FTZ R43, R43, R174.reuse ;  /* 0x000000ae2b2b7220 */ /* 0x080fe20000410000 */
[-C--:B------:R-:W-:Y:S01]  /*c450*/  FMUL.FTZ R46, R46, R174.reuse ;  /* 0x000000ae2e2e7220 */ /* 0x080fe20000410000 */
[----:B---3--:R-:W-:Y:S01]  /*c460*/  PRMT R162, R203, 0x654, R162 ;  /* 0x00000654cba27816 */ /* 0x008fe200000000a2 */
[-C--:B------:R-:W-:Y:S01]  /*c470*/  FMUL.FTZ R47, R47, R174.reuse ;  /* 0x000000ae2f2f7220 */ /* 0x080fe20000410000 */
[----:B------:R-:W3:Y:S01]  /*c480*/  MUFU.EX2 R159, R159 ;  /* 0x0000009f009f7308 */ /* 0x000ee20000000800 */
[-C--:B------:R-:W-:Y:S01]  /*c490*/  FMUL.FTZ R50, R50, R174.reuse ;  /* 0x000000ae32327220 */ /* 0x080fe20000410000 */
[----:B------:R4:W-:Y:S01]  /*c4a0*/  SYNCS.ARRIVE.TRANS64.RED.A1T0 RZ, [R162+URZ], RZ ;  /* 0x000000ffa2ff79a7 */ /* 0x0009e2000810043f */
[-C--:B------:R-:W-:Y:S01]  /*c4b0*/  FMUL.FTZ R51, R51, R174.reuse ;  /* 0x000000ae33337220 */ /* 0x080fe20000410000 */
[-C--:B------:R-:W-:Y:S01]  /*c4c0*/  FMUL.FTZ R54, R54, R174.reuse ;  /* 0x000000ae36367220 */ /* 0x080fe20000410000 */
[-C--:B------:R-:W-:Y:S01]  /*c4d0*/  FMUL.FTZ R55, R55, R174.reuse ;  /* 0x000000ae37377220 */ /* 0x080fe20000410000 */
[-C--:B------:R-:W-:Y:S01]  /*c4e0*/  FMUL.FTZ R58, R58, R174.reuse ;  /* 0x000000ae3a3a7220 */ /* 0x080fe20000410000 */
[-C--:B------:R-:W-:Y:S01]  /*c4f0*/  FMUL.FTZ R59, R59, R174.reuse ;  /* 0x000000ae3b3b7220 */ /* 0x080fe20000410000 */
[----:B------:R-:W5:Y:S01]  /*c500*/  MUFU.EX2 R163, R163 ;  /* 0x000000a300a37308 */ /* 0x000f620000000800 */
[-C--:B------:R-:W-:Y:S01]  /*c510*/  FMUL.FTZ R62, R62, R174.reuse ;  /* 0x000000ae3e3e7220 */ /* 0x080fe20000410000 */
[----:B----4-:R-:W-:Y:S01]  /*c520*/  FFMA.FTZ R162, R174, R7, R154 ;  /* 0x00000007aea27223 */ /* 0x010fe2000001009a */
[----:B------:R-:W-:Y:S01]  /*c530*/  FADD.FTZ R7, R161, R10 ;  /* 0x0000000aa1077221 */ /* 0x000fe20000010000 */
[----:B------:R-:W-:Y:S01]  /*c540*/  F2FP.F16.F32.PACK_AB R154, R165, R229 ;  /* 0x000000e5a59a723e */ /* 0x000fe200000000ff */
[----:B------:R-:W-:Y:S01]  /*c550*/  FMUL.FTZ R63, R63, R174 ;  /* 0x000000ae3f3f7220 */ /* 0x000fe20000410000 */
[----:B------:R-:W-:Y:S01]  /*c560*/  FADD.FTZ R162, R155, R162 ;  /* 0x000000a29ba27221 */ /* 0x000fe20000010000 */
[----:B------:R-:W-:Y:S01]  /*c570*/  FADD.FTZ R7, R229, R7 ;  /* 0x00000007e5077221 */ /* 0x000fe20000010000 */
[----:B------:R-:W4:Y:S01]  /*c580*/  MUFU.EX2 R166, R166 ;  /* 0x000000a600a67308 */ /* 0x000f220000000800 */
[----:B---3--:R-:W-:Y:S01]  /*c590*/  F2FP.F16.F32.PACK_AB R203, R159, R158 ;  /* 0x0000009e9fcb723e */ /* 0x008fe200000000ff */
[----:B------:R-:W-:Y:S01]  /*c5a0*/  FADD.FTZ R162, R158, R162 ;  /* 0x000000a29ea27221 */ /* 0x000fe20000010000 */
[----:B------:R-:W-:Y:S01]  /*c5b0*/  FADD.FTZ R7, R165, R7 ;  /* 0x00000007a5077221 */ /* 0x000fe20000010000 */
[----:B------:R-:W-:Y:S01]  /*c5c0*/  F2FP.F16.F32.PACK_AB R158, R173, R227 ;  /* 0x000000e3ad9e723e */ /* 0x000fe200000000ff */
[-C--:B------:R-:W-:Y:S01]  /*c5d0*/  FMUL.FTZ R66, R66, R174.reuse ;  /* 0x000000ae42427220 */ /* 0x080fe20000410000 */
[----:B------:R-:W-:Y:S01]  /*c5e0*/  FADD.FTZ R162, R159, R162 ;  /* 0x000000a29fa27221 */ /* 0x000fe20000010000 */
[----:B------:R-:W-:Y:S01]  /*c5f0*/  FADD.FTZ R7, R228, R7 ;  /* 0x00000007e4077221 */ /* 0x000fe20000010000 */
[----:B------:R-:W3:Y:S01]  /*c600*/  MUFU.EX2 R167, R167 ;  /* 0x000000a700a77308 */ /* 0x000ee20000000800 */
[-C--:B------:R-:W-:Y:S01]  /*c610*/  FMUL.FTZ R67, R67, R174.reuse ;  /* 0x000000ae43437220 */ /* 0x080fe20000410000 */
[----:B------:R-:W-:Y:S01]  /*c620*/  FADD.FTZ R162, R153, R162 ;  /* 0x000000a299a27221 */ /* 0x000fe20000010000 */
[----:B------:R-:W-:Y:S01]  /*c630*/  FADD.FTZ R7, R156, R7 ;  /* 0x000000079c077221 */ /* 0x000fe20000010000 */
[C---:B-----5:R-:W-:Y:S01]  /*c640*/  F2FP.F16.F32.PACK_AB R153, R163.reuse, R153 ;  /* 0x00000099a399723e */ /* 0x060fe200000000ff */
[----:B------:R-:W-:Y:S01]  /*c650*/  FMUL.FTZ R70, R70, R174 ;  /* 0x000000ae46467220 */ /* 0x000fe20000410000 */
[----:B------:R-:W-:Y:S01]  /*c660*/  FADD.FTZ R162, R163, R162 ;  /* 0x000000a2a3a27221 */ /* 0x000fe20000010000 */
[----:B------:R-:W-:Y:S01]  /*c670*/  FADD.FTZ R7, R227, R7 ;  /* 0x00000007e3077221 */ /* 0x000fe20000010000 */
[----:B------:R-:W5:Y:S01]  /*c680*/  MUFU.EX2 R157, R157 ;  /* 0x0000009d009d7308 */ /* 0x000f620000000800 */
[----:B------:R-:W-:Y:S01]  /*c690*/  F2FP.F16.F32.PACK_AB R156, R156, R228 ;  /* 0x000000e49c9c723e */ /* 0x000fe200000000ff */
[----:B----4-:R-:W-:Y:S01]  /*c6a0*/  FADD.FTZ R162, R166, R162 ;  /* 0x000000a2a6a27221 */ /* 0x010fe20000010000 */
[----:B------:R-:W-:Y:S01]  /*c6b0*/  FADD.FTZ R7, R173, R7 ;  /* 0x00000007ad077221 */ /* 0x000fe20000010000 */
[-C--:B------:R-:W-:Y:S01]  /*c6c0*/  FMUL.FTZ R71, R71, R174.reuse ;  /* 0x000000ae47477220 */ /* 0x080fe20000410000 */
[-C--:B------:R-:W-:Y:S01]  /*c6d0*/  FMUL.FTZ R74, R74, R174.reuse ;  /* 0x000000ae4a4a7220 */ /* 0x080fe20000410000 */
[----:B------:R-:W-:Y:S01]  /*c6e0*/  FMUL.FTZ R75, R75, R174 ;  /* 0x000000ae4b4b7220 */ /* 0x000fe20000410000 */
[----:B------:R-:W-:Y:S01]  /*c6f0*/  FADD.FTZ R7, R225, R7 ;  /* 0x00000007e1077221 */ /* 0x000fe20000010000 */
[----:B------:R-:W4:Y:S01]  /*c700*/  MUFU.EX2 R171, R171 ;  /* 0x000000ab00ab7308 */ /* 0x000f220000000800 */
[C---:B---3--:R-:W-:Y:S01]  /*c710*/  FADD.FTZ R162, R167.reuse, R162 ;  /* 0x000000a2a7a27221 */ /* 0x048fe20000010000 */
[----:B------:R-:W-:Y:S01]  /*c720*/  F2FP.F16.F32.PACK_AB R155, R167, R166 ;  /* 0x000000a6a79b723e */ /* 0x000fe200000000ff */
[C---:B------:R-:W-:Y:S01]  /*c730*/  FADD.FTZ R7, R160.reuse, R7 ;  /* 0x00000007a0077221 */ /* 0x040fe20000010000 */
[----:B------:R-:W-:Y:S01]  /*c740*/  F2FP.F16.F32.PACK_AB R160, R160, R225 ;  /* 0x000000e1a0a0723e */ /* 0x000fe200000000ff */
[----:B------:R-:W-:Y:S01]  /*c750*/  FMUL.FTZ R78, R78, R174 ;  /* 0x000000ae4e4e7220 */ /* 0x000fe20000410000 */
[----:B------:R-:W-:Y:S01]  /*c760*/  F2FP.F16.F32.PACK_AB R166, R189, R188 ;  /* 0x000000bcbda6723e */ /* 0x000fe200000000ff */
[----:B------:R-:W-:Y:S01]  /*c770*/  FADD.FTZ R7, R180, R7 ;  /* 0x00000007b4077221 */ /* 0x000fe20000010000 */
[----:B------:R-:W3:Y:S01]  /*c780*/  MUFU.EX2 R169, R169 ;  /* 0x000000a900a97308 */ /* 0x000ee20000000800 */
[----:B-----5:R-:W-:Y:S01]  /*c790*/  FADD.FTZ R162, R157, R162 ;  /* 0x000000a29da27221 */ /* 0x020fe20000010000 */
[-C--:B------:R-:W-:Y:S01]  /*c7a0*/  FMUL.FTZ R79, R79, R174.reuse ;  /* 0x000000ae4f4f7220 */ /* 0x080fe20000410000 */
[----:B------:R-:W-:Y:S01]  /*c7b0*/  FADD.FTZ R7, R181, R7 ;  /* 0x00000007b5077221 */ /* 0x000fe20000010000 */
[-C--:B------:R-:W-:Y:S01]  /*c7c0*/  FMUL.FTZ R82, R82, R174.reuse ;  /* 0x000000ae52527220 */ /* 0x080fe20000410000 */
[-C--:B------:R-:W-:Y:S01]  /*c7d0*/  FMUL.FTZ R83, R83, R174.reuse ;  /* 0x000000ae53537220 */ /* 0x080fe20000410000 */
[----:B------:R-:W-:Y:S01]  /*c7e0*/  FMUL.FTZ R86, R86, R174 ;  /* 0x000000ae56567220 */ /* 0x000fe20000410000 */
[----:B------:R-:W-:Y:S01]  /*c7f0*/  FADD.FTZ R7, R184, R7 ;  /* 0x00000007b8077221 */ /* 0x000fe20000010000 */
[----:B------:R-:W5:Y:S01]  /*c800*/  MUFU.EX2 R175, R175 ;  /* 0x000000af00af7308 */ /* 0x000f620000000800 */
[C---:B----4-:R-:W-:Y:S01]  /*c810*/  FADD.FTZ R162, R171.reuse, R162 ;  /* 0x000000a2aba27221 */ /* 0x050fe20000010000 */
[----:B------:R-:W-:Y:S01]  /*c820*/  F2FP.F16.F32.PACK_AB R157, R171, R157 ;  /* 0x0000009dab9d723e */ /* 0x000fe200000000ff */
[C---:B------:R-:W-:Y:S01]  /*c830*/  FADD.FTZ R7, R164.reuse, R7 ;  /* 0x00000007a4077221 */ /* 0x040fe20000010000 */
[----:B------:R-:W-:Y:S01]  /*c840*/  F2FP.F16.F32.PACK_AB R164, R164, R184 ;  /* 0x000000b8a4a4723e */ /* 0x000fe200000000ff */
[-C--:B------:R-:W-:Y:S01]  /*c850*/  FMUL.FTZ R87, R87, R174.reuse ;  /* 0x000000ae57577220 */ /* 0x080fe20000410000 */
[-C--:B------:R-:W-:Y:S01]  /*c860*/  FMUL.FTZ R90, R90, R174.reuse ;  /* 0x000000ae5a5a7220 */ /* 0x080fe20000410000 */
[----:B------:R-:W-:Y:S01]  /*c870*/  FADD.FTZ R7, R188, R7 ;  /* 0x00000007bc077221 */ /* 0x000fe20000010000 */
[----:B------:R-:W4:Y:S01]  /*c880*/  MUFU.EX2 R178, R178 ;  /* 0x000000b200b27308 */ /* 0x000f220000000800 */
[----:B---3--:R-:W-:Y:S01]  /*c890*/  FADD.FTZ R162, R169, R162 ;  /* 0x000000a2a9a27221 */ /* 0x008fe20000010000 */
[-C--:B------:R-:W-:Y:S01]  /*c8a0*/  FMUL.FTZ R91, R91, R174.reuse ;  /* 0x000000ae5b5b7220 */ /* 0x080fe20000410000 */
[----:B------:R-:W-:Y:S01]  /*c8b0*/  FADD.FTZ R7, R189, R7 ;  /* 0x00000007bd077221 */ /* 0x000fe20000010000 */
[-C--:B------:R-:W-:Y:S01]  /*c8c0*/  FMUL.FTZ R94, R94, R174.reuse ;  /* 0x000000ae5e5e7220 */ /* 0x080fe20000410000 */
[-C--:B------:R-:W-:Y:S01]  /*c8d0*/  FMUL.FTZ R95, R95, R174.reuse ;  /* 0x000000ae5f5f7220 */ /* 0x080fe20000410000 */
[----:B------:R-:W-:Y:S01]  /*c8e0*/  FMUL.FTZ R98, R98, R174 ;  /* 0x000000ae62627220 */ /* 0x000fe20000410000 */
[----:B------:R-:W-:Y:S01]  /*c8f0*/  FADD.FTZ R7, R192, R7 ;  /* 0x00000007c0077221 */ /* 0x000fe20000010000 */
[----:B------:R-:W3:Y:S01]  /*c900*/  MUFU.EX2 R179, R179 ;  /* 0x000000b300b37308 */ /* 0x000ee20000000800 */
[C---:B-----5:R-:W-:Y:S01]  /*c910*/  FADD.FTZ R162, R175.reuse, R162 ;  /* 0x000000a2afa27221 */ /* 0x060fe20000010000 */
[----:B------:R-:W-:Y:S01]  /*c920*/  F2FP.F16.F32.PACK_AB R159, R175, R169 ;  /* 0x000000a9af9f723e */ /* 0x000fe200000000ff */
[C---:B------:R-:W-:Y:S01]  /*c930*/  FADD.FTZ R7, R168.reuse, R7 ;  /* 0x00000007a8077221 */ /* 0x040fe20000010000 */
[----:B------:R-:W-:Y:S01]  /*c940*/  F2FP.F16.F32.PACK_AB R168, R168, R192 ;  /* 0x000000c0a8a8723e */ /* 0x000fe200000000ff */
[-C--:B------:R-:W-:Y:S01]  /*c950*/  FMUL.FTZ R99, R99, R174.reuse ;  /* 0x000000ae63637220 */ /* 0x080fe20000410000 */
[-C--:B------:R-:W-:Y:S01]  /*c960*/  FMUL.FTZ R102, R102, R174.reuse ;  /* 0x000000ae66667220 */ /* 0x080fe20000410000 */
[----:B------:R-:W-:Y:S01]  /*c970*/  FADD.FTZ R173, R196, R7 ;  /* 0x00000007c4ad7221 */ /* 0x000fe20000010000 */
[----:B------:R-:W5:Y:S01]  /*c980*/  MUFU.EX2 R182, R182 ;  /* 0x000000b600b67308 */ /* 0x000f620000000800 */
[----:B----4-:R-:W-:Y:S01]  /*c990*/  FADD.FTZ R162, R178, R162 ;  /* 0x000000a2b2a27221 */ /* 0x010fe20000010000 */
[-C--:B------:R-:W-:Y:S01]  /*c9a0*/  FMUL.FTZ R103, R103, R174.reuse ;  /* 0x000000ae67677220 */ /* 0x080fe20000410000 */
[-C--:B------:R-:W-:Y:S01]  /*c9b0*/  FMUL.FTZ R106, R106, R174.reuse ;  /* 0x000000ae6a6a7220 */ /* 0x080fe20000410000 */
[-C--:B------:R-:W-:Y:S01]  /*c9c0*/  FMUL.FTZ R107, R107, R174.reuse ;  /* 0x000000ae6b6b7220 */ /* 0x080fe20000410000 */
[-C--:B------:R-:W-:Y:S01]  /*c9d0*/  FMUL.FTZ R110, R110, R174.reuse ;  /* 0x000000ae6e6e7220 */ /* 0x080fe20000410000 */
[-C--:B------:R-:W-:Y:S01]  /*c9e0*/  FMUL.FTZ R111, R111, R174.reuse ;  /* 0x000000ae6f6f7220 */ /* 0x080fe20000410000 */
[----:B------:R-:W-:Y:S01]  /*c9f0*/  FMUL.FTZ R114, R114, R174 ;  /* 0x000000ae72727220 */ /* 0x000fe20000410000 */
[----:B------:R-:W4:Y:S01]  /*ca00*/  MUFU.EX2 R183, R183 ;  /* 0x000000b700b77308 */ /* 0x000f220000000800 */
[C---:B---3--:R-:W-:Y:S01]  /*ca10*/  FADD.FTZ R162, R179.reuse, R162 ;  /* 0x000000a2b3a27221 */ /* 0x048fe20000010000 */
[----:B------:R-:W-:Y:S01]  /*ca20*/  F2FP.F16.F32.PACK_AB R161, R179, R178 ;  /* 0x000000b2b3a1723e */ /* 0x000fe200000000ff */
[-C--:B------:R-:W-:Y:S01]  /*ca30*/  FMUL.FTZ R115, R115, R174.reuse ;  /* 0x000000ae73737220 */ /* 0x080fe20000410000 */
[-C--:B------:R-:W-:Y:S01]  /*ca40*/  FMUL.FTZ R118, R118, R174.reuse ;  /* 0x000000ae76767220 */ /* 0x080fe20000410000 */
[-C--:B------:R-:W-:Y:S01]  /*ca50*/  FMUL.FTZ R119, R119, R174.reuse ;  /* 0x000000ae77777220 */ /* 0x080fe20000410000 */
[-C--:B------:R-:W-:Y:S01]  /*ca60*/  FMUL.FTZ R122, R122, R174.reuse ;  /* 0x000000ae7a7a7220 */ /* 0x080fe20000410000 */
[----:B------:R-:W-:Y:S01]  /*ca70*/  FMUL.FTZ R123, R123, R174 ;  /* 0x000000ae7b7b7220 */ /* 0x000fe20000410000 */
[----:B------:R-:W3:Y:S01]  /*ca80*/  MUFU.EX2 R186, R186 ;  /* 0x000000ba00ba7308 */ /* 0x000ee20000000800 */
[----:B-----5:R-:W-:Y:S01]  /*ca90*/  FADD.FTZ R10, R182, R162 ;  /* 0x000000a2b60a7221 */ /* 0x020fe20000010000 */
[----:B------:R-:W-:Y:S01]  /*caa0*/  F2FP.F16.F32.PACK_AB R162, R181, R180 ;  /* 0x000000b4b5a2723e */ /* 0x000fe200000000ff */
[-C--:B------:R-:W-:Y:S01]  /*cab0*/  FMUL.FTZ R126, R126, R174.reuse ;  /* 0x000000ae7e7e7220 */ /* 0x080fe20000410000 */
[-C--:B------:R-:W-:Y:S01]  /*cac0*/  FMUL.FTZ R127, R127, R174.reuse ;  /* 0x000000ae7f7f7220 */ /* 0x080fe20000410000 */
[-C--:B------:R-:W-:Y:S01]  /*cad0*/  FMUL.FTZ R130, R130, R174.reuse ;  /* 0x000000ae82827220 */ /* 0x080fe20000410000 */
[-C--:B------:R-:W-:Y:S01]  /*cae0*/  FMUL.FTZ R131, R131, R174.reuse ;  /* 0x000000ae83837220 */ /* 0x080fe20000410000 */
[----:B------:R-:W-:Y:S01]  /*caf0*/  FMUL.FTZ R134, R134, R174 ;  /* 0x000000ae86867220 */ /* 0x000fe20000410000 */
[----:B------:R-:W5:Y:S01]  /*cb00*/  MUFU.EX2 R165, R187 ;  /* 0x000000bb00a57308 */ /* 0x000f620000000800 */
        /* <DEDUP_REMOVED lines=8> */
[----:B---3--:R-:W-:Y:S01]  /*cb90*/  FADD.FTZ R10, R186, R10 ;  /* 0x0000000aba0a7221 */ /* 0x008fe20000010000 */
[-C--:B------:R-:W-:Y:S01]  /*cba0*/  FMUL.FTZ R146, R146, R174.reuse ;  /* 0x000000ae92927220 */ /* 0x080fe20000410000 */
[-C--:B------:R-:W-:Y:S01]  /*cbb0*/  FMUL.FTZ R147, R147, R174.reuse ;  /* 0x000000ae93937220 */ /* 0x080fe20000410000 */
[-C--:B------:R-:W-:Y:S01]  /*cbc0*/  FMUL.FTZ R150, R150, R174.reuse ;  /* 0x000000ae96967220 */ /* 0x080fe20000410000 */
[----:B------:R-:W-:-:S03]  /*cbd0*/  FMUL.FTZ R151, R151, R174 ;  /* 0x000000ae97977220 */ /* 0x000fc60000410000 */
[----:B------:R-:W3:Y:S01]  /*cbe0*/  MUFU.EX2 R191, R191 ;  /* 0x000000bf00bf7308 */ /* 0x000ee20000000800 */
[C---:B-----5:R-:W-:Y:S01]  /*cbf0*/  FADD.FTZ R10, R165.reuse, R10 ;  /* 0x0000000aa50a7221 */ /* 0x060fe20000010000 */
[----:B------:R-:W-:-:S06]  /*cc00*/  F2FP.F16.F32.PACK_AB R165, R165, R186 ;  /* 0x000000baa5a5723e */ /* 0x000fcc00000000ff */
[----:B------:R-:W5:Y:S01]  /*cc10*/  MUFU.EX2 R169, R194 ;  /* 0x000000c200a97308 */ /* 0x000f620000000800 */
[----:B----4-:R-:W-:-:S07]  /*cc20*/  FADD.FTZ R10, R167, R10 ;  /* 0x0000000aa70a7221 */ /* 0x010fce0000010000 */
[----:B------:R-:W4:Y:S01]  /*cc30*/  MUFU.EX2 R195, R195 ;  /* 0x000000c300c37308 */ /* 0x000f220000000800 */
[C---:B---3--:R-:W-:Y:S01]  /*cc40*/  FADD.FTZ R10, R191.reuse, R10 ;  /* 0x0000000abf0a7221 */ /* 0x048fe20000010000 */
[----:B------:R-:W-:-:S06]  /*cc50*/  F2FP.F16.F32.PACK_AB R167, R191, R167 ;  /* 0x000000a7bfa7723e */ /* 0x000fcc00000000ff */
[----:B------:R-:W3:Y:S01]  /*cc60*/  MUFU.EX2 R171, R198 ;  /* 0x000000c600ab7308 */ /* 0x000ee20000000800 */
[----:B-----5:R-:W-:-:S07]  /*cc70*/  FADD.FTZ R10, R169, R10 ;  /* 0x0000000aa90a7221 */ /* 0x020fce0000010000 */
[----:B------:R-:W5:Y:S01]  /*cc80*/  MUFU.EX2 R170, R197 ;  /* 0x000000c500aa7308 */ /* 0x000f620000000800 */
[C---:B----4-:R-:W-:Y:S01]  /*cc90*/  FADD.FTZ R10, R195.reuse, R10 ;  /* 0x0000000ac30a7221 */ /* 0x050fe20000010000 */
[----:B------:R-:W-:-:S06]  /*cca0*/  F2FP.F16.F32.PACK_AB R169, R195, R169 ;  /* 0x000000a9c3a9723e */ /* 0x000fcc00000000ff */
[----:B------:R-:W4:Y:S01]  /*ccb0*/  MUFU.EX2 R199, R199 ;  /* 0x000000c700c77308 */ /* 0x000f220000000800 */
[----:B---3--:R-:W-:Y:S01]  /*ccc0*/  FADD.FTZ R7, R171, R10 ;  /* 0x0000000aab077221 */ /* 0x008fe20000010000 */
[C---:B-----5:R-:W-:Y:S01]  /*ccd0*/  FADD.FTZ R10, R170.reuse, R173 ;  /* 0x000000adaa0a7221 */ /* 0x060fe20000010000 */
[----:B------:R-:W-:Y:S02]  /*cce0*/  F2FP.F16.F32.PACK_AB R170, R170, R196 ;  /* 0x000000c4aaaa723e */ /* 0x000fe400000000ff */
[C---:B----4-:R-:W-:Y:S01]  /*ccf0*/  FADD.FTZ R7, R199.reuse, R7 ;  /* 0x00000007c7077221 */ /* 0x050fe20000010000 */
[----:B------:R-:W-:Y:S01]  /*cd00*/  F2FP.F16.F32.PACK_AB R171, R199, R171 ;  /* 0x000000abc7ab723e */ /* 0x000fe200000000ff */
[----:B------:R-:W-:Y:S06]  /*cd10*/  @!P0 BRA `(.L_x_760) ;  /* 0x0000000000048947 */ /* 0x000fec0003800000 */
[----:B------:R-:W-:Y:S01]  /*cd20*/  BPT.TRAP 0x1 ;  /* 0x000000040000795c */ /* 0x000fe20000300000 */
.L_x_760:
[----:B------:R3:W4:Y:S01]  /*cd30*/  SYNCS.PHASECHK.TRANS64.TRYWAIT P2, [R5+URZ+0x22850], R6 ;  /* 0x02285006050075a7 */ /* 0x000722000804017f */
[----:B------:R-:W-:Y:S05]  /*cd40*/  @!P0 BRA `(.L_x_761) ;  /* 0x0000000000048947 */ /* 0x000fea0003800000 */
[----:B------:R-:W-:Y:S01]  /*cd50*/  BPT.TRAP 0x1 ;  /* 0x000000040000795c */ /* 0x000fe20000300000 */
.L_x_761:
[----:B------:R-:W-:Y:S04]  /*cd60*/  BSSY B0, `(.L_x_762) ;  /* 0x0000004000007945 */ /* 0x000fe80003800000 */
[----:B----4-:R-:W-:Y:S05]  /*cd70*/  @P2 BRA `(.L_x_763) ;  /* 0x0000000000082947 */ /* 0x010fea0003800000 */
[----:B------:R-:W4:Y:S02]  /*cd80*/  SYNCS.PHASECHK.TRANS64.TRYWAIT P2, [R5+URZ+0x22850], R6 ;  /* 0x02285006050075a7 */ /* 0x000f24000804017f */
[----:B----4-:R-:W-:Y:S05]  /*cd90*/  @!P2 BRA `(.L_x_764) ;  /* 0x000000dc00b0a947 */ /* 0x010fea0003800000 */
.L_x_763:
[----:B------:R-:W-:Y:S05]  /*cda0*/  BSYNC B0 ;  /* 0x0000000000007941 */ /* 0x000fea0003800000 */
.L_x_762:
[----:B------:R-:W5:Y:S01]  /*cdb0*/  LDL R172, [R1+0x8] ;  /* 0x0000080001ac7983 */ /* 0x000f620000100800 */
[----:B------:R-:W-:Y:S05]  /*cdc0*/  WARPSYNC.ALL ;  /* 0x0000000000007948 */ /* 0x000fea0003800000 */
[----:B------:R-:W0:Y:S01]  /*cdd0*/  S2R R174, SR_TID.X ;  /* 0x0000000000ae7919 */ /* 0x000e220000002100 */
[----:B------:R-:W-:Y:S02]  /*cde0*/  IMAD.MOV.U32 R173, RZ, RZ, 0x40000040 ;  /* 0x40000040ffad7424 */ /* 0x000fe400078e00ff */
[----:B------:R-:W-:-:S03]  /*cdf0*/  IMAD.MOV.U32 R175, RZ, RZ, 0x40000040 ;  /* 0x40000040ffaf7424 */ /* 0x000fc600078e00ff */
[----:B------:R-:W-:Y:S02]  /*ce00*/  R2UR UR7, R173 ;  /* 0x00000000ad0772ca */ /* 0x000fe400000e0000 */
[----:B------:R-:W-:Y:S02]  /*ce10*/  MOV R173, 0x40000040 ;  /* 0x4000004000ad7802 */ /* 0x000fe40000000f00 */
[----:B0-----:R-:W-:-:S05]  /*ce20*/  SHF.R.U32.HI R174, RZ, 0x7, R174 ;  /* 0x00000007ffae7819 */ /* 0x001fca00000116ae */
[----:B-1-34-:R-:W-:-:S05]  /*ce30*/  VIADD R6, R174, 0x8 ;  /* 0x00000008ae067836 */ /* 0x01afca0000000000 */
[----:B------:R0:W-:Y:S06]  /*ce40*/  BAR.SYNC.DEFER_BLOCKING R6, 0x100 ;  /* 0x000400060000751d */ /* 0x0001ec0000010000 */
[----:B------:R-:W-:Y:S01]  /*ce50*/  WARPGROUP.ARRIVE ;  /* 0x00000000000079c5 */ /* 0x000fe20000000000 */
[----:B-----5:R-:W-:-:S04]  /*ce60*/  IMAD R172, R207, 0xc00, R172 ;  /* 0x00000c00cfac7824 */ /* 0x020fc800078e02ac */
[C---:B------:R-:W-:Y:S01]  /*ce70*/  VIADD R174, R172.reuse, 0x80 ;  /* 0x00000080acae7836 */ /* 0x040fe20000000000 */
[----:B------:R-:W-:-:S13]  /*ce80*/  R2UR UR6, R172 ;  /* 0x00000000ac0672ca */ /* 0x000fda00000e0000 */
[----:B------:R-:W-:Y:S01]  /*ce90*/  HGMMA.64x256x16.F32 R24, R200, gdesc[UR4].tnspB, R24, gsb0 ;  /* 0x43e00004c8187df0 */ /* 0x000fe20008000818 */
[----:B------:R-:W-:Y:S02]  /*cea0*/  R2UR UR6, R174 ;  /* 0x00000000ae0672ca */ /* 0x000fe400000e0000 */
[----:B------:R-:W-:Y:S01]  /*ceb0*/  R2UR UR7, R175 ;  /* 0x00000000af0772ca */ /* 0x000fe200000e0000 */
[----:B------:R-:W-:Y:S02]  /*cec0*/  WARPGROUP.DEPBAR.LE gsb0, 0x0 ;  /* 0x00008000000079c5 */ /* 0x000fe40000010000 */
[----:B------:R-:W-:-:S15]  /*ced0*/  WARPGROUP.ARRIVE ;  /* 0x00000000000079c5 */ /* 0x000fde0000000000 */
[----:B------:R-:W-:-:S07]  /*cee0*/  NOP ;  /* 0x0000000000007918 */ /* 0x000fce0000000000 */
[----:B------:R-:W-:Y:S03]  /*cef0*/  HGMMA.64x256x16.F32 R24, R152, gdesc[UR4].tnspB, R24, gsb0 ;  /* 0x43e0000498187df0 */ /* 0x000fe60008000818 */
[----:B------:R-:W-:Y:S02]  /*cf00*/  WARPGROUP.DEPBAR.LE gsb0, 0x0 ;  /* 0x00008000000079c5 */ /* 0x000fe40000010000 */
[----:B------:R-:W-:Y:S01]  /*cf10*/  VIADD R152, R172, 0x100 ;  /* 0x00000100ac987836 */ /* 0x000fe20000000000 */
[----:B------:R-:W-:Y:S01]  /*cf20*/  WARPGROUP.ARRIVE ;  /* 0x00000000000079c5 */ /* 0x000fe20000000000 */
[----:B------:R-:W-:-:S03]  /*cf30*/  IMAD.MOV.U32 R153, RZ, RZ, 0x40000040 ;  /* 0x40000040ff997424 */ /* 0x000fc600078e00ff */
[----:B------:R-:W-:Y:S01]  /*cf40*/  R2UR UR6, R152 ;  /* 0x00000000980672ca */ /* 0x000fe200000e0000 */
[----:B------:R-:W-:Y:S01]  /*cf50*/  VIADD R152, R172, 0x180 ;  /* 0x00000180ac987836 */ /* 0x000fe20000000000 */
[----:B------:R-:W-:Y:S01]  /*cf60*/  R2UR UR7, R153 ;  /* 0x00000000990772ca */ /* 0x000fe200000e0000 */
[----:B------:R-:W-:-:S15]  /*cf70*/  IMAD.MOV.U32 R153, RZ, RZ, 0x40000040 ;  /* 0x40000040ff997424 */ /* 0x000fde00078e00ff */
[----:B------:R-:W-:Y:S01]  /*cf80*/  HGMMA.64x256x16.F32 R24, R156, gdesc[UR4].tnspB, R24, gsb0 ;  /* 0x43e000049c187df0 */ /* 0x000fe20008000818 */
[----:B------:R-:W-:Y:S01]  /*cf90*/  R2UR UR6, R152 ;  /* 0x00000000980672ca */ /* 0x000fe200000e0000 */
[C---:B------:R-:W-:Y:S01]  /*cfa0*/  VIADD R152, R172.reuse, 0x200 ;  /* 0x00000200ac987836 */ /* 0x040fe20000000000 */
[----:B------:R-:W-:Y:S01]  /*cfb0*/  R2UR UR7, R153 ;  /* 0x00000000990772ca */ /* 0x000fe200000e0000 */
[----:B------:R-:W-:Y:S02]  /*cfc0*/  IMAD.MOV.U32 R153, RZ, RZ, 0x40000040 ;  /* 0x40000040ff997424 */ /* 0x000fe400078e00ff */
[----:B------:R-:W-:Y:S01]  /*cfd0*/  VIADD R172, R172, 0x280 ;  /* 0x00000280acac7836 */ /* 0x000fe20000000000 */
[----:B------:R-:W-:Y:S02]  /*cfe0*/  WARPGROUP.DEPBAR.LE gsb0, 0x0 ;  /* 0x00008000000079c5 */ /* 0x000fe40000010000 */
[----:B------:R-:W-:-:S15]  /*cff0*/  WARPGROUP.ARRIVE ;  /* 0x00000000000079c5 */ /* 0x000fde0000000000 */
[----:B------:R-:W-:-:S04]  /*d000*/  NOP ;  /* 0x0000000000007918 */ /* 0x000fc80000000000 */
[----:B------:R-:W-:Y:S01]  /*d010*/  HGMMA.64x256x16.F32 R24, R160, gdesc[UR4].tnspB, R24, gsb0 ;  /* 0x43e00004a0187df0 */ /* 0x000fe20008000818 */
[----:B------:R-:W-:Y:S02]  /*d020*/  R2UR UR6, R152 ;  /* 0x00000000980672ca */ /* 0x000fe400000e0000 */
[----:B------:R-:W-:Y:S01]  /*d030*/  R2UR UR7, R153 ;  /* 0x00000000990772ca */ /* 0x000fe200000e0000 */
[----:B------:R-:W-:Y:S02]  /*d040*/  WARPGROUP.DEPBAR.LE gsb0, 0x0 ;  /* 0x00008000000079c5 */ /* 0x000fe40000010000 */
[----:B------:R-:W-:-:S15]  /*d050*/  WARPGROUP.ARRIVE ;  /* 0x00000000000079c5 */ /* 0x000fde0000000000 */
[----:B------:R-:W-:-:S07]  /*d060*/  NOP ;  /* 0x0000000000007918 */ /* 0x000fce0000000000 */
        /* <DEDUP_REMOVED lines=8> */
[----:B0-----:R-:W-:Y:S05]  /*d0f0*/  @!P0 BRA `(.L_x_765) ;  /* 0x0000000000048947 */ /* 0x001fea0003800000 */
[----:B------:R-:W-:Y:S01]  /*d100*/  BPT.TRAP 0x1 ;  /* 0x000000040000795c */ /* 0x000fe20000300000 */
.L_x_765:
[----:B------:R-:W0:Y:S01]  /*d110*/  S2R R6, SR_CgaCtaId ;  /* 0x0000000000067919 */ /* 0x000e220000008800 */
[----:B------:R-:W-:Y:S02]  /*d120*/  VIADD R5, R5, 0x22860 ;  /* 0x0002286005057836 */ /* 0x000fe40000000000 */
[----:B------:R-:W-:Y:S02]  /*d130*/  IMAD.MOV.U32 R201, RZ, RZ, R176 ;  /* 0x000000ffffc97224 */ /* 0x000fe400078e00b0 */
[----:B------:R-:W-:Y:S01]  /*d140*/  IMAD.MOV.U32 R202, RZ, RZ, R0 ;  /* 0x000000ffffca7224 */ /* 0x000fe200078e0000 */
[----:B0-----:R-:W-:-:S04]  /*d150*/  PRMT R5, R6, 0x654, R5 ;  /* 0x0000065406057816 */ /* 0x001fc80000000005 */
[----:B------:R0:W-:Y:S01]  /*d160*/  SYNCS.ARRIVE.TRANS64.RED.A1T0 RZ, [R5+URZ], RZ ;  /* 0x000000ff05ff79a7 */ /* 0x0001e2000810043f */
[----:B------:R-:W-:Y:S05]  /*d170*/  @P1 BRA `(.L_x_766) ;  /* 0xffffffe000301947 */ /* 0x000fea000383ffff */
.L_x_754:
[----:B------:R-:W3:Y:S01]  /*d180*/  LDL.LU R154, [R1+0x38] ;  /* 0x00003800019a7983 */ /* 0x000ee20000300800 */
[----:B------:R-:W-:Y:S05]  /*d190*/  WARPSYNC.ALL ;  /* 0x0000000000007948 */ /* 0x000fea0003800000 */
[----:B------:R-:W1:Y:S01]  /*d1a0*/  SHFL.BFLY PT, R4, R10, 0x2, 0x1f ;  /* 0x0c401f000a047f89 */ /* 0x000e6200000e0000 */
[----:B------:R-:W-:Y:S02]  /*d1b0*/  IMAD.MOV.U32 R156, RZ, RZ, -0x800000 ;  /* 0xff800000ff9c7424 */ /* 0x000fe400078e00ff */
[----:B------:R-:W-:Y:S02]  /*d1c0*/  VIADD R207, R207, 0x1 ;  /* 0x00000001cfcf7836 */ /* 0x000fe40000000000 */
[----:B------:R-:W-:Y:S01]  /*d1d0*/  IMAD.MOV.U32 R155, RZ, RZ, -0x800000 ;  /* 0xff800000ff9b7424 */ /* 0x000fe200078e00ff */
[----:B------:R4:W-:Y:S08]  /*d1e0*/  BAR.ARV R11, 0x100 ;  /* 0x0004000b0000751d */ /* 0x0009f00000002000 */
[----:B------:R-:W-:Y:S06]  /*d1f0*/  BAR.ARV 0x8, 0x180 ;  /* 0x0206000000007b1d */ /* 0x000fec0000002000 */
[----:B------:R-:W-:Y:S01]  /*d200*/  ISETP.NE.AND P1, PT, R207, 0x2, PT ;  /* 0x00000002cf00780c */ /* 0x000fe20003f25270 */
[----:B-1----:R-:W-:-:S03]  /*d210*/  FADD.FTZ R4, R4, R10 ;  /* 0x0000000a04047221 */ /* 0x002fc60000010000 */
[----:B------:R-:W-:Y:S02]  /*d220*/  SEL R207, R207, RZ, P1 ;  /* 0x000000ffcfcf7207 */ /* 0x000fe40000800000 */
[----:B0-----:R-:W0:Y:S02]  /*d230*/  SHFL.BFLY PT, R5, R4, 0x1, 0x1f ;  /* 0x0c201f0004057f89 */ /* 0x001e2400000e0000 */
[----:B0-----:R-:W-:Y:S01]  /*d240*/  FADD.FTZ R5, R4, R5 ;  /* 0x0000000504057221 */ /* 0x001fe20000010000 */
[----:B------:R-:W-:-:S04]  /*d250*/  IMAD.MOV.U32 R4, RZ, RZ, RZ ;  /* 0x000000ffff047224 */ /* 0x000fc800078e00ff */
[----:B------:R-:W-:-:S13]  /*d260*/  FSETP.NE.FTZ.AND P0, PT, R5, RZ, PT ;  /* 0x000000ff0500720b */ /* 0x000fda0003f15000 */
[----:B------:R-:W0:Y:S01]  /*d270*/  @P0 MUFU.RCP R4, R5 ;  /* 0x0000000500040308 */ /* 0x000e220000001000 */
[----:B------:R-:W-:-:S07]  /*d280*/  @P0 FMUL.FTZ R6, R3, 0.69314718246459960938 ;  /* 0x3f31721803060820 */ /* 0x000fce0000410000 */
[----:B------:R-:W1:Y:S01]  /*d290*/  @P0 MUFU.LG2 R5, R5 ;  /* 0x0000000500050308 */ /* 0x000e620000000c00 */
        /* <DEDUP_REMOVED lines=8> */
[----:B-1----:R-:W-:Y:S01]  /*d320*/  @P0 FMUL.FTZ R5, R5, 0.69314718246459960938 ;  /* 0x3f31721805050820 */ /* 0x002fe20000410000 */
[-C--:B------:R-:W-:Y:S01]  /*d330*/  FMUL.FTZ R40, R40, R4.reuse ;  /* 0x0000000428287220 */ /* 0x080fe20000410000 */
[-C--:B------:R-:W-:Y:S01]  /*d340*/  FMUL.FTZ R41, R41, R4.reuse ;  /* 0x0000000429297220 */ /* 0x080fe20000410000 */
[----:B------:R-:W-:Y:S01]  /*d350*/  FMUL.FTZ R44, R44, R4 ;  /* 0x000000042c2c7220 */ /* 0x000fe20000410000 */
[----:B------:R-:W-:Y:S01]  /*d360*/  @P0 FFMA.FTZ R156, R6, R0, R5 ;  /* 0x00000000069c0223 */ /* 0x000fe20000010005 */
[-C--:B------:R-:W-:Y:S01]  /*d370*/  FMUL.FTZ R45, R45, R4.reuse ;  /* 0x000000042d2d7220 */ /* 0x080fe20000410000 */
[----:B------:R-:W0:Y:S01]  /*d380*/  SHFL.BFLY PT, R0, R7, 0x2, 0x1f ;  /* 0x0c401f0007007f89 */ /* 0x000e2200000e0000 */
        /* <DEDUP_REMOVED lines=23> */
[----:B0-----:R-:W-:Y:S01]  /*d500*/  FADD.FTZ R0, R0, R7 ;  /* 0x0000000700007221 */ /* 0x001fe20000010000 */
[-C--:B------:R-:W-:Y:S01]  /*d510*/  FMUL.FTZ R93, R93, R4.reuse ;  /* 0x000000045d5d7220 */ /* 0x080fe20000410000 */
[-C--:B------:R-:W-:Y:S01]  /*d520*/  FMUL.FTZ R96, R96, R4.reuse ;  /* 0x0000000460607220 */ /* 0x080fe20000410000 */
[-C--:B------:R-:W-:Y:S01]  /*d530*/  FMUL.FTZ R97, R97, R4.reuse ;  /* 0x0000000461617220 */ /* 0x080fe20000410000 */
        /* <DEDUP_REMOVED lines=25> */
[----:B0-----:R-:W-:Y:S01]  /*d6d0*/  FADD.FTZ R5, R0, R5 ;  /* 0x0000000500057221 */ /* 0x001fe20000010000 */
[----:B------:R-:W-:-:S02]  /*d6e0*/  IMAD.MOV.U32 R0, RZ, RZ, RZ ;  /* 0x000000ffff007224 */ /* 0x000fc400078e00ff */
[-C--:B------:R-:W-:Y:S01]  /*d6f0*/  FMUL.FTZ R148, R148, R4.reuse ;  /* 0x0000000494947220 */ /* 0x080fe20000410000 */
[----:B------:R-:W-:Y:S01]  /*d700*/  FMUL.FTZ R149, R149, R4 ;  /* 0x0000000495957220 */ /* 0x000fe20000410000 */
        /* <DEDUP_REMOVED lines=70> */
[----:B------:R-:W-:-:S02]  /*db70*/  SEL R0, RZ, 0x1, P1 ;  /* 0x00000001ff007807 */ /* 0x000fc40000800000 */
[----:B------:R-:W-:Y:S02]  /*db80*/  PLOP3.LUT P0, PT, PT, PT, PT, 0x8, 0x0 ;  /* 0x000000000000781c */ /* 0x000fe40003f0e170 */
[----:B------:R-:W-:Y:S01]  /*db90*/  LOP3.LUT R218, R218, R0, RZ, 0x3c, !PT ;  /* 0x00000000dada7212 */ /* 0x000fe200078e3cff */
[----:B---3--:R-:W-:-:S05]  /*dba0*/  VIADD R154, R154, 0x1 ;  /* 0x000000019a9a7836 */ /* 0x008fca0000000000 */
[----:B------:R4:W-:Y:S05]  /*dbb0*/  STL [R1+0x38], R154 ;  /* 0x0000389a01007387 */ /* 0x0009ea0000100800 */
.L_x_711:
[----:B------:R-:W-:Y:S05]  /*dbc0*/  WARPSYNC.ALL ;  /* 0x0000000000007948 */ /* 0x000fea0003800000 */
[----:B------:R-:W0:Y:S01]  /*dbd0*/  S2R R0, SR_CgaCtaId ;  /* 0x0000000000007919 */ /* 0x000e220000008800 */
[----:B------:R-:W-:Y:S01]  /*dbe0*/  MOV R19, 0x400 ;  /* 0x0000040000137802 */ /* 0x000fe20000000f00 */
[----:B------:R-:W-:Y:S01]  /*dbf0*/  BSSY B0, `(.L_x_767) ;  /* 0x0000521000007945 */ /* 0x000fe20003800000 */
[----:B------:R-:W-:Y:S02]  /*dc00*/  BAR.SYNC.DEFER_BLOCKING 0x5, 0x180 ;  /* 0x0146000000007b1d */ /* 0x000fe40000010000 */
[----:B0-----:R-:W-:-:S05]  /*dc10*/  LEA R19, R0, R19, 0x18 ;  /* 0x0000001300137211 */ /* 0x001fca00078ec0ff */
[----:B-----5:R0:W1:Y:S01]  /*dc20*/  LDS.128 R48, [R19+0x228d0] ;  /* 0x0228d00013307984 */ /* 0x0200620000000c00 */
[----:B------:R-:W-:Y:S06]  /*dc30*/  BAR.ARV 0x4, 0x180 ;  /* 0x0106000000007b1d */ /* 0x000fec0000002000 */
[----:B------:R-:W-:Y:S05]  /*dc40*/  @P0 BRA `(.L_x_768) ;  /* 0x0000004000100947 */ /* 0x000fea0003800000 */
[----:B------:R-:W3:Y:S01]  /*dc50*/  LDL R3, [R1+0x154] ;  /* 0x0001540001037983 */ /* 0x000ee20000100800 */
[----:B------:R-:W-:-:S03]  /*dc60*/  ULDC UR4, c[0x0][0xad4] ;  /* 0x0002b50000047ab9 */ /* 0x000fc60000000800 */
[----:B------:R-:W3:Y:S01]  /*dc70*/  LDL.LU R10, [R1+0x28] ;  /* 0x00002800010a7983 */ /* 0x000ee20000300800 */
[----:B------:R-:W0:Y:S01]  /*dc80*/  S2R R0, SR_SWINHI ;  /* 0x0000000000007919 */ /* 0x000e220000002f00 */
[----:B--2-4-:R-:W-:Y:S02]  /*dc90*/  F2FP.F16.F32.PACK_AB R11, R31, R30 ;  /* 0x0000001e1f0b723e */ /* 0x014fe400000000ff */
[----:B------:R-:W-:Y:S01]  /*dca0*/  F2FP.F16.F32.PACK_AB R12, R33, R32 ;  /* 0x00000020210c723e */ /* 0x000fe200000000ff */
[----:B------:R-:W2:Y:S01]  /*dcb0*/  LDL.LU R154, [R1+0x30] ;  /* 0x00003000019a7983 */ /* 0x000ea20000300800 */
[----:B------:R-:W-:Y:S02]  /*dcc0*/  F2FP.F16.F32.PACK_AB R13, R35, R34 ;  /* 0x00000022230d723e */ /* 0x000fe400000000ff */
[----:B------:R-:W-:Y:S01]  /*dcd0*/  F2FP.F16.F32.PACK_AB R14, R37, R36 ;  /* 0x00000024250e723e */ /* 0x000fe200000000ff */
[----:B-1----:R-:W4:Y:S01]  /*dce0*/  LDL.LU R48, [R1+0x34] ;  /* 0x0000340001307983 */ /* 0x002f220000300800 */
[----:B------:R-:W-:-:S02]  /*dcf0*/  MOV R6, R19 ;  /* 0x0000001300067202 */ /* 0x000fc40000000f00 */
[----:B0-----:R-:W-:Y:S02]  /*dd00*/  MOV R7, R0 ;  /* 0x0000000000077202 */ /* 0x001fe40000000f00 */
[----:B------:R-:W-:Y:S01]  /*dd10*/  F2FP.F16.F32.PACK_AB R15, R39, R38 ;  /* 0x00000026270f723e */ /* 0x000fe200000000ff */
[----:B---3--:R-:W-:Y:S01]  /*dd20*/  IMAD.WIDE R20, R3, 0x2, R6 ;  /* 0x0000000203147825 */ /* 0x008fe200078e0206 */
[----:B------:R-:W-:-:S03]  /*dd30*/  ISETP.NE.AND P0, PT, R10, RZ, PT ;  /* 0x000000ff0a00720c */ /* 0x000fc60003f05270 */
[----:B------:R-:W-:Y:S01]  /*dd40*/  IMAD.MOV.U32 R9, RZ, RZ, R21 ;  /* 0x000000ffff097224 */ /* 0x000fe200078e0015 */
[----:B------:R-:W-:-:S04]  /*dd50*/  LOP3.LUT R0, R20, 0x380, RZ, 0xc0, !PT ;  /* 0x0000038014007812 */ /* 0x000fc800078ec0ff */
[----:B------:R-:W-:-:S04]  /*dd60*/  SHF.R.U64 R0, R0, 0x3, RZ ;  /* 0x0000000300007819 */ /* 0x000fc800000012ff */
[----:B------:R-:W-:Y:S02]  /*dd70*/  LOP3.LUT R8, R0, R20, RZ, 0x3c, !PT ;  /* 0x0000001400087212 */ /* 0x000fe400078e3cff */
[----:B------:R-:W-:Y:S01]  /*dd80*/  SEL R0, R10, UR4, P0 ;  /* 0x000000040a007c07 */ /* 0x000fe20008000000 */
[----:B------:R-:W-:Y:S05]  /*dd90*/  WARPSYNC.ALL ;  /* 0x0000000000007948 */ /* 0x000fea0003800000 */
[----:B------:R-:W-:Y:S01]  /*dda0*/  MOV R3, R8 ;  /* 0x0000000800037202 */ /* 0x000fe20000000f00 */
[----:B------:R-:W-:Y:S01]  /*ddb0*/  ULDC.64 UR4, c[0x0][0xc00] ;  /* 0x0003000000047ab9 */ /* 0x000fe20000000a00 */
[----:B------:R-:W-:Y:S01]  /*ddc0*/  F2FP.F16.F32.PACK_AB R8, R153, R152 ;  /* 0x000000989908723e */ /* 0x000fe200000000ff */
[----:B------:R-:W-:Y:S01]  /*ddd0*/  ULDC.64 UR6, c[0x0][0xc08] ;  /* 0x0003020000067ab9 */ /* 0x000fe20000000a00 */
[----:B------:R-:W-:-:S02]  /*dde0*/  F2FP.F16.F32.PACK_AB R9, R27, R26 ;  /* 0x0000001a1b09723e */ /* 0x000fc400000000ff */
[----:B------:R-:W-:Y:S01]  /*ddf0*/  F2FP.F16.F32.PACK_AB R10, R29, R28 ;  /* 0x0000001c1d0a723e */ /* 0x000fe200000000ff */
[----:B------:R-:W-:Y:S06]  /*de00*/  BAR.SYNC.DEFER_BLOCKING 0x1, 0x100 ;  /* 0x0044000000007b1d */ /* 0x000fec0000010000 */
[----:B------:R0:W-:Y:S02]  /*de10*/  STSM.16.M88.4 [R3], R8 ;  /* 0x0000000803007844 */ /* 0x0001e40000000200 */
[----:B0-----:R-:W-:-:S04]  /*de20*/  IADD3 R8, P0, R20, 0x20, RZ ;  /* 0x0000002014087810 */ /* 0x001fc80007f1e0ff */
[----:B------:R-:W-:Y:S01]  /*de30*/  LOP3.LUT R3, R8, 0x380, RZ, 0xc0, !PT ;  /* 0x0000038008037812 */ /* 0x000fe200078ec0ff */
[----:B------:R-:W-:-:S03]  /*de40*/  IMAD.X R9, RZ, RZ, R21, P0 ;  /* 0x000000ffff097224 */ /* 0x000fc600000e0615 */
[----:B------:R-:W-:-:S04]  /*de50*/  SHF.R.U64 R3, R3, 0x3, RZ ;  /* 0x0000000303037819 */ /* 0x000fc800000012ff */
[----:B------:R-:W-:-:S04]  /*de60*/  LOP3.LUT R8, R3, R8, RZ, 0x3c, !PT ;  /* 0x0000000803087212 */ /* 0x000fc800078e3cff */
[----:B------:R-:W-:-:S05]  /*de70*/  MOV R8, R8 ;  /* 0x0000000800087202 */ /* 0x000fca0000000f00 */
[----:B------:R0:W-:Y:S02]  /*de80*/  STSM.16.M88.4 [R8], R12 ;  /* 0x0000000c08007844 */ /* 0x0001e40000000200 */
[----:B0-----:R-:W-:-:S04]  /*de90*/  IADD3 R8, P0, R20, 0x40, RZ ;  /* 0x0000004014087810 */ /* 0x001fc80007f1e0ff */
[----:B------:R-:W-:Y:S01]  /*dea0*/  LOP3.LUT R3, R8, 0x380, RZ, 0xc0, !PT ;  /* 0x0000038008037812 */ /* 0x000fe200078ec0ff */
[----:B------:R-:W-:-:S03]  /*deb0*/  IMAD.X R9, RZ, RZ, R21, P0 ;  /* 0x000000ffff097224 */ /* 0x000fc600000e0615 */
[----:B------:R-:W-:-:S04]  /*dec0*/  SHF.R.U64 R3, R3, 0x3, RZ ;  /* 0x0000000303037819 */ /* 0x000fc800000012ff */
[----:B------:R-:W-:Y:S02]  /*ded0*/  LOP3.LUT R8, R3, R8, RZ, 0x3c, !PT ;  /* 0x0000000803087212 */ /* 0x000fe400078e3cff */
[----:B------:R-:W-:Y:S02]  /*dee0*/  F2FP.F16.F32.PACK_AB R10, R45, R44 ;  /* 0x0000002c2d0a723e */ /* 0x000fe400000000ff */
[----:B------:R-:W-:Y:S02]  /*def0*/  MOV R3, R8 ;  /* 0x0000000800037202 */ /* 0x000fe40000000f00 */
[----:B------:R-:W-:Y:S02]  /*df00*/  F2FP.F16.F32.PACK_AB R8, R41, R40 ;  /* 0x000000282908723e */ /* 0x000fe400000000ff */
[----:B------:R-:W-:Y:S02]  /*df10*/  F2FP.F16.F32.PACK_AB R9, R43, R42 ;  /* 0x0000002a2b09723e */ /* 0x000fe400000000ff */
[----:B------:R-:W-:-:S05]  /*df20*/  F2FP.F16.F32.PACK_AB R11, R47, R46 ;  /* 0x0000002e2f0b723e */ /* 0x000fca00000000ff */
[----:B------:R0:W-:Y:S02]  /*df30*/  STSM.16.M88.4 [R3], R8 ;  /* 0x0000000803007844 */ /* 0x0001e40000000200 */
[----:B0-----:R-:W-:-:S04]  /*df40*/  IADD3 R8, P0, R20, 0x60, RZ ;  /* 0x0000006014087810 */ /* 0x001fc80007f1e0ff */
[----:B------:R-:W-:-:S04]  /*df50*/  LOP3.LUT R3, R8, 0x380, RZ, 0xc0, !PT ;  /* 0x0000038008037812 */ /* 0x000fc800078ec0ff */
[----:B------:R-:W-:Y:S02]  /*df60*/  SHF.R.U64 R3, R3, 0x3, RZ ;  /* 0x0000000303037819 */ /* 0x000fe400000012ff */
[----:B------:R-:W-:Y:S02]  /*df70*/  IADD3.X R9, RZ, R21, RZ, P0, !PT ;  /* 0x00000015ff097210 */ /* 0x000fe400007fe4ff */
[----:B------:R-:W-:Y:S02]  /*df80*/  LOP3.LUT R8, R3, R8, RZ, 0x3c, !PT ;  /* 0x0000000803087212 */ /* 0x000fe400078e3cff */
[----:B------:R-:W-:Y:S02]  /*df90*/  F2FP.F16.F32.PACK_AB R12, R25, R24 ;  /* 0x00000018190c723e */ /* 0x000fe400000000ff */
[----:B------:R-:W-:Y:S02]  /*dfa0*/  MOV R8, R8 ;  /* 0x0000000800087202 */ /* 0x000fe40000000f00 */
[----:B------:R-:W-:-:S02]  /*dfb0*/  F2FP.F16.F32.PACK_AB R13, R5, R4 ;  /* 0x00000004050d723e */ /* 0x000fc400000000ff */
[----:B------:R-:W-:Y:S02]  /*dfc0*/  F2FP.F16.F32.PACK_AB R14, R53, R52 ;  /* 0x00000034350e723e */ /* 0x000fe400000000ff */
[----:B------:R-:W-:-:S05]  /*dfd0*/  F2FP.F16.F32.PACK_AB R15, R55, R54 ;  /* 0x00000036370f723e */ /* 0x000fca00000000ff */
        /* <DEDUP_REMOVED lines=132> */
[----:B------:R0:W-:Y:S01]  /*e820*/  STSM.16.M88.4 [R20], R12 ;  /* 0x0000000c14007844 */ /* 0x0001e20000000200 */
[----:B------:R-:W-:Y:S01]  /*e830*/  BAR.SYNC.DEFER_BLOCKING 0x1, 0x100 ;  /* 0x0044000000007b1d */ /* 0x000fe20000010000 */
[----:B------:R-:W-:-:S04]  /*e840*/  ISETP.NE.U32.AND P1, PT, RZ, UR4, PT ;  /* 0x00000004ff007c0c */ /* 0x000fc8000bf25070 */
[----:B------:R-:W-:Y:S02]  /*e850*/  ISETP.NE.AND.EX P1, PT, RZ, UR5, PT, P1 ;  /* 0x00000005ff007c0c */ /* 0x000fe4000bf25310 */
[----:B--2---:R-:W-:Y:S02]  /*e860*/  IADD3 R10, P0, R154, UR4, RZ ;  /* 0x000000049a0a7c10 */ /* 0x004fe4000ff1e0ff */
[----:B------:R-:W-:Y:S02]  /*e870*/  MOV R8, RZ ;  /* 0x000000ff00087202 */ /* 0x000fe40000000f00 */
[----:B----4-:R-:W-:-:S07]  /*e880*/  IADD3.X R11, R48, UR5, RZ, P0, !PT ;  /* 0x00000005300b7c10 */ /* 0x010fce00087fe4ff */
[----:B------:R-:W5:Y:S01]  /*e890*/  @P1 LDG.E R8, desc[UR40][R10.64] ;  /* 0x000000280a081981 */ /* 0x000f62000c1e1900 */
[----:B------:R-:W-:-:S04]  /*e8a0*/  ISETP.NE.U32.AND P0, PT, RZ, UR6, PT ;  /* 0x00000006ff007c0c */ /* 0x000fc8000bf05070 */
[----:B------:R-:W-:-:S13]  /*e8b0*/  ISETP.NE.AND.EX P0, PT, RZ, UR7, PT, P0 ;  /* 0x00000007ff007c0c */ /* 0x000fda000bf05300 */
[----:B0-----:R-:W-:Y:S01]  /*e8c0*/  @P0 IADD3 R12, P2, R154, UR6, RZ ;  /* 0x000000069a0c0c10 */ /* 0x001fe2000ff5e0ff */
[----:B------:R-:W-:-:S03]  /*e8d0*/  ULDC UR6, c[0x0][0xa88] ;  /* 0x0002a20000067ab9 */ /* 0x000fc60000000800 */
[----:B------:R-:W-:Y:S02]  /*e8e0*/  @P0 IADD3.X R13, R48, UR7, RZ, P2, !PT ;  /* 0x00000007300d0c10 */ /* 0x000fe400097fe4ff */
[----:B------:R-:W-:Y:S01]  /*e8f0*/  ISETP.GT.AND P2, PT, R0, 0x1, PT ;  /* 0x000000010000780c */ /* 0x000fe20003f44270 */
[----:B------:R-:W-:Y:S02]  /*e900*/  IMAD.MOV.U32 R0, RZ, RZ, 0x9b8 ;  /* 0x000009b8ff007424 */ /* 0x000fe400078e00ff */
[----:B------:R-:W-:-:S03]  /*e910*/  IMAD.U32 R20, RZ, RZ, UR6 ;  /* 0x00000006ff147e24 */ /* 0x000fc6000f8e00ff */
[----:B------:R-:W-:-:S03]  /*e920*/  SEL R0, R0, 0x978, P2 ;  /* 0x0000097800007807 */ /* 0x000fc60001000000 */
[----:B------:R0:W5:Y:S01]  /*e930*/  @P0 LDG.E R20, desc[UR40][R12.64] ;  /* 0x000000280c140981 */ /* 0x000162000c1e1900 */
[----:B------:R1:W2:Y:S08]  /*e940*/  LDC.64 R14, c[0x0][R0+0x220] ;  /* 0x00008800000e7b82 */ /* 0x0002b00000000a00 */
[----:B0-----:R1:W0:Y:S01]  /*e950*/  LDC.64 R12, c[0x0][R0+0x218] ;  /* 0x00008600000c7b82 */ /* 0x0012220000000a00 */
[----:B------:R-:W-:Y:S05]  /*e960*/  @P0 BRA `(.L_x_769) ;  /* 0x0000000000100947 */ /* 0x000fea0003800000 */
[----:B------:R-:W-:Y:S05]  /*e970*/  @!P1 BRA `(.L_x_769) ;  /* 0x00000000000c9947 */ /* 0x000fea0003800000 */
[----:B-----5:R-:W3:Y:S04]  /*e980*/  LDG.E R20, desc[UR40][R10.64] ;  /* 0x000000280a147981 */ /* 0x020ee8000c1e1900 */
[----:B------:R-:W3:Y:S02]  /*e990*/  LDG.E R10, desc[UR40][R10.64+0x4] ;  /* 0x000004280a0a7981 */ /* 0x000ee4000c1e1900 */
[----:B---3--:R-:W-:-:S07]  /*e9a0*/  IMAD.IADD R20, R10, 0x1, -R20 ;  /* 0x000000010a147824 */ /* 0x008fce00078e0a14 */
.L_x_769:
[----:B------:R-:W3:Y:S01]  /*e9b0*/  LDL.LU R3, [R1+0x2c] ;  /* 0x00002c0001037983 */ /* 0x000ee20000300800 */
[----:B------:R-:W4:Y:S03]  /*e9c0*/  LDC R158, c[0x0][0xbe8] ;  /* 0x0002fa00ff9e7b82 */ /* 0x000f260000000800 */
[----:B------:R-:W2:Y:S04]  /*e9d0*/  LDL.LU R9, [R1+0xc4] ;  /* 0x0000c40001097983 */ /* 0x000ea80000300800 */
[----:B------:R-:W2:Y:S04]  /*e9e0*/  LDL R159, [R1+0x40] ;  /* 0x00004000019f7983 */ /* 0x000ea80000100800 */
[----:B------:R-:W2:Y:S04]  /*e9f0*/  LDL R163, [R1+0x150] ;  /* 0x0001500001a37983 */ /* 0x000ea80000100800 */
[----:B------:R-:W2:Y:S04]  /*ea00*/  LDL R160, [R1+0x3c] ;  /* 0x00003c0001a07983 */ /* 0x000ea80000100800 */
[----:B------:R-:W2:Y:S04]  /*ea10*/  LDL R162, [R1+0x14c] ;  /* 0x00014c0001a27983 */ /* 0x000ea80000100800 */
[----:B------:R-:W2:Y:S01]  /*ea20*/  LDL R161, [R1+0xc8] ;  /* 0x0000c80001a17983 */ /* 0x000ea20000100800 */
[----:B------:R-:W1:Y:S01]  /*ea30*/  LDC.64 R10, c[0x0][R0+0x228] ;  /* 0x00008a00000a7b82 */ /* 0x000e620000000a00 */
[----:B----4-:R-:W-:-:S02]  /*ea40*/  ISETP.NE.AND P1, PT, R158, 0x1, PT ;  /* 0x000000019e00780c */ /* 0x010fc40003f25270 */
[----:B------:R-:W-:-:S04]  /*ea50*/  ISETP.NE.U32.AND P0, PT, RZ, UR4, PT ;  /* 0x00000004ff007c0c */ /* 0x000fc8000bf05070 */
[----:B------:R-:W-:-:S07]  /*ea60*/  ISETP.NE.AND.EX P0, PT, RZ, UR5, PT, P0 ;  /* 0x00000005ff007c0c */ /* 0x000fce000bf05300 */
[----:B------:R-:W4:Y:S01]  /*ea70*/  @P1 LDC R154, c[0x0][0xbec] ;  /* 0x0002fb00ff9a1b82 */ /* 0x000f220000000800 */
[-C--:B0-----:R-:W-:Y:S02]  /*ea80*/  IMAD R21, R13, R205.reuse, RZ ;  /* 0x000000cd0d157224 */ /* 0x081fe400078e02ff */
[----:B------:R-:W-:-:S05]  /*ea90*/  IMAD.WIDE.U32 R12, R12, R205, RZ ;  /* 0x000000cd0c0c7225 */ /* 0x000fca00078e00ff */
[----:B------:R-:W0:Y:S01]  /*eaa0*/  @P1 LDC R157, c[0x0][0xbf0] ;  /* 0x0002fc00ff9d1b82 */ /* 0x000e220000000800 */
[----:B------:R-:W-:Y:S01]  /*eab0*/  IMAD.IADD R48, R13, 0x1, R21 ;  /* 0x000000010d307824 */ /* 0x000fe200078e0215 */
[----:B---3--:R-:W-:Y:S02]  /*eac0*/  SEL R3, R3, RZ, !P0 ;  /* 0x000000ff03037207 */ /* 0x008fe40004000000 */
[----:B--2---:R-:W-:-:S03]  /*ead0*/  SEL R9, R9, RZ, !P0 ;  /* 0x000000ff09097207 */ /* 0x004fc60004000000 */
[----:B------:R-:W-:-:S04]  /*eae0*/  IMAD R15, R15, R3, RZ ;  /* 0x000000030f0f7224 */ /* 0x000fc800078e02ff */
[C---:B------:R-:W-:Y:S02]  /*eaf0*/  IMAD R9, R14.reuse, R9, R15 ;  /* 0x000000090e097224 */ /* 0x040fe400078e020f */
[----:B------:R-:W-:-:S04]  /*eb00*/  IMAD.WIDE.U32 R14, R14, R3, RZ ;  /* 0x000000030e0e7225 */ /* 0x000fc800078e00ff */
[----:B------:R-:W-:Y:S01]  /*eb10*/  IMAD.IADD R15, R15, 0x1, R9 ;  /* 0x000000010f0f7824 */ /* 0x000fe200078e0209 */
[--C-:B-----5:R-:W-:Y:S02]  /*eb20*/  IADD3 R14, P0, P3, R14, R12, R8.reuse ;  /* 0x0000000c0e0e7210 */ /* 0x120fe40007b1e008 */
[----:B------:R-:W-:Y:S02]  /*eb30*/  SHF.R.S32.HI R9, RZ, 0x1f, R8 ;  /* 0x0000001fff097819 */ /* 0x000fe40000011408 */
[----:B------:R-:W-:Y:S02]  /*eb40*/  SEL R12, R159, RZ, P2 ;  /* 0x000000ff9f0c7207 */ /* 0x000fe40001000000 */
[----:B------:R-:W-:Y:S01]  /*eb50*/  IADD3.X R15, R15, R48, R9, P0, P3 ;  /* 0x000000300f0f7210 */ /* 0x000fe200007e6409 */
[----:B------:R-:W-:Y:S02]  /*eb60*/  IMAD R48, R160, 0x80, R163 ;  /* 0x00000080a0307824 */ /* 0x000fe400078e02a3 */
[----:B-1----:R-:W-:-:S02]  /*eb70*/  IMAD R21, R11, R12, RZ ;  /* 0x0000000c0b157224 */ /* 0x002fc400078e02ff */
[----:B------:R-:W-:-:S04]  /*eb80*/  IMAD.WIDE.U32 R12, R10, R12, RZ ;  /* 0x0000000c0a0c7225 */ /* 0x000fc800078e00ff */
[----:B----4-:R-:W-:-:S04]  /*eb90*/  @P1 IMAD.HI.U32 R10, R48, R154, RZ ;  /* 0x0000009a300a1227 */ /* 0x010fc800078e00ff */
[----:B------:R-:W-:Y:S01]  /*eba0*/  IMAD.MOV.U32 R154, RZ, RZ, R48 ;  /* 0x000000ffff9a7224 */ /* 0x000fe200078e0030 */
[----:B0-----:R-:W-:Y:S02]  /*ebb0*/  @P1 SHF.R.U32.HI R154, RZ, R157, R10 ;  /* 0x0000009dff9a1219 */ /* 0x001fe4000001160a */
[----:B------:R0:W1:Y:S01]  /*ebc0*/  LDC.64 R10, c[0x0][R0+0x210] ;  /* 0x00008400000a7b82 */ /* 0x0000620000000a00 */
[----:B------:R-:W-:Y:S01]  /*ebd0*/  IMAD.IADD R21, R13, 0x1, R21 ;  /* 0x000000010d157824 */ /* 0x000fe200078e0215 */
[----:B------:R-:W-:Y:S02]  /*ebe0*/  IADD3 R12, P0, P3, R154, R14, R12 ;  /* 0x0000000e9a0c7210 */ /* 0x000fe40007b1e00c */
[----:B0-----:R-:W-:-:S04]  /*ebf0*/  SHF.R.S32.HI R0, RZ, 0x1f, R154 ;  /* 0x0000001fff007819 */ /* 0x001fc8000001149a */
[----:B------:R-:W-:Y:S02]  /*ec00*/  IADD3.X R13, R0, R15, R21, P0, P3 ;  /* 0x0000000f000d7210 */ /* 0x000fe400007e6415 */
[----:B------:R-:W0:Y:S01]  /*ec10*/  LDC.64 R14, c[0x0][0xba8] ;  /* 0x0002ea00ff0e7b82 */ /* 0x000e220000000a00 */
[----:B------:R-:W-:-:S04]  /*ec20*/  IMAD.MOV R21, RZ, RZ, -R154 ;  /* 0x000000ffff157224 */ /* 0x000fc800078e0a9a */
[----:B------:R-:W-:-:S05]  /*ec30*/  IMAD R21, R158, R21, R48 ;  /* 0x000000159e157224 */ /* 0x000fca00078e0230 */
[----:B------:R-:W-:Y:S01]  /*ec40*/  SHF.R.S32.HI R0, RZ, 0x1f, R21 ;  /* 0x0000001fff007819 */ /* 0x000fe20000011415 */
[----:B0-----:R-:W0:Y:S08]  /*ec50*/  @!P2 LDC R14, c[0x0][0xb50] ;  /* 0x0002d400ff0eab82 */ /* 0x001e300000000800 */
[----:B------:R-:W2:Y:S01]  /*ec60*/  @!P2 LDC R15, c[0x0][0xb54] ;  /* 0x0002d500ff0fab82 */ /* 0x000ea20000000800 */
[----:B-1----:R-:W-:-:S02]  /*ec70*/  IMAD R11, R11, R21, RZ ;  /* 0x000000150b0b7224 */ /* 0x002fc400078e02ff */
[----:B------:R-:W-:-:S04]  /*ec80*/  IMAD.WIDE.U32 R12, R10, R21, R12 ;  /* 0x000000150a0c7225 */ /* 0x000fc800078e000c */
[----:B------:R-:W-:-:S04]  /*ec90*/  IMAD R0, R10, R0, R11 ;  /* 0x000000000a007224 */ /* 0x000fc800078e020b */
[----:B------:R-:W-:Y:S01]  /*eca0*/  IMAD.IADD R0, R13, 0x1, R0 ;  /* 0x000000010d007824 */ /* 0x000fe200078e0200 */
[----:B0-----:R-:W-:-:S04]  /*ecb0*/  LEA R14, P0, R12, R14, 0x2 ;  /* 0x0000000e0c0e7211 */ /* 0x001fc800078010ff */
[----:B--2---:R-:W-:Y:S01]  /*ecc0*/  LEA.HI.X R0, R12, R15, R0, 0x2, P0 ;  /* 0x0000000f0c007211 */ /* 0x004fe200000f1400 */
[----:B------:R-:W-:Y:S01]  /*ecd0*/  SHFL.IDX PT, R10, R14, RZ, 0x1c1f ;  /* 0x001c1fff0e0a7589 */ /* 0x000fe200000e0000 */
[----:B------:R-:W-:-:S03]  /*ece0*/  IMAD R21, R160, 0x80, R162 ;  /* 0x00000080a0157824 */ /* 0x000fc600078e02a2 */
[----:B------:R-:W0:Y:S04]  /*ecf0*/  SHFL.IDX PT, R11, R0, RZ, 0x1c1f ;  /* 0x001c1fff000b7589 */ /* 0x000e2800000e0000 */
[----:B------:R-:W-:Y:S04]  /*ed00*/  SHFL.IDX PT, R12, R14, 0x1, 0x1c1f ;  /* 0x003c1f000e0c7f89 */ /* 0x000fe800000e0000 */
[----:B------:R1:W2:Y:S01]  /*ed10*/  SHFL.IDX PT, R13, R0, 0x1, 0x1c1f ;  /* 0x003c1f00000d7f89 */ /* 0x0002a200000e0000 */
[----:B------:R-:W-:Y:S01]  /*ed20*/  LOP3.LUT P0, RZ, R161, 0x3, RZ, 0xc0, !PT ;  /* 0x00000003a1ff7812 */ /* 0x000fe2000780c0ff */
[----:B-1----:R-:W-:-:S02]  /*ed30*/  IMAD R0, R20, R158, RZ ;  /* 0x0000009e14007224 */ /* 0x002fc400078e02ff */
[----:B------:R-:W-:-:S03]  /*ed40*/  VIADD R20, R21, 0x8 ;  /* 0x0000000815147836 */ /* 0x000fc60000000000 */
[-C--:B------:R-:W-:Y:S02]  /*ed50*/  ISETP.GE.OR P3, PT, R21, R0.reuse, P0 ;  /* 0x000000001500720c */ /* 0x080fe40000766670 */
[----:B------:R-:W-:-:S11]  /*ed60*/  ISETP.GE.OR P0, PT, R20, R0, P0 ;  /* 0x000000001400720c */ /* 0x000fd60000706670 */
[----:B0-----:R0:W-:Y:S04]  /*ed70*/  @!P3 ST.E desc[UR40][R10.64], R156 ;  /* 0x0000009c0a00b985 */ /* 0x0011e8000c101928 */
[----:B--2---:R0:W-:Y:S01]  /*ed80*/  @!P0 ST.E desc[UR40][R12.64], R155 ;  /* 0x0000009b0c008985 */ /* 0x0041e2000c101928 */
[----:B------:R-:W-:Y:S05]  /*ed90*/  @P2 BRA `(.L_x_770) ;  /* 0x00000010009c2947 */ /* 0x000fea0003800000 */
[----:B0-----:R-:W0:Y:S01]  /*eda0*/  S2R R11, SR_TID.X ;  /* 0x00000000000b7919 */ /* 0x001e220000002100 */
[----:B------:R-:W1:Y:S01]  /*edb0*/  @P1 LDC R20, c[0x0][0xbec] ;  /* 0x0002fb00ff141b82 */ /* 0x000e620000000800 */
[----:B------:R-:W-:-:S07]  /*edc0*/  ULDC.64 UR4, c[0x0][0xaa0] ;  /* 0x0002a80000047ab9 */ /* 0x000fce0000000a00 */
[----:B------:R-:W2:Y:S01]  /*edd0*/  @P1 LDC R21, c[0x0][0xbf0] ;  /* 0x0002fc00ff151b82 */ /* 0x000ea20000000800 */
[----:B0-----:R-:W-:-:S04]  /*ede0*/  IADD3 R11, R11, -0x80, RZ ;  /* 0xffffff800b0b7810 */ /* 0x001fc80007ffe0ff */
[----:B------:R-:W-:-:S04]  /*edf0*/  SHF.R.S32.HI R12, RZ, 0x1f, R11 ;  /* 0x0000001fff0c7819 */ /* 0x000fc8000001140b */
[----:B------:R-:W-:-:S04]  /*ee00*/  LEA.HI R12, R12, R11, RZ, 0x3 ;  /* 0x0000000b0c0c7211 */ /* 0x000fc800078f18ff */
[----:B------:R-:W-:-:S05]  /*ee10*/  SHF.R.S32.HI R10, RZ, 0x3, R12 ;  /* 0x00000003ff0a7819 */ /* 0x000fca000001140c */
[----:B------:R-:W-:-:S04]  /*ee20*/  IMAD R5, R10, 0x40, R211 ;  /* 0x000000400a057824 */ /* 0x000fc800078e02d3 */
[----:B------:R-:W-:-:S03]  /*ee30*/  IMAD.WIDE R6, R5, 0x2, R6 ;  /* 0x0000000205067825 */ /* 0x000fc600078e0206 */
[C---:B------:R-:W-:Y:S02]  /*ee40*/  IADD3 R41, P5, R6.reuse, 0x5000, RZ ;  /* 0x0000500006297810 */ /* 0x040fe40007fbe0ff */
[C---:B------:R-:W-:Y:S02]  /*ee50*/  IADD3 R25, P0, R6.reuse, 0x1000, RZ ;  /* 0x0000100006197810 */ /* 0x040fe40007f1e0ff */
[----:B------:R-:W-:Y:S02]  /*ee60*/  LOP3.LUT R40, R41, 0x380, RZ, 0xc0, !PT ;  /* 0x0000038029287812 */ /* 0x000fe400078ec0ff */
[C---:B------:R-:W-:Y:S02]  /*ee70*/  IADD3 R29, P2, R6.reuse, 0x2000, RZ ;  /* 0x00002000061d7810 */ /* 0x040fe40007f5e0ff */
[C---:B------:R-:W-:Y:S02]  /*ee80*/  IADD3 R33, P3, R6.reuse, 0x3000, RZ ;  /* 0x0000300006217810 */ /* 0x040fe40007f7e0ff */
[----:B------:R-:W-:-:S02]  /*ee90*/  IADD3 R37, P4, R6, 0x4000, RZ ;  /* 0x0000400006257810 */ /* 0x000fc40007f9e0ff */
[----:B------:R-:W-:Y:S02]  /*eea0*/  SHF.R.U64 R40, R40, 0x3, RZ ;  /* 0x0000000328287819 */ /* 0x000fe400000012ff */
[----:B------:R-:W-:Y:S02]  /*eeb0*/  LOP3.LUT R24, R25, 0x380, RZ, 0xc0, !PT ;  /* 0x0000038019187812 */ /* 0x000fe400078ec0ff */
[----:B------:R-:W-:Y:S02]  /*eec0*/  LOP3.LUT R28, R29, 0x380, RZ, 0xc0, !PT ;  /* 0x000003801d1c7812 */ /* 0x000fe400078ec0ff */
[----:B------:R-:W-:Y:S02]  /*eed0*/  LOP3.LUT R32, R33, 0x380, RZ, 0xc0, !PT ;  /* 0x0000038021207812 */ /* 0x000fe400078ec0ff */
[----:B------:R-:W-:Y:S02]  /*eee0*/  LOP3.LUT R36, R37, 0x380, RZ, 0xc0, !PT ;  /* 0x0000038025247812 */ /* 0x000fe400078ec0ff */
[----:B------:R-:W-:Y:S01]  /*eef0*/  LOP3.LUT R40, R40, R41, RZ, 0x3c, !PT ;  /* 0x0000002928287212 */ /* 0x000fe200078e3cff */
[----:B------:R-:W-:Y:S01]  /*ef00*/  IMAD.X R41, RZ, RZ, R7, P5 ;  /* 0x000000ffff297224 */ /* 0x000fe200028e0607 */
[----:B------:R-:W-:-:S02]  /*ef10*/  IADD3 R65, P5, R6, 0xa000, RZ ;  /* 0x0000a00006417810 */ /* 0x000fc40007fbe0ff */
[----:B------:R-:W-:Y:S02]  /*ef20*/  SHF.R.U64 R24, R24, 0x3, RZ ;  /* 0x0000000318187819 */ /* 0x000fe400000012ff */
[----:B------:R-:W-:Y:S01]  /*ef30*/  SHF.R.U64 R28, R28, 0x3, RZ ;  /* 0x000000031c1c7819 */ /* 0x000fe200000012ff */
[----:B------:R-:W-:Y:S01]  /*ef40*/  IMAD R9, R9, UR4, RZ ;  /* 0x0000000409097c24 */ /* 0x000fe2000f8e02ff */
[----:B------:R-:W-:Y:S01]  /*ef50*/  SHF.R.U64 R32, R32, 0x3, RZ ;  /* 0x0000000320207819 */ /* 0x000fe200000012ff */
[----:B------:R-:W5:Y:S01]  /*ef60*/  LD.E.128 R40, desc[UR40][R40.64] ;  /* 0x0000002828287980 */ /* 0x000f62000c101d00 */
[----:B------:R-:W-:Y:S02]  /*ef70*/  SHF.R.U64 R36, R36, 0x3, RZ ;  /* 0x0000000324247819 */ /* 0x000fe400000012ff */
[----:B------:R-:W-:Y:S02]  /*ef80*/  LOP3.LUT R64, R65, 0x380, RZ, 0xc0, !PT ;  /* 0x0000038041407812 */ /* 0x000fe400078ec0ff */
        /* <DEDUP_REMOVED lines=8> */
[C---:B------:R-:W-:Y:S01]  /*f010*/  IADD3 R45, P0, R6.reuse, 0x6000, RZ ;  /* 0x00006000062d7810 */ /* 0x040fe20007f1e0ff */
[----:B------:R-:W5:Y:S01]  /*f020*/  LD.E.128 R24, desc[UR40][R24.64] ;  /* 0x0000002818187980 */ /* 0x000f62000c101d00 */
[----:B------:R-:W-:-:S02]  /*f030*/  IADD3 R53, P2, R6, 0x7000, RZ ;  /* 0x0000700006357810 */ /* 0x000fc40007f5e0ff */
[C---:B------:R-:W-:Y:S01]  /*f040*/  IADD3 R57, P3, R6.reuse, 0x8000, RZ ;  /* 0x0000800006397810 */ /* 0x040fe20007f7e0ff */
[----:B------:R-:W5:Y:S01]  /*f050*/  LD.E.128 R28, desc[UR40][R28.64] ;  /* 0x000000281c1c7980 */ /* 0x000f62000c101d00 */
[----:B------:R-:W-:Y:S02]  /*f060*/  IADD3 R61, P4, R6, 0x9000, RZ ;  /* 0x00009000063d7810 */ /* 0x000fe40007f9e0ff */
[----:B------:R-:W-:Y:S01]  /*f070*/  SHF.R.U64 R64, R64, 0x3, RZ ;  /* 0x0000000340407819 */ /* 0x000fe200000012ff */
[----:B------:R-:W5:Y:S01]  /*f080*/  LD.E.128 R32, desc[UR40][R32.64] ;  /* 0x0000002820207980 */ /* 0x000f62000c101d00 */
[----:B------:R-:W-:Y:S02]  /*f090*/  LOP3.LUT R44, R45, 0x380, RZ, 0xc0, !PT ;  /* 0x000003802d2c7812 */ /* 0x000fe400078ec0ff */
[----:B------:R-:W-:Y:S01]  /*f0a0*/  LOP3.LUT R52, R53, 0x380, RZ, 0xc0, !PT ;  /* 0x0000038035347812 */ /* 0x000fe200078ec0ff */
[----:B------:R-:W5:Y:S01]  /*f0b0*/  LD.E.128 R36, desc[UR40][R36.64] ;  /* 0x0000002824247980 */ /* 0x000f62000c101d00 */
[----:B------:R-:W-:-:S02]  /*f0c0*/  LOP3.LUT R56, R57, 0x380, RZ, 0xc0, !PT ;  /* 0x0000038039387812 */ /* 0x000fc400078ec0ff */
[----:B------:R-:W-:Y:S02]  /*f0d0*/  LOP3.LUT R60, R61, 0x380, RZ, 0xc0, !PT ;  /* 0x000003803d3c7812 */ /* 0x000fe400078ec0ff */
[----:B------:R-:W-:Y:S01]  /*f0e0*/  LOP3.LUT R64, R64, R65, RZ, 0x3c, !PT ;  /* 0x0000004140407212 */ /* 0x000fe200078e3cff */
[--C-:B------:R-:W-:Y:S01]  /*f0f0*/  IMAD.X R65, RZ, RZ, R7.reuse, P5 ;  /* 0x000000ffff417224 */ /* 0x100fe200028e0607 */
[C---:B------:R-:W-:Y:S02]  /*f100*/  LOP3.LUT R15, R6.reuse, 0x380, RZ, 0xc0, !PT ;  /* 0x00000380060f7812 */ /* 0x040fe400078ec0ff */
[----:B------:R-:W-:Y:S02]  /*f110*/  IADD3 R13, P5, R6, 0xf000, RZ ;  /* 0x0000f000060d7810 */ /* 0x000fe40007fbe0ff */
[----:B------:R-:W-:Y:S01]  /*f120*/  SHF.R.U64 R44, R44, 0x3, RZ ;  /* 0x000000032c2c7819 */ /* 0x000fe200000012ff */
[----:B------:R-:W5:Y:S01]  /*f130*/  LD.E.128 R64, desc[UR40][R64.64] ;  /* 0x0000002840407980 */ /* 0x000f62000c101d00 */
[----:B------:R-:W-:Y:S01]  /*f140*/  SHF.R.U64 R52, R52, 0x3, RZ ;  /* 0x0000000334347819 */ /* 0x000fe200000012ff */
[----:B------:R-:W-:Y:S01]  /*f150*/  IMAD.X R85, RZ, RZ, R7, P5 ;  /* 0x000000ffff557224 */ /* 0x000fe200028e0607 */
[----:B------:R-:W-:-:S02]  /*f160*/  SHF.R.U64 R56, R56, 0x3, RZ ;  /* 0x0000000338387819 */ /* 0x000fc400000012ff */
[----:B------:R-:W-:Y:S02]  /*f170*/  SHF.R.U64 R60, R60, 0x3, RZ ;  /* 0x000000033c3c7819 */ /* 0x000fe400000012ff */
        /* <DEDUP_REMOVED lines=16> */
[----:B------:R-:W-:Y:S01]  /*f280*/  LOP3.LUT R4, R15, R6, RZ, 0x3c, !PT ;  /* 0x000000060f047212 */ /* 0x000fe200078e3cff */
[----:B------:R-:W5:Y:S01]  /*f290*/  LD.E.128 R56, desc[UR40][R56.64] ;  /* 0x0000002838387980 */ /* 0x000f62000c101d00 */
[----:B------:R-:W-:Y:S01]  /*f2a0*/  SHF.R.U64 R6, R5, 0x3, RZ ;  /* 0x0000000305067819 */ /* 0x000fe200000012ff */
[----:B------:R-:W-:Y:S01]  /*f2b0*/  IMAD.MOV.U32 R5, RZ, RZ, R7 ;  /* 0x000000ffff057224 */ /* 0x000fe200078e0007 */
[----:B------:R-:W-:Y:S01]  /*f2c0*/  LOP3.LUT R12, R12, 0xfffffff8, RZ, 0xc0, !PT ;  /* 0xfffffff80c0c7812 */ /* 0x000fe200078ec0ff */
[----:B------:R-:W5:Y:S01]  /*f2d0*/  LD.E.128 R60, desc[UR40][R60.64] ;  /* 0x000000283c3c7980 */ /* 0x000f62000c101d00 */
[----:B------:R-:W-:Y:S01]  /*f2e0*/  LOP3.LUT R84, R6, R13, RZ, 0x3c, !PT ;  /* 0x0000000d06547212 */ /* 0x000fe200078e3cff */
[C---:B------:R-:W-:Y:S01]  /*f2f0*/  IMAD R13, R8.reuse, UR5, R9 ;  /* 0x00000005080d7c24 */ /* 0x040fe2000f8e0209 */
[----:B------:R-:W-:Y:S01]  /*f300*/  LOP3.LUT R68, R69, 0x380, RZ, 0xc0, !PT ;  /* 0x0000038045447812 */ /* 0x000fe200078ec0ff */
[----:B------:R-:W-:Y:S01]  /*f310*/  IMAD.WIDE.U32 R8, R8, UR4, RZ ;  /* 0x0000000408087c25 */ /* 0x000fe2000f8e00ff */
[----:B------:R-:W-:Y:S01]  /*f320*/  LOP3.LUT R72, R73, 0x380, RZ, 0xc0, !PT ;  /* 0x0000038049487812 */ /* 0x000fe200078ec0ff */
[----:B------:R-:W-:Y:S01]  /*f330*/  ULDC.64 UR4, c[0x0][0xae8] ;  /* 0x0002ba0000047ab9 */ /* 0x000fe20000000a00 */
[----:B------:R-:W-:Y:S01]  /*f340*/  LOP3.LUT R76, R77, 0x380, RZ, 0xc0, !PT ;  /* 0x000003804d4c7812 */ /* 0x000fe200078ec0ff */
[----:B------:R-:W-:Y:S01]  /*f350*/  IMAD.IADD R11, R11, 0x1, -R12 ;  /* 0x000000010b0b7824 */ /* 0x000fe200078e0a0c */
[----:B------:R-:W-:Y:S01]  /*f360*/  LOP3.LUT R80, R81, 0x380, RZ, 0xc0, !PT ;  /* 0x0000038051507812 */ /* 0x000fe200078ec0ff */
[----:B------:R-:W-:Y:S01]  /*f370*/  IMAD.IADD R9, R9, 0x1, R13 ;  /* 0x0000000109097824 */ /* 0x000fe200078e020d */
[----:B------:R-:W-:Y:S01]  /*f380*/  SHF.R.U64 R68, R68, 0x3, RZ ;  /* 0x0000000344447819 */ /* 0x000fe200000012ff */
[----:B------:R-:W-:Y:S01]  /*f390*/  IMAD R11, R11, 0x20, R10 ;  /* 0x000000200b0b7824 */ /* 0x000fe200078e020a */
[----:B------:R-:W-:Y:S01]  /*f3a0*/  SHF.R.U64 R72, R72, 0x3, RZ ;  /* 0x0000000348487819 */ /* 0x000fe200000012ff */
[C---:B------:R-:W-:Y:S01]  /*f3b0*/  IMAD.WIDE.U32 R8, R205.reuse, UR4, R8 ;  /* 0x00000004cd087c25 */ /* 0x040fe2000f8e0008 */
[----:B------:R-:W-:Y:S01]  /*f3c0*/  SHF.R.U64 R76, R76, 0x3, RZ ;  /* 0x000000034c4c7819 */ /* 0x000fe200000012ff */
[----:B------:R-:W5:Y:S01]  /*f3d0*/  LD.E.128 R84, desc[UR40][R84.64] ;  /* 0x0000002854547980 */ /* 0x000f62000c101d00 */
[----:B------:R-:W-:Y:S01]  /*f3e0*/  SHF.R.U64 R80, R80, 0x3, RZ ;  /* 0x0000000350507819 */ /* 0x000fe200000012ff */
[----:B------:R-:W-:Y:S01]  /*f3f0*/  IMAD R15, R160, 0x80, R11 ;  /* 0x00000080a00f7824 */ /* 0x000fe200078e020b */
[----:B------:R-:W-:Y:S01]  /*f400*/  SHF.R.S32.HI R14, RZ, 0x1f, R3 ;  /* 0x0000001fff0e7819 */ /* 0x000fe20000011403 */
[----:B------:R-:W-:Y:S01]  /*f410*/  IMAD R9, R205, UR5, R9 ;  /* 0x00000005cd097c24 */ /* 0x000fe2000f8e0209 */
[----:B------:R-:W-:Y:S01]  /*f420*/  ULDC.64 UR4, c[0x0][0xaf0] ;  /* 0x0002bc0000047ab9 */ /* 0x000fe20000000a00 */
[----:B------:R-:W-:Y:S01]  /*f430*/  LOP3.LUT R68, R68, R69, RZ, 0x3c, !PT ;  /* 0x0000004544447212 */ /* 0x000fe200078e3cff */
[----:B-1----:R-:W-:Y:S01]  /*f440*/  @P1 IMAD.HI.U32 R12, R15, R20, RZ ;  /* 0x000000140f0c1227 */ /* 0x002fe200078e00ff */
[----:B------:R-:W-:-:S02]  /*f450*/  LOP3.LUT R72, R72, R73, RZ, 0x3c, !PT ;  /* 0x0000004948487212 */ /* 0x000fc400078e3cff */
[----:B------:R-:W-:Y:S01]  /*f460*/  LOP3.LUT R76, R76, R77, RZ, 0x3c, !PT ;  /* 0x0000004d4c4c7212 */ /* 0x000fe200078e3cff */
[--C-:B------:R-:W-:Y:S01]  /*f470*/  IMAD.X R69, RZ, RZ, R7.reuse, P0 ;  /* 0x000000ffff457224 */ /* 0x100fe200000e0607 */
[----:B------:R-:W-:Y:S01]  /*f480*/  LOP3.LUT R80, R80, R81, RZ, 0x3c, !PT ;  /* 0x0000005150507212 */ /* 0x000fe200078e3cff */
[--C-:B------:R-:W-:Y:S01]  /*f490*/  IMAD.X R77, RZ, RZ, R7.reuse, P3 ;  /* 0x000000ffff4d7224 */ /* 0x100fe200018e0607 */
[----:B------:R-:W-:Y:S01]  /*f4a0*/  IADD3.X R73, RZ, R7, RZ, P2, !PT ;  /* 0x00000007ff497210 */ /* 0x000fe200017fe4ff */
[----:B------:R-:W-:Y:S02]  /*f4b0*/  IMAD.X R81, RZ, RZ, R7, P4 ;  /* 0x000000ffff517224 */ /* 0x000fe400020e0607 */
[----:B------:R-:W-:Y:S01]  /*f4c0*/  IMAD R14, R14, UR4, RZ ;  /* 0x000000040e0e7c24 */ /* 0x000fe2000f8e02ff */
[----:B------:R-:W5:Y:S01]  /*f4d0*/  LD.E.128 R4, desc[UR40][R4.64] ;  /* 0x0000002804047980 */ /* 0x000f62000c101d00 */
[----:B------:R-:W-:Y:S01]  /*f4e0*/  IMAD.MOV.U32 R11, RZ, RZ, R15 ;  /* 0x000000ffff0b7224 */ /* 0x000fe200078e000f */
[----:B--2---:R-:W-:Y:S01]  /*f4f0*/  @P1 SHF.R.U32.HI R11, RZ, R21, R12 ;  /* 0x00000015ff0b1219 */ /* 0x004fe2000001160c */
[C---:B------:R-:W-:Y:S01]  /*f500*/  IMAD R13, R3.reuse, UR5, R14 ;  /* 0x00000005030d7c24 */ /* 0x040fe2000f8e020e */
[----:B------:R-:W5:Y:S01]  /*f510*/  LD.E.128 R68, desc[UR40][R68.64] ;  /* 0x0000002844447980 */ /* 0x000f62000c101d00 */
[----:B------:R-:W-:Y:S01]  /*f520*/  IMAD.WIDE.U32 R8, R3, UR4, R8 ;  /* 0x0000000403087c25 */ /* 0x000fe2000f8e0008 */
[----:B------:R-:W-:Y:S01]  /*f530*/  SHF.R.S32.HI R3, RZ, 0x1f, R11 ;  /* 0x0000001fff037819 */ /* 0x000fe2000001140b */
[----:B------:R-:W-:Y:S01]  /*f540*/  ULDC.64 UR4, c[0x0][0xae0] ;  /* 0x0002b80000047ab9 */ /* 0x000fe20000000a00 */
[----:B------:R-:W5:Y:S01]  /*f550*/  LD.E.128 R72, desc[UR40][R72.64] ;  /* 0x0000002848487980 */ /* 0x000f62000c101d00 */
[----:B------:R-:W-:-:S03]  /*f560*/  IMAD.IADD R9, R9, 0x1, R13 ;  /* 0x0000000109097824 */ /* 0x000fc600078e020d */
[----:B------:R-:W5:Y:S01]  /*f570*/  LD.E.128 R76, desc[UR40][R76.64] ;  /* 0x000000284c4c7980 */ /* 0x000f62000c101d00 */
[----:B------:R-:W-:-:S03]  /*f580*/  IMAD.MOV R13, RZ, RZ, -R11 ;  /* 0x000000ffff0d7224 */ /* 0x000fc600078e0a0b */
[----:B------:R-:W5:Y:S01]  /*f590*/  LD.E.128 R80, desc[UR40][R80.64] ;  /* 0x0000002850507980 */ /* 0x000f62000c101d00 */
[----:B------:R-:W-:Y:S01]  /*f5a0*/  @!PT LDS RZ, [RZ] ;  /* 0x00000000fffff984 */ /* 0x000fe20000000800 */
[----:B------:R-:W-:Y:S01]  /*f5b0*/  @!PT LDS RZ, [RZ] ;  /* 0x00000000fffff984 */ /* 0x000fe20000000800 */
[----:B------:R-:W-:Y:S01]  /*f5c0*/  @!PT LDS RZ, [RZ] ;  /* 0x00000000fffff984 */ /* 0x000fe20000000800 */
[----:B------:R-:W-:Y:S01]  /*f5d0*/  @!PT LDS RZ, [RZ] ;  /* 0x00000000fffff984 */ /* 0x000fe20000000800 */
[----:B------:R0:W-:Y:S06]  /*f5e0*/  MEMBAR.ALL.CTA ;  /* 0x0000000000007992 */ /* 0x0001ec0000008000 */
[----:B0-----:R-:W0:Y:S01]  /*f5f0*/  FENCE.VIEW.ASYNC.S ;  /* 0x00000000000073c6 */ /* 0x001e220000000000 */
[----:B------:R-:W-:Y:S02]  /*f600*/  IMAD R12, R3, UR4, RZ ;  /* 0x00000004030c7c24 */ /* 0x000fe4000f8e02ff */
[----:B------:R-:W-:-:S02]  /*f610*/  IMAD R13, R158, R13, R15 ;  /* 0x0000000d9e0d7224 */ /* 0x000fc400078e020f */
[----:B------:R-:W-:-:S04]  /*f620*/  IMAD.WIDE.U32 R8, R11, UR4, R8 ;  /* 0x000000040b087c25 */ /* 0x000fc8000f8e0008 */
[----:B------:R-:W-:Y:S01]  /*f630*/  IMAD R15, R11, UR5, R12 ;  /* 0x000000050b0f7c24 */ /* 0x000fe2000f8e020c */
[----:B------:R-:W-:Y:S01]  /*f640*/  SHF.R.S32.HI R11, RZ, 0x1f, R13 ;  /* 0x0000001fff0b7819 */ /* 0x000fe2000001140d */
[----:B------:R-:W-:Y:S01]  /*f650*/  ULDC.64 UR4, c[0x0][0xad8] ;  /* 0x0002b60000047ab9 */ /* 0x000fe20000000a00 */
[----:B------:R-:W-:Y:S02]  /*f660*/  VIADD R3, R19, 0x22820 ;  /* 0x0002282013037836 */ /* 0x000fe40000000000 */
[----:B------:R-:W-:Y:S01]  /*f670*/  IADD3 R9, R9, R15, RZ ;  /* 0x0000000f09097210 */ /* 0x000fe20007ffe0ff */
[----:B------:R-:W-:Y:S02]  /*f680*/  IMAD R12, R11, UR4, RZ ;  /* 0x000000040b0c7c24 */ /* 0x000fe4000f8e02ff */
[----:B------:R-:W-:Y:S01]  /*f690*/  PRMT R3, RZ, 0x654, R3 ;  /* 0x00000654ff037816 */ /* 0x000fe20000000003 */
[----:B------:R-:W-:-:S04]  /*f6a0*/  IMAD.WIDE.U32 R8, R13, UR4, R8 ;  /* 0x000000040d087c25 */ /* 0x000fc8000f8e0008 */
[----:B------:R-:W-:Y:S01]  /*f6b0*/  IMAD R21, R13, UR5, R12 ;  /* 0x000000050d157c24 */ /* 0x000fe2000f8e020c */
[----:B------:R-:W-:Y:S01]  /*f6c0*/  ULDC.64 UR4, c[0x0][0xa80] ;  /* 0x0002a00000047ab9 */ /* 0x000fe20000000a00 */
[----:B0-----:R0:W-:Y:S02]  /*f6d0*/  SYNCS.ARRIVE.TRANS64.RED.A1T0 RZ, [R3+URZ], RZ ;  /* 0x000000ff03ff79a7 */ /* 0x0011e4000810043f */
[----:B------:R-:W-:Y:S01]  /*f6e0*/  IMAD.IADD R21, R9, 0x1, R21 ;  /* 0x0000000109157824 */ /* 0x000fe200078e0215 */
[----:B0-----:R-:W-:Y:S01]  /*f6f0*/  LEA R3, P0, R8, UR4, 0x1 ;  /* 0x0000000408037c11 */ /* 0x001fe2000f8008ff */
[----:B------:R-:W-:-:S03]  /*f700*/  UMOV UR4, 0xffffffff ;  /* 0xffffffff00047882 */ /* 0x000fc60000000000 */
[----:B------:R-:W-:Y:S01]  /*f710*/  LEA.HI.X R21, R8, UR5, R21, 0x1, P0 ;  /* 0x0000000508157c11 */ /* 0x000fe200080f0c15 */
[----:B------:R-:W-:Y:S08]  /*f720*/  BRA.DIV UR4, `(.L_x_771) ;  /* 0x000000b604607947 */ /* 0x000ff0000b800000 */
[----:B------:R0:W1:Y:S04]  /*f730*/  SHFL.IDX PT, R20, R21, RZ, 0x181f ;  /* 0x00181fff15147589 */ /* 0x00006800000e0000 */
[----:B------:R0:W2:Y:S02]  /*f740*/  SHFL.IDX PT, R14, R3, RZ, 0x181f ;  /* 0x00181fff030e7589 */ /* 0x0000a400000e0000 */
.L_x_967:
[----:B------:R-:W-:Y:S01]  /*f750*/  IMAD R89, R160, 0x80, R10 ;  /* 0x00000080a0597824 */ /* 0x000fe200078e020a */
[----:B------:R-:W-:Y:S04]  /*f760*/  BSSY B1, `(.L_x_772) ;  /* 0x000001e000017945 */ /* 0x000fe80003800000 */
[----:B------:R-:W-:-:S13]  /*f770*/  ISETP.GE.AND P0, PT, R89, R0, PT ;  /* 0x000000005900720c */ /* 0x000fda0003f06270 */
[----:B------:R-:W-:Y:S05]  /*f780*/  @P0 BRA `(.L_x_773) ;  /* 0x00000000006c0947 */ /* 0x000fea0003800000 */
[C---:B------:R-:W-:Y:S01]  /*f790*/  VIADD R15, R211.reuse, 0x40 ;  /* 0x00000040d30f7836 */ /* 0x040fe20000000000 */
[----:B------:R-:W-:Y:S01]  /*f7a0*/  ULDC UR4, c[0x0][0xac8] ;  /* 0x0002b20000047ab9 */ /* 0x000fe20000000800 */
[C---:B------:R-:W-:Y:S01]  /*f7b0*/  VIADD R90, R211.reuse, 0x80 ;  /* 0x00000080d35a7836 */ /* 0x040fe20000000000 */
[C---:B------:R-:W-:Y:S01]  /*f7c0*/  ISETP.GE.AND P3, PT, R211.reuse, UR4, PT ;  /* 0x00000004d3007c0c */ /* 0x040fe2000bf66270 */
[----:B------:R-:W-:Y:S01]  /*f7d0*/  VIADD R48, R211, 0xc0 ;  /* 0x000000c0d3307836 */ /* 0x000fe20000000000 */
[----:B------:R-:W-:Y:S01]  /*f7e0*/  ISETP.GE.AND P2, PT, R15, UR4, PT ;  /* 0x000000040f007c0c */ /* 0x000fe2000bf46270 */
[C---:B------:R-:W-:Y:S01]  /*f7f0*/  VIADD R92, R211.reuse, 0x40 ;  /* 0x00000040d35c7836 */ /* 0x040fe20000000000 */
[----:B------:R-:W-:Y:S01]  /*f800*/  ISETP.GE.AND P1, PT, R90, UR4, PT ;  /* 0x000000045a007c0c */ /* 0x000fe2000bf26270 */
[C---:B------:R-:W-:Y:S01]  /*f810*/  VIADD R91, R211.reuse, 0x80 ;  /* 0x00000080d35b7836 */ /* 0x040fe20000000000 */
[----:B------:R-:W-:Y:S01]  /*f820*/  ISETP.GE.AND P0, PT, R48, UR4, PT ;  /* 0x0000000430007c0c */ /* 0x000fe2000bf06270 */
[----:B------:R-:W-:Y:S01]  /*f830*/  VIADD R88, R211, 0xc0 ;  /* 0x000000c0d3587836 */ /* 0x000fe20000000000 */
[----:B------:R-:W-:-:S02]  /*f840*/  SHF.R.S32.HI R12, RZ, 0x1f, R211 ;  /* 0x0000001fff0c7819 */ /* 0x000fc400000114d3 */
[----:B------:R-:W-:Y:S02]  /*f850*/  SHF.R.S32.HI R92, RZ, 0x1f, R92 ;  /* 0x0000001fff5c7819 */ /* 0x000fe4000001145c */
[----:B------:R-:W-:Y:S02]  /*f860*/  SHF.R.S32.HI R91, RZ, 0x1f, R91 ;  /* 0x0000001fff5b7819 */ /* 0x000fe4000001145b */
[-C--:B--2---:R-:W-:Y:S02]  /*f870*/  @!P3 LEA R8, P5, R211, R14.reuse, 0x1 ;  /* 0x0000000ed308b211 */ /* 0x084fe400078a08ff */
[----:B------:R-:W-:Y:S02]  /*f880*/  @!P2 LEA R10, P4, R15, R14, 0x1 ;  /* 0x0000000e0f0aa211 */ /* 0x000fe400078808ff */
[----:B-1----:R-:W-:Y:S02]  /*f890*/  @!P3 LEA.HI.X R9, R211, R20, R12, 0x1, P5 ;  /* 0x00000014d309b211 */ /* 0x002fe400028f0c0c */
[----:B------:R-:W-:-:S02]  /*f8a0*/  @!P1 LEA R12, P5, R90, R14, 0x1 ;  /* 0x0000000e5a0c9211 */ /* 0x000fc400078a08ff */
[----:B------:R-:W-:Y:S01]  /*f8b0*/  @!P2 LEA.HI.X R11, R15, R20, R92, 0x1, P4 ;  /* 0x000000140f0ba211 */ /* 0x000fe200020f0c5c */
[----:B-----5:R3:W-:Y:S01]  /*f8c0*/  @!P3 ST.E.128 desc[UR40][R8.64], R4 ;  /* 0x000000040800b985 */ /* 0x0207e2000c101d28 */
[----:B------:R-:W-:Y:S02]  /*f8d0*/  SHF.R.S32.HI R88, RZ, 0x1f, R88 ;  /* 0x0000001fff587819 */ /* 0x000fe40000011458 */
[----:B------:R-:W-:Y:S01]  /*f8e0*/  @!P0 LEA R14, P4, R48, R14, 0x1 ;  /* 0x0000000e300e8211 */ /* 0x000fe200078808ff */
[----:B------:R3:W-:Y:S01]  /*f8f0*/  @!P2 ST.E.128 desc[UR40][R10.64], R36 ;  /* 0x000000240a00a985 */ /* 0x0007e2000c101d28 */
[-C--:B------:R-:W-:Y:S02]  /*f900*/  @!P1 LEA.HI.X R13, R90, R20.reuse, R91, 0x1, P5 ;  /* 0x000000145a0d9211 */ /* 0x080fe400028f0c5b */
[----:B------:R-:W-:-:S03]  /*f910*/  @!P0 LEA.HI.X R15, R48, R20, R88, 0x1, P4 ;  /* 0x00000014300f8211 */ /* 0x000fc600020f0c58 */
[----:B------:R3:W-:Y:S04]  /*f920*/  @!P1 ST.E.128 desc[UR40][R12.64], R56 ;  /* 0x000000380c009985 */ /* 0x0007e8000c101d28 */
[----:B------:R3:W-:Y:S02]  /*f930*/  @!P0 ST.E.128 desc[UR40][R14.64], R72 ;  /* 0x000000480e008985 */ /* 0x0007e4000c101d28 */
.L_x_773:
[----:B------:R-:W-:Y:S05]  /*f940*/  BSYNC B1 ;  /* 0x0000000000017941 */ /* 0x000fea0003800000 */
.L_x_772:
[----:B------:R-:W-:-:S03]  /*f950*/  UMOV UR4, 0xffffffff ;  /* 0xffffffff00047882 */ /* 0x000fc60000000000 */
[----:B------:R-:W-:Y:S05]  /*f960*/  BRA.DIV UR4, `(.L_x_774) ;  /* 0x000000b604047947 */ /* 0x000fea000b800000 */
[----:B-1----:R1:W4:Y:S04]  /*f970*/  SHFL.IDX PT, R20, R21, 0x1, 0x181f ;  /* 0x00381f0015147f89 */ /* 0x00232800000e0000 */
[----:B--23--:R1:W2:Y:S02]  /*f980*/  SHFL.IDX PT, R14, R3, 0x1, 0x181f ;  /* 0x00381f00030e7f89 */ /* 0x00c2a400000e0000 */
.L_x_971:
[----:B-----5:R-:W-:Y:S01]  /*f990*/  VIADD R5, R89, 0x20 ;  /* 0x0000002059057836 */ /* 0x020fe20000000000 */
[----:B------:R-:W-:Y:S04]  /*f9a0*/  BSSY B1, `(.L_x_775) ;  /* 0x000001e000017945 */ /* 0x000fe80003800000 */
[----:B------:R-:W-:-:S13]  /*f9b0*/  ISETP.GE.AND P0, PT, R5, R0, PT ;  /* 0x000000000500720c */ /* 0x000fda0003f06270 */
[----:B------:R-:W-:Y:S05]  /*f9c0*/  @P0 BRA `(.L_x_776) ;  /* 0x00000000006c0947 */ /* 0x000fea0003800000 */
[C---:B------:R-:W-:Y:S01]  /*f9d0*/  VIADD R10, R211.reuse, 0x40 ;  /* 0x00000040d30a7836 */ /* 0x040fe20000000000 */
        /* <DEDUP_REMOVED lines=8> */
[----:B------:R-:W-:Y:S02]  /*fa60*/  ISETP.GE.AND P0, PT, R12, UR4, PT ;  /* 0x000000040c007c0c */ /* 0x000fe4000bf06270 */
[----:B------:R-:W-:-:S02]  /*fa70*/  SHF.R.S32.HI R8, RZ, 0x1f, R211 ;  /* 0x0000001fff087819 */ /* 0x000fc400000114d3 */
[----:B------:R-:W-:Y:S02]  /*fa80*/  SHF.R.S32.HI R11, RZ, 0x1f, R11 ;  /* 0x0000001fff0b7819 */ /* 0x000fe4000001140b */
[C---:B------:R-:W-:Y:S02]  /*fa90*/  IADD3 R13, R211.reuse, 0xc0, RZ ;  /* 0x000000c0d30d7810 */ /* 0x040fe40007ffe0ff */
[CC--:B--2---:R-:W-:Y:S02]  /*faa0*/  @!P3 LEA R4, P5, R211.reuse, R14.reuse, 0x1 ;  /* 0x0000000ed304b211 */ /* 0x0c4fe400078a08ff */
[----:B------:R-:W-:Y:S02]  /*fab0*/  @!P2 LEA R6, P4, R10, R14, 0x1 ;  /* 0x0000000e0a06a211 */ /* 0x000fe400078808ff */
[----:B----4-:R-:W-:Y:S02]  /*fac0*/  @!P3 LEA.HI.X R5, R211, R20, R8, 0x1, P5 ;  /* 0x00000014d305b211 */ /* 0x010fe400028f0c08 */
[----:B------:R-:W-:-:S02]  /*fad0*/  @!P1 LEA R8, P5, R15, R14, 0x1 ;  /* 0x0000000e0f089211 */ /* 0x000fc400078a08ff */
[----:B------:R-:W-:Y:S01]  /*fae0*/  SHF.R.S32.HI R36, RZ, 0x1f, R36 ;  /* 0x0000001fff247819 */ /* 0x000fe20000011424 */
[----:B------:R3:W-:Y:S01]  /*faf0*/  @!P3 ST.E.128 desc[UR40][R4.64], R24 ;  /* 0x000000180400b985 */ /* 0x0007e2000c101d28 */
[----:B------:R-:W-:Y:S02]  /*fb00*/  @!P2 LEA.HI.X R7, R10, R20, R11, 0x1, P4 ;  /* 0x000000140a07a211 */ /* 0x000fe400020f0c0b */
[----:B------:R-:W-:Y:S02]  /*fb10*/  SHF.R.S32.HI R13, RZ, 0x1f, R13 ;  /* 0x0000001fff0d7819 */ /* 0x000fe4000001140d */
[C---:B------:R-:W-:Y:S01]  /*fb20*/  @!P0 LEA R10, P4, R12.reuse, R14, 0x1 ;  /* 0x0000000e0c0a8211 */ /* 0x040fe200078808ff */
[----:B------:R3:W-:Y:S01]  /*fb30*/  @!P2 ST.E.128 desc[UR40][R6.64], R40 ;  /* 0x000000280600a985 */ /* 0x0007e2000c101d28 */
[-C--:B------:R-:W-:Y:S02]  /*fb40*/  @!P1 LEA.HI.X R9, R15, R20.reuse, R36, 0x1, P5 ;  /* 0x000000140f099211 */ /* 0x080fe400028f0c24 */
[----:B------:R-:W-:-:S03]  /*fb50*/  @!P0 LEA.HI.X R11, R12, R20, R13, 0x1, P4 ;  /* 0x000000140c0b8211 */ /* 0x000fc600020f0c0d */
[----:B------:R3:W-:Y:S04]  /*fb60*/  @!P1 ST.E.128 desc[UR40][R8.64], R60 ;  /* 0x0000003c08009985 */ /* 0x0007e8000c101d28 */
[----:B------:R3:W-:Y:S02]  /*fb70*/  @!P0 ST.E.128 desc[UR40][R10.64], R76 ;  /* 0x0000004c0a008985 */ /* 0x0007e4000c101d28 */
.L_x_776:
[----:B------:R-:W-:Y:S05]  /*fb80*/  BSYNC B1 ;  /* 0x0000000000017941 */ /* 0x000fea0003800000 */
.L_x_775:
[----:B------:R-:W-:-:S03]  /*fb90*/  UMOV UR4, 0xffffffff ;  /* 0xffffffff00047882 */ /* 0x000fc60000000000 */
[----:B------:R-:W-:Y:S05]  /*fba0*/  BRA.DIV UR4, `(.L_x_777) ;  /* 0x000000b204bc7947 */ /* 0x000fea000b800000 */
[----:B----4-:R4:W0:Y:S04]  /*fbb0*/  SHFL.IDX PT, R20, R21, 0x2, 0x181f ;  /* 0x00581f0015147f89 */ /* 0x01082800000e0000 */
[----:B--2---:R4:W2:Y:S02]  /*fbc0*/  SHFL.IDX PT, R14, R3, 0x2, 0x181f ;  /* 0x00581f00030e7f89 */ /* 0x0048a400000e0000 */
.L_x_975:
[----:B---3--:R-:W-:Y:S01]  /*fbd0*/  VIADD R5, R89, 0x40 ;  /* 0x0000004059057836 */ /* 0x008fe20000000000 */
        /* <DEDUP_REMOVED lines=11> */
[C---:B------:R-:W-:Y:S01]  /*fc90*/  VIADD R24, R211.reuse, 0x80 ;  /* 0x00000080d3187836 */ /* 0x040fe20000000000 */
[----:B------:R-:W-:Y:S01]  /*fca0*/  ISETP.GE.AND P0, PT, R12, UR4, PT ;  /* 0x000000040c007c0c */ /* 0x000fe2000bf06270 */
[----:B------:R-:W-:Y:S01]  /*fcb0*/  VIADD R13, R211, 0xc0 ;  /* 0x000000c0d30d7836 */ /* 0x000fe20000000000 */
[----:B------:R-:W-:-:S02]  /*fcc0*/  SHF.R.S32.HI R8, RZ, 0x1f, R211 ;  /* 0x0000001fff087819 */ /* 0x000fc400000114d3 */
[----:B------:R-:W-:Y:S02]  /*fcd0*/  SHF.R.S32.HI R11, RZ, 0x1f, R11 ;  /* 0x0000001fff0b7819 */ /* 0x000fe4000001140b */
[----:B------:R-:W-:Y:S02]  /*fce0*/  SHF.R.S32.HI R24, RZ, 0x1f, R24 ;  /* 0x0000001fff187819 */ /* 0x000fe40000011418 */
[CC--:B--2---:R-:W-:Y:S02]  /*fcf0*/  @!P3 LEA R4, P5, R211.reuse, R14.reuse, 0x1 ;  /* 0x0000000ed304b211 */ /* 0x0c4fe400078a08ff */
[----:B------:R-:W-:Y:S02]  /*fd00*/  @!P2 LEA R6, P4, R10, R14, 0x1 ;  /* 0x0000000e0a06a211 */ /* 0x000fe400078808ff */
[----:B0-----:R-:W-:Y:S02]  /*fd10*/  @!P3 LEA.HI.X R5, R211, R20, R8, 0x1, P5 ;  /* 0x00000014d305b211 */ /* 0x001fe400028f0c08 */
[----:B------:R-:W-:-:S02]  /*fd20*/  @!P1 LEA R8, P5, R15, R14, 0x1 ;  /* 0x0000000e0f089211 */ /* 0x000fc400078a08ff */
[----:B------:R-:W-:Y:S01]  /*fd30*/  @!P2 LEA.HI.X R7, R10, R20, R11, 0x1, P4 ;  /* 0x000000140a07a211 */ /* 0x000fe200020f0c0b */
[----:B------:R3:W-:Y:S01]  /*fd40*/  @!P3 ST.E.128 desc[UR40][R4.64], R28 ;  /* 0x0000001c0400b985 */ /* 0x0007e2000c101d28 */
[----:B------:R-:W-:Y:S02]  /*fd50*/  SHF.R.S32.HI R13, RZ, 0x1f, R13 ;  /* 0x0000001fff0d7819 */ /* 0x000fe4000001140d */
[C---:B------:R-:W-:Y:S01]  /*fd60*/  @!P0 LEA R10, P4, R12.reuse, R14, 0x1 ;  /* 0x0000000e0c0a8211 */ /* 0x040fe200078808ff */
[----:B------:R3:W-:Y:S01]  /*fd70*/  @!P2 ST.E.128 desc[UR40][R6.64], R44 ;  /* 0x0000002c0600a985 */ /* 0x0007e2000c101d28 */
[-C--:B------:R-:W-:Y:S02]  /*fd80*/  @!P1 LEA.HI.X R9, R15, R20.reuse, R24, 0x1, P5 ;  /* 0x000000140f099211 */ /* 0x080fe400028f0c18 */
[----:B------:R-:W-:-:S03]  /*fd90*/  @!P0 LEA.HI.X R11, R12, R20, R13, 0x1, P4 ;  /* 0x000000140c0b8211 */ /* 0x000fc600020f0c0d */
[----:B------:R3:W-:Y:S04]  /*fda0*/  @!P1 ST.E.128 desc[UR40][R8.64], R64 ;  /* 0x0000004008009985 */ /* 0x0007e8000c101d28 */
[----:B------:R3:W-:Y:S02]  /*fdb0*/  @!P0 ST.E.128 desc[UR40][R10.64], R80 ;  /* 0x000000500a008985 */ /* 0x0007e4000c101d28 */
.L_x_779:
[----:B------:R-:W-:Y:S05]  /*fdc0*/  BSYNC B1 ;  /* 0x0000000000017941 */ /* 0x000fea0003800000 */
.L_x_778:
[----:B------:R-:W-:-:S03]  /*fdd0*/  UMOV UR4, 0xffffffff ;  /* 0xffffffff00047882 */ /* 0x000fc60000000000 */
[----:B------:R-:W-:Y:S05]  /*fde0*/  BRA.DIV UR4, `(.L_x_780) ;  /* 0x000000b204747947 */ /* 0x000fea000b800000 */
[----:B---3--:R3:W0:Y:S04]  /*fdf0*/  SHFL.IDX PT, R10, R21, 0x3, 0x181f ;  /* 0x00781f00150a7f89 */ /* 0x00862800000e0000 */
[----:B--2---:R3:W2:Y:S02]  /*fe00*/  SHFL.IDX PT, R14, R3, 0x3, 0x181f ;  /* 0x00781f00030e7f89 */ /* 0x0046a400000e0000 */
.L_x_979:
[----:B01-34-:R-:W-:-:S05]  /*fe10*/  VIADD R3, R89, 0x60 ;  /* 0x0000006059037836 */ /* 0x01bfca0000000000 */
[----:B------:R-:W-:-:S13]  /*fe20*/  ISETP.GE.AND P0, PT, R3, R0, PT ;  /* 0x000000000300720c */ /* 0x000fda0003f06270 */
[----:B------:R-:W-:Y:S05]  /*fe30*/  @P0 BRA `(.L_x_781) ;  /* 0x0000002c00f00947 */ /* 0x000fea0003800000 */
[C---:B------:R-:W-:Y:S01]  /*fe40*/  VIADD R13, R211.reuse, 0x40 ;  /* 0x00000040d30d7836 */ /* 0x040fe20000000000 */
[----:B------:R-:W-:Y:S01]  /*fe50*/  ULDC UR4, c[0x0][0xac8] ;  /* 0x0002b20000047ab9 */ /* 0x000fe20000000800 */
[C---:B------:R-:W-:Y:S01]  /*fe60*/  VIADD R11, R211.reuse, 0x80 ;  /* 0x00000080d30b7836 */ /* 0x040fe20000000000 */
[C---:B------:R-:W-:Y:S01]  /*fe70*/  ISETP.GE.AND P3, PT, R211.reuse, UR4, PT ;  /* 0x00000004d3007c0c */ /* 0x040fe2000bf66270 */
[----:B------:R-:W-:Y:S01]  /*fe80*/  VIADD R15, R211, 0x40 ;  /* 0x00000040d30f7836 */ /* 0x000fe20000000000 */
[----:B------:R-:W-:Y:S02]  /*fe90*/  ISETP.GE.AND P4, PT, R13, UR4, PT ;  /* 0x000000040d007c0c */ /* 0x000fe4000bf86270 */
[----:B------:R-:W-:Y:S02]  /*fea0*/  ISETP.GE.AND P5, PT, R11, UR4, PT ;  /* 0x000000040b007c0c */ /* 0x000fe4000bfa6270 */
[----:B------:R-:W-:Y:S02]  /*feb0*/  IADD3 R12, R211, 0x80, RZ ;  /* 0x00000080d30c7810 */ /* 0x000fe40007ffe0ff */
[----:B------:R-:W-:-:S02]  /*fec0*/  SHF.R.S32.HI R20, RZ, 0x1f, R211 ;  /* 0x0000001fff147819 */ /* 0x000fc400000114d3 */
[----:B------:R-:W-:Y:S02]  /*fed0*/  SHF.R.S32.HI R15, RZ, 0x1f, R15 ;  /* 0x0000001fff0f7819 */ /* 0x000fe4000001140f */
[----:B------:R-:W-:Y:S02]  /*fee0*/  SHF.R.S32.HI R12, RZ, 0x1f, R12 ;  /* 0x0000001fff0c7819 */ /* 0x000fe4000001140c */
[-C--:B--2---:R-:W-:Y:S02]  /*fef0*/  @!P3 LEA R4, P0, R211, R14.reuse, 0x1 ;  /* 0x0000000ed304b211 */ /* 0x084fe400078008ff */
[-C--:B------:R-:W-:Y:S02]  /*ff00*/  @!P4 LEA R6, P1, R13, R14.reuse, 0x1 ;  /* 0x0000000e0d06c211 */ /* 0x080fe400078208ff */
[----:B------:R-:W-:Y:S02]  /*ff10*/  @!P5 LEA R8, P2, R11, R14, 0x1 ;  /* 0x0000000e0b08d211 */ /* 0x000fe400078408ff */
[----:B------:R-:W-:-:S02]  /*ff20*/  @!P3 LEA.HI.X R5, R211, R10, R20, 0x1, P0 ;  /* 0x0000000ad305b211 */ /* 0x000fc400000f0c14 */
[-C--:B------:R-:W-:Y:S02]  /*ff30*/  @!P4 LEA.HI.X R7, R13, R10.reuse, R15, 0x1, P1 ;  /* 0x0000000a0d07c211 */ /* 0x080fe400008f0c0f */
[----:B------:R-:W-:Y:S01]  /*ff40*/  @!P5 LEA.HI.X R9, R11, R10, R12, 0x1, P2 ;  /* 0x0000000a0b09d211 */ /* 0x000fe200010f0c0c */
[----:B------:R0:W-:Y:S01]  /*ff50*/  @!P3 ST.E.128 desc[UR40][R4.64], R32 ;  /* 0x000000200400b985 */ /* 0x0001e2000c101d28 */
[----:B------:R-:W-:-:S03]  /*ff60*/  VIADD R11, R211, 0xc0 ;  /* 0x000000c0d30b7836 */ /* 0x000fc60000000000 */
[----:B------:R0:W-:Y:S02]  /*ff70*/  @!P4 ST.E.128 desc[UR40][R6.64], R52 ;  /* 0x000000340600c985 */ /* 0x0001e4000c101d28 */
[----:B------:R-:W-:Y:S02]  /*ff80*/  ISETP.GE.AND P0, PT, R11, UR4, PT ;  /* 0x000000040b007c0c */ /* 0x000fe4000bf06270 */
[----:B------:R0:W-:Y:S11]  /*ff90*/  @!P5 ST.E.128 desc[UR40][R8.64], R68 ;  /* 0x000000440800d985 */ /* 0x0001f6000c101d28 */
[----:B------:R-:W-:Y:S05]  /*ffa0*/  @P0 BRA `(.L_x_781) ;  /* 0x0000002c00940947 */ /* 0x000fea0003800000 */
[----:B------:R-:W-:Y:S01]  /*ffb0*/  VIADD R12, R211, 0xc0 ;  /* 0x000000c0d30c7836 */ /* 0x000fe20000000000 */
[----:B0-----:R-:W-:-:S04]  /*ffc0*/  LEA R4, P0, R11, R14, 0x1 ;  /* 0x0000000e0b047211 */ /* 0x001fc800078008ff */
[----:B------:R-:W-:-:S04]  /*ffd0*/  SHF.R.S32.HI R12, RZ, 0x1f, R12 ;  /* 0x0000001fff0c7819 */ /* 0x000fc8000001140c */
[----:B------:R-:W-:-:S05]  /*ffe0*/  LEA.HI.X R5, R11, R10, R12, 0x1, P0 ;  /* 0x0000000a0b057211 */ /* 0x000fca00000f0c0c */
[----:B------:R0:W-:Y:S01]  /*fff0*/  ST.E.128 desc[UR40][R4.64], R84 ;  /* 0x0000005404007985 */ /* 0x0001e2000c101d28 */
[----:B------:R-:W-:Y:S05]  /*10000*/  BRA `(.L_x_781) ;  /* 0x0000002c007c7947 */ /* 0x000fea0003800000 */
.L_x_770:
[----:B0-----:R-:W0:Y:S01]  /*10010*/  @P1 LDC R10, c[0x0][0xbec] ;  /* 0x0002fb00ff0a1b82 */ /* 0x001e220000000800 */
[----:B------:R-:W-:Y:S01]  /*10020*/  IMAD.MOV.U32 R6, RZ, RZ, R48 ;  /* 0x000000ffff067224 */ /* 0x000fe200078e0030 */
[----:B------:R-:W-:-:S06]  /*10030*/  ULDC.64 UR4, c[0x0][0xb08] ;  /* 0x0002c20000047ab9 */ /* 0x000fcc0000000a00 */
[----:B------:R-:W1:Y:S01]  /*10040*/  @P1 LDC R7, c[0x0][0xbf0] ;  /* 0x0002fc00ff071b82 */ /* 0x000e620000000800 */
[----:B0-----:R-:W-:-:S05]  /*10050*/  @P1 IMAD.HI.U32 R10, R48, R10, RZ ;  /* 0x0000000a300a1227 */ /* 0x001fca00078e00ff */
[----:B-1----:R-:W-:Y:S01]  /*10060*/  @P1 SHF.R.U32.HI R6, RZ, R7, R10 ;  /* 0x00000007ff061219 */ /* 0x002fe2000001160a */
[----:B------:R-:W-:-:S04]  /*10070*/  IMAD R7, R9, UR4, RZ ;  /* 0x0000000409077c24 */ /* 0x000fc8000f8e02ff */
[C---:B------:R-:W-:Y:S02]  /*10080*/  IMAD R7, R8.reuse, UR5, R7 ;  /* 0x0000000508077c24 */ /* 0x040fe4000f8e0207 */
[----:B------:R-:W-:Y:S01]  /*10090*/  IMAD.WIDE.U32 R8, R8, UR4, RZ ;  /* 0x0000000408087c25 */ /* 0x000fe2000f8e00ff */
[----:B------:R-:W-:-:S03]  /*100a0*/  ULDC.64 UR4, c[0x0][0xb38] ;  /* 0x0002ce0000047ab9 */ /* 0x000fc60000000a00 */
[----:B------:R-:W-:Y:S01]  /*100b0*/  IMAD.IADD R9, R9, 0x1, R7 ;  /* 0x0000000109097824 */ /* 0x000fe200078e0207 */
[----:B------:R-:W-:Y:S01]  /*100c0*/  SHF.R.S32.HI R7, RZ, 0x1f, R3 ;  /* 0x0000001fff077819 */ /* 0x000fe20000011403 */
[----:B------:R-:W-:-:S04]  /*100d0*/  IMAD.WIDE.U32 R8, R205, UR4, R8 ;  /* 0x00000004cd087c25 */ /* 0x000fc8000f8e0008 */
[----:B------:R-:W-:Y:S01]  /*100e0*/  IMAD R9, R205, UR5, R9 ;  /* 0x00000005cd097c24 */ /* 0x000fe2000f8e0209 */
[----:B------:R-:W-:Y:S02]  /*100f0*/  ULDC.64 UR4, c[0x0][0xb40] ;  /* 0x0002d00000047ab9 */ /* 0x000fe40000000a00 */
[----:B------:R-:W-:Y:S02]  /*10100*/  IMAD R7, R7, UR4, RZ ;  /* 0x0000000407077c24 */ /* 0x000fe4000f8e02ff */
[----:B------:R-:W-:-:S04]  /*10110*/  IMAD.WIDE.U32 R8, R3, UR4, R8 ;  /* 0x0000000403087c25 */ /* 0x000fc8000f8e0008 */
[----:B------:R-:W-:Y:S01]  /*10120*/  IMAD R7, R3, UR5, R7 ;  /* 0x0000000503077c24 */ /* 0x000fe2000f8e0207 */
[----:B------:R-:W-:Y:S01]  /*10130*/  ULDC.64 UR4, c[0x0][0xb48] ;  /* 0x0002d20000047ab9 */ /* 0x000fe20000000a00 */
[--C-:B------:R-:W-:Y:S02]  /*10140*/  IMAD.MOV R3, RZ, RZ, -R6.reuse ;  /* 0x000000ffff037224 */ /* 0x100fe400078e0a06 */
[----:B------:R-:W-:Y:S01]  /*10150*/  IMAD.IADD R9, R9, 0x1, R7 ;  /* 0x0000000109097824 */ /* 0x000fe200078e0207 */
[----:B------:R-:W-:Y:S01]  /*10160*/  SHF.R.S32.HI R7, RZ, 0x1f, R6 ;  /* 0x0000001fff077819 */ /* 0x000fe20000011406 */
[----:B------:R-:W-:Y:S02]  /*10170*/  IMAD R3, R158, R3, R48 ;  /* 0x000000039e037224 */ /* 0x000fe400078e0230 */
[----:B------:R-:W-:-:S04]  /*10180*/  IMAD.WIDE.U32 R8, R159, UR4, R8 ;  /* 0x000000049f087c25 */ /* 0x000fc8000f8e0008 */
[----:B------:R-:W-:Y:S01]  /*10190*/  IMAD R9, R159, UR5, R9 ;  /* 0x000000059f097c24 */ /* 0x000fe2000f8e0209 */
[----:B------:R-:W-:Y:S02]  /*101a0*/  ULDC.64 UR4, c[0x0][0xb30] ;  /* 0x0002cc0000047ab9 */ /* 0x000fe40000000a00 */
[----:B------:R-:W-:Y:S02]  /*101b0*/  IMAD R7, R7, UR4, RZ ;  /* 0x0000000407077c24 */ /* 0x000fe4000f8e02ff */
[----:B------:R-:W-:-:S04]  /*101c0*/  IMAD.WIDE.U32 R8, R6, UR4, R8 ;  /* 0x0000000406087c25 */ /* 0x000fc8000f8e0008 */
[----:B------:R-:W-:Y:S01]  /*101d0*/  IMAD R7, R6, UR5, R7 ;  /* 0x0000000506077c24 */ /* 0x000fe2000f8e0207 */
[----:B------:R-:W-:Y:S01]  /*101e0*/  ULDC.64 UR4, c[0x0][0xb28] ;  /* 0x0002ca0000047ab9 */ /* 0x000fe20000000a00 */
[----:B------:R-:W-:Y:S02]  /*101f0*/  VIADD R6, R19, 0x22820 ;  /* 0x0002282013067836 */ /* 0x000fe40000000000 */
[----:B------:R-:W-:-:S03]  /*10200*/  IMAD.IADD R9, R9, 0x1, R7 ;  /* 0x0000000109097824 */ /* 0x000fc600078e0207 */
[----:B------:R-:W-:Y:S01]  /*10210*/  PRMT R6, RZ, 0x654, R6 ;  /* 0x00000654ff067816 */ /* 0x000fe20000000006 */
[----:B------:R-:W-:-:S03]  /*10220*/  IMAD.WIDE.U32 R8, R3, UR4, R8 ;  /* 0x0000000403087c25 */ /* 0x000fc6000f8e0008 */
[----:B------:R0:W-:Y:S02]  /*10230*/  SYNCS.ARRIVE.TRANS64.RED.A1T0 RZ, [R6+URZ], RZ ;  /* 0x000000ff06ff79a7 */ /* 0x0001e4000810043f */
[----:B0-----:R-:W-:-:S05]  /*10240*/  SHF.R.S32.HI R6, RZ, 0x1f, R3 ;  /* 0x0000001fff067819 */ /* 0x001fca0000011403 */
[----:B------:R-:W-:-:S04]  /*10250*/  IMAD R6, R6, UR4, RZ ;  /* 0x0000000406067c24 */ /* 0x000fc8000f8e02ff */
[----:B------:R-:W-:Y:S01]  /*10260*/  IMAD R6, R3, UR5, R6 ;  /* 0x0000000503067c24 */ /* 0x000fe2000f8e0206 */
[----:B------:R-:W-:Y:S02]  /*10270*/  ULDC.64 UR4, c[0x0][0xb00] ;  /* 0x0002c00000047ab9 */ /* 0x000fe40000000a00 */
[----:B------:R-:W-:Y:S01]  /*10280*/  LEA R3, P0, R8, UR4, 0x2 ;  /* 0x0000000408037c11 */ /* 0x000fe2000f8010ff */
[----:B------:R-:W-:Y:S01]  /*10290*/  IMAD.IADD R6, R9, 0x1, R6 ;  /* 0x0000000109067824 */ /* 0x000fe200078e0206 */
[----:B------:R-:W-:-:S04]  /*102a0*/  UMOV UR4, 0xffffffff ;  /* 0xffffffff00047882 */ /* 0x000fc80000000000 */
[----:B------:R-:W-:Y:S01]  /*102b0*/  LEA.HI.X R10, R8, UR5, R6, 0x2, P0 ;  /* 0x00000005080a7c11 */ /* 0x000fe200080f1406 */
[----:B------:R-:W-:Y:S06]  /*102c0*/  BRA.DIV UR4, `(.L_x_782) ;  /* 0x000000ae04847947 */ /* 0x000fec000b800000 */
[----:B------:R0:W1:Y:S04]  /*102d0*/  SHFL.IDX PT, R48, R10, RZ, 0x1c1f ;  /* 0x001c1fff0a307589 */ /* 0x00006800000e0000 */
[----:B------:R0:W2:Y:S02]  /*102e0*/  SHFL.IDX PT, R11, R3, RZ, 0x1c1f ;  /* 0x001c1fff030b7589 */ /* 0x0000a400000e0000 */
.L_x_982:
[----:B------:R-:W-:Y:S01]  /*102f0*/  ISETP.GE.AND P0, PT, R21, R0, PT ;  /* 0x000000001500720c */ /* 0x000fe20003f06270 */
[----:B------:R-:W-:-:S12]  /*10300*/  BSSY B1, `(.L_x_783) ;  /* 0x00000c3000017945 */ /* 0x000fd80003800000 */
[----:B------:R-:W-:Y:S05]  /*10310*/  @P0 BRA `(.L_x_784) ;  /* 0x0000000c00040947 */ /* 0x000fea0003800000 */
[----:B------:R-:W3:Y:S01]  /*10320*/  LDL R157, [R1+0x44] ;  /* 0x00004400019d7983 */ /* 0x000ee20000100800 */
[----:B------:R-:W-:-:S03]  /*10330*/  ULDC UR4, c[0x0][0xac8] ;  /* 0x0002b20000047ab9 */ /* 0x000fc60000000800 */
[----:B------:R-:W4:Y:S04]  /*10340*/  LDL R12, [R1+0xc0] ;  /* 0x0000c000010c7983 */ /* 0x000f280000100800 */
[----:B------:R-:W5:Y:S04]  /*10350*/  LDL R155, [R1+0x144] ;  /* 0x00014400019b7983 */ /* 0x000f680000100800 */
        /* <DEDUP_REMOVED lines=8> */
[----:B------:R-:W5:Y:S01]  /*103e0*/  LDL R21, [R1+0xa8] ;  /* 0x0000a80001157983 */ /* 0x000f620000100800 */
[----:B---3--:R-:W-:-:S13]  /*103f0*/  ISETP.GE.AND P0, PT, R157, UR4, PT ;  /* 0x000000049d007c0c */ /* 0x008fda000bf06270 */
[----:B--2---:R-:W-:Y:S02]  /*10400*/  @!P0 IMAD.MOV.U32 R6, RZ, RZ, R11 ;  /* 0x000000ffff068224 */ /* 0x004fe400078e000b */
[----:B-1----:R-:W-:Y:S02]  /*10410*/  @!P0 IMAD.MOV.U32 R7, RZ, RZ, R48 ;  /* 0x000000ffff078224 */ /* 0x002fe400078e0030 */
[----:B------:R-:W-:Y:S02]  /*10420*/  @!P0 IMAD.WIDE R6, R157, 0x4, R6 ;  /* 0x000000049d068825 */ /* 0x000fe400078e0206 */
[----:B------:R-:W2:Y:S04]  /*10430*/  LDL R157, [R1+0x134] ;  /* 0x00013400019d7983 */ /* 0x000ea80000100800 */
[----:B------:R1:W-:Y:S01]  /*10440*/  @!P0 ST.E.64 desc[UR40][R6.64], R152 ;  /* 0x0000009806008985 */ /* 0x0003e2000c101b28 */
[----:B----4-:R-:W-:-:S13]  /*10450*/  ISETP.GE.AND P0, PT, R12, UR4, PT ;  /* 0x000000040c007c0c */ /* 0x010fda000bf06270 */
[C---:B-1----:R-:W-:Y:S01]  /*10460*/  @!P0 LEA R6, P1, R12.reuse, R11, 0x2 ;  /* 0x0000000b0c068211 */ /* 0x042fe200078210ff */
[----:B------:R-:W3:Y:S03]  /*10470*/  LDL R153, [R1+0x12c] ;  /* 0x00012c0001997983 */ /* 0x000ee60000100800 */
[----:B-----5:R-:W-:Y:S01]  /*10480*/  @!P0 LEA.HI.X R7, R12, R48, R155, 0x2, P1 ;  /* 0x000000300c078211 */ /* 0x020fe200008f149b */
[----:B------:R-:W4:Y:S04]  /*10490*/  LDL R152, [R1+0x94] ;  /* 0x0000940001987983 */ /* 0x000f280000100800 */
[----:B------:R-:W5:Y:S04]  /*104a0*/  LDL R155, [R1+0x130] ;  /* 0x00013000019b7983 */ /* 0x000f680000100800 */
[----:B------:R1:W-:Y:S01]  /*104b0*/  @!P0 ST.E.64 desc[UR40][R6.64], R28 ;  /* 0x0000001c06008985 */ /* 0x0003e2000c101b28 */
[----:B------:R-:W-:-:S02]  /*104c0*/  ISETP.GE.AND P0, PT, R8, UR4, PT ;  /* 0x0000000408007c0c */ /* 0x000fc4000bf06270 */
[----:B------:R-:W-:Y:S01]  /*104d0*/  ISETP.GE.AND P1, PT, R13, UR4, PT ;  /* 0x000000040d007c0c */ /* 0x000fe2000bf26270 */
[----:B------:R-:W3:Y:S10]  /*104e0*/  LDL R12, [R1+0xa4] ;  /* 0x0000a400010c7983 */ /* 0x000ef40000100800 */
[C---:B-1----:R-:W-:Y:S01]  /*104f0*/  @!P0 LEA R6, P2, R8.reuse, R11, 0x2 ;  /* 0x0000000b08068211 */ /* 0x042fe200078410ff */
[----:B------:R-:W4:Y:S03]  /*10500*/  LDL R29, [R1+0x9c] ;  /* 0x00009c00011d7983 */ /* 0x000f260000100800 */
[----:B------:R-:W-:Y:S01]  /*10510*/  @!P0 LEA.HI.X R7, R8, R48, R158, 0x2, P2 ;  /* 0x0000003008078211 */ /* 0x000fe200010f149e */
[----:B------:R-:W4:Y:S04]  /*10520*/  LDL R28, [R1+0x11c] ;  /* 0x00011c00011c7983 */ /* 0x000f280000100800 */
[----:B------:R1:W-:Y:S01]  /*10530*/  @!P0 ST.E.64 desc[UR40][R6.64], R32 ;  /* 0x0000002006008985 */ /* 0x0003e2000c101b28 */
[----:B------:R-:W-:-:S03]  /*10540*/  ISETP.GE.AND P0, PT, R9, UR4, PT ;  /* 0x0000000409007c0c */ /* 0x000fc6000bf06270 */
[----:B------:R-:W4:Y:S01]  /*10550*/  LDL R8, [R1+0xa0] ;  /* 0x0000a00001087983 */ /* 0x000f220000100800 */
[----:B-1----:R-:W-:-:S03]  /*10560*/  @!P1 LEA R6, P2, R13, R11, 0x2 ;  /* 0x0000000b0d069211 */ /* 0x002fc600078410ff */
[----:B------:R-:W4:Y:S01]  /*10570*/  LDL R32, [R1+0x88] ;  /* 0x0000880001207983 */ /* 0x000f220000100800 */
[----:B------:R-:W-:-:S03]  /*10580*/  @!P1 LEA.HI.X R7, R13, R48, R15, 0x2, P2 ;  /* 0x000000300d079211 */ /* 0x000fc600010f140f */
[----:B------:R-:W4:Y:S04]  /*10590*/  LDL R33, [R1+0x84] ;  /* 0x0000840001217983 */ /* 0x000f280000100800 */
        /* <DEDUP_REMOVED lines=13> */
[----:B------:R-:W4:Y:S04]  /*10670*/  LDL R41, [R1+0x118] ;  /* 0x0001180001297983 */ /* 0x000f280000100800 */
[----:B------:R-:W4:Y:S01]  /*10680*/  LDL R40, [R1+0x110] ;  /* 0x0001100001287983 */ /* 0x000f220000100800 */
[----:B--2---:R-:W-:-:S05]  /*10690*/  @!P1 LEA.HI.X R7, R156, R48, R157, 0x2, P2 ;  /* 0x000000309c079211 */ /* 0x004fca00010f149d */
[----:B------:R1:W-:Y:S02]  /*106a0*/  @!P1 ST.E.64 desc[UR40][R6.64], R44 ;  /* 0x0000002c06009985 */ /* 0x0003e4000c101b28 */
[C---:B-1----:R-:W-:Y:S02]  /*106b0*/  @!P0 LEA R6, P2, R154.reuse, R11, 0x2 ;  /* 0x0000000b9a068211 */ /* 0x042fe400078410ff */
[----:B------:R-:W2:Y:S04]  /*106c0*/  LDL R45, [R1+0x68] ;  /* 0x00006800012d7983 */ /* 0x000ea80000100800 */
[----:B------:R-:W2:Y:S01]  /*106d0*/  LDL R44, [R1+0xe4] ;  /* 0x0000e400012c7983 */ /* 0x000ea20000100800 */
[----:B-----5:R-:W-:-:S05]  /*106e0*/  @!P0 LEA.HI.X R7, R154, R48, R155, 0x2, P2 ;  /* 0x000000309a078211 */ /* 0x020fca00010f149b */
[----:B------:R1:W-:Y:S04]  /*106f0*/  @!P0 ST.E.64 desc[UR40][R6.64], R24 ;  /* 0x0000001806008985 */ /* 0x0003e8000c101b28 */
[----:B-1----:R-:W5:Y:S04]  /*10700*/  LDL R25, [R1+0x114] ;  /* 0x0001140001197983 */ /* 0x002f680000100800 */
[----:B------:R-:W2:Y:S01]  /*10710*/  LDL R24, [R1+0x10c] ;  /* 0x00010c0001187983 */ /* 0x000ea20000100800 */
[----:B------:R-:W-:Y:S02]  /*10720*/  ISETP.GE.AND P1, PT, R21, UR4, PT ;  /* 0x0000000415007c0c */ /* 0x000fe4000bf26270 */
[----:B---3--:R-:W-:-:S11]  /*10730*/  ISETP.GE.AND P0, PT, R12, UR4, PT ;  /* 0x000000040c007c0c */ /* 0x008fd6000bf06270 */
[----:B------:R-:W-:-:S04]  /*10740*/  @!P1 LEA R6, P2, R21, R11, 0x2 ;  /* 0x0000000b15069211 */ /* 0x000fc800078410ff */
[-C--:B------:R-:W-:Y:S02]  /*10750*/  @!P1 LEA.HI.X R7, R21, R48.reuse, R153, 0x2, P2 ;  /* 0x0000003015079211 */ /* 0x080fe400010f1499 */
[----:B----4-:R-:W-:Y:S01]  /*10760*/  ISETP.GE.AND P3, PT, R29, UR4, PT ;  /* 0x000000041d007c0c */ /* 0x010fe2000bf66270 */
[----:B------:R-:W3:Y:S04]  /*10770*/  LDL R21, [R1+0x7c] ;  /* 0x00007c0001157983 */ /* 0x000ee80000100800 */
[----:B------:R1:W-:Y:S01]  /*10780*/  @!P1 ST.E.64 desc[UR40][R6.64], R52 ;  /* 0x0000003406009985 */ /* 0x0003e2000c101b28 */
[----:B------:R-:W-:Y:S02]  /*10790*/  ISETP.GE.AND P1, PT, R8, UR4, PT ;  /* 0x0000000408007c0c */ /* 0x000fe4000bf26270 */
[C---:B-1----:R-:W-:Y:S01]  /*107a0*/  @!P0 LEA R6, P2, R12.reuse, R11, 0x2 ;  /* 0x0000000b0c068211 */ /* 0x042fe200078410ff */
[----:B------:R-:W4:Y:S03]  /*107b0*/  LDL R53, [R1+0x6c] ;  /* 0x00006c0001357983 */ /* 0x000f260000100800 */
[----:B------:R-:W-:Y:S01]  /*107c0*/  @!P0 LEA.HI.X R7, R12, R48, R13, 0x2, P2 ;  /* 0x000000300c078211 */ /* 0x000fe200010f140d */
[----:B------:R-:W4:Y:S04]  /*107d0*/  LDL R52, [R1+0xec] ;  /* 0x0000ec0001347983 */ /* 0x000f280000100800 */
[----:B------:R-:W3:Y:S04]  /*107e0*/  LDL R12, [R1+0x80] ;  /* 0x00008000010c7983 */ /* 0x000ee80000100800 */
[----:B------:R1:W-:Y:S01]  /*107f0*/  @!P0 ST.E.64 desc[UR40][R6.64], R56 ;  /* 0x0000003806008985 */ /* 0x0003e2000c101b28 */
[----:B------:R-:W-:-:S03]  /*10800*/  ISETP.GE.AND P2, PT, R15, UR4, PT ;  /* 0x000000040f007c0c */ /* 0x000fc6000bf46270 */
[----:B------:R-:W4:Y:S01]  /*10810*/  LDL R13, [R1+0x78] ;  /* 0x00007800010d7983 */ /* 0x000f220000100800 */
[----:B-1----:R-:W-:-:S03]  /*10820*/  @!P1 LEA R6, P0, R8, R11, 0x2 ;  /* 0x0000000b08069211 */ /* 0x002fc600078010ff */
[----:B------:R-:W4:Y:S01]  /*10830*/  LDL R56, [R1+0xf0] ;  /* 0x0000f00001387983 */ /* 0x000f220000100800 */
[----:B------:R-:W-:-:S05]  /*10840*/  @!P1 LEA.HI.X R7, R8, R48, R9, 0x2, P0 ;  /* 0x0000003008079211 */ /* 0x000fca00000f1409 */
[----:B------:R1:W-:Y:S01]  /*10850*/  @!P1 ST.E.64 desc[UR40][R6.64], R60 ;  /* 0x0000003c06009985 */ /* 0x0003e2000c101b28 */
[----:B------:R-:W-:Y:S02]  /*10860*/  ISETP.GE.AND P1, PT, R14, UR4, PT ;  /* 0x000000040e007c0c */ /* 0x000fe4000bf26270 */
[-C--:B------:R-:W-:Y:S02]  /*10870*/  @!P2 LEA R8, P5, R15, R11.reuse, 0x2 ;  /* 0x0000000b0f08a211 */ /* 0x080fe400078a10ff */
[----:B-1----:R-:W-:-:S04]  /*10880*/  @!P3 LEA R6, P4, R29, R11, 0x2 ;  /* 0x0000000b1d06b211 */ /* 0x002fc800078810ff */
[-C--:B------:R-:W-:Y:S02]  /*10890*/  @!P3 LEA.HI.X R7, R29, R48.reuse, R36, 0x2, P4 ;  /* 0x000000301d07b211 */ /* 0x080fe400020f1424 */
[----:B------:R-:W4:Y:S01]  /*108a0*/  LDL R29, [R1+0x104] ;  /* 0x00010400011d7983 */ /* 0x000f220000100800 */
[----:B------:R-:W-:-:S03]  /*108b0*/  @!P2 LEA.HI.X R9, R15, R48, R28, 0x2, P5 ;  /* 0x000000300f09a211 */ /* 0x000fc600028f141c */
[----:B------:R-:W4:Y:S01]  /*108c0*/  LDL R36, [R1+0x108] ;  /* 0x0001080001247983 */ /* 0x000f220000100800 */
[----:B------:R-:W-:-:S03]  /*108d0*/  ISETP.GE.AND P0, PT, R152, UR4, PT ;  /* 0x0000000498007c0c */ /* 0x000fc6000bf06270 */
[----:B------:R-:W-:Y:S04]  /*108e0*/  @!P3 ST.E.64 desc[UR40][R6.64], R64 ;  /* 0x000000400600b985 */ /* 0x000fe8000c101b28 */
[----:B------:R1:W-:Y:S01]  /*108f0*/  @!P2 ST.E.64 desc[UR40][R8.64], R68 ;  /* 0x000000440800a985 */ /* 0x0003e2000c101b28 */
[----:B------:R-:W-:-:S03]  /*10900*/  ISETP.GE.AND P2, PT, R32, UR4, PT ;  /* 0x0000000420007c0c */ /* 0x000fc6000bf46270 */
[----:B------:R-:W4:Y:S04]  /*10910*/  LDL R28, [R1+0x74] ;  /* 0x00007400011c7983 */ /* 0x000f280000100800 */
[----:B------:R-:W4:Y:S01]  /*10920*/  LDL R15, [R1+0x70] ;  /* 0x00007000010f7983 */ /* 0x000f220000100800 */
[-C--:B-1----:R-:W-:Y:S02]  /*10930*/  @!P1 LEA R8, P5, R14, R11.reuse, 0x2 ;  /* 0x0000000b0e089211 */ /* 0x082fe400078a10ff */
[----:B------:R-:W-:-:S04]  /*10940*/  @!P0 LEA R6, P4, R152, R11, 0x2 ;  /* 0x0000000b98068211 */ /* 0x000fc800078810ff */
[-C--:B------:R-:W-:Y:S02]  /*10950*/  @!P0 LEA.HI.X R7, R152, R48.reuse, R41, 0x2, P4 ;  /* 0x0000003098078211 */ /* 0x080fe400020f1429 */
[----:B------:R-:W-:Y:S01]  /*10960*/  ISETP.GE.AND P3, PT, R37, UR4, PT ;  /* 0x0000000425007c0c */ /* 0x000fe2000bf66270 */
[----:B------:R-:W4:Y:S04]  /*10970*/  LDL R41, [R1+0x60] ;  /* 0x0000600001297983 */ /* 0x000f280000100800 */
[----:B------:R-:W-:Y:S01]  /*10980*/  @!P0 ST.E.64 desc[UR40][R6.64], R72 ;  /* 0x0000004806008985 */ /* 0x000fe2000c101b28 */
[----:B-----5:R-:W-:-:S03]  /*10990*/  @!P1 LEA.HI.X R9, R14, R48, R25, 0x2, P5 ;  /* 0x000000300e099211 */ /* 0x020fc600028f1419 */
[----:B------:R-:W5:Y:S04]  /*109a0*/  LDL R14, [R1+0xfc] ;  /* 0x0000fc00010e7983 */ /* 0x000f680000100800 */
[----:B------:R-:W5:Y:S04]  /*109b0*/  LDL R25, [R1+0x100] ;  /* 0x0001000001197983 */ /* 0x000f680000100800 */
[----:B------:R1:W-:Y:S02]  /*109c0*/  @!P1 ST.E.64 desc[UR40][R8.64], R76 ;  /* 0x0000004c08009985 */ /* 0x0003e4000c101b28 */
[----:B-1----:R-:W-:-:S04]  /*109d0*/  @!P2 LEA R8, P5, R32, R11, 0x2 ;  /* 0x0000000b2008a211 */ /* 0x002fc800078a10ff */
[-C--:B--2---:R-:W-:Y:S02]  /*109e0*/  @!P2 LEA.HI.X R9, R32, R48.reuse, R24, 0x2, P5 ;  /* 0x000000302009a211 */ /* 0x084fe400028f1418 */
[----:B------:R-:W2:Y:S04]  /*109f0*/  LDL R32, [R1+0xf8] ;  /* 0x0000f80001207983 */ /* 0x000ea80000100800 */
[----:B------:R-:W2:Y:S01]  /*10a00*/  LDL R24, [R1+0xf4] ;  /* 0x0000f40001187983 */ /* 0x000ea20000100800 */
[----:B------:R-:W-:Y:S02]  /*10a10*/  @!P3 LEA R6, P4, R37, R11, 0x2 ;  /* 0x0000000b2506b211 */ /* 0x000fe400078810ff */
[----:B------:R-:W-:Y:S02]  /*10a20*/  ISETP.GE.AND P0, PT, R33, UR4, PT ;  /* 0x0000000421007c0c */ /* 0x000fe4000bf06270 */
[----:B------:R-:W-:-:S02]  /*10a30*/  @!P3 LEA.HI.X R7, R37, R48, R40, 0x2, P4 ;  /* 0x000000302507b211 */ /* 0x000fc400020f1428 */
[----:B------:R-:W2:Y:S01]  /*10a40*/  LDL R37, [R1+0x5c] ;  /* 0x00005c0001257983 */ /* 0x000ea20000100800 */
[----:B---3--:R-:W-:-:S03]  /*10a50*/  ISETP.GE.AND P1, PT, R12, UR4, PT ;  /* 0x000000040c007c0c */ /* 0x008fc6000bf26270 */
[----:B------:R-:W-:Y:S04]  /*10a60*/  @!P3 ST.E.64 desc[UR40][R6.64], R80 ;  /* 0x000000500600b985 */ /* 0x000fe8000c101b28 */
[----:B------:R1:W-:Y:S01]  /*10a70*/  @!P2 ST.E.64 desc[UR40][R8.64], R84 ;  /* 0x000000540800a985 */ /* 0x0003e2000c101b28 */
[----:B----4-:R-:W-:-:S03]  /*10a80*/  ISETP.GE.AND P2, PT, R13, UR4, PT ;  /* 0x000000040d007c0c */ /* 0x010fc6000bf46270 */
[----:B------:R-:W3:Y:S02]  /*10a90*/  LDL R40, [R1+0xe0] ;  /* 0x0000e00001287983 */ /* 0x000ee40000100800 */
[CC--:B-1----:R-:W-:Y:S02]  /*10aa0*/  @!P1 LEA R8, P5, R12.reuse, R11.reuse, 0x2 ;  /* 0x0000000b0c089211 */ /* 0x0c2fe400078a10ff */
[----:B------:R-:W-:Y:S02]  /*10ab0*/  @!P0 LEA R6, P4, R33, R11, 0x2 ;  /* 0x0000000b21068211 */ /* 0x000fe400078810ff */
[----:B------:R-:W-:Y:S02]  /*10ac0*/  ISETP.GE.AND P3, PT, R21, UR4, PT ;  /* 0x0000000415007c0c */ /* 0x000fe4000bf66270 */
[-C--:B------:R-:W-:Y:S02]  /*10ad0*/  @!P1 LEA.HI.X R9, R12, R48.reuse, R29, 0x2, P5 ;  /* 0x000000300c099211 */ /* 0x080fe400028f141d */
[----:B------:R-:W4:Y:S01]  /*10ae0*/  LDL R12, [R1+0x64] ;  /* 0x00006400010c7983 */ /* 0x000f220000100800 */
[----:B------:R-:W-:-:S03]  /*10af0*/  @!P0 LEA.HI.X R7, R33, R48, R36, 0x2, P4 ;  /* 0x0000003021078211 */ /* 0x000fc600020f1424 */
[----:B------:R-:W3:Y:S04]  /*10b00*/  LDL R33, [R1+0x58] ;  /* 0x0000580001217983 */ /* 0x000ee80000100800 */
[----:B------:R-:W-:Y:S04]  /*10b10*/  @!P0 ST.E.64 desc[UR40][R6.64], R88 ;  /* 0x0000005806008985 */ /* 0x000fe8000c101b28 */
[----:B------:R1:W-:Y:S01]  /*10b20*/  @!P1 ST.E.64 desc[UR40][R8.64], R92 ;  /* 0x0000005c08009985 */ /* 0x0003e2000c101b28 */
[----:B------:R-:W-:-:S03]  /*10b30*/  ISETP.GE.AND P0, PT, R28, UR4, PT ;  /* 0x000000041c007c0c */ /* 0x000fc6000bf06270 */
[----:B------:R-:W3:Y:S04]  /*10b40*/  LDL R29, [R1+0x54] ;  /* 0x00005400011d7983 */ /* 0x000ee80000100800 */
[----:B------:R-:W3:Y:S01]  /*10b50*/  LDL R36, [R1+0xdc] ;  /* 0x0000dc0001247983 */ /* 0x000ee20000100800 */
[-C--:B-1----:R-:W-:Y:S02]  /*10b60*/  @!P2 LEA R8, P5, R13, R11.reuse, 0x2 ;  /* 0x0000000b0d08a211 */ /* 0x082fe400078a10ff */
[----:B------:R-:W-:Y:S02]  /*10b70*/  @!P3 LEA R6, P4, R21, R11, 0x2 ;  /* 0x0000000b1506b211 */ /* 0x000fe400078810ff */
[----:B------:R-:W-:Y:S02]  /*10b80*/  ISETP.GE.AND P1, PT, R15, UR4, PT ;  /* 0x000000040f007c0c */ /* 0x000fe4000bf26270 */
[----:B-----5:R-:W-:-:S02]  /*10b90*/  @!P2 LEA.HI.X R9, R13, R48, R14, 0x2, P5 ;  /* 0x000000300d09a211 */ /* 0x020fc400028f140e */
[----:B------:R-:W5:Y:S04]  /*10ba0*/  LDL R13, [R1+0xe8] ;  /* 0x0000e800010d7983 */ /* 0x000f680000100800 */
[----:B------:R-:W5:Y:S01]  /*10bb0*/  LDL R14, [R1+0x50] ;  /* 0x00005000010e7983 */ /* 0x000f620000100800 */
[----:B------:R-:W-:-:S03]  /*10bc0*/  @!P3 LEA.HI.X R7, R21, R48, R25, 0x2, P4 ;  /* 0x000000301507b211 */ /* 0x000fc600020f1419 */
[----:B------:R-:W5:Y:S04]  /*10bd0*/  LDL R25, [R1+0x4c] ;  /* 0x00004c0001197983 */ /* 0x000f680000100800 */
[----:B------:R-:W5:Y:S04]  /*10be0*/  LDL R21, [R1+0x48] ;  /* 0x0000480001157983 */ /* 0x000f680000100800 */
[----:B------:R1:W-:Y:S04]  /*10bf0*/  @!P3 ST.E.64 desc[UR40][R6.64], R96 ;  /* 0x000000600600b985 */ /* 0x0003e8000c101b28 */
[----:B------:R0:W-:Y:S01]  /*10c00*/  @!P2 ST.E.64 desc[UR40][R8.64], R100 ;  /* 0x000000640800a985 */ /* 0x0001e2000c101b28 */
[----:B-1----:R-:W-:-:S02]  /*10c10*/  @!P0 LEA R6, P5, R28, R11, 0x2 ;  /* 0x0000000b1c068211 */ /* 0x002fc400078a10ff */
[C---:B0-----:R-:W-:Y:S02]  /*10c20*/  @!P1 LEA R8, P2, R15.reuse, R11, 0x2 ;  /* 0x0000000b0f089211 */ /* 0x041fe400078410ff */
[-C--:B--2---:R-:W-:Y:S02]  /*10c30*/  @!P0 LEA.HI.X R7, R28, R48.reuse, R32, 0x2, P5 ;  /* 0x000000301c078211 */ /* 0x084fe400028f1420 */
[----:B------:R-:W-:Y:S01]  /*10c40*/  @!P1 LEA.HI.X R9, R15, R48, R24, 0x2, P2 ;  /* 0x000000300f099211 */ /* 0x000fe200010f1418 */
[----:B------:R-:W2:Y:S04]  /*10c50*/  LDL R32, [R1+0xd8] ;  /* 0x0000d80001207983 */ /* 0x000ea80000100800 */
[----:B------:R-:W2:Y:S04]  /*10c60*/  LDL R15, [R1+0xd4] ;  /* 0x0000d400010f7983 */ /* 0x000ea80000100800 */
[----:B------:R-:W2:Y:S04]  /*10c70*/  LDL R28, [R1+0xd0] ;  /* 0x0000d000011c7983 */ /* 0x000ea80000100800 */
[----:B------:R-:W2:Y:S01]  /*10c80*/  LDL R24, [R1+0xcc] ;  /* 0x0000cc0001187983 */ /* 0x000ea20000100800 */
[----:B------:R-:W-:-:S02]  /*10c90*/  ISETP.GE.AND P3, PT, R53, UR4, PT ;  /* 0x0000000435007c0c */ /* 0x000fc4000bf66270 */
[----:B------:R-:W-:Y:S01]  /*10ca0*/  ISETP.GE.AND P4, PT, R45, UR4, PT ;  /* 0x000000042d007c0c */ /* 0x000fe2000bf86270 */
[----:B------:R0:W-:Y:S04]  /*10cb0*/  @!P0 ST.E.64 desc[UR40][R6.64], R104 ;  /* 0x0000006806008985 */ /* 0x0001e8000c101b28 */
[----:B------:R1:W-:Y:S01]  /*10cc0*/  @!P1 ST.E.64 desc[UR40][R8.64], R108 ;  /* 0x0000006c08009985 */ /* 0x0003e2000c101b28 */
[----:B------:R-:W-:-:S05]  /*10cd0*/  ISETP.GE.AND P1, PT, R41, UR4, PT ;  /* 0x0000000429007c0c */ /* 0x000fca000bf26270 */
[-C--:B0-----:R-:W-:Y:S02]  /*10ce0*/  @!P3 LEA R6, P0, R53, R11.reuse, 0x2 ;  /* 0x0000000b3506b211 */ /* 0x081fe400078010ff */
[----:B-1----:R-:W-:Y:S02]  /*10cf0*/  @!P4 LEA R8, P5, R45, R11, 0x2 ;  /* 0x0000000b2d08c211 */ /* 0x002fe400078a10ff */
[-C--:B------:R-:W-:Y:S02]  /*10d00*/  @!P3 LEA.HI.X R7, R53, R48.reuse, R56, 0x2, P0 ;  /* 0x000000303507b211 */ /* 0x080fe400000f1438 */
[----:B------:R-:W-:Y:S02]  /*10d10*/  ISETP.GE.AND P0, PT, R37, UR4, PT ;  /* 0x0000000425007c0c */ /* 0x000fe4000bf06270 */
[----:B------:R-:W-:Y:S01]  /*10d20*/  @!P4 LEA.HI.X R9, R45, R48, R52, 0x2, P5 ;  /* 0x000000302d09c211 */ /* 0x000fe200028f1434 */
[----:B------:R-:W-:Y:S04]  /*10d30*/  @!P3 ST.E.64 desc[UR40][R6.64], R112 ;  /* 0x000000700600b985 */ /* 0x000fe8000c101b28 */
[----:B------:R0:W-:Y:S01]  /*10d40*/  @!P4 ST.E.64 desc[UR40][R8.64], R116 ;  /* 0x000000740800c985 */ /* 0x0001e2000c101b28 */
[----:B----4-:R-:W-:-:S02]  /*10d50*/  ISETP.GE.AND P2, PT, R12, UR4, PT ;  /* 0x000000040c007c0c */ /* 0x010fc4000bf46270 */
[----:B---3--:R-:W-:Y:S02]  /*10d60*/  ISETP.GE.AND P4, PT, R33, UR4, PT ;  /* 0x0000000421007c0c */ /* 0x008fe4000bf86270 */
[----:B0-----:R-:W-:-:S09]  /*10d70*/  @!P1 LEA R8, P5, R41, R11, 0x2 ;  /* 0x0000000b29089211 */ /* 0x001fd200078a10ff */
[CC--:B------:R-:W-:Y:S02]  /*10d80*/  @!P2 LEA R6, P3, R12.reuse, R11.reuse, 0x2 ;  /* 0x0000000b0c06a211 */ /* 0x0c0fe400078610ff */
[-C--:B------:R-:W-:Y:S02]  /*10d90*/  @!P1 LEA.HI.X R9, R41, R48.reuse, R44, 0x2, P5 ;  /* 0x0000003029099211 */ /* 0x080fe400028f142c */
[----:B-----5:R-:W-:Y:S02]  /*10da0*/  @!P2 LEA.HI.X R7, R12, R48, R13, 0x2, P3 ;  /* 0x000000300c07a211 */ /* 0x020fe400018f140d */
[----:B------:R-:W-:-:S03]  /*10db0*/  @!P0 LEA R12, P3, R37, R11, 0x2 ;  /* 0x0000000b250c8211 */ /* 0x000fc600078610ff */
[----:B------:R0:W-:Y:S01]  /*10dc0*/  @!P2 ST.E.64 desc[UR40][R6.64], R120 ;  /* 0x000000780600a985 */ /* 0x0001e2000c101b28 */
[----:B------:R-:W-:Y:S02]  /*10dd0*/  ISETP.GE.AND P2, PT, R29, UR4, PT ;  /* 0x000000041d007c0c */ /* 0x000fe4000bf46270 */
[----:B------:R-:W-:Y:S02]  /*10de0*/  @!P0 LEA.HI.X R13, R37, R48, R40, 0x2, P3 ;  /* 0x00000030250d8211 */ /* 0x000fe400018f1428 */
[----:B------:R-:W-:Y:S01]  /*10df0*/  ISETP.GE.AND P3, PT, R14, UR4, PT ;  /* 0x000000040e007c0c */ /* 0x000fe2000bf66270 */
[----:B------:R1:W-:Y:S01]  /*10e00*/  @!P1 ST.E.64 desc[UR40][R8.64], R124 ;  /* 0x0000007c08009985 */ /* 0x0003e2000c101b28 */
[----:B------:R-:W-:-:S03]  /*10e10*/  ISETP.GE.AND P1, PT, R25, UR4, PT ;  /* 0x0000000419007c0c */ /* 0x000fc6000bf26270 */
[----:B------:R3:W-:Y:S01]  /*10e20*/  @!P0 ST.E.64 desc[UR40][R12.64], R128 ;  /* 0x000000800c008985 */ /* 0x0007e2000c101b28 */
[----:B------:R-:W-:Y:S02]  /*10e30*/  ISETP.GE.AND P0, PT, R21, UR4, PT ;  /* 0x0000000415007c0c */ /* 0x000fe4000bf06270 */
[----:B0-----:R-:W-:-:S04]  /*10e40*/  @!P4 LEA R6, P5, R33, R11, 0x2 ;  /* 0x0000000b2106c211 */ /* 0x001fc800078a10ff */
[----:B------:R-:W-:Y:S02]  /*10e50*/  @!P4 LEA.HI.X R7, R33, R48, R36, 0x2, P5 ;  /* 0x000000302107c211 */ /* 0x000fe400028f1424 */
[----:B-1----:R-:W-:-:S03]  /*10e60*/  @!P2 LEA R8, P5, R29, R11, 0x2 ;  /* 0x0000000b1d08a211 */ /* 0x002fc600078a10ff */
[----:B------:R0:W-:Y:S01]  /*10e70*/  @!P4 ST.E.64 desc[UR40][R6.64], R132 ;  /* 0x000000840600c985 */ /* 0x0001e2000c101b28 */
[CC--:B---3--:R-:W-:Y:S02]  /*10e80*/  @!P3 LEA R12, P4, R14.reuse, R11.reuse, 0x2 ;  /* 0x0000000b0e0cb211 */ /* 0x0c8fe400078810ff */
[-C--:B--2---:R-:W-:Y:S02]  /*10e90*/  @!P2 LEA.HI.X R9, R29, R48.reuse, R32, 0x2, P5 ;  /* 0x000000301d09a211 */ /* 0x084fe400028f1420 */
[-C--:B0-----:R-:W-:Y:S02]  /*10ea0*/  @!P1 LEA R6, P5, R25, R11.reuse, 0x2 ;  /* 0x0000000b19069211 */ /* 0x081fe400078a10ff */
[-C--:B------:R-:W-:Y:S02]  /*10eb0*/  @!P3 LEA.HI.X R13, R14, R48.reuse, R15, 0x2, P4 ;  /* 0x000000300e0db211 */ /* 0x080fe400020f140f */
[----:B------:R-:W-:Y:S02]  /*10ec0*/  @!P0 LEA R14, P4, R21, R11, 0x2 ;  /* 0x0000000b150e8211 */ /* 0x000fe400078810ff */
[-C--:B------:R-:W-:Y:S01]  /*10ed0*/  @!P1 LEA.HI.X R7, R25, R48.reuse, R28, 0x2, P5 ;  /* 0x0000003019079211 */ /* 0x080fe200028f141c */
[----:B------:R3:W-:Y:S01]  /*10ee0*/  @!P2 ST.E.64 desc[UR40][R8.64], R136 ;  /* 0x000000880800a985 */ /* 0x0007e2000c101b28 */
[----:B------:R-:W-:-:S03]  /*10ef0*/  @!P0 LEA.HI.X R15, R21, R48, R24, 0x2, P4 ;  /* 0x00000030150f8211 */ /* 0x000fc600020f1418 */
[----:B------:R3:W-:Y:S04]  /*10f00*/  @!P3 ST.E.64 desc[UR40][R12.64], R140 ;  /* 0x0000008c0c00b985 */ /* 0x0007e8000c101b28 */
[----:B------:R3:W-:Y:S04]  /*10f10*/  @!P1 ST.E.64 desc[UR40][R6.64], R144 ;  /* 0x0000009006009985 */ /* 0x0007e8000c101b28 */
[----:B------:R3:W-:Y:S02]  /*10f20*/  @!P0 ST.E.64 desc[UR40][R14.64], R148 ;  /* 0x000000940e008985 */ /* 0x0007e4000c101b28 */
.L_x_784:
[----:B------:R-:W-:Y:S05]  /*10f30*/  BSYNC B1 ;  /* 0x0000000000017941 */ /* 0x000fea0003800000 */
.L_x_783:
[----:B------:R-:W-:-:S03]  /*10f40*/  UMOV UR4, 0xffffffff ;  /* 0xffffffff00047882 */ /* 0x000fc60000000000 */
[----:B------:R-:W-:Y:S05]  /*10f50*/  BRA.DIV UR4, `(.L_x_785) ;  /* 0x000000a204987947 */ /* 0x000fea000b800000 */
[----:B0-----:R-:W0:Y:S04]  /*10f60*/  SHFL.IDX PT, R10, R10, 0x1, 0x1c1f ;  /* 0x003c1f000a0a7f89 */ /* 0x001e2800000e0000 */
[----:B------:R-:W4:Y:S02]  /*10f70*/  SHFL.IDX PT, R3, R3, 0x1, 0x1c1f ;  /* 0x003c1f0003037f89 */ /* 0x000f2400000e0000 */
.L_x_986:
[----:B------:R-:W-:-:S13]  /*10f80*/  ISETP.GE.AND P0, PT, R20, R0, PT ;  /* 0x000000001400720c */ /* 0x000fda0003f06270 */
[----:B------:R-:W-:Y:S05]  /*10f90*/  @P0 BRA `(.L_x_781) ;  /* 0x0000001c00980947 */ /* 0x000fea0003800000 */
[----:B------:R-:W5:Y:S01]  /*10fa0*/  LDL R60, [R1+0x44] ;  /* 0x00004400013c7983 */ /* 0x000f620000100800 */
[----:B------:R-:W-:-:S03]  /*10fb0*/  ULDC UR4, c[0x0][0xac8] ;  /* 0x0002b20000047ab9 */ /* 0x000fc60000000800 */
[----:B------:R-:W4:Y:S04]  /*10fc0*/  LDL R73, [R1+0xc0] ;  /* 0x0000c00001497983 */ /* 0x000f280000100800 */
[----:B------:R-:W4:Y:S04]  /*10fd0*/  LDL R52, [R1+0x7c] ;  /* 0x00007c0001347983 */ /* 0x000f280000100800 */
[----:B------:R-:W4:Y:S04]  /*10fe0*/  LDL R41, [R1+0x70] ;  /* 0x0000700001297983 */ /* 0x000f280000100800 */
[----:B------:R-:W4:Y:S04]  /*10ff0*/  LDL R36, [R1+0x68] ;  /* 0x0000680001247983 */ /* 0x000f280000100800 */
[----:B---3--:R-:W3:Y:S04]  /*11000*/  LDL R7, [R1+0x74] ;  /* 0x0000740001077983 */ /* 0x008ee80000100800 */
[----:B------:R-:W3:Y:S04]  /*11010*/  LDL R6, [R1+0xe4] ;  /* 0x0000e40001067983 */ /* 0x000ee80000100800 */
        /* <DEDUP_REMOVED lines=19> */
[----:B-1----:R-:W3:Y:S04]  /*11150*/  LDL R48, [R1+0xf0] ;  /* 0x0000f00001307983 */ /* 0x002ee80000100800 */
        /* <DEDUP_REMOVED lines=10> */
[----:B--2---:R-:W2:Y:S01]  /*11200*/  LDL R11, [R1+0x48] ;  /* 0x00004800010b7983 */ /* 0x004ea20000100800 */
[----:B-----5:R-:W-:-:S02]  /*11210*/  ISETP.GE.AND P2, PT, R60, UR4, PT ;  /* 0x000000043c007c0c */ /* 0x020fc4000bf46270 */
[----:B----4-:R-:W-:Y:S02]  /*11220*/  ISETP.GE.AND P3, PT, R73, UR4, PT ;  /* 0x0000000449007c0c */ /* 0x010fe4000bf66270 */
[----:B------:R-:W-:Y:S01]  /*11230*/  MOV R57, R52 ;  /* 0x0000003400397202 */ /* 0x000fe20000000f00 */
[----:B------:R-:W-:Y:S02]  /*11240*/  IMAD.MOV.U32 R52, RZ, RZ, R41 ;  /* 0x000000ffff347224 */ /* 0x000fe400078e0029 */
[----:B------:R-:W-:Y:S02]  /*11250*/  IMAD.MOV.U32 R41, RZ, RZ, R36 ;  /* 0x000000ffff297224 */ /* 0x000fe400078e0024 */
[----:B---3--:R-:W-:-:S04]  /*11260*/  IMAD.MOV.U32 R56, RZ, RZ, R7 ;  /* 0x000000ffff387224 */ /* 0x008fc800078e0007 */
[----:B0-----:R-:W-:Y:S02]  /*11270*/  @!P2 IMAD.MOV.U32 R7, RZ, RZ, R10 ;  /* 0x000000ffff07a224 */ /* 0x001fe400078e000a */
[----:B------:R-:W-:Y:S02]  /*11280*/  IMAD.MOV.U32 R36, RZ, RZ, R6 ;  /* 0x000000ffff247224 */ /* 0x000fe400078e0006 */
[----:B------:R-:W-:-:S04]  /*11290*/  @!P2 IMAD.MOV.U32 R6, RZ, RZ, R3 ;  /* 0x000000ffff06a224 */ /* 0x000fc800078e0003 */
[----:B------:R-:W-:-:S04]  /*112a0*/  @!P2 IMAD.WIDE R6, R60, 0x4, R6 ;  /* 0x000000043c06a825 */ /* 0x000fc800078e0206 */
[----:B------:R-:W-:Y:S02]  /*112b0*/  IMAD.MOV.U32 R60, RZ, RZ, R57 ;  /* 0x000000ffff3c7224 */ /* 0x000fe400078e0039 */
[----:B------:R-:W-:Y:S01]  /*112c0*/  IMAD.MOV.U32 R57, RZ, RZ, R8 ;  /* 0x000000ffff397224 */ /* 0x000fe200078e0008 */
[C---:B------:R-:W-:Y:S01]  /*112d0*/  @!P3 LEA R8, P4, R73.reuse, R3, 0x2 ;  /* 0x000000034908b211 */ /* 0x040fe200078810ff */
[----:B------:R-:W-:Y:S02]  /*112e0*/  IMAD.MOV.U32 R61, RZ, RZ, R25 ;  /* 0x000000ffff3d7224 */ /* 0x000fe400078e0019 */
[----:B------:R-:W-:Y:S02]  /*112f0*/  IMAD.MOV.U32 R25, RZ, RZ, R15 ;  /* 0x000000ffff197224 */ /* 0x000fe400078e000f */
[----:B------:R-:W-:Y:S01]  /*11300*/  IMAD.MOV.U32 R15, RZ, RZ, R9 ;  /* 0x000000ffff0f7224 */ /* 0x000fe200078e0009 */
[----:B------:R-:W-:Y:S02]  /*11310*/  @!P3 LEA.HI.X R9, R73, R10, R85, 0x2, P4 ;  /* 0x0000000a4909b211 */ /* 0x000fe400020f1455 */
[----:B------:R-:W3:Y:S01]  /*11320*/  LDL R85, [R1+0x13c] ;  /* 0x00013c0001557983 */ /* 0x000ee20000100800 */
[----:B------:R-:W-:-:S03]  /*11330*/  ISETP.GE.AND P0, PT, R76, UR4, PT ;  /* 0x000000044c007c0c */ /* 0x000fc6000bf06270 */
[----:B------:R-:W4:Y:S04]  /*11340*/  LDL R73, [R1+0x138] ;  /* 0x0001380001497983 */ /* 0x000f280000100800 */
[----:B------:R-:W-:Y:S04]  /*11350*/  @!P2 ST.E.64 desc[UR40][R6.64], R26 ;  /* 0x0000001a0600a985 */ /* 0x000fe8000c101b28 */
[----:B------:R0:W-:Y:S02]  /*11360*/  @!P3 ST.E.64 desc[UR40][R8.64], R30 ;  /* 0x0000001e0800b985 */ /* 0x0001e4000c101b28 */
[----:B0-----:R-:W-:-:S02]  /*11370*/  @!P0 LEA R8, P4, R76, R3, 0x2 ;  /* 0x000000034c088211 */ /* 0x001fc400078810ff */
[----:B------:R-:W-:Y:S02]  /*11380*/  ISETP.GE.AND P1, PT, R64, UR4, PT ;  /* 0x0000000440007c0c */ /* 0x000fe4000bf26270 */
[----:B---3--:R-:W-:Y:S02]  /*11390*/  @!P0 LEA.HI.X R9, R76, R10, R85, 0x2, P4 ;  /* 0x0000000a4c098211 */ /* 0x008fe400020f1455 */
[----:B------:R-:W3:Y:S01]  /*113a0*/  LDL R85, [R1+0x134] ;  /* 0x0001340001557983 */ /* 0x000ee20000100800 */
[----:B------:R-:W-:-:S08]  /*113b0*/  ISETP.GE.AND P2, PT, R69, UR4, PT ;  /* 0x0000000445007c0c */ /* 0x000fd0000bf46270 */
[CC--:B------:R-:W-:Y:S01]  /*113c0*/  @!P1 LEA R6, P5, R64.reuse, R3.reuse, 0x2 ;  /* 0x0000000340069211 */ /* 0x0c0fe200078a10ff */
[----:B------:R-:W5:Y:S03]  /*113d0*/  LDL R76, [R1+0x90] ;  /* 0x00009000014c7983 */ /* 0x000f660000100800 */
[----:B------:R-:W-:Y:S02]  /*113e0*/  @!P1 LEA.HI.X R7, R64, R10, R72, 0x2, P5 ;  /* 0x0000000a40079211 */ /* 0x000fe400028f1448 */
[----:B------:R-:W-:Y:S01]  /*113f0*/  ISETP.GE.AND P3, PT, R81, UR4, PT ;  /* 0x0000000451007c0c */ /* 0x000fe2000bf66270 */
[----:B------:R-:W2:Y:S04]  /*11400*/  LDL R72, [R1+0x94] ;  /* 0x0000940001487983 */ /* 0x000ea80000100800 */
[----:B------:R0:W-:Y:S04]  /*11410*/  @!P1 ST.E.64 desc[UR40][R6.64], R34 ;  /* 0x0000002206009985 */ /* 0x0001e8000c101b28 */
[----:B------:R1:W-:Y:S01]  /*11420*/  @!P0 ST.E.64 desc[UR40][R8.64], R38 ;  /* 0x0000002608008985 */ /* 0x0003e2000c101b28 */
[----:B0-----:R-:W-:-:S04]  /*11430*/  @!P2 LEA R6, P5, R69, R3, 0x2 ;  /* 0x000000034506a211 */ /* 0x001fc800078a10ff */
[----:B----4-:R-:W-:Y:S02]  /*11440*/  @!P2 LEA.HI.X R7, R69, R10, R73, 0x2, P5 ;  /* 0x0000000a4507a211 */ /* 0x010fe400028f1449 */
[----:B------:R-:W4:Y:S01]  /*11450*/  LDL R73, [R1+0x130] ;  /* 0x0001300001497983 */ /* 0x000f220000100800 */
[----:B-1----:R-:W-:Y:S02]  /*11460*/  @!P3 LEA R8, P4, R81, R3, 0x2 ;  /* 0x000000035108b211 */ /* 0x002fe400078810ff */
[----:B------:R-:W-:Y:S01]  /*11470*/  ISETP.GE.AND P1, PT, R65, UR4, PT ;  /* 0x0000000441007c0c */ /* 0x000fe2000bf26270 */
[----:B------:R-:W-:Y:S01]  /*11480*/  IMAD.MOV.U32 R64, RZ, RZ, R60 ;  /* 0x000000ffff407224 */ /* 0x000fe200078e003c */
[----:B------:R0:W-:Y:S01]  /*11490*/  @!P2 ST.E.64 desc[UR40][R6.64], R42 ;  /* 0x0000002a0600a985 */ /* 0x0001e2000c101b28 */
[----:B------:R-:W-:-:S03]  /*114a0*/  ISETP.GE.AND P0, PT, R84, UR4, PT ;  /* 0x0000000454007c0c */ /* 0x000fc6000bf06270 */
[----:B------:R-:W5:Y:S01]  /*114b0*/  LDL R69, [R1+0x8c] ;  /* 0x00008c0001457983 */ /* 0x000f620000100800 */
[----:B---3--:R-:W-:-:S03]  /*114c0*/  @!P3 LEA.HI.X R9, R81, R10, R85, 0x2, P4 ;  /* 0x0000000a5109b211 */ /* 0x008fc600020f1455 */
[----:B------:R-:W3:Y:S04]  /*114d0*/  LDL R60, [R1+0x98] ;  /* 0x00009800013c7983 */ /* 0x000ee80000100800 */
[----:B------:R-:W2:Y:S01]  /*114e0*/  LDL R81, [R1+0x128] ;  /* 0x0001280001517983 */ /* 0x000ea20000100800 */
[----:B------:R-:W-:Y:S02]  /*114f0*/  ISETP.GE.AND P2, PT, R77, UR4, PT ;  /* 0x000000044d007c0c */ /* 0x000fe4000bf46270 */
[C---:B0-----:R-:W-:Y:S01]  /*11500*/  @!P1 LEA R6, P5, R65.reuse, R3, 0x2 ;  /* 0x0000000341069211 */ /* 0x041fe200078a10ff */
[----:B------:R-:W5:Y:S04]  /*11510*/  LDL R85, [R1+0x12c] ;  /* 0x00012c0001557983 */ /* 0x000f680000100800 */
[----:B------:R0:W-:Y:S01]  /*11520*/  @!P3 ST.E.64 desc[UR40][R8.64], R46 ;  /* 0x0000002e0800b985 */ /* 0x0001e2000c101b28 */
[----:B----4-:R-:W-:-:S02]  /*11530*/  @!P1 LEA.HI.X R7, R65, R10, R73, 0x2, P5 ;  /* 0x0000000a41079211 */ /* 0x010fc400028f1449 */
[-C--:B0-----:R-:W-:Y:S01]  /*11540*/  @!P0 LEA R8, P4, R84, R3.reuse, 0x2 ;  /* 0x0000000354088211 */ /* 0x081fe200078810ff */
[----:B------:R-:W4:Y:S04]  /*11550*/  LDL R73, [R1+0x88] ;  /* 0x0000880001497983 */ /* 0x000f280000100800 */
[----:B------:R0:W-:Y:S02]  /*11560*/  @!P1 ST.E.64 desc[UR40][R6.64], R4 ;  /* 0x0000000406009985 */ /* 0x0001e4000c101b28 */
[----:B0-----:R-:W-:-:S04]  /*11570*/  @!P2 LEA R4, P5, R77, R3, 0x2 ;  /* 0x000000034d04a211 */ /* 0x001fc800078a10ff */
[-C--:B--2---:R-:W-:Y:S02]  /*11580*/  @!P2 LEA.HI.X R5, R77, R10.reuse, R81, 0x2, P5 ;  /* 0x0000000a4d05a211 */ /* 0x084fe400028f1451 */
[----:B------:R-:W2:Y:S01]  /*11590*/  LDL R77, [R1+0x120] ;  /* 0x00012000014d7983 */ /* 0x000ea20000100800 */
[----:B------:R-:W-:Y:S02]  /*115a0*/  ISETP.GE.AND P1, PT, R68, UR4, PT ;  /* 0x0000000444007c0c */ /* 0x000fe4000bf26270 */
[----:B-----5:R-:W-:Y:S01]  /*115b0*/  @!P0 LEA.HI.X R9, R84, R10, R85, 0x2, P4 ;  /* 0x0000000a54098211 */ /* 0x020fe200020f1455 */
[----:B------:R-:W5:Y:S04]  /*115c0*/  LDL R81, [R1+0x124] ;  /* 0x0001240001517983 */ /* 0x000f680000100800 */
[----:B------:R-:W-:Y:S04]  /*115d0*/  @!P0 ST.E.64 desc[UR40][R8.64], R54 ;  /* 0x0000003608008985 */ /* 0x000fe8000c101b28 */
[----:B------:R0:W-:Y:S02]  /*115e0*/  @!P2 ST.E.64 desc[UR40][R4.64], R58 ;  /* 0x0000003a0400a985 */ /* 0x0001e4000c101b28 */
[----:B0-----:R-:W-:-:S04]  /*115f0*/  @!P1 LEA R4, P5, R68, R3, 0x2 ;  /* 0x0000000344049211 */ /* 0x001fc800078a10ff */
[----:B--2---:R-:W-:Y:S02]  /*11600*/  @!P1 LEA.HI.X R5, R68, R10, R77, 0x2, P5 ;  /* 0x0000000a44059211 */ /* 0x004fe400028f144d */
[----:B------:R-:W2:Y:S01]  /*11610*/  LDL R77, [R1+0x118] ;  /* 0x00011800014d7983 */ /* 0x000ea20000100800 */
[----:B------:R-:W-:Y:S02]  /*11620*/  ISETP.GE.AND P3, PT, R80, UR4, PT ;  /* 0x0000000450007c0c */ /* 0x000fe4000bf66270 */
[----:B------:R-:W-:Y:S01]  /*11630*/  ISETP.GE.AND P2, PT, R72, UR4, PT ;  /* 0x0000000448007c0c */ /* 0x000fe2000bf46270 */
[----:B------:R-:W4:Y:S10]  /*11640*/  LDL R68, [R1+0x80] ;  /* 0x0000800001447983 */ /* 0x000f340000100800 */
[----:B------:R-:W-:-:S04]  /*11650*/  @!P3 LEA R6, P4, R80, R3, 0x2 ;  /* 0x000000035006b211 */ /* 0x000fc800078810ff */
[----:B-----5:R-:W-:Y:S02]  /*11660*/  @!P3 LEA.HI.X R7, R80, R10, R81, 0x2, P4 ;  /* 0x0000000a5007b211 */ /* 0x020fe400020f1451 */
[----:B------:R-:W5:Y:S04]  /*11670*/  LDL R80, [R1+0x11c] ;  /* 0x00011c0001507983 */ /* 0x000f680000100800 */
[----:B------:R-:W-:Y:S04]  /*11680*/  @!P3 ST.E.64 desc[UR40][R6.64], R62 ;  /* 0x0000003e0600b985 */ /* 0x000fe8000c101b28 */
[----:B------:R0:W-:Y:S02]  /*11690*/  @!P1 ST.E.64 desc[UR40][R4.64], R66 ;  /* 0x0000004204009985 */ /* 0x0001e4000c101b28 */
[----:B0-----:R-:W-:-:S04]  /*116a0*/  @!P2 LEA R4, P5, R72, R3, 0x2 ;  /* 0x000000034804a211 */ /* 0x001fc800078a10ff */
[----:B--2---:R-:W-:Y:S02]  /*116b0*/  @!P2 LEA.HI.X R5, R72, R10, R77, 0x2, P5 ;  /* 0x0000000a4805a211 */ /* 0x004fe400028f144d */
[----:B------:R-:W2:Y:S01]  /*116c0*/  LDL R72, [R1+0x110] ;  /* 0x0001100001487983 */ /* 0x000ea20000100800 */
[----:B---3--:R-:W-:-:S03]  /*116d0*/  ISETP.GE.AND P0, PT, R60, UR4, PT ;  /* 0x000000043c007c0c */ /* 0x008fc6000bf06270 */
[----:B------:R-:W3:Y:S01]  /*116e0*/  LDL R77, [R1+0x114] ;  /* 0x00011400014d7983 */ /* 0x000ee20000100800 */
[----:B------:R-:W-:Y:S02]  /*116f0*/  MOV R65, R61 ;  /* 0x0000003d00417202 */ /* 0x000fe40000000f00 */
[----:B------:R-:W-:Y:S01]  /*11700*/  ISETP.GE.AND P1, PT, R69, UR4, PT ;  /* 0x0000000445007c0c */ /* 0x000fe2000bf26270 */
[----:B------:R-:W4:Y:S06]  /*11710*/  LDL R61, [R1+0x84] ;  /* 0x00008400013d7983 */ /* 0x000f2c0000100800 */
[----:B------:R-:W-:-:S04]  /*11720*/  @!P0 LEA R6, P4, R60, R3, 0x2 ;  /* 0x000000033c068211 */ /* 0x000fc800078810ff */
[----:B-----5:R-:W-:Y:S02]  /*11730*/  @!P0 LEA.HI.X R7, R60, R10, R80, 0x2, P4 ;  /* 0x0000000a3c078211 */ /* 0x020fe400020f1450 */
[----:B------:R-:W-:Y:S01]  /*11740*/  ISETP.GE.AND P3, PT, R76, UR4, PT ;  /* 0x000000044c007c0c */ /* 0x000fe2000bf66270 */
[----:B------:R-:W5:Y:S04]  /*11750*/  LDL R60, [R1+0x78] ;  /* 0x00007800013c7983 */ /* 0x000f680000100800 */
[----:B------:R-:W-:Y:S04]  /*11760*/  @!P0 ST.E.64 desc[UR40][R6.64], R70 ;  /* 0x0000004606008985 */ /* 0x000fe8000c101b28 */
[----:B------:R0:W-:Y:S02]  /*11770*/  @!P2 ST.E.64 desc[UR40][R4.64], R74 ;  /* 0x0000004a0400a985 */ /* 0x0001e4000c101b28 */
[----:B0-----:R-:W-:-:S04]  /*11780*/  @!P1 LEA R4, P5, R69, R3, 0x2 ;  /* 0x0000000345049211 */ /* 0x001fc800078a10ff */
[----:B--2---:R-:W-:Y:S02]  /*11790*/  @!P1 LEA.HI.X R5, R69, R10, R72, 0x2, P5 ;  /* 0x0000000a45059211 */ /* 0x004fe400028f1448 */
[----:B------:R-:W2:Y:S01]  /*117a0*/  LDL R72, [R1+0x108] ;  /* 0x0001080001487983 */ /* 0x000ea20000100800 */
[----:B------:R-:W-:-:S03]  /*117b0*/  @!P3 LEA R6, P4, R76, R3, 0x2 ;  /* 0x000000034c06b211 */ /* 0x000fc600078810ff */
[----:B------:R-:W5:Y:S01]  /*117c0*/  LDL R69, [R1+0x104] ;  /* 0x0001040001457983 */ /* 0x000f620000100800 */
[----:B---3--:R-:W-:-:S03]  /*117d0*/  @!P3 LEA.HI.X R7, R76, R10, R77, 0x2, P4 ;  /* 0x0000000a4c07b211 */ /* 0x008fc600020f144d */
[----:B------:R-:W3:Y:S01]  /*117e0*/  LDL R76, [R1+0x10c] ;  /* 0x00010c00014c7983 */ /* 0x000ee20000100800 */
[----:B----4-:R-:W-:-:S03]  /*117f0*/  ISETP.GE.AND P2, PT, R61, UR4, PT ;  /* 0x000000043d007c0c */ /* 0x010fc6000bf46270 */
[----:B------:R-:W-:Y:S04]  /*11800*/  @!P3 ST.E.64 desc[UR40][R6.64], R78 ;  /* 0x0000004e0600b985 */ /* 0x000fe8000c101b28 */
[----:B------:R0:W-:Y:S06]  /*11810*/  @!P1 ST.E.64 desc[UR40][R4.64], R82 ;  /* 0x0000005204009985 */ /* 0x0001ec000c101b28 */
[----:B0-----:R-:W-:-:S02]  /*11820*/  @!P2 LEA R4, P5, R61, R3, 0x2 ;  /* 0x000000033d04a211 */ /* 0x001fc400078a10ff */
[----:B------:R-:W-:Y:S02]  /*11830*/  ISETP.GE.AND P0, PT, R73, UR4, PT ;  /* 0x0000000449007c0c */ /* 0x000fe4000bf06270 */
[----:B--2---:R-:W-:Y:S02]  /*11840*/  @!P2 LEA.HI.X R5, R61, R10, R72, 0x2, P5 ;  /* 0x0000000a3d05a211 */ /* 0x004fe400028f1448 */
[----:B------:R-:W2:Y:S01]  /*11850*/  LDL R61, [R1+0xfc] ;  /* 0x0000fc00013d7983 */ /* 0x000ea20000100800 */
[----:B------:R-:W-:-:S08]  /*11860*/  ISETP.GE.AND P3, PT, R68, UR4, PT ;  /* 0x0000000444007c0c */ /* 0x000fd0000bf66270 */
[C---:B------:R-:W-:Y:S02]  /*11870*/  @!P0 LEA R6, P4, R73.reuse, R3, 0x2 ;  /* 0x0000000349068211 */ /* 0x040fe400078810ff */
[----:B------:R-:W-:Y:S02]  /*11880*/  ISETP.GE.AND P1, PT, R64, UR4, PT ;  /* 0x0000000440007c0c */ /* 0x000fe4000bf26270 */
[----:B---3--:R-:W-:-:S05]  /*11890*/  @!P0 LEA.HI.X R7, R73, R10, R76, 0x2, P4 ;  /* 0x0000000a49078211 */ /* 0x008fca00020f144c */
[----:B------:R0:W-:Y:S01]  /*118a0*/  @!P0 ST.E.64 desc[UR40][R6.64], R86 ;  /* 0x0000005606008985 */ /* 0x0001e2000c101b28 */
[----:B-----5:R-:W-:-:S03]  /*118b0*/  ISETP.GE.AND P0, PT, R60, UR4, PT ;  /* 0x000000043c007c0c */ /* 0x020fc6000bf06270 */
[----:B------:R1:W-:Y:S01]  /*118c0*/  @!P2 ST.E.64 desc[UR40][R4.64], R90 ;  /* 0x0000005a0400a985 */ /* 0x0003e2000c101b28 */
[----:B------:R-:W-:Y:S02]  /*118d0*/  ISETP.GE.AND P2, PT, R56, UR4, PT ;  /* 0x0000000438007c0c */ /* 0x000fe4000bf46270 */
[-C--:B0-----:R-:W-:Y:S02]  /*118e0*/  @!P3 LEA R6, P4, R68, R3.reuse, 0x2 ;  /* 0x000000034406b211 */ /* 0x081fe400078810ff */
[----:B-1----:R-:W-:Y:S02]  /*118f0*/  @!P1 LEA R4, P5, R64, R3, 0x2 ;  /* 0x0000000340049211 */ /* 0x002fe400078a10ff */
[-C--:B------:R-:W-:Y:S02]  /*11900*/  @!P3 LEA.HI.X R7, R68, R10.reuse, R69, 0x2, P4 ;  /* 0x0000000a4407b211 */ /* 0x080fe400020f1445 */
[----:B------:R-:W-:Y:S02]  /*11910*/  @!P1 LEA.HI.X R5, R64, R10, R65, 0x2, P5 ;  /* 0x0000000a40059211 */ /* 0x000fe400028f1441 */
[----:B------:R-:W-:Y:S01]  /*11920*/  ISETP.GE.AND P4, PT, R52, UR4, PT ;  /* 0x0000000434007c0c */ /* 0x000fe2000bf86270 */
[----:B------:R0:W-:Y:S01]  /*11930*/  @!P3 ST.E.64 desc[UR40][R6.64], R94 ;  /* 0x0000005e0600b985 */ /* 0x0001e2000c101b28 */
[----:B------:R-:W-:-:S03]  /*11940*/  ISETP.GE.AND P3, PT, R45, UR4, PT ;  /* 0x000000042d007c0c */ /* 0x000fc6000bf66270 */
[----:B------:R1:W-:Y:S01]  /*11950*/  @!P1 ST.E.64 desc[UR40][R4.64], R98 ;  /* 0x0000006204009985 */ /* 0x0003e2000c101b28 */
[-C--:B0-----:R-:W-:Y:S02]  /*11960*/  @!P0 LEA R6, P5, R60, R3.reuse, 0x2 ;  /* 0x000000033c068211 */ /* 0x081fe400078a10ff */
[----:B-1----:R-:W-:-:S04]  /*11970*/  @!P2 LEA R4, P1, R56, R3, 0x2 ;  /* 0x000000033804a211 */ /* 0x002fc800078210ff */
[-C--:B------:R-:W-:Y:S02]  /*11980*/  @!P2 LEA.HI.X R5, R56, R10.reuse, R57, 0x2, P1 ;  /* 0x0000000a3805a211 */ /* 0x080fe400008f1439 */
[----:B------:R-:W-:Y:S02]  /*11990*/  ISETP.GE.AND P1, PT, R41, UR4, PT ;  /* 0x0000000429007c0c */ /* 0x000fe4000bf26270 */
[----:B--2---:R-:W-:-:S05]  /*119a0*/  @!P0 LEA.HI.X R7, R60, R10, R61, 0x2, P5 ;  /* 0x0000000a3c078211 */ /* 0x004fca00028f143d */
[----:B------:R0:W-:Y:S04]  /*119b0*/  @!P0 ST.E.64 desc[UR40][R6.64], R102 ;  /* 0x0000006606008985 */ /* 0x0001e8000c101b28 */
[----:B------:R1:W-:Y:S01]  /*119c0*/  @!P2 ST.E.64 desc[UR40][R4.64], R106 ;  /* 0x0000006a0400a985 */ /* 0x0003e2000c101b28 */
[----:B------:R-:W-:Y:S02]  /*119d0*/  ISETP.GE.AND P2, PT, R37, UR4, PT ;  /* 0x0000000425007c0c */ /* 0x000fe4000bf46270 */
[CC--:B0-----:R-:W-:Y:S02]  /*119e0*/  @!P4 LEA R6, P0, R52.reuse, R3.reuse, 0x2 ;  /* 0x000000033406c211 */ /* 0x0c1fe400078010ff */
[----:B-1----:R-:W-:Y:S02]  /*119f0*/  @!P3 LEA R4, P5, R45, R3, 0x2 ;  /* 0x000000032d04b211 */ /* 0x002fe400078a10ff */
[----:B------:R-:W-:-:S02]  /*11a00*/  @!P4 LEA.HI.X R7, R52, R10, R53, 0x2, P0 ;  /* 0x0000000a3407c211 */ /* 0x000fc400000f1435 */
[----:B------:R-:W-:Y:S02]  /*11a10*/  ISETP.GE.AND P0, PT, R33, UR4, PT ;  /* 0x0000000421007c0c */ /* 0x000fe4000bf06270 */
[----:B------:R-:W-:Y:S01]  /*11a20*/  @!P3 LEA.HI.X R5, R45, R10, R48, 0x2, P5 ;  /* 0x0000000a2d05b211 */ /* 0x000fe200028f1430 */
[----:B------:R0:W-:Y:S04]  /*11a30*/  @!P4 ST.E.64 desc[UR40][R6.64], R110 ;  /* 0x0000006e0600c985 */ /* 0x0001e8000c101b28 */
[----:B------:R1:W-:Y:S01]  /*11a40*/  @!P3 ST.E.64 desc[UR40][R4.64], R114 ;  /* 0x000000720400b985 */ /* 0x0003e2000c101b28 */
[----:B------:R-:W-:Y:S02]  /*11a50*/  ISETP.GE.AND P3, PT, R29, UR4, PT ;  /* 0x000000041d007c0c */ /* 0x000fe4000bf66270 */
[----:B0-----:R-:W-:-:S02]  /*11a60*/  @!P1 LEA R6, P4, R41, R3, 0x2 ;  /* 0x0000000329069211 */ /* 0x001fc400078810ff */
[-C--:B-1----:R-:W-:Y:S02]  /*11a70*/  @!P2 LEA R4, P5, R37, R3.reuse, 0x2 ;  /* 0x000000032504a211 */ /* 0x082fe400078a10ff */
[-C--:B------:R-:W-:Y:S02]  /*11a80*/  @!P1 LEA.HI.X R7, R41, R10.reuse, R44, 0x2, P4 ;  /* 0x0000000a29079211 */ /* 0x080fe400020f142c */
[----:B------:R-:W-:Y:S02]  /*11a90*/  @!P0 LEA R8, P4, R33, R3, 0x2 ;  /* 0x0000000321088211 */ /* 0x000fe400078810ff */
[-C--:B------:R-:W-:Y:S01]  /*11aa0*/  @!P2 LEA.HI.X R5, R37, R10.reuse, R40, 0x2, P5 ;  /* 0x0000000a2505a211 */ /* 0x080fe200028f1428 */
[----:B------:R-:W-:Y:S01]  /*11ab0*/  @!P1 ST.E.64 desc[UR40][R6.64], R118 ;  /* 0x0000007606009985 */ /* 0x000fe2000c101b28 */
[----:B------:R-:W-:Y:S02]  /*11ac0*/  ISETP.GE.AND P1, PT, R25, UR4, PT ;  /* 0x0000000419007c0c */ /* 0x000fe4000bf26270 */
[----:B------:R-:W-:-:S02]  /*11ad0*/  @!P0 LEA.HI.X R9, R33, R10, R36, 0x2, P4 ;  /* 0x0000000a21098211 */ /* 0x000fc400020f1424 */
[----:B------:R-:W-:Y:S01]  /*11ae0*/  ISETP.GE.AND P4, PT, R12, UR4, PT ;  /* 0x000000040c007c0c */ /* 0x000fe2000bf86270 */
[----:B------:R0:W-:Y:S01]  /*11af0*/  @!P2 ST.E.64 desc[UR40][R4.64], R122 ;  /* 0x0000007a0400a985 */ /* 0x0001e2000c101b28 */
[----:B------:R-:W-:-:S03]  /*11b00*/  ISETP.GE.AND P2, PT, R21, UR4, PT ;  /* 0x0000000415007c0c */ /* 0x000fc6000bf46270 */
[----:B------:R1:W-:Y:S01]  /*11b10*/  @!P0 ST.E.64 desc[UR40][R8.64], R126 ;  /* 0x0000007e08008985 */ /* 0x0003e2000c101b28 */
[----:B------:R-:W-:Y:S02]  /*11b20*/  ISETP.GE.AND P0, PT, R14, UR4, PT ;  /* 0x000000040e007c0c */ /* 0x000fe4000bf06270 */
[----:B0-----:R-:W-:-:S04]  /*11b30*/  @!P3 LEA R4, P5, R29, R3, 0x2 ;  /* 0x000000031d04b211 */ /* 0x001fc800078a10ff */
[----:B------:R-:W-:Y:S02]  /*11b40*/  @!P3 LEA.HI.X R5, R29, R10, R32, 0x2, P5 ;  /* 0x0000000a1d05b211 */ /* 0x000fe400028f1420 */
[----:B------:R-:W-:-:S03]  /*11b50*/  @!P1 LEA R6, P5, R25, R3, 0x2 ;  /* 0x0000000319069211 */ /* 0x000fc600078a10ff */
[----:B------:R0:W-:Y:S01]  /*11b60*/  @!P3 ST.E.64 desc[UR40][R4.64], R130 ;  /* 0x000000820400b985 */ /* 0x0001e2000c101b28 */
[----:B------:R-:W-:Y:S02]  /*11b70*/  @!P1 LEA.HI.X R7, R25, R10, R28, 0x2, P5 ;  /* 0x0000000a19079211 */ /* 0x000fe400028f141c */
[-C--:B-1----:R-:W-:Y:S02]  /*11b80*/  @!P2 LEA R8, P5, R21, R3.reuse, 0x2 ;  /* 0x000000031508a211 */ /* 0x082fe400078a10ff */
[----:B0-----:R-:W-:-:S04]  /*11b90*/  @!P4 LEA R4, P3, R12, R3, 0x2 ;  /* 0x000000030c04c211 */ /* 0x001fc800078610ff */
[-C--:B------:R-:W-:Y:S02]  /*11ba0*/  @!P4 LEA.HI.X R5, R12, R10.reuse, R13, 0x2, P3 ;  /* 0x0000000a0c05c211 */ /* 0x080fe400018f140d */
[C---:B------:R-:W-:Y:S02]  /*11bb0*/  @!P0 LEA R12, P3, R14.reuse, R3, 0x2 ;  /* 0x000000030e0c8211 */ /* 0x040fe400078610ff */
[-C--:B------:R-:W-:Y:S02]  /*11bc0*/  @!P2 LEA.HI.X R9, R21, R10.reuse, R24, 0x2, P5 ;  /* 0x0000000a1509a211 */ /* 0x080fe400028f1418 */
[----:B------:R-:W-:Y:S01]  /*11bd0*/  @!P0 LEA.HI.X R13, R14, R10, R15, 0x2, P3 ;  /* 0x0000000a0e0d8211 */ /* 0x000fe200018f140f */
[----:B------:R0:W-:Y:S04]  /*11be0*/  @!P1 ST.E.64 desc[UR40][R6.64], R134 ;  /* 0x0000008606009985 */ /* 0x0001e8000c101b28 */
[----:B------:R0:W-:Y:S04]  /*11bf0*/  @!P4 ST.E.64 desc[UR40][R4.64], R138 ;  /* 0x0000008a0400c985 */ /* 0x0001e8000c101b28 */
[----:B------:R0:W-:Y:S04]  /*11c00*/  @!P2 ST.E.64 desc[UR40][R8.64], R142 ;  /* 0x0000008e0800a985 */ /* 0x0001e8000c101b28 */
[----:B------:R0:W-:Y:S01]  /*11c10*/  @!P0 ST.E.64 desc[UR40][R12.64], R146 ;  /* 0x000000920c008985 */ /* 0x0001e2000c101b28 */
[----:B------:R-:W-:-:S13]  /*11c20*/  ISETP.GE.AND P0, PT, R11, UR4, PT ;  /* 0x000000040b007c0c */ /* 0x000fda000bf06270 */
[----:B0-----:R-:W-:Y:S05]  /*11c30*/  @P0 BRA `(.L_x_781) ;  /* 0x0000001000700947 */ /* 0x001fea0003800000 */
[----:B------:R-:W2:Y:S01]  /*11c40*/  LDL R14, [R1+0xcc] ;  /* 0x0000cc00010e7983 */ /* 0x000ea20000100800 */
[----:B------:R-:W-:-:S04]  /*11c50*/  LEA R4, P0, R11, R3, 0x2 ;  /* 0x000000030b047211 */ /* 0x000fc800078010ff */
[----:B--2---:R-:W-:-:S05]  /*11c60*/  LEA.HI.X R5, R11, R10, R14, 0x2, P0 ;  /* 0x0000000a0b057211 */ /* 0x004fca00000f140e */
[----:B------:R0:W-:Y:S01]  /*11c70*/  ST.E.64 desc[UR40][R4.64], R150 ;  /* 0x0000009604007985 */ /* 0x0001e2000c101b28 */
[----:B------:R-:W-:Y:S05]  /*11c80*/  BRA `(.L_x_781) ;  /* 0x00000010005c7947 */ /* 0x000fea0003800000 */
.L_x_768:
[----:B------:R-:W3:Y:S01]  /*11c90*/  LDL.LU R6, [R1+0x30] ;  /* 0x0000300001067983 */ /* 0x000ee20000300800 */
[----:B------:R-:W-:Y:S01]  /*11ca0*/  ULDC.64 UR6, c[0x0][0xc08] ;  /* 0x0003020000067ab9 */ /* 0x000fe20000000a00 */
[----:B------:R-:W-:Y:S02]  /*11cb0*/  ULDC.64 UR4, c[0x0][0xc00] ;  /* 0x0003000000047ab9 */ /* 0x000fe40000000a00 */
[----:B------:R-:W2:Y:S04]  /*11cc0*/  LDL.LU R0, [R1+0x34] ;  /* 0x0000340001007983 */ /* 0x000ea80000300800 */
[----:B------:R-:W4:Y:S01]  /*11cd0*/  LDL R8, [R1+0x28] ;  /* 0x0000280001087983 */ /* 0x000f220000100800 */
[----:B------:R-:W-:Y:S01]  /*11ce0*/  ISETP.NE.U32.AND P1, PT, RZ, UR6, PT ;  /* 0x00000006ff007c0c */ /* 0x000fe2000bf25070 */
[----:B------:R-:W-:Y:S01]  /*11cf0*/  IMAD.MOV.U32 R3, RZ, RZ, RZ ;  /* 0x000000ffff037224 */ /* 0x000fe200078e00ff */
[----:B------:R-:W-:-:S02]  /*11d00*/  ISETP.NE.U32.AND P0, PT, RZ, UR4, PT ;  /* 0x00000004ff007c0c */ /* 0x000fc4000bf05070 */
[----:B------:R-:W-:Y:S02]  /*11d10*/  ISETP.NE.AND.EX P1, PT, RZ, UR7, PT, P1 ;  /* 0x00000007ff007c0c */ /* 0x000fe4000bf25310 */
[----:B------:R-:W-:Y:S02]  /*11d20*/  ISETP.NE.AND.EX P0, PT, RZ, UR5, PT, P0 ;  /* 0x00000005ff007c0c */ /* 0x000fe4000bf05300 */
[----:B---3--:R-:W-:Y:S01]  /*11d30*/  IADD3 R4, P2, R6, UR4, RZ ;  /* 0x0000000406047c10 */ /* 0x008fe2000ff5e0ff */
[----:B------:R-:W-:-:S03]  /*11d40*/  ULDC UR4, c[0x0][0xa88] ;  /* 0x0002a20000047ab9 */ /* 0x000fc60000000800 */
[----:B--2---:R-:W-:-:S05]  /*11d50*/  IADD3.X R5, R0, UR5, RZ, P2, !PT ;  /* 0x0000000500057c10 */ /* 0x004fca00097fe4ff */
[----:B------:R-:W-:Y:S01]  /*11d60*/  @P1 IADD3 R6, P2, R6, UR6, RZ ;  /* 0x0000000606061c10 */ /* 0x000fe2000ff5e0ff */
[----:B------:R-:W-:Y:S01]  /*11d70*/  IMAD.U32 R21, RZ, RZ, UR4 ;  /* 0x00000004ff157e24 */ /* 0x000fe2000f8e00ff */
[----:B------:R2:W5:Y:S02]  /*11d80*/  @P0 LDG.E R3, desc[UR40][R4.64] ;  /* 0x0000002804030981 */ /* 0x000564000c1e1900 */
[----:B------:R-:W-:-:S05]  /*11d90*/  @P1 IADD3.X R7, R0, UR7, RZ, P2, !PT ;  /* 0x0000000700071c10 */ /* 0x000fca00097fe4ff */
[----:B------:R2:W5:Y:S01]  /*11da0*/  @P1 LDG.E R21, desc[UR40][R6.64] ;  /* 0x0000002806151981 */ /* 0x000562000c1e1900 */
[----:B----4-:R-:W-:Y:S01]  /*11db0*/  ISETP.NE.AND P2, PT, R8, RZ, PT ;  /* 0x000000ff0800720c */ /* 0x010fe20003f45270 */
[----:B------:R-:W3:-:S12]  /*11dc0*/  S2R R0, SR_TID.X ;  /* 0x0000000000007919 */ /* 0x000ed80000002100 */
[----:B------:R-:W4:Y:S01]  /*11dd0*/  @!P2 LDC R8, c[0x0][0xad4] ;  /* 0x0002b500ff08ab82 */ /* 0x000f220000000800 */
[----:B---3--:R-:W-:Y:S01]  /*11de0*/  VIADD R30, R0, 0xffffff80 ;  /* 0xffffff80001e7836 */ /* 0x008fe20000000000 */
[----:B----4-:R2:W-:Y:S01]  /*11df0*/  @!P2 STL [R1+0x28], R8 ;  /* 0x000028080100a387 */ /* 0x0105e20000100800 */
[----:B------:R-:W-:-:S03]  /*11e00*/  ISETP.GT.AND P2, PT, R8, 0x1, PT ;  /* 0x000000010800780c */ /* 0x000fc60003f44270 */
[----:B------:R-:W-:Y:S01]  /*11e10*/  ISETP.GT.AND P3, PT, R30, 0x7f, PT ;  /* 0x0000007f1e00780c */ /* 0x000fe20003f64270 */
[----:B------:R-:W-:-:S12]  /*11e20*/  @P1 BRA `(.L_x_786) ;  /* 0x0000000000101947 */ /* 0x000fd80003800000 */
[----:B------:R-:W-:Y:S05]  /*11e30*/  @!P0 BRA `(.L_x_786) ;  /* 0x00000000000c8947 */ /* 0x000fea0003800000 */
[----:B------:R-:W3:Y:S04]  /*11e40*/  LDG.E R0, desc[UR40][R4.64] ;  /* 0x0000002804007981 */ /* 0x000ee8000c1e1900 */
[----:B-----5:R-:W3:Y:S02]  /*11e50*/  LDG.E R21, desc[UR40][R4.64+0x4] ;  /* 0x0000042804157981 */ /* 0x020ee4000c1e1900 */
[----:B---3--:R-:W-:-:S07]  /*11e60*/  IMAD.IADD R21, R21, 0x1, -R0 ;  /* 0x0000000115157824 */ /* 0x008fce00078e0a00 */
.L_x_786:
[----:B--2---:R-:W2:Y:S04]  /*11e70*/  LDL.LU R4, [R1+0x2c] ;  /* 0x00002c0001047983 */ /* 0x004ea80000300800 */
[----:B------:R-:W3:Y:S01]  /*11e80*/  LDL.LU R0, [R1+0xc4] ;  /* 0x0000c40001007983 */ /* 0x000ee20000300800 */
[----:B------:R-:W-:Y:S01]  /*11e90*/  BSSY B1, `(.L_x_787) ;  /* 0x0000039000017945 */ /* 0x000fe20003800000 */
[----:B-----5:R-:W-:Y:S02]  /*11ea0*/  SHF.R.S32.HI R24, RZ, 0x1f, R3 ;  /* 0x0000001fff187819 */ /* 0x020fe40000011403 */
[----:B--2---:R-:W-:Y:S02]  /*11eb0*/  SEL R31, R4, RZ, !P0 ;  /* 0x000000ff041f7207 */ /* 0x004fe40004000000 */
[----:B---3--:R-:W-:Y:S01]  /*11ec0*/  SEL R26, R0, RZ, !P0 ;  /* 0x000000ff001a7207 */ /* 0x008fe20004000000 */
[----:B------:R-:W-:Y:S06]  /*11ed0*/  @P3 BRA `(.L_x_788) ;  /* 0x0000000000d03947 */ /* 0x000fec0003800000 */
[----:B------:R-:W2:Y:S01]  /*11ee0*/  LDL R4, [R1+0x3c] ;  /* 0x00003c0001047983 */ /* 0x000ea20000100800 */
[----:B------:R-:W3:Y:S01]  /*11ef0*/  LDC R28, c[0x0][0xbe8] ;  /* 0x0002fa00ff1c7b82 */ /* 0x000ee20000000800 */
[----:B------:R-:W2:Y:S02]  /*11f00*/  S2R R0, SR_TID.X ;  /* 0x0000000000007919 */ /* 0x000ea40000002100 */
[----:B--2---:R-:W-:Y:S02]  /*11f10*/  IMAD R0, R4, 0x80, R0 ;  /* 0x0000008004007824 */ /* 0x004fe400078e0200 */
[----:B---3--:R-:W-:Y:S02]  /*11f20*/  IMAD R4, R21, R28, RZ ;  /* 0x0000001c15047224 */ /* 0x008fe400078e02ff */
[----:B------:R-:W-:-:S05]  /*11f30*/  VIADD R33, R0, 0xffffff80 ;  /* 0xffffff8000217836 */ /* 0x000fca0000000000 */
[----:B------:R-:W-:-:S13]  /*11f40*/  ISETP.GE.AND P0, PT, R33, R4, PT ;  /* 0x000000042100720c */ /* 0x000fda0003f06270 */
[----:B------:R-:W-:Y:S05]  /*11f50*/  @P0 BRA `(.L_x_788) ;  /* 0x0000000000b00947 */ /* 0x000fea0003800000 */
[----:B------:R-:W2:Y:S01]  /*11f60*/  LDL.LU R32, [R1+0x40] ;  /* 0x0000400001207983 */ /* 0x000ea20000300800 */
[----:B------:R-:W-:Y:S01]  /*11f70*/  IMAD.MOV.U32 R20, RZ, RZ, 0x9b8 ;  /* 0x000009b8ff147424 */ /* 0x000fe200078e00ff */
[----:B------:R-:W-:Y:S01]  /*11f80*/  ISETP.GT.AND P0, PT, R8, 0x1, PT ;  /* 0x000000010800780c */ /* 0x000fe20003f04270 */
[----:B------:R-:W3:Y:S01]  /*11f90*/  LDC.64 R10, c[0x0][0xba8] ;  /* 0x0002ea00ff0a7b82 */ /* 0x000ee20000000a00 */
[----:B------:R-:W-:Y:S01]  /*11fa0*/  ISETP.NE.AND P1, PT, R28, 0x1, PT ;  /* 0x000000011c00780c */ /* 0x000fe20003f25270 */
[----:B------:R-:W-:Y:S01]  /*11fb0*/  IMAD.MOV.U32 R25, RZ, RZ, R33 ;  /* 0x000000ffff197224 */ /* 0x000fe200078e0021 */
[----:B------:R-:W-:-:S05]  /*11fc0*/  SEL R20, R20, 0x978, P0 ;  /* 0x0000097814147807 */ /* 0x000fca0000000000 */
[----:B------:R-:W4:Y:S08]  /*11fd0*/  LDC.64 R4, c[0x0][R20+0x220] ;  /* 0x0000880014047b82 */ /* 0x000f300000000a00 */
[----:B------:R-:W5:Y:S08]  /*11fe0*/  LDC.64 R12, c[0x0][R20+0x218] ;  /* 0x00008600140c7b82 */ /* 0x000f700000000a00 */
[----:B------:R-:W0:Y:S08]  /*11ff0*/  LDC.64 R6, c[0x0][R20+0x228] ;  /* 0x00008a0014067b82 */ /* 0x000e300000000a00 */
[----:B------:R-:W1:Y:S08]  /*12000*/  @P1 LDC R0, c[0x0][0xbec] ;  /* 0x0002fb00ff001b82 */ /* 0x000e700000000800 */
[----:B------:R-:W0:Y:S08]  /*12010*/  LDC.64 R8, c[0x0][R20+0x210] ;  /* 0x0000840014087b82 */ /* 0x000e300000000a00 */
[----:B------:R-:W0:Y:S01]  /*12020*/  @P1 LDC R29, c[0x0][0xbf0] ;  /* 0x0002fc00ff1d1b82 */ /* 0x000e220000000800 */
[----:B-1----:R-:W-:-:S07]  /*12030*/  @P1 IMAD.HI.U32 R0, R33, R0, RZ ;  /* 0x0000000021001227 */ /* 0x002fce00078e00ff */
[----:B---3--:R-:W1:Y:S01]  /*12040*/  @!P0 LDC R10, c[0x0][0xb50] ;  /* 0x0002d400ff0a8b82 */ /* 0x008e620000000800 */
[-C--:B----4-:R-:W-:Y:S02]  /*12050*/  IMAD R5, R5, R31.reuse, RZ ;  /* 0x0000001f05057224 */ /* 0x090fe400078e02ff */
[----:B------:R-:W-:-:S05]  /*12060*/  IMAD.WIDE.U32 R14, R4, R31, RZ ;  /* 0x0000001f040e7225 */ /* 0x000fca00078e00ff */
[----:B------:R-:W3:Y:S01]  /*12070*/  @!P0 LDC R11, c[0x0][0xb54] ;  /* 0x0002d500ff0b8b82 */ /* 0x000ee20000000800 */
[-C--:B-----5:R-:W-:Y:S02]  /*12080*/  IMAD R27, R13, R205.reuse, RZ ;  /* 0x000000cd0d1b7224 */ /* 0x0a0fe400078e02ff */
[----:B------:R-:W-:Y:S01]  /*12090*/  IMAD.WIDE.U32 R12, R12, R205, RZ ;  /* 0x000000cd0c0c7225 */ /* 0x000fe200078e00ff */
[----:B0-----:R-:W-:-:S03]  /*120a0*/  @P1 SHF.R.U32.HI R25, RZ, R29, R0 ;  /* 0x0000001dff191219 */ /* 0x001fc60000011600 */
[----:B------:R-:W-:Y:S01]  /*120b0*/  IMAD R29, R4, R26, R5 ;  /* 0x0000001a041d7224 */ /* 0x000fe200078e0205 */
[----:B------:R-:W-:Y:S01]  /*120c0*/  IADD3 R12, P1, P3, R14, R12, R3 ;  /* 0x0000000c0e0c7210 */ /* 0x000fe20007b3e003 */
[----:B------:R-:W-:Y:S02]  /*120d0*/  IMAD.IADD R27, R13, 0x1, R27 ;  /* 0x000000010d1b7824 */ /* 0x000fe400078e021b */
[----:B------:R-:W-:Y:S02]  /*120e0*/  IMAD.MOV R0, RZ, RZ, -R25 ;  /* 0x000000ffff007224 */ /* 0x000fe400078e0a19 */
[----:B------:R-:W-:Y:S01]  /*120f0*/  IMAD.IADD R29, R15, 0x1, R29 ;  /* 0x000000010f1d7824 */ /* 0x000fe200078e021d */
[----:B--2---:R-:W-:-:S05]  /*12100*/  SEL R5, R32, RZ, P0 ;  /* 0x000000ff20057207 */ /* 0x004fca0000000000 */
[-C--:B------:R-:W-:Y:S02]  /*12110*/  IMAD R13, R7, R5.reuse, RZ ;  /* 0x00000005070d7224 */ /* 0x080fe400078e02ff */
[----:B------:R-:W-:-:S04]  /*12120*/  IMAD.WIDE.U32 R6, R6, R5, RZ ;  /* 0x0000000506067225 */ /* 0x000fc800078e00ff */
[----:B------:R-:W-:Y:S01]  /*12130*/  IMAD R5, R28, R0, R33 ;  /* 0x000000001c057224 */ /* 0x000fe200078e0221 */
[----:B------:R-:W-:Y:S01]  /*12140*/  IADD3.X R0, R29, R27, R24, P1, P3 ;  /* 0x0000001b1d007210 */ /* 0x000fe20000fe6418 */
[----:B------:R-:W-:Y:S01]  /*12150*/  IMAD.IADD R13, R7, 0x1, R13 ;  /* 0x00000001070d7824 */ /* 0x000fe200078e020d */
[----:B------:R-:W-:Y:S02]  /*12160*/  IADD3 R6, P0, P1, R25, R12, R6 ;  /* 0x0000000c19067210 */ /* 0x000fe4000791e006 */
[----:B------:R-:W-:-:S04]  /*12170*/  SHF.R.S32.HI R25, RZ, 0x1f, R25 ;  /* 0x0000001fff197819 */ /* 0x000fc80000011419 */
[----:B------:R-:W-:Y:S01]  /*12180*/  IADD3.X R7, R25, R0, R13, P0, P1 ;  /* 0x0000000019077210 */ /* 0x000fe200007e240d */
[-C--:B------:R-:W-:Y:S01]  /*12190*/  IMAD R0, R9, R5.reuse, RZ ;  /* 0x0000000509007224 */ /* 0x080fe200078e02ff */
[----:B------:R-:W-:Y:S01]  /*121a0*/  SHF.R.S32.HI R13, RZ, 0x1f, R5 ;  /* 0x0000001fff0d7819 */ /* 0x000fe20000011405 */
[----:B------:R-:W-:-:S04]  /*121b0*/  IMAD.WIDE.U32 R6, R8, R5, R6 ;  /* 0x0000000508067225 */ /* 0x000fc800078e0006 */
[----:B------:R-:W-:Y:S01]  /*121c0*/  IMAD R13, R8, R13, R0 ;  /* 0x0000000d080d7224 */ /* 0x000fe200078e0200 */
[----:B-1----:R-:W-:Y:S01]  /*121d0*/  LEA R10, P0, R6, R10, 0x2 ;  /* 0x0000000a060a7211 */ /* 0x002fe200078010ff */
[----:B------:R-:W-:-:S03]  /*121e0*/  IMAD.MOV.U32 R5, RZ, RZ, -0x800000 ;  /* 0xff800000ff057424 */ /* 0x000fc600078e00ff */
[----:B------:R-:W-:-:S04]  /*121f0*/  IADD3 R0, R7, R13, RZ ;  /* 0x0000000d07007210 */ /* 0x000fc80007ffe0ff */
[----:B---3--:R-:W-:-:S05]  /*12200*/  LEA.HI.X R11, R6, R11, R0, 0x2, P0 ;  /* 0x0000000b060b7211 */ /* 0x008fca00000f1400 */
[----:B------:R2:W-:Y:S02]  /*12210*/  STG.E desc[UR40][R10.64], R5 ;  /* 0x000000050a007986 */ /* 0x0005e4000c101928 */
.L_x_788:
[----:B------:R-:W-:Y:S05]  /*12220*/  BSYNC B1 ;  /* 0x0000000000017941 */ /* 0x000fea0003800000 */
.L_x_787:
[----:B------:R-:W-:Y:S05]  /*12230*/  @P2 BRA `(.L_x_781) ;  /* 0x0000000800f02947 */ /* 0x000fea0003800000 */
[----:B------:R-:W3:Y:S01]  /*12240*/  LDL R25, [R1+0x3c] ;  /* 0x00003c0001197983 */ /* 0x000ee20000100800 */
[----:B------:R-:W4:Y:S01]  /*12250*/  LDC R8, c[0x0][0xbe8] ;  /* 0x0002fa00ff087b82 */ /* 0x000f220000000800 */
[----:B--2---:R-:W-:Y:S01]  /*12260*/  SHF.R.S32.HI R5, RZ, 0x1f, R30 ;  /* 0x0000001fff057819 */ /* 0x004fe2000001141e */
[----:B------:R-:W-:Y:S01]  /*12270*/  ULDC.64 UR4, c[0x0][0xaa0] ;  /* 0x0002a80000047ab9 */ /* 0x000fe20000000a00 */
[----:B------:R-:W-:Y:S01]  /*12280*/  ULDC.64 UR6, c[0x0][0xaf0] ;  /* 0x0002bc0000067ab9 */ /* 0x000fe20000000a00 */
[----:B------:R-:W-:Y:S01]  /*12290*/  IMAD R0, R24, UR4, RZ ;  /* 0x0000000418007c24 */ /* 0x000fe2000f8e02ff */
[----:B------:R-:W-:Y:S01]  /*122a0*/  LEA.HI R6, R5, R30, RZ, 0x3 ;  /* 0x0000001e05067211 */ /* 0x000fe200078f18ff */
[----:B------:R-:W-:-:S03]  /*122b0*/  IMAD.WIDE.U32 R4, R3, UR4, RZ ;  /* 0x0000000403047c25 */ /* 0x000fc6000f8e00ff */
[----:B------:R-:W-:Y:S01]  /*122c0*/  LOP3.LUT R9, R6, 0xfffffff8, RZ, 0xc0, !PT ;  /* 0xfffffff806097812 */ /* 0x000fe200078ec0ff */
[----:B------:R-:W-:Y:S01]  /*122d0*/  IMAD R7, R3, UR5, R0 ;  /* 0x0000000503077c24 */ /* 0x000fe2000f8e0200 */
[----:B------:R-:W-:Y:S01]  /*122e0*/  SHF.R.S32.HI R24, RZ, 0x3, R6 ;  /* 0x00000003ff187819 */ /* 0x000fe20000011406 */
[----:B------:R-:W-:Y:S01]  /*122f0*/  ULDC.64 UR4, c[0x0][0xae8] ;  /* 0x0002ba0000047ab9 */ /* 0x000fe20000000a00 */
[----:B------:R-:W-:Y:S02]  /*12300*/  IMAD R6, R26, UR6, RZ ;  /* 0x000000061a067c24 */ /* 0x000fe4000f8e02ff */
[----:B------:R-:W-:Y:S02]  /*12310*/  IMAD.IADD R9, R30, 0x1, -R9 ;  /* 0x000000011e097824 */ /* 0x000fe400078e0a09 */
[----:B------:R-:W-:Y:S02]  /*12320*/  IMAD.IADD R5, R5, 0x1, R7 ;  /* 0x0000000105057824 */ /* 0x000fe400078e0207 */
[----:B------:R-:W-:-:S02]  /*12330*/  IMAD R0, R9, 0x20, R24 ;  /* 0x0000002009007824 */ /* 0x000fc400078e0218 */
[----:B------:R-:W-:Y:S01]  /*12340*/  IMAD.WIDE.U32 R4, R205, UR4, R4 ;  /* 0x00000004cd047c25 */ /* 0x000fe2000f8e0004 */
[----:B----4-:R-:W-:-:S03]  /*12350*/  ISETP.NE.AND P0, PT, R8, 0x1, PT ;  /* 0x000000010800780c */ /* 0x010fc60003f05270 */
[----:B------:R-:W-:Y:S01]  /*12360*/  IMAD R5, R205, UR5, R5 ;  /* 0x00000005cd057c24 */ /* 0x000fe2000f8e0205 */
[----:B------:R-:W-:Y:S01]  /*12370*/  ULDC.64 UR4, c[0x0][0xae0] ;  /* 0x0002b80000047ab9 */ /* 0x000fe20000000a00 */
[C---:B------:R-:W-:Y:S02]  /*12380*/  IMAD R7, R31.reuse, UR7, R6 ;  /* 0x000000071f077c24 */ /* 0x040fe4000f8e0206 */
[----:B------:R-:W-:-:S04]  /*12390*/  IMAD.WIDE.U32 R4, R31, UR6, R4 ;  /* 0x000000061f047c25 */ /* 0x000fc8000f8e0004 */
[----:B------:R-:W-:Y:S02]  /*123a0*/  IMAD.IADD R5, R5, 0x1, R7 ;  /* 0x0000000105057824 */ /* 0x000fe400078e0207 */
[----:B------:R-:W2:Y:S08]  /*123b0*/  @P0 LDC R10, c[0x0][0xbec] ;  /* 0x0002fb00ff0a0b82 */ /* 0x000eb00000000800 */
[----:B------:R-:W4:Y:S01]  /*123c0*/  @P0 LDC R11, c[0x0][0xbf0] ;  /* 0x0002fc00ff0b0b82 */ /* 0x000f220000000800 */
[----:B---3--:R-:W-:-:S04]  /*123d0*/  IMAD R9, R25, 0x80, R0 ;  /* 0x0000008019097824 */ /* 0x008fc800078e0200 */
[----:B--2---:R-:W-:-:S04]  /*123e0*/  @P0 IMAD.HI.U32 R0, R9, R10, RZ ;  /* 0x0000000a09000227 */ /* 0x004fc800078e00ff */
[----:B------:R-:W-:Y:S01]  /*123f0*/  IMAD.MOV.U32 R3, RZ, RZ, R9 ;  /* 0x000000ffff037224 */ /* 0x000fe200078e0009 */
[----:B----4-:R-:W-:-:S04]  /*12400*/  @P0 SHF.R.U32.HI R3, RZ, R11, R0 ;  /* 0x0000000bff030219 */ /* 0x010fc80000011600 */
[--C-:B------:R-:W-:Y:S01]  /*12410*/  SHF.R.S32.HI R0, RZ, 0x1f, R3.reuse ;  /* 0x0000001fff007819 */ /* 0x100fe20000011403 */
[----:B------:R-:W-:Y:S02]  /*12420*/  IMAD.MOV R6, RZ, RZ, -R3 ;  /* 0x000000ffff067224 */ /* 0x000fe400078e0a03 */
[----:B------:R-:W-:-:S04]  /*12430*/  IMAD.WIDE.U32 R4, R3, UR4, R4 ;  /* 0x0000000403047c25 */ /* 0x000fc8000f8e0004 */
        /* <DEDUP_REMOVED lines=12> */
[----:B------:R-:W-:-:S04]  /*12500*/  UMOV UR4, 0xffffffff ;  /* 0xffffffff00047882 */ /* 0x000fc80000000000 */
[----:B------:R-:W-:Y:S01]  /*12510*/  LEA.HI.X R20, R4, UR5, R5, 0x1, P0 ;  /* 0x0000000504147c11 */ /* 0x000fe200080f0c05 */
[----:B------:R-:W-:Y:S06]  /*12520*/  BRA.DIV UR4, `(.L_x_789) ;  /* 0x0000008e04707947 */ /* 0x000fec000b800000 */
[----:B------:R2:W3:Y:S04]  /*12530*/  SHFL.IDX PT, R0, R20, RZ, 0x181f ;  /* 0x00181fff14007589 */ /* 0x0004e800000e0000 */
[----:B------:R2:W4:Y:S02]  /*12540*/  SHFL.IDX PT, R14, R3, RZ, 0x181f ;  /* 0x00181fff030e7589 */ /* 0x00052400000e0000 */
.L_x_989:
[----:B------:R-:W-:Y:S01]  /*12550*/  IMAD R21, R21, R8, RZ ;  /* 0x0000000815157224 */ /* 0x000fe200078e02ff */
[----:B------:R-:W-:Y:S01]  /*12560*/  BSSY B1, `(.L_x_790) ;  /* 0x000001f000017945 */ /* 0x000fe20003800000 */
[----:B------:R-:W-:-:S05]  /*12570*/  IMAD R24, R25, 0x80, R24 ;  /* 0x0000008019187824 */ /* 0x000fca00078e0218 */
[----:B------:R-:W-:-:S13]  /*12580*/  ISETP.GE.AND P0, PT, R24, R21, PT ;  /* 0x000000151800720c */ /* 0x000fda0003f06270 */
[----:B------:R-:W-:Y:S05]  /*12590*/  @P0 BRA `(.L_x_791) ;  /* 0x00000000006c0947 */ /* 0x000fea0003800000 */
[C---:B------:R-:W-:Y:S01]  /*125a0*/  VIADD R10, R211.reuse, 0x40 ;  /* 0x00000040d30a7836 */ /* 0x040fe20000000000 */
[----:B------:R-:W-:Y:S01]  /*125b0*/  ULDC UR4, c[0x0][0xac8] ;  /* 0x0002b20000047ab9 */ /* 0x000fe20000000800 */
[C---:B------:R-:W-:Y:S01]  /*125c0*/  IADD3 R15, R211.reuse, 0x80, RZ ;  /* 0x00000080d30f7810 */ /* 0x040fe20007ffe0ff */
[C---:B------:R-:W-:Y:S01]  /*125d0*/  VIADD R12, R211.reuse, 0xc0 ;  /* 0x000000c0d30c7836 */ /* 0x040fe20000000000 */
[C---:B------:R-:W-:Y:S01]  /*125e0*/  ISETP.GE.AND P3, PT, R211.reuse, UR4, PT ;  /* 0x00000004d3007c0c */ /* 0x040fe2000bf66270 */
[C---:B------:R-:W-:Y:S01]  /*125f0*/  VIADD R11, R211.reuse, 0x40 ;  /* 0x00000040d30b7836 */ /* 0x040fe20000000000 */
[----:B------:R-:W-:Y:S01]  /*12600*/  ISETP.GE.AND P2, PT, R10, UR4, PT ;  /* 0x000000040a007c0c */ /* 0x000fe2000bf46270 */
[----:B------:R-:W-:Y:S01]  /*12610*/  VIADD R25, R211, 0x80 ;  /* 0x00000080d3197836 */ /* 0x000fe20000000000 */
[----:B------:R-:W-:Y:S01]  /*12620*/  ISETP.GE.AND P1, PT, R15, UR4, PT ;  /* 0x000000040f007c0c */ /* 0x000fe2000bf26270 */
[----:B------:R-:W-:Y:S01]  /*12630*/  VIADD R13, R211, 0xc0 ;  /* 0x000000c0d30d7836 */ /* 0x000fe20000000000 */
[----:B------:R-:W-:-:S02]  /*12640*/  ISETP.GE.AND P0, PT, R12, UR4, PT ;  /* 0x000000040c007c0c */ /* 0x000fc4000bf06270 */
[----:B------:R-:W-:Y:S02]  /*12650*/  SHF.R.S32.HI R9, RZ, 0x1f, R211 ;  /* 0x0000001fff097819 */ /* 0x000fe400000114d3 */
[----:B------:R-:W-:Y:S02]  /*12660*/  SHF.R.S32.HI R11, RZ, 0x1f, R11 ;  /* 0x0000001fff0b7819 */ /* 0x000fe4000001140b */
[----:B------:R-:W-:Y:S02]  /*12670*/  SHF.R.S32.HI R25, RZ, 0x1f, R25 ;  /* 0x0000001fff197819 */ /* 0x000fe40000011419 */
[CC--:B----4-:R-:W-:Y:S02]  /*12680*/  @!P3 LEA R4, P5, R211.reuse, R14.reuse, 0x1 ;  /* 0x0000000ed304b211 */ /* 0x0d0fe400078a08ff */
[----:B------:R-:W-:Y:S02]  /*12690*/  @!P2 LEA R6, P4, R10, R14, 0x1 ;  /* 0x0000000e0a06a211 */ /* 0x000fe400078808ff */
[----:B---3--:R-:W-:-:S02]  /*126a0*/  @!P3 LEA.HI.X R5, R211, R0, R9, 0x1, P5 ;  /* 0x00000000d305b211 */ /* 0x008fc400028f0c09 */
[C---:B------:R-:W-:Y:S02]  /*126b0*/  @!P1 LEA R8, P5, R15.reuse, R14, 0x1 ;  /* 0x0000000e0f089211 */ /* 0x040fe400078a08ff */
[----:B------:R-:W-:Y:S01]  /*126c0*/  @!P2 LEA.HI.X R7, R10, R0, R11, 0x1, P4 ;  /* 0x000000000a07a211 */ /* 0x000fe200020f0c0b */
[----:B------:R3:W-:Y:S01]  /*126d0*/  @!P3 ST.E.128 desc[UR40][R4.64], RZ ;  /* 0x000000ff0400b985 */ /* 0x0007e2000c101d28 */
[----:B------:R-:W-:Y:S02]  /*126e0*/  SHF.R.S32.HI R13, RZ, 0x1f, R13 ;  /* 0x0000001fff0d7819 */ /* 0x000fe4000001140d */
[C---:B------:R-:W-:Y:S01]  /*126f0*/  @!P0 LEA R10, P4, R12.reuse, R14, 0x1 ;  /* 0x0000000e0c0a8211 */ /* 0x040fe200078808ff */
[----:B------:R3:W-:Y:S01]  /*12700*/  @!P2 ST.E.128 desc[UR40][R6.64], RZ ;  /* 0x000000ff0600a985 */ /* 0x0007e2000c101d28 */
[-C--:B------:R-:W-:Y:S02]  /*12710*/  @!P1 LEA.HI.X R9, R15, R0.reuse, R25, 0x1, P5 ;  /* 0x000000000f099211 */ /* 0x080fe400028f0c19 */
[----:B------:R-:W-:-:S03]  /*12720*/  @!P0 LEA.HI.X R11, R12, R0, R13, 0x1, P4 ;  /* 0x000000000c0b8211 */ /* 0x000fc600020f0c0d */
[----:B------:R3:W-:Y:S04]  /*12730*/  @!P1 ST.E.128 desc[UR40][R8.64], RZ ;  /* 0x000000ff08009985 */ /* 0x0007e8000c101d28 */
[----:B------:R3:W-:Y:S02]  /*12740*/  @!P0 ST.E.128 desc[UR40][R10.64], RZ ;  /* 0x000000ff0a008985 */ /* 0x0007e4000c101d28 */
.L_x_791:
[----:B------:R-:W-:Y:S05]  /*12750*/  BSYNC B1 ;  /* 0x0000000000017941 */ /* 0x000fea0003800000 */
.L_x_790:
[----:B------:R-:W-:-:S03]  /*12760*/  UMOV UR4, 0xffffffff ;  /* 0xffffffff00047882 */ /* 0x000fc60000000000 */
[----:B------:R-:W-:Y:S05]  /*12770*/  BRA.DIV UR4, `(.L_x_792) ;  /* 0x0000008e04107947 */ /* 0x000fea000b800000 */
[----:B---3--:R3:W0:Y:S04]  /*12780*/  SHFL.IDX PT, R0, R20, 0x1, 0x181f ;  /* 0x00381f0014007f89 */ /* 0x00862800000e0000 */
[----:B----4-:R3:W4:Y:S02]  /*12790*/  SHFL.IDX PT, R14, R3, 0x1, 0x181f ;  /* 0x00381f00030e7f89 */ /* 0x01072400000e0000 */
.L_x_993:
[----:B------:R-:W-:Y:S01]  /*127a0*/  VIADD R4, R24, 0x20 ;  /* 0x0000002018047836 */ /* 0x000fe20000000000 */
        /* <DEDUP_REMOVED lines=17> */
[CC--:B----4-:R-:W-:Y:S02]  /*128c0*/  @!P3 LEA R4, P5, R211.reuse, R14.reuse, 0x1 ;  /* 0x0000000ed304b211 */ /* 0x0d0fe400078a08ff */
[----:B------:R-:W-:Y:S02]  /*128d0*/  @!P2 LEA R6, P4, R10, R14, 0x1 ;  /* 0x0000000e0a06a211 */ /* 0x000fe400078808ff */
[----:B0-----:R-:W-:Y:S02]  /*128e0*/  @!P3 LEA.HI.X R5, R211, R0, R8, 0x1, P5 ;  /* 0x00000000d305b211 */ /* 0x001fe400028f0c08 */
[----:B------:R-:W-:-:S02]  /*128f0*/  @!P1 LEA R8, P5, R15, R14, 0x1 ;  /* 0x0000000e0f089211 */ /* 0x000fc400078a08ff */
        /* <DEDUP_REMOVED lines=9> */
.L_x_794:
[----:B------:R-:W-:Y:S05]  /*12990*/  BSYNC B1 ;  /* 0x0000000000017941 */ /* 0x000fea0003800000 */
.L_x_793:
[----:B------:R-:W-:-:S03]  /*129a0*/  UMOV UR4, 0xffffffff ;  /* 0xffffffff00047882 */ /* 0x000fc60000000000 */
[----:B------:R-:W-:Y:S05]  /*129b0*/  BRA.DIV UR4, `(.L_x_795) ;  /* 0x0000008a04c87947 */ /* 0x000fea000b800000 */
[----:B0-----:R0:W0:Y:S04]  /*129c0*/  SHFL.IDX PT, R0, R20, 0x2, 0x181f ;  /* 0x00581f0014007f89 */ /* 0x00102800000e0000 */
[----:B----4-:R4:W0:Y:S02]  /*129d0*/  SHFL.IDX PT, R14, R3, 0x2, 0x181f ;  /* 0x00581f00030e7f89 */ /* 0x01082400000e0000 */
.L_x_997:
[----:B------:R-:W-:Y:S01]  /*129e0*/  VIADD R4, R24, 0x40 ;  /* 0x0000004018047836 */ /* 0x000fe20000000000 */
[----:B------:R-:W-:Y:S04]  /*129f0*/  BSSY B1, `(.L_x_796) ;  /* 0x000001e000017945 */ /* 0x000fe80003800000 */
[----:B------:R-:W-:-:S13]  /*12a00*/  ISETP.GE.AND P0, PT, R4, R21, PT ;  /* 0x000000150400720c */ /* 0x000fda0003f06270 */
[----:B------:R-:W-:Y:S05]  /*12a10*/  @P0 BRA `(.L_x_797) ;  /* 0x00000000006c0947 */ /* 0x000fea0003800000 */
[C---:B------:R-:W-:Y:S01]  /*12a20*/  IADD3 R10, R211.reuse, 0x40, RZ ;  /* 0x00000040d30a7810 */ /* 0x040fe20007ffe0ff */
        /* <DEDUP_REMOVED lines=13> */
[CC--:B0-----:R-:W-:Y:S02]  /*12b00*/  @!P3 LEA R4, P5, R211.reuse, R14.reuse, 0x1 ;  /* 0x0000000ed304b211 */ /* 0x0c1fe400078a08ff */
[----:B------:R-:W-:Y:S02]  /*12b10*/  @!P2 LEA R6, P4, R10, R14, 0x1 ;  /* 0x0000000e0a06a211 */ /* 0x000fe400078808ff */
[----:B------:R-:W-:Y:S02]  /*12b20*/  @!P3 LEA.HI.X R5, R211, R0, R8, 0x1, P5 ;  /* 0x00000000d305b211 */ /* 0x000fe400028f0c08 */
        /* <DEDUP_REMOVED lines=10> */
.L_x_797:
[----:B------:R-:W-:Y:S05]  /*12bd0*/  BSYNC B1 ;  /* 0x0000000000017941 */ /* 0x000fea0003800000 */
.L_x_796:
[----:B------:R-:W-:-:S03]  /*12be0*/  UMOV UR4, 0xffffffff ;  /* 0xffffffff00047882 */ /* 0x000fc60000000000 */
[----:B------:R-:W-:Y:S05]  /*12bf0*/  BRA.DIV UR4, `(.L_x_798) ;  /* 0x0000008a04807947 */ /* 0x000fea000b800000 */
[----:B0-----:R0:W0:Y:S04]  /*12c00*/  SHFL.IDX PT, R0, R20, 0x3, 0x181f ;  /* 0x00781f0014007f89 */ /* 0x00102800000e0000 */
[----:B------:R0:W0:Y:S02]  /*12c10*/  SHFL.IDX PT, R14, R3, 0x3, 0x181f ;  /* 0x00781f00030e7f89 */ /* 0x00002400000e0000 */
.L_x_1001:
[----:B0-234-:R-:W-:-:S05]  /*12c20*/  VIADD R3, R24, 0x60 ;  /* 0x0000006018037836 */ /* 0x01dfca0000000000 */
        /* <DEDUP_REMOVED lines=16> */
[CC--:B------:R-:W-:Y:S02]  /*12d30*/  @!P3 LEA R4, P5, R211.reuse, R14.reuse, 0x1 ;  /* 0x0000000ed304b211 */ /* 0x0c0fe400078a08ff */
        /* <DEDUP_REMOVED lines=12> */
.L_x_781:
[----:B------:R-:W-:Y:S05]  /*12e00*/  BSYNC B0 ;  /* 0x0000000000007941 */ /* 0x000fea0003800000 */
.L_x_767:
[----:B------:R-:W-:Y:S02]  /*12e10*/  ULDC UR4, c[0x0][0xc3c] ;  /* 0x00030f0000047ab9 */ /* 0x000fe40000000800 */
[----:B-1----:R-:W-:-:S13]  /*12e20*/  ISETP.GE.AND P0, PT, R51, UR4, PT ;  /* 0x0000000433007c0c */ /* 0x002fda000bf06270 */
[----:B------:R-:W-:Y:S05]  /*12e30*/  @!P0 BRA `(.L_x_799) ;  /* 0xfffffee800908947 */ /* 0x000fea000383ffff */
[----:B------:R-:W-:Y:S05]  /*12e40*/  BRA `(.L_x_643) ;  /* 0x0000007000007947 */ /* 0x000fea0003800000 */
.L_x_641:
[----:B------:R-:W-:-:S08]  /*12e50*/  NOP ;  /* 0x0000000000007918 */ /* 0x000fd00000000000 */
[----:B------:R-:W0:-:S00]  /*12e60*/  USETMAXREG.DEALLOC.CTAPOOL 0x28 ;  /* 0x00000028000079c8 */ /* 0x000e0000080e0500 */
[----:B0-----:R-:W2:Y:S01]  /*12e70*/  LDL.LU R3, [R1] ;  /* 0x0000000001037983 */ /* 0x001ea20000300800 */
[----:B------:R-:W-:Y:S02]  /*12e80*/  LOP3.LUT R2, R2, 0x3, RZ, 0xc0, !PT ;  /* 0x0000000302027812 */ /* 0x000fe400078ec0ff */
[----:B------:R-:W-:-:S04]  /*12e90*/  MOV R6, RZ ;  /* 0x000000ff00067202 */ /* 0x000fc80000000f00 */
[----:B------:R-:W0:Y:S02]  /*12ea0*/  SHFL.IDX PT, R2, R2, RZ, 0x1f ;  /* 0x00001fff02027589 */ /* 0x000e2400000e0000 */
[----:B0-----:R-:W-:Y:S02]  /*12eb0*/  ISETP.NE.AND P0, PT, R2, RZ, PT ;  /* 0x000000ff0200720c */ /* 0x001fe40003f05270 */
[----:B--2---:R-:W-:-:S11]  /*12ec0*/  LOP3.LUT R3, R3, 0xffffff7f, RZ, 0xc0, !PT ;  /* 0xffffff7f03037812 */ /* 0x004fd600078ec0ff */
[----:B------:R-:W-:-:S05]  /*12ed0*/  @P0 LOP3.LUT R3, R3, 0x80, RZ, 0xfc, !PT ;  /* 0x0000008003030812 */ /* 0x000fca00078efcff */
[----:B------:R0:W-:Y:S01]  /*12ee0*/  STL [R1], R3 ;  /* 0x0000000301007387 */ /* 0x0001e20000100800 */
[----:B------:R-:W-:Y:S05]  /*12ef0*/  @!P0 BRA `(.L_x_800) ;  /* 0x00000000001c8947 */ /* 0x000fea0003800000 */
[----:B------:R-:W1:Y:S08]  /*12f00*/  S2UR UR5, SR_CgaCtaId ;  /* 0x00000000000579c3 */ /* 0x000e700000008800 */
[----:B------:R-:W-:Y:S06]  /*12f10*/  BAR.SYNC.DEFER_BLOCKING 0x5, 0x180 ;  /* 0x0146000000007b1d */ /* 0x000fec0000010000 */
[----:B------:R-:W-:-:S02]  /*12f20*/  UMOV UR4, 0x400 ;  /* 0x0000040000047882 */ /* 0x000fc40000000000 */
[----:B-1----:R-:W-:-:S09]  /*12f30*/  ULEA UR4, UR5, UR4, 0x18 ;  /* 0x0000000405047291 */ /* 0x002fd2000f8ec03f */
[----:B------:R-:W1:Y:S01]  /*12f40*/  LDS.128 R16, [UR4+0x228d0] ;  /* 0x0228d004ff107984 */ /* 0x000e620008000c00 */
[----:B------:R-:W-:Y:S06]  /*12f50*/  BAR.ARV 0x4, 0x180 ;  /* 0x0106000000007b1d */ /* 0x000fec0000002000 */
[----:B------:R-:W-:Y:S05]  /*12f60*/  BRA `(.L_x_801) ;  /* 0x0000000800947947 */ /* 0x000fea0003800000 */
.L_x_800:
[----:B------:R-:W-:Y:S01]  /*12f70*/  LOP3.LUT R7, R0, 0x1f, RZ, 0xc0, !PT ;  /* 0x0000001f00077812 */ /* 0x000fe200078ec0ff */
[----:B------:R-:W-:Y:S01]  /*12f80*/  ULDC UR4, c[0x0][0xc3c] ;  /* 0x00030f0000047ab9 */ /* 0x000fe20000000800 */
[----:B------:R-:W-:Y:S01]  /*12f90*/  IMAD.MOV.U32 R9, RZ, RZ, RZ ;  /* 0x000000ffff097224 */ /* 0x000fe200078e00ff */
[----:B------:R-:W1:Y:S01]  /*12fa0*/  S2UR UR6, SR_CTAID.X ;  /* 0x00000000000679c3 */ /* 0x000e620000002500 */
[----:B------:R-:W-:Y:S01]  /*12fb0*/  ISETP.NE.AND P0, PT, R7, 0x1f, PT ;  /* 0x0000001f0700780c */ /* 0x000fe20003f05270 */
[----:B------:R-:W-:-:S03]  /*12fc0*/  ULDC UR5, c[0x0][0xc38] ;  /* 0x00030e0000057ab9 */ /* 0x000fc60000000800 */
[----:B------:R-:W-:-:S13]  /*12fd0*/  ISETP.GE.OR P1, PT, R7, UR4, !P0 ;  /* 0x0000000407007c0c */ /* 0x000fda000c726670 */
[----:B------:R-:W2:Y:S08]  /*12fe0*/  @!P1 LDC.64 R4, c[0x0][0xc80] ;  /* 0x00032000ff049b82 */ /* 0x000eb00000000a00 */
[----:B0-----:R-:W0:Y:S01]  /*12ff0*/  @!P1 LDC.64 R2, c[0x0][0xc78] ;  /* 0x00031e00ff029b82 */ /* 0x001e220000000a00 */
[----:B--2---:R-:W-:-:S05]  /*13000*/  @!P1 IMAD.WIDE.U32 R4, R7, 0x4, R4 ;  /* 0x0000000407049825 */ /* 0x004fca00078e0004 */
[----:B------:R-:W2:Y:S01]  /*13010*/  @!P1 LDG.E R6, desc[UR40][R4.64] ;  /* 0x0000002804069981 */ /* 0x000ea2000c1e1900 */
[----:B0-----:R-:W-:-:S05]  /*13020*/  @!P1 IMAD.WIDE.U32 R2, R7, 0x4, R2 ;  /* 0x0000000407029825 */ /* 0x001fca00078e0002 */
[----:B------:R-:W2:Y:S01]  /*13030*/  @!P1 LDG.E R9, desc[UR40][R2.64] ;  /* 0x0000002802099981 */ /* 0x000ea2000c1e1900 */
[C---:B------:R-:W-:Y:S02]  /*13040*/  ISETP.NE.AND P1, PT, R7.reuse, RZ, PT ;  /* 0x000000ff0700720c */ /* 0x040fe40003f25270 */
[C---:B------:R-:W-:Y:S02]  /*13050*/  ISETP.GE.U32.AND P2, PT, R7.reuse, 0x2, PT ;  /* 0x000000020700780c */ /* 0x040fe40003f46070 */
[C---:B------:R-:W-:Y:S02]  /*13060*/  ISETP.GE.U32.AND P3, PT, R7.reuse, 0x4, PT ;  /* 0x000000040700780c */ /* 0x040fe40003f66070 */
[C---:B------:R-:W-:Y:S02]  /*13070*/  ISETP.GE.U32.AND P4, PT, R7.reuse, 0x8, PT ;  /* 0x000000080700780c */ /* 0x040fe40003f86070 */
[----:B------:R-:W-:Y:S01]  /*13080*/  ISETP.GE.U32.AND P5, PT, R7, 0x10, PT ;  /* 0x000000100700780c */ /* 0x000fe20003fa6070 */
[----:B------:R-:W-:Y:S01]  /*13090*/  UMOV UR4, URZ ;  /* 0x0000003f00047c82 */ /* 0x000fe20008000000 */
        /* <DEDUP_REMOVED lines=17> */
[----:B0-----:R-:W-:-:S05]  /*131b0*/  IMAD R8, R8, UR5, RZ ;  /* 0x0000000508087c24 */ /* 0x001fca000f8e02ff */
[----:B-1----:R-:W-:Y:S01]  /*131c0*/  ISETP.GT.AND P6, PT, R8, UR6, PT ;  /* 0x0000000608007c0c */ /* 0x002fe2000bfc4270 */
[----:B------:R-:W-:-:S12]  /*131d0*/  IMAD.MOV.U32 R3, RZ, RZ, R8 ;  /* 0x000000ffff037224 */ /* 0x000fd800078e0008 */
[----:B------:R-:W-:Y:S05]  /*131e0*/  @P6 BRA `(.L_x_802) ;  /* 0x0000000000a06947 */ /* 0x000fea0003800000 */
[----:B------:R-:W-:Y:S01]  /*131f0*/  IMAD.MOV.U32 R8, RZ, RZ, R3 ;  /* 0x000000ffff087224 */ /* 0x000fe200078e0003 */
[----:B------:R-:W-:Y:S01]  /*13200*/  UMOV UR4, URZ ;  /* 0x0000003f00047c82 */ /* 0x000fe20008000000 */
[----:B------:R-:W-:-:S05]  /*13210*/  ULDC UR5, c[0x0][0xc38] ;  /* 0x00030e0000057ab9 */ /* 0x000fca0000000800 */
.L_x_804:
[----:B------:R-:W0:Y:S01]  /*13220*/  LDC R2, c[0x0][0xc3c] ;  /* 0x00030f00ff027b82 */ /* 0x000e220000000800 */
[----:B------:R-:W-:Y:S01]  /*13230*/  UIADD3 UR4, UR4, 0x1f, URZ ;  /* 0x0000001f04047890 */ /* 0x000fe2000fffe03f */
[----:B------:R-:W-:Y:S02]  /*13240*/  ULDC UR7, c[0x0][0xc3c] ;  /* 0x00030f0000077ab9 */ /* 0x000fe40000000800 */
[----:B------:R-:W-:-:S03]  /*13250*/  IMAD.U32 R19, RZ, RZ, UR7 ;  /* 0x00000007ff137e24 */ /* 0x000fc6000f8e00ff */
        /* <DEDUP_REMOVED lines=14> */
[----:B0-----:R-:W-:-:S04]  /*13340*/  SEL R10, R10, RZ, P1 ;  /* 0x000000ff0a0a7207 */ /* 0x001fc80000800000 */
[----:B------:R-:W-:-:S05]  /*13350*/  IADD3 R10, R13, R10, RZ ;  /* 0x0000000a0d0a7210 */ /* 0x000fca0007ffe0ff */
        /* <DEDUP_REMOVED lines=17> */
.L_x_802:
        /* <DEDUP_REMOVED lines=18> */
.L_x_805:
[----:B-1----:R-:W-:Y:S01]  /*13590*/  IMAD R16, R16, UR5, R11 ;  /* 0x0000000510107c24 */ /* 0x002fe2000f8e020b */
[----:B0-----:R-:W-:Y:S01]  /*135a0*/  IABS R5, R9 ;  /* 0x0000000900057213 */ /* 0x001fe20000000000 */
[----:B------:R-:W-:Y:S01]  /*135b0*/  IMAD.MOV.U32 R11, RZ, RZ, R12 ;  /* 0x000000ffff0b7224 */ /* 0x000fe200078e000c */
[----:B------:R-:W-:Y:S01]  /*135c0*/  IABS R12, R6 ;  /* 0x00000006000c7213 */ /* 0x000fe20000000000 */
[----:B------:R-:W-:Y:S01]  /*135d0*/  IMAD.MOV.U32 R2, RZ, RZ, RZ ;  /* 0x000000ffff027224 */ /* 0x000fe200078e00ff */
[----:B------:R-:W-:Y:S01]  /*135e0*/  IADD3 R17, -R16, UR6, RZ ;  /* 0x0000000610117c10 */ /* 0x000fe2000fffe1ff */
[----:B------:R-:W-:Y:S01]  /*135f0*/  IMAD R11, R11, R4, RZ ;  /* 0x000000040b0b7224 */ /* 0x000fe200078e02ff */
[----:B------:R-:W-:Y:S01]  /*13600*/  IADD3 R12, RZ, -R12, RZ ;  /* 0x8000000cff0c7210 */ /* 0x000fe20007ffe0ff */
[----:B------:R-:W0:Y:S01]  /*13610*/  I2F.RP R8, R5 ;  /* 0x0000000500087306 */ /* 0x000e220000209400 */
[----:B------:R-:W-:Y:S01]  /*13620*/  IABS R10, R17 ;  /* 0x00000011000a7213 */ /* 0x000fe20000000000 */
[----:B------:R-:W-:-:S04]  /*13630*/  IMAD.HI.U32 R2, R3, R11, R2 ;  /* 0x0000000b03027227 */ /* 0x000fc800078e0002 */
[----:B------:R-:W-:Y:S02]  /*13640*/  IMAD.MOV.U32 R3, RZ, RZ, R10 ;  /* 0x000000ffff037224 */ /* 0x000fe400078e000a */
[----:B------:R-:W-:Y:S02]  /*13650*/  IMAD.MOV.U32 R10, RZ, RZ, R12 ;  /* 0x000000ffff0a7224 */ /* 0x000fe400078e000c */
[----:B------:R-:W-:-:S04]  /*13660*/  IMAD.HI.U32 R2, R2, R3, RZ ;  /* 0x0000000302027227 */ /* 0x000fc800078e00ff */
[----:B------:R-:W-:Y:S01]  /*13670*/  IMAD R3, R2, R10, R3 ;  /* 0x0000000a02037224 */ /* 0x000fe200078e0203 */
[----:B0-----:R-:W0:Y:S01]  /*13680*/  MUFU.RCP R8, R8 ;  /* 0x0000000800087308 */ /* 0x001e220000001000 */
[----:B------:R-:W-:-:S03]  /*13690*/  VIADD R19, R19, UR4 ;  /* 0x0000000413137c36 */ /* 0x000fc60008000000 */
[----:B------:R-:W-:-:S13]  /*136a0*/  ISETP.GT.U32.AND P1, PT, R4, R3, PT ;  /* 0x000000030400720c */ /* 0x000fda0003f24070 */
[----:B------:R-:W-:Y:S02]  /*136b0*/  @!P1 IMAD.IADD R3, R3, 0x1, -R4 ;  /* 0x0000000103039824 */ /* 0x000fe400078e0a04 */
[----:B0-----:R-:W-:Y:S02]  /*136c0*/  VIADD R10, R8, 0xffffffe ;  /* 0x0ffffffe080a7836 */ /* 0x001fe40000000000 */
[----:B------:R-:W-:Y:S01]  /*136d0*/  @!P1 VIADD R2, R2, 0x1 ;  /* 0x0000000102029836 */ /* 0x000fe20000000000 */
[----:B------:R-:W-:Y:S02]  /*136e0*/  ISETP.GE.U32.AND P0, PT, R3, R4, PT ;  /* 0x000000040300720c */ /* 0x000fe40003f06070 */
[----:B------:R-:W-:Y:S01]  /*136f0*/  LOP3.LUT R4, R17, R6, RZ, 0x3c, !PT ;  /* 0x0000000611047212 */ /* 0x000fe200078e3cff */
[----:B------:R0:W1:Y:S01]  /*13700*/  F2I.FTZ.U32.TRUNC.NTZ R3, R10 ;  /* 0x0000000a00037305 */ /* 0x000062000021f000 */
[----:B------:R-:W-:Y:S02]  /*13710*/  ISETP.NE.AND P1, PT, R6, RZ, PT ;  /* 0x000000ff0600720c */ /* 0x000fe40003f25270 */
[----:B------:R-:W-:-:S02]  /*13720*/  ISETP.GE.AND P2, PT, R4, RZ, PT ;  /* 0x000000ff0400720c */ /* 0x000fc40003f46270 */
[----:B0-----:R-:W-:-:S05]  /*13730*/  IABS R10, R9 ;  /* 0x00000009000a7213 */ /* 0x001fca0000000000 */
[----:B------:R-:W-:-:S04]  /*13740*/  @P0 VIADD R2, R2, 0x1 ;  /* 0x0000000102020836 */ /* 0x000fc80000000000 */
[----:B------:R-:W-:Y:S02]  /*13750*/  IMAD.MOV.U32 R8, RZ, RZ, R2 ;  /* 0x000000ffff087224 */ /* 0x000fe400078e0002 */
[----:B-1----:R-:W-:Y:S02]  /*13760*/  IMAD.MOV R2, RZ, RZ, -R3 ;  /* 0x000000ffff027224 */ /* 0x002fe400078e0a03 */
[----:B------:R-:W-:Y:S01]  /*13770*/  @!P2 IMAD.MOV R8, RZ, RZ, -R8 ;  /* 0x000000ffff08a224 */ /* 0x000fe200078e0a08 */
[----:B------:R-:W-:Y:S01]  /*13780*/  @!P1 LOP3.LUT R8, RZ, R6, RZ, 0x33, !PT ;  /* 0x00000006ff089212 */ /* 0x000fe200078e33ff */
[----:B------:R-:W-:Y:S02]  /*13790*/  IMAD R11, R2, R5, RZ ;  /* 0x00000005020b7224 */ /* 0x000fe400078e02ff */
[----:B------:R-:W-:Y:S01]  /*137a0*/  IMAD.MOV.U32 R2, RZ, RZ, RZ ;  /* 0x000000ffff027224 */ /* 0x000fe200078e00ff */
[----:B------:R-:W-:Y:S01]  /*137b0*/  IABS R4, R8 ;  /* 0x0000000800047213 */ /* 0x000fe20000000000 */
[----:B------:R-:W-:-:S02]  /*137c0*/  IMAD.MOV R10, RZ, RZ, -R10 ;  /* 0x000000ffff0a7224 */ /* 0x000fc400078e0a0a */
[----:B------:R-:W-:-:S04]  /*137d0*/  IMAD.HI.U32 R2, R3, R11, R2 ;  /* 0x0000000b03027227 */ /* 0x000fc800078e0002 */
[----:B------:R-:W-:Y:S01]  /*137e0*/  IMAD.MOV.U32 R3, RZ, RZ, R4 ;  /* 0x000000ffff037224 */ /* 0x000fe200078e0004 */
[----:B------:R-:W-:Y:S01]  /*137f0*/  MOV R4, R10 ;  /* 0x0000000a00047202 */ /* 0x000fe20000000f00 */
[----:B------:R-:W-:Y:S02]  /*13800*/  IMAD R6, R6, R8, RZ ;  /* 0x0000000806067224 */ /* 0x000fe400078e02ff */
[----:B------:R-:W-:-:S04]  /*13810*/  IMAD.HI.U32 R2, R2, R3, RZ ;  /* 0x0000000302027227 */ /* 0x000fc800078e00ff */
[----:B------:R-:W-:Y:S01]  /*13820*/  IMAD R4, R2, R4, R3 ;  /* 0x0000000402047224 */ /* 0x000fe200078e0203 */
[----:B------:R-:W-:Y:S01]  /*13830*/  LOP3.LUT R3, R8, R9, RZ, 0x3c, !PT ;  /* 0x0000000908037212 */ /* 0x000fe200078e3cff */
[----:B------:R-:W-:-:S03]  /*13840*/  IMAD.IADD R17, R17, 0x1, -R6 ;  /* 0x0000000111117824 */ /* 0x000fc600078e0a06 */
[----:B------:R-:W-:Y:S02]  /*13850*/  ISETP.GT.U32.AND P1, PT, R5, R4, PT ;  /* 0x000000040500720c */ /* 0x000fe40003f24070 */
[----:B------:R-:W-:-:S11]  /*13860*/  ISETP.GE.AND P2, PT, R3, RZ, PT ;  /* 0x000000ff0300720c */ /* 0x000fd60003f46270 */
[----:B------:R-:W-:Y:S02]  /*13870*/  @!P1 IMAD.IADD R4, R4, 0x1, -R5 ;  /* 0x0000000104049824 */ /* 0x000fe400078e0a05 */
[----:B------:R-:W-:Y:S01]  /*13880*/  @!P1 VIADD R2, R2, 0x1 ;  /* 0x0000000102029836 */ /* 0x000fe20000000000 */
[----:B------:R-:W-:Y:S02]  /*13890*/  ISETP.NE.AND P1, PT, R9, RZ, PT ;  /* 0x000000ff0900720c */ /* 0x000fe40003f25270 */
[----:B------:R-:W-:-:S13]  /*138a0*/  ISETP.GE.U32.AND P0, PT, R4, R5, PT ;  /* 0x000000050400720c */ /* 0x000fda0003f06070 */
[----:B------:R-:W-:-:S04]  /*138b0*/  @P0 VIADD R2, R2, 0x1 ;  /* 0x0000000102020836 */ /* 0x000fc80000000000 */
[----:B------:R-:W-:Y:S01]  /*138c0*/  @!P2 IMAD.MOV R2, RZ, RZ, -R2 ;  /* 0x000000ffff02a224 */ /* 0x000fe200078e0a02 */
[----:B------:R-:W-:-:S05]  /*138d0*/  @!P1 LOP3.LUT R2, RZ, R9, RZ, 0x33, !PT ;  /* 0x00000009ff029212 */ /* 0x000fca00078e33ff */
[----:B------:R-:W-:-:S04]  /*138e0*/  IMAD.MOV R18, RZ, RZ, -R2 ;  /* 0x000000ffff127224 */ /* 0x000fc800078e0a02 */
[C---:B------:R-:W-:Y:S02]  /*138f0*/  IMAD R18, R9.reuse, R18, R8 ;  /* 0x0000001209127224 */ /* 0x040fe400078e0208 */
[----:B------:R-:W-:-:S04]  /*13900*/  IMAD R9, R9, 0x1000000, R2 ;  /* 0x0100000009097824 */ /* 0x000fc800078e0202 */
[----:B------:R-:W-:Y:S01]  /*13910*/  IMAD R18, R18, 0x10000, R9 ;  /* 0x0001000012127824 */ /* 0x000fe200078e0209 */
[----:B------:R-:W-:Y:S06]  /*13920*/  BRA `(.L_x_806) ;  /* 0x00000000000c7947 */ /* 0x000fec0003800000 */
.L_x_803:
[----:B------:R-:W-:Y:S02]  /*13930*/  IMAD.MOV.U32 R17, RZ, RZ, RZ ;  /* 0x000000ffff117224 */ /* 0x000fe400078e00ff */
[----:B------:R-:W-:Y:S02]  /*13940*/  IMAD.U32 R16, RZ, RZ, UR6 ;  /* 0x00000006ff107e24 */ /* 0x000fe4000f8e00ff */
[----:B------:R-:W-:-:S07]  /*13950*/  IMAD.MOV.U32 R18, RZ, RZ, RZ ;  /* 0x000000ffff127224 */ /* 0x000fce00078e00ff */
.L_x_806:
[----:B------:R-:W-:-:S13]  /*13960*/  ISETP.NE.AND P0, PT, R7, RZ, PT ;  /* 0x000000ff0700720c */ /* 0x000fda0003f05270 */
[----:B------:R-:W0:Y:S01]  /*13970*/  @!P0 S2R R3, SR_CgaCtaId ;  /* 0x0000000000038919 */ /* 0x000e220000008800 */
[----:B------:R-:W-:-:S04]  /*13980*/  @!P0 MOV R2, 0x400 ;  /* 0x0000040000028802 */ /* 0x000fc80000000f00 */
[----:B0-----:R-:W-:-:S05]  /*13990*/  @!P0 LEA R2, R3, R2, 0x18 ;  /* 0x0000000203028211 */ /* 0x001fca00078ec0ff */
[----:B------:R2:W-:Y:S01]  /*139a0*/  @!P0 STS.128 [R2+0x228d0], R16 ;  /* 0x0228d01002008388 */ /* 0x0005e20000000c00 */
[----:B------:R-:W-:Y:S06]  /*139b0*/  BAR.ARV 0x5, 0x180 ;  /* 0x0146000000007b1d */ /* 0x000fec0000002000 */
.L_x_801:
[----:B------:R3:W-:Y:S01]  /*139c0*/  STL [R1+0x24], RZ ;  /* 0x000024ff01007387 */ /* 0x0007e20000100800 */
[----:B------:R-:W-:Y:S01]  /*139d0*/  ULDC UR4, c[0x0][0xc3c] ;  /* 0x00030f0000047ab9 */ /* 0x000fe20000000800 */
[----:B------:R-:W-:Y:S01]  /*139e0*/  MOV R25, 0x1 ;  /* 0x0000000100197802 */ /* 0x000fe20000000f00 */
[----:B------:R-:W-:Y:S01]  /*139f0*/  IMAD.MOV.U32 R24, RZ, RZ, RZ ;  /* 0x000000ffff187224 */ /* 0x000fe200078e00ff */
[----:B-1----:R-:W-:-:S13]  /*13a00*/  ISETP.GE.AND P0, PT, R19, UR4, PT ;  /* 0x0000000413007c0c */ /* 0x002fda000bf06270 */
[----:B---3--:R-:W-:Y:S05]  /*13a10*/  @P0 BRA `(.L_x_807) ;  /* 0x0000006000340947 */ /* 0x008fea0003800000 */
[----:B------:R-:W1:Y:S01]  /*13a20*/  S2UR UR5, SR_CgaCtaId ;  /* 0x00000000000579c3 */ /* 0x000e620000008800 */
[C---:B--2---:R-:W-:Y:S01]  /*13a30*/  IMAD.SHL.U32 R2, R0.reuse, 0x8, RZ ;  /* 0x0000000800027824 */ /* 0x044fe200078e00ff */
[----:B------:R-:W-:Y:S01]  /*13a40*/  LOP3.LUT R4, R0, 0x7f, RZ, 0xc0, !PT ;  /* 0x0000007f00047812 */ /* 0x000fe200078ec0ff */
[----:B------:R-:W-:Y:S01]  /*13a50*/  UMOV UR4, 0x400 ;  /* 0x0000040000047882 */ /* 0x000fe20000000000 */
[----:B------:R2:W-:Y:S01]  /*13a60*/  STL [R1+0x24], RZ ;  /* 0x000024ff01007387 */ /* 0x0005e20000100800 */
[----:B------:R-:W-:Y:S01]  /*13a70*/  BSSY B8, `(.L_x_807) ;  /* 0x0000607000087945 */ /* 0x000fe20003800000 */
[----:B0-----:R-:W-:Y:S01]  /*13a80*/  LOP3.LUT R3, R2, 0x1f8, RZ, 0xc0, !PT ;  /* 0x000001f802037812 */ /* 0x001fe200078ec0ff */
[----:B------:R-:W-:Y:S01]  /*13a90*/  IMAD.SHL.U32 R28, R4, 0x8, RZ ;  /* 0x00000008041c7824 */ /* 0x000fe200078e00ff */
[----:B------:R-:W-:Y:S01]  /*13aa0*/  LOP3.LUT R2, R2, 0x38, RZ, 0xc0, !PT ;  /* 0x0000003802027812 */ /* 0x000fe200078ec0ff */
[----:B------:R-:W-:Y:S01]  /*13ab0*/  IMAD.MOV.U32 R26, RZ, RZ, 0x1 ;  /* 0x00000001ff1a7424 */ /* 0x000fe200078e00ff */
[----:B------:R-:W-:Y:S01]  /*13ac0*/  LOP3.LUT R3, R3, 0x38, R0, 0x78, !PT ;  /* 0x0000003803037812 */ /* 0x000fe200078e7800 */
[----:B------:R-:W-:Y:S01]  /*13ad0*/  IMAD.SHL.U32 R0, R0, 0x10, RZ ;  /* 0x0000001000007824 */ /* 0x000fe200078e00ff */
[----:B------:R-:W-:Y:S01]  /*13ae0*/  ULDC.64 UR38, c[0x0][0x198] ;  /* 0x0000660000267ab9 */ /* 0x000fe20000000a00 */
[----:B------:R-:W-:Y:S01]  /*13af0*/  IMAD.MOV.U32 R23, RZ, RZ, RZ ;  /* 0x000000ffff177224 */ /* 0x000fe200078e00ff */
[----:B------:R-:W-:Y:S01]  /*13b00*/  LOP3.LUT R28, R3, 0x200, R28, 0xf8, !PT ;  /* 0x00000200031c7812 */ /* 0x000fe200078ef81c */
[----:B------:R-:W-:Y:S01]  /*13b10*/  IMAD.MOV.U32 R24, RZ, RZ, RZ ;  /* 0x000000ffff187224 */ /* 0x000fe200078e00ff */
[----:B------:R-:W-:Y:S01]  /*13b20*/  SHF.R.U32.HI R3, RZ, 0x3, R4 ;  /* 0x00000003ff037819 */ /* 0x000fe20000011604 */
[----:B------:R-:W-:Y:S01]  /*13b30*/  IMAD.MOV.U32 R25, RZ, RZ, 0x1 ;  /* 0x00000001ff197424 */ /* 0x000fe200078e00ff */
[----:B------:R-:W-:Y:S01]  /*13b40*/  LOP3.LUT R4, R37, 0x2, RZ, 0xfc, !PT ;  /* 0x0000000225047812 */ /* 0x000fe200078efcff */
[----:B------:R-:W-:Y:S01]  /*13b50*/  ULDC UR36, c[0x0][0xc] ;  /* 0x0000030000247ab9 */ /* 0x000fe20000000800 */
[----:B------:R-:W-:-:S02]  /*13b60*/  LOP3.LUT R3, R3, 0x70, R0, 0xf8, !PT ;  /* 0x0000007003037812 */ /* 0x000fc400078ef800 */
[C---:B------:R-:W-:Y:S01]  /*13b70*/  LOP3.LUT R0, R2.reuse, 0x40, RZ, 0xfc, !PT ;  /* 0x0000004002007812 */ /* 0x040fe200078efcff */
[----:B-1----:R-:W-:Y:S01]  /*13b80*/  ULEA UR4, UR5, UR4, 0x18 ;  /* 0x0000000405047291 */ /* 0x002fe2000f8ec03f */
[C---:B------:R-:W-:Y:S02]  /*13b90*/  LOP3.LUT R3, R2.reuse, 0x80, RZ, 0xfc, !PT ;  /* 0x0000008002037812 */ /* 0x040fe400078efcff */
[----:B------:R-:W-:-:S03]  /*13ba0*/  LOP3.LUT R2, R2, 0xc0, RZ, 0xfc, !PT ;  /* 0x000000c002027812 */ /* 0x000fc600078efcff */
[----:B------:R-:W-:-:S04]  /*13bb0*/  IMAD.U32 R22, RZ, RZ, UR4 ;  /* 0x00000004ff167e24 */ /* 0x000fc8000f8e00ff */
[----:B------:R-:W-:-:S05]  /*13bc0*/  IMAD R0, R28, 0x2, R22 ;  /* 0x000000021c007824 */ /* 0x000fca00078e0216 */
[----:B------:R2:W-:Y:S02]  /*13bd0*/  STL [R1+0x4], R0 ;  /* 0x0000040001007387 */ /* 0x0005e40000100800 */
.L_x_908:
[----:B------:R-:W0:Y:S02]  /*13be0*/  LDC.64 R34, c[0x0][0xc88] ;  /* 0x00032200ff227b82 */ /* 0x000e240000000a00 */
[----:B0-----:R-:W-:-:S06]  /*13bf0*/  IMAD.WIDE R34, R19, 0x4, R34 ;  /* 0x0000000413227825 */ /* 0x001fcc00078e0222 */
[----:B--2---:R-:W2:Y:S01]  /*13c00*/  LDG.E R34, desc[UR40][R34.64] ;  /* 0x0000002822227981 */ /* 0x004ea2000c1e1900 */
[----:B------:R-:W-:Y:S05]  /*13c10*/  YIELD ;  /* 0x0000000000007946 */ /* 0x000fea0003800000 */
[----:B------:R-:W-:Y:S01]  /*13c20*/  ULDC.64 UR4, c[0x0][0xa28] ;  /* 0x00028a0000047ab9 */ /* 0x000fe20000000a00 */
[----:B------:R-:W-:Y:S01]  /*13c30*/  IMAD.MOV.U32 R30, RZ, RZ, RZ ;  /* 0x000000ffff1e7224 */ /* 0x000fe200078e00ff */
[----:B------:R-:W-:Y:S01]  /*13c40*/  ISETP.NE.U32.AND P0, PT, RZ, UR4, PT ;  /* 0x00000004ff007c0c */ /* 0x000fe2000bf05070 */
[----:B------:R-:W-:Y:S01]  /*13c50*/  ULDC.64 UR8, c[0x0][0xa18] ;  /* 0x0002860000087ab9 */ /* 0x000fe20000000a00 */
[----:B-1----:R-:W-:Y:S01]  /*13c60*/  MOV R6, RZ ;  /* 0x000000ff00067202 */ /* 0x002fe20000000f00 */
[----:B------:R-:W-:Y:S01]  /*13c70*/  ULDC.64 UR6, c[0x0][0xa10] ;  /* 0x0002840000067ab9 */ /* 0x000fe20000000a00 */
[----:B------:R-:W-:-:S02]  /*13c80*/  ISETP.NE.AND.EX P0, PT, RZ, UR5, PT, P0 ;  /* 0x00000005ff007c0c */ /* 0x000fc4000bf05300 */
[----:B--2---:R-:W-:-:S11]  /*13c90*/  SHF.R.S32.HI R0, RZ, 0x1f, R34 ;  /* 0x0000001fff007819 */ /* 0x004fd60000011422 */
[C---:B------:R-:W-:Y:S01]  /*13ca0*/  @P0 LEA R2, P1, R34.reuse, UR4, 0x2 ;  /* 0x0000000422020c11 */ /* 0x040fe2000f8210ff */
[C---:B------:R-:W-:Y:S01]  /*13cb0*/  IMAD.SHL.U32 R31, R34.reuse, 0x4, RZ ;  /* 0x00000004221f7824 */ /* 0x040fe200078e00ff */
[C-C-:B------:R-:W-:Y:S01]  /*13cc0*/  SHF.L.U64.HI R32, R34.reuse, 0x2, R0.reuse ;  /* 0x0000000222207819 */ /* 0x140fe20000010200 */
[----:B------:R0:W-:Y:S01]  /*13cd0*/  STL [R1+0x14], R0 ;  /* 0x0000140001007387 */ /* 0x0001e20000100800 */
[----:B------:R-:W-:Y:S01]  /*13ce0*/  @P0 LEA.HI.X R3, R34, UR5, R0, 0x2, P1 ;  /* 0x0000000522030c11 */ /* 0x000fe200088f1400 */
[----:B------:R-:W-:-:S04]  /*13cf0*/  ULDC.64 UR4, c[0x0][0xa00] ;  /* 0x0002800000047ab9 */ /* 0x000fc80000000a00 */
[----:B------:R1:W5:Y:S01]  /*13d00*/  @P0 LDG.E R30, desc[UR40][R2.64] ;  /* 0x00000028021e0981 */ /* 0x000362000c1e1900 */
[----:B------:R-:W-:Y:S02]  /*13d10*/  ISETP.NE.U32.AND P0, PT, RZ, UR4, PT ;  /* 0x00000004ff007c0c */ /* 0x000fe4000bf05070 */
[----:B------:R-:W-:Y:S01]  /*13d20*/  ISETP.NE.U32.AND P1, PT, RZ, UR8, PT ;  /* 0x00000008ff007c0c */ /* 0x000fe2000bf25070 */
[----:B0-----:R-:W-:Y:S01]  /*13d30*/  IMAD.MOV.U32 R0, RZ, RZ, RZ ;  /* 0x000000ffff007224 */ /* 0x001fe200078e00ff */
[----:B------:R-:W-:Y:S02]  /*13d40*/  ISETP.NE.AND.EX P0, PT, RZ, UR5, PT, P0 ;  /* 0x00000005ff007c0c */ /* 0x000fe4000bf05300 */
[----:B------:R-:W-:Y:S02]  /*13d50*/  ISETP.NE.AND.EX P1, PT, RZ, UR9, PT, P1 ;  /* 0x00000009ff007c0c */ /* 0x000fe4000bf25310 */
[----:B------:R-:W-:Y:S02]  /*13d60*/  ISETP.NE.U32.AND P2, PT, RZ, UR6, PT ;  /* 0x00000006ff007c0c */ /* 0x000fe4000bf45070 */
[----:B-1----:R-:W-:-:S02]  /*13d70*/  IADD3 R2, P3, R31, UR4, RZ ;  /* 0x000000041f027c10 */ /* 0x002fc4000ff7e0ff */
[----:B------:R-:W-:Y:S02]  /*13d80*/  ISETP.NE.AND.EX P2, PT, RZ, UR7, PT, P2 ;  /* 0x00000007ff007c0c */ /* 0x000fe4000bf45320 */
[----:B------:R-:W-:Y:S02]  /*13d90*/  IADD3.X R3, R32, UR5, RZ, P3, !PT ;  /* 0x0000000520037c10 */ /* 0x000fe40009ffe4ff */
[----:B---3--:R-:W-:-:S03]  /*13da0*/  IADD3 R4, P4, R31, UR6, RZ ;  /* 0x000000061f047c10 */ /* 0x008fc6000ff9e0ff */
[----:B------:R-:W2:Y:S01]  /*13db0*/  @P0 LDG.E R6, desc[UR40][R2.64] ;  /* 0x0000002802060981 */ /* 0x000ea2000c1e1900 */
[----:B------:R-:W-:Y:S01]  /*13dc0*/  ULDC UR4, c[0x0][0x288] ;  /* 0x0000a20000047ab9 */ /* 0x000fe20000000800 */
[----:B------:R-:W-:Y:S01]  /*13dd0*/  IADD3.X R5, R32, UR7, RZ, P4, !PT ;  /* 0x0000000720057c10 */ /* 0x000fe2000a7fe4ff */
[----:B------:R-:W-:Y:S01]  /*13de0*/  IMAD.U32 R8, RZ, RZ, UR4 ;  /* 0x00000004ff087e24 */ /* 0x000fe2000f8e00ff */
[----:B------:R-:W-:-:S03]  /*13df0*/  ULDC.64 UR4, c[0x0][0x418] ;  /* 0x0001060000047ab9 */ /* 0x000fc60000000a00 */
[----:B------:R-:W5:Y:S04]  /*13e00*/  @P2 LDG.E R0, desc[UR40][R4.64] ;  /* 0x0000002804002981 */ /* 0x000f68000c1e1900 */
[----:B--2---:R0:W-:Y:S02]  /*13e10*/  STL [R1+0xc], R6 ;  /* 0x00000c0601007387 */ /* 0x0041e40000100800 */
[----:B0-----:R-:W-:-:S04]  /*13e20*/  @P1 IADD3 R6, P3, R31, UR8, RZ ;  /* 0x000000081f061c10 */ /* 0x001fc8000ff7e0ff */
[----:B------:R-:W-:-:S05]  /*13e30*/  @P1 IADD3.X R7, R32, UR9, RZ, P3, !PT ;  /* 0x0000000920071c10 */ /* 0x000fca0009ffe4ff */
[----:B------:R0:W2:Y:S01]  /*13e40*/  @P1 LDG.E R8, desc[UR40][R6.64] ;  /* 0x0000002806081981 */ /* 0x0000a2000c1e1900 */
[----:B------:R-:W-:-:S03]  /*13e50*/  UISETP.NE.U32.AND UP0, UPT, UR4, URZ, UPT ;  /* 0x0000003f0400728c */ /* 0x000fc6000bf05070 */
[----:B------:R-:W-:Y:S01]  /*13e60*/  ULDC UR4, c[0x0][0x424] ;  /* 0x0001090000047ab9 */ /* 0x000fe20000000800 */
[----:B------:R-:W-:-:S03]  /*13e70*/  UISETP.NE.AND.EX UP0, UPT, UR5, URZ, UPT, UP0 ;  /* 0x0000003f0500728c */ /* 0x000fc6000bf05300 */
[----:B------:R-:W-:Y:S01]  /*13e80*/  ULDC UR5, c[0x0][0x2f0] ;  /* 0x0000bc0000057ab9 */ /* 0x000fe20000000800 */
[----:B------:R-:W-:-:S04]  /*13e90*/  USEL UR4, UR4, 0x1, UP0 ;  /* 0x0000000104047887 */ /* 0x000fc80008000000 */
[----:B------:R-:W-:-:S03]  /*13ea0*/  UIMAD UR4, UR4, UR5, URZ ;  /* 0x00000005040472a4 */ /* 0x000fc6000f8e023f */
[----:B------:R-:W-:Y:S02]  /*13eb0*/  ULDC UR5, c[0x0][0x348] ;  /* 0x0000d20000057ab9 */ /* 0x000fe40000000800 */
[----:B0-----:R-:W-:Y:S01]  /*13ec0*/  IMAD.U32 R6, RZ, RZ, UR5 ;  /* 0x00000005ff067e24 */ /* 0x001fe2000f8e00ff */
[----:B--2---:R0:W-:Y:S02]  /*13ed0*/  STL [R1+0x18], R8 ;  /* 0x0000180801007387 */ /* 0x0041e40000100800 */
[----:B0-----:R-:W-:Y:S01]  /*13ee0*/  IMAD.U32 R8, RZ, RZ, UR4 ;  /* 0x00000004ff087e24 */ /* 0x001fe2000f8e00ff */
[----:B----4-:R-:W-:Y:S06]  /*13ef0*/  @P1 BRA `(.L_x_808) ;  /* 0x0000000000141947 */ /* 0x010fec0003800000 */
[----:B------:R-:W-:Y:S05]  /*13f00*/  @!P0 BRA `(.L_x_808) ;  /* 0x0000000000108947 */ /* 0x000fea0003800000 */
[----:B------:R-:W2:Y:S04]  /*13f10*/  LDG.E R7, desc[UR40][R2.64] ;  /* 0x0000002802077981 */ /* 0x000ea8000c1e1900 */
[----:B------:R-:W2:Y:S02]  /*13f20*/  LDG.E R10, desc[UR40][R2.64+0x4] ;  /* 0x00000428020a7981 */ /* 0x000ea4000c1e1900 */
[----:B--2---:R-:W-:-:S05]  /*13f30*/  IMAD.IADD R2, R10, 0x1, -R7 ;  /* 0x000000010a027824 */ /* 0x004fca00078e0a07 */
[----:B------:R0:W-:Y:S02]  /*13f40*/  STL [R1+0x18], R2 ;  /* 0x0000180201007387 */ /* 0x0001e40000100800 */
.L_x_808:
[----:B------:R-:W-:Y:S01]  /*13f50*/  ULDC.64 UR4, c[0x0][0xa20] ;  /* 0x0002880000047ab9 */ /* 0x000fe20000000a00 */
[C---:B------:R-:W-:Y:S01]  /*13f60*/  LOP3.LUT R7, R18.reuse, 0xff000000, RZ, 0xc0, !PT ;  /* 0xff00000012077812 */ /* 0x040fe200078ec0ff */
[----:B------:R-:W-:Y:S01]  /*13f70*/  IMAD.MOV.U32 R27, RZ, RZ, R34 ;  /* 0x000000ffff1b7224 */ /* 0x000fe200078e0022 */
[----:B------:R-:W-:Y:S02]  /*13f80*/  ISETP.NE.U32.AND P0, PT, RZ, UR4, PT ;  /* 0x00000004ff007c0c */ /* 0x000fe4000bf05070 */
[----:B------:R-:W-:Y:S02]  /*13f90*/  SHF.R.U32.HI R7, RZ, 0x8, R7 ;  /* 0x00000008ff077819 */ /* 0x000fe40000011607 */
[----:B------:R-:W-:Y:S02]  /*13fa0*/  ISETP.NE.AND.EX P0, PT, RZ, UR5, PT, P0 ;  /* 0x00000005ff007c0c */ /* 0x000fe4000bf05300 */
[C---:B0-----:R-:W-:Y:S02]  /*13fb0*/  LOP3.LUT R2, R18.reuse, 0xff0000, RZ, 0xc0, !PT ;  /* 0x00ff000012027812 */ /* 0x041fe400078ec0ff */
[----:B------:R-:W-:-:S02]  /*13fc0*/  LOP3.LUT R18, R18, 0xffff, RZ, 0xc0, !PT ;  /* 0x0000ffff12127812 */ /* 0x000fc400078ec0ff */
[----:B------:R-:W-:-:S07]  /*13fd0*/  LEA.HI R7, R2, R7, RZ, 0x10 ;  /* 0x0000000702077211 */ /* 0x000fce00078f80ff */
[----:B------:R-:W-:Y:S05]  /*13fe0*/  @!P0 BRA `(.L_x_809) ;  /* 0x0000000000108947 */ /* 0x000fea0003800000 */
[----:B------:R-:W-:-:S04]  /*13ff0*/  IADD3 R2, P0, R31, UR4, RZ ;  /* 0x000000041f027c10 */ /* 0x000fc8000ff1e0ff */
[----:B------:R-:W-:-:S05]  /*14000*/  IADD3.X R3, R32, UR5, RZ, P0, !PT ;  /* 0x0000000520037c10 */ /* 0x000fca00087fe4ff */
[----:B------:R0:W5:Y:S01]  /*14010*/  LDG.E R8, desc[UR40][R2.64] ;  /* 0x0000002802087981 */ /* 0x000162000c1e1900 */
[----:B------:R-:W-:Y:S05]  /*14020*/  BRA `(.L_x_810) ;  /* 0x0000000000247947 */ /* 0x000fea0003800000 */
.L_x_809:
[----:B------:R-:W-:Y:S02]  /*14030*/  ULDC.64 UR4, c[0x0][0xa08] ;  /* 0x0002820000047ab9 */ /* 0x000fe40000000a00 */
[----:B------:R-:W-:-:S04]  /*14040*/  ISETP.NE.U32.AND P0, PT, RZ, UR4, PT ;  /* 0x00000004ff007c0c */ /* 0x000fc8000bf05070 */
[----:B------:R-:W-:-:S13]  /*14050*/  ISETP.NE.AND.EX P0, PT, RZ, UR5, PT, P0 ;  /* 0x00000005ff007c0c */ /* 0x000fda000bf05300 */
[----:B------:R-:W-:Y:S05]  /*14060*/  @!P0 BRA `(.L_x_810) ;  /* 0x0000000000148947 */ /* 0x000fea0003800000 */
[----:B------:R-:W0:Y:S02]  /*14070*/  LDC.64 R2, c[0x0][0xa08] ;  /* 0x00028200ff027b82 */ /* 0x000e240000000a00 */
[----:B0-----:R-:W-:-:S05]  /*14080*/  IMAD.WIDE R2, R27, 0x4, R2 ;  /* 0x000000041b027825 */ /* 0x001fca00078e0202 */
[----:B------:R-:W2:Y:S04]  /*14090*/  LDG.E R8, desc[UR40][R2.64] ;  /* 0x0000002802087981 */ /* 0x000ea8000c1e1900 */
[----:B------:R-:W2:Y:S02]  /*140a0*/  LDG.E R2, desc[UR40][R2.64+0x4] ;  /* 0x0000042802027981 */ /* 0x000ea4000c1e1900 */
[----:B--2---:R-:W-:-:S07]  /*140b0*/  IMAD.IADD R8, R2, 0x1, -R8 ;  /* 0x0000000102087824 */ /* 0x004fce00078e0a08 */
.L_x_810:
[----:B0-----:R-:W2:Y:S04]  /*140c0*/  @P2 LDG.E R2, desc[UR40][R4.64] ;  /* 0x0000002804022981 */ /* 0x001ea8000c1e1900 */
[----:B------:R0:W2:Y:S01]  /*140d0*/  @P2 LDG.E R4, desc[UR40][R4.64+0x4] ;  /* 0x0000042804042981 */ /* 0x0000a2000c1e1900 */
[----:B-----5:R-:W-:Y:S01]  /*140e0*/  IMAD.IADD R8, R8, 0x1, -R30 ;  /* 0x0000000108087824 */ /* 0x020fe200078e0a1e */
[----:B------:R-:W-:Y:S01]  /*140f0*/  BSSY B0, `(.L_x_811) ;  /* 0x000002a000007945 */ /* 0x000fe20003800000 */
[----:B------:R-:W-:Y:S02]  /*14100*/  LOP3.LUT R29, R7, 0xff, RZ, 0xc0, !PT ;  /* 0x000000ff071d7812 */ /* 0x000fe400078ec0ff */
[----:B0-----:R-:W-:Y:S01]  /*14110*/  SHF.R.U32.HI R5, RZ, 0x10, R7 ;  /* 0x00000010ff057819 */ /* 0x001fe20000011607 */
[----:B--2---:R-:W-:-:S04]  /*14120*/  @P2 IMAD.IADD R6, R4, 0x1, -R2 ;  /* 0x0000000104062824 */ /* 0x004fc800078e0a02 */
[----:B------:R-:W-:-:S04]  /*14130*/  IMAD.IADD R3, R8, 0x1, R6 ;  /* 0x0000000108037824 */ /* 0x000fc800078e0206 */
[C---:B------:R-:W-:Y:S01]  /*14140*/  VIADD R4, R3.reuse, 0x5f ;  /* 0x0000005f03047836 */ /* 0x040fe20000000000 */
[----:B------:R-:W-:Y:S01]  /*14150*/  ISETP.GE.AND P1, PT, R3, 0x1, PT ;  /* 0x000000010300780c */ /* 0x000fe20003f26270 */
[----:B------:R0:W-:Y:S02]  /*14160*/  STL [R1+0x8], R3 ;  /* 0x0000080301007387 */ /* 0x0001e40000100800 */
[----:B------:R-:W-:-:S05]  /*14170*/  IMAD.HI R4, R4, 0x2aaaaaab, RZ ;  /* 0x2aaaaaab04047827 */ /* 0x000fca00078e02ff */
[----:B------:R-:W-:Y:S01]  /*14180*/  SHF.R.U32.HI R2, RZ, 0x1f, R4 ;  /* 0x0000001fff027819 */ /* 0x000fe20000011604 */
[----:B0-----:R-:W-:-:S03]  /*14190*/  IMAD.MOV.U32 R3, RZ, RZ, RZ ;  /* 0x000000ffff037224 */ /* 0x001fc600078e00ff */
[----:B------:R-:W-:Y:S01]  /*141a0*/  LEA.HI.SX32 R4, R4, R2, 0x1c ;  /* 0x0000000204047211 */ /* 0x000fe200078fe2ff */
[----:B------:R-:W-:Y:S06]  /*141b0*/  @!P1 BRA `(.L_x_812) ;  /* 0x0000000000749947 */ /* 0x000fec0003800000 */
[----:B------:R-:W-:Y:S01]  /*141c0*/  ISETP.NE.AND P0, PT, R5, RZ, PT ;  /* 0x000000ff0500720c */ /* 0x000fe20003f05270 */
[----:B------:R-:W-:-:S03]  /*141d0*/  ULDC UR4, c[0x0][0x9f0] ;  /* 0x00027c0000047ab9 */ /* 0x000fc60000000800 */
[----:B------:R-:W-:-:S04]  /*141e0*/  SEL R7, R5, UR4, P0 ;  /* 0x0000000405077c07 */ /* 0x000fc80008000000 */
[----:B------:R-:W-:Y:S02]  /*141f0*/  IABS R10, R7 ;  /* 0x00000007000a7213 */ /* 0x000fe40000000000 */
[----:B------:R-:W-:Y:S02]  /*14200*/  IADD3 R9, R7, -0x1, R4 ;  /* 0xffffffff07097810 */ /* 0x000fe40007ffe004 */
[----:B------:R-:W0:Y:S08]  /*14210*/  I2F.RP R2, R10 ;  /* 0x0000000a00027306 */ /* 0x000e300000209400 */
[----:B0-----:R-:W0:Y:S02]  /*14220*/  MUFU.RCP R2, R2 ;  /* 0x0000000200027308 */ /* 0x001e240000001000 */
[----:B0-----:R-:W-:-:S06]  /*14230*/  IADD3 R2, R2, 0xffffffe, RZ ;  /* 0x0ffffffe02027810 */ /* 0x001fcc0007ffe0ff */
[----:B------:R0:W1:Y:S02]  /*14240*/  F2I.FTZ.U32.TRUNC.NTZ R3, R2 ;  /* 0x0000000200037305 */ /* 0x000064000021f000 */
[----:B0-----:R-:W-:-:S04]  /*14250*/  LOP3.LUT R2, R9, R7, RZ, 0x3c, !PT ;  /* 0x0000000709027212 */ /* 0x001fc800078e3cff */
[----:B------:R-:W-:Y:S01]  /*14260*/  ISETP.GE.AND P4, PT, R2, RZ, PT ;  /* 0x000000ff0200720c */ /* 0x000fe20003f86270 */
[----:B-1----:R-:W-:-:S04]  /*14270*/  IMAD.MOV R2, RZ, RZ, -R3 ;  /* 0x000000ffff027224 */ /* 0x002fc800078e0a03 */
[----:B------:R-:W-:Y:S02]  /*14280*/  IMAD R11, R2, R10, RZ ;  /* 0x0000000a020b7224 */ /* 0x000fe400078e02ff */
[----:B------:R-:W-:-:S04]  /*14290*/  IMAD.MOV.U32 R2, RZ, RZ, RZ ;  /* 0x000000ffff027224 */ /* 0x000fc800078e00ff */
        /* <DEDUP_REMOVED lines=15> */
.L_x_812:
[----:B------:R-:W-:Y:S05]  /*14390*/  BSYNC B0 ;  /* 0x0000000000007941 */ /* 0x000fea0003800000 */
.L_x_811:
[-C--:B------:R-:W-:Y:S01]  /*143a0*/  IMAD R2, R29, R3.reuse, RZ ;  /* 0x000000031d027224 */ /* 0x080fe200078e02ff */
[----:B------:R-:W-:Y:S04]  /*143b0*/  BSSY B0, `(.L_x_813) ;  /* 0x0000131000007945 */ /* 0x000fe80003800000 */
[C---:B------:R-:W-:Y:S01]  /*143c0*/  VIADDMNMX R3, R2.reuse, R3, R4, PT ;  /* 0x0000000302037246 */ /* 0x040fe20003800104 */
[----:B------:R-:W-:-:S04]  /*143d0*/  IMAD R2, R2, 0x60, -R8 ;  /* 0x0000006002027824 */ /* 0x000fc800078e0a08 */
[----:B------:R-:W-:Y:S01]  /*143e0*/  IMAD R3, R3, 0x60, -R8 ;  /* 0x0000006003037824 */ /* 0x000fe200078e0a08 */
[----:B------:R-:W-:-:S04]  /*143f0*/  VIMNMX R2, RZ, R2, !PT ;  /* 0x00000002ff027248 */ /* 0x000fc80007fe0100 */
[----:B------:R-:W-:-:S04]  /*14400*/  VIMNMX R3, R3, R6, PT ;  /* 0x0000000603037248 */ /* 0x000fc80003fe0100 */
[----:B------:R-:W-:-:S13]  /*14410*/  ISETP.GT.AND P0, PT, R3, R2, PT ;  /* 0x000000020300720c */ /* 0x000fda0003f04270 */
[----:B------:R-:W-:Y:S02]  /*14420*/  @P0 VIADD R6, R3, 0x5f ;  /* 0x0000005f03060836 */ /* 0x000fe40000000000 */
[----:B------:R-:W-:-:S04]  /*14430*/  IMAD.WIDE.U32 R2, R2, -0x55555555, RZ ;  /* 0xaaaaaaab02027825 */ /* 0x000fc800078e00ff */
[----:B------:R-:W-:Y:S01]  /*14440*/  @P0 IMAD.HI R6, R6, 0x2aaaaaab, RZ ;  /* 0x2aaaaaab06060827 */ /* 0x000fe200078e02ff */
[----:B------:R-:W-:-:S04]  /*14450*/  SHF.R.U32.HI R7, RZ, 0x6, R3 ;  /* 0x00000006ff077819 */ /* 0x000fc80000011603 */
[----:B------:R-:W-:Y:S01]  /*14460*/  @P0 SHF.R.U32.HI R3, RZ, 0x1f, R6 ;  /* 0x0000001fff030819 */ /* 0x000fe20000011606 */
[----:B------:R-:W-:-:S03]  /*14470*/  IMAD.MOV.U32 R2, RZ, RZ, R7 ;  /* 0x000000ffff027224 */ /* 0x000fc600078e0007 */
[----:B------:R-:W-:Y:S02]  /*14480*/  @P0 LEA.HI.SX32 R2, R6, R3, 0x1c ;  /* 0x0000000306020211 */ /* 0x000fe400078fe2ff */
[----:B------:R-:W-:Y:S02]  /*14490*/  PLOP3.LUT P0, PT, PT, PT, PT, 0x80, 0x0 ;  /* 0x000000000000781c */ /* 0x000fe40003f0f070 */
[----:B------:R-:W-:-:S13]  /*144a0*/  ISETP.GT.AND P3, PT, R2, R7, PT ;  /* 0x000000070200720c */ /* 0x000fda0003f64270 */
[----:B------:R-:W-:Y:S05]  /*144b0*/  @!P3 BRA `(.L_x_814) ;  /* 0x000000100080b947 */ /* 0x000fea0003800000 */
[----:B------:R-:W-:Y:S01]  /*144c0*/  UMOV UR4, 0xffffffff ;  /* 0xffffffff00047882 */ /* 0x000fe20000000000 */
[----:B------:R-:W-:Y:S02]  /*144d0*/  SEL R6, R27, RZ, !P2 ;  /* 0x000000ff1b067207 */ /* 0x000fe40005000000 */
[----:B------:R-:W-:Y:S05]  /*144e0*/  BRA.DIV UR4, `(.L_x_815) ;  /* 0x00000072048c7947 */ /* 0x000fea000b800000 */
[----:B------:R-:W0:Y:S02]  /*144f0*/  S2R R3, SR_TID.X ;  /* 0x0000000000037919 */ /* 0x000e240000002100 */
[----:B0-----:R-:W-:-:S04]  /*14500*/  SHF.R.U32.HI R3, RZ, 0x5, R3 ;  /* 0x00000005ff037819 */ /* 0x001fc80000011603 */
[----:B------:R-:W-:-:S05]  /*14510*/  LOP3.LUT R3, R3, 0x3, RZ, 0xc0, !PT ;  /* 0x0000000303037812 */ /* 0x000fca00078ec0ff */
[----:B------:R0:W1:Y:S02]  /*14520*/  SHFL.IDX PT, R14, R3, RZ, 0x1f ;  /* 0x00001fff030e7589 */ /* 0x00006400000e0000 */
.L_x_1004:
[----:B-1----:R-:W-:Y:S02]  /*14530*/  ISETP.NE.AND P0, PT, R14, RZ, PT ;  /* 0x000000ff0e00720c */ /* 0x002fe40003f05270 */
[----:B------:R-:W-:-:S11]  /*14540*/  PLOP3.LUT P6, PT, PT, PT, PT, 0x8, 0x0 ;  /* 0x000000000000781c */ /* 0x000fd60003fce170 */
[----:B------:R-:W-:Y:S05]  /*14550*/  @P0 BRA `(.L_x_816) ;  /* 0x00000000000c0947 */ /* 0x000fea0003800000 */
[----:B------:R-:W-:-:S03]  /*14560*/  UMOV UR4, 0xffffffff ;  /* 0xffffffff00047882 */ /* 0x000fc60000000000 */
[----:B------:R-:W-:Y:S05]  /*14570*/  BRA.DIV UR4, `(.L_x_817) ;  /* 0x00000072049c7947 */ /* 0x000fea000b800000 */
[----:B------:R-:W-:-:S13]  /*14580*/  ELECT P6, URZ, PT ;  /* 0x00000000003f782f */ /* 0x000fda00038c0000 */
.L_x_816:
[----:B0-----:R-:W2:Y:S01]  /*14590*/  LDL R3, [R1+0x24] ;  /* 0x0000240001037983 */ /* 0x001ea20000100800 */
[----:B------:R-:W-:Y:S01]  /*145a0*/  BSSY B1, `(.L_x_818) ;  /* 0x0000008000017945 */ /* 0x000fe20003800000 */
[----:B--2---:R-:W-:-:S05]  /*145b0*/  VIADD R3, R3, 0x1 ;  /* 0x0000000103037836 */ /* 0x004fca0000000000 */
[----:B------:R-:W-:-:S04]  /*145c0*/  LEA.HI R8, R3, R3, RZ, 0x1 ;  /* 0x0000000303087211 */ /* 0x000fc800078f08ff */
[----:B------:R-:W-:-:S05]  /*145d0*/  LOP3.LUT R8, R8, 0xfffffffe, RZ, 0xc0, !PT ;  /* 0xfffffffe08087812 */ /* 0x000fca00078ec0ff */
[----:B------:R-:W-:-:S05]  /*145e0*/  IMAD.IADD R3, R3, 0x1, -R8 ;  /* 0x0000000103037824 */ /* 0x000fca00078e0a08 */
[----:B------:R-:W-:-:S04]  /*145f0*/  SHF.L.U32 R3, R3, 0x1f, RZ ;  /* 0x0000001f03037819 */ /* 0x000fc800000006ff */
[----:B------:R-:W0:Y:S02]  /*14600*/  SYNCS.PHASECHK.TRANS64.TRYWAIT P0, [R22+URZ+0x22820], R3 ;  /* 0x02282003160075a7 */ /* 0x000e24000800017f */
[----:B0-----:R-:W-:Y:S05]  /*14610*/  @!P0 BRA `(.L_x_819) ;  /* 0x0000007000948947 */ /* 0x001fea0003800000 */
.L_x_1007:
[----:B------:R-:W-:Y:S05]  /*14620*/  BSYNC B1 ;  /* 0x0000000000017941 */ /* 0x000fea0003800000 */
.L_x_818:
[----:B------:R-:W-:Y:S04]  /*14630*/  BSSY B1, `(.L_x_820) ;  /* 0x000007b000017945 */ /* 0x000fe80003800000 */
[----:B------:R-:W-:Y:S05]  /*14640*/  @!P6 BRA `(.L_x_821) ;  /* 0x0000000400e4e947 */ /* 0x000fea0003800000 */
[----:B0-----:R-:W-:Y:S01]  /*14650*/  LEA R3, R23, R22, 0x3 ;  /* 0x0000001617037211 */ /* 0x001fe200078e18ff */
[----:B------:R-:W0:Y:S01]  /*14660*/  S2R R9, SR_TID.X ;  /* 0x0000000000097919 */ /* 0x000e220000002100 */
[----:B------:R-:W-:Y:S01]  /*14670*/  SHF.L.U32 R8, R26, 0x1f, RZ ;  /* 0x0000001f1a087819 */ /* 0x000fe200000006ff */
[----:B------:R-:W-:Y:S03]  /*14680*/  BSSY B2, `(.L_x_822) ;  /* 0x0000005000027945 */ /* 0x000fe60003800000 */
[----:B------:R-:W1:Y:S01]  /*14690*/  SYNCS.PHASECHK.TRANS64.TRYWAIT P0, [R3+URZ+0x228a0], R8 ;  /* 0x0228a008030075a7 */ /* 0x000e62000800017f */
[----:B0-----:R-:W-:-:S04]  /*146a0*/  LOP3.LUT R9, R9, 0x7f, RZ, 0xc0, !PT ;  /* 0x0000007f09097812 */ /* 0x001fc800078ec0ff */
[----:B------:R-:W-:Y:S01]  /*146b0*/  ISETP.NE.AND P2, PT, R9, RZ, PT ;  /* 0x000000ff0900720c */ /* 0x000fe20003f45270 */
[----:B-1----:R-:W-:-:S12]  /*146c0*/  @!P0 BRA `(.L_x_823) ;  /* 0x00000070007c8947 */ /* 0x002fd80003800000 */
.L_x_1008:
[----:B------:R-:W-:Y:S05]  /*146d0*/  BSYNC B2 ;  /* 0x0000000000027941 */ /* 0x000fea0003800000 */
.L_x_822:
[----:B------:R-:W-:Y:S04]  /*146e0*/  BSSY B2, `(.L_x_824) ;  /* 0x0000009000027945 */ /* 0x000fe80003800000 */
[----:B------:R-:W-:Y:S05]  /*146f0*/  @P2 BRA `(.L_x_825) ;  /* 0x00000000001c2947 */ /* 0x000fea0003800000 */
[----:B------:R-:W1:Y:S01]  /*14700*/  S2R R10, SR_TID.X ;  /* 0x00000000000a7919 */ /* 0x000e620000002100 */
[----:B------:R-:W-:-:S04]  /*14710*/  IMAD.MOV.U32 R9, RZ, RZ, 0x3000 ;  /* 0x00003000ff097424 */ /* 0x000fc800078e00ff */
[----:B------:R2:W-:Y:S01]  /*14720*/  SYNCS.ARRIVE.TRANS64 RZ, [R3+URZ+0x22890], R9 ;  /* 0x0228900903ff79a7 */ /* 0x0005e2000800003f */
[----:B-1----:R-:W-:-:S04]  /*14730*/  LOP3.LUT R10, R10, 0x1f, RZ, 0xc0, !PT ;  /* 0x0000001f0a0a7812 */ /* 0x002fc800078ec0ff */
[----:B------:R-:W-:-:S13]  /*14740*/  ISETP.NE.AND P0, PT, R10, RZ, PT ;  /* 0x000000ff0a00720c */ /* 0x000fda0003f05270 */
[----:B--2---:R-:W-:Y:S05]  /*14750*/  @!P0 BRA `(.L_x_825) ;  /* 0x0000000000048947 */ /* 0x004fea0003800000 */
[----:B------:R-:W-:Y:S01]  /*14760*/  BPT.TRAP 0x1 ;  /* 0x000000040000795c */ /* 0x000fe20000300000 */
.L_x_825:
[----:B------:R-:W-:Y:S05]  /*14770*/  BSYNC B2 ;  /* 0x0000000000027941 */ /* 0x000fea0003800000 */
.L_x_824:
[----:B------:R-:W-:Y:S01]  /*14780*/  IMAD.MOV.U32 R14, RZ, RZ, RZ ;  /* 0x000000ffff0e7224 */ /* 0x000fe200078e00ff */
[----:B------:R-:W-:Y:S01]  /*14790*/  UIADD3 UR4, UP0, UR38, 0x570, URZ ;  /* 0x0000057026047890 */ /* 0x000fe2000ff1e03f */
[----:B------:R-:W-:Y:S01]  /*147a0*/  IMAD R9, R2, 0x60, R0 ;  /* 0x0000006002097824 */ /* 0x000fe200078e0200 */
[----:B------:R-:W-:Y:S01]  /*147b0*/  PLOP3.LUT P0, PT, PT, PT, PT, 0x80, 0x0 ;  /* 0x000000000000781c */ /* 0x000fe20003f0f070 */
[----:B------:R-:W-:Y:S01]  /*147c0*/  IMAD R10, R23, 0x3000, R22 ;  /* 0x00003000170a7824 */ /* 0x000fe200078e0216 */
[----:B------:R-:W-:Y:S01]  /*147d0*/  R2UR UR10, R14 ;  /* 0x000000000e0a72ca */ /* 0x000fe200000e0000 */
[----:B------:R-:W-:Y:S01]  /*147e0*/  VIADD R9, R9, 0xffffffa0 ;  /* 0xffffffa009097836 */ /* 0x000fe20000000000 */
[----:B------:R-:W-:Y:S01]  /*147f0*/  UIADD3.X UR5, URZ, UR39, URZ, UP0, !UPT ;  /* 0x000000273f057290 */ /* 0x000fe200087fe43f */
[----:B------:R-:W-:Y:S01]  /*14800*/  VIADD R10, R10, 0x1c400 ;  /* 0x0001c4000a0a7836 */ /* 0x000fe20000000000 */
[----:B------:R-:W-:Y:S01]  /*14810*/  UMOV UR6, 0x0 ;  /* 0x0000000000067882 */ /* 0x000fe20000000000 */
[----:B------:R-:W-:Y:S01]  /*14820*/  VIADD R11, R3, 0x22890 ;  /* 0x00022890030b7836 */ /* 0x000fe20000000000 */
[----:B------:R-:W-:-:S09]  /*14830*/  UMOV UR7, 0x12f00000 ;  /* 0x12f0000000077882 */ /* 0x000fd20000000000 */
.L_x_826:
[----:B------:R-:W-:-:S13]  /*14840*/  @P0 ELECT P3, URZ, PT ;  /* 0x00000000003f082f */ /* 0x000fda0003860000 */
[----:B------:R-:W-:Y:S02]  /*14850*/  @P3 R2UR UR13, R6 ;  /* 0x00000000060d32ca */ /* 0x000fe400000e0000 */
[----:B------:R-:W-:Y:S02]  /*14860*/  @P3 R2UR UR12, R18 ;  /* 0x00000000120c32ca */ /* 0x000fe400000e0000 */
[----:B------:R-:W-:Y:S02]  /*14870*/  @P3 R2UR UR11, R9 ;  /* 0x00000000090b32ca */ /* 0x000fe400000e0000 */
[----:B------:R-:W-:Y:S02]  /*14880*/  @P3 R2UR UR9, R11 ;  /* 0x000000000b0932ca */ /* 0x000fe400000e0000 */
[----:B------:R-:W-:Y:S02]  /*14890*/  @P3 R2UR UR8, R10 ;  /* 0x000000000a0832ca */ /* 0x000fe400000e0000 */
[----:B------:R-:W-:-:S02]  /*148a0*/  @P3 PLOP3.LUT P0, PT, P3, PT, PT, 0x8, 0x0 ;  /* 0x000000000000381c */ /* 0x000fc40001f0e170 */
[----:B------:R-:W-:-:S09]  /*148b0*/  PLOP3.LUT P3, PT, PT, PT, PT, 0x8, 0x0 ;  /* 0x000000000000781c */ /* 0x000fd20003f6e170 */
[----:B------:R1:W-:Y:S02]  /*148c0*/  UTMALDG.4D [UR8], [UR4], desc[UR6] ;  /* 0x00000608040075b4 */ /* 0x0003e40008019000 */
[----:B-1----:R-:W-:Y:S05]  /*148d0*/  @P0 BRA.U.ANY `(.L_x_826) ;  /* 0xfffffffd00d80947 */ /* 0x002fea000393ffff */
[----:B------:R-:W1:Y:S01]  /*148e0*/  SYNCS.PHASECHK.TRANS64.TRYWAIT P0, [R3+URZ+0x228c0], R8 ;  /* 0x0228c008030075a7 */ /* 0x000e62000800017f */
[----:B------:R-:W-:Y:S04]  /*148f0*/  BSSY B2, `(.L_x_827) ;  /* 0x0000002000027945 */ /* 0x000fe80003800000 */
[----:B-1----:R-:W-:Y:S05]  /*14900*/  @!P0 BRA `(.L_x_828) ;  /* 0x0000007000008947 */ /* 0x002fea0003800000 */
.L_x_1009:
[----:B------:R-:W-:Y:S05]  /*14910*/  BSYNC B2 ;  /* 0x0000000000027941 */ /* 0x000fea0003800000 */
.L_x_827:
[----:B------:R-:W-:Y:S01]  /*14920*/  BSSY B2, `(.L_x_829) ;  /* 0x000000b000027945 */ /* 0x000fe20003800000 */
[----:B------:R-:W-:Y:S02]  /*14930*/  IMAD.MOV.U32 R12, RZ, RZ, 0x0 ;  /* 0x00000000ff0c7424 */ /* 0x000fe400078e00ff */
[----:B------:R-:W-:Y:S01]  /*14940*/  IMAD.MOV.U32 R13, RZ, RZ, 0x12f00000 ;  /* 0x12f00000ff0d7424 */ /* 0x000fe200078e00ff */
[----:B------:R-:W-:Y:S06]  /*14950*/  @P2 BRA `(.L_x_830) ;  /* 0x00000000001c2947 */ /* 0x000fec0003800000 */
[----:B------:R-:W2:Y:S01]  /*14960*/  S2R R10, SR_TID.X ;  /* 0x00000000000a7919 */ /* 0x000ea20000002100 */
[----:B01----:R-:W-:-:S04]  /*14970*/  IMAD.MOV.U32 R8, RZ, RZ, 0xc000 ;  /* 0x0000c000ff087424 */ /* 0x003fc800078e00ff */
[----:B------:R3:W-:Y:S01]  /*14980*/  SYNCS.ARRIVE.TRANS64 RZ, [R3+URZ+0x228b0], R8 ;  /* 0x0228b00803ff79a7 */ /* 0x0007e2000800003f */
[----:B--2---:R-:W-:-:S04]  /*14990*/  LOP3.LUT R10, R10, 0x1f, RZ, 0xc0, !PT ;  /* 0x0000001f0a0a7812 */ /* 0x004fc800078ec0ff */
[----:B------:R-:W-:-:S13]  /*149a0*/  ISETP.NE.AND P0, PT, R10, RZ, PT ;  /* 0x000000ff0a00720c */ /* 0x000fda0003f05270 */
[----:B---3--:R-:W-:Y:S05]  /*149b0*/  @!P0 BRA `(.L_x_830) ;  /* 0x0000000000048947 */ /* 0x008fea0003800000 */
[----:B------:R-:W-:Y:S01]  /*149c0*/  BPT.TRAP 0x1 ;  /* 0x000000040000795c */ /* 0x000fe20000300000 */
.L_x_830:
[----:B------:R-:W-:Y:S05]  /*149d0*/  BSYNC B2 ;  /* 0x0000000000027941 */ /* 0x000fea0003800000 */
.L_x_829:
[----:B------:R-:W-:Y:S01]  /*149e0*/  R2UR UR10, R14 ;  /* 0x000000000e0a72ca */ /* 0x000fe200000e0000 */
[----:B01----:R-:W-:Y:S01]  /*149f0*/  IMAD R8, R23, 0xc000, R22 ;  /* 0x0000c00017087824 */ /* 0x003fe200078e0216 */
[----:B------:R-:W-:Y:S01]  /*14a00*/  R2UR UR6, R12 ;  /* 0x000000000c0672ca */ /* 0x000fe200000e0000 */
[----:B------:R-:W-:Y:S01]  /*14a10*/  UIADD3 UR4, UP0, UR38, 0x670, URZ ;  /* 0x0000067026047890 */ /* 0x000fe2000ff1e03f */
[----:B------:R-:W-:Y:S01]  /*14a20*/  R2UR UR7, R13 ;  /* 0x000000000d0772ca */ /* 0x000fe200000e0000 */
[----:B------:R-:W-:Y:S01]  /*14a30*/  VIADD R3, R3, 0x228b0 ;  /* 0x000228b003037836 */ /* 0x000fe20000000000 */
[----:B------:R-:W-:Y:S01]  /*14a40*/  PLOP3.LUT P0, PT, PT, PT, PT, 0x80, 0x0 ;  /* 0x000000000000781c */ /* 0x000fe20003f0f070 */
[----:B------:R-:W-:Y:S01]  /*14a50*/  VIADD R10, R8, 0x400 ;  /* 0x00000400080a7836 */ /* 0x000fe20000000000 */
[----:B------:R-:W-:-:S12]  /*14a60*/  UIADD3.X UR5, URZ, UR39, URZ, UP0, !UPT ;  /* 0x000000273f057290 */ /* 0x000fd800087fe43f */
.L_x_831:
        /* <DEDUP_REMOVED lines=9> */
[----:B0-----:R-:W-:Y:S05]  /*14b00*/  @P0 BRA.U.ANY `(.L_x_831) ;  /* 0xfffffffd00d80947 */ /* 0x001fea000393ffff */
[----:B------:R-:W-:Y:S01]  /*14b10*/  R2UR UR6, R12 ;  /* 0x000000000c0672ca */ /* 0x000fe200000e0000 */
[----:B------:R-:W-:Y:S01]  /*14b20*/  VIADD R10, R8, 0x3400 ;  /* 0x00003400080a7836 */ /* 0x000fe20000000000 */
[----:B------:R-:W-:Y:S01]  /*14b30*/  R2UR UR7, R13 ;  /* 0x000000000d0772ca */ /* 0x000fe200000e0000 */
[----:B------:R-:W-:Y:S01]  /*14b40*/  UMOV UR10, 0x40 ;  /* 0x00000040000a7882 */ /* 0x000fe20000000000 */
[----:B------:R-:W-:-:S13]  /*14b50*/  PLOP3.LUT P0, PT, PT, PT, PT, 0x80, 0x0 ;  /* 0x000000000000781c */ /* 0x000fda0003f0f070 */
.L_x_832:
        /* <DEDUP_REMOVED lines=15> */
.L_x_833:
        /* <DEDUP_REMOVED lines=11> */
[----:B------:R-:W-:Y:S01]  /*14d00*/  UMOV UR10, 0xc0 ;  /* 0x000000c0000a7882 */ /* 0x000fe20000000000 */
[----:B------:R-:W-:Y:S02]  /*14d10*/  R2UR UR7, R13 ;  /* 0x000000000d0772ca */ /* 0x000fe400000e0000 */
[----:B------:R-:W-:Y:S02]  /*14d20*/  PLOP3.LUT P0, PT, PT, PT, PT, 0x80, 0x0 ;  /* 0x000000000000781c */ /* 0x000fe40003f0f070 */
[----:B------:R-:W-:-:S11]  /*14d30*/  IADD3 R8, R8, 0x9400, RZ ;  /* 0x0000940008087810 */ /* 0x000fd60007ffe0ff */
.L_x_834:
        /* <DEDUP_REMOVED lines=10> */
.L_x_821:
[----:B------:R-:W-:Y:S05]  /*14de0*/  BSYNC B1 ;  /* 0x0000000000017941 */ /* 0x000fea0003800000 */
.L_x_820:
[----:B------:R-:W-:Y:S01]  /*14df0*/  VIADD R11, R2, 0xfffffffe ;  /* 0xfffffffe020b7836 */ /* 0x000fe20000000000 */
[----:B------:R-:W-:Y:S01]  /*14e00*/  PLOP3.LUT P0, PT, PT, PT, PT, 0x8, 0x0 ;  /* 0x000000000000781c */ /* 0x000fe20003f0e170 */
[----:B------:R-:W-:-:S03]  /*14e10*/  VIADD R23, R23, 0x1 ;  /* 0x0000000117177836 */ /* 0x000fc60000000000 */
[----:B------:R-:W-:Y:S02]  /*14e20*/  ISETP.GE.AND P3, PT, R11, R7, PT ;  /* 0x000000070b00720c */ /* 0x000fe40003f66270 */
[----:B------:R-:W-:-:S04]  /*14e30*/  ISETP.NE.AND P2, PT, R23, 0x2, PT ;  /* 0x000000021700780c */ /* 0x000fc80003f45270 */
[----:B------:R-:W-:Y:S02]  /*14e40*/  SEL R2, RZ, 0x1, P2 ;  /* 0x00000001ff027807 */ /* 0x000fe40001000000 */
[----:B------:R-:W-:Y:S02]  /*14e50*/  SEL R23, R23, RZ, P2 ;  /* 0x000000ff17177207 */ /* 0x000fe40001000000 */
[----:B------:R-:W-:-:S03]  /*14e60*/  LOP3.LUT R26, R26, R2, RZ, 0x3c, !PT ;  /* 0x000000021a1a7212 */ /* 0x000fc600078e3cff */
[----:B------:R-:W-:Y:S05]  /*14e70*/  @!P3 BRA `(.L_x_814) ;  /* 0x000000080010b947 */ /* 0x000fea0003800000 */
.L_x_850:
[----:B------:R-:W-:Y:S05]  /*14e80*/  YIELD ;  /* 0x0000000000007946 */ /* 0x000fea0003800000 */
[----:B------:R-:W-:Y:S04]  /*14e90*/  BSSY B1, `(.L_x_835) ;  /* 0x000007a000017945 */ /* 0x000fe80003800000 */
[----:B------:R-:W-:Y:S05]  /*14ea0*/  @!P6 BRA `(.L_x_836) ;  /* 0x0000000400e0e947 */ /* 0x000fea0003800000 */
[----:B------:R-:W-:Y:S01]  /*14eb0*/  IMAD R8, R23, 0x8, R22 ;  /* 0x0000000817087824 */ /* 0x000fe200078e0216 */
[----:B------:R-:W-:Y:S01]  /*14ec0*/  SHF.L.U32 R2, R26, 0x1f, RZ ;  /* 0x0000001f1a027819 */ /* 0x000fe200000006ff */
[----:B0-----:R-:W0:Y:S01]  /*14ed0*/  S2R R3, SR_TID.X ;  /* 0x0000000000037919 */ /* 0x001e220000002100 */
[----:B------:R-:W-:Y:S02]  /*14ee0*/  BSSY B2, `(.L_x_837) ;  /* 0x0000005000027945 */ /* 0x000fe40003800000 */
[----:B------:R-:W1:Y:S01]  /*14ef0*/  SYNCS.PHASECHK.TRANS64.TRYWAIT P2, [R8+URZ+0x228a0], R2 ;  /* 0x0228a002080075a7 */ /* 0x000e62000804017f */
[----:B0-----:R-:W-:-:S04]  /*14f00*/  LOP3.LUT R3, R3, 0x7f, RZ, 0xc0, !PT ;  /* 0x0000007f03037812 */ /* 0x001fc800078ec0ff */
[----:B------:R-:W-:Y:S01]  /*14f10*/  ISETP.NE.AND P3, PT, R3, RZ, PT ;  /* 0x000000ff0300720c */ /* 0x000fe20003f65270 */
[----:B-1----:R-:W-:-:S12]  /*14f20*/  @!P2 BRA `(.L_x_838) ;  /* 0x00000068008ca947 */ /* 0x002fd80003800000 */
.L_x_1010:
[----:B------:R-:W-:Y:S05]  /*14f30*/  BSYNC B2 ;  /* 0x0000000000027941 */ /* 0x000fea0003800000 */
.L_x_837:
        /* <DEDUP_REMOVED lines=9> */
.L_x_840:
[----:B------:R-:W-:Y:S05]  /*14fd0*/  BSYNC B2 ;  /* 0x0000000000027941 */ /* 0x000fea0003800000 */
.L_x_839:
        /* <DEDUP_REMOVED lines=10> */
[----:B------:R-:W-:-:S10]  /*15080*/  UMOV UR7, 0x12f00000 ;  /* 0x12f0000000077882 */ /* 0x000fd40000000000 */
.L_x_841:
        /* <DEDUP_REMOVED lines=13> */
.L_x_1011:
[----:B------:R-:W-:Y:S05]  /*15160*/  BSYNC B2 ;  /* 0x0000000000027941 */ /* 0x000fea0003800000 */
.L_x_842:
[----:B------:R-:W-:Y:S01]  /*15170*/  BSSY B2, `(.L_x_844) ;  /* 0x000000b000027945 */ /* 0x000fe20003800000 */
[----:B01----:R-:W-:Y:S02]  /*15180*/  IMAD.MOV.U32 R2, RZ, RZ, 0x0 ;  /* 0x00000000ff027424 */ /* 0x003fe400078e00ff */
[----:B------:R-:W-:Y:S01]  /*15190*/  IMAD.MOV.U32 R3, RZ, RZ, 0x12f00000 ;  /* 0x12f00000ff037424 */ /* 0x000fe200078e00ff */
[----:B------:R-:W-:Y:S06]  /*151a0*/  @P3 BRA `(.L_x_845) ;  /* 0x00000000001c3947 */ /* 0x000fec0003800000 */
[----:B------:R-:W0:Y:S01]  /*151b0*/  S2R R13, SR_TID.X ;  /* 0x00000000000d7919 */ /* 0x000e220000002100 */
[----:B------:R-:W-:-:S04]  /*151c0*/  IMAD.MOV.U32 R9, RZ, RZ, 0xc000 ;  /* 0x0000c000ff097424 */ /* 0x000fc800078e00ff */
[----:B------:R1:W-:Y:S01]  /*151d0*/  SYNCS.ARRIVE.TRANS64 RZ, [R8+URZ+0x228b0], R9 ;  /* 0x0228b00908ff79a7 */ /* 0x0003e2000800003f */
[----:B0-----:R-:W-:-:S04]  /*151e0*/  LOP3.LUT R13, R13, 0x1f, RZ, 0xc0, !PT ;  /* 0x0000001f0d0d7812 */ /* 0x001fc800078ec0ff */
[----:B------:R-:W-:-:S13]  /*151f0*/  ISETP.NE.AND P2, PT, R13, RZ, PT ;  /* 0x000000ff0d00720c */ /* 0x000fda0003f45270 */
[----:B-1----:R-:W-:Y:S05]  /*15200*/  @!P2 BRA `(.L_x_845) ;  /* 0x000000000004a947 */ /* 0x002fea0003800000 */
[----:B------:R-:W-:Y:S01]  /*15210*/  BPT.TRAP 0x1 ;  /* 0x000000040000795c */ /* 0x000fe20000300000 */
.L_x_845:
[----:B------:R-:W-:Y:S05]  /*15220*/  BSYNC B2 ;  /* 0x0000000000027941 */ /* 0x000fea0003800000 */
.L_x_844:
[----:B------:R-:W-:Y:S01]  /*15230*/  R2UR UR6, R2 ;  /* 0x00000000020672ca */ /* 0x000fe200000e0000 */
[----:B------:R-:W-:Y:S01]  /*15240*/  IMAD R9, R23, 0xc000, R22 ;  /* 0x0000c00017097824 */ /* 0x000fe200078e0216 */
[----:B------:R-:W-:Y:S01]  /*15250*/  R2UR UR7, R3 ;  /* 0x00000000030772ca */ /* 0x000fe200000e0000 */
[----:B------:R-:W-:Y:S01]  /*15260*/  UIADD3 UR4, UP0, UR38, 0x670, URZ ;  /* 0x0000067026047890 */ /* 0x000fe2000ff1e03f */
[----:B------:R-:W-:Y:S01]  /*15270*/  R2UR UR10, R12 ;  /* 0x000000000c0a72ca */ /* 0x000fe200000e0000 */
[----:B------:R-:W-:Y:S01]  /*15280*/  VIADD R8, R8, 0x228b0 ;  /* 0x000228b008087836 */ /* 0x000fe20000000000 */
[----:B------:R-:W-:Y:S01]  /*15290*/  PLOP3.LUT P2, PT, PT, PT, PT, 0x80, 0x0 ;  /* 0x000000000000781c */ /* 0x000fe20003f4f070 */
[----:B------:R-:W-:Y:S01]  /*152a0*/  VIADD R12, R9, 0x400 ;  /* 0x00000400090c7836 */ /* 0x000fe20000000000 */
[----:B------:R-:W-:-:S12]  /*152b0*/  UIADD3.X UR5, URZ, UR39, URZ, UP0, !UPT ;  /* 0x000000273f057290 */ /* 0x000fd800087fe43f */
.L_x_846:
        /* <DEDUP_REMOVED lines=15> */
.L_x_847:
        /* <DEDUP_REMOVED lines=15> */
.L_x_848:
        /* <DEDUP_REMOVED lines=15> */
.L_x_849:
        /* <DEDUP_REMOVED lines=10> */
.L_x_836:
[----:B------:R-:W-:Y:S05]  /*15630*/  BSYNC B1 ;  /* 0x0000000000017941 */ /* 0x000fea0003800000 */
.L_x_835:
[----:B------:R-:W-:Y:S01]  /*15640*/  ISETP.GT.AND P3, PT, R11, R7, PT ;  /* 0x000000070b00720c */ /* 0x000fe20003f64270 */
[----:B------:R-:W-:Y:S02]  /*15650*/  VIADD R23, R23, 0x1 ;  /* 0x0000000117177836 */ /* 0x000fe40000000000 */
[----:B------:R-:W-:-:S03]  /*15660*/  VIADD R11, R11, 0xffffffff ;  /* 0xffffffff0b0b7836 */ /* 0x000fc60000000000 */
[----:B------:R-:W-:-:S04]  /*15670*/  ISETP.NE.AND P2, PT, R23, 0x2, PT ;  /* 0x000000021700780c */ /* 0x000fc80003f45270 */
[----:B------:R-:W-:Y:S02]  /*15680*/  SEL R2, RZ, 0x1, P2 ;  /* 0x00000001ff027807 */ /* 0x000fe40001000000 */
[----:B------:R-:W-:Y:S02]  /*15690*/  SEL R23, R23, RZ, P2 ;  /* 0x000000ff17177207 */ /* 0x000fe40001000000 */
[----:B------:R-:W-:Y:S01]  /*156a0*/  LOP3.LUT R26, R26, R2, RZ, 0x3c, !PT ;  /* 0x000000021a1a7212 */ /* 0x000fe200078e3cff */
[----:B------:R-:W-:Y:S06]  /*156b0*/  @P3 BRA `(.L_x_850) ;  /* 0xfffffff400f03947 */ /* 0x000fec000383ffff */
.L_x_814:
[----:B------:R-:W-:Y:S05]  /*156c0*/  BSYNC B0 ;  /* 0x0000000000007941 */ /* 0x000fea0003800000 */
.L_x_813:
[----:B------:R-:W-:Y:S05]  /*156d0*/  @!P0 WARPSYNC.ALL ;  /* 0x0000000000008948 */ /* 0x000fea0003800000 */
[----:B------:R-:W-:Y:S01]  /*156e0*/  @!P0 BAR.SYNC.DEFER_BLOCKING 0xc, 0x180 ;  /* 0x0306000000008b1d */ /* 0x000fe20000010000 */
[----:B------:R-:W-:-:S05]  /*156f0*/  IMAD.MOV.U32 R0, RZ, RZ, RZ ;  /* 0x000000ffff007224 */ /* 0x000fca00078e00ff */
[----:B------:R-:W-:Y:S04]  /*15700*/  BSSY B0, `(.L_x_851) ;  /* 0x000001e000007945 */ /* 0x000fe80003800000 */
[----:B------:R-:W-:Y:S05]  /*15710*/  @!P1 BRA `(.L_x_852) ;  /* 0x0000000000709947 */ /* 0x000fea0003800000 */
[----:B------:R-:W-:-:S13]  /*15720*/  ISETP.NE.AND P0, PT, R5, RZ, PT ;  /* 0x000000ff0500720c */ /* 0x000fda0003f05270 */
[----:B------:R-:W1:Y:S02]  /*15730*/  @!P0 LDC R5, c[0x0][0x9f0] ;  /* 0x00027c00ff058b82 */ /* 0x000e640000000800 */
[-C--:B-1----:R-:W-:Y:S02]  /*15740*/  IABS R0, R5.reuse ;  /* 0x0000000500007213 */ /* 0x082fe40000000000 */
[----:B------:R-:W-:Y:S02]  /*15750*/  IABS R7, R5 ;  /* 0x0000000500077213 */ /* 0x000fe40000000000 */
[----:B------:R-:W1:Y:S03]  /*15760*/  I2F.RP R2, R0 ;  /* 0x0000000000027306 */ /* 0x000e660000209400 */
[----:B------:R-:W-:-:S05]  /*15770*/  IMAD.MOV R7, RZ, RZ, -R7 ;  /* 0x000000ffff077224 */ /* 0x000fca00078e0a07 */
[----:B-1----:R-:W1:Y:S02]  /*15780*/  MUFU.RCP R2, R2 ;  /* 0x0000000200027308 */ /* 0x002e640000001000 */
[----:B-1----:R-:W-:-:S06]  /*15790*/  VIADD R2, R2, 0xffffffe ;  /* 0x0ffffffe02027836 */ /* 0x002fcc0000000000 */
[----:B0-----:R-:W0:Y:S02]  /*157a0*/  F2I.FTZ.U32.TRUNC.NTZ R3, R2 ;  /* 0x0000000200037305 */ /* 0x001e24000021f000 */
[----:B0-----:R-:W-:-:S04]  /*157b0*/  IMAD.MOV R2, RZ, RZ, -R3 ;  /* 0x000000ffff027224 */ /* 0x001fc800078e0a03 */
[----:B------:R-:W-:Y:S02]  /*157c0*/  IMAD R6, R2, R0, RZ ;  /* 0x0000000002067224 */ /* 0x000fe400078e02ff */
[----:B------:R-:W-:-:S04]  /*157d0*/  IMAD.MOV.U32 R2, RZ, RZ, RZ ;  /* 0x000000ffff027224 */ /* 0x000fc800078e00ff */
[----:B------:R-:W-:Y:S01]  /*157e0*/  IMAD.HI.U32 R6, R3, R6, R2 ;  /* 0x0000000603067227 */ /* 0x000fe200078e0002 */
[----:B------:R-:W-:-:S04]  /*157f0*/  IADD3 R3, R4, -0x1, R5 ;  /* 0xffffffff04037810 */ /* 0x000fc80007ffe005 */
[----:B------:R-:W-:Y:S02]  /*15800*/  IABS R2, R3 ;  /* 0x0000000300027213 */ /* 0x000fe40000000000 */
[----:B------:R-:W-:-:S03]  /*15810*/  LOP3.LUT R3, R3, R5, RZ, 0x3c, !PT ;  /* 0x0000000503037212 */ /* 0x000fc600078e3cff */
[----:B------:R-:W-:Y:S01]  /*15820*/  IMAD.HI.U32 R6, R6, R2, RZ ;  /* 0x0000000206067227 */ /* 0x000fe200078e00ff */
[----:B------:R-:W-:-:S03]  /*15830*/  ISETP.GE.AND P2, PT, R3, RZ, PT ;  /* 0x000000ff0300720c */ /* 0x000fc60003f46270 */
[----:B------:R-:W-:-:S05]  /*15840*/  IMAD R2, R6, R7, R2 ;  /* 0x0000000706027224 */ /* 0x000fca00078e0202 */
[----:B------:R-:W-:-:S13]  /*15850*/  ISETP.GT.U32.AND P1, PT, R0, R2, PT ;  /* 0x000000020000720c */ /* 0x000fda0003f24070 */
[----:B------:R-:W-:Y:S02]  /*15860*/  @!P1 IMAD.IADD R2, R2, 0x1, -R0 ;  /* 0x0000000102029824 */ /* 0x000fe400078e0a00 */
[----:B------:R-:W-:Y:S01]  /*15870*/  @!P1 VIADD R6, R6, 0x1 ;  /* 0x0000000106069836 */ /* 0x000fe20000000000 */
[----:B------:R-:W-:Y:S02]  /*15880*/  ISETP.NE.AND P1, PT, R5, RZ, PT ;  /* 0x000000ff0500720c */ /* 0x000fe40003f25270 */
[----:B------:R-:W-:-:S13]  /*15890*/  ISETP.GE.U32.AND P0, PT, R2, R0, PT ;  /* 0x000000000200720c */ /* 0x000fda0003f06070 */
[----:B------:R-:W-:-:S05]  /*158a0*/  @P0 VIADD R6, R6, 0x1 ;  /* 0x0000000106060836 */ /* 0x000fca0000000000 */
[----:B------:R-:W-:-:S05]  /*158b0*/  MOV R0, R6 ;  /* 0x0000000600007202 */ /* 0x000fca0000000f00 */
[----:B------:R-:W-:Y:S01]  /*158c0*/  @!P2 IMAD.MOV R0, RZ, RZ, -R0 ;  /* 0x000000ffff00a224 */ /* 0x000fe200078e0a00 */
[----:B------:R-:W-:-:S07]  /*158d0*/  @!P1 LOP3.LUT R0, RZ, R5, RZ, 0x33, !PT ;  /* 0x00000005ff009212 */ /* 0x000fce00078e33ff */
.L_x_852:
[----:B------:R-:W-:Y:S05]  /*158e0*/  BSYNC B0 ;  /* 0x0000000000007941 */ /* 0x000fea0003800000 */
.L_x_851:
[-C--:B------:R-:W-:Y:S01]  /*158f0*/  IMAD R29, R29, R0.reuse, RZ ;  /* 0x000000001d1d7224 */ /* 0x080fe200078e02ff */
[----:B------:R-:W-:Y:S04]  /*15900*/  BSSY B7, `(.L_x_853) ;  /* 0x000035a000077945 */ /* 0x000fe80003800000 */
[----:B------:R-:W-:-:S04]  /*15910*/  VIADDMNMX R35, R29, R0, R4, PT ;  /* 0x000000001d237246 */ /* 0x000fc80003800104 */
[----:B------:R-:W-:Y:S01]  /*15920*/  ISETP.GT.AND P0, PT, R35, R29, PT ;  /* 0x0000001d2300720c */ /* 0x000fe20003f04270 */
[----:B------:R1:W-:-:S12]  /*15930*/  STL [R1+0x20], R35 ;  /* 0x0000202301007387 */ /* 0x0003d80000100800 */
[----:B-1----:R-:W-:Y:S05]  /*15940*/  @P0 BRA `(.L_x_854) ;  /* 0x0000000000440947 */ /* 0x002fea0003800000 */
[----:B------:R-:W1:Y:S02]  /*15950*/  S2R R2, SR_TID.X ;  /* 0x0000000000027919 */ /* 0x000e640000002100 */
[----:B-1----:R-:W-:-:S04]  /*15960*/  LOP3.LUT R2, R2, 0x7f, RZ, 0xc0, !PT ;  /* 0x0000007f02027812 */ /* 0x002fc800078ec0ff */
[----:B------:R-:W-:-:S13]  /*15970*/  ISETP.NE.AND P0, PT, R2, RZ, PT ;  /* 0x000000ff0200720c */ /* 0x000fda0003f05270 */
[----:B------:R-:W-:Y:S05]  /*15980*/  @P0 BRA `(.L_x_855) ;  /* 0x0000003400440947 */ /* 0x000fea0003800000 */
[----:B------:R-:W1:Y:S01]  /*15990*/  S2R R5, SR_LANEID ;  /* 0x0000000000057919 */ /* 0x000e620000000000 */
[----:B------:R-:W-:Y:S01]  /*159a0*/  VOTEU.ANY UR4, UPT, PT ;  /* 0x0000000000047886 */ /* 0x000fe200038e0100 */
[----:B0-----:R-:W0:Y:S01]  /*159b0*/  LDC.64 R2, c[0x0][0xc60] ;  /* 0x00031800ff027b82 */ /* 0x001e220000000a00 */
[----:B------:R-:W1:Y:S02]  /*159c0*/  FLO.U32 R0, UR4 ;  /* 0x0000000400007d00 */ /* 0x000e6400080e0000 */
[----:B-1----:R-:W-:-:S06]  /*159d0*/  ISETP.EQ.U32.AND P0, PT, R0, R5, PT ;  /* 0x000000050000720c */ /* 0x002fcc0003f02070 */
[----:B------:R-:W0:Y:S07]  /*159e0*/  POPC R5, UR4 ;  /* 0x0000000400057d09 */ /* 0x000e2e0008000000 */
[----:B0-----:R-:W2:Y:S01]  /*159f0*/  @P0 ATOMG.E.ADD.STRONG.GPU PT, R3, desc[UR40][R2.64], R5 ;  /* 0x00000005020309a8 */ /* 0x001ea200081ee1e8 */
[----:B------:R-:W0:Y:S02]  /*15a00*/  S2R R4, SR_LTMASK ;  /* 0x0000000000047919 */ /* 0x000e240000003900 */
[----:B0-----:R-:W-:-:S04]  /*15a10*/  LOP3.LUT R4, R4, UR4, RZ, 0xc0, !PT ;  /* 0x0000000404047c12 */ /* 0x001fc8000f8ec0ff */
[----:B------:R-:W0:Y:S01]  /*15a20*/  POPC R7, R4 ;  /* 0x0000000400077309 */ /* 0x000e220000000000 */
[----:B--2---:R-:W0:Y:S02]  /*15a30*/  SHFL.IDX PT, R0, R3, R0, 0x1f ;  /* 0x00001f0003007589 */ /* 0x004e2400000e0000 */
[----:B0-----:R-:W-:Y:S01]  /*15a40*/  IADD3 R16, R0, UR36, R7 ;  /* 0x0000002400107c10 */ /* 0x001fe2000fffe007 */
[----:B------:R-:W-:Y:S06]  /*15a50*/  BRA `(.L_x_855) ;  /* 0x0000003400107947 */ /* 0x000fec0003800000 */
.L_x_854:
        /* <DEDUP_REMOVED lines=9> */
[----:B0-----:R-:W0:Y:S01]  /*15af0*/  LDC.64 R2, c[0x4][R2] ;  /* 0x0100000002027b82 */ /* 0x001e220000000a00 */
        /* <DEDUP_REMOVED lines=10> */
.L_x_857:
[----:B------:R-:W-:Y:S05]  /*15ba0*/  BSYNC B6 ;  /* 0x0000000000067941 */ /* 0x000fea0003800000 */
.L_x_856:
        /* <DEDUP_REMOVED lines=8> */
[----:B0-----:R0:W1:Y:S01]  /*15c30*/  LDC.64 R2, c[0x4][R33] ;  /* 0x0100000021027b82 */ /* 0x0010620000000a00 */
[----:B------:R-:W-:Y:S01]  /*15c40*/  MOV R4, UR6 ;  /* 0x0000000600047c02 */ /* 0x000fe20008000f00 */
        /* <DEDUP_REMOVED lines=10> */
.L_x_860:
[----:B------:R0:W1:Y:S01]  /*15cf0*/  LDC.64 R2, c[0x4][R33] ;  /* 0x0100000021027b82 */ /* 0x0000620000000a00 */
[----:B------:R-:W-:Y:S01]  /*15d00*/  ULDC.64 UR4, c[0x4][0x98] ;  /* 0x0100260000047ab9 */ /* 0x000fe20000000a00 */
[----:B------:R-:W-:Y:S01]  /*15d10*/  ULDC.64 UR6, c[0x4][0xa0] ;  /* 0x0100280000067ab9 */ /* 0x000fe20000000a00 */
[----:B------:R-:W-:Y:S01]  /*15d20*/  ULDC.64 UR8, c[0x4][0x18] ;  /* 0x0100060000087ab9 */ /* 0x000fe20000000a00 */
[----:B------:R-:W-:Y:S01]  /*15d30*/  IMAD.U32 R4, RZ, RZ, UR4 ;  /* 0x00000004ff047e24 */ /* 0x000fe2000f8e00ff */
[----:B------:R-:W-:Y:S01]  /*15d40*/  MOV R10, UR8 ;  /* 0x00000008000a7c02 */ /* 0x000fe20008000f00 */
        /* <DEDUP_REMOVED lines=9> */
.L_x_859:
[----:B------:R-:W-:Y:S05]  /*15de0*/  BSYNC B6 ;  /* 0x0000000000067941 */ /* 0x000fea0003800000 */
.L_x_858:
[----:B------:R-:W2:Y:S01]  /*15df0*/  LDL.LU R21, [R1] ;  /* 0x0000000001157983 */ /* 0x000ea20000300800 */
[----:B------:R-:W-:Y:S01]  /*15e00*/  ULDC.64 UR4, c[0x0][0x9f8] ;  /* 0x00027e0000047ab9 */ /* 0x000fe20000000a00 */
[----:B------:R-:W1:Y:S02]  /*15e10*/  LDC R8, c[0x0][0x430] ;  /* 0x00010c00ff087b82 */ /* 0x000e640000000800 */
[----:B------:R-:W3:Y:S01]  /*15e20*/  LDL R20, [R1+0x8] ;  /* 0x0000080001147983 */ /* 0x000ee20000100800 */
[----:B------:R-:W-:Y:S01]  /*15e30*/  ISETP.NE.U32.AND P0, PT, RZ, UR4, PT ;  /* 0x00000004ff007c0c */ /* 0x000fe2000bf05070 */
[----:B------:R-:W4:Y:S03]  /*15e40*/  S2R R33, SR_TID.X ;  /* 0x0000000000217919 */ /* 0x000f260000002100 */
[----:B------:R-:W-:-:S13]  /*15e50*/  ISETP.NE.AND.EX P0, PT, RZ, UR5, PT, P0 ;  /* 0x00000005ff007c0c */ /* 0x000fda000bf05300 */
[----:B------:R-:W-:Y:S01]  /*15e60*/  @P0 IADD3 R2, P1, R31, UR4, RZ ;  /* 0x000000041f020c10 */ /* 0x000fe2000ff3e0ff */
[----:B------:R-:W1:Y:S01]  /*15e70*/  S2R R10, SR_TID.X ;  /* 0x00000000000a7919 */ /* 0x000e620000002100 */
[----:B------:R-:W-:Y:S01]  /*15e80*/  VIADD R0, R35, 0xffffffff ;  /* 0xffffffff23007836 */ /* 0x000fe20000000000 */
[----:B------:R-:W-:Y:S01]  /*15e90*/  LOP3.LUT R9, R37, 0x2, RZ, 0xfc, !PT ;  /* 0x0000000225097812 */ /* 0x000fe200078efcff */
[----:B------:R-:W-:Y:S01]  /*15ea0*/  ULDC UR4, c[0x0][0x320] ;  /* 0x0000c80000047ab9 */ /* 0x000fe20000000800 */
[----:B0-----:R-:W-:-:S05]  /*15eb0*/  @P0 IADD3.X R3, R32, UR5, RZ, P1, !PT ;  /* 0x0000000520030c10 */ /* 0x001fca0008ffe4ff */
[----:B------:R0:W2:Y:S01]  /*15ec0*/  @P0 LDG.E R27, desc[UR40][R2.64] ;  /* 0x00000028021b0981 */ /* 0x0000a2000c1e1900 */
[----:B----4-:R-:W-:-:S04]  /*15ed0*/  LOP3.LUT R33, R33, 0x7f, RZ, 0xc0, !PT ;  /* 0x0000007f21217812 */ /* 0x010fc800078ec0ff */
[----:B------:R-:W-:Y:S02]  /*15ee0*/  SHF.R.U32.HI R33, RZ, 0x3, R33 ;  /* 0x00000003ff217819 */ /* 0x000fe40000011621 */
[----:B-1----:R-:W-:Y:S01]  /*15ef0*/  ISETP.NE.AND P1, PT, R8, 0x1, PT ;  /* 0x000000010800780c */ /* 0x002fe20003f25270 */
[----:B------:R-:W-:-:S12]  /*15f00*/  IMAD.SHL.U32 R10, R10, 0x10, RZ ;  /* 0x000000100a0a7824 */ /* 0x000fd800078e00ff */
[----:B------:R-:W1:Y:S01]  /*15f10*/  @P1 LDC R5, c[0x0][0x434] ;  /* 0x00010d00ff051b82 */ /* 0x000e620000000800 */
[----:B------:R-:W-:-:S05]  /*15f20*/  LOP3.LUT R10, R33, 0x70, R10, 0xf8, !PT ;  /* 0x00000070210a7812 */ /* 0x000fca00078ef80a */
[----:B------:R-:W-:Y:S02]  /*15f30*/  IMAD R36, R0, 0x60, R10 ;  /* 0x0000006000247824 */ /* 0x000fe400078e020a */
[----:B------:R-:W4:Y:S01]  /*15f40*/  @P1 LDC R4, c[0x0][0x438] ;  /* 0x00010e00ff041b82 */ /* 0x000f220000000800 */
[----:B------:R-:W-:Y:S01]  /*15f50*/  IMAD.MOV.U32 R35, RZ, RZ, RZ ;  /* 0x000000ffff237224 */ /* 0x000fe200078e00ff */
[----:B------:R-:W-:Y:S01]  /*15f60*/  UMOV UR5, 0xffffffff ;  /* 0xffffffff00057882 */ /* 0x000fe20000000000 */
[----:B---3--:R-:W-:-:S04]  /*15f70*/  ISETP.GE.AND P0, PT, R36, R20, PT ;  /* 0x000000142400720c */ /* 0x008fc80003f06270 */
[----:B------:R-:W-:Y:S01]  /*15f80*/  ISETP.GT.U32.OR P0, PT, R10, 0x5f, P0 ;  /* 0x0000005f0a00780c */ /* 0x000fe20000704470 */
[----:B------:R-:W-:-:S12]  /*15f90*/  IMAD.IADD R36, R36, 0x1, R30 ;  /* 0x0000000124247824 */ /* 0x000fd800078e021e */
[----:B0-----:R-:W0:Y:S01]  /*15fa0*/  @!P0 LDC.64 R2, c[0x0][0x428] ;  /* 0x00010a00ff028b82 */ /* 0x001e220000000a00 */
[----:B-1----:R-:W-:-:S04]  /*15fb0*/  @P1 IMAD.HI.U32 R5, R36, R5, RZ ;  /* 0x0000000524051227 */ /* 0x002fc800078e00ff */
[----:B------:R-:W-:Y:S01]  /*15fc0*/  IMAD.MOV.U32 R6, RZ, RZ, R36 ;  /* 0x000000ffff067224 */ /* 0x000fe200078e0024 */
[----:B----4-:R-:W-:Y:S02]  /*15fd0*/  @P1 SHF.R.U32.HI R6, RZ, R4, R5 ;  /* 0x00000004ff061219 */ /* 0x010fe40000011605 */
[----:B--2---:R-:W-:-:S03]  /*15fe0*/  SHF.R.S32.HI R33, RZ, 0x1f, R27 ;  /* 0x0000001fff217819 */ /* 0x004fc6000001141b */
[--C-:B------:R-:W-:Y:S01]  /*15ff0*/  @!P0 IMAD.MOV.U32 R4, RZ, RZ, R6.reuse ;  /* 0x000000ffff048224 */ /* 0x100fe200078e0006 */
[----:B------:R-:W-:Y:S01]  /*16000*/  @!P0 SHF.R.S32.HI R5, RZ, 0x1f, R6 ;  /* 0x0000001fff058819 */ /* 0x000fe20000011406 */
[-C--:B0-----:R-:W-:Y:S02]  /*16010*/  @!P0 IMAD R7, R33, R2.reuse, RZ ;  /* 0x0000000221078224 */ /* 0x081fe400078e02ff */
[----:B------:R-:W-:-:S04]  /*16020*/  @!P0 IMAD.WIDE.U32 R4, R27, R2, R4 ;  /* 0x000000021b048225 */ /* 0x000fc800078e0004 */
[----:B------:R-:W-:Y:S02]  /*16030*/  @!P0 IMAD R7, R27, R3, R7 ;  /* 0x000000031b078224 */ /* 0x000fe400078e0207 */
[----:B------:R-:W0:Y:S02]  /*16040*/  @!P0 LDC.64 R2, c[0x0][0x418] ;  /* 0x00010600ff028b82 */ /* 0x000e240000000a00 */
[----:B------:R-:W-:Y:S01]  /*16050*/  @!P0 IMAD.IADD R7, R5, 0x1, R7 ;  /* 0x0000000105078824 */ /* 0x000fe200078e0207 */
[----:B0-----:R-:W-:-:S04]  /*16060*/  @!P0 LEA R2, P1, R4, R2, 0x2 ;  /* 0x0000000204028211 */ /* 0x001fc800078210ff */
[----:B------:R-:W-:-:S05]  /*16070*/  @!P0 LEA.HI.X R3, R4, R3, R7, 0x2, P1 ;  /* 0x0000000304038211 */ /* 0x000fca00008f1407 */
[----:B------:R0:W5:Y:S01]  /*16080*/  @!P0 LDG.E R35, desc[UR40][R2.64] ;  /* 0x0000002802238981 */ /* 0x000162000c1e1900 */
[----:B------:R-:W-:Y:S02]  /*16090*/  ISETP.NE.AND P0, PT, R9, 0x3, PT ;  /* 0x000000030900780c */ /* 0x000fe40003f05270 */
[----:B------:R-:W1:Y:S01]  /*160a0*/  S2R R9, SR_TID.X ;  /* 0x0000000000097919 */ /* 0x000e620000002100 */
[----:B------:R-:W-:Y:S02]  /*160b0*/  ISETP.GT.U32.AND P1, PT, R10, 0x5f, PT ;  /* 0x0000005f0a00780c */ /* 0x000fe40003f24070 */
[----:B------:R-:W2:Y:S01]  /*160c0*/  S2R R10, SR_TID.X ;  /* 0x00000000000a7919 */ /* 0x000ea20000002100 */
[----:B------:R-:W-:-:S10]  /*160d0*/  LOP3.LUT R21, R21, 0xffffffdf, RZ, 0xc0, !PT ;  /* 0xffffffdf15157812 */ /* 0x000fd400078ec0ff */
[----:B------:R-:W-:-:S04]  /*160e0*/  @P1 LOP3.LUT R21, R21, 0x20, RZ, 0xfc, !PT ;  /* 0x0000002015151812 */ /* 0x000fc800078efcff */
[----:B------:R-:W-:Y:S02]  /*160f0*/  LOP3.LUT R21, R21, 0xffffffbf, RZ, 0xc0, !PT ;  /* 0xffffffbf15157812 */ /* 0x000fe400078ec0ff */
[----:B-1----:R-:W-:Y:S01]  /*16100*/  SHF.L.U32 R9, R9, 0x3, RZ ;  /* 0x0000000309097819 */ /* 0x002fe200000006ff */
[----:B--2---:R-:W-:-:S03]  /*16110*/  IMAD.SHL.U32 R10, R10, 0x8, RZ ;  /* 0x000000080a0a7824 */ /* 0x004fc600078e00ff */
[----:B------:R-:W-:Y:S02]  /*16120*/  LOP3.LUT R9, R9, 0x38, RZ, 0xc0, !PT ;  /* 0x0000003809097812 */ /* 0x000fe400078ec0ff */
[----:B------:R-:W-:Y:S02]  /*16130*/  LOP3.LUT R10, R10, 0x38, RZ, 0xc0, !PT ;  /* 0x000000380a0a7812 */ /* 0x000fe400078ec0ff */
[----:B------:R-:W-:Y:S02]  /*16140*/  ISETP.GE.AND P1, PT, R9, UR4, PT ;  /* 0x0000000409007c0c */ /* 0x000fe4000bf26270 */
[----:B------:R-:W-:Y:S02]  /*16150*/  LOP3.LUT R10, R10, 0x40, RZ, 0xfc, !PT ;  /* 0x000000400a0a7812 */ /* 0x000fe400078efcff */
[----:B------:R-:W-:Y:S02]  /*16160*/  @P0 LOP3.LUT R21, R21, 0x40, RZ, 0xfc, !PT ;  /* 0x0000004015150812 */ /* 0x000fe400078efcff */
[----:B------:R-:W-:-:S02]  /*16170*/  ISETP.GE.AND P2, PT, R10, UR4, PT ;  /* 0x000000040a007c0c */ /* 0x000fc4000bf46270 */
[----:B------:R-:W-:Y:S02]  /*16180*/  LOP3.LUT R21, R21, 0xffffffef, RZ, 0xc0, !PT ;  /* 0xffffffef15157812 */ /* 0x000fe400078ec0ff */
[----:B------:R-:W-:-:S03]  /*16190*/  LOP3.LUT R10, R9, 0x80, RZ, 0xfc, !PT ;  /* 0x00000080090a7812 */ /* 0x000fc600078efcff */
[----:B------:R-:W-:-:S04]  /*161a0*/  @P1 LOP3.LUT R21, R21, 0x10, RZ, 0xfc, !PT ;  /* 0x0000001015151812 */ /* 0x000fc800078efcff */
[----:B------:R-:W-:Y:S02]  /*161b0*/  LOP3.LUT R21, R21, 0xfffffff7, RZ, 0xc0, !PT ;  /* 0xfffffff715157812 */ /* 0x000fe400078ec0ff */
[----:B------:R-:W-:Y:S02]  /*161c0*/  LOP3.LUT R9, R9, 0xc0, RZ, 0xfc, !PT ;  /* 0x000000c009097812 */ /* 0x000fe400078efcff */
[----:B------:R-:W-:Y:S02]  /*161d0*/  ISETP.GE.AND P3, PT, R10, UR4, PT ;  /* 0x000000040a007c0c */ /* 0x000fe4000bf66270 */
[----:B------:R-:W-:Y:S02]  /*161e0*/  @P2 LOP3.LUT R21, R21, 0x8, RZ, 0xfc, !PT ;  /* 0x0000000815152812 */ /* 0x000fe400078efcff */
[----:B------:R-:W-:Y:S02]  /*161f0*/  ISETP.GE.AND P2, PT, R9, UR4, PT ;  /* 0x0000000409007c0c */ /* 0x000fe4000bf46270 */
[----:B------:R-:W-:-:S04]  /*16200*/  LOP3.LUT R21, R21, 0xfffffffd, RZ, 0xc0, !PT ;  /* 0xfffffffd15157812 */ /* 0x000fc800078ec0ff */
[----:B------:R-:W-:-:S04]  /*16210*/  LOP3.LUT R21, R21, 0xfffffffb, RZ, 0xc0, !PT ;  /* 0xfffffffb15157812 */ /* 0x000fc800078ec0ff */
[----:B------:R-:W-:-:S04]  /*16220*/  @P3 LOP3.LUT R21, R21, 0x4, RZ, 0xfc, !PT ;  /* 0x0000000415153812 */ /* 0x000fc800078efcff */
[----:B------:R-:W-:-:S05]  /*16230*/  @P2 LOP3.LUT R21, R21, 0x2, RZ, 0xfc, !PT ;  /* 0x0000000215152812 */ /* 0x000fca00078efcff */
[----:B------:R1:W-:Y:S01]  /*16240*/  STL [R1], R21 ;  /* 0x0000001501007387 */ /* 0x0003e20000100800 */
[----:B0-----:R-:W-:-:S04]  /*16250*/  IMAD.MOV R2, RZ, RZ, -R6 ;  /* 0x000000ffff027224 */ /* 0x001fc800078e0a06 */
[----:B------:R-:W-:Y:S01]  /*16260*/  IMAD R36, R8, R2, R36 ;  /* 0x0000000208247224 */ /* 0x000fe200078e0224 */
[----:B------:R-:W-:Y:S06]  /*16270*/  BRA.DIV UR5, `(.L_x_861) ;  /* 0x0000005605e07947 */ /* 0x000fec000b800000 */
.L_x_1014:
[----:B------:R-:W-:Y:S01]  /*16280*/  SEL R7, RZ, 0x1, P1 ;  /* 0x00000001ff077807 */ /* 0x000fe20000800000 */
[----:B------:R-:W-:Y:S06]  /*16290*/  @!P0 BRA `(.L_x_862) ;  /* 0x0000000000048947 */ /* 0x000fec0003800000 */
[----:B------:R-:W-:Y:S01]  /*162a0*/  BPT.TRAP 0x1 ;  /* 0x000000040000795c */ /* 0x000fe20000300000 */
.L_x_862:
[----:B------:R-:W-:Y:S01]  /*162b0*/  IMAD R32, R0, -0x60, R20 ;  /* 0xffffffa000207824 */ /* 0x000fe200078e0214 */
[----:B------:R-:W-:Y:S01]  /*162c0*/  SHF.L.U32 R0, R25, 0x1f, RZ ;  /* 0x0000001f19007819 */ /* 0x000fe200000006ff */
[----:B------:R-:W-:Y:S01]  /*162d0*/  IMAD R31, R24, 0x8, R22 ;  /* 0x00000008181f7824 */ /* 0x000fe200078e0216 */
[----:B------:R-:W-:Y:S03]  /*162e0*/  BSSY B0, `(.L_x_863) ;  /* 0x0000003000007945 */ /* 0x000fe60003800000 */
[----:B------:R-:W0:Y:S02]  /*162f0*/  SYNCS.PHASECHK.TRANS64.TRYWAIT P0, [R31+URZ+0x22840], R0 ;  /* 0x022840001f0075a7 */ /* 0x000e24000800017f */
[----:B0-----:R-:W-:Y:S05]  /*16300*/  @!P0 BRA `(.L_x_864) ;  /* 0x0000005400f08947 */ /* 0x001fea0003800000 */
.L_x_1015:
[----:B------:R-:W-:Y:S05]  /*16310*/  BSYNC B0 ;  /* 0x0000000000007941 */ /* 0x000fea0003800000 */
.L_x_863:
[----:B------:R-:W2:Y:S01]  /*16320*/  LDL.LU R6, [R1] ;  /* 0x0000000001067983 */ /* 0x000ea20000300800 */
[----:B0-----:R-:W-:Y:S01]  /*16330*/  SHF.R.S32.HI R0, RZ, 0x1f, R36 ;  /* 0x0000001fff007819 */ /* 0x001fe20000011424 */
[----:B------:R-:W-:Y:S01]  /*16340*/  ULDC.64 UR4, c[0x0][0x300] ;  /* 0x0000c00000047ab9 */ /* 0x000fe20000000a00 */
[----:B-----5:R-:W-:Y:S01]  /*16350*/  SHF.R.S32.HI R4, RZ, 0x1f, R35 ;  /* 0x0000001fff047819 */ /* 0x020fe20000011423 */
[----:B------:R-:W0:Y:S01]  /*16360*/  S2R R8, SR_TID.X ;  /* 0x0000000000087919 */ /* 0x000e220000002100 */
[----:B------:R-:W-:Y:S01]  /*16370*/  IMAD.WIDE.U32 R2, R36, UR4, RZ ;  /* 0x0000000424027c25 */ /* 0x000fe2000f8e00ff */
[----:B------:R-:W-:Y:S01]  /*16380*/  ULDC.64 UR6, c[0x0][0x2e8] ;  /* 0x0000ba0000067ab9 */ /* 0x000fe20000000a00 */
[----:B------:R3:W-:Y:S04]  /*16390*/  STL [R1+0x28], R0 ;  /* 0x0000280001007387 */ /* 0x0007e80000100800 */
[----:B------:R4:W-:Y:S01]  /*163a0*/  STL [R1+0x2c], R4 ;  /* 0x00002c0401007387 */ /* 0x0009e20000100800 */
[----:B---3--:R-:W-:-:S04]  /*163b0*/  IMAD R0, R0, UR4, RZ ;  /* 0x0000000400007c24 */ /* 0x008fc8000f8e02ff */
[----:B------:R-:W-:Y:S01]  /*163c0*/  IMAD R0, R36, UR5, R0 ;  /* 0x0000000524007c24 */ /* 0x000fe2000f8e0200 */
[----:B------:R-:W-:-:S03]  /*163d0*/  ULDC.64 UR4, c[0x0][0x310] ;  /* 0x0000c40000047ab9 */ /* 0x000fc60000000a00 */
[----:B------:R-:W-:Y:S02]  /*163e0*/  IMAD.IADD R3, R3, 0x1, R0 ;  /* 0x0000000103037824 */ /* 0x000fe400078e0200 */
[----:B------:R-:W-:Y:S02]  /*163f0*/  IMAD R0, R4, UR4, RZ ;  /* 0x0000000404007c24 */ /* 0x000fe4000f8e02ff */
[C---:B------:R-:W-:Y:S01]  /*16400*/  IMAD.WIDE.U32 R2, R35.reuse, UR4, R2 ;  /* 0x0000000423027c25 */ /* 0x040fe2000f8e0002 */
[----:B----4-:R-:W3:Y:S03]  /*16410*/  S2R R4, SR_TID.X ;  /* 0x0000000000047919 */ /* 0x010ee60000002100 */
[----:B------:R-:W-:Y:S01]  /*16420*/  IMAD R0, R35, UR5, R0 ;  /* 0x0000000523007c24 */ /* 0x000fe2000f8e0200 */
[----:B------:R-:W-:Y:S01]  /*16430*/  ULDC.64 UR4, c[0x0][0x308] ;  /* 0x0000c20000047ab9 */ /* 0x000fe20000000a00 */
[----:B0-----:R-:W-:-:S02]  /*16440*/  IMAD.SHL.U32 R8, R8, 0x8, RZ ;  /* 0x0000000808087824 */ /* 0x001fc400078e00ff */
[----:B------:R-:W-:-:S03]  /*16450*/  IMAD.IADD R3, R3, 0x1, R0 ;  /* 0x0000000103037824 */ /* 0x000fc600078e0200 */
[----:B------:R-:W-:Y:S01]  /*16460*/  LOP3.LUT R8, R8, 0x38, RZ, 0xc0, !PT ;  /* 0x0000003808087812 */ /* 0x000fe200078ec0ff */
[----:B------:R-:W-:Y:S01]  /*16470*/  IMAD.WIDE.U32 R2, R18, UR4, R2 ;  /* 0x0000000412027c25 */ /* 0x000fe2000f8e0002 */
[----:B------:R-:W-:Y:S02]  /*16480*/  ULDC UR4, c[0x0][0x2f4] ;  /* 0x0000bd0000047ab9 */ /* 0x000fe40000000800 */
[----:B------:R-:W-:Y:S02]  /*16490*/  ISETP.GE.AND P2, PT, R8, UR4, PT ;  /* 0x0000000408007c0c */ /* 0x000fe4000bf46270 */
[----:B------:R-:W-:Y:S02]  /*164a0*/  LEA R0, P0, R2, UR6, 0x1 ;  /* 0x0000000602007c11 */ /* 0x000fe4000f8008ff */
[----:B---3--:R-:W-:-:S04]  /*164b0*/  LOP3.LUT R4, R4, 0x7f, RZ, 0xc0, !PT ;  /* 0x0000007f04047812 */ /* 0x008fc800078ec0ff */
[----:B------:R-:W-:Y:S01]  /*164c0*/  SHF.R.U32.HI R5, RZ, 0x3, R4 ;  /* 0x00000003ff057819 */ /* 0x000fe20000011604 */
[----:B------:R-:W-:Y:S01]  /*164d0*/  IMAD R4, R18, UR5, R3 ;  /* 0x0000000512047c24 */ /* 0x000fe2000f8e0203 */
[----:B------:R-:W-:-:S03]  /*164e0*/  UMOV UR5, 0xffffffff ;  /* 0xffffffff00057882 */ /* 0x000fc60000000000 */
[----:B------:R-:W-:Y:S01]  /*164f0*/  IMAD.IADD R32, R32, 0x1, -R5 ;  /* 0x0000000120207824 */ /* 0x000fe200078e0a05 */
[----:B------:R-:W-:Y:S01]  /*16500*/  LEA.HI.X R4, R2, UR7, R4, 0x1, P0 ;  /* 0x0000000702047c11 */ /* 0x000fe200080f0c04 */
[----:B------:R-:W-:-:S03]  /*16510*/  IMAD R5, R24, 0x1800, R28 ;  /* 0x0000180018057824 */ /* 0x000fc600078e021c */
[----:B------:R-:W-:Y:S02]  /*16520*/  ISETP.GE.AND P0, PT, R32, 0x1, PT ;  /* 0x000000012000780c */ /* 0x000fe40003f06270 */
[----:B--2---:R-:W-:-:S04]  /*16530*/  LOP3.LUT R6, R6, 0xfffffffe, RZ, 0xc0, !PT ;  /* 0xfffffffe06067812 */ /* 0x004fc800078ec0ff */
[----:B------:R-:W-:-:S05]  /*16540*/  @P2 LOP3.LUT R6, R6, 0x1, RZ, 0xfc, !PT ;  /* 0x0000000106062812 */ /* 0x000fca00078efcff */
[----:B------:R0:W-:Y:S01]  /*16550*/  STL [R1], R6 ;  /* 0x0000000601007387 */ /* 0x0001e20000100800 */
[----:B------:R-:W-:Y:S05]  /*16560*/  BRA.DIV UR5, `(.L_x_865) ;  /* 0x00000056056c7947 */ /* 0x000fea000b800000 */
[----:B------:R-:W2:Y:S01]  /*16570*/  SHFL.IDX PT, R3, R0, RZ, 0x181f ;  /* 0x00181fff00037589 */ /* 0x000ea200000e0000 */
[----:B0-----:R-:W-:-:S03]  /*16580*/  @P0 IMAD R6, R5, 0x2, R22 ;  /* 0x0000000205060824 */ /* 0x001fc600078e0216 */
[----:B------:R-:W0:Y:S01]  /*16590*/  SHFL.IDX PT, R2, R4, RZ, 0x181f ;  /* 0x00181fff04027589 */ /* 0x000e2200000e0000 */
[----:B--2---:R-:W-:-:S05]  /*165a0*/  @P0 LEA R3, P1, R8, R3, 0x1 ;  /* 0x0000000308030211 */ /* 0x004fca00078208ff */
[----:B0-----:R-:W-:-:S05]  /*165b0*/  @P0 IMAD.X R2, RZ, RZ, R2, P1 ;  /* 0x000000ffff020224 */ /* 0x001fca00008e0602 */
        /* <DEDUP_REMOVED lines=8> */
[----:B------:R-:W2:Y:S01]  /*16640*/  SHFL.IDX PT, R2, R4, 0x1, 0x181f ;  /* 0x00381f0004027f89 */ /* 0x000ea200000e0000 */
[----:B0-----:R-:W-:-:S05]  /*16650*/  @P0 LEA R3, P1, R8, R3, 0x1 ;  /* 0x0000000308030211 */ /* 0x001fca00078208ff */
[----:B--2---:R-:W-:-:S05]  /*16660*/  @P0 IMAD.X R2, RZ, RZ, R2, P1 ;  /* 0x000000ffff020224 */ /* 0x004fca00008e0602 */
[----:B------:R-:W-:-:S04]  /*16670*/  @P0 LOP3.LUT R3, R3, R2, RZ, 0x3c, !PT ;  /* 0x0000000203030212 */ /* 0x000fc800078e3cff */
[----:B------:R-:W-:-:S04]  /*16680*/  @P0 LOP3.LUT R2, R3, R2, RZ, 0x3c, !PT ;  /* 0x0000000203020212 */ /* 0x000fc800078e3cff */
[----:B------:R-:W-:-:S05]  /*16690*/  @P0 LOP3.LUT R3, R3, R2, RZ, 0x3c, !PT ;  /* 0x0000000203030212 */ /* 0x000fca00078e3cff */
        /* <DEDUP_REMOVED lines=15> */
[----:B0-----:R-:W-:-:S04]  /*16790*/  @P0 LEA R3, P1, R8, R3, 0x1 ;  /* 0x0000000308030211 */ /* 0x001fc800078208ff */
[----:B--2---:R-:W-:-:S04]  /*167a0*/  @P0 IADD3.X R2, RZ, R2, RZ, P1, !PT ;  /* 0x00000002ff020210 */ /* 0x004fc80000ffe4ff */
[----:B------:R-:W-:-:S04]  /*167b0*/  @P0 LOP3.LUT R3, R3, R2, RZ, 0x3c, !PT ;  /* 0x0000000203030212 */ /* 0x000fc800078e3cff */
[----:B------:R-:W-:-:S04]  /*167c0*/  @P0 LOP3.LUT R2, R3, R2, RZ, 0x3c, !PT ;  /* 0x0000000203020212 */ /* 0x000fc800078e3cff */
[----:B------:R-:W-:-:S05]  /*167d0*/  @P0 LOP3.LUT R3, R3, R2, RZ, 0x3c, !PT ;  /* 0x0000000203030212 */ /* 0x000fca00078e3cff */
[----:B------:R0:W-:Y:S01]  /*167e0*/  @P0 LDGSTS.E.BYPASS.LTC128B.128 [R6+0x1dc00], desc[UR40][R2.64], !P2 ;  /* 0x1dc0000002060fae */ /* 0x0001e2000d101d68 */
[----:B------:R-:W-:-:S03]  /*167f0*/  ISETP.GE.AND P0, PT, R32, 0x41, PT ;  /* 0x000000412000780c */ /* 0x000fc60003f06270 */
[----:B0-----:R-:W0:Y:S10]  /*16800*/  SHFL.IDX PT, R3, R0, 0x4, 0x181f ;  /* 0x00981f0000037f89 */ /* 0x001e3400000e0000 */
[----:B------:R-:W-:Y:S01]  /*16810*/  @P0 IMAD R6, R5, 0x2, R22 ;  /* 0x0000000205060824 */ /* 0x000fe200078e0216 */
[----:B------:R-:W2:Y:S04]  /*16820*/  SHFL.IDX PT, R2, R4, 0x4, 0x181f ;  /* 0x00981f0004027f89 */ /* 0x000ea800000e0000 */
[----:B------:R-:W3:Y:S04]  /*16830*/  SHFL.IDX PT, R4, R4, 0x5, 0x181f ;  /* 0x00b81f0004047f89 */ /* 0x000ee800000e0000 */
[----:B------:R-:W4:Y:S01]  /*16840*/  SHFL.IDX PT, R0, R0, 0x5, 0x181f ;  /* 0x00b81f0000007f89 */ /* 0x000f2200000e0000 */
[----:B0-----:R-:W-:-:S05]  /*16850*/  @P0 LEA R3, P1, R8, R3, 0x1 ;  /* 0x0000000308030211 */ /* 0x001fca00078208ff */
[----:B--2---:R-:W-:-:S05]  /*16860*/  @P0 IMAD.X R2, RZ, RZ, R2, P1 ;  /* 0x000000ffff020224 */ /* 0x004fca00008e0602 */
[----:B------:R-:W-:-:S04]  /*16870*/  @P0 LOP3.LUT R3, R3, R2, RZ, 0x3c, !PT ;  /* 0x0000000203030212 */ /* 0x000fc800078e3cff */
[----:B------:R-:W-:-:S04]  /*16880*/  @P0 LOP3.LUT R2, R3, R2, RZ, 0x3c, !PT ;  /* 0x0000000203020212 */ /* 0x000fc800078e3cff */
[----:B------:R-:W-:-:S05]  /*16890*/  @P0 LOP3.LUT R3, R3, R2, RZ, 0x3c, !PT ;  /* 0x0000000203030212 */ /* 0x000fca00078e3cff */
[----:B---34-:R2:W-:Y:S02]  /*168a0*/  @P0 LDGSTS.E.BYPASS.LTC128B.128 [R6+0x1e400], desc[UR40][R2.64], !P2 ;  /* 0x1e40000002060fae */ /* 0x0185e4000d101d68 */
.L_x_1029:
[----:B------:R-:W-:-:S13]  /*168b0*/  ISETP.GE.AND P0, PT, R32, 0x51, PT ;  /* 0x000000512000780c */ /* 0x000fda0003f06270 */
[----:B0-2---:R-:W-:Y:S01]  /*168c0*/  @P0 LEA R2, P1, R8, R0, 0x1 ;  /* 0x0000000008020211 */ /* 0x005fe200078208ff */
        /* <DEDUP_REMOVED lines=8> */
.L_x_866:
[----:B------:R-:W-:Y:S02]  /*16950*/  PLOP3.LUT P1, PT, P1, P0, PT, 0xa2, 0x0 ;  /* 0x000000000000781c */ /* 0x000fe40000f21472 */
[----:B------:R-:W-:-:S08]  /*16960*/  @P0 R2UR P1, UR4, R31 ;  /* 0x000000001f0402ca */ /* 0x000fd00000020000 */
[----:B------:R-:W-:-:S05]  /*16970*/  @P0 PLOP3.LUT P0, PT, P1, PT, PT, 0x80, 0x0 ;  /* 0x000000000000081c */ /* 0x000fca0000f0f070 */
[----:B------:R-:W-:Y:S01]  /*16980*/  @!P1 SYNCS.ARRIVE.TRANS64.RED.A0T1 RZ, [UR4+0x22830], RZ ;  /* 0x022830ffffff99a7 */ /* 0x000fe20008200404 */
[----:B------:R-:W-:Y:S07]  /*16990*/  @!P1 ARRIVES.LDGSTSBAR.64.TRANSCNT [UR4+0x22830] ;  /* 0x02283000ff0099b0 */ /* 0x000fee0008000a84 */
[----:B------:R-:W-:Y:S05]  /*169a0*/  @P0 BRA.U.ANY `(.L_x_866) ;  /* 0xfffffffd00e80947 */ /* 0x000fea000393ffff */
[----:B------:R-:W-:Y:S01]  /*169b0*/  NOP ;  /* 0x0000000000007918 */ /* 0x000fe20000000000 */
[----:B------:R-:W-:-:S04]  /*169c0*/  LOP3.LUT R0, R37, 0x2, RZ, 0xfc, !PT ;  /* 0x0000000225007812 */ /* 0x000fc800078efcff */
[----:B------:R-:W-:-:S13]  /*169d0*/  ISETP.NE.AND P2, PT, R0, 0x3, PT ;  /* 0x000000030000780c */ /* 0x000fda0003f45270 */
[----:B------:R-:W-:Y:S05]  /*169e0*/  @!P2 BRA `(.L_x_867) ;  /* 0x000000000004a947 */ /* 0x000fea0003800000 */
[----:B------:R-:W-:Y:S01]  /*169f0*/  BPT.TRAP 0x1 ;  /* 0x000000040000795c */ /* 0x000fe20000300000 */
.L_x_867:
[----:B------:R2:W5:Y:S01]  /*16a00*/  LDL R0, [R1] ;  /* 0x0000000001007983 */ /* 0x0005620000100800 */
[----:B------:R2:W-:Y:S03]  /*16a10*/  SYNCS.ARRIVE.TRANS64.A1T0 RZ, [R31+URZ+0x22830], RZ ;  /* 0x022830ff1fff79a7 */ /* 0x0005e6000810003f */
[----:B------:R2:W5:Y:S04]  /*16a20*/  LDL.LU R4, [R1+0x14] ;  /* 0x0000140001047983 */ /* 0x0005680000300800 */
[----:B0-----:R2:W5:Y:S02]  /*16a30*/  LDL.LU R3, [R1+0xc] ;  /* 0x00000c0001037983 */ /* 0x0015640000300800 */
[----:B------:R-:W-:Y:S05]  /*16a40*/  WARPSYNC.ALL ;  /* 0x0000000000007948 */ /* 0x000fea0003800000 */
[----:B------:R-:W-:Y:S01]  /*16a50*/  ULDC.64 UR4, c[0x0][0xa00] ;  /* 0x0002800000047ab9 */ /* 0x000fe20000000a00 */
[----:B------:R-:W-:Y:S01]  /*16a60*/  BSSY B6, `(.L_x_868) ;  /* 0x000002b000067945 */ /* 0x000fe20003800000 */
[----:B------:R-:W-:Y:S01]  /*16a70*/  BAR.SYNC.DEFER_BLOCKING 0x8, 0x180 ;  /* 0x0206000000007b1d */ /* 0x000fe20000010000 */
[C---:B-----5:R-:W-:Y:S02]  /*16a80*/  LOP3.LUT P0, RZ, R0.reuse, 0x4, RZ, 0xc0, !PT ;  /* 0x0000000400ff7812 */ /* 0x060fe4000780c0ff */
[----:B------:R-:W-:-:S02]  /*16a90*/  LOP3.LUT P2, RZ, R0, 0x8, RZ, 0xc0, !PT ;  /* 0x0000000800ff7812 */ /* 0x000fc4000784c0ff */
[----:B------:R-:W-:Y:S02]  /*16aa0*/  SEL R2, RZ, 0x4, P0 ;  /* 0x00000004ff027807 */ /* 0x000fe40000000000 */
[----:B------:R-:W-:Y:S02]  /*16ab0*/  ISETP.NE.U32.AND P0, PT, RZ, UR4, PT ;  /* 0x00000004ff007c0c */ /* 0x000fe4000bf05070 */
[----:B------:R-:W-:Y:S02]  /*16ac0*/  LOP3.LUT P1, RZ, R0, 0x2, RZ, 0xc0, !PT ;  /* 0x0000000200ff7812 */ /* 0x000fe4000782c0ff */
[----:B------:R-:W-:Y:S01]  /*16ad0*/  ISETP.NE.AND.EX P0, PT, RZ, UR5, PT, P0 ;  /* 0x00000005ff007c0c */ /* 0x000fe2000bf05300 */
[----:B------:R-:W-:Y:S01]  /*16ae0*/  ULDC.64 UR4, c[0x0][0x298] ;  /* 0x0000a60000047ab9 */ /* 0x000fe20000000a00 */
[----:B------:R-:W-:Y:S02]  /*16af0*/  SEL R0, RZ, 0x2, P2 ;  /* 0x00000002ff007807 */ /* 0x000fe40001000000 */
[----:B------:R-:W-:-:S02]  /*16b00*/  SEL R5, R34, RZ, !P0 ;  /* 0x000000ff22057207 */ /* 0x000fc40004000000 */
[----:B------:R-:W-:Y:S02]  /*16b10*/  IADD3 R0, R2, R0, R7 ;  /* 0x0000000002007210 */ /* 0x000fe40007ffe007 */
[----:B------:R-:W-:Y:S01]  /*16b20*/  SEL R34, RZ, 0x8, P1 ;  /* 0x00000008ff227807 */ /* 0x000fe20000800000 */
[----:B------:R0:W-:Y:S01]  /*16b30*/  STL [R1+0x1c], R5 ;  /* 0x00001c0501007387 */ /* 0x0001e20000100800 */
[----:B------:R-:W-:-:S03]  /*16b40*/  SEL R2, R4, RZ, !P0 ;  /* 0x000000ff04027207 */ /* 0x000fc60004000000 */
[----:B------:R-:W-:Y:S01]  /*16b50*/  IMAD.IADD R34, R0, 0x1, R34 ;  /* 0x0000000100227824 */ /* 0x000fe200078e0222 */
[----:B------:R-:W-:Y:S01]  /*16b60*/  SHF.R.S32.HI R0, RZ, 0x1f, R3 ;  /* 0x0000001fff007819 */ /* 0x000fe20000011403 */
[----:B------:R3:W-:Y:S04]  /*16b70*/  STL [R1+0x34], R2 ;  /* 0x0000340201007387 */ /* 0x0007e80000100800 */
[----:B------:R-:W-:Y:S02]  /*16b80*/  IMAD R0, R0, UR4, RZ ;  /* 0x0000000400007c24 */ /* 0x000fe4000f8e02ff */
[----:B0-----:R-:W-:-:S04]  /*16b90*/  IMAD.WIDE.U32 R4, R3, UR4, RZ ;  /* 0x0000000403047c25 */ /* 0x001fc8000f8e00ff */
[----:B------:R-:W-:Y:S01]  /*16ba0*/  IMAD R0, R3, UR5, R0 ;  /* 0x0000000503007c24 */ /* 0x000fe2000f8e0200 */
[----:B------:R0:W-:Y:S01]  /*16bb0*/  STL.64 [R1+0x8], R4 ;  /* 0x0000080401007387 */ /* 0x0001e20000100a00 */
[----:B---3--:R-:W-:Y:S02]  /*16bc0*/  VIADD R2, R22, 0x18400 ;  /* 0x0001840016027836 */ /* 0x008fe40000000000 */
[----:B------:R-:W-:-:S03]  /*16bd0*/  IMAD.IADD R0, R5, 0x1, R0 ;  /* 0x0000000105007824 */ /* 0x000fc600078e0200 */
[----:B------:R-:W-:Y:S02]  /*16be0*/  LOP3.LUT P0, RZ, R2, 0x3ff, RZ, 0xc0, !PT ;  /* 0x000003ff02ff7812 */ /* 0x000fe4000780c0ff */
[----:B------:R0:W-:Y:S11]  /*16bf0*/  STL [R1+0x14], R0 ;  /* 0x0000140001007387 */ /* 0x0001f60000100800 */
        /* <DEDUP_REMOVED lines=15> */
[----:B-1----:R-:W-:-:S07]  /*16cf0*/  LEPC R20, `(.L_x_869) ;  /* 0x000000001014794e */ /* 0x002fce0000000000 */
[----:B0-2---:R-:W-:Y:S05]  /*16d00*/  CALL.ABS.NOINC R2 ;  /* 0x0000000002007343 */ /* 0x005fea0003c00000 */
.L_x_869:
[----:B------:R-:W-:Y:S05]  /*16d10*/  BSYNC B6 ;  /* 0x0000000000067941 */ /* 0x000fea0003800000 */
.L_x_868:
[----:B------:R-:W3:Y:S01]  /*16d20*/  LDL.LU R0, [R1+0x14] ;  /* 0x0000140001007983 */ /* 0x000ee20000300800 */
[----:B------:R-:W-:Y:S01]  /*16d30*/  ULDC.64 UR4, c[0x0][0x2d8] ;  /* 0x0000b60000047ab9 */ /* 0x000fe20000000a00 */
[----:B------:R-:W0:Y:S02]  /*16d40*/  LDC R7, c[0x0][0x448] ;  /* 0x00011200ff077b82 */ /* 0x000e240000000800 */
[----:B------:R-:W3:Y:S04]  /*16d50*/  LDL.LU.64 R2, [R1+0x8] ;  /* 0x0000080001027983 */ /* 0x000ee80000300a00 */
[----:B-1----:R-:W4:Y:S04]  /*16d60*/  LDL.LU R21, [R1+0x34] ;  /* 0x0000340001157983 */ /* 0x002f280000300800 */
[----:B------:R-:W2:Y:S01]  /*16d70*/  LDL.LU R20, [R1+0x1c] ;  /* 0x00001c0001147983 */ /* 0x000ea20000300800 */
[----:B------:R-:W-:-:S03]  /*16d80*/  IMAD.SHL.U32 R17, R17, 0x80, RZ ;  /* 0x0000008011117824 */ /* 0x000fc600078e00ff */
[----:B------:R1:W5:Y:S01]  /*16d90*/  LDL R8, [R1+0x4] ;  /* 0x0000040001087983 */ /* 0x0003620000100800 */
[----:B0-----:R-:W-:-:S13]  /*16da0*/  ISETP.NE.AND P0, PT, R7, 0x1, PT ;  /* 0x000000010700780c */ /* 0x001fda0003f05270 */
[----:B------:R-:W0:Y:S01]  /*16db0*/  @P0 LDC R4, c[0x0][0x44c] ;  /* 0x00011300ff040b82 */ /* 0x000e220000000800 */
[----:B---3--:R-:W-:Y:S02]  /*16dc0*/  IMAD.MOV.U32 R3, RZ, RZ, R0 ;  /* 0x000000ffff037224 */ /* 0x008fe400078e0000 */
[----:B------:R-:W-:-:S04]  /*16dd0*/  IMAD.WIDE.U32 R2, R18, UR4, R2 ;  /* 0x0000000412027c25 */ /* 0x000fc8000f8e0002 */
[----:B------:R-:W-:Y:S01]  /*16de0*/  IMAD R3, R18, UR5, R3 ;  /* 0x0000000512037c24 */ /* 0x000fe2000f8e0203 */
[----:B------:R-:W-:Y:S02]  /*16df0*/  ULDC.64 UR4, c[0x0][0x2e0] ;  /* 0x0000b80000047ab9 */ /* 0x000fe40000000a00 */
[----:B----4-:R-:W-:Y:S02]  /*16e00*/  IMAD R0, R21, UR4, RZ ;  /* 0x0000000415007c24 */ /* 0x010fe4000f8e02ff */
[----:B--2---:R-:W-:-:S04]  /*16e10*/  IMAD.WIDE.U32 R2, R20, UR4, R2 ;  /* 0x0000000414027c25 */ /* 0x004fc8000f8e0002 */
[----:B------:R-:W-:Y:S01]  /*16e20*/  IMAD R0, R20, UR5, R0 ;  /* 0x0000000514007c24 */ /* 0x000fe2000f8e0200 */
[----:B------:R-:W2:Y:S01]  /*16e30*/  S2R R9, SR_TID.X ;  /* 0x0000000000097919 */ /* 0x000ea20000002100 */
[----:B------:R-:W-:Y:S02]  /*16e40*/  ULDC.64 UR4, c[0x0][0x2d0] ;  /* 0x0000b40000047ab9 */ /* 0x000fe40000000a00 */
[----:B------:R-:W-:Y:S01]  /*16e50*/  IMAD.IADD R3, R3, 0x1, R0 ;  /* 0x0000000103037824 */ /* 0x000fe200078e0200 */
[----:B------:R-:W3:Y:S01]  /*16e60*/  S2R R20, SR_TID.X ;  /* 0x0000000000147919 */ /* 0x000ee20000002100 */
[----:B------:R-:W4:Y:S01]  /*16e70*/  @P0 LDC R0, c[0x0][0x450] ;  /* 0x00011400ff000b82 */ /* 0x000f220000000800 */
[----:B---3--:R-:W-:-:S04]  /*16e80*/  LOP3.LUT R20, R20, 0x7f, RZ, 0xc0, !PT ;  /* 0x0000007f14147812 */ /* 0x008fc800078ec0ff */
[----:B------:R-:W-:Y:S02]  /*16e90*/  SHF.R.U32.HI R21, RZ, 0x3, R20 ;  /* 0x00000003ff157819 */ /* 0x000fe40000011614 */
[----:B------:R-:W3:Y:S02]  /*16ea0*/  S2R R20, SR_TID.X ;  /* 0x0000000000147919 */ /* 0x000ee40000002100 */
[----:B---3--:R-:W-:-:S05]  /*16eb0*/  IMAD.SHL.U32 R20, R20, 0x10, RZ ;  /* 0x0000001014147824 */ /* 0x008fca00078e00ff */
[----:B------:R-:W-:-:S04]  /*16ec0*/  LOP3.LUT R20, R21, 0x70, R20, 0xf8, !PT ;  /* 0x0000007015147812 */ /* 0x000fc800078ef814 */
[----:B------:R-:W-:Y:S02]  /*16ed0*/  LOP3.LUT R5, R20, R17, RZ, 0xfc, !PT ;  /* 0x0000001114057212 */ /* 0x000fe400078efcff */
[----:B------:R1:W5:Y:S03]  /*16ee0*/  LDL R20, [R1+0x18] ;  /* 0x0000180001147983 */ /* 0x0003660000100800 */
[----:B0-----:R-:W-:-:S04]  /*16ef0*/  @P0 IMAD.HI.U32 R6, R5, R4, RZ ;  /* 0x0000000405060227 */ /* 0x001fc800078e00ff */
[----:B------:R-:W-:Y:S01]  /*16f00*/  IMAD.MOV.U32 R4, RZ, RZ, R5 ;  /* 0x000000ffff047224 */ /* 0x000fe200078e0005 */
[----:B----4-:R-:W-:Y:S01]  /*16f10*/  @P0 SHF.R.U32.HI R4, RZ, R0, R6 ;  /* 0x00000000ff040219 */ /* 0x010fe20000011606 */
        /* <DEDUP_REMOVED lines=13> */
[----:B------:R-:W-:Y:S01]  /*16ff0*/  ULDC.64 UR4, c[0x0][0x280] ;  /* 0x0000a00000047ab9 */ /* 0x000fe20000000a00 */
[----:B--2---:R-:W-:Y:S02]  /*17000*/  SHF.L.U32 R9, R9, 0x3, RZ ;  /* 0x0000000309097819 */ /* 0x004fe400000006ff */
[----:B------:R-:W-:Y:S01]  /*17010*/  IMAD.IADD R4, R3, 0x1, R4 ;  /* 0x0000000103047824 */ /* 0x000fe200078e0204 */
[C---:B------:R-:W-:Y:S01]  /*17020*/  LEA R0, P0, R2.reuse, UR4, 0x1 ;  /* 0x0000000402007c11 */ /* 0x040fe2000f8008ff */
[----:B------:R-:W-:Y:S01]  /*17030*/  ULDC UR4, c[0x0][0x2b8] ;  /* 0x0000ae0000047ab9 */ /* 0x000fe20000000800 */
[----:B------:R-:W-:Y:S02]  /*17040*/  LOP3.LUT R9, R9, 0x38, RZ, 0xc0, !PT ;  /* 0x0000003809097812 */ /* 0x000fe400078ec0ff */
[----:B------:R-:W-:Y:S01]  /*17050*/  LEA.HI.X R4, R2, UR5, R4, 0x1, P0 ;  /* 0x0000000502047c11 */ /* 0x000fe200080f0c04 */
[----:B------:R-:W-:Y:S01]  /*17060*/  UMOV UR5, 0xffffffff ;  /* 0xffffffff00057882 */ /* 0x000fe20000000000 */
[----:B0-----:R-:W-:-:S02]  /*17070*/  LOP3.LUT R21, R21, 0x7f, RZ, 0xc0, !PT ;  /* 0x0000007f15157812 */ /* 0x001fc400078ec0ff */
[----:B------:R-:W-:Y:S02]  /*17080*/  ISETP.GE.AND P1, PT, R9, UR4, PT ;  /* 0x0000000409007c0c */ /* 0x000fe4000bf26270 */
[----:B------:R-:W-:Y:S01]  /*17090*/  SHF.R.U32.HI R10, RZ, 0x3, R21 ;  /* 0x00000003ff0a7819 */ /* 0x000fe20000011615 */
[----:B-1----:R-:W-:Y:S10]  /*170a0*/  BRA.DIV UR5, `(.L_x_870) ;  /* 0x00000052059c7947 */ /* 0x002ff4000b800000 */
[----:B------:R-:W0:Y:S01]  /*170b0*/  SHFL.IDX PT, R3, R0, RZ, 0x181f ;  /* 0x00181fff00037589 */ /* 0x000e2200000e0000 */
[----:B-----5:R-:W-:Y:S02]  /*170c0*/  IMAD R5, R20, R7, RZ ;  /* 0x0000000714057224 */ /* 0x020fe400078e02ff */
[----:B------:R-:W-:Y:S01]  /*170d0*/  IMAD.IADD R17, R10, 0x1, R17 ;  /* 0x000000010a117824 */ /* 0x000fe200078e0211 */
[----:B------:R-:W1:Y:S03]  /*170e0*/  SHFL.IDX PT, R2, R4, RZ, 0x181f ;  /* 0x00181fff04027589 */ /* 0x000e6600000e0000 */
[C---:B------:R-:W-:Y:S01]  /*170f0*/  VIADD R6, R17.reuse, 0x10 ;  /* 0x0000001011067836 */ /* 0x040fe20000000000 */
[----:B------:R-:W-:-:S13]  /*17100*/  ISETP.GE.AND P0, PT, R17, R5, PT ;  /* 0x000000051100720c */ /* 0x000fda0003f06270 */
[----:B0-----:R-:W-:-:S05]  /*17110*/  @!P0 LEA R3, P2, R9, R3, 0x1 ;  /* 0x0000000309038211 */ /* 0x001fca00078408ff */
[----:B-1----:R-:W-:-:S05]  /*17120*/  @!P0 IMAD.X R2, RZ, RZ, R2, P2 ;  /* 0x000000ffff028224 */ /* 0x002fca00010e0602 */
[----:B------:R-:W-:-:S04]  /*17130*/  @!P0 LOP3.LUT R3, R3, R2, RZ, 0x3c, !PT ;  /* 0x0000000203038212 */ /* 0x000fc800078e3cff */
[----:B------:R-:W-:-:S04]  /*17140*/  @!P0 LOP3.LUT R2, R3, R2, RZ, 0x3c, !PT ;  /* 0x0000000203028212 */ /* 0x000fc800078e3cff */
[----:B------:R-:W-:-:S05]  /*17150*/  @!P0 LOP3.LUT R3, R3, R2, RZ, 0x3c, !PT ;  /* 0x0000000203038212 */ /* 0x000fca00078e3cff */
[----:B------:R-:W-:Y:S01]  /*17160*/  @!PT LDS RZ, [RZ] ;  /* 0x00000000fffff984 */ /* 0x000fe20000000800 */
        /* <DEDUP_REMOVED lines=41> */
[----:B------:R-:W-:Y:S02]  /*17400*/  ISETP.GE.AND P0, PT, R6, R5, PT ;  /* 0x000000050600720c */ /* 0x000fe40003f06270 */
[----:B------:R-:W-:Y:S01]  /*17410*/  IADD3 R6, R17, 0x60, RZ ;  /* 0x0000006011067810 */ /* 0x000fe20007ffe0ff */
        /* <DEDUP_REMOVED lines=11> */
[----:B------:R-:W2:Y:S04]  /*174d0*/  SHFL.IDX PT, R4, R4, 0x7, 0x181f ;  /* 0x00f81f0004047f89 */ /* 0x000ea800000e0000 */
[----:B------:R-:W3:Y:S01]  /*174e0*/  SHFL.IDX PT, R0, R0, 0x7, 0x181f ;  /* 0x00f81f0000007f89 */ /* 0x000ee200000e0000 */
[----:B0-----:R-:W-:-:S05]  /*174f0*/  @!P0 LEA R3, P2, R9, R3, 0x1 ;  /* 0x0000000309038211 */ /* 0x001fca00078408ff */
[----:B-1----:R-:W-:-:S05]  /*17500*/  @!P0 IMAD.X R2, RZ, RZ, R2, P2 ;  /* 0x000000ffff028224 */ /* 0x002fca00010e0602 */
[----:B------:R-:W-:-:S04]  /*17510*/  @!P0 LOP3.LUT R3, R3, R2, RZ, 0x3c, !PT ;  /* 0x0000000203038212 */ /* 0x000fc800078e3cff */
[----:B------:R-:W-:-:S04]  /*17520*/  @!P0 LOP3.LUT R2, R3, R2, RZ, 0x3c, !PT ;  /* 0x0000000203028212 */ /* 0x000fc800078e3cff */
[----:B------:R-:W-:-:S05]  /*17530*/  @!P0 LOP3.LUT R3, R3, R2, RZ, 0x3c, !PT ;  /* 0x0000000203038212 */ /* 0x000fca00078e3cff */
[----:B--23--:R1:W-:Y:S02]  /*17540*/  @!P0 LDGSTS.E.BYPASS.LTC128B.128 [R8+0x1b400], desc[UR40][R2.64], !P1 ;  /* 0x1b40000002088fae */ /* 0x00c3e4000c901d68 */
.L_x_1046:
[----:B------:R-:W-:-:S05]  /*17550*/  VIADD R17, R17, 0x70 ;  /* 0x0000007011117836 */ /* 0x000fca0000000000 */
[----:B------:R-:W-:-:S13]  /*17560*/  ISETP.GE.AND P0, PT, R17, R5, PT ;  /* 0x000000051100720c */ /* 0x000fda0003f06270 */
[----:B01----:R-:W-:-:S05]  /*17570*/  @!P0 LEA R2, P2, R9, R0, 0x1 ;  /* 0x0000000009028211 */ /* 0x003fca00078408ff */
[----:B------:R-:W-:-:S05]  /*17580*/  @!P0 IMAD.X R3, RZ, RZ, R4, P2 ;  /* 0x000000ffff038224 */ /* 0x000fca00010e0604 */
[----:B------:R-:W-:Y:S01]  /*17590*/  @!PT LDS RZ, [RZ] ;  /* 0x00000000fffff984 */ /* 0x000fe20000000800 */
[----:B------:R-:W-:Y:S01]  /*175a0*/  @!PT LDS RZ, [RZ] ;  /* 0x00000000fffff984 */ /* 0x000fe20000000800 */
[----:B------:R-:W-:Y:S01]  /*175b0*/  @!PT LDS RZ, [RZ] ;  /* 0x00000000fffff984 */ /* 0x000fe20000000800 */
[----:B------:R0:W-:Y:S01]  /*175c0*/  @!P0 LDGSTS.E.BYPASS.LTC128B.128 [R8+0x1bc00], desc[UR40][R2.64], !P1 ;  /* 0x1bc0000002088fae */ /* 0x0001e2000c901d68 */
[----:B------:R-:W-:Y:S01]  /*175d0*/  PLOP3.LUT P0, PT, PT, PT, PT, 0x80, 0x0 ;  /* 0x000000000000781c */ /* 0x000fe20003f0f070 */
[----:B------:R-:W-:-:S12]  /*175e0*/  NOP ;  /* 0x0000000000007918 */ /* 0x000fd80000000000 */
.L_x_871:
        /* <DEDUP_REMOVED lines=18> */
.L_x_1047:
[----:B------:R-:W-:Y:S05]  /*17710*/  BSYNC B0 ;  /* 0x0000000000007941 */ /* 0x000fea0003800000 */
.L_x_872:
[----:B------:R-:W-:-:S04]  /*17720*/  LOP3.LUT R0, R37, 0x2, RZ, 0xfc, !PT ;  /* 0x0000000225007812 */ /* 0x000fc800078efcff */
[----:B------:R-:W-:-:S13]  /*17730*/  ISETP.NE.AND P0, PT, R0, 0x3, PT ;  /* 0x000000030000780c */ /* 0x000fda0003f05270 */
[----:B------:R-:W-:Y:S05]  /*17740*/  @!P0 BRA `(.L_x_874) ;  /* 0x0000000000048947 */ /* 0x000fea0003800000 */
[----:B------:R-:W-:Y:S01]  /*17750*/  BPT.TRAP 0x1 ;  /* 0x000000040000795c */ /* 0x000fe20000300000 */
.L_x_874:
[----:B------:R-:W-:Y:S01]  /*17760*/  SHF.L.U32 R0, R25, 0x1f, RZ ;  /* 0x0000001f19007819 */ /* 0x000fe200000006ff */
[----:B------:R-:W-:Y:S03]  /*17770*/  BSSY B0, `(.L_x_875) ;  /* 0x0000003000007945 */ /* 0x000fe60003800000 */
[----:B------:R-:W1:Y:S02]  /*17780*/  SYNCS.PHASECHK.TRANS64.TRYWAIT P0, [R31+URZ+0x22860], R0 ;  /* 0x022860001f0075a7 */ /* 0x000e64000800017f */
[----:B-1----:R-:W-:Y:S05]  /*17790*/  @!P0 BRA `(.L_x_876) ;  /* 0x0000005400988947 */ /* 0x002fea0003800000 */
.L_x_1048:
[----:B------:R-:W-:Y:S05]  /*177a0*/  BSYNC B0 ;  /* 0x0000000000007941 */ /* 0x000fea0003800000 */
.L_x_875:
[----:B------:R-:W0:Y:S01]  /*177b0*/  LDL.LU R2, [R1+0x28] ;  /* 0x0000280001027983 */ /* 0x000e220000300800 */
[----:B------:R-:W-:Y:S01]  /*177c0*/  ULDC.64 UR4, c[0x0][0x328] ;  /* 0x0000ca0000047ab9 */ /* 0x000fe20000000a00 */
[----:B------:R-:W-:Y:S02]  /*177d0*/  ULDC.64 UR6, c[0x0][0x318] ;  /* 0x0000c60000067ab9 */ /* 0x000fe40000000a00 */
[----:B------:R-:W1:Y:S01]  /*177e0*/  LDL.LU R4, [R1+0x2c] ;  /* 0x00002c0001047983 */ /* 0x000e620000300800 */
[----:B0-----:R-:W-:-:S04]  /*177f0*/  IMAD R3, R2, UR4, RZ ;  /* 0x0000000402037c24 */ /* 0x001fc8000f8e02ff */
[C---:B------:R-:W-:Y:S02]  /*17800*/  IMAD R5, R36.reuse, UR5, R3 ;  /* 0x0000000524057c24 */ /* 0x040fe4000f8e0203 */
[----:B------:R-:W-:Y:S01]  /*17810*/  IMAD.WIDE.U32 R2, R36, UR4, RZ ;  /* 0x0000000424027c25 */ /* 0x000fe2000f8e00ff */
[----:B------:R-:W-:-:S03]  /*17820*/  ULDC.64 UR4, c[0x0][0x338] ;  /* 0x0000ce0000047ab9 */ /* 0x000fc60000000a00 */
[----:B------:R-:W-:Y:S02]  /*17830*/  IMAD.IADD R3, R3, 0x1, R5 ;  /* 0x0000000103037824 */ /* 0x000fe400078e0205 */
[----:B-1----:R-:W-:Y:S02]  /*17840*/  IMAD R0, R4, UR4, RZ ;  /* 0x0000000404007c24 */ /* 0x002fe4000f8e02ff */
        /* <DEDUP_REMOVED lines=12> */
[----:B------:R-:W-:Y:S01]  /*17910*/  LOP3.LUT R7, R34, 0x1, RZ, 0xc0, !PT ;  /* 0x0000000122077812 */ /* 0x000fe200078ec0ff */
[----:B------:R-:W-:Y:S01]  /*17920*/  IMAD R4, R4, 0x2, R22 ;  /* 0x0000000204047824 */ /* 0x000fe200078e0216 */
[C---:B------:R-:W-:Y:S01]  /*17930*/  LOP3.LUT P2, RZ, R34.reuse, 0x2, RZ, 0xc0, !PT ;  /* 0x0000000222ff7812 */ /* 0x040fe2000784c0ff */
[----:B------:R-:W1:Y:S01]  /*17940*/  SHFL.IDX PT, R14, R5, RZ, 0x181f ;  /* 0x00181fff050e7589 */ /* 0x000e6200000e0000 */
[----:B------:R-:W-:Y:S02]  /*17950*/  ISETP.NE.U32.AND P3, PT, R7, 0x1, PT ;  /* 0x000000010700780c */ /* 0x000fe40003f65070 */
[----:B------:R-:W-:Y:S01]  /*17960*/  LOP3.LUT P1, RZ, R34, 0x4, RZ, 0xc0, !PT ;  /* 0x0000000422ff7812 */ /* 0x000fe2000782c0ff */
[----:B------:R-:W2:Y:S03]  /*17970*/  SHFL.IDX PT, R3, R6, RZ, 0x181f ;  /* 0x00181fff06037589 */ /* 0x000ea600000e0000 */
[----:B------:R-:W-:Y:S01]  /*17980*/  ISETP.LT.OR P4, PT, R32, 0x1, !P1 ;  /* 0x000000012000780c */ /* 0x000fe20004f81670 */
        /* <DEDUP_REMOVED lines=10> */
[----:B------:R-:W-:-:S03]  /*17a30*/  LOP3.LUT P0, RZ, R34, 0x8, RZ, 0xc0, !PT ;  /* 0x0000000822ff7812 */ /* 0x000fc6000780c0ff */
        /* <DEDUP_REMOVED lines=15> */
[----:B------:R1:W-:Y:S01]  /*17b30*/  LDGSTS.E.BYPASS.LTC128B.128 [R4+0x9c00], desc[UR40][R8.64+0x180], !P4 ;  /* 0x09c0018008047fae */ /* 0x0003e2000e101d68 */
[----:B------:R-:W-:-:S03]  /*17b40*/  IADD3 R2, P4, R14, R0, RZ ;  /* 0x000000000e027210 */ /* 0x000fc60007f9e0ff */
[----:B------:R-:W1:Y:S01]  /*17b50*/  SHFL.IDX PT, R14, R5, 0x3, 0x181f ;  /* 0x00781f00050e7f89 */ /* 0x000e6200000e0000 */
[----:B0-----:R-:W-:Y:S02]  /*17b60*/  IADD3.X R3, RZ, R3, RZ, P4, !PT ;  /* 0x00000003ff037210 */ /* 0x001fe400027fe4ff */
        /* <DEDUP_REMOVED lines=8> */
[----:B-1----:R-:W-:-:S03]  /*17bf0*/  IADD3 R8, P4, R14, R0, RZ ;  /* 0x000000000e087210 */ /* 0x002fc60007f9e0ff */
[----:B------:R-:W-:Y:S04]  /*17c00*/  SHFL.IDX PT, R14, R5, 0x4, 0x181f ;  /* 0x00981f00050e7f89 */ /* 0x000fe800000e0000 */
[----:B0-----:R-:W0:Y:S02]  /*17c10*/  SHFL.IDX PT, R3, R6, 0x3, 0x181f ;  /* 0x00781f0006037f89 */ /* 0x001e2400000e0000 */
[----:B0-----:R-:W-:Y:S01]  /*17c20*/  IMAD.X R9, RZ, RZ, R3, P4 ;  /* 0x000000ffff097224 */ /* 0x001fe200020e0603 */
[C---:B------:R-:W-:Y:S01]  /*17c30*/  ISETP.LT.OR P4, PT, R32.reuse, 0x31, P3 ;  /* 0x000000312000780c */ /* 0x040fe20001f81670 */
[----:B------:R-:W0:Y:S04]  /*17c40*/  SHFL.IDX PT, R3, R6, 0x4, 0x181f ;  /* 0x00981f0006037f89 */ /* 0x000e2800000e0000 */
[----:B------:R-:W1:Y:S08]  /*17c50*/  SHFL.IDX PT, R6, R6, 0x5, 0x181f ;  /* 0x00b81f0006067f89 */ /* 0x000e7000000e0000 */
[----:B------:R2:W-:Y:S01]  /*17c60*/  LDGSTS.E.BYPASS.LTC128B.128 [R4+0x1c00], desc[UR40][R8.64], !P4 ;  /* 0x01c0000008047fae */ /* 0x0005e2000e101d68 */
[----:B------:R-:W-:-:S13]  /*17c70*/  ISETP.LT.OR P4, PT, R32, 0x31, !P2 ;  /* 0x000000312000780c */ /* 0x000fda0005781670 */
[----:B------:R2:W-:Y:S01]  /*17c80*/  LDGSTS.E.BYPASS.LTC128B.128 [R4+0x4c00], desc[UR40][R8.64+0x80], !P4 ;  /* 0x04c0008008047fae */ /* 0x0005e2000e101d68 */
[----:B------:R-:W-:-:S13]  /*17c90*/  ISETP.LT.OR P4, PT, R32, 0x31, !P1 ;  /* 0x000000312000780c */ /* 0x000fda0004f81670 */
[----:B------:R2:W-:Y:S01]  /*17ca0*/  LDGSTS.E.BYPASS.LTC128B.128 [R4+0x7c00], desc[UR40][R8.64+0x100], !P4 ;  /* 0x07c0010008047fae */ /* 0x0005e2000e101d68 */
[----:B------:R-:W-:-:S13]  /*17cb0*/  ISETP.LT.OR P4, PT, R32, 0x31, !P0 ;  /* 0x000000312000780c */ /* 0x000fda0004781670 */
[----:B------:R2:W-:Y:S01]  /*17cc0*/  LDGSTS.E.BYPASS.LTC128B.128 [R4+0xac00], desc[UR40][R8.64+0x180], !P4 ;  /* 0x0ac0018008047fae */ /* 0x0005e2000e101d68 */
[----:B------:R-:W-:-:S03]  /*17cd0*/  IADD3 R2, P4, R14, R0, RZ ;  /* 0x000000000e027210 */ /* 0x000fc60007f9e0ff */
[----:B------:R2:W3:Y:S02]  /*17ce0*/  SHFL.IDX PT, R14, R5, 0x5, 0x181f ;  /* 0x00b81f00050e7f89 */ /* 0x0004e400000e0000 */
        /* <DEDUP_REMOVED lines=9> */
.L_x_1062:
        /* <DEDUP_REMOVED lines=15> */
.L_x_878:
[----:B------:R-:W-:Y:S02]  /*17e70*/  PLOP3.LUT P1, PT, P1, P0, PT, 0xa2, 0x0 ;  /* 0x000000000000781c */ /* 0x000fe40000f21472 */
[----:B------:R-:W-:-:S08]  /*17e80*/  @P0 R2UR P1, UR4, R31 ;  /* 0x000000001f0402ca */ /* 0x000fd00000020000 */
[----:B------:R-:W-:-:S05]  /*17e90*/  @P0 PLOP3.LUT P0, PT, P1, PT, PT, 0x80, 0x0 ;  /* 0x000000000000081c */ /* 0x000fca0000f0f070 */
[----:B------:R-:W-:Y:S01]  /*17ea0*/  @!P1 SYNCS.ARRIVE.TRANS64.RED.A0T1 RZ, [UR4+0x22850], RZ ;  /* 0x022850ffffff99a7 */ /* 0x000fe20008200404 */
[----:B------:R-:W-:Y:S07]  /*17eb0*/  @!P1 ARRIVES.LDGSTSBAR.64.TRANSCNT [UR4+0x22850] ;  /* 0x02285000ff0099b0 */ /* 0x000fee0008000a84 */
[----:B------:R-:W-:Y:S05]  /*17ec0*/  @P0 BRA.U.ANY `(.L_x_878) ;  /* 0xfffffffd00e80947 */ /* 0x000fea000393ffff */
[----:B------:R-:W-:Y:S01]  /*17ed0*/  NOP ;  /* 0x0000000000007918 */ /* 0x000fe20000000000 */
[----:B0-----:R-:W-:-:S04]  /*17ee0*/  LOP3.LUT R2, R37, 0x2, RZ, 0xfc, !PT ;  /* 0x0000000225027812 */ /* 0x001fc800078efcff */
[----:B------:R-:W-:-:S13]  /*17ef0*/  ISETP.NE.AND P2, PT, R2, 0x3, PT ;  /* 0x000000030200780c */ /* 0x000fda0003f45270 */
[----:B------:R-:W-:Y:S05]  /*17f00*/  @!P2 BRA `(.L_x_879) ;  /* 0x000000000004a947 */ /* 0x000fea0003800000 */
[----:B------:R-:W-:Y:S01]  /*17f10*/  BPT.TRAP 0x1 ;  /* 0x000000040000795c */ /* 0x000fe20000300000 */
.L_x_879:
[----:B------:R-:W2:Y:S01]  /*17f20*/  LDL.LU R2, [R1+0x20] ;  /* 0x0000200001027983 */ /* 0x000ea20000300800 */
[----:B------:R0:W-:Y:S01]  /*17f30*/  SYNCS.ARRIVE.TRANS64.A1T0 RZ, [R31+URZ+0x22850], RZ ;  /* 0x022850ff1fff79a7 */ /* 0x0001e2000810003f */
[----:B------:R-:W-:Y:S01]  /*17f40*/  BSSY B0, `(.L_x_880) ;  /* 0x00000de000007945 */ /* 0x000fe20003800000 */
[----:B--2---:R-:W-:-:S05]  /*17f50*/  VIADD R10, R2, 0xfffffffe ;  /* 0xfffffffe020a7836 */ /* 0x004fca0000000000 */
[----:B------:R-:W-:-:S13]  /*17f60*/  ISETP.GE.AND P0, PT, R10, R29, PT ;  /* 0x0000001d0a00720c */ /* 0x000fda0003f06270 */
[----:B0-----:R-:W-:Y:S05]  /*17f70*/  @!P0 BRA `(.L_x_881) ;  /* 0x0000000c00688947 */ /* 0x001fea0003800000 */
.L_x_894:
[----:B0-----:R-:W0:Y:S01]  /*17f80*/  S2R R2, SR_TID.X ;  /* 0x0000000000027919 */ /* 0x001e220000002100 */
[----:B------:R-:W1:Y:S01]  /*17f90*/  LDC R6, c[0x0][0x430] ;  /* 0x00010c00ff067b82 */ /* 0x000e620000000800 */
[----:B------:R-:W-:Y:S01]  /*17fa0*/  IMAD R7, R10, 0x60, R30 ;  /* 0x000000600a077824 */ /* 0x000fe200078e021e */
[----:B------:R-:W-:Y:S01]  /*17fb0*/  LOP3.LUT R12, R37, 0x2, RZ, 0xfc, !PT ;  /* 0x00000002250c7812 */ /* 0x000fe200078efcff */
[----:B--23--:R-:W2:Y:S01]  /*17fc0*/  S2R R4, SR_TID.X ;  /* 0x0000000000047919 */ /* 0x00cea20000002100 */
[----:B------:R-:W-:Y:S01]  /*17fd0*/  VIADD R24, R24, 0x1 ;  /* 0x0000000118187836 */ /* 0x000fe20000000000 */
[----:B-1----:R-:W-:Y:S02]  /*17fe0*/  ISETP.NE.AND P0, PT, R6, 0x1, PT ;  /* 0x000000010600780c */ /* 0x002fe40003f05270 */
[----:B0-----:R-:W-:Y:S01]  /*17ff0*/  LOP3.LUT R2, R2, 0x7f, RZ, 0xc0, !PT ;  /* 0x0000007f02027812 */ /* 0x001fe200078ec0ff */
[----:B--2---:R-:W-:-:S03]  /*18000*/  IMAD.SHL.U32 R4, R4, 0x10, RZ ;  /* 0x0000001004047824 */ /* 0x004fc600078e00ff */
[----:B------:R-:W-:-:S07]  /*18010*/  SHF.R.U32.HI R2, RZ, 0x3, R2 ;  /* 0x00000003ff027819 */ /* 0x000fce0000011602 */
[----:B------:R-:W0:Y:S01]  /*18020*/  @P0 LDC R3, c[0x0][0x438] ;  /* 0x00010e00ff030b82 */ /* 0x000e220000000800 */
[----:B------:R-:W-:-:S04]  /*18030*/  LOP3.LUT R4, R2, 0x70, R4, 0xf8, !PT ;  /* 0x0000007002047812 */ /* 0x000fc800078ef804 */
[----:B------:R-:W-:-:S03]  /*18040*/  ISETP.GT.U32.AND P1, PT, R4, 0x5f, PT ;  /* 0x0000005f0400780c */ /* 0x000fc60003f24070 */
[----:B------:R-:W1:Y:S01]  /*18050*/  @P0 LDC R2, c[0x0][0x434] ;  /* 0x00010d00ff020b82 */ /* 0x000e620000000800 */
[----:B------:R-:W-:-:S04]  /*18060*/  IMAD.IADD R7, R4, 0x1, R7 ;  /* 0x0000000104077824 */ /* 0x000fc800078e0207 */
[----:B------:R-:W-:-:S05]  /*18070*/  IMAD.MOV.U32 R11, RZ, RZ, R7 ;  /* 0x000000ffff0b7224 */ /* 0x000fca00078e0007 */
[----:B------:R-:W2:Y:S08]  /*18080*/  @!P1 LDC.64 R4, c[0x0][0x428] ;  /* 0x00010a00ff049b82 */ /* 0x000eb00000000a00 */
[----:B------:R-:W3:Y:S01]  /*18090*/  @!P1 LDC.64 R8, c[0x0][0x418] ;  /* 0x00010600ff089b82 */ /* 0x000ee20000000a00 */
[----:B-1----:R-:W-:-:S05]  /*180a0*/  @P0 IMAD.HI.U32 R2, R7, R2, RZ ;  /* 0x0000000207020227 */ /* 0x002fca00078e00ff */
[----:B0-----:R-:W-:-:S04]  /*180b0*/  @P0 SHF.R.U32.HI R11, RZ, R3, R2 ;  /* 0x00000003ff0b0219 */ /* 0x001fc80000011602 */
[--C-:B------:R-:W-:Y:S01]  /*180c0*/  @!P1 SHF.R.S32.HI R3, RZ, 0x1f, R11.reuse ;  /* 0x0000001fff039819 */ /* 0x100fe2000001140b */
[----:B------:R-:W-:-:S04]  /*180d0*/  @!P1 IMAD.MOV.U32 R2, RZ, RZ, R11 ;  /* 0x000000ffff029224 */ /* 0x000fc800078e000b */
[----:B--2---:R-:W-:-:S04]  /*180e0*/  @!P1 IMAD.WIDE.U32 R2, R27, R4, R2 ;  /* 0x000000041b029225 */ /* 0x004fc800078e0002 */
[----:B------:R-:W-:Y:S01]  /*180f0*/  @!P1 IMAD R4, R33, R4, RZ ;  /* 0x0000000421049224 */ /* 0x000fe200078e02ff */
[----:B---3--:R-:W-:-:S03]  /*18100*/  @!P1 LEA R8, P0, R2, R8, 0x2 ;  /* 0x0000000802089211 */ /* 0x008fc600078010ff */
[----:B------:R-:W-:-:S04]  /*18110*/  @!P1 IMAD R5, R27, R5, R4 ;  /* 0x000000051b059224 */ /* 0x000fc800078e0204 */
[----:B------:R-:W-:Y:S02]  /*18120*/  @!P1 IMAD.IADD R3, R5, 0x1, R3 ;  /* 0x0000000105039824 */ /* 0x000fe400078e0203 */
[----:B------:R-:W-:-:S03]  /*18130*/  IMAD.MOV.U32 R5, RZ, RZ, RZ ;  /* 0x000000ffff057224 */ /* 0x000fc600078e00ff */
[----:B------:R-:W-:Y:S01]  /*18140*/  @!P1 LEA.HI.X R9, R2, R9, R3, 0x2, P0 ;  /* 0x0000000902099211 */ /* 0x000fe200000f1403 */
[----:B------:R-:W-:Y:S01]  /*18150*/  IMAD.MOV R3, RZ, RZ, -R11 ;  /* 0x000000ffff037224 */ /* 0x000fe200078e0a0b */
[----:B------:R-:W-:-:S03]  /*18160*/  ISETP.NE.AND P0, PT, R24, 0x2, PT ;  /* 0x000000021800780c */ /* 0x000fc60003f05270 */
[----:B------:R0:W5:Y:S01]  /*18170*/  @!P1 LDG.E R5, desc[UR40][R8.64] ;  /* 0x0000002808059981 */ /* 0x000162000c1e1900 */
[----:B------:R-:W-:Y:S01]  /*18180*/  ISETP.NE.AND P1, PT, R12, 0x3, PT ;  /* 0x000000030c00780c */ /* 0x000fe20003f25270 */
[----:B------:R-:W-:Y:S05]  /*18190*/  YIELD ;  /* 0x0000000000007946 */ /* 0x000fea0003800000 */
[----:B------:R-:W-:Y:S01]  /*181a0*/  SEL R2, RZ, 0x1, P0 ;  /* 0x00000001ff027807 */ /* 0x000fe20000000000 */
[----:B------:R-:W-:Y:S01]  /*181b0*/  IMAD R6, R6, R3, R7 ;  /* 0x0000000306067224 */ /* 0x000fe200078e0207 */
[----:B------:R-:W-:Y:S02]  /*181c0*/  SEL R24, R24, RZ, P0 ;  /* 0x000000ff18187207 */ /* 0x000fe40000000000 */
[----:B------:R-:W-:-:S02]  /*181d0*/  LOP3.LUT R25, R25, R2, RZ, 0x3c, !PT ;  /* 0x0000000219197212 */ /* 0x000fc400078e3cff */
[----:B------:R-:W-:Y:S01]  /*181e0*/  MOV R2, R10 ;  /* 0x0000000a00027202 */ /* 0x000fe20000000f00 */
[----:B------:R-:W-:-:S03]  /*181f0*/  VIADD R10, R10, 0xffffffff ;  /* 0xffffffff0a0a7836 */ /* 0x000fc60000000000 */
[----:B------:R-:W-:Y:S01]  /*18200*/  ISETP.GT.AND P2, PT, R2, R29, PT ;  /* 0x0000001d0200720c */ /* 0x000fe20003f44270 */
[----:B0-----:R-:W-:-:S12]  /*18210*/  @!P1 BRA `(.L_x_882) ;  /* 0x0000000000049947 */ /* 0x001fd80003800000 */
[----:B------:R-:W-:Y:S01]  /*18220*/  BPT.TRAP 0x1 ;  /* 0x000000040000795c */ /* 0x000fe20000300000 */
.L_x_882:
[----:B------:R-:W-:Y:S01]  /*18230*/  IMAD R4, R24, 0x8, R22 ;  /* 0x0000000818047824 */ /* 0x000fe200078e0216 */
[----:B------:R-:W-:Y:S01]  /*18240*/  SHF.L.U32 R21, R25, 0x1f, RZ ;  /* 0x0000001f19157819 */ /* 0x000fe200000006ff */
[----:B------:R-:W-:Y:S01]  /*18250*/  BSSY B1, `(.L_x_883) ;  /* 0x0000004000017945 */ /* 0x000fe20003800000 */
[----:B------:R-:W-:Y:S02]  /*18260*/  SHF.R.S32.HI R17, RZ, 0x1f, R6 ;  /* 0x0000001fff117819 */ /* 0x000fe40000011406 */
[----:B------:R-:W0:Y:S02]  /*18270*/  SYNCS.PHASECHK.TRANS64.TRYWAIT P0, [R4+URZ+0x22840], R21 ;  /* 0x02284015040075a7 */ /* 0x000e24000800017f */
[----:B0-----:R-:W-:Y:S05]  /*18280*/  @!P0 BRA `(.L_x_884) ;  /* 0x0000005400388947 */ /* 0x001fea0003800000 */
.L_x_1063:
[----:B------:R-:W-:Y:S05]  /*18290*/  BSYNC B1 ;  /* 0x0000000000017941 */ /* 0x000fea0003800000 */
.L_x_883:
[----:B------:R-:W2:Y:S01]  /*182a0*/  LDL R2, [R1] ;  /* 0x0000000001027983 */ /* 0x000ea20000100800 */
[----:B------:R-:W-:Y:S01]  /*182b0*/  ULDC.64 UR4, c[0x0][0x300] ;  /* 0x0000c00000047ab9 */ /* 0x000fe20000000a00 */
[----:B-----5:R-:W-:Y:S01]  /*182c0*/  SHF.R.S32.HI R20, RZ, 0x1f, R5 ;  /* 0x0000001fff147819 */ /* 0x020fe20000011405 */
[----:B------:R-:W-:Y:S01]  /*182d0*/  IMAD R3, R17, UR4, RZ ;  /* 0x0000000411037c24 */ /* 0x000fe2000f8e02ff */
[----:B------:R-:W-:-:S03]  /*182e0*/  ULDC.64 UR6, c[0x0][0x2e8] ;  /* 0x0000ba0000067ab9 */ /* 0x000fc60000000a00 */
[----:B------:R-:W-:Y:S01]  /*182f0*/  IMAD R7, R6, UR5, R3 ;  /* 0x0000000506077c24 */ /* 0x000fe2000f8e0203 */
[----:B--2---:R-:W-:Y:S01]  /*18300*/  LOP3.LUT P1, RZ, R2, 0x1, RZ, 0xc0, !PT ;  /* 0x0000000102ff7812 */ /* 0x004fe2000782c0ff */
[----:B------:R-:W-:Y:S01]  /*18310*/  IMAD.WIDE.U32 R2, R6, UR4, RZ ;  /* 0x0000000406027c25 */ /* 0x000fe2000f8e00ff */
[----:B------:R-:W-:-:S03]  /*18320*/  ULDC.64 UR4, c[0x0][0x310] ;  /* 0x0000c40000047ab9 */ /* 0x000fc60000000a00 */
[----:B------:R-:W-:Y:S02]  /*18330*/  IMAD.IADD R3, R3, 0x1, R7 ;  /* 0x0000000103037824 */ /* 0x000fe400078e0207 */
[----:B------:R-:W-:Y:S02]  /*18340*/  IMAD R7, R20, UR4, RZ ;  /* 0x0000000414077c24 */ /* 0x000fe4000f8e02ff */
[----:B------:R-:W-:-:S04]  /*18350*/  IMAD.WIDE.U32 R2, R5, UR4, R2 ;  /* 0x0000000405027c25 */ /* 0x000fc8000f8e0002 */
[----:B------:R-:W-:Y:S01]  /*18360*/  IMAD R7, R5, UR5, R7 ;  /* 0x0000000505077c24 */ /* 0x000fe2000f8e0207 */
[----:B------:R-:W-:-:S03]  /*18370*/  ULDC.64 UR4, c[0x0][0x308] ;  /* 0x0000c20000047ab9 */ /* 0x000fc60000000a00 */
[----:B------:R-:W-:Y:S02]  /*18380*/  IMAD.IADD R3, R3, 0x1, R7 ;  /* 0x0000000103037824 */ /* 0x000fe400078e0207 */
[----:B------:R-:W-:Y:S02]  /*18390*/  IMAD R7, R24, 0x1800, R28 ;  /* 0x0000180018077824 */ /* 0x000fe400078e021c */
        /* <DEDUP_REMOVED lines=8> */
[----:B------:R-:W2:Y:S01]  /*18420*/  SHFL.IDX PT, R3, R9, RZ, 0x181f ;  /* 0x00181fff09037589 */ /* 0x000ea200000e0000 */
[----:B-1----:R-:W-:-:S05]  /*18430*/  IADD3 R2, P0, R2, R0, RZ ;  /* 0x0000000002027210 */ /* 0x002fca0007f1e0ff */
[----:B--2---:R-:W-:-:S05]  /*18440*/  IMAD.X R3, RZ, RZ, R3, P0 ;  /* 0x000000ffff037224 */ /* 0x004fca00000e0603 */
[----:B------:R-:W-:Y:S01]  /*18450*/  @!PT LDS RZ, [RZ] ;  /* 0x00000000fffff984 */ /* 0x000fe20000000800 */
        /* <DEDUP_REMOVED lines=21> */
[----:B------:R1:W-:Y:S04]  /*185b0*/  LDGSTS.E.BYPASS.LTC128B.128 [R7+0x1e400], desc[UR40][R2.64], !P1 ;  /* 0x1e40000002077fae */ /* 0x0003e8000c901d68 */
[----:B-1-3--:R1:W2:Y:S02]  /*185c0*/  SHFL.IDX PT, R2, R8, 0x5, 0x181f ;  /* 0x00b81f0008027f89 */ /* 0x00a2a400000e0000 */
.L_x_1077:
[----:B--2---:R-:W-:-:S05]  /*185d0*/  IADD3 R2, P0, R2, R0, RZ ;  /* 0x0000000002027210 */ /* 0x004fca0007f1e0ff */
[----:B------:R-:W-:Y:S01]  /*185e0*/  IMAD.X R3, RZ, RZ, R9, P0 ;  /* 0x000000ffff037224 */ /* 0x000fe200000e0609 */
[----:B------:R-:W-:-:S04]  /*185f0*/  PLOP3.LUT P0, PT, PT, PT, PT, 0x80, 0x0 ;  /* 0x000000000000781c */ /* 0x000fc80003f0f070 */
[----:B------:R-:W-:Y:S01]  /*18600*/  @!PT LDS RZ, [RZ] ;  /* 0x00000000fffff984 */ /* 0x000fe20000000800 */
[----:B------:R-:W-:Y:S01]  /*18610*/  @!PT LDS RZ, [RZ] ;  /* 0x00000000fffff984 */ /* 0x000fe20000000800 */
[----:B------:R-:W-:Y:S01]  /*18620*/  @!PT LDS RZ, [RZ] ;  /* 0x00000000fffff984 */ /* 0x000fe20000000800 */
[----:B------:R2:W-:Y:S01]  /*18630*/  LDGSTS.E.BYPASS.LTC128B.128 [R7+0x1ec00], desc[UR40][R2.64], !P1 ;  /* 0x1ec0000002077fae */ /* 0x0005e2000c901d68 */
[----:B------:R-:W-:-:S08]  /*18640*/  NOP ;  /* 0x0000000000007918 */ /* 0x000fd00000000000 */
.L_x_886:
[----:B------:R-:W-:Y:S02]  /*18650*/  PLOP3.LUT P1, PT, P1, P0, PT, 0xa2, 0x0 ;  /* 0x000000000000781c */ /* 0x000fe40000f21472 */
[----:B------:R-:W-:-:S08]  /*18660*/  @P0 R2UR P1, UR4, R4 ;  /* 0x00000000040402ca */ /* 0x000fd00000020000 */
[----:B------:R-:W-:-:S05]  /*18670*/  @P0 PLOP3.LUT P0, PT, P1, PT, PT, 0x80, 0x0 ;  /* 0x000000000000081c */ /* 0x000fca0000f0f070 */
[----:B------:R-:W-:Y:S01]  /*18680*/  @!P1 SYNCS.ARRIVE.TRANS64.RED.A0T1 RZ, [UR4+0x22830], RZ ;  /* 0x022830ffffff99a7 */ /* 0x000fe20008200404 */
[----:B------:R-:W-:Y:S07]  /*18690*/  @!P1 ARRIVES.LDGSTSBAR.64.TRANSCNT [UR4+0x22830] ;  /* 0x02283000ff0099b0 */ /* 0x000fee0008000a84 */
[----:B------:R-:W-:Y:S05]  /*186a0*/  @P0 BRA.U.ANY `(.L_x_886) ;  /* 0xfffffffd00e80947 */ /* 0x000fea000393ffff */
[----:B------:R-:W-:Y:S01]  /*186b0*/  NOP ;  /* 0x0000000000007918 */ /* 0x000fe20000000000 */
[----:B--2---:R-:W-:-:S04]  /*186c0*/  LOP3.LUT R2, R37, 0x2, RZ, 0xfc, !PT ;  /* 0x0000000225027812 */ /* 0x004fc800078efcff */
[----:B------:R-:W-:-:S13]  /*186d0*/  ISETP.NE.AND P3, PT, R2, 0x3, PT ;  /* 0x000000030200780c */ /* 0x000fda0003f65270 */
[----:B------:R-:W-:Y:S05]  /*186e0*/  @!P3 BRA `(.L_x_887) ;  /* 0x000000000004b947 */ /* 0x000fea0003800000 */
[----:B------:R-:W-:Y:S01]  /*186f0*/  BPT.TRAP 0x1 ;  /* 0x000000040000795c */ /* 0x000fe20000300000 */
.L_x_887:
[----:B------:R2:W-:Y:S01]  /*18700*/  SYNCS.ARRIVE.TRANS64.A1T0 RZ, [R4+URZ+0x22830], RZ ;  /* 0x022830ff04ff79a7 */ /* 0x0005e2000810003f */
[----:B------:R-:W-:Y:S05]  /*18710*/  @!P3 BRA `(.L_x_888) ;  /* 0x000000000004b947 */ /* 0x000fea0003800000 */
[----:B------:R-:W-:Y:S01]  /*18720*/  BPT.TRAP 0x1 ;  /* 0x000000040000795c */ /* 0x000fe20000300000 */
.L_x_888:
[----:B------:R-:W3:Y:S01]  /*18730*/  SYNCS.PHASECHK.TRANS64.TRYWAIT P0, [R4+URZ+0x22860], R21 ;  /* 0x02286015040075a7 */ /* 0x000ee2000800017f */
[----:B------:R-:W-:Y:S04]  /*18740*/  BSSY B1, `(.L_x_889) ;  /* 0x0000002000017945 */ /* 0x000fe80003800000 */
[----:B---3--:R-:W-:Y:S05]  /*18750*/  @!P0 BRA `(.L_x_890) ;  /* 0x0000005400bc8947 */ /* 0x008fea0003800000 */
.L_x_1078:
[----:B------:R-:W-:Y:S05]  /*18760*/  BSYNC B1 ;  /* 0x0000000000017941 */ /* 0x000fea0003800000 */
.L_x_889:
[----:B------:R-:W4:Y:S01]  /*18770*/  LDL R2, [R1] ;  /* 0x0000000001027983 */ /* 0x000f220000100800 */
[----:B------:R-:W-:Y:S01]  /*18780*/  ULDC.64 UR4, c[0x0][0x328] ;  /* 0x0000ca0000047ab9 */ /* 0x000fe20000000a00 */
[----:B------:R-:W-:Y:S01]  /*18790*/  ULDC.64 UR6, c[0x0][0x318] ;  /* 0x0000c60000067ab9 */ /* 0x000fe20000000a00 */
[----:B------:R-:W-:-:S04]  /*187a0*/  IMAD R17, R17, UR4, RZ ;  /* 0x0000000411117c24 */ /* 0x000fc8000f8e02ff */
[----:B------:R-:W-:Y:S01]  /*187b0*/  IMAD R17, R6, UR5, R17 ;  /* 0x0000000506117c24 */ /* 0x000fe2000f8e0211 */
[C---:B----4-:R-:W-:Y:S02]  /*187c0*/  LOP3.LUT P5, RZ, R2.reuse, 0x10, RZ, 0xc0, !PT ;  /* 0x0000001002ff7812 */ /* 0x050fe400078ac0ff */
[C---:B------:R-:W-:Y:S02]  /*187d0*/  LOP3.LUT P4, RZ, R2.reuse, 0x8, RZ, 0xc0, !PT ;  /* 0x0000000802ff7812 */ /* 0x040fe4000788c0ff */
[C---:B------:R-:W-:Y:S02]  /*187e0*/  LOP3.LUT P3, RZ, R2.reuse, 0x4, RZ, 0xc0, !PT ;  /* 0x0000000402ff7812 */ /* 0x040fe4000786c0ff */
[----:B------:R-:W-:Y:S01]  /*187f0*/  LOP3.LUT P1, RZ, R2, 0x2, RZ, 0xc0, !PT ;  /* 0x0000000202ff7812 */ /* 0x000fe2000782c0ff */
[----:B------:R-:W-:Y:S01]  /*18800*/  IMAD.WIDE.U32 R2, R6, UR4, RZ ;  /* 0x0000000406027c25 */ /* 0x000fe2000f8e00ff */
[----:B------:R-:W-:-:S03]  /*18810*/  ULDC.64 UR4, c[0x0][0x338] ;  /* 0x0000ce0000047ab9 */ /* 0x000fc60000000a00 */
[----:B------:R-:W-:Y:S02]  /*18820*/  IMAD.IADD R3, R3, 0x1, R17 ;  /* 0x0000000103037824 */ /* 0x000fe400078e0211 */
[----:B------:R-:W-:Y:S02]  /*18830*/  IMAD R20, R20, UR4, RZ ;  /* 0x0000000414147c24 */ /* 0x000fe4000f8e02ff */
[----:B------:R-:W-:-:S04]  /*18840*/  IMAD.WIDE.U32 R2, R5, UR4, R2 ;  /* 0x0000000405027c25 */ /* 0x000fc8000f8e0002 */
[----:B------:R-:W-:Y:S01]  /*18850*/  IMAD R7, R5, UR5, R20 ;  /* 0x0000000505077c24 */ /* 0x000fe2000f8e0214 */
[----:B------:R-:W-:Y:S01]  /*18860*/  ULDC.64 UR4, c[0x0][0x330] ;  /* 0x0000cc0000047ab9 */ /* 0x000fe20000000a00 */
[----:B------:R-:W-:-:S03]  /*18870*/  IMAD R5, R24, 0x6000, R28 ;  /* 0x0000600018057824 */ /* 0x000fc600078e021c */
[----:B------:R-:W-:-:S03]  /*18880*/  IADD3 R3, R3, R7, RZ ;  /* 0x0000000703037210 */ /* 0x000fc60007ffe0ff */
[----:B------:R-:W-:Y:S01]  /*18890*/  IMAD.WIDE.U32 R2, R18, UR4, R2 ;  /* 0x0000000412027c25 */ /* 0x000fe2000f8e0002 */
[----:B------:R-:W-:-:S03]  /*188a0*/  UMOV UR4, 0xffffffff ;  /* 0xffffffff00047882 */ /* 0x000fc60000000000 */
[----:B------:R-:W-:Y:S01]  /*188b0*/  IMAD R7, R18, UR5, R3 ;  /* 0x0000000512077c24 */ /* 0x000fe2000f8e0203 */
[----:B------:R-:W-:-:S04]  /*188c0*/  LEA R6, P0, R2, UR6, 0x1 ;  /* 0x0000000602067c11 */ /* 0x000fc8000f8008ff */
[----:B------:R-:W-:Y:S01]  /*188d0*/  LEA.HI.X R7, R2, UR7, R7, 0x1, P0 ;  /* 0x0000000702077c11 */ /* 0x000fe200080f0c07 */
[----:B------:R-:W-:Y:S08]  /*188e0*/  BRA.DIV UR4, `(.L_x_891) ;  /* 0x00000056046c7947 */ /* 0x000ff0000b800000 */
[----:B------:R-:W4:Y:S01]  /*188f0*/  SHFL.IDX PT, R14, R6, RZ, 0x181f ;  /* 0x00181fff060e7589 */ /* 0x000f2200000e0000 */
[----:B------:R-:W-:-:S03]  /*18900*/  IMAD R5, R5, 0x2, R22 ;  /* 0x0000000205057824 */ /* 0x000fc600078e0216 */
[----:B------:R-:W5:Y:S04]  /*18910*/  SHFL.IDX PT, R3, R7, RZ, 0x181f ;  /* 0x00181fff07037589 */ /* 0x000f6800000e0000 */
[----:B-1----:R-:W-:Y:S01]  /*18920*/  SHFL.IDX PT, R8, R7, 0x1, 0x181f ;  /* 0x00381f0007087f89 */ /* 0x002fe200000e0000 */
[----:B----4-:R-:W-:-:S03]  /*18930*/  IADD3 R2, P0, R14, R0, RZ ;  /* 0x000000000e027210 */ /* 0x010fc60007f1e0ff */
[----:B------:R-:W1:Y:S02]  /*18940*/  SHFL.IDX PT, R14, R6, 0x1, 0x181f ;  /* 0x00381f00060e7f89 */ /* 0x000e6400000e0000 */
[----:B-----5:R-:W-:-:S05]  /*18950*/  IMAD.X R3, RZ, RZ, R3, P0 ;  /* 0x000000ffff037224 */ /* 0x020fca00000e0603 */
[----:B------:R-:W-:Y:S04]  /*18960*/  LDGSTS.E.BYPASS.LTC128B.128 [R5+0x400], desc[UR40][R2.64], !P5 ;  /* 0x0040000002057fae */ /* 0x000fe8000e901d68 */
[----:B------:R-:W-:Y:S04]  /*18970*/  LDGSTS.E.BYPASS.LTC128B.128 [R5+0x3400], desc[UR40][R2.64+0x80], !P4 ;  /* 0x0340008002057fae */ /* 0x000fe8000e101d68 */
[----:B------:R-:W-:Y:S04]  /*18980*/  LDGSTS.E.BYPASS.LTC128B.128 [R5+0x6400], desc[UR40][R2.64+0x100], !P3 ;  /* 0x0640010002057fae */ /* 0x000fe8000d901d68 */
[----:B------:R1:W-:Y:S02]  /*18990*/  LDGSTS.E.BYPASS.LTC128B.128 [R5+0x9400], desc[UR40][R2.64+0x180], !P1 ;  /* 0x0940018002057fae */ /* 0x0003e4000c901d68 */
[----:B-1----:R-:W-:-:S02]  /*189a0*/  IADD3 R2, P0, R14, R0, RZ ;  /* 0x000000000e027210 */ /* 0x002fc40007f1e0ff */
[----:B------:R-:W1:Y:S03]  /*189b0*/  SHFL.IDX PT, R14, R6, 0x2, 0x181f ;  /* 0x00581f00060e7f89 */ /* 0x000e6600000e0000 */
[----:B------:R-:W-:Y:S02]  /*189c0*/  IMAD.X R3, RZ, RZ, R8, P0 ;  /* 0x000000ffff037224 */ /* 0x000fe400000e0608 */
[----:B------:R-:W4:Y:S04]  /*189d0*/  SHFL.IDX PT, R8, R7, 0x2, 0x181f ;  /* 0x00581f0007087f89 */ /* 0x000f2800000e0000 */
[----:B------:R-:W-:Y:S04]  /*189e0*/  LDGSTS.E.BYPASS.LTC128B.128 [R5+0xc00], desc[UR40][R2.64], !P5 ;  /* 0x00c0000002057fae */ /* 0x000fe8000e901d68 */
[----:B------:R-:W-:Y:S04]  /*189f0*/  LDGSTS.E.BYPASS.LTC128B.128 [R5+0x3c00], desc[UR40][R2.64+0x80], !P4 ;  /* 0x03c0008002057fae */ /* 0x000fe8000e101d68 */
[----:B------:R-:W-:Y:S04]  /*18a00*/  LDGSTS.E.BYPASS.LTC128B.128 [R5+0x6c00], desc[UR40][R2.64+0x100], !P3 ;  /* 0x06c0010002057fae */ /* 0x000fe8000d901d68 */
[----:B------:R1:W-:Y:S02]  /*18a10*/  LDGSTS.E.BYPASS.LTC128B.128 [R5+0x9c00], desc[UR40][R2.64+0x180], !P1 ;  /* 0x09c0018002057fae */ /* 0x0003e4000c901d68 */
[----:B-1----:R-:W-:-:S02]  /*18a20*/  IADD3 R2, P0, R14, R0, RZ ;  /* 0x000000000e027210 */ /* 0x002fc40007f1e0ff */
[----:B------:R-:W1:Y:S03]  /*18a30*/  SHFL.IDX PT, R14, R6, 0x3, 0x181f ;  /* 0x00781f00060e7f89 */ /* 0x000e6600000e0000 */
[----:B----4-:R-:W-:Y:S02]  /*18a40*/  IMAD.X R3, RZ, RZ, R8, P0 ;  /* 0x000000ffff037224 */ /* 0x010fe400000e0608 */
        /* <DEDUP_REMOVED lines=14> */
[----:B------:R1:W0:Y:S03]  /*18b30*/  SHFL.IDX PT, R14, R6, 0x5, 0x181f ;  /* 0x00b81f00060e7f89 */ /* 0x00022600000e0000 */
[----:B----4-:R-:W-:Y:S02]  /*18b40*/  IMAD.X R3, RZ, RZ, R8, P0 ;  /* 0x000000ffff037224 */ /* 0x010fe400000e0608 */
[----:B------:R1:W4:Y:S04]  /*18b50*/  SHFL.IDX PT, R8, R7, 0x5, 0x181f ;  /* 0x00b81f0007087f89 */ /* 0x00032800000e0000 */
[----:B------:R1:W-:Y:S04]  /*18b60*/  LDGSTS.E.BYPASS.LTC128B.128 [R5+0x2400], desc[UR40][R2.64], !P5 ;  /* 0x0240000002057fae */ /* 0x0003e8000e901d68 */
[----:B------:R1:W-:Y:S04]  /*18b70*/  LDGSTS.E.BYPASS.LTC128B.128 [R5+0x5400], desc[UR40][R2.64+0x80], !P4 ;  /* 0x0540008002057fae */ /* 0x0003e8000e101d68 */
[----:B------:R1:W-:Y:S04]  /*18b80*/  LDGSTS.E.BYPASS.LTC128B.128 [R5+0x8400], desc[UR40][R2.64+0x100], !P3 ;  /* 0x0840010002057fae */ /* 0x0003e8000d901d68 */
[----:B------:R1:W-:Y:S02]  /*18b90*/  LDGSTS.E.BYPASS.LTC128B.128 [R5+0xb400], desc[UR40][R2.64+0x180], !P1 ;  /* 0x0b40018002057fae */ /* 0x0003e4000c901d68 */
.L_x_1092:
[----:B01----:R-:W-:-:S05]  /*18ba0*/  IADD3 R2, P0, R14, R0, RZ ;  /* 0x000000000e027210 */ /* 0x003fca0007f1e0ff */
[----:B----4-:R-:W-:Y:S01]  /*18bb0*/  IMAD.X R3, RZ, RZ, R8, P0 ;  /* 0x000000ffff037224 */ /* 0x010fe200000e0608 */
        /* <DEDUP_REMOVED lines=9> */
.L_x_892:
        /* <DEDUP_REMOVED lines=11> */
.L_x_893:
[----:B------:R0:W-:Y:S01]  /*18d00*/  SYNCS.ARRIVE.TRANS64.A1T0 RZ, [R4+URZ+0x22850], RZ ;  /* 0x022850ff04ff79a7 */ /* 0x0001e2000810003f */
[----:B------:R-:W-:Y:S05]  /*18d10*/  @P2 BRA `(.L_x_894) ;  /* 0xfffffff000982947 */ /* 0x000fea000383ffff */
.L_x_881:
[----:B------:R-:W-:Y:S05]  /*18d20*/  BSYNC B0 ;  /* 0x0000000000007941 */ /* 0x000fea0003800000 */
.L_x_880:
[----:B------:R-:W1:Y:S01]  /*18d30*/  S2R R2, SR_TID.X ;  /* 0x0000000000027919 */ /* 0x000e620000002100 */
[----:B------:R-:W-:Y:S01]  /*18d40*/  VIADD R24, R24, 0x1 ;  /* 0x0000000118187836 */ /* 0x000fe20000000000 */
[----:B------:R-:W-:Y:S04]  /*18d50*/  BSSY B0, `(.L_x_895) ;  /* 0x0000013000007945 */ /* 0x000fe80003800000 */
[----:B------:R-:W-:-:S04]  /*18d60*/  ISETP.NE.AND P0, PT, R24, 0x2, PT ;  /* 0x000000021800780c */ /* 0x000fc80003f05270 */
[----:B------:R-:W-:-:S04]  /*18d70*/  SEL R0, RZ, 0x1, P0 ;  /* 0x00000001ff007807 */ /* 0x000fc80000000000 */
[----:B------:R-:W-:Y:S02]  /*18d80*/  LOP3.LUT R25, R25, R0, RZ, 0x3c, !PT ;  /* 0x0000000019197212 */ /* 0x000fe400078e3cff */
[----:B-1----:R-:W-:-:S04]  /*18d90*/  LOP3.LUT R2, R2, 0x7f, RZ, 0xc0, !PT ;  /* 0x0000007f02027812 */ /* 0x002fc800078ec0ff */
[----:B------:R-:W-:-:S13]  /*18da0*/  ISETP.NE.AND P1, PT, R2, RZ, PT ;  /* 0x000000ff0200720c */ /* 0x000fda0003f25270 */
[----:B------:R-:W-:Y:S05]  /*18db0*/  @P1 BRA `(.L_x_896) ;  /* 0x0000000000301947 */ /* 0x000fea0003800000 */
[----:B------:R-:W1:Y:S01]  /*18dc0*/  S2R R5, SR_LANEID ;  /* 0x0000000000057919 */ /* 0x000e620000000000 */
[----:B------:R-:W-:Y:S01]  /*18dd0*/  VOTEU.ANY UR4, UPT, PT ;  /* 0x0000000000047886 */ /* 0x000fe200038e0100 */
[----:B------:R-:W4:Y:S01]  /*18de0*/  LDC.64 R2, c[0x0][0xc60] ;  /* 0x00031800ff027b82 */ /* 0x000f220000000a00 */
[----:B------:R-:W1:Y:S02]  /*18df0*/  FLO.U32 R0, UR4 ;  /* 0x0000000400007d00 */ /* 0x000e6400080e0000 */
[----:B-1----:R-:W-:-:S06]  /*18e00*/  ISETP.EQ.U32.AND P1, PT, R0, R5, PT ;  /* 0x000000050000720c */ /* 0x002fcc0003f22070 */
[----:B------:R-:W4:Y:S07]  /*18e10*/  POPC R5, UR4 ;  /* 0x0000000400057d09 */ /* 0x000f2e0008000000 */
[----:B----4-:R-:W4:Y:S01]  /*18e20*/  @P1 ATOMG.E.ADD.STRONG.GPU PT, R3, desc[UR40][R2.64], R5 ;  /* 0x00000005020319a8 */ /* 0x010f2200081ee1e8 */
[----:B0-23--:R-:W0:Y:S02]  /*18e30*/  S2R R4, SR_LTMASK ;  /* 0x0000000000047919 */ /* 0x00de240000003900 */
[----:B0-----:R-:W-:-:S04]  /*18e40*/  LOP3.LUT R4, R4, UR4, RZ, 0xc0, !PT ;  /* 0x0000000404047c12 */ /* 0x001fc8000f8ec0ff */
[----:B------:R-:W0:Y:S01]  /*18e50*/  POPC R7, R4 ;  /* 0x0000000400077309 */ /* 0x000e220000000000 */
[----:B----4-:R-:W0:Y:S02]  /*18e60*/  SHFL.IDX PT, R0, R3, R0, 0x1f ;  /* 0x00001f0003007589 */ /* 0x010e2400000e0000 */
[----:B0-----:R-:W-:-:S07]  /*18e70*/  IADD3 R16, R0, UR36, R7 ;  /* 0x0000002400107c10 */ /* 0x001fce000fffe007 */
.L_x_896:
[----:B------:R-:W-:Y:S05]  /*18e80*/  BSYNC B0 ;  /* 0x0000000000007941 */ /* 0x000fea0003800000 */
.L_x_895:
[----:B------:R-:W-:-:S07]  /*18e90*/  SEL R24, R24, RZ, P0 ;  /* 0x000000ff18187207 */ /* 0x000fce0000000000 */
.L_x_855:
[----:B------:R-:W-:Y:S05]  /*18ea0*/  BSYNC B7 ;  /* 0x0000000000077941 */ /* 0x000fea0003800000 */
.L_x_853:
[----:B------:R-:W4:Y:S02]  /*18eb0*/  LDL R0, [R1] ;  /* 0x0000000001007983 */ /* 0x000f240000100800 */
[----:B----4-:R-:W-:-:S13]  /*18ec0*/  LOP3.LUT P0, RZ, R0, 0x80, RZ, 0xc0, !PT ;  /* 0x0000008000ff7812 */ /* 0x010fda000780c0ff */
[----:B------:R-:W-:Y:S05]  /*18ed0*/  @!P0 BRA `(.L_x_897) ;  /* 0x0000000000248947 */ /* 0x000fea0003800000 */
[----:B------:R-:W-:Y:S05]  /*18ee0*/  WARPSYNC.ALL ;  /* 0x0000000000007948 */ /* 0x000fea0003800000 */
[----:B------:R-:W1:Y:S08]  /*18ef0*/  S2UR UR5, SR_CgaCtaId ;  /* 0x00000000000579c3 */ /* 0x000e700000008800 */
[----:B------:R-:W-:Y:S06]  /*18f00*/  BAR.SYNC.DEFER_BLOCKING 0x5, 0x180 ;  /* 0x0146000000007b1d */ /* 0x000fec0000010000 */
[----:B------:R-:W-:-:S02]  /*18f10*/  UMOV UR4, 0x400 ;  /* 0x0000040000047882 */ /* 0x000fc40000000000 */
[----:B-1----:R-:W-:-:S06]  /*18f20*/  ULEA UR4, UR5, UR4, 0x18 ;  /* 0x0000000405047291 */ /* 0x002fcc000f8ec03f */
[----:B0-----:R-:W-:-:S05]  /*18f30*/  IMAD.U32 R22, RZ, RZ, UR4 ;  /* 0x00000004ff167e24 */ /* 0x001fca000f8e00ff */
[----:B------:R4:W0:Y:S01]  /*18f40*/  LDS.128 R16, [R22+0x228d0] ;  /* 0x0228d00016107984 */ /* 0x0008220000000c00 */
[----:B------:R-:W-:Y:S06]  /*18f50*/  BAR.ARV 0x4, 0x180 ;  /* 0x0106000000007b1d */ /* 0x000fec0000002000 */
[----:B------:R-:W-:Y:S05]  /*18f60*/  BRA `(.L_x_898) ;  /* 0x0000000800d07947 */ /* 0x000fea0003800000 */
.L_x_897:
[----:B------:R-:W1:Y:S01]  /*18f70*/  S2R R9, SR_TID.X ;  /* 0x0000000000097919 */ /* 0x000e620000002100 */
[----:B------:R-:W-:Y:S01]  /*18f80*/  UMOV UR4, 0xffffffff ;  /* 0xffffffff00047882 */ /* 0x000fe20000000000 */
[----:B-1----:R-:W-:-:S04]  /*18f90*/  LOP3.LUT R9, R9, 0x1f, RZ, 0xc0, !PT ;  /* 0x0000001f09097812 */ /* 0x002fc800078ec0ff */
[----:B------:R-:W-:Y:S01]  /*18fa0*/  ISETP.NE.AND P0, PT, R9, 0x1f, PT ;  /* 0x0000001f0900780c */ /* 0x000fe20003f05270 */
[----:B------:R-:W-:-:S12]  /*18fb0*/  BRA.DIV UR4, `(.L_x_899) ;  /* 0x0000005604807947 */ /* 0x000fd8000b800000 */
[----:B------:R-:W-:Y:S01]  /*18fc0*/  IMAD.IADD R7, R19, 0x1, R9 ;  /* 0x0000000113077824 */ /* 0x000fe200078e0209 */
[----:B------:R-:W-:-:S04]  /*18fd0*/  ULDC UR4, c[0x0][0xc3c] ;  /* 0x00030f0000047ab9 */ /* 0x000fc80000000800 */
[----:B------:R-:W-:-:S13]  /*18fe0*/  ISETP.GE.OR P1, PT, R7, UR4, !P0 ;  /* 0x0000000407007c0c */ /* 0x000fda000c726670 */
[----:B0-----:R-:W0:Y:S08]  /*18ff0*/  @!P1 LDC.64 R2, c[0x0][0xc80] ;  /* 0x00032000ff029b82 */ /* 0x001e300000000a00 */
[----:B--23--:R-:W1:Y:S01]  /*19000*/  @!P1 LDC.64 R4, c[0x0][0xc78] ;  /* 0x00031e00ff049b82 */ /* 0x00ce620000000a00 */
[----:B0-----:R-:W-:-:S05]  /*19010*/  @!P1 IMAD.WIDE R2, R7, 0x4, R2 ;  /* 0x0000000407029825 */ /* 0x001fca00078e0202 */
[----:B------:R1:W2:Y:S02]  /*19020*/  @!P1 LDG.E R8, desc[UR40][R2.64] ;  /* 0x0000002802089981 */ /* 0x0002a4000c1e1900 */
[----:B-1----:R-:W-:-:S05]  /*19030*/  @!P1 IMAD.WIDE R2, R7, 0x4, R4 ;  /* 0x0000000407029825 */ /* 0x002fca00078e0204 */
[----:B------:R-:W3:Y:S01]  /*19040*/  @!P1 LDG.E R5, desc[UR40][R2.64] ;  /* 0x0000002802059981 */ /* 0x000ee2000c1e1900 */
[----:B------:R-:W-:Y:S01]  /*19050*/  IMAD.MOV.U32 R7, RZ, RZ, RZ ;  /* 0x000000ffff077224 */ /* 0x000fe200078e00ff */
[----:B------:R-:W-:Y:S02]  /*19060*/  MOV R4, RZ ;  /* 0x000000ff00047202 */ /* 0x000fe40000000f00 */
[C---:B------:R-:W-:Y:S01]  /*19070*/  ISETP.GE.U32.AND P2, PT, R9.reuse, 0x2, PT ;  /* 0x000000020900780c */ /* 0x040fe20003f46070 */
[----:B------:R-:W-:Y:S01]  /*19080*/  SHFL.IDX PT, R0, R16, RZ, 0x1f ;  /* 0x00001fff10007589 */ /* 0x000fe200000e0000 */
[C---:B------:R-:W-:Y:S02]  /*19090*/  ISETP.GE.U32.AND P3, PT, R9.reuse, 0x4, PT ;  /* 0x000000040900780c */ /* 0x040fe40003f66070 */
[C---:B------:R-:W-:Y:S01]  /*190a0*/  ISETP.GE.U32.AND P4, PT, R9.reuse, 0x8, PT ;  /* 0x000000080900780c */ /* 0x040fe20003f86070 */
[----:B------:R0:W-:Y:S01]  /*190b0*/  SHFL.IDX PT, R6, R16, 0x1, 0x1f ;  /* 0x00201f0010067f89 */ /* 0x0001e200000e0000 */
[----:B------:R-:W-:Y:S01]  /*190c0*/  ISETP.GE.U32.AND P5, PT, R9, 0x10, PT ;  /* 0x000000100900780c */ /* 0x000fe20003fa6070 */
[----:B0-----:R-:W-:-:S02]  /*190d0*/  IMAD.MOV.U32 R16, RZ, RZ, RZ ;  /* 0x000000ffff107224 */ /* 0x001fc400078e00ff */
[----:B--2---:R-:W-:Y:S02]  /*190e0*/  @!P1 IMAD.MOV.U32 R7, RZ, RZ, R8 ;  /* 0x000000ffff079224 */ /* 0x004fe400078e0008 */
[----:B---3--:R-:W-:Y:S01]  /*190f0*/  @!P1 IMAD.MOV.U32 R4, RZ, RZ, R5 ;  /* 0x000000ffff049224 */ /* 0x008fe200078e0005 */
[----:B------:R-:W-:-:S03]  /*19100*/  ISETP.NE.AND P1, PT, R9, RZ, PT ;  /* 0x000000ff0900720c */ /* 0x000fc60003f25270 */
[----:B------:R-:W-:-:S05]  /*19110*/  IMAD R13, R4, R7, RZ ;  /* 0x00000007040d7224 */ /* 0x000fca00078e02ff */
        /* <DEDUP_REMOVED lines=15> */
[----:B------:R0:W1:Y:S02]  /*19210*/  SHFL.IDX PT, R14, R3, 0x1f, 0x1f ;  /* 0x03e01f00030e7f89 */ /* 0x00006400000e0000 */
.L_x_1102:
[----:B------:R-:W-:Y:S02]  /*19220*/  ULDC UR4, c[0x0][0xc38] ;  /* 0x00030e0000047ab9 */ /* 0x000fe40000000800 */
[----:B------:R-:W-:-:S04]  /*19230*/  IMAD.U32 R5, RZ, RZ, UR4 ;  /* 0x00000004ff057e24 */ /* 0x000fc8000f8e00ff */
[----:B-1----:R-:W-:-:S04]  /*19240*/  IMAD R9, R14, R5, RZ ;  /* 0x000000050e097224 */ /* 0x002fc800078e02ff */
[----:B------:R-:W-:-:S05]  /*19250*/  IMAD.IADD R6, R6, 0x1, R9 ;  /* 0x0000000106067824 */ /* 0x000fca00078e0209 */
[----:B------:R-:W-:-:S13]  /*19260*/  ISETP.GT.AND P6, PT, R6, R0, PT ;  /* 0x000000000600720c */ /* 0x000fda0003fc4270 */
[----:B------:R-:W-:Y:S05]  /*19270*/  @P6 BRA `(.L_x_900) ;  /* 0x0000000000a46947 */ /* 0x000fea0003800000 */
.L_x_903:
[----:B------:R-:W1:Y:S01]  /*19280*/  LDC R2, c[0x0][0xc3c] ;  /* 0x00030f00ff027b82 */ /* 0x000e620000000800 */
[----:B------:R-:W-:-:S05]  /*19290*/  VIADD R19, R19, 0x1f ;  /* 0x0000001f13137836 */ /* 0x000fca0000000000 */
[----:B-1----:R-:W-:-:S13]  /*192a0*/  ISETP.GE.AND P6, PT, R19, R2, PT ;  /* 0x000000021300720c */ /* 0x002fda0003fc6270 */
[----:B------:R-:W-:Y:S05]  /*192b0*/  @P6 BRA `(.L_x_901) ;  /* 0x0000000400b86947 */ /* 0x000fea0003800000 */
[----:B0-----:R-:W0:Y:S01]  /*192c0*/  S2R R3, SR_TID.X ;  /* 0x0000000000037919 */ /* 0x001e220000002100 */
[----:B------:R-:W-:Y:S01]  /*192d0*/  IMAD.MOV.U32 R7, RZ, RZ, RZ ;  /* 0x000000ffff077224 */ /* 0x000fe200078e00ff */
[----:B0-----:R-:W-:-:S05]  /*192e0*/  LOP3.LUT R3, R3, 0x1f, RZ, 0xc0, !PT ;  /* 0x0000001f03037812 */ /* 0x001fca00078ec0ff */
[----:B------:R-:W-:-:S05]  /*192f0*/  IMAD.IADD R9, R19, 0x1, R3 ;  /* 0x0000000113097824 */ /* 0x000fca00078e0203 */
[----:B------:R-:W-:-:S13]  /*19300*/  ISETP.GE.OR P6, PT, R9, R2, !P0 ;  /* 0x000000020900720c */ /* 0x000fda00047c6670 */
[----:B------:R-:W0:Y:S08]  /*19310*/  @!P6 LDC.64 R2, c[0x0][0xc80] ;  /* 0x00032000ff02eb82 */ /* 0x000e300000000a00 */
[----:B------:R-:W1:Y:S01]  /*19320*/  @!P6 LDC.64 R4, c[0x0][0xc78] ;  /* 0x00031e00ff04eb82 */ /* 0x000e620000000a00 */
[----:B0-----:R-:W-:-:S05]  /*19330*/  @!P6 IMAD.WIDE R2, R9, 0x4, R2 ;  /* 0x000000040902e825 */ /* 0x001fca00078e0202 */
[----:B------:R1:W2:Y:S02]  /*19340*/  @!P6 LDG.E R7, desc[UR40][R2.64] ;  /* 0x000000280207e981 */ /* 0x0002a4000c1e1900 */
[----:B-1----:R-:W-:Y:S01]  /*19350*/  @!P6 IMAD.WIDE R2, R9, 0x4, R4 ;  /* 0x000000040902e825 */ /* 0x002fe200078e0204 */
[----:B------:R-:W-:-:S06]  /*19360*/  MOV R4, RZ ;  /* 0x000000ff00047202 */ /* 0x000fcc0000000f00 */
[----:B------:R-:W2:Y:S01]  /*19370*/  @!P6 LDG.E R4, desc[UR40][R2.64] ;  /* 0x000000280204e981 */ /* 0x000ea2000c1e1900 */
[----:B------:R-:W-:Y:S01]  /*19380*/  UMOV UR4, 0xffffffff ;  /* 0xffffffff00047882 */ /* 0x000fe20000000000 */
[----:B--2---:R-:W-:Y:S02]  /*19390*/  IMAD R13, R4, R7, RZ ;  /* 0x00000007040d7224 */ /* 0x004fe400078e02ff */
[----:B------:R-:W-:Y:S05]  /*193a0*/  BRA.DIV UR4, `(.L_x_902) ;  /* 0x0000005604c07947 */ /* 0x000fea000b800000 */
        /* <DEDUP_REMOVED lines=16> */
.L_x_1110:
[----:B------:R-:W-:Y:S02]  /*194b0*/  ULDC UR4, c[0x0][0xc38] ;  /* 0x00030e0000047ab9 */ /* 0x000fe40000000800 */
[----:B------:R-:W-:-:S04]  /*194c0*/  IMAD.U32 R5, RZ, RZ, UR4 ;  /* 0x00000004ff057e24 */ /* 0x000fc8000f8e00ff */
[----:B-1----:R-:W-:-:S04]  /*194d0*/  IMAD R9, R14, R5, RZ ;  /* 0x000000050e097224 */ /* 0x002fc800078e02ff */
[----:B------:R-:W-:-:S05]  /*194e0*/  IMAD.IADD R6, R9, 0x1, R6 ;  /* 0x0000000109067824 */ /* 0x000fca00078e0206 */
[----:B------:R-:W-:-:S13]  /*194f0*/  ISETP.GT.AND P6, PT, R6, R0, PT ;  /* 0x000000000600720c */ /* 0x000fda0003fc4270 */
[----:B------:R-:W-:Y:S05]  /*19500*/  @!P6 BRA `(.L_x_903) ;  /* 0xfffffffc005ce947 */ /* 0x000fea000383ffff */
.L_x_900:
[----:B------:R-:W-:Y:S01]  /*19510*/  IMAD.IADD R2, R6, 0x1, -R9 ;  /* 0x0000000106027824 */ /* 0x000fe200078e0a09 */
[----:B------:R-:W-:-:S03]  /*19520*/  UMOV UR4, 0xffffffff ;  /* 0xffffffff00047882 */ /* 0x000fc60000000000 */
[----:B------:R-:W-:-:S05]  /*19530*/  IMAD R9, R3, R5, R2 ;  /* 0x0000000503097224 */ /* 0x000fca00078e0202 */
[----:B------:R-:W-:Y:S01]  /*19540*/  ISETP.GT.AND P6, PT, R9, R0, PT ;  /* 0x000000000900720c */ /* 0x000fe20003fc4270 */
[----:B------:R-:W-:-:S12]  /*19550*/  BRA.DIV UR4, `(.L_x_904) ;  /* 0x0000005a040c7947 */ /* 0x000fd8000b800000 */
[----:B------:R-:W-:-:S04]  /*19560*/  VOTE.ANY R8, PT, !P6 ;  /* 0x0000000000087806 */ /* 0x000fc800070e0100 */
[----:B------:R-:W1:Y:S02]  /*19570*/  POPC R6, R8 ;  /* 0x0000000800067309 */ /* 0x000e640000000000 */
[----:B-1----:R1:W2:Y:S04]  /*19580*/  SHFL.IDX PT, R7, R7, R6, 0x1f ;  /* 0x00001f0607077589 */ /* 0x0022a800000e0000 */
[----:B------:R1:W3:Y:S02]  /*19590*/  SHFL.IDX PT, R4, R4, R6, 0x1f ;  /* 0x00001f0604047589 */ /* 0x0002e400000e0000 */
.L_x_1115:
[----:B------:R-:W-:-:S13]  /*195a0*/  ISETP.NE.AND P0, PT, R8, RZ, PT ;  /* 0x000000ff0800720c */ /* 0x000fda0003f05270 */
[----:B------:R-:W-:Y:S05]  /*195b0*/  @!P0 BRA `(.L_x_905) ;  /* 0x0000000000108947 */ /* 0x000fea0003800000 */
[----:B------:R-:W-:Y:S01]  /*195c0*/  UMOV UR4, 0xffffffff ;  /* 0xffffffff00047882 */ /* 0x000fe20000000000 */
[----:B------:R-:W-:Y:S02]  /*195d0*/  VIADD R12, R6, 0xffffffff ;  /* 0xffffffff060c7836 */ /* 0x000fe40000000000 */
[----:B------:R-:W-:Y:S05]  /*195e0*/  BRA.DIV UR4, `(.L_x_906) ;  /* 0x0000005a04447947 */ /* 0x000fea000b800000 */
[----:B------:R4:W0:Y:S02]  /*195f0*/  SHFL.IDX PT, R16, R3, R12, 0x1f ;  /* 0x00001f0c03107589 */ /* 0x00082400000e0000 */
.L_x_905:
[----:B--2---:R-:W-:Y:S01]  /*19600*/  IABS R8, R7 ;  /* 0x0000000700087213 */ /* 0x004fe20000000000 */
[----:B0-----:R-:W-:Y:S01]  /*19610*/  IMAD R16, R16, R5, R2 ;  /* 0x0000000510107224 */ /* 0x001fe200078e0202 */
[----:B---3--:R-:W-:Y:S01]  /*19620*/  IABS R5, R4 ;  /* 0x0000000400057213 */ /* 0x008fe20000000000 */
[----:B------:R-:W-:Y:S01]  /*19630*/  IMAD.MOV.U32 R2, RZ, RZ, RZ ;  /* 0x000000ffff027224 */ /* 0x000fe200078e00ff */
[----:B------:R-:W0:Y:S01]  /*19640*/  I2F.RP R9, R8 ;  /* 0x0000000800097306 */ /* 0x000e220000209400 */
[----:B------:R-:W-:Y:S01]  /*19650*/  IMAD.IADD R19, R6, 0x1, R19 ;  /* 0x0000000106137824 */ /* 0x000fe200078e0213 */
[----:B------:R-:W-:-:S06]  /*19660*/  IADD3 R0, R0, -R16, RZ ;  /* 0x8000001000007210 */ /* 0x000fcc0007ffe0ff */
[----:B------:R-:W2:Y:S08]  /*19670*/  I2F.RP R10, R5 ;  /* 0x00000005000a7306 */ /* 0x000eb00000209400 */
[----:B0-----:R-:W4:Y:S08]  /*19680*/  MUFU.RCP R9, R9 ;  /* 0x0000000900097308 */ /* 0x001f300000001000 */
[----:B--2---:R-:W-:Y:S01]  /*19690*/  MUFU.RCP R10, R10 ;  /* 0x0000000a000a7308 */ /* 0x004fe20000001000 */
[----:B----4-:R-:W-:-:S07]  /*196a0*/  VIADD R3, R9, 0xffffffe ;  /* 0x0ffffffe09037836 */ /* 0x010fce0000000000 */
[----:B------:R-:W0:Y:S02]  /*196b0*/  F2I.FTZ.U32.TRUNC.NTZ R3, R3 ;  /* 0x0000000300037305 */ /* 0x000e24000021f000 */
[----:B0-----:R-:W-:-:S04]  /*196c0*/  IMAD.MOV R11, RZ, RZ, -R3 ;  /* 0x000000ffff0b7224 */ /* 0x001fc800078e0a03 */
        /* <DEDUP_REMOVED lines=18> */
[----:B------:R-:W-:-:S04]  /*197f0*/  LOP3.LUT R2, R0, R7, RZ, 0x3c, !PT ;  /* 0x0000000700027212 */ /* 0x000fc800078e3cff */
[----:B------:R-:W-:Y:S01]  /*19800*/  ISETP.GE.AND P2, PT, R2, RZ, PT ;  /* 0x000000ff0200720c */ /* 0x000fe20003f46270 */
[----:B------:R-:W-:Y:S01]  /*19810*/  @P0 VIADD R9, R9, 0x1 ;  /* 0x0000000109090836 */ /* 0x000fe20000000000 */
[----:B------:R-:W-:-:S05]  /*19820*/  IABS R2, R4 ;  /* 0x0000000400027213 */ /* 0x000fca0000000000 */
[----:B------:R-:W-:-:S06]  /*19830*/  IMAD.MOV R2, RZ, RZ, -R2 ;  /* 0x000000ffff027224 */ /* 0x000fcc00078e0a02 */
        /* <DEDUP_REMOVED lines=15> */
[----:B------:R-:W-:Y:S02]  /*19930*/  @!P2 IADD3 R8, -R8, RZ, RZ ;  /* 0x000000ff0808a210 */ /* 0x000fe40007ffe1ff */
[----:B------:R-:W-:-:S05]  /*19940*/  @!P1 LOP3.LUT R8, RZ, R4, RZ, 0x33, !PT ;  /* 0x00000004ff089212 */ /* 0x000fca00078e33ff */
[----:B------:R-:W-:-:S04]  /*19950*/  IMAD.MOV R2, RZ, RZ, -R8 ;  /* 0x000000ffff027224 */ /* 0x000fc800078e0a08 */
[C---:B------:R-:W-:Y:S02]  /*19960*/  IMAD R9, R4.reuse, R2, R9 ;  /* 0x0000000204097224 */ /* 0x040fe400078e0209 */
[----:B------:R-:W-:-:S04]  /*19970*/  IMAD R4, R4, 0x1000000, R8 ;  /* 0x0100000004047824 */ /* 0x000fc800078e0208 */
[----:B------:R-:W-:Y:S01]  /*19980*/  IMAD R18, R9, 0x10000, R4 ;  /* 0x0001000009127824 */ /* 0x000fe200078e0204 */
[----:B------:R-:W-:Y:S06]  /*19990*/  BRA `(.L_x_907) ;  /* 0x00000000001c7947 */ /* 0x000fec0003800000 */
.L_x_901:
[----:B------:R-:W-:Y:S01]  /*199a0*/  UMOV UR4, URZ ;  /* 0x0000003f00047c82 */ /* 0x000fe20008000000 */
[----:B------:R-:W-:Y:S01]  /*199b0*/  UMOV UR5, URZ ;  /* 0x0000003f00057c82 */ /* 0x000fe20008000000 */
[----:B------:R-:W-:Y:S01]  /*199c0*/  ULDC UR6, c[0x0][0xc3c] ;  /* 0x00030f0000067ab9 */ /* 0x000fe20000000800 */
[----:B------:R-:W-:Y:S02]  /*199d0*/  IMAD.MOV.U32 R16, RZ, RZ, R0 ;  /* 0x000000ffff107224 */ /* 0x000fe400078e0000 */
[----:B------:R-:W-:Y:S02]  /*199e0*/  IMAD.U32 R17, RZ, RZ, UR4 ;  /* 0x00000004ff117e24 */ /* 0x000fe4000f8e00ff */
[----:B------:R-:W-:Y:S02]  /*199f0*/  IMAD.U32 R18, RZ, RZ, UR5 ;  /* 0x00000005ff127e24 */ /* 0x000fe4000f8e00ff */
[----:B------:R-:W-:-:S07]  /*19a00*/  IMAD.U32 R19, RZ, RZ, UR6 ;  /* 0x00000006ff137e24 */ /* 0x000fce000f8e00ff */
.L_x_907:
[----:B------:R-:W2:Y:S01]  /*19a10*/  S2R R0, SR_TID.X ;  /* 0x0000000000007919 */ /* 0x000ea20000002100 */
[----:B------:R-:W-:Y:S05]  /*19a20*/  WARPSYNC.ALL ;  /* 0x0000000000007948 */ /* 0x000fea0003800000 */
[----:B------:R-:W-:Y:S01]  /*19a30*/  BAR.SYNC.DEFER_BLOCKING 0x4, 0x180 ;  /* 0x0106000000007b1d */ /* 0x000fe20000010000 */
[----:B--2---:R-:W-:-:S04]  /*19a40*/  LOP3.LUT R0, R0, 0x1f, RZ, 0xc0, !PT ;  /* 0x0000001f00007812 */ /* 0x004fc800078ec0ff */
[----:B------:R-:W-:-:S13]  /*19a50*/  ISETP.NE.AND P0, PT, R0, RZ, PT ;  /* 0x000000ff0000720c */ /* 0x000fda0003f05270 */
[----:B0-----:R-:W0:Y:S01]  /*19a60*/  @!P0 S2R R3, SR_CgaCtaId ;  /* 0x0000000000038919 */ /* 0x001e220000008800 */
[----:B------:R-:W-:-:S04]  /*19a70*/  @!P0 MOV R0, 0x400 ;  /* 0x0000040000008802 */ /* 0x000fc80000000f00 */
[----:B0-----:R-:W-:-:S05]  /*19a80*/  @!P0 LEA R22, R3, R0, 0x18 ;  /* 0x0000000003168211 */ /* 0x001fca00078ec0ff */
[----:B------:R0:W-:Y:S01]  /*19a90*/  @!P0 STS.128 [R22+0x228d0], R16 ;  /* 0x0228d01016008388 */ /* 0x0001e20000000c00 */
[----:B------:R-:W-:Y:S06]  /*19aa0*/  BAR.ARV 0x5, 0x180 ;  /* 0x0146000000007b1d */ /* 0x000fec0000002000 */
.L_x_898:
[----:B------:R-:W-:Y:S02]  /*19ab0*/  ULDC UR4, c[0x0][0xc3c] ;  /* 0x00030f0000047ab9 */ /* 0x000fe40000000800 */
[----:B0-----:R-:W-:-:S13]  /*19ac0*/  ISETP.GE.AND P0, PT, R19, UR4, PT ;  /* 0x0000000413007c0c */ /* 0x001fda000bf06270 */
[----:B------:R-:W-:Y:S05]  /*19ad0*/  @!P0 BRA `(.L_x_908) ;  /* 0xffffffa000408947 */ /* 0x000fea000383ffff */
[----:B------:R-:W-:Y:S05]  /*19ae0*/  BSYNC B8 ;  /* 0x0000000000087941 */ /* 0x000fea0003800000 */
.L_x_807:
[----:B------:R-:W5:Y:S01]  /*19af0*/  LDL.LU R0, [R1+0x24] ;  /* 0x0000240001007983 */ /* 0x000f620000300800 */
[----:B------:R-:W-:Y:S01]  /*19b00*/  BSSY B0, `(.L_x_909) ;  /* 0x000000b000007945 */ /* 0x000fe20003800000 */
[----:B------:R-:W1:Y:S01]  /*19b10*/  S2R R5, SR_CgaCtaId ;  /* 0x0000000000057919 */ /* 0x000e620000008800 */
[----:B-----5:R-:W-:-:S05]  /*19b20*/  VIADD R0, R0, 0x1 ;  /* 0x0000000100007836 */ /* 0x020fca0000000000 */
[----:B--2---:R-:W-:-:S04]  /*19b30*/  LEA.HI R2, R0, R0, RZ, 0x1 ;  /* 0x0000000000027211 */ /* 0x004fc800078f08ff */
[----:B0-----:R-:W-:Y:S02]  /*19b40*/  LOP3.LUT R3, R2, 0xfffffffe, RZ, 0xc0, !PT ;  /* 0xfffffffe02037812 */ /* 0x001fe400078ec0ff */
[----:B------:R-:W-:-:S03]  /*19b50*/  MOV R2, 0x400 ;  /* 0x0000040000027802 */ /* 0x000fc60000000f00 */
[----:B------:R-:W-:Y:S01]  /*19b60*/  IMAD.IADD R0, R0, 0x1, -R3 ;  /* 0x0000000100007824 */ /* 0x000fe200078e0a03 */
[----:B-1----:R-:W-:-:S04]  /*19b70*/  LEA R5, R5, R2, 0x18 ;  /* 0x0000000205057211 */ /* 0x002fc800078ec0ff */
[----:B------:R-:W-:-:S04]  /*19b80*/  SHF.L.U32 R0, R0, 0x1f, RZ ;  /* 0x0000001f00007819 */ /* 0x000fc800000006ff */
[----:B------:R-:W0:Y:S02]  /*19b90*/  SYNCS.PHASECHK.TRANS64.TRYWAIT P0, [R5+URZ+0x22820], R0 ;  /* 0x02282000050075a7 */ /* 0x000e24000800017f */
[----:B0-----:R-:W-:Y:S05]  /*19ba0*/  @!P0 BRA `(.L_x_910) ;  /* 0x0000005000fc8947 */ /* 0x001fea0003800000 */
.L_x_1118:
[----:B------:R-:W-:Y:S05]  /*19bb0*/  BSYNC B0 ;  /* 0x0000000000007941 */ /* 0x000fea0003800000 */
.L_x_909:
[----:B------:R-:W-:-:S03]  /*19bc0*/  UMOV UR4, 0xffffffff ;  /* 0xffffffff00047882 */ /* 0x000fc60000000000 */
[----:B------:R-:W-:Y:S05]  /*19bd0*/  BRA.DIV UR4, `(.L_x_911) ;  /* 0x0000005604047947 */ /* 0x000fea000b800000 */
[----:B0-----:R-:W0:Y:S02]  /*19be0*/  S2R R0, SR_TID.X ;  /* 0x0000000000007919 */ /* 0x001e240000002100 */
[----:B0-----:R-:W-:-:S04]  /*19bf0*/  SHF.R.U32.HI R0, RZ, 0x5, R0 ;  /* 0x00000005ff007819 */ /* 0x001fc80000011600 */
[----:B------:R-:W-:-:S05]  /*19c00*/  LOP3.LUT R0, R0, 0x3, RZ, 0xc0, !PT ;  /* 0x0000000300007812 */ /* 0x000fca00078ec0ff */
[----:B------:R0:W1:Y:S02]  /*19c10*/  SHFL.IDX PT, R14, R0, RZ, 0x1f ;  /* 0x00001fff000e7589 */ /* 0x00006400000e0000 */
.L_x_1121:
[----:B-1----:R-:W-:-:S13]  /*19c20*/  ISETP.NE.AND P0, PT, R14, RZ, PT ;  /* 0x000000ff0e00720c */ /* 0x002fda0003f05270 */
[----:B------:R-:W-:Y:S05]  /*19c30*/  @P0 BRA `(.L_x_643) ;  /* 0x0000000000840947 */ /* 0x000fea0003800000 */
[----:B------:R-:W-:-:S03]  /*19c40*/  UMOV UR4, 0xffffffff ;  /* 0xffffffff00047882 */ /* 0x000fc60000000000 */
[----:B------:R-:W-:Y:S05]  /*19c50*/  BRA.DIV UR4, `(.L_x_912) ;  /* 0x0000005604187947 */ /* 0x000fea000b800000 */
[----:B------:R-:W-:-:S13]  /*19c60*/  ELECT P6, URZ, PT ;  /* 0x00000000003f782f */ /* 0x000fda00038c0000 */
.L_x_1124:
[----:B------:R-:W-:Y:S05]  /*19c70*/  @!P6 BRA `(.L_x_643) ;  /* 0x000000000074e947 */ /* 0x000fea0003800000 */
[----:B------:R-:W-:-:S04]  /*19c80*/  LOP3.LUT R37, R37, 0x2, RZ, 0xfc, !PT ;  /* 0x0000000225257812 */ /* 0x000fc800078efcff */
[----:B------:R-:W-:-:S13]  /*19c90*/  ISETP.NE.AND P0, PT, R37, 0x3, PT ;  /* 0x000000032500780c */ /* 0x000fda0003f05270 */
[----:B------:R-:W-:Y:S05]  /*19ca0*/  @!P0 BRA `(.L_x_913) ;  /* 0x0000000000048947 */ /* 0x000fea0003800000 */
[----:B------:R-:W-:Y:S01]  /*19cb0*/  BPT.TRAP 0x1 ;  /* 0x000000040000795c */ /* 0x000fe20000300000 */
.L_x_913:
[C---:B------:R-:W-:Y:S01]  /*19cc0*/  IMAD R3, R24.reuse, 0x8, R5 ;  /* 0x0000000818037824 */ /* 0x040fe200078e0205 */
[----:B------:R-:W-:Y:S02]  /*19cd0*/  SHF.L.U32 R2, R25, 0x1f, RZ ;  /* 0x0000001f19027819 */ /* 0x000fe400000006ff */
[----:B------:R-:W-:Y:S02]  /*19ce0*/  IADD3 R24, R24, 0x1, RZ ;  /* 0x0000000118187810 */ /* 0x000fe40007ffe0ff */
[----:B------:R-:W1:Y:S02]  /*19cf0*/  SYNCS.PHASECHK.TRANS64.TRYWAIT P1, [R3+URZ+0x22840], R2 ;  /* 0x02284002030075a7 */ /* 0x000e64000802017f */
[----:B------:R-:W-:-:S04]  /*19d00*/  ISETP.NE.AND P2, PT, R24, 0x2, PT ;  /* 0x000000021800780c */ /* 0x000fc80003f45270 */
[----:B0-----:R-:W-:Y:S01]  /*19d10*/  SEL R0, RZ, 0x1, P2 ;  /* 0x00000001ff007807 */ /* 0x001fe20001000000 */
[----:B-1----:R-:W-:Y:S08]  /*19d20*/  @!P1 BRA `(.L_x_914) ;  /* 0x0000005400049947 */ /* 0x002ff00003800000 */
.L_x_1125:
[----:B------:R-:W-:Y:S02]  /*19d30*/  SEL R24, R24, RZ, P2 ;  /* 0x000000ff18187207 */ /* 0x000fe40001000000 */
[----:B------:R-:W-:Y:S01]  /*19d40*/  LOP3.LUT R0, R25, R0, RZ, 0x3c, !PT ;  /* 0x0000000019007212 */ /* 0x000fe200078e3cff */
[----:B------:R-:W-:Y:S06]  /*19d50*/  @!P0 BRA `(.L_x_915) ;  /* 0x0000000000048947 */ /* 0x000fec0003800000 */
[----:B------:R-:W-:Y:S01]  /*19d60*/  BPT.TRAP 0x1 ;  /* 0x000000040000795c */ /* 0x000fe20000300000 */
.L_x_915:
[----:B------:R-:W-:Y:S01]  /*19d70*/  IMAD R5, R24, 0x8, R5 ;  /* 0x0000000818057824 */ /* 0x000fe200078e0205 */
[----:B------:R-:W-:-:S04]  /*19d80*/  SHF.L.U32 R0, R0, 0x1f, RZ ;  /* 0x0000001f00007819 */ /* 0x000fc800000006ff */
[----:B------:R-:W1:Y:S02]  /*19d90*/  SYNCS.PHASECHK.TRANS64.TRYWAIT P1, [R5+URZ+0x22840], R0 ;  /* 0x02284000050075a7 */ /* 0x000e64000802017f */
[----:B-1----:R-:W-:Y:S05]  /*19da0*/  @!P1 BRA `(.L_x_916) ;  /* 0x0000005000f89947 */ /* 0x002fea0003800000 */
.L_x_1126:
[----:B------:R-:W-:Y:S05]  /*19db0*/  @!P0 BRA `(.L_x_917) ;  /* 0x0000000000048947 */ /* 0x000fea0003800000 */
[----:B------:R-:W-:Y:S01]  /*19dc0*/  BPT.TRAP 0x1 ;  /* 0x000000040000795c */ /* 0x000fe20000300000 */
.L_x_917:
[----:B------:R-:W2:Y:S02]  /*19dd0*/  SYNCS.PHASECHK.TRANS64.TRYWAIT P1, [R3+URZ+0x22860], R2 ;  /* 0x02286002030075a7 */ /* 0x000ea4000802017f */
[----:B--2---:R-:W-:Y:S05]  /*19de0*/  @!P1 BRA `(.L_x_918) ;  /* 0x0000005000fc9947 */ /* 0x004fea0003800000 */
.L_x_1127:
[----:B------:R-:W-:Y:S05]  /*19df0*/  @!P0 BRA `(.L_x_919) ;  /* 0x0000000000048947 */ /* 0x000fea0003800000 */
[----:B------:R-:W-:Y:S01]  /*19e00*/  BPT.TRAP 0x1 ;  /* 0x000000040000795c */ /* 0x000fe20000300000 */
.L_x_919:
[----:B------:R0:W0:Y:S02]  /*19e10*/  SYNCS.PHASECHK.TRANS64.TRYWAIT P0, [R5+URZ+0x22860], R0 ;  /* 0x02286000050075a7 */ /* 0x000024000800017f */
[----:B0-----:R-:W-:Y:S05]  /*19e20*/  @!P0 NANOSLEEP.SYNCS 0x989680 ;  /* 0x009896800000895d */ /* 0x001fea0003900000 */
[----:B------:R-:W0:Y:S02]  /*19e30*/  @!P0 SYNCS.PHASECHK.TRANS64 P0, [R5+URZ+0x22860], R0 ;  /* 0x02286000050085a7 */ /* 0x000e24000800007f */
[----:B0-----:R-:W-:Y:S05]  /*19e40*/  @!P0 BRA `(.L_x_919) ;  /* 0xfffffffc00f08947 */ /* 0x001fea000383ffff */
.L_x_643:
[----:B------:R-:W-:Y:S05]  /*19e50*/  BSYNC B9 ;  /* 0x0000000000097941 */ /* 0x000fea0003800000 */
.L_x_640:
[----:B------:R-:W-:Y:S05]  /*19e60*/  EXIT ;  /* 0x000000000000794d */ /* 0x000fea0003800000 */
.L_x_663:
[----:B0-----:R0:W1:Y:S02]  /*19e70*/  SYNCS.PHASECHK.TRANS64.TRYWAIT P5, [R87+URZ+0x22890], R93 ;  /* 0x0228905d570075a7 */ /* 0x00106400080a017f */
[----:B-1----:R-:W-:Y:S05]  /*19e80*/  @!P5 NANOSLEEP.SYNCS 0x989680 ;  /* 0x009896800000d95d */ /* 0x002fea0003900000 */
[----:B------:R-:W1:Y:S02]  /*19e90*/  @!P5 SYNCS.PHASECHK.TRANS64 P5, [R87+URZ+0x22890], R93 ;  /* 0x0228905d5700d5a7 */ /* 0x000e6400080a007f */
[----:B-1----:R-:W-:Y:S05]  /*19ea0*/  @!P5 BRA `(.L_x_663) ;  /* 0xfffffffc00f0d947 */ /* 0x002fea000383ffff */
[----:B------:R-:W-:Y:S05]  /*19eb0*/  BRA `(.L_x_920) ;  /* 0xfffffe9800247947 */ /* 0x000fea000383ffff */
.L_x_664:
        /* <DEDUP_REMOVED lines=8> */
.L_x_922:
[----:B------:R-:W-:Y:S05]  /*19f40*/  BSYNC B1 ;  /* 0x0000000000017941 */ /* 0x000fea0003800000 */
.L_x_921:
[----:B------:R-:W-:Y:S02]  /*19f50*/  IMAD.MOV.U32 R13, RZ, RZ, R95 ;  /* 0x000000ffff0d7224 */ /* 0x000fe400078e005f */
[----:B------:R-:W-:Y:S02]  /*19f60*/  IMAD.MOV.U32 R12, RZ, RZ, RZ ;  /* 0x000000ffff0c7224 */ /* 0x000fe400078e00ff */
[----:B------:R-:W-:Y:S02]  /*19f70*/  IMAD.MOV.U32 R11, RZ, RZ, 0x1c1f ;  /* 0x00001c1fff0b7424 */ /* 0x000fe400078e00ff */
[----:B------:R-:W-:Y:S02]  /*19f80*/  IMAD.MOV.U32 R15, RZ, RZ, -0x1 ;  /* 0xffffffffff0f7424 */ /* 0x000fe400078e00ff */
[----:B------:R-:W-:-:S07]  /*19f90*/  IMAD.MOV.U32 R99, RZ, RZ, R14 ;  /* 0x000000ffff637224 */ /* 0x000fce00078e000e */
[----:B------:R-:W-:Y:S05]  /*19fa0*/  WARPSYNC.COLLECTIVE R15, `(.L_x_923) ;  /* 0x000000000f087348 */ /* 0x000fea0003c00000 */
[----:B------:R0:W1:Y:S02]  /*19fb0*/  SHFL.IDX P6, R14, R13, R12, R11 ;  /* 0x0000000c0d0e7389 */ /* 0x00006400000c000b */
[----:B01----:R-:W-:Y:S01]  /*19fc0*/  ENDCOLLECTIVE ;  /* 0x000000000000791b */ /* 0x003fe20003800000 */
.L_x_923:
[----:B------:R-:W-:Y:S05]  /*19fd0*/  BRA `(.L_x_924) ;  /* 0xfffffe9400f07947 */ /* 0x000fea000383ffff */
.L_x_673:
[----:B------:R-:W-:Y:S01]  /*19fe0*/  BSSY B1, `(.L_x_925) ;  /* 0x0000008000017945 */ /* 0x000fe20003800000 */
[----:B----4-:R-:W-:Y:S01]  /*19ff0*/  IMAD.MOV.U32 R13, RZ, RZ, R97 ;  /* 0x000000ffff0d7224 */ /* 0x010fe200078e0061 */
[----:B------:R-:W-:Y:S01]  /*1a000*/  MOV R11, 0x1c1f ;  /* 0x00001c1f000b7802 */ /* 0x000fe20000000f00 */
[----:B------:R-:W-:Y:S02]  /*1a010*/  IMAD.MOV.U32 R12, RZ, RZ, 0x1 ;  /* 0x00000001ff0c7424 */ /* 0x000fe400078e00ff */
[----:B------:R-:W-:-:S07]  /*1a020*/  IMAD.MOV.U32 R15, RZ, RZ, -0x1 ;  /* 0xffffffffff0f7424 */ /* 0x000fce00078e00ff */
[----:B0123--:R-:W-:Y:S05]  /*1a030*/  WARPSYNC.COLLECTIVE R15, `(.L_x_926) ;  /* 0x000000000f087348 */ /* 0x00ffea0003c00000 */
[----:B---3--:R3:W4:Y:S02]  /*1a040*/  SHFL.IDX P6, R14, R13, R12, R11 ;  /* 0x0000000c0d0e7389 */ /* 0x00872400000c000b */
[----:B01234-:R-:W-:Y:S01]  /*1a050*/  ENDCOLLECTIVE ;  /* 0x000000000000791b */ /* 0x01ffe20003800000 */
.L_x_926:
[----:B------:R-:W-:Y:S05]  /*1a060*/  BSYNC B1 ;  /* 0x0000000000017941 */ /* 0x000fea0003800000 */
.L_x_925:
[----:B------:R-:W-:Y:S02]  /*1a070*/  IMAD.MOV.U32 R13, RZ, RZ, R95 ;  /* 0x000000ffff0d7224 */ /* 0x000fe400078e005f */
[----:B------:R-:W-:Y:S02]  /*1a080*/  IMAD.MOV.U32 R12, RZ, RZ, 0x1 ;  /* 0x00000001ff0c7424 */ /* 0x000fe400078e00ff */
[----:B------:R-:W-:Y:S02]  /*1a090*/  IMAD.MOV.U32 R11, RZ, RZ, 0x1c1f ;  /* 0x00001c1fff0b7424 */ /* 0x000fe400078e00ff */
[----:B------:R-:W-:Y:S02]  /*1a0a0*/  IMAD.MOV.U32 R15, RZ, RZ, -0x1 ;  /* 0xffffffffff0f7424 */ /* 0x000fe400078e00ff */
[----:B------:R-:W-:-:S07]  /*1a0b0*/  IMAD.MOV.U32 R97, RZ, RZ, R14 ;  /* 0x000000ffff617224 */ /* 0x000fce00078e000e */
[----:B------:R-:W-:Y:S05]  /*1a0c0*/  WARPSYNC.COLLECTIVE R15, `(.L_x_927) ;  /* 0x000000000f087348 */ /* 0x000fea0003c00000 */
[----:B------:R0:W1:Y:S02]  /*1a0d0*/  SHFL.IDX P6, R14, R13, R12, R11 ;  /* 0x0000000c0d0e7389 */ /* 0x00006400000c000b */
[----:B01----:R-:W-:Y:S01]  /*1a0e0*/  ENDCOLLECTIVE ;  /* 0x000000000000791b */ /* 0x003fe20003800000 */
.L_x_927:
[----:B------:R-:W-:Y:S05]  /*1a0f0*/  BRA `(.L_x_928) ;  /* 0xfffffe9c006c7947 */ /* 0x000fea000383ffff */
.L_x_683:
[----:B-1----:R1:W2:Y:S02]  /*1a100*/  SYNCS.PHASECHK.TRANS64.TRYWAIT P4, [R87+URZ+0x22890], R93 ;  /* 0x0228905d570075a7 */ /* 0x0022a4000808017f */
[----:B--2---:R-:W-:Y:S05]  /*1a110*/  @!P4 NANOSLEEP.SYNCS 0x989680 ;  /* 0x009896800000c95d */ /* 0x004fea0003900000 */
[----:B------:R-:W2:Y:S02]  /*1a120*/  @!P4 SYNCS.PHASECHK.TRANS64 P4, [R87+URZ+0x22890], R93 ;  /* 0x0228905d5700c5a7 */ /* 0x000ea4000808007f */
[----:B--2---:R-:W-:Y:S05]  /*1a130*/  @!P4 BRA `(.L_x_683) ;  /* 0xfffffffc00f0c947 */ /* 0x004fea000383ffff */
[----:B------:R-:W-:Y:S05]  /*1a140*/  BRA `(.L_x_929) ;  /* 0xfffffea8002c7947 */ /* 0x000fea000383ffff */
.L_x_684:
        /* <DEDUP_REMOVED lines=8> */
.L_x_931:
[----:B------:R-:W-:Y:S05]  /*1a1d0*/  BSYNC B1 ;  /* 0x0000000000017941 */ /* 0x000fea0003800000 */
.L_x_930:
[----:B------:R-:W-:Y:S01]  /*1a1e0*/  IMAD.MOV.U32 R13, RZ, RZ, R95 ;  /* 0x000000ffff0d7224 */ /* 0x000fe200078e005f */
[----:B------:R-:W-:Y:S01]  /*1a1f0*/  MOV R12, RZ ;  /* 0x000000ff000c7202 */ /* 0x000fe20000000f00 */
[----:B------:R-:W-:Y:S02]  /*1a200*/  IMAD.MOV.U32 R11, RZ, RZ, 0x1c1f ;  /* 0x00001c1fff0b7424 */ /* 0x000fe400078e00ff */
[----:B------:R-:W-:Y:S02]  /*1a210*/  IMAD.MOV.U32 R15, RZ, RZ, -0x1 ;  /* 0xffffffffff0f7424 */ /* 0x000fe400078e00ff */
[----:B------:R-:W-:-:S07]  /*1a220*/  IMAD.MOV.U32 R99, RZ, RZ, R14 ;  /* 0x000000ffff637224 */ /* 0x000fce00078e000e */
[----:B------:R-:W-:Y:S05]  /*1a230*/  WARPSYNC.COLLECTIVE R15, `(.L_x_932) ;  /* 0x000000000f087348 */ /* 0x000fea0003c00000 */
[----:B------:R0:W1:Y:S02]  /*1a240*/  SHFL.IDX P6, R14, R13, R12, R11 ;  /* 0x0000000c0d0e7389 */ /* 0x00006400000c000b */
[----:B01----:R-:W-:Y:S01]  /*1a250*/  ENDCOLLECTIVE ;  /* 0x000000000000791b */ /* 0x003fe20003800000 */
.L_x_932:
[----:B------:R-:W-:Y:S01]  /*1a260*/  IMAD.MOV.U32 R98, RZ, RZ, R14 ;  /* 0x000000ffff627224 */ /* 0x000fe200078e000e */
[----:B------:R-:W-:Y:S06]  /*1a270*/  BRA `(.L_x_933) ;  /* 0xfffffea400f87947 */ /* 0x000fec000383ffff */
.L_x_689:
[----:B------:R-:W-:Y:S01]  /*1a280*/  BSSY B1, `(.L_x_934) ;  /* 0x0000008000017945 */ /* 0x000fe20003800000 */
[----:B----4-:R-:W-:Y:S02]  /*1a290*/  IMAD.MOV.U32 R13, RZ, RZ, R97 ;  /* 0x000000ffff0d7224 */ /* 0x010fe400078e0061 */
[----:B------:R-:W-:Y:S02]  /*1a2a0*/  IMAD.MOV.U32 R12, RZ, RZ, 0x1 ;  /* 0x00000001ff0c7424 */ /* 0x000fe400078e00ff */
[----:B------:R-:W-:Y:S02]  /*1a2b0*/  IMAD.MOV.U32 R11, RZ, RZ, 0x1c1f ;  /* 0x00001c1fff0b7424 */ /* 0x000fe400078e00ff */
[----:B------:R-:W-:-:S07]  /*1a2c0*/  IMAD.MOV.U32 R15, RZ, RZ, -0x1 ;  /* 0xffffffffff0f7424 */ /* 0x000fce00078e00ff */
[----:B0123--:R-:W-:Y:S05]  /*1a2d0*/  WARPSYNC.COLLECTIVE R15, `(.L_x_935) ;  /* 0x000000000f087348 */ /* 0x00ffea0003c00000 */
[----:B------:R4:W0:Y:S02]  /*1a2e0*/  SHFL.IDX P6, R14, R13, R12, R11 ;  /* 0x0000000c0d0e7389 */ /* 0x00082400000c000b */
[----:B01234-:R-:W-:Y:S01]  /*1a2f0*/  ENDCOLLECTIVE ;  /* 0x000000000000791b */ /* 0x01ffe20003800000 */
.L_x_935:
[----:B------:R-:W-:Y:S05]  /*1a300*/  BSYNC B1 ;  /* 0x0000000000017941 */ /* 0x000fea0003800000 */
.L_x_934:
        /* <DEDUP_REMOVED lines=8> */
.L_x_936:
[----:B------:R-:W-:Y:S01]  /*1a390*/  MOV R96, R14 ;  /* 0x0000000e00607202 */ /* 0x000fe20000000f00 */
[----:B------:R-:W-:Y:S06]  /*1a3a0*/  BRA `(.L_x_937) ;  /* 0xfffffeac00907947 */ /* 0x000fec000383ffff */
.L_x_694:
[----:B-1----:R1:W2:Y:S02]  /*1a3b0*/  SYNCS.PHASECHK.TRANS64.TRYWAIT P2, [R87+URZ+0x22890], R93 ;  /* 0x0228905d570075a7 */ /* 0x0022a4000804017f */
[----:B--2---:R-:W-:Y:S05]  /*1a3c0*/  @!P2 NANOSLEEP.SYNCS 0x989680 ;  /* 0x009896800000a95d */ /* 0x004fea0003900000 */
[----:B------:R-:W2:Y:S02]  /*1a3d0*/  @!P2 SYNCS.PHASECHK.TRANS64 P2, [R87+URZ+0x22890], R93 ;  /* 0x0228905d5700a5a7 */ /* 0x000ea4000804007f */
[----:B--2---:R-:W-:Y:S05]  /*1a3e0*/  @!P2 BRA `(.L_x_694) ;  /* 0xfffffffc00f0a947 */ /* 0x004fea000383ffff */
[----:B------:R-:W-:Y:S05]  /*1a3f0*/  BRA `(.L_x_938) ;  /* 0xfffffeb400847947 */ /* 0x000fea000383ffff */
.L_x_695:
        /* <DEDUP_REMOVED lines=8> */
.L_x_940:
[----:B------:R-:W-:Y:S05]  /*1a480*/  BSYNC B1 ;  /* 0x0000000000017941 */ /* 0x000fea0003800000 */
.L_x_939:
        /* <DEDUP_REMOVED lines=8> */
.L_x_941:
[----:B------:R-:W-:Y:S01]  /*1a510*/  IMAD.MOV.U32 R7, RZ, RZ, R14 ;  /* 0x000000ffff077224 */ /* 0x000fe200078e000e */
[----:B------:R-:W-:Y:S06]  /*1a520*/  BRA `(.L_x_942) ;  /* 0xfffffeb400a07947 */ /* 0x000fec000383ffff */
.L_x_698:
[----:B------:R-:W-:Y:S01]  /*1a530*/  BSSY B1, `(.L_x_943) ;  /* 0x0000008000017945 */ /* 0x000fe20003800000 */
[----:B----4-:R-:W-:Y:S01]  /*1a540*/  IMAD.MOV.U32 R13, RZ, RZ, R33 ;  /* 0x000000ffff0d7224 */ /* 0x010fe200078e0021 */
[----:B------:R-:W-:Y:S01]  /*1a550*/  MOV R11, 0x1c1f ;  /* 0x00001c1f000b7802 */ /* 0x000fe20000000f00 */
[----:B------:R-:W-:Y:S02]  /*1a560*/  IMAD.MOV.U32 R12, RZ, RZ, 0x1 ;  /* 0x00000001ff0c7424 */ /* 0x000fe400078e00ff */
[----:B------:R-:W-:-:S07]  /*1a570*/  IMAD.MOV.U32 R15, RZ, RZ, -0x1 ;  /* 0xffffffffff0f7424 */ /* 0x000fce00078e00ff */
[----:B0123--:R-:W-:Y:S05]  /*1a580*/  WARPSYNC.COLLECTIVE R15, `(.L_x_944) ;  /* 0x000000000f087348 */ /* 0x00ffea0003c00000 */
[----:B------:R4:W0:Y:S02]  /*1a590*/  SHFL.IDX P6, R14, R13, R12, R11 ;  /* 0x0000000c0d0e7389 */ /* 0x00082400000c000b */
[----:B01234-:R-:W-:Y:S01]  /*1a5a0*/  ENDCOLLECTIVE ;  /* 0x000000000000791b */ /* 0x01ffe20003800000 */
.L_x_944:
[----:B------:R-:W-:Y:S05]  /*1a5b0*/  BSYNC B1 ;  /* 0x0000000000017941 */ /* 0x000fea0003800000 */
.L_x_943:
        /* <DEDUP_REMOVED lines=8> */
.L_x_945:
[----:B------:R-:W-:Y:S01]  /*1a640*/  IMAD.MOV.U32 R7, RZ, RZ, R14 ;  /* 0x000000ffff077224 */ /* 0x000fe200078e000e */
[----:B------:R-:W-:Y:S06]  /*1a650*/  BRA `(.L_x_946) ;  /* 0xfffffeb4009c7947 */ /* 0x000fec000383ffff */
.L_x_702:
[----:B---3--:R3:W4:Y:S02]  /*1a660*/  SYNCS.PHASECHK.TRANS64.TRYWAIT P3, [R87+URZ+0x228b0], R93 ;  /* 0x0228b05d570075a7 */ /* 0x008724000806017f */
[----:B----4-:R-:W-:Y:S05]  /*1a670*/  @!P3 NANOSLEEP.SYNCS 0x989680 ;  /* 0x009896800000b95d */ /* 0x010fea0003900000 */
[----:B------:R-:W4:Y:S02]  /*1a680*/  @!P3 SYNCS.PHASECHK.TRANS64 P3, [R87+URZ+0x228b0], R93 ;  /* 0x0228b05d5700b5a7 */ /* 0x000f24000806007f */
[----:B----4-:R-:W-:Y:S05]  /*1a690*/  @!P3 BRA `(.L_x_702) ;  /* 0xfffffffc00f0b947 */ /* 0x010fea000383ffff */
[----:B------:R-:W-:Y:S05]  /*1a6a0*/  BRA `(.L_x_947) ;  /* 0xfffffeb800147947 */ /* 0x000fea000383ffff */
.L_x_712:
[----:B------:R-:W-:Y:S01]  /*1a6b0*/  BSSY B0, `(.L_x_948) ;  /* 0x0000007000007945 */ /* 0x000fe20003800000 */
[----:B------:R-:W-:Y:S02]  /*1a6c0*/  IMAD.MOV.U32 R12, RZ, RZ, RZ ;  /* 0x000000ffff0c7224 */ /* 0x000fe400078e00ff */
[----:B------:R-:W-:Y:S02]  /*1a6d0*/  IMAD.MOV.U32 R11, RZ, RZ, 0x1f ;  /* 0x0000001fff0b7424 */ /* 0x000fe400078e00ff */
[----:B------:R-:W-:-:S07]  /*1a6e0*/  IMAD.MOV.U32 R15, RZ, RZ, -0x1 ;  /* 0xffffffffff0f7424 */ /* 0x000fce00078e00ff */
[----:B-----5:R-:W-:Y:S05]  /*1a6f0*/  WARPSYNC.COLLECTIVE R15, `(.L_x_949) ;  /* 0x000000000f087348 */ /* 0x020fea0003c00000 */
[----:B------:R0:W1:Y:S02]  /*1a700*/  SHFL.IDX P6, R14, R13, R12, R11 ;  /* 0x0000000c0d0e7389 */ /* 0x00006400000c000b */
[----:B01---5:R-:W-:Y:S01]  /*1a710*/  ENDCOLLECTIVE ;  /* 0x000000000000791b */ /* 0x023fe20003800000 */
.L_x_949:
[----:B------:R-:W-:Y:S05]  /*1a720*/  BSYNC B0 ;  /* 0x0000000000007941 */ /* 0x000fea0003800000 */
.L_x_948:
[----:B------:R-:W-:Y:S05]  /*1a730*/  BRA `(.L_x_950) ;  /* 0xfffffec800047947 */ /* 0x000fea000383ffff */
.L_x_724:
[----:B------:R-:W-:Y:S01]  /*1a740*/  BSSY B1, `(.L_x_951) ;  /* 0x0000008000017945 */ /* 0x000fe20003800000 */
[----:B0-----:R-:W-:Y:S01]  /*1a750*/  IMAD.MOV.U32 R13, RZ, RZ, R27 ;  /* 0x000000ffff0d7224 */ /* 0x001fe200078e001b */
[----:B------:R-:W-:Y:S01]  /*1a760*/  MOV R11, 0x1c1f ;  /* 0x00001c1f000b7802 */ /* 0x000fe20000000f00 */
[----:B------:R-:W-:Y:S02]  /*1a770*/  IMAD.MOV.U32 R12, RZ, RZ, RZ ;  /* 0x000000ffff0c7224 */ /* 0x000fe400078e00ff */
[----:B------:R-:W-:-:S07]  /*1a780*/  IMAD.MOV.U32 R15, RZ, RZ, -0x1 ;  /* 0xffffffffff0f7424 */ /* 0x000fce00078e00ff */
[----:B------:R-:W-:Y:S05]  /*1a790*/  WARPSYNC.COLLECTIVE R15, `(.L_x_952) ;  /* 0x000000000f087348 */ /* 0x000fea0003c00000 */
[----:B------:R0:W1:Y:S02]  /*1a7a0*/  SHFL.IDX P6, R14, R13, R12, R11 ;  /* 0x0000000c0d0e7389 */ /* 0x00006400000c000b */
[----:B01----:R-:W-:Y:S01]  /*1a7b0*/  ENDCOLLECTIVE ;  /* 0x000000000000791b */ /* 0x003fe20003800000 */
.L_x_952:
[----:B------:R-:W-:Y:S05]  /*1a7c0*/  BSYNC B1 ;  /* 0x0000000000017941 */ /* 0x000fea0003800000 */
.L_x_951:
        /* <DEDUP_REMOVED lines=8> */
.L_x_953:
[----:B------:R-:W-:Y:S02]  /*1a850*/  IMAD.MOV.U32 R13, RZ, RZ, R25 ;  /* 0x000000ffff0d7224 */ /* 0x000fe400078e0019 */
[----:B------:R-:W-:-:S07]  /*1a860*/  IMAD.MOV.U32 R3, RZ, RZ, R14 ;  /* 0x000000ffff037224 */ /* 0x000fce00078e000e */
[----:B------:R-:W-:Y:S05]  /*1a870*/  WARPSYNC.COLLECTIVE R15, `(.L_x_954) ;  /* 0x000000000f087348 */ /* 0x000fea0003c00000 */
[----:B------:R0:W1:Y:S02]  /*1a880*/  SHFL.IDX P6, R14, R13, R12, R11 ;  /* 0x0000000c0d0e7389 */ /* 0x00006400000c000b */
[----:B01----:R-:W-:Y:S01]  /*1a890*/  ENDCOLLECTIVE ;  /* 0x000000000000791b */ /* 0x003fe20003800000 */
.L_x_954:
[----:B------:R-:W-:Y:S02]  /*1a8a0*/  IMAD.MOV.U32 R13, RZ, RZ, R28 ;  /* 0x000000ffff0d7224 */ /* 0x000fe400078e001c */
[----:B------:R-:W-:-:S07]  /*1a8b0*/  IMAD.MOV.U32 R25, RZ, RZ, R14 ;  /* 0x000000ffff197224 */ /* 0x000fce00078e000e */
[----:B------:R-:W-:Y:S05]  /*1a8c0*/  WARPSYNC.COLLECTIVE R15, `(.L_x_955) ;  /* 0x000000000f087348 */ /* 0x000fea0003c00000 */
[----:B------:R0:W1:Y:S02]  /*1a8d0*/  SHFL.IDX P6, R14, R13, R12, R11 ;  /* 0x0000000c0d0e7389 */ /* 0x00006400000c000b */
[----:B01----:R-:W-:Y:S01]  /*1a8e0*/  ENDCOLLECTIVE ;  /* 0x000000000000791b */ /* 0x003fe20003800000 */
.L_x_955:
[----:B------:R-:W-:Y:S01]  /*1a8f0*/  IMAD.MOV.U32 R20, RZ, RZ, R14 ;  /* 0x000000ffff147224 */ /* 0x000fe200078e000e */
[----:B------:R-:W-:Y:S06]  /*1a900*/  BRA `(.L_x_956) ;  /* 0xfffffecc00087947 */ /* 0x000fec000383ffff */
.L_x_728:
[----:B0-----:R0:W1:Y:S02]  /*1a910*/  SYNCS.PHASECHK.TRANS64.TRYWAIT P0, [R19+URZ+0x22800], R8 ;  /* 0x02280008130075a7 */ /* 0x001064000800017f */
[----:B-1----:R-:W-:Y:S05]  /*1a920*/  @!P0 NANOSLEEP.SYNCS 0x989680 ;  /* 0x009896800000895d */ /* 0x002fea0003900000 */
[----:B------:R-:W1:Y:S02]  /*1a930*/  @!P0 SYNCS.PHASECHK.TRANS64 P0, [R19+URZ+0x22800], R8 ;  /* 0x02280008130085a7 */ /* 0x000e64000800007f */
[----:B-1----:R-:W-:Y:S05]  /*1a940*/  @!P0 BRA `(.L_x_728) ;  /* 0xfffffffc00f08947 */ /* 0x002fea000383ffff */
[----:B------:R-:W-:Y:S05]  /*1a950*/  BRA `(.L_x_957) ;  /* 0xfffffed000447947 */ /* 0x000fea000383ffff */
.L_x_736:
[----:B------:R-:W-:Y:S01]  /*1a960*/  BSSY B1, `(.L_x_958) ;  /* 0x0000008000017945 */ /* 0x000fe20003800000 */
[----:B0-----:R-:W-:Y:S01]  /*1a970*/  IMAD.MOV.U32 R13, RZ, RZ, R27 ;  /* 0x000000ffff0d7224 */ /* 0x001fe200078e001b */
[----:B------:R-:W-:Y:S01]  /*1a980*/  MOV R12, RZ ;  /* 0x000000ff000c7202 */ /* 0x000fe20000000f00 */
[----:B------:R-:W-:Y:S02]  /*1a990*/  IMAD.MOV.U32 R11, RZ, RZ, 0x1c1f ;  /* 0x00001c1fff0b7424 */ /* 0x000fe400078e00ff */
[----:B------:R-:W-:-:S07]  /*1a9a0*/  IMAD.MOV.U32 R15, RZ, RZ, -0x1 ;  /* 0xffffffffff0f7424 */ /* 0x000fce00078e00ff */
[----:B------:R-:W-:Y:S05]  /*1a9b0*/  WARPSYNC.COLLECTIVE R15, `(.L_x_959) ;  /* 0x000000000f087348 */ /* 0x000fea0003c00000 */
[----:B------:R0:W1:Y:S02]  /*1a9c0*/  SHFL.IDX P6, R14, R13, R12, R11 ;  /* 0x0000000c0d0e7389 */ /* 0x00006400000c000b */
[----:B01----:R-:W-:Y:S01]  /*1a9d0*/  ENDCOLLECTIVE ;  /* 0x000000000000791b */ /* 0x003fe20003800000 */
.L_x_959:
[----:B------:R-:W-:Y:S05]  /*1a9e0*/  BSYNC B1 ;  /* 0x0000000000017941 */ /* 0x000fea0003800000 */
.L_x_958:
        /* <DEDUP_REMOVED lines=8> */
.L_x_960:
[----:B------:R-:W-:Y:S02]  /*1aa70*/  IMAD.MOV.U32 R13, RZ, RZ, R25 ;  /* 0x000000ffff0d7224 */ /* 0x000fe400078e0019 */
[----:B------:R-:W-:-:S07]  /*1aa80*/  IMAD.MOV.U32 R3, RZ, RZ, R14 ;  /* 0x000000ffff037224 */ /* 0x000fce00078e000e */
[----:B------:R-:W-:Y:S05]  /*1aa90*/  WARPSYNC.COLLECTIVE R15, `(.L_x_961) ;  /* 0x000000000f087348 */ /* 0x000fea0003c00000 */
[----:B------:R0:W1:Y:S02]  /*1aaa0*/  SHFL.IDX P6, R14, R13, R12, R11 ;  /* 0x0000000c0d0e7389 */ /* 0x00006400000c000b */
[----:B01----:R-:W-:Y:S01]  /*1aab0*/  ENDCOLLECTIVE ;  /* 0x000000000000791b */ /* 0x003fe20003800000 */
.L_x_961:
[----:B------:R-:W-:Y:S02]  /*1aac0*/  IMAD.MOV.U32 R13, RZ, RZ, R28 ;  /* 0x000000ffff0d7224 */ /* 0x000fe400078e001c */
[----:B------:R-:W-:-:S07]  /*1aad0*/  IMAD.MOV.U32 R20, RZ, RZ, R14 ;  /* 0x000000ffff147224 */ /* 0x000fce00078e000e */
[----:B------:R-:W-:Y:S05]  /*1aae0*/  WARPSYNC.COLLECTIVE R15, `(.L_x_962) ;  /* 0x000000000f087348 */ /* 0x000fea0003c00000 */
[----:B------:R0:W1:Y:S02]  /*1aaf0*/  SHFL.IDX P6, R14, R13, R12, R11 ;  /* 0x0000000c0d0e7389 */ /* 0x00006400000c000b */
[----:B01----:R-:W-:Y:S01]  /*1ab00*/  ENDCOLLECTIVE ;  /* 0x000000000000791b */ /* 0x003fe20003800000 */
.L_x_962:
[----:B------:R-:W-:Y:S05]  /*1ab10*/  BRA `(.L_x_963) ;  /* 0xfffffed800ac7947 */ /* 0x000fea000383ffff */
.L_x_740:
[----:B0-----:R0:W1:Y:S02]  /*1ab20*/  SYNCS.PHASECHK.TRANS64.TRYWAIT P1, [R19+URZ+0x22800], R26 ;  /* 0x0228001a130075a7 */ /* 0x001064000802017f */
[----:B-1----:R-:W-:Y:S05]  /*1ab30*/  @!P1 NANOSLEEP.SYNCS 0x989680 ;  /* 0x009896800000995d */ /* 0x002fea0003900000 */
[----:B------:R-:W1:Y:S02]  /*1ab40*/  @!P1 SYNCS.PHASECHK.TRANS64 P1, [R19+URZ+0x22800], R26 ;  /* 0x0228001a130095a7 */ /* 0x000e64000802007f */
[----:B-1----:R-:W-:Y:S05]  /*1ab50*/  @!P1 BRA `(.L_x_740) ;  /* 0xfffffffc00f09947 */ /* 0x002fea000383ffff */
[----:B------:R-:W-:Y:S05]  /*1ab60*/  BRA `(.L_x_964) ;  /* 0xfffffedc00907947 */ /* 0x000fea000383ffff */
.L_x_746:
[----:B---3--:R3:W4:Y:S02]  /*1ab70*/  SYNCS.PHASECHK.TRANS64.TRYWAIT P1, [R4+URZ+0x22830], R73 ;  /* 0x02283049040075a7 */ /* 0x008724000802017f */
[----:B----4-:R-:W-:Y:S05]  /*1ab80*/  @!P1 NANOSLEEP.SYNCS 0x989680 ;  /* 0x009896800000995d */ /* 0x010fea0003900000 */
[----:B------:R-:W4:Y:S02]  /*1ab90*/  @!P1 SYNCS.PHASECHK.TRANS64 P1, [R4+URZ+0x22830], R73 ;  /* 0x02283049040095a7 */ /* 0x000f24000802007f */
[----:B----4-:R-:W-:Y:S05]  /*1aba0*/  @!P1 BRA `(.L_x_746) ;  /* 0xfffffffc00f09947 */ /* 0x010fea000383ffff */
[----:B------:R-:W-:Y:S05]  /*1abb0*/  BRA `(.L_x_745) ;  /* 0xfffffee800e47947 */ /* 0x000fea000383ffff */
.L_x_752:
[----:B-1----:R1:W2:Y:S02]  /*1abc0*/  SYNCS.PHASECHK.TRANS64.TRYWAIT P1, [R4+URZ+0x22850], R73 ;  /* 0x02285049040075a7 */ /* 0x0022a4000802017f */
[----:B--2---:R-:W-:Y:S05]  /*1abd0*/  @!P1 NANOSLEEP.SYNCS 0x989680 ;  /* 0x009896800000995d */ /* 0x004fea0003900000 */
[----:B------:R-:W2:Y:S02]  /*1abe0*/  @!P1 SYNCS.PHASECHK.TRANS64 P1, [R4+URZ+0x22850], R73 ;  /* 0x02285049040095a7 */ /* 0x000ea4000802007f */
[----:B--2---:R-:W-:Y:S05]  /*1abf0*/  @!P1 BRA `(.L_x_752) ;  /* 0xfffffffc00f09947 */ /* 0x004fea000383ffff */
[----:B------:R-:W-:Y:S05]  /*1ac00*/  BRA `(.L_x_751) ;  /* 0xffffff0000887947 */ /* 0x000fea000383ffff */
.L_x_758:
[----:B-1----:R1:W2:Y:S02]  /*1ac10*/  SYNCS.PHASECHK.TRANS64.TRYWAIT P2, [R5+URZ+0x22830], R6 ;  /* 0x02283006050075a7 */ /* 0x0022a4000804017f */
[----:B--2---:R-:W-:Y:S05]  /*1ac20*/  @!P2 NANOSLEEP.SYNCS 0x989680 ;  /* 0x009896800000a95d */ /* 0x004fea0003900000 */
[----:B------:R-:W2:Y:S02]  /*1ac30*/  @!P2 SYNCS.PHASECHK.TRANS64 P2, [R5+URZ+0x22830], R6 ;  /* 0x022830060500a5a7 */ /* 0x000ea4000804007f */
[----:B--2---:R-:W-:Y:S05]  /*1ac40*/  @!P2 BRA `(.L_x_758) ;  /* 0xfffffffc00f0a947 */ /* 0x004fea000383ffff */
[----:B------:R-:W-:Y:S05]  /*1ac50*/  BRA `(.L_x_757) ;  /* 0xffffff0400d47947 */ /* 0x000fea000383ffff */
.L_x_764:
[----:B----4-:R4:W0:Y:S02]  /*1ac60*/  SYNCS.PHASECHK.TRANS64.TRYWAIT P2, [R5+URZ+0x22850], R6 ;  /* 0x02285006050075a7 */ /* 0x010824000804017f */
[----:B0-----:R-:W-:Y:S05]  /*1ac70*/  @!P2 NANOSLEEP.SYNCS 0x989680 ;  /* 0x009896800000a95d */ /* 0x001fea0003900000 */
[----:B------:R-:W0:Y:S02]  /*1ac80*/  @!P2 SYNCS.PHASECHK.TRANS64 P2, [R5+URZ+0x22850], R6 ;  /* 0x022850060500a5a7 */ /* 0x000e24000804007f */
[----:B0-----:R-:W-:Y:S05]  /*1ac90*/  @!P2 BRA `(.L_x_764) ;  /* 0xfffffffc00f0a947 */ /* 0x001fea000383ffff */
[----:B------:R-:W-:Y:S05]  /*1aca0*/  BRA `(.L_x_763) ;  /* 0xffffff20003c7947 */ /* 0x000fea000383ffff */
.L_x_771:
[----:B------:R-:W-:Y:S01]  /*1acb0*/  IMAD.MOV.U32 R13, RZ, RZ, R21 ;  /* 0x000000ffff0d7224 */ /* 0x000fe200078e0015 */
[----:B------:R-:W-:Y:S01]  /*1acc0*/  MOV R12, RZ ;  /* 0x000000ff000c7202 */ /* 0x000fe20000000f00 */
[----:B------:R-:W-:Y:S02]  /*1acd0*/  IMAD.MOV.U32 R11, RZ, RZ, 0x181f ;  /* 0x0000181fff0b7424 */ /* 0x000fe400078e00ff */
[----:B------:R-:W-:-:S07]  /*1ace0*/  IMAD.MOV.U32 R15, RZ, RZ, -0x1 ;  /* 0xffffffffff0f7424 */ /* 0x000fce00078e00ff */
[----:B-----5:R-:W-:Y:S05]  /*1acf0*/  WARPSYNC.COLLECTIVE R15, `(.L_x_965) ;  /* 0x000000000f087348 */ /* 0x020fea0003c00000 */
[----:B------:R0:W1:Y:S02]  /*1ad00*/  SHFL.IDX P6, R14, R13, R12, R11 ;  /* 0x0000000c0d0e7389 */ /* 0x00006400000c000b */
[----:B01---5:R-:W-:Y:S01]  /*1ad10*/  ENDCOLLECTIVE ;  /* 0x000000000000791b */ /* 0x023fe20003800000 */
.L_x_965:
[----:B------:R-:W-:Y:S02]  /*1ad20*/  IMAD.MOV.U32 R13, RZ, RZ, R3 ;  /* 0x000000ffff0d7224 */ /* 0x000fe400078e0003 */
[----:B------:R-:W-:-:S07]  /*1ad30*/  IMAD.MOV.U32 R20, RZ, RZ, R14 ;  /* 0x000000ffff147224 */ /* 0x000fce00078e000e */
[----:B------:R-:W-:Y:S05]  /*1ad40*/  WARPSYNC.COLLECTIVE R15, `(.L_x_966) ;  /* 0x000000000f087348 */ /* 0x000fea0003c00000 */
[----:B------:R0:W1:Y:S02]  /*1ad50*/  SHFL.IDX P6, R14, R13, R12, R11 ;  /* 0x0000000c0d0e7389 */ /* 0x00006400000c000b */
[----:B01----:R-:W-:Y:S01]  /*1ad60*/  ENDCOLLECTIVE ;  /* 0x000000000000791b */ /* 0x003fe20003800000 */
.L_x_966:
[----:B------:R-:W-:Y:S05]  /*1ad70*/  BRA `(.L_x_967) ;  /* 0xffffff4800747947 */ /* 0x000fea000383ffff */
.L_x_774:
[----:B------:R-:W-:Y:S01]  /*1ad80*/  BSSY B1, `(.L_x_968) ;  /* 0x0000008000017945 */ /* 0x000fe20003800000 */
[----:B---3--:R-:W-:Y:S02]  /*1ad90*/  IMAD.MOV.U32 R13, RZ, RZ, R21 ;  /* 0x000000ffff0d7224 */ /* 0x008fe400078e0015 */
[----:B------:R-:W-:Y:S02]  /*1ada0*/  IMAD.MOV.U32 R12, RZ, RZ, 0x1 ;  /* 0x00000001ff0c7424 */ /* 0x000fe400078e00ff */
[----:B------:R-:W-:Y:S02]  /*1adb0*/  IMAD.MOV.U32 R11, RZ, RZ, 0x181f ;  /* 0x0000181fff0b7424 */ /* 0x000fe400078e00ff */
[----:B------:R-:W-:-:S07]  /*1adc0*/  IMAD.MOV.U32 R15, RZ, RZ, -0x1 ;  /* 0xffffffffff0f7424 */ /* 0x000fce00078e00ff */
[----:B012--5:R-:W-:Y:S05]  /*1add0*/  WARPSYNC.COLLECTIVE R15, `(.L_x_969) ;  /* 0x000000000f087348 */ /* 0x027fea0003c00000 */
[----:B--2---:R2:W3:Y:S02]  /*1ade0*/  SHFL.IDX P6, R14, R13, R12, R11 ;  /* 0x0000000c0d0e7389 */ /* 0x0044e400000c000b */
[----:B0123-5:R-:W-:Y:S01]  /*1adf0*/  ENDCOLLECTIVE ;  /* 0x000000000000791b */ /* 0x02ffe20003800000 */
.L_x_969:
[----:B------:R-:W-:Y:S05]  /*1ae00*/  BSYNC B1 ;  /* 0x0000000000017941 */ /* 0x000fea0003800000 */
.L_x_968:
[----:B------:R-:W-:Y:S01]  /*1ae10*/  IMAD.MOV.U32 R13, RZ, RZ, R3 ;  /* 0x000000ffff0d7224 */ /* 0x000fe200078e0003 */
[----:B------:R-:W-:Y:S01]  /*1ae20*/  MOV R15, 0xffffffff ;  /* 0xffffffff000f7802 */ /* 0x000fe20000000f00 */
[----:B------:R-:W-:Y:S02]  /*1ae30*/  IMAD.MOV.U32 R12, RZ, RZ, 0x1 ;  /* 0x00000001ff0c7424 */ /* 0x000fe400078e00ff */
[----:B------:R-:W-:Y:S02]  /*1ae40*/  IMAD.MOV.U32 R11, RZ, RZ, 0x181f ;  /* 0x0000181fff0b7424 */ /* 0x000fe400078e00ff */
[----:B------:R-:W-:-:S07]  /*1ae50*/  IMAD.MOV.U32 R20, RZ, RZ, R14 ;  /* 0x000000ffff147224 */ /* 0x000fce00078e000e */
[----:B------:R-:W-:Y:S05]  /*1ae60*/  WARPSYNC.COLLECTIVE R15, `(.L_x_970) ;  /* 0x000000000f087348 */ /* 0x000fea0003c00000 */
[----:B------:R0:W1:Y:S02]  /*1ae70*/  SHFL.IDX P6, R14, R13, R12, R11 ;  /* 0x0000000c0d0e7389 */ /* 0x00006400000c000b */
[----:B01----:R-:W-:Y:S01]  /*1ae80*/  ENDCOLLECTIVE ;  /* 0x000000000000791b */ /* 0x003fe20003800000 */
.L_x_970:
[----:B------:R-:W-:Y:S05]  /*1ae90*/  BRA `(.L_x_971) ;  /* 0xffffff4800bc7947 */ /* 0x000fea000383ffff */
.L_x_777:
[----:B------:R-:W-:Y:S01]  /*1aea0*/  BSSY B1, `(.L_x_972) ;  /* 0x0000008000017945 */ /* 0x000fe20003800000 */
[----:B------:R-:W-:Y:S02]  /*1aeb0*/  IMAD.MOV.U32 R13, RZ, RZ, R21 ;  /* 0x000000ffff0d7224 */ /* 0x000fe400078e0015 */
[----:B------:R-:W-:Y:S02]  /*1aec0*/  IMAD.MOV.U32 R12, RZ, RZ, 0x2 ;  /* 0x00000002ff0c7424 */ /* 0x000fe400078e00ff */
[----:B---3--:R-:W-:Y:S02]  /*1aed0*/  IMAD.MOV.U32 R11, RZ, RZ, 0x181f ;  /* 0x0000181fff0b7424 */ /* 0x008fe400078e00ff */
[----:B------:R-:W-:-:S07]  /*1aee0*/  IMAD.MOV.U32 R15, RZ, RZ, -0x1 ;  /* 0xffffffffff0f7424 */ /* 0x000fce00078e00ff */
[----:B012-4-:R-:W-:Y:S05]  /*1aef0*/  WARPSYNC.COLLECTIVE R15, `(.L_x_973) ;  /* 0x000000000f087348 */ /* 0x017fea0003c00000 */
[----:B--2---:R2:W3:Y:S02]  /*1af00*/  SHFL.IDX P6, R14, R13, R12, R11 ;  /* 0x0000000c0d0e7389 */ /* 0x0044e400000c000b */
[----:B01234-:R-:W-:Y:S01]  /*1af10*/  ENDCOLLECTIVE ;  /* 0x000000000000791b */ /* 0x01ffe20003800000 */
.L_x_973:
[----:B------:R-:W-:Y:S05]  /*1af20*/  BSYNC B1 ;  /* 0x0000000000017941 */ /* 0x000fea0003800000 */
.L_x_972:
        /* <DEDUP_REMOVED lines=8> */
.L_x_974:
[----:B------:R-:W-:Y:S05]  /*1afb0*/  BRA `(.L_x_975) ;  /* 0xffffff4c00047947 */ /* 0x000fea000383ffff */
.L_x_780:
[----:B------:R-:W-:Y:S01]  /*1afc0*/  BSSY B1, `(.L_x_976) ;  /* 0x0000008000017945 */ /* 0x000fe20003800000 */
[----:B------:R-:W-:Y:S01]  /*1afd0*/  IMAD.MOV.U32 R13, RZ, RZ, R21 ;  /* 0x000000ffff0d7224 */ /* 0x000fe200078e0015 */
[----:B------:R-:W-:Y:S01]  /*1afe0*/  MOV R15, 0xffffffff ;  /* 0xffffffff000f7802 */ /* 0x000fe20000000f00 */
[----:B------:R-:W-:Y:S02]  /*1aff0*/  IMAD.MOV.U32 R12, RZ, RZ, 0x3 ;  /* 0x00000003ff0c7424 */ /* 0x000fe400078e00ff */
[----:B---3--:R-:W-:-:S07]  /*1b000*/  IMAD.MOV.U32 R11, RZ, RZ, 0x181f ;  /* 0x0000181fff0b7424 */ /* 0x008fce00078e00ff */
[----:B012-4-:R-:W-:Y:S05]  /*1b010*/  WARPSYNC.COLLECTIVE R15, `(.L_x_977) ;  /* 0x000000000f087348 */ /* 0x017fea0003c00000 */
[----:B--2---:R2:W3:Y:S02]  /*1b020*/  SHFL.IDX P6, R14, R13, R12, R11 ;  /* 0x0000000c0d0e7389 */ /* 0x0044e400000c000b */
[----:B01234-:R-:W-:Y:S01]  /*1b030*/  ENDCOLLECTIVE ;  /* 0x000000000000791b */ /* 0x01ffe20003800000 */
.L_x_977:
[----:B------:R-:W-:Y:S05]  /*1b040*/  BSYNC B1 ;  /* 0x0000000000017941 */ /* 0x000fea0003800000 */
.L_x_976:
        /* <DEDUP_REMOVED lines=8> */
.L_x_978:
[----:B------:R-:W-:Y:S05]  /*1b0d0*/  BRA `(.L_x_979) ;  /* 0xffffff4c004c7947 */ /* 0x000fea000383ffff */
.L_x_782:
[----:B------:R-:W-:Y:S02]  /*1b0e0*/  IMAD.MOV.U32 R13, RZ, RZ, R10 ;  /* 0x000000ffff0d7224 */ /* 0x000fe400078e000a */
[----:B------:R-:W-:Y:S02]  /*1b0f0*/  IMAD.MOV.U32 R12, RZ, RZ, RZ ;  /* 0x000000ffff0c7224 */ /* 0x000fe400078e00ff */
[----:B------:R-:W-:Y:S02]  /*1b100*/  IMAD.MOV.U32 R11, RZ, RZ, 0x1c1f ;  /* 0x00001c1fff0b7424 */ /* 0x000fe400078e00ff */
[----:B------:R-:W-:-:S07]  /*1b110*/  IMAD.MOV.U32 R15, RZ, RZ, -0x1 ;  /* 0xffffffffff0f7424 */ /* 0x000fce00078e00ff */
[----:B------:R-:W-:Y:S05]  /*1b120*/  WARPSYNC.COLLECTIVE R15, `(.L_x_980) ;  /* 0x000000000f087348 */ /* 0x000fea0003c00000 */
[----:B------:R0:W1:Y:S02]  /*1b130*/  SHFL.IDX P6, R14, R13, R12, R11 ;  /* 0x0000000c0d0e7389 */ /* 0x00006400000c000b */
[----:B01----:R-:W-:Y:S01]  /*1b140*/  ENDCOLLECTIVE ;  /* 0x000000000000791b */ /* 0x003fe20003800000 */
.L_x_980:
[----:B------:R-:W-:Y:S02]  /*1b150*/  IMAD.MOV.U32 R13, RZ, RZ, R3 ;  /* 0x000000ffff0d7224 */ /* 0x000fe400078e0003 */
[----:B------:R-:W-:-:S07]  /*1b160*/  IMAD.MOV.U32 R48, RZ, RZ, R14 ;  /* 0x000000ffff307224 */ /* 0x000fce00078e000e */
[----:B------:R-:W-:Y:S05]  /*1b170*/  WARPSYNC.COLLECTIVE R15, `(.L_x_981) ;  /* 0x000000000f087348 */ /* 0x000fea0003c00000 */
[----:B------:R0:W1:Y:S02]  /*1b180*/  SHFL.IDX P6, R14, R13, R12, R11 ;  /* 0x0000000c0d0e7389 */ /* 0x00006400000c000b */
[----:B01----:R-:W-:Y:S01]  /*1b190*/  ENDCOLLECTIVE ;  /* 0x000000000000791b */ /* 0x003fe20003800000 */
.L_x_981:
[----:B------:R-:W-:Y:S01]  /*1b1a0*/  IMAD.MOV.U32 R11, RZ, RZ, R14 ;  /* 0x000000ffff0b7224 */ /* 0x000fe200078e000e */
[----:B------:R-:W-:Y:S06]  /*1b1b0*/  BRA `(.L_x_982) ;  /* 0xffffff50004c7947 */ /* 0x000fec000383ffff */
.L_x_785:
[----:B------:R-:W-:Y:S01]  /*1b1c0*/  BSSY B1, `(.L_x_983) ;  /* 0x0000008000017945 */ /* 0x000fe20003800000 */
[----:B---3--:R-:W-:Y:S01]  /*1b1d0*/  MOV R13, R10 ;  /* 0x0000000a000d7202 */ /* 0x008fe20000000f00 */
[----:B------:R-:W-:Y:S02]  /*1b1e0*/  IMAD.MOV.U32 R12, RZ, RZ, 0x1 ;  /* 0x00000001ff0c7424 */ /* 0x000fe400078e00ff */
[----:B--2---:R-:W-:Y:S02]  /*1b1f0*/  IMAD.MOV.U32 R11, RZ, RZ, 0x1c1f ;  /* 0x00001c1fff0b7424 */ /* 0x004fe400078e00ff */
[----:B------:R-:W-:-:S07]  /*1b200*/  IMAD.MOV.U32 R15, RZ, RZ, -0x1 ;  /* 0xffffffffff0f7424 */ /* 0x000fce00078e00ff */
[----:B01----:R-:W-:Y:S05]  /*1b210*/  WARPSYNC.COLLECTIVE R15, `(.L_x_984) ;  /* 0x000000000f087348 */ /* 0x003fea0003c00000 */
[----:B------:R2:W3:Y:S02]  /*1b220*/  SHFL.IDX P6, R14, R13, R12, R11 ;  /* 0x0000000c0d0e7389 */ /* 0x0004e400000c000b */
[----:B0123--:R-:W-:Y:S01]  /*1b230*/  ENDCOLLECTIVE ;  /* 0x000000000000791b */ /* 0x00ffe20003800000 */
.L_x_984:
[----:B------:R-:W-:Y:S05]  /*1b240*/  BSYNC B1 ;  /* 0x0000000000017941 */ /* 0x000fea0003800000 */
.L_x_983:
        /* <DEDUP_REMOVED lines=8> */
.L_x_985:
[----:B------:R-:W-:Y:S01]  /*1b2d0*/  IMAD.MOV.U32 R3, RZ, RZ, R14 ;  /* 0x000000ffff037224 */ /* 0x000fe200078e000e */
[----:B------:R-:W-:Y:S06]  /*1b2e0*/  BRA `(.L_x_986) ;  /* 0xffffff5c00247947 */ /* 0x000fec000383ffff */
.L_x_789:
[----:B------:R-:W-:Y:S01]  /*1b2f0*/  IMAD.MOV.U32 R13, RZ, RZ, R20 ;  /* 0x000000ffff0d7224 */ /* 0x000fe200078e0014 */
[----:B------:R-:W-:Y:S01]  /*1b300*/  MOV R15, 0xffffffff ;  /* 0xffffffff000f7802 */ /* 0x000fe20000000f00 */
[----:B------:R-:W-:Y:S02]  /*1b310*/  IMAD.MOV.U32 R12, RZ, RZ, RZ ;  /* 0x000000ffff0c7224 */ /* 0x000fe400078e00ff */
[----:B------:R-:W-:-:S07]  /*1b320*/  IMAD.MOV.U32 R11, RZ, RZ, 0x181f ;  /* 0x0000181fff0b7424 */ /* 0x000fce00078e00ff */
[----:B01----:R-:W-:Y:S05]  /*1b330*/  WARPSYNC.COLLECTIVE R15, `(.L_x_987) ;  /* 0x000000000f087348 */ /* 0x003fea0003c00000 */
[----:B------:R2:W3:Y:S02]  /*1b340*/  SHFL.IDX P6, R14, R13, R12, R11 ;  /* 0x0000000c0d0e7389 */ /* 0x0004e400000c000b */
[----:B0123--:R-:W-:Y:S01]  /*1b350*/  ENDCOLLECTIVE ;  /* 0x000000000000791b */ /* 0x00ffe20003800000 */
.L_x_987:
[----:B------:R-:W-:Y:S02]  /*1b360*/  IMAD.MOV.U32 R13, RZ, RZ, R3 ;  /* 0x000000ffff0d7224 */ /* 0x000fe400078e0003 */
[----:B------:R-:W-:-:S07]  /*1b370*/  IMAD.MOV.U32 R0, RZ, RZ, R14 ;  /* 0x000000ffff007224 */ /* 0x000fce00078e000e */
[----:B------:R-:W-:Y:S05]  /*1b380*/  WARPSYNC.COLLECTIVE R15, `(.L_x_988) ;  /* 0x000000000f087348 */ /* 0x000fea0003c00000 */
[----:B------:R0:W1:Y:S02]  /*1b390*/  SHFL.IDX P6, R14, R13, R12, R11 ;  /* 0x0000000c0d0e7389 */ /* 0x00006400000c000b */
[----:B01----:R-:W-:Y:S01]  /*1b3a0*/  ENDCOLLECTIVE ;  /* 0x000000000000791b */ /* 0x003fe20003800000 */
.L_x_988:
[----:B------:R-:W-:Y:S05]  /*1b3b0*/  BRA `(.L_x_989) ;  /* 0xffffff7000647947 */ /* 0x000fea000383ffff */
.L_x_792:
[----:B------:R-:W-:Y:S01]  /*1b3c0*/  BSSY B1, `(.L_x_990) ;  /* 0x0000008000017945 */ /* 0x000fe20003800000 */
[----:B------:R-:W-:Y:S02]  /*1b3d0*/  IMAD.MOV.U32 R13, RZ, RZ, R20 ;  /* 0x000000ffff0d7224 */ /* 0x000fe400078e0014 */
[----:B------:R-:W-:Y:S02]  /*1b3e0*/  IMAD.MOV.U32 R12, RZ, RZ, 0x1 ;  /* 0x00000001ff0c7424 */ /* 0x000fe400078e00ff */
[----:B---3--:R-:W-:Y:S02]  /*1b3f0*/  IMAD.MOV.U32 R11, RZ, RZ, 0x181f ;  /* 0x0000181fff0b7424 */ /* 0x008fe400078e00ff */
[----:B------:R-:W-:-:S07]  /*1b400*/  IMAD.MOV.U32 R15, RZ, RZ, -0x1 ;  /* 0xffffffffff0f7424 */ /* 0x000fce00078e00ff */
[----:B012-4-:R-:W-:Y:S05]  /*1b410*/  WARPSYNC.COLLECTIVE R15, `(.L_x_991) ;  /* 0x000000000f087348 */ /* 0x017fea0003c00000 */
[----:B----4-:R3:W4:Y:S02]  /*1b420*/  SHFL.IDX P6, R14, R13, R12, R11 ;  /* 0x0000000c0d0e7389 */ /* 0x01072400000c000b */
[----:B01234-:R-:W-:Y:S01]  /*1b430*/  ENDCOLLECTIVE ;  /* 0x000000000000791b */ /* 0x01ffe20003800000 */
.L_x_991:
[----:B------:R-:W-:Y:S05]  /*1b440*/  BSYNC B1 ;  /* 0x0000000000017941 */ /* 0x000fea0003800000 */
.L_x_990:
        /* <DEDUP_REMOVED lines=8> */
.L_x_992:
[----:B------:R-:W-:Y:S05]  /*1b4d0*/  BRA `(.L_x_993) ;  /* 0xffffff7000b07947 */ /* 0x000fea000383ffff */
.L_x_795:
[----:B------:R-:W-:Y:S01]  /*1b4e0*/  BSSY B1, `(.L_x_994) ;  /* 0x0000008000017945 */ /* 0x000fe20003800000 */
[----:B------:R-:W-:Y:S01]  /*1b4f0*/  IMAD.MOV.U32 R13, RZ, RZ, R20 ;  /* 0x000000ffff0d7224 */ /* 0x000fe200078e0014 */
[----:B------:R-:W-:Y:S01]  /*1b500*/  MOV R12, 0x2 ;  /* 0x00000002000c7802 */ /* 0x000fe20000000f00 */
[----:B0-----:R-:W-:Y:S02]  /*1b510*/  IMAD.MOV.U32 R11, RZ, RZ, 0x181f ;  /* 0x0000181fff0b7424 */ /* 0x001fe400078e00ff */
[----:B------:R-:W-:-:S07]  /*1b520*/  IMAD.MOV.U32 R15, RZ, RZ, -0x1 ;  /* 0xffffffffff0f7424 */ /* 0x000fce00078e00ff */
[----:B-1234-:R-:W-:Y:S05]  /*1b530*/  WARPSYNC.COLLECTIVE R15, `(.L_x_995) ;  /* 0x000000000f087348 */ /* 0x01efea0003c00000 */
[----:B----4-:R0:W4:Y:S02]  /*1b540*/  SHFL.IDX P6, R14, R13, R12, R11 ;  /* 0x0000000c0d0e7389 */ /* 0x01012400000c000b */
[----:B01234-:R-:W-:Y:S01]  /*1b550*/  ENDCOLLECTIVE ;  /* 0x000000000000791b */ /* 0x01ffe20003800000 */
.L_x_995:
[----:B------:R-:W-:Y:S05]  /*1b560*/  BSYNC B1 ;  /* 0x0000000000017941 */ /* 0x000fea0003800000 */
.L_x_994:
        /* <DEDUP_REMOVED lines=8> */
.L_x_996:
[----:B------:R-:W-:Y:S05]  /*1b5f0*/  BRA `(.L_x_997) ;  /* 0xffffff7000f87947 */ /* 0x000fea000383ffff */
.L_x_798:
[----:B------:R-:W-:Y:S01]  /*1b600*/  BSSY B1, `(.L_x_998) ;  /* 0x0000008000017945 */ /* 0x000fe20003800000 */
[----:B------:R-:W-:Y:S02]  /*1b610*/  IMAD.MOV.U32 R13, RZ, RZ, R20 ;  /* 0x000000ffff0d7224 */ /* 0x000fe400078e0014 */
[----:B------:R-:W-:Y:S02]  /*1b620*/  IMAD.MOV.U32 R12, RZ, RZ, 0x3 ;  /* 0x00000003ff0c7424 */ /* 0x000fe400078e00ff */
[----:B0-----:R-:W-:Y:S02]  /*1b630*/  IMAD.MOV.U32 R11, RZ, RZ, 0x181f ;  /* 0x0000181fff0b7424 */ /* 0x001fe400078e00ff */
[----:B------:R-:W-:-:S07]  /*1b640*/  IMAD.MOV.U32 R15, RZ, RZ, -0x1 ;  /* 0xffffffffff0f7424 */ /* 0x000fce00078e00ff */
[----:B-1234-:R-:W-:Y:S05]  /*1b650*/  WARPSYNC.COLLECTIVE R15, `(.L_x_999) ;  /* 0x000000000f087348 */ /* 0x01efea0003c00000 */
[----:B------:R0:W0:Y:S02]  /*1b660*/  SHFL.IDX P6, R14, R13, R12, R11 ;  /* 0x0000000c0d0e7389 */ /* 0x00002400000c000b */
[----:B01234-:R-:W-:Y:S01]  /*1b670*/  ENDCOLLECTIVE ;  /* 0x000000000000791b */ /* 0x01ffe20003800000 */
.L_x_999:
[----:B------:R-:W-:Y:S05]  /*1b680*/  BSYNC B1 ;  /* 0x0000000000017941 */ /* 0x000fea0003800000 */
.L_x_998:
[----:B------:R-:W-:Y:S01]  /*1b690*/  MOV R13, R3 ;  /* 0x00000003000d7202 */ /* 0x000fe20000000f00 */
[----:B------:R-:W-:Y:S02]  /*1b6a0*/  IMAD.MOV.U32 R12, RZ, RZ, 0x3 ;  /* 0x00000003ff0c7424 */ /* 0x000fe400078e00ff */
[----:B------:R-:W-:Y:S02]  /*1b6b0*/  IMAD.MOV.U32 R11, RZ, RZ, 0x181f ;  /* 0x0000181fff0b7424 */ /* 0x000fe400078e00ff */
[----:B------:R-:W-:Y:S02]  /*1b6c0*/  IMAD.MOV.U32 R15, RZ, RZ, -0x1 ;  /* 0xffffffffff0f7424 */ /* 0x000fe400078e00ff */
[----:B------:R-:W-:-:S07]  /*1b6d0*/  IMAD.MOV.U32 R0, RZ, RZ, R14 ;  /* 0x000000ffff007224 */ /* 0x000fce00078e000e */
[----:B------:R-:W-:Y:S05]  /*1b6e0*/  WARPSYNC.COLLECTIVE R15, `(.L_x_1000) ;  /* 0x000000000f087348 */ /* 0x000fea0003c00000 */
[----:B------:R0:W1:Y:S02]  /*1b6f0*/  SHFL.IDX P6, R14, R13, R12, R11 ;  /* 0x0000000c0d0e7389 */ /* 0x00006400000c000b */
[----:B01----:R-:W-:Y:S01]  /*1b700*/  ENDCOLLECTIVE ;  /* 0x000000000000791b */ /* 0x003fe20003800000 */
.L_x_1000:
[----:B------:R-:W-:Y:S05]  /*1b710*/  BRA `(.L_x_1001) ;  /* 0xffffff7400407947 */ /* 0x000fea000383ffff */
.L_x_815:
        /* <DEDUP_REMOVED lines=8> */
[----:B------:R-:W-:Y:S05]  /*1b7a0*/  WARPSYNC.COLLECTIVE R15, `(.L_x_1003) ;  /* 0x000000000f087348 */ /* 0x000fea0003c00000 */
[----:B------:R0:W1:Y:S02]  /*1b7b0*/  SHFL.IDX P6, R14, R13, R12, R11 ;  /* 0x0000000c0d0e7389 */ /* 0x00006400000c000b */
[----:B01----:R-:W-:Y:S01]  /*1b7c0*/  ENDCOLLECTIVE ;  /* 0x000000000000791b */ /* 0x003fe20003800000 */
.L_x_1003:
[----:B------:R-:W-:Y:S05]  /*1b7d0*/  BSYNC B1 ;  /* 0x0000000000017941 */ /* 0x000fea0003800000 */
.L_x_1002:
[----:B------:R-:W-:Y:S05]  /*1b7e0*/  BRA `(.L_x_1004) ;  /* 0xffffff8c00507947 */ /* 0x000fea000383ffff */
.L_x_817:
[----:B------:R-:W-:Y:S01]  /*1b7f0*/  BSSY B1, `(.L_x_1005) ;  /* 0x0000006000017945 */ /* 0x000fe20003800000 */
[----:B------:R-:W-:-:S07]  /*1b800*/  IMAD.MOV.U32 R15, RZ, RZ, -0x1 ;  /* 0xffffffffff0f7424 */ /* 0x000fce00078e00ff */
[----:B0-----:R-:W-:Y:S05]  /*1b810*/  WARPSYNC.COLLECTIVE R15, `(.L_x_1006) ;  /* 0x000000000f0c7348 */ /* 0x001fea0003c00000 */
[----:B------:R-:W-:Y:S02]  /*1b820*/  ELECT P6, UR62, PT ;  /* 0x00000000003e782f */ /* 0x000fe400038c0000 */
[----:B------:R-:W-:Y:S01]  /*1b830*/  MOV R14, UR62 ;  /* 0x0000003e000e7c02 */ /* 0x000fe20008000f00 */
[----:B0-----:R-:W-:Y:S10]  /*1b840*/  ENDCOLLECTIVE ;  /* 0x000000000000791b */ /* 0x001ff40003800000 */
.L_x_1006:
[----:B------:R-:W-:Y:S05]  /*1b850*/  BSYNC B1 ;  /* 0x0000000000017941 */ /* 0x000fea0003800000 */
.L_x_1005:
[----:B------:R-:W-:Y:S05]  /*1b860*/  BRA `(.L_x_816) ;  /* 0xffffff8c00487947 */ /* 0x000fea000383ffff */
.L_x_819:
[----:B0-----:R0:W1:Y:S02]  /*1b870*/  SYNCS.PHASECHK.TRANS64.TRYWAIT P0, [R22+URZ+0x22820], R3 ;  /* 0x02282003160075a7 */ /* 0x001064000800017f */
[----:B-1----:R-:W-:Y:S05]  /*1b880*/  @!P0 NANOSLEEP.SYNCS 0x989680 ;  /* 0x009896800000895d */ /* 0x002fea0003900000 */
[----:B------:R-:W1:Y:S02]  /*1b890*/  @!P0 SYNCS.PHASECHK.TRANS64 P0, [R22+URZ+0x22820], R3 ;  /* 0x02282003160085a7 */ /* 0x000e64000800007f */
[----:B-1----:R-:W-:Y:S05]  /*1b8a0*/  @!P0 BRA `(.L_x_819) ;  /* 0xfffffffc00f08947 */ /* 0x002fea000383ffff */
[----:B------:R-:W-:Y:S05]  /*1b8b0*/  BRA `(.L_x_1007) ;  /* 0xffffff8c00587947 */ /* 0x000fea000383ffff */
.L_x_823:
[----:B0-----:R0:W1:Y:S02]  /*1b8c0*/  SYNCS.PHASECHK.TRANS64.TRYWAIT P0, [R3+URZ+0x228a0], R8 ;  /* 0x0228a008030075a7 */ /* 0x001064000800017f */
[----:B-1----:R-:W-:Y:S05]  /*1b8d0*/  @!P0 NANOSLEEP.SYNCS 0x989680 ;  /* 0x009896800000895d */ /* 0x002fea0003900000 */
[----:B------:R-:W1:Y:S02]  /*1b8e0*/  @!P0 SYNCS.PHASECHK.TRANS64 P0, [R3+URZ+0x228a0], R8 ;  /* 0x0228a008030085a7 */ /* 0x000e64000800007f */
[----:B-1----:R-:W-:Y:S05]  /*1b8f0*/  @!P0 BRA `(.L_x_823) ;  /* 0xfffffffc00f08947 */ /* 0x002fea000383ffff */
[----:B------:R-:W-:Y:S05]  /*1b900*/  BRA `(.L_x_1008) ;  /* 0xffffff8c00707947 */ /* 0x000fea000383ffff */
.L_x_828:
[----:B-1----:R1:W2:Y:S02]  /*1b910*/  SYNCS.PHASECHK.TRANS64.TRYWAIT P0, [R3+URZ+0x228c0], R8 ;  /* 0x0228c008030075a7 */ /* 0x0022a4000800017f */
[----:B--2---:R-:W-:Y:S05]  /*1b920*/  @!P0 NANOSLEEP.SYNCS 0x989680 ;  /* 0x009896800000895d */ /* 0x004fea0003900000 */
[----:B------:R-:W2:Y:S02]  /*1b930*/  @!P0 SYNCS.PHASECHK.TRANS64 P0, [R3+URZ+0x228c0], R8 ;  /* 0x0228c008030085a7 */ /* 0x000ea4000800007f */
[----:B--2---:R-:W-:Y:S05]  /*1b940*/  @!P0 BRA `(.L_x_828) ;  /* 0xfffffffc00f08947 */ /* 0x004fea000383ffff */
[----:B------:R-:W-:Y:S05]  /*1b950*/  BRA `(.L_x_1009) ;  /* 0xffffff8c00ec7947 */ /* 0x000fea000383ffff */
.L_x_838:
[----:B0-----:R0:W1:Y:S02]  /*1b960*/  SYNCS.PHASECHK.TRANS64.TRYWAIT P2, [R8+URZ+0x228a0], R2 ;  /* 0x0228a002080075a7 */ /* 0x001064000804017f */
[----:B-1----:R-:W-:Y:S05]  /*1b970*/  @!P2 NANOSLEEP.SYNCS 0x989680 ;  /* 0x009896800000a95d */ /* 0x002fea0003900000 */
[----:B------:R-:W1:Y:S02]  /*1b980*/  @!P2 SYNCS.PHASECHK.TRANS64 P2, [R8+URZ+0x228a0], R2 ;  /* 0x0228a0020800a5a7 */ /* 0x000e64000804007f */
[----:B-1----:R-:W-:Y:S05]  /*1b990*/  @!P2 BRA `(.L_x_838) ;  /* 0xfffffffc00f0a947 */ /* 0x002fea000383ffff */
[----:B------:R-:W-:Y:S05]  /*1b9a0*/  BRA `(.L_x_1010) ;  /* 0xffffff9400607947 */ /* 0x000fea000383ffff */
.L_x_843:
[----:B-1----:R1:W2:Y:S02]  /*1b9b0*/  SYNCS.PHASECHK.TRANS64.TRYWAIT P2, [R8+URZ+0x228c0], R2 ;  /* 0x0228c002080075a7 */ /* 0x0022a4000804017f */
[----:B--2---:R-:W-:Y:S05]  /*1b9c0*/  @!P2 NANOSLEEP.SYNCS 0x989680 ;  /* 0x009896800000a95d */ /* 0x004fea0003900000 */
[----:B------:R-:W2:Y:S02]  /*1b9d0*/  @!P2 SYNCS.PHASECHK.TRANS64 P2, [R8+URZ+0x228c0], R2 ;  /* 0x0228c0020800a5a7 */ /* 0x000ea4000804007f */
[----:B--2---:R-:W-:Y:S05]  /*1b9e0*/  @!P2 BRA `(.L_x_843) ;  /* 0xfffffffc00f0a947 */ /* 0x004fea000383ffff */
[----:B------:R-:W-:Y:S05]  /*1b9f0*/  BRA `(.L_x_1011) ;  /* 0xffffff9400d87947 */ /* 0x000fea000383ffff */
.L_x_861:
        /* <DEDUP_REMOVED lines=8> */
[----:B-1---5:R-:W-:Y:S05]  /*1ba80*/  WARPSYNC.COLLECTIVE R15, `(.L_x_1013) ;  /* 0x000000000f087348 */ /* 0x022fea0003c00000 */
[----:B------:R0:W2:Y:S02]  /*1ba90*/  SHFL.IDX P6, R14, R13, R12, R11 ;  /* 0x0000000c0d0e7389 */ /* 0x0000a400000c000b */
[----:B012--5:R-:W-:Y:S01]  /*1baa0*/  ENDCOLLECTIVE ;  /* 0x000000000000791b */ /* 0x027fe20003800000 */
.L_x_1013:
[----:B------:R-:W-:Y:S05]  /*1bab0*/  BSYNC B0 ;  /* 0x0000000000007941 */ /* 0x000fea0003800000 */
.L_x_1012:
[----:B------:R-:W-:Y:S05]  /*1bac0*/  BRA `(.L_x_1014) ;  /* 0xffffffa400ec7947 */ /* 0x000fea000383ffff */
.L_x_864:
[----:B0-----:R0:W2:Y:S02]  /*1bad0*/  SYNCS.PHASECHK.TRANS64.TRYWAIT P0, [R31+URZ+0x22840], R0 ;  /* 0x022840001f0075a7 */ /* 0x0010a4000800017f */
[----:B--2---:R-:W-:Y:S05]  /*1bae0*/  @!P0 NANOSLEEP.SYNCS 0x989680 ;  /* 0x009896800000895d */ /* 0x004fea0003900000 */
[----:B------:R-:W2:Y:S02]  /*1baf0*/  @!P0 SYNCS.PHASECHK.TRANS64 P0, [R31+URZ+0x22840], R0 ;  /* 0x022840001f0085a7 */ /* 0x000ea4000800007f */
[----:B--2---:R-:W-:Y:S05]  /*1bb00*/  @!P0 BRA `(.L_x_864) ;  /* 0xfffffffc00f08947 */ /* 0x004fea000383ffff */
[----:B------:R-:W-:Y:S05]  /*1bb10*/  BRA `(.L_x_1015) ;  /* 0xffffffa400fc7947 */ /* 0x000fea000383ffff */
.L_x_865:
[----:B------:R-:W-:Y:S01]  /*1bb20*/  BSSY B0, `(.L_x_1016) ;  /* 0x0000008000007945 */ /* 0x000fe20003800000 */
[----:B------:R-:W-:Y:S01]  /*1bb30*/  MOV R13, R4 ;  /* 0x00000004000d7202 */ /* 0x000fe20000000f00 */
[----:B------:R-:W-:Y:S02]  /*1bb40*/  IMAD.MOV.U32 R12, RZ, RZ, RZ ;  /* 0x000000ffff0c7224 */ /* 0x000fe400078e00ff */
[----:B------:R-:W-:Y:S02]  /*1bb50*/  IMAD.MOV.U32 R11, RZ, RZ, 0x181f ;  /* 0x0000181fff0b7424 */ /* 0x000fe400078e00ff */
[----:B------:R-:W-:-:S07]  /*1bb60*/  IMAD.MOV.U32 R15, RZ, RZ, -0x1 ;  /* 0xffffffffff0f7424 */ /* 0x000fce00078e00ff */
[----:B01----:R-:W-:Y:S05]  /*1bb70*/  WARPSYNC.COLLECTIVE R15, `(.L_x_1017) ;  /* 0x000000000f087348 */ /* 0x003fea0003c00000 */
[----:B------:R2:W3:Y:S02]  /*1bb80*/  SHFL.IDX P6, R14, R13, R12, R11 ;  /* 0x0000000c0d0e7389 */ /* 0x0004e400000c000b */
[----:B0123--:R-:W-:Y:S01]  /*1bb90*/  ENDCOLLECTIVE ;  /* 0x000000000000791b */ /* 0x00ffe20003800000 */
.L_x_1017:
[----:B------:R-:W-:Y:S05]  /*1bba0*/  BSYNC B0 ;  /* 0x0000000000007941 */ /* 0x000fea0003800000 */
.L_x_1016:
        /* <DEDUP_REMOVED lines=9> */
.L_x_1018:
[----:B------:R-:W-:Y:S01]  /*1bc40*/  IMAD.MOV.U32 R13, RZ, RZ, R4 ;  /* 0x000000ffff0d7224 */ /* 0x000fe200078e0004 */
[----:B------:R-:W-:Y:S01]  /*1bc50*/  MOV R12, 0x1 ;  /* 0x00000001000c7802 */ /* 0x000fe20000000f00 */
[----:B------:R-:W-:-:S07]  /*1bc60*/  IMAD.MOV.U32 R3, RZ, RZ, R14 ;  /* 0x000000ffff037224 */ /* 0x000fce00078e000e */
[----:B------:R-:W-:Y:S05]  /*1bc70*/  WARPSYNC.COLLECTIVE R15, `(.L_x_1019) ;  /* 0x000000000f087348 */ /* 0x000fea0003c00000 */
[----:B------:R0:W1:Y:S02]  /*1bc80*/  SHFL.IDX P6, R14, R13, R12, R11 ;  /* 0x0000000c0d0e7389 */ /* 0x00006400000c000b */
[----:B01----:R-:W-:Y:S01]  /*1bc90*/  ENDCOLLECTIVE ;  /* 0x000000000000791b */ /* 0x003fe20003800000 */
.L_x_1019:
        /* <DEDUP_REMOVED lines=15> */
.L_x_1020:
[----:B------:R-:W-:Y:S02]  /*1bd90*/  @P0 IMAD R6, R5, 0x2, R22 ;  /* 0x0000000205060824 */ /* 0x000fe400078e0216 */
[----:B------:R-:W-:Y:S02]  /*1bda0*/  IMAD.MOV.U32 R13, RZ, RZ, R4 ;  /* 0x000000ffff0d7224 */ /* 0x000fe400078e0004 */
[----:B------:R-:W-:Y:S02]  /*1bdb0*/  IMAD.MOV.U32 R12, RZ, RZ, 0x2 ;  /* 0x00000002ff0c7424 */ /* 0x000fe400078e00ff */
[----:B------:R-:W-:-:S07]  /*1bdc0*/  IMAD.MOV.U32 R3, RZ, RZ, R14 ;  /* 0x000000ffff037224 */ /* 0x000fce00078e000e */
[----:B------:R-:W-:Y:S05]  /*1bdd0*/  WARPSYNC.COLLECTIVE R15, `(.L_x_1021) ;  /* 0x000000000f087348 */ /* 0x000fea0003c00000 */
[----:B------:R0:W1:Y:S02]  /*1bde0*/  SHFL.IDX P6, R14, R13, R12, R11 ;  /* 0x0000000c0d0e7389 */ /* 0x00006400000c000b */
[----:B01----:R-:W-:Y:S01]  /*1bdf0*/  ENDCOLLECTIVE ;  /* 0x000000000000791b */ /* 0x003fe20003800000 */
.L_x_1021:
        /* <DEDUP_REMOVED lines=15> */
.L_x_1022:
[----:B------:R-:W-:Y:S01]  /*1bef0*/  @P0 IMAD R6, R5, 0x2, R22 ;  /* 0x0000000205060824 */ /* 0x000fe200078e0216 */
[----:B------:R-:W-:Y:S01]  /*1bf00*/  MOV R13, R4 ;  /* 0x00000004000d7202 */ /* 0x000fe20000000f00 */
[----:B------:R-:W-:Y:S02]  /*1bf10*/  IMAD.MOV.U32 R12, RZ, RZ, 0x3 ;  /* 0x00000003ff0c7424 */ /* 0x000fe400078e00ff */
[----:B------:R-:W-:-:S07]  /*1bf20*/  IMAD.MOV.U32 R3, RZ, RZ, R14 ;  /* 0x000000ffff037224 */ /* 0x000fce00078e000e */
[----:B------:R-:W-:Y:S05]  /*1bf30*/  WARPSYNC.COLLECTIVE R15, `(.L_x_1023) ;  /* 0x000000000f087348 */ /* 0x000fea0003c00000 */
[----:B------:R0:W1:Y:S02]  /*1bf40*/  SHFL.IDX P6, R14, R13, R12, R11 ;  /* 0x0000000c0d0e7389 */ /* 0x00006400000c000b */
[----:B01----:R-:W-:Y:S01]  /*1bf50*/  ENDCOLLECTIVE ;  /* 0x000000000000791b */ /* 0x003fe20003800000 */
.L_x_1023:
        /* <DEDUP_REMOVED lines=15> */
.L_x_1024:
[----:B------:R-:W-:Y:S02]  /*1c050*/  @P0 IMAD R6, R5, 0x2, R22 ;  /* 0x0000000205060824 */ /* 0x000fe400078e0216 */
[----:B------:R-:W-:Y:S02]  /*1c060*/  IMAD.MOV.U32 R13, RZ, RZ, R4 ;  /* 0x000000ffff0d7224 */ /* 0x000fe400078e0004 */
[----:B------:R-:W-:Y:S02]  /*1c070*/  IMAD.MOV.U32 R12, RZ, RZ, 0x4 ;  /* 0x00000004ff0c7424 */ /* 0x000fe400078e00ff */
[----:B------:R-:W-:-:S07]  /*1c080*/  IMAD.MOV.U32 R3, RZ, RZ, R14 ;  /* 0x000000ffff037224 */ /* 0x000fce00078e000e */
[----:B------:R-:W-:Y:S05]  /*1c090*/  WARPSYNC.COLLECTIVE R15, `(.L_x_1025) ;  /* 0x000000000f087348 */ /* 0x000fea0003c00000 */
[----:B------:R0:W1:Y:S02]  /*1c0a0*/  SHFL.IDX P6, R14, R13, R12, R11 ;  /* 0x0000000c0d0e7389 */ /* 0x00006400000c000b */
[----:B01----:R-:W-:Y:S01]  /*1c0b0*/  ENDCOLLECTIVE ;  /* 0x000000000000791b */ /* 0x003fe20003800000 */
.L_x_1025:
        /* <DEDUP_REMOVED lines=15> */
.L_x_1026:
[----:B------:R-:W-:Y:S01]  /*1c1b0*/  @P0 LEA R6, R5, R22, 0x1 ;  /* 0x0000001605060211 */ /* 0x000fe200078e08ff */
[----:B------:R-:W-:Y:S02]  /*1c1c0*/  IMAD.MOV.U32 R13, RZ, RZ, R4 ;  /* 0x000000ffff0d7224 */ /* 0x000fe400078e0004 */
[----:B------:R-:W-:Y:S02]  /*1c1d0*/  IMAD.MOV.U32 R12, RZ, RZ, 0x5 ;  /* 0x00000005ff0c7424 */ /* 0x000fe400078e00ff */
[----:B------:R-:W-:-:S07]  /*1c1e0*/  IMAD.MOV.U32 R3, RZ, RZ, R14 ;  /* 0x000000ffff037224 */ /* 0x000fce00078e000e */
[----:B------:R-:W-:Y:S05]  /*1c1f0*/  WARPSYNC.COLLECTIVE R15, `(.L_x_1027) ;  /* 0x000000000f087348 */ /* 0x000fea0003c00000 */
[----:B------:R0:W1:Y:S02]  /*1c200*/  SHFL.IDX P6, R14, R13, R12, R11 ;  /* 0x0000000c0d0e7389 */ /* 0x00006400000c000b */
[----:B01----:R-:W-:Y:S01]  /*1c210*/  ENDCOLLECTIVE ;  /* 0x000000000000791b */ /* 0x003fe20003800000 */
.L_x_1027:
        /* <DEDUP_REMOVED lines=10> */
.L_x_1028:
[----:B------:R-:W-:Y:S01]  /*1c2c0*/  @!PT LDS RZ, [RZ] ;  /* 0x00000000fffff984 */ /* 0x000fe20000000800 */
[----:B------:R-:W-:Y:S01]  /*1c2d0*/  @!PT LDS RZ, [RZ] ;  /* 0x00000000fffff984 */ /* 0x000fe20000000800 */
[----:B------:R-:W-:Y:S01]  /*1c2e0*/  @!PT LDS RZ, [RZ] ;  /* 0x00000000fffff984 */ /* 0x000fe20000000800 */
[----:B------:R0:W-:Y:S01]  /*1c2f0*/  @P0 LDGSTS.E.BYPASS.LTC128B.128 [R6+0x1e400], desc[UR40][R2.64], !P2 ;  /* 0x1e40000002060fae */ /* 0x0001e2000d101d68 */
[----:B------:R-:W-:Y:S01]  /*1c300*/  IMAD.MOV.U32 R0, RZ, RZ, R14 ;  /* 0x000000ffff007224 */ /* 0x000fe200078e000e */
[----:B------:R-:W-:Y:S06]  /*1c310*/  BRA `(.L_x_1029) ;  /* 0xffffffa400647947 */ /* 0x000fec000383ffff */
.L_x_870:
[----:B------:R-:W-:Y:S01]  /*1c320*/  IMAD.MOV.U32 R13, RZ, RZ, R4 ;  /* 0x000000ffff0d7224 */ /* 0x000fe200078e0004 */
[----:B------:R-:W-:Y:S01]  /*1c330*/  IADD3 R17, R10, R17, RZ ;  /* 0x000000110a117210 */ /* 0x000fe20007ffe0ff */
[----:B------:R-:W-:Y:S02]  /*1c340*/  IMAD.MOV.U32 R12, RZ, RZ, RZ ;  /* 0x000000ffff0c7224 */ /* 0x000fe400078e00ff */
[----:B------:R-:W-:Y:S02]  /*1c350*/  IMAD.MOV.U32 R11, RZ, RZ, 0x181f ;  /* 0x0000181fff0b7424 */ /* 0x000fe400078e00ff */
[----:B------:R-:W-:Y:S02]  /*1c360*/  IMAD.MOV.U32 R15, RZ, RZ, -0x1 ;  /* 0xffffffffff0f7424 */ /* 0x000fe400078e00ff */
[----:B-----5:R-:W-:Y:S02]  /*1c370*/  IMAD R5, R20, R7, RZ ;  /* 0x0000000714057224 */ /* 0x020fe400078e02ff */
[----:B------:R-:W-:-:S07]  /*1c380*/  VIADD R6, R17, 0x10 ;  /* 0x0000001011067836 */ /* 0x000fce0000000000 */
[----:B------:R-:W-:Y:S05]  /*1c390*/  WARPSYNC.COLLECTIVE R15, `(.L_x_1030) ;  /* 0x000000000f087348 */ /* 0x000fea0003c00000 */
[----:B------:R0:W1:Y:S02]  /*1c3a0*/  SHFL.IDX P6, R14, R13, R12, R11 ;  /* 0x0000000c0d0e7389 */ /* 0x00006400000c000b */
[----:B01----:R-:W-:Y:S01]  /*1c3b0*/  ENDCOLLECTIVE ;  /* 0x000000000000791b */ /* 0x003fe20003800000 */
.L_x_1030:
[----:B------:R-:W-:Y:S01]  /*1c3c0*/  ISETP.GE.AND P0, PT, R17, R5, PT ;  /* 0x000000051100720c */ /* 0x000fe20003f06270 */
[----:B------:R-:W-:Y:S02]  /*1c3d0*/  IMAD.MOV.U32 R13, RZ, RZ, R0 ;  /* 0x000000ffff0d7224 */ /* 0x000fe400078e0000 */
[----:B------:R-:W-:-:S10]  /*1c3e0*/  IMAD.MOV.U32 R2, RZ, RZ, R14 ;  /* 0x000000ffff027224 */ /* 0x000fd400078e000e */
[----:B------:R-:W-:Y:S05]  /*1c3f0*/  WARPSYNC.COLLECTIVE R15, `(.L_x_1031) ;  /* 0x000000000f087348 */ /* 0x000fea0003c00000 */
[----:B------:R0:W1:Y:S02]  /*1c400*/  SHFL.IDX P6, R14, R13, R12, R11 ;  /* 0x0000000c0d0e7389 */ /* 0x00006400000c000b */
[----:B01----:R-:W-:Y:S01]  /*1c410*/  ENDCOLLECTIVE ;  /* 0x000000000000791b */ /* 0x003fe20003800000 */
.L_x_1031:
[----:B------:R-:W-:Y:S02]  /*1c420*/  IMAD.MOV.U32 R13, RZ, RZ, R4 ;  /* 0x000000ffff0d7224 */ /* 0x000fe400078e0004 */
[----:B------:R-:W-:Y:S02]  /*1c430*/  IMAD.MOV.U32 R12, RZ, RZ, 0x1 ;  /* 0x00000001ff0c7424 */ /* 0x000fe400078e00ff */
[----:B------:R-:W-:-:S07]  /*1c440*/  IMAD.MOV.U32 R3, RZ, RZ, R14 ;  /* 0x000000ffff037224 */ /* 0x000fce00078e000e */
[----:B------:R-:W-:Y:S05]  /*1c450*/  WARPSYNC.COLLECTIVE R15, `(.L_x_1032) ;  /* 0x000000000f087348 */ /* 0x000fea0003c00000 */
[----:B------:R0:W1:Y:S02]  /*1c460*/  SHFL.IDX P6, R14, R13, R12, R11 ;  /* 0x0000000c0d0e7389 */ /* 0x00006400000c000b */
[----:B01----:R-:W-:Y:S01]  /*1c470*/  ENDCOLLECTIVE ;  /* 0x000000000000791b */ /* 0x003fe20003800000 */
.L_x_1032:
        /* <DEDUP_REMOVED lines=15> */
.L_x_1033:
[----:B------:R-:W-:Y:S02]  /*1c570*/  IMAD.MOV.U32 R13, RZ, RZ, R4 ;  /* 0x000000ffff0d7224 */ /* 0x000fe400078e0004 */
[----:B------:R-:W-:Y:S02]  /*1c580*/  IMAD.MOV.U32 R12, RZ, RZ, 0x2 ;  /* 0x00000002ff0c7424 */ /* 0x000fe400078e00ff */
[----:B------:R-:W-:-:S07]  /*1c590*/  IMAD.MOV.U32 R3, RZ, RZ, R14 ;  /* 0x000000ffff037224 */ /* 0x000fce00078e000e */
[----:B------:R-:W-:Y:S05]  /*1c5a0*/  WARPSYNC.COLLECTIVE R15, `(.L_x_1034) ;  /* 0x000000000f087348 */ /* 0x000fea0003c00000 */
[----:B------:R0:W1:Y:S02]  /*1c5b0*/  SHFL.IDX P6, R14, R13, R12, R11 ;  /* 0x0000000c0d0e7389 */ /* 0x00006400000c000b */
[----:B01----:R-:W-:Y:S01]  /*1c5c0*/  ENDCOLLECTIVE ;  /* 0x000000000000791b */ /* 0x003fe20003800000 */
.L_x_1034:
[----:B------:R-:W-:-:S05]  /*1c5d0*/  @!P0 LEA R3, P2, R9, R3, 0x1 ;  /* 0x0000000309038211 */ /* 0x000fca00078408ff */
[----:B------:R-:W-:-:S05]  /*1c5e0*/  @!P0 IMAD.X R2, RZ, RZ, R2, P2 ;  /* 0x000000ffff028224 */ /* 0x000fca00010e0602 */
[----:B------:R-:W-:Y:S02]  /*1c5f0*/  @!P0 LOP3.LUT R3, R3, R2, RZ, 0x3c, !PT ;  /* 0x0000000203038212 */ /* 0x000fe400078e3cff */
[----:B------:R-:W-:Y:S02]  /*1c600*/  MOV R13, R0 ;  /* 0x00000000000d7202 */ /* 0x000fe40000000f00 */
        /* <DEDUP_REMOVED lines=12> */
.L_x_1035:
[----:B------:R-:W-:Y:S02]  /*1c6d0*/  IMAD.MOV.U32 R13, RZ, RZ, R4 ;  /* 0x000000ffff0d7224 */ /* 0x000fe400078e0004 */
[----:B------:R-:W-:Y:S02]  /*1c6e0*/  IMAD.MOV.U32 R12, RZ, RZ, 0x3 ;  /* 0x00000003ff0c7424 */ /* 0x000fe400078e00ff */
[----:B------:R-:W-:-:S07]  /*1c6f0*/  IMAD.MOV.U32 R3, RZ, RZ, R14 ;  /* 0x000000ffff037224 */ /* 0x000fce00078e000e */
[----:B------:R-:W-:Y:S05]  /*1c700*/  WARPSYNC.COLLECTIVE R15, `(.L_x_1036) ;  /* 0x000000000f087348 */ /* 0x000fea0003c00000 */
[----:B------:R0:W1:Y:S02]  /*1c710*/  SHFL.IDX P6, R14, R13, R12, R11 ;  /* 0x0000000c0d0e7389 */ /* 0x00006400000c000b */
[----:B01----:R-:W-:Y:S01]  /*1c720*/  ENDCOLLECTIVE ;  /* 0x000000000000791b */ /* 0x003fe20003800000 */
.L_x_1036:
        /* <DEDUP_REMOVED lines=16> */
.L_x_1037:
[----:B------:R-:W-:Y:S02]  /*1c830*/  IMAD.MOV.U32 R13, RZ, RZ, R4 ;  /* 0x000000ffff0d7224 */ /* 0x000fe400078e0004 */
[----:B------:R-:W-:Y:S02]  /*1c840*/  IMAD.MOV.U32 R12, RZ, RZ, 0x4 ;  /* 0x00000004ff0c7424 */ /* 0x000fe400078e00ff */
[----:B------:R-:W-:-:S07]  /*1c850*/  IMAD.MOV.U32 R3, RZ, RZ, R14 ;  /* 0x000000ffff037224 */ /* 0x000fce00078e000e */
[----:B------:R-:W-:Y:S05]  /*1c860*/  WARPSYNC.COLLECTIVE R15, `(.L_x_1038) ;  /* 0x000000000f087348 */ /* 0x000fea0003c00000 */
[----:B------:R0:W1:Y:S02]  /*1c870*/  SHFL.IDX P6, R14, R13, R12, R11 ;  /* 0x0000000c0d0e7389 */ /* 0x00006400000c000b */
[----:B01----:R-:W-:Y:S01]  /*1c880*/  ENDCOLLECTIVE ;  /* 0x000000000000791b */ /* 0x003fe20003800000 */
.L_x_1038:
        /* <DEDUP_REMOVED lines=11> */
[----:B------:R-:W-:Y:S02]  /*1c940*/  ISETP.GE.AND P0, PT, R2, R5, PT ;  /* 0x000000050200720c */ /* 0x000fe40003f06270 */
[----:B------:R-:W-:-:S11]  /*1c950*/  MOV R2, R14 ;  /* 0x0000000e00027202 */ /* 0x000fd60000000f00 */
[----:B------:R-:W-:Y:S05]  /*1c960*/  WARPSYNC.COLLECTIVE R15, `(.L_x_1039) ;  /* 0x000000000f087348 */ /* 0x000fea0003c00000 */
[----:B------:R0:W1:Y:S02]  /*1c970*/  SHFL.IDX P6, R14, R13, R12, R11 ;  /* 0x0000000c0d0e7389 */ /* 0x00006400000c000b */
[----:B01----:R-:W-:Y:S01]  /*1c980*/  ENDCOLLECTIVE ;  /* 0x000000000000791b */ /* 0x003fe20003800000 */
.L_x_1039:
[----:B------:R-:W-:Y:S02]  /*1c990*/  IMAD.MOV.U32 R13, RZ, RZ, R4 ;  /* 0x000000ffff0d7224 */ /* 0x000fe400078e0004 */
[----:B------:R-:W-:Y:S02]  /*1c9a0*/  IMAD.MOV.U32 R12, RZ, RZ, 0x5 ;  /* 0x00000005ff0c7424 */ /* 0x000fe400078e00ff */
[----:B------:R-:W-:-:S07]  /*1c9b0*/  IMAD.MOV.U32 R3, RZ, RZ, R14 ;  /* 0x000000ffff037224 */ /* 0x000fce00078e000e */
[----:B------:R-:W-:Y:S05]  /*1c9c0*/  WARPSYNC.COLLECTIVE R15, `(.L_x_1040) ;  /* 0x000000000f087348 */ /* 0x000fea0003c00000 */
[----:B------:R0:W1:Y:S02]  /*1c9d0*/  SHFL.IDX P6, R14, R13, R12, R11 ;  /* 0x0000000c0d0e7389 */ /* 0x00006400000c000b */
[----:B01----:R-:W-:Y:S01]  /*1c9e0*/  ENDCOLLECTIVE ;  /* 0x000000000000791b */ /* 0x003fe20003800000 */
.L_x_1040:
        /* <DEDUP_REMOVED lines=16> */
.L_x_1041:
[----:B------:R-:W-:Y:S01]  /*1caf0*/  IMAD.MOV.U32 R13, RZ, RZ, R4 ;  /* 0x000000ffff0d7224 */ /* 0x000fe200078e0004 */
[----:B------:R-:W-:Y:S01]  /*1cb00*/  MOV R12, 0x6 ;  /* 0x00000006000c7802 */ /* 0x000fe20000000f00 */
[----:B------:R-:W-:-:S07]  /*1cb10*/  IMAD.MOV.U32 R3, RZ, RZ, R14 ;  /* 0x000000ffff037224 */ /* 0x000fce00078e000e */
[----:B------:R-:W-:Y:S05]  /*1cb20*/  WARPSYNC.COLLECTIVE R15, `(.L_x_1042) ;  /* 0x000000000f087348 */ /* 0x000fea0003c00000 */
[----:B------:R0:W1:Y:S02]  /*1cb30*/  SHFL.IDX P6, R14, R13, R12, R11 ;  /* 0x0000000c0d0e7389 */ /* 0x00006400000c000b */
[----:B01----:R-:W-:Y:S01]  /*1cb40*/  ENDCOLLECTIVE ;  /* 0x000000000000791b */ /* 0x003fe20003800000 */
.L_x_1042:
        /* <DEDUP_REMOVED lines=16> */
.L_x_1043:
[----:B------:R-:W-:Y:S02]  /*1cc50*/  IMAD.MOV.U32 R13, RZ, RZ, R4 ;  /* 0x000000ffff0d7224 */ /* 0x000fe400078e0004 */
[----:B------:R-:W-:Y:S02]  /*1cc60*/  IMAD.MOV.U32 R12, RZ, RZ, 0x7 ;  /* 0x00000007ff0c7424 */ /* 0x000fe400078e00ff */
[----:B------:R-:W-:-:S07]  /*1cc70*/  IMAD.MOV.U32 R3, RZ, RZ, R14 ;  /* 0x000000ffff037224 */ /* 0x000fce00078e000e */
[----:B------:R-:W-:Y:S05]  /*1cc80*/  WARPSYNC.COLLECTIVE R15, `(.L_x_1044) ;  /* 0x000000000f087348 */ /* 0x000fea0003c00000 */
[----:B------:R0:W1:Y:S02]  /*1cc90*/  SHFL.IDX P6, R14, R13, R12, R11 ;  /* 0x0000000c0d0e7389 */ /* 0x00006400000c000b */
[----:B01----:R-:W-:Y:S01]  /*1cca0*/  ENDCOLLECTIVE ;  /* 0x000000000000791b */ /* 0x003fe20003800000 */
.L_x_1044:
[----:B------:R-:W-:-:S05]  /*1ccb0*/  @!P0 LEA R3, P2, R9, R3, 0x1 ;  /* 0x0000000309038211 */ /* 0x000fca00078408ff */
[----:B------:R-:W-:-:S05]  /*1ccc0*/  @!P0 IMAD.X R2, RZ, RZ, R2, P2 ;  /* 0x000000ffff028224 */ /* 0x000fca00010e0602 */
[----:B------:R-:W-:Y:S01]  /*1ccd0*/  @!P0 LOP3.LUT R3, R3, R2, RZ, 0x3c, !PT ;  /* 0x0000000203038212 */ /* 0x000fe200078e3cff */
[----:B------:R-:W-:-:S03]  /*1cce0*/  IMAD.MOV.U32 R13, RZ, RZ, R0 ;  /* 0x000000ffff0d7224 */ /* 0x000fc600078e0000 */
[----:B------:R-:W-:-:S04]  /*1ccf0*/  @!P0 LOP3.LUT R2, R3, R2, RZ, 0x3c, !PT ;  /* 0x0000000203028212 */ /* 0x000fc800078e3cff */
[----:B------:R-:W-:Y:S01]  /*1cd00*/  @!P0 LOP3.LUT R3, R3, R2, RZ, 0x3c, !PT ;  /* 0x0000000203038212 */ /* 0x000fe200078e3cff */
[----:B------:R-:W-:-:S07]  /*1cd10*/  IMAD.MOV.U32 R4, RZ, RZ, R14 ;  /* 0x000000ffff047224 */ /* 0x000fce00078e000e */
[----:B------:R-:W-:Y:S05]  /*1cd20*/  WARPSYNC.COLLECTIVE R15, `(.L_x_1045) ;  /* 0x000000000f087348 */ /* 0x000fea0003c00000 */
[----:B------:R0:W1:Y:S02]  /*1cd30*/  SHFL.IDX P6, R14, R13, R12, R11 ;  /* 0x0000000c0d0e7389 */ /* 0x00006400000c000b */
[----:B01----:R-:W-:Y:S01]  /*1cd40*/  ENDCOLLECTIVE ;  /* 0x000000000000791b */ /* 0x003fe20003800000 */
.L_x_1045:
[----:B------:R-:W-:Y:S01]  /*1cd50*/  @!PT LDS RZ, [RZ] ;  /* 0x00000000fffff984 */ /* 0x000fe20000000800 */
[----:B------:R-:W-:Y:S01]  /*1cd60*/  @!PT LDS RZ, [RZ] ;  /* 0x00000000fffff984 */ /* 0x000fe20000000800 */
[----:B------:R-:W-:Y:S01]  /*1cd70*/  @!PT LDS RZ, [RZ] ;  /* 0x00000000fffff984 */ /* 0x000fe20000000800 */
[----:B------:R0:W-:Y:S01]  /*1cd80*/  @!P0 LDGSTS.E.BYPASS.LTC128B.128 [R8+0x1b400], desc[UR40][R2.64], !P1 ;  /* 0x1b40000002088fae */ /* 0x0001e2000c901d68 */
[----:B------:R-:W-:Y:S01]  /*1cd90*/  IMAD.MOV.U32 R0, RZ, RZ, R14 ;  /* 0x000000ffff007224 */ /* 0x000fe200078e000e */
[----:B------:R-:W-:Y:S06]  /*1cda0*/  BRA `(.L_x_1046) ;  /* 0xffffffa400e87947 */ /* 0x000fec000383ffff */
.L_x_873:
[----:B0-----:R0:W1:Y:S02]  /*1cdb0*/  SYNCS.PHASECHK.TRANS64.TRYWAIT P0, [R22+URZ+0x22820], R3 ;  /* 0x02282003160075a7 */ /* 0x001064000800017f */
[----:B-1----:R-:W-:Y:S05]  /*1cdc0*/  @!P0 NANOSLEEP.SYNCS 0x989680 ;  /* 0x009896800000895d */ /* 0x002fea0003900000 */
[----:B------:R-:W1:Y:S02]  /*1cdd0*/  @!P0 SYNCS.PHASECHK.TRANS64 P0, [R22+URZ+0x22820], R3 ;  /* 0x02282003160085a7 */ /* 0x000e64000800007f */
[----:B-1----:R-:W-:Y:S05]  /*1cde0*/  @!P0 BRA `(.L_x_873) ;  /* 0xfffffffc00f08947 */ /* 0x002fea000383ffff */
[----:B------:R-:W-:Y:S05]  /*1cdf0*/  BRA `(.L_x_1047) ;  /* 0xffffffa800447947 */ /* 0x000fea000383ffff */
.L_x_876:
[----:B-1----:R1:W2:Y:S02]  /*1ce00*/  SYNCS.PHASECHK.TRANS64.TRYWAIT P0, [R31+URZ+0x22860], R0 ;  /* 0x022860001f0075a7 */ /* 0x0022a4000800017f */
[----:B--2---:R-:W-:Y:S05]  /*1ce10*/  @!P0 NANOSLEEP.SYNCS 0x989680 ;  /* 0x009896800000895d */ /* 0x004fea0003900000 */
[----:B------:R-:W2:Y:S02]  /*1ce20*/  @!P0 SYNCS.PHASECHK.TRANS64 P0, [R31+URZ+0x22860], R0 ;  /* 0x022860001f0085a7 */ /* 0x000ea4000800007f */
[----:B--2---:R-:W-:Y:S05]  /*1ce30*/  @!P0 BRA `(.L_x_876) ;  /* 0xfffffffc00f08947 */ /* 0x004fea000383ffff */
[----:B------:R-:W-:Y:S05]  /*1ce40*/  BRA `(.L_x_1048) ;  /* 0xffffffa800547947 */ /* 0x000fea000383ffff */
.L_x_877:
        /* <DEDUP_REMOVED lines=8> */
.L_x_1050:
[----:B------:R-:W-:Y:S05]  /*1ced0*/  BSYNC B0 ;  /* 0x0000000000007941 */ /* 0x000fea0003800000 */
.L_x_1049:
        /* <DEDUP_REMOVED lines=13> */
.L_x_1051:
        /* <DEDUP_REMOVED lines=11> */
.L_x_1052:
[----:B------:R-:W-:Y:S01]  /*1d060*/  IMAD.X R3, RZ, RZ, R3, P0 ;  /* 0x000000ffff037224 */ /* 0x000fe200000e0603 */
[----:B------:R-:W-:Y:S02]  /*1d070*/  ISETP.LT.OR P0, PT, R32, 0x1, P3 ;  /* 0x000000012000780c */ /* 0x000fe40001f01670 */
[----:B------:R-:W-:-:S11]  /*1d080*/  MOV R13, R5 ;  /* 0x00000005000d7202 */ /* 0x000fd60000000f00 */
        /* <DEDUP_REMOVED lines=14> */
.L_x_1053:
[----:B------:R-:W-:Y:S02]  /*1d170*/  IMAD.MOV.U32 R13, RZ, RZ, R6 ;  /* 0x000000ffff0d7224 */ /* 0x000fe400078e0006 */
[----:B------:R-:W-:Y:S01]  /*1d180*/  IMAD.MOV.U32 R12, RZ, RZ, 0x2 ;  /* 0x00000002ff0c7424 */ /* 0x000fe200078e00ff */
[----:B------:R-:W-:-:S13]  /*1d190*/  IADD3 R2, P4, R14, R0, RZ ;  /* 0x000000000e027210 */ /* 0x000fda0007f9e0ff */
[----:B------:R-:W-:Y:S05]  /*1d1a0*/  WARPSYNC.COLLECTIVE R15, `(.L_x_1054) ;  /* 0x000000000f087348 */ /* 0x000fea0003c00000 */
[----:B------:R0:W1:Y:S02]  /*1d1b0*/  SHFL.IDX P6, R14, R13, R12, R11 ;  /* 0x0000000c0d0e7389 */ /* 0x00006400000c000b */
[----:B01----:R-:W-:Y:S01]  /*1d1c0*/  ENDCOLLECTIVE ;  /* 0x000000000000791b */ /* 0x003fe20003800000 */
.L_x_1054:
        /* <DEDUP_REMOVED lines=17> */
.L_x_1055:
[----:B------:R-:W-:Y:S02]  /*1d2e0*/  IMAD.MOV.U32 R13, RZ, RZ, R6 ;  /* 0x000000ffff0d7224 */ /* 0x000fe400078e0006 */
[----:B------:R-:W-:Y:S01]  /*1d2f0*/  IMAD.MOV.U32 R12, RZ, RZ, 0x3 ;  /* 0x00000003ff0c7424 */ /* 0x000fe200078e00ff */
[----:B------:R-:W-:-:S13]  /*1d300*/  IADD3 R2, P4, R14, R0, RZ ;  /* 0x000000000e027210 */ /* 0x000fda0007f9e0ff */
[----:B------:R-:W-:Y:S05]  /*1d310*/  WARPSYNC.COLLECTIVE R15, `(.L_x_1056) ;  /* 0x000000000f087348 */ /* 0x000fea0003c00000 */
[----:B------:R0:W1:Y:S02]  /*1d320*/  SHFL.IDX P6, R14, R13, R12, R11 ;  /* 0x0000000c0d0e7389 */ /* 0x00006400000c000b */
[----:B01----:R-:W-:Y:S01]  /*1d330*/  ENDCOLLECTIVE ;  /* 0x000000000000791b */ /* 0x003fe20003800000 */
.L_x_1056:
        /* <DEDUP_REMOVED lines=17> */
.L_x_1057:
[----:B------:R-:W-:Y:S01]  /*1d450*/  IMAD.MOV.U32 R13, RZ, RZ, R6 ;  /* 0x000000ffff0d7224 */ /* 0x000fe200078e0006 */
[----:B------:R-:W-:Y:S02]  /*1d460*/  MOV R12, 0x4 ;  /* 0x00000004000c7802 */ /* 0x000fe40000000f00 */
[----:B------:R-:W-:-:S13]  /*1d470*/  IADD3 R2, P4, R14, R0, RZ ;  /* 0x000000000e027210 */ /* 0x000fda0007f9e0ff */
[----:B------:R-:W-:Y:S05]  /*1d480*/  WARPSYNC.COLLECTIVE R15, `(.L_x_1058) ;  /* 0x000000000f087348 */ /* 0x000fea0003c00000 */
[----:B------:R0:W1:Y:S02]  /*1d490*/  SHFL.IDX P6, R14, R13, R12, R11 ;  /* 0x0000000c0d0e7389 */ /* 0x00006400000c000b */
[----:B01----:R-:W-:Y:S01]  /*1d4a0*/  ENDCOLLECTIVE ;  /* 0x000000000000791b */ /* 0x003fe20003800000 */
.L_x_1058:
        /* <DEDUP_REMOVED lines=17> */
.L_x_1059:
[----:B------:R-:W-:Y:S02]  /*1d5c0*/  IMAD.MOV.U32 R13, RZ, RZ, R6 ;  /* 0x000000ffff0d7224 */ /* 0x000fe400078e0006 */
[----:B------:R-:W-:Y:S01]  /*1d5d0*/  IMAD.MOV.U32 R12, RZ, RZ, 0x5 ;  /* 0x00000005ff0c7424 */ /* 0x000fe200078e00ff */
[----:B------:R-:W-:-:S13]  /*1d5e0*/  IADD3 R2, P4, R14, R0, RZ ;  /* 0x000000000e027210 */ /* 0x000fda0007f9e0ff */
[----:B------:R-:W-:Y:S05]  /*1d5f0*/  WARPSYNC.COLLECTIVE R15, `(.L_x_1060) ;  /* 0x000000000f087348 */ /* 0x000fea0003c00000 */
[----:B------:R0:W1:Y:S02]  /*1d600*/  SHFL.IDX P6, R14, R13, R12, R11 ;  /* 0x0000000c0d0e7389 */ /* 0x00006400000c000b */
[----:B01----:R-:W-:Y:S01]  /*1d610*/  ENDCOLLECTIVE ;  /* 0x000000000000791b */ /* 0x003fe20003800000 */
.L_x_1060:
        /* <DEDUP_REMOVED lines=12> */
.L_x_1061:
        /* <DEDUP_REMOVED lines=9> */
.L_x_884:
[----:B0-----:R0:W1:Y:S02]  /*1d770*/  SYNCS.PHASECHK.TRANS64.TRYWAIT P0, [R4+URZ+0x22840], R21 ;  /* 0x02284015040075a7 */ /* 0x001064000800017f */
[----:B-1----:R-:W-:Y:S05]  /*1d780*/  @!P0 NANOSLEEP.SYNCS 0x989680 ;  /* 0x009896800000895d */ /* 0x002fea0003900000 */
[----:B------:R-:W1:Y:S02]  /*1d790*/  @!P0 SYNCS.PHASECHK.TRANS64 P0, [R4+URZ+0x22840], R21 ;  /* 0x02284015040085a7 */ /* 0x000e64000800007f */
[----:B-1----:R-:W-:Y:S05]  /*1d7a0*/  @!P0 BRA `(.L_x_884) ;  /* 0xfffffffc00f08947 */ /* 0x002fea000383ffff */
[----:B------:R-:W-:Y:S05]  /*1d7b0*/  BRA `(.L_x_1063) ;  /* 0xffffffa800b47947 */ /* 0x000fea000383ffff */
.L_x_885:
        /* <DEDUP_REMOVED lines=8> */
.L_x_1065:
[----:B------:R-:W-:Y:S05]  /*1d840*/  BSYNC B1 ;  /* 0x0000000000017941 */ /* 0x000fea0003800000 */
.L_x_1064:
        /* <DEDUP_REMOVED lines=9> */
.L_x_1066:
[----:B------:R-:W-:Y:S02]  /*1d8e0*/  IMAD.MOV.U32 R13, RZ, RZ, R9 ;  /* 0x000000ffff0d7224 */ /* 0x000fe400078e0009 */
[----:B------:R-:W-:Y:S02]  /*1d8f0*/  IMAD.MOV.U32 R12, RZ, RZ, 0x1 ;  /* 0x00000001ff0c7424 */ /* 0x000fe400078e00ff */
[----:B------:R-:W-:-:S07]  /*1d900*/  IMAD.MOV.U32 R2, RZ, RZ, R14 ;  /* 0x000000ffff027224 */ /* 0x000fce00078e000e */
[----:B------:R-:W-:Y:S05]  /*1d910*/  WARPSYNC.COLLECTIVE R15, `(.L_x_1067) ;  /* 0x000000000f087348 */ /* 0x000fea0003c00000 */
[----:B------:R0:W1:Y:S02]  /*1d920*/  SHFL.IDX P6, R14, R13, R12, R11 ;  /* 0x0000000c0d0e7389 */ /* 0x00006400000c000b */
[----:B01----:R-:W-:Y:S01]  /*1d930*/  ENDCOLLECTIVE ;  /* 0x000000000000791b */ /* 0x003fe20003800000 */
.L_x_1067:
        /* <DEDUP_REMOVED lines=11> */
.L_x_1068:
[----:B------:R-:W-:Y:S01]  /*1d9f0*/  MOV R13, R9 ;  /* 0x00000009000d7202 */ /* 0x000fe20000000f00 */
[----:B------:R-:W-:Y:S02]  /*1da00*/  IMAD.MOV.U32 R12, RZ, RZ, 0x2 ;  /* 0x00000002ff0c7424 */ /* 0x000fe400078e00ff */
[----:B------:R-:W-:-:S07]  /*1da10*/  IMAD.MOV.U32 R2, RZ, RZ, R14 ;  /* 0x000000ffff027224 */ /* 0x000fce00078e000e */
[----:B------:R-:W-:Y:S05]  /*1da20*/  WARPSYNC.COLLECTIVE R15, `(.L_x_1069) ;  /* 0x000000000f087348 */ /* 0x000fea0003c00000 */
[----:B------:R0:W1:Y:S02]  /*1da30*/  SHFL.IDX P6, R14, R13, R12, R11 ;  /* 0x0000000c0d0e7389 */ /* 0x00006400000c000b */
[----:B01----:R-:W-:Y:S01]  /*1da40*/  ENDCOLLECTIVE ;  /* 0x000000000000791b */ /* 0x003fe20003800000 */
.L_x_1069:
        /* <DEDUP_REMOVED lines=11> */
.L_x_1070:
[----:B------:R-:W-:Y:S02]  /*1db00*/  IMAD.MOV.U32 R13, RZ, RZ, R9 ;  /* 0x000000ffff0d7224 */ /* 0x000fe400078e0009 */
[----:B------:R-:W-:Y:S02]  /*1db10*/  IMAD.MOV.U32 R12, RZ, RZ, 0x3 ;  /* 0x00000003ff0c7424 */ /* 0x000fe400078e00ff */
[----:B------:R-:W-:-:S07]  /*1db20*/  IMAD.MOV.U32 R2, RZ, RZ, R14 ;  /* 0x000000ffff027224 */ /* 0x000fce00078e000e */
[----:B------:R-:W-:Y:S05]  /*1db30*/  WARPSYNC.COLLECTIVE R15, `(.L_x_1071) ;  /* 0x000000000f087348 */ /* 0x000fea0003c00000 */
[----:B------:R0:W1:Y:S02]  /*1db40*/  SHFL.IDX P6, R14, R13, R12, R11 ;  /* 0x0000000c0d0e7389 */ /* 0x00006400000c000b */
[----:B01----:R-:W-:Y:S01]  /*1db50*/  ENDCOLLECTIVE ;  /* 0x000000000000791b */ /* 0x003fe20003800000 */
.L_x_1071:
        /* <DEDUP_REMOVED lines=11> */
.L_x_1072:
[----:B------:R-:W-:Y:S01]  /*1dc10*/  IMAD.MOV.U32 R13, RZ, RZ, R9 ;  /* 0x000000ffff0d7224 */ /* 0x000fe200078e0009 */
[----:B------:R-:W-:Y:S01]  /*1dc20*/  MOV R12, 0x4 ;  /* 0x00000004000c7802 */ /* 0x000fe20000000f00 */
[----:B------:R-:W-:-:S07]  /*1dc30*/  IMAD.MOV.U32 R2, RZ, RZ, R14 ;  /* 0x000000ffff027224 */ /* 0x000fce00078e000e */
[----:B------:R-:W-:Y:S05]  /*1dc40*/  WARPSYNC.COLLECTIVE R15, `(.L_x_1073) ;  /* 0x000000000f087348 */ /* 0x000fea0003c00000 */
[----:B------:R0:W1:Y:S02]  /*1dc50*/  SHFL.IDX P6, R14, R13, R12, R11 ;  /* 0x0000000c0d0e7389 */ /* 0x00006400000c000b */
[----:B01----:R-:W-:Y:S01]  /*1dc60*/  ENDCOLLECTIVE ;  /* 0x000000000000791b */ /* 0x003fe20003800000 */
.L_x_1073:
        /* <DEDUP_REMOVED lines=11> */
.L_x_1074:
[----:B------:R-:W-:Y:S02]  /*1dd20*/  IMAD.MOV.U32 R13, RZ, RZ, R9 ;  /* 0x000000ffff0d7224 */ /* 0x000fe400078e0009 */
[----:B------:R-:W-:Y:S02]  /*1dd30*/  IMAD.MOV.U32 R12, RZ, RZ, 0x5 ;  /* 0x00000005ff0c7424 */ /* 0x000fe400078e00ff */
[----:B------:R-:W-:-:S07]  /*1dd40*/  IMAD.MOV.U32 R2, RZ, RZ, R14 ;  /* 0x000000ffff027224 */ /* 0x000fce00078e000e */
[----:B------:R-:W-:Y:S05]  /*1dd50*/  WARPSYNC.COLLECTIVE R15, `(.L_x_1075) ;  /* 0x000000000f087348 */ /* 0x000fea0003c00000 */
[----:B------:R0:W1:Y:S02]  /*1dd60*/  SHFL.IDX P6, R14, R13, R12, R11 ;  /* 0x0000000c0d0e7389 */ /* 0x00006400000c000b */
[----:B01----:R-:W-:Y:S01]  /*1dd70*/  ENDCOLLECTIVE ;  /* 0x000000000000791b */ /* 0x003fe20003800000 */
.L_x_1075:
        /* <DEDUP_REMOVED lines=11> */
.L_x_1076:
[----:B------:R-:W-:Y:S01]  /*1de30*/  IMAD.MOV.U32 R2, RZ, RZ, R14 ;  /* 0x000000ffff027224 */ /* 0x000fe200078e000e */
[----:B------:R-:W-:Y:S06]  /*1de40*/  BRA `(.L_x_1077) ;  /* 0xffffffa400e07947 */ /* 0x000fec000383ffff */
.L_x_890:
[----:B---3--:R3:W4:Y:S02]  /*1de50*/  SYNCS.PHASECHK.TRANS64.TRYWAIT P0, [R4+URZ+0x22860], R21 ;  /* 0x02286015040075a7 */ /* 0x008724000800017f */
[----:B----4-:R-:W-:Y:S05]  /*1de60*/  @!P0 NANOSLEEP.SYNCS 0x989680 ;  /* 0x009896800000895d */ /* 0x010fea0003900000 */
[----:B------:R-:W4:Y:S02]  /*1de70*/  @!P0 SYNCS.PHASECHK.TRANS64 P0, [R4+URZ+0x22860], R21 ;  /* 0x02286015040085a7 */ /* 0x000f24000800007f */
[----:B----4-:R-:W-:Y:S05]  /*1de80*/  @!P0 BRA `(.L_x_890) ;  /* 0xfffffffc00f08947 */ /* 0x010fea000383ffff */
[----:B------:R-:W-:Y:S05]  /*1de90*/  BRA `(.L_x_1078) ;  /* 0xffffffa800307947 */ /* 0x000fea000383ffff */
.L_x_891:
[----:B------:R-:W-:Y:S01]  /*1dea0*/  BSSY B1, `(.L_x_1079) ;  /* 0x0000008000017945 */ /* 0x000fe20003800000 */
[----:B------:R-:W-:Y:S01]  /*1deb0*/  IMAD.MOV.U32 R13, RZ, RZ, R7 ;  /* 0x000000ffff0d7224 */ /* 0x000fe200078e0007 */
[----:B------:R-:W-:Y:S01]  /*1dec0*/  MOV R15, 0xffffffff ;  /* 0xffffffff000f7802 */ /* 0x000fe20000000f00 */
[----:B------:R-:W-:Y:S02]  /*1ded0*/  IMAD.MOV.U32 R12, RZ, RZ, RZ ;  /* 0x000000ffff0c7224 */ /* 0x000fe400078e00ff */
[----:B------:R-:W-:-:S07]  /*1dee0*/  IMAD.MOV.U32 R11, RZ, RZ, 0x181f ;  /* 0x0000181fff0b7424 */ /* 0x000fce00078e00ff */
[----:B0123--:R-:W-:Y:S05]  /*1def0*/  WARPSYNC.COLLECTIVE R15, `(.L_x_1080) ;  /* 0x000000000f087348 */ /* 0x00ffea0003c00000 */
[----:B------:R4:W0:Y:S02]  /*1df00*/  SHFL.IDX P6, R14, R13, R12, R11 ;  /* 0x0000000c0d0e7389 */ /* 0x00082400000c000b */
[----:B01234-:R-:W-:Y:S01]  /*1df10*/  ENDCOLLECTIVE ;  /* 0x000000000000791b */ /* 0x01ffe20003800000 */
.L_x_1080:
[----:B------:R-:W-:Y:S05]  /*1df20*/  BSYNC B1 ;  /* 0x0000000000017941 */ /* 0x000fea0003800000 */
.L_x_1079:
        /* <DEDUP_REMOVED lines=9> */
.L_x_1081:
[----:B------:R-:W-:Y:S02]  /*1dfc0*/  IMAD.MOV.U32 R13, RZ, RZ, R7 ;  /* 0x000000ffff0d7224 */ /* 0x000fe400078e0007 */
[----:B------:R-:W-:Y:S01]  /*1dfd0*/  IMAD.MOV.U32 R12, RZ, RZ, 0x1 ;  /* 0x00000001ff0c7424 */ /* 0x000fe200078e00ff */
[----:B------:R-:W-:-:S13]  /*1dfe0*/  IADD3 R2, P0, R14, R0, RZ ;  /* 0x000000000e027210 */ /* 0x000fda0007f1e0ff */
[----:B------:R-:W-:Y:S05]  /*1dff0*/  WARPSYNC.COLLECTIVE R15, `(.L_x_1082) ;  /* 0x000000000f087348 */ /* 0x000fea0003c00000 */
[----:B------:R0:W1:Y:S02]  /*1e000*/  SHFL.IDX P6, R14, R13, R12, R11 ;  /* 0x0000000c0d0e7389 */ /* 0x00006400000c000b */
[----:B01----:R-:W-:Y:S01]  /*1e010*/  ENDCOLLECTIVE ;  /* 0x000000000000791b */ /* 0x003fe20003800000 */
.L_x_1082:
        /* <DEDUP_REMOVED lines=13> */
.L_x_1083:
[----:B------:R-:W-:Y:S01]  /*1e0f0*/  MOV R13, R7 ;  /* 0x00000007000d7202 */ /* 0x000fe20000000f00 */
[----:B------:R-:W-:Y:S01]  /*1e100*/  IMAD.MOV.U32 R12, RZ, RZ, 0x2 ;  /* 0x00000002ff0c7424 */ /* 0x000fe200078e00ff */
[----:B------:R-:W-:-:S13]  /*1e110*/  IADD3 R2, P0, R14, R0, RZ ;  /* 0x000000000e027210 */ /* 0x000fda0007f1e0ff */
[----:B------:R-:W-:Y:S05]  /*1e120*/  WARPSYNC.COLLECTIVE R15, `(.L_x_1084) ;  /* 0x000000000f087348 */ /* 0x000fea0003c00000 */
[----:B------:R0:W1:Y:S02]  /*1e130*/  SHFL.IDX P6, R14, R13, R12, R11 ;  /* 0x0000000c0d0e7389 */ /* 0x00006400000c000b */
[----:B01----:R-:W-:Y:S01]  /*1e140*/  ENDCOLLECTIVE ;  /* 0x000000000000791b */ /* 0x003fe20003800000 */
.L_x_1084:
        /* <DEDUP_REMOVED lines=13> */
.L_x_1085:
[----:B------:R-:W-:Y:S02]  /*1e220*/  IMAD.MOV.U32 R13, RZ, RZ, R7 ;  /* 0x000000ffff0d7224 */ /* 0x000fe400078e0007 */
[----:B------:R-:W-:Y:S01]  /*1e230*/  IMAD.MOV.U32 R12, RZ, RZ, 0x3 ;  /* 0x00000003ff0c7424 */ /* 0x000fe200078e00ff */
[----:B------:R-:W-:-:S13]  /*1e240*/  IADD3 R2, P0, R14, R0, RZ ;  /* 0x000000000e027210 */ /* 0x000fda0007f1e0ff */
[----:B------:R-:W-:Y:S05]  /*1e250*/  WARPSYNC.COLLECTIVE R15, `(.L_x_1086) ;  /* 0x000000000f087348 */ /* 0x000fea0003c00000 */
[----:B------:R0:W1:Y:S02]  /*1e260*/  SHFL.IDX P6, R14, R13, R12, R11 ;  /* 0x0000000c0d0e7389 */ /* 0x00006400000c000b */
[----:B01----:R-:W-:Y:S01]  /*1e270*/  ENDCOLLECTIVE ;  /* 0x000000000000791b */ /* 0x003fe20003800000 */
.L_x_1086:
        /* <DEDUP_REMOVED lines=13> */
.L_x_1087:
[----:B------:R-:W-:Y:S02]  /*1e350*/  IMAD.MOV.U32 R13, RZ, RZ, R7 ;  /* 0x000000ffff0d7224 */ /* 0x000fe400078e0007 */
[----:B------:R-:W-:Y:S01]  /*1e360*/  IMAD.MOV.U32 R12, RZ, RZ, 0x4 ;  /* 0x00000004ff0c7424 */ /* 0x000fe200078e00ff */
[----:B------:R-:W-:-:S13]  /*1e370*/  IADD3 R2, P0, R14, R0, RZ ;  /* 0x000000000e027210 */ /* 0x000fda0007f1e0ff */
[----:B------:R-:W-:Y:S05]  /*1e380*/  WARPSYNC.COLLECTIVE R15, `(.L_x_1088) ;  /* 0x000000000f087348 */ /* 0x000fea0003c00000 */
[----:B------:R0:W1:Y:S02]  /*1e390*/  SHFL.IDX P6, R14, R13, R12, R11 ;  /* 0x0000000c0d0e7389 */ /* 0x00006400000c000b */
[----:B01----:R-:W-:Y:S01]  /*1e3a0*/  ENDCOLLECTIVE ;  /* 0x000000000000791b */ /* 0x003fe20003800000 */
.L_x_1088:
        /* <DEDUP_REMOVED lines=13> */
.L_x_1089:
[----:B------:R-:W-:Y:S02]  /*1e480*/  IMAD.MOV.U32 R13, RZ, RZ, R7 ;  /* 0x000000ffff0d7224 */ /* 0x000fe400078e0007 */
[----:B------:R-:W-:Y:S01]  /*1e490*/  IMAD.MOV.U32 R12, RZ, RZ, 0x5 ;  /* 0x00000005ff0c7424 */ /* 0x000fe200078e00ff */
[----:B------:R-:W-:-:S13]  /*1e4a0*/  IADD3 R2, P0, R14, R0, RZ ;  /* 0x000000000e027210 */ /* 0x000fda0007f1e0ff */
[----:B------:R-:W-:Y:S05]  /*1e4b0*/  WARPSYNC.COLLECTIVE R15, `(.L_x_1090) ;  /* 0x000000000f087348 */ /* 0x000fea0003c00000 */
[----:B------:R0:W1:Y:S02]  /*1e4c0*/  SHFL.IDX P6, R14, R13, R12, R11 ;  /* 0x0000000c0d0e7389 */ /* 0x00006400000c000b */
[----:B01----:R-:W-:Y:S01]  /*1e4d0*/  ENDCOLLECTIVE ;  /* 0x000000000000791b */ /* 0x003fe20003800000 */
.L_x_1090:
        /* <DEDUP_REMOVED lines=13> */
.L_x_1091:
[----:B------:R-:W-:Y:S05]  /*1e5b0*/  BRA `(.L_x_1092) ;  /* 0xffffffa400787947 */ /* 0x000fea000383ffff */
.L_x_899:
[----:B------:R-:W-:Y:S01]  /*1e5c0*/  BSSY B0, `(.L_x_1093) ;  /* 0x0000008000007945 */ /* 0x000fe20003800000 */
[----:B------:R-:W-:Y:S02]  /*1e5d0*/  IMAD.MOV.U32 R13, RZ, RZ, R16 ;  /* 0x000000ffff0d7224 */ /* 0x000fe400078e0010 */
[----:B------:R-:W-:Y:S02]  /*1e5e0*/  IMAD.MOV.U32 R12, RZ, RZ, RZ ;  /* 0x000000ffff0c7224 */ /* 0x000fe400078e00ff */
[----:B------:R-:W-:Y:S02]  /*1e5f0*/  IMAD.MOV.U32 R11, RZ, RZ, 0x1f ;  /* 0x0000001fff0b7424 */ /* 0x000fe400078e00ff */
[----:B------:R-:W-:-:S07]  /*1e600*/  IMAD.MOV.U32 R15, RZ, RZ, -0x1 ;  /* 0xffffffffff0f7424 */ /* 0x000fce00078e00ff */
[----:B0-23--:R-:W-:Y:S05]  /*1e610*/  WARPSYNC.COLLECTIVE R15, `(.L_x_1094) ;  /* 0x000000000f087348 */ /* 0x00dfea0003c00000 */
[----:B------:R1:W4:Y:S02]  /*1e620*/  SHFL.IDX P6, R14, R13, R12, R11 ;  /* 0x0000000c0d0e7389 */ /* 0x00032400000c000b */
[----:B01234-:R-:W-:Y:S01]  /*1e630*/  ENDCOLLECTIVE ;  /* 0x000000000000791b */ /* 0x01ffe20003800000 */
.L_x_1094:
[----:B------:R-:W-:Y:S05]  /*1e640*/  BSYNC B0 ;  /* 0x0000000000007941 */ /* 0x000fea0003800000 */
.L_x_1093:
[----:B------:R-:W-:Y:S01]  /*1e650*/  IMAD.MOV.U32 R13, RZ, RZ, R16 ;  /* 0x000000ffff0d7224 */ /* 0x000fe200078e0010 */
[----:B------:R-:W-:Y:S01]  /*1e660*/  MOV R11, 0x1f ;  /* 0x0000001f000b7802 */ /* 0x000fe20000000f00 */
[----:B------:R-:W-:Y:S02]  /*1e670*/  IMAD.MOV.U32 R12, RZ, RZ, 0x1 ;  /* 0x00000001ff0c7424 */ /* 0x000fe400078e00ff */
[----:B------:R-:W-:Y:S02]  /*1e680*/  IMAD.MOV.U32 R15, RZ, RZ, -0x1 ;  /* 0xffffffffff0f7424 */ /* 0x000fe400078e00ff */
[----:B------:R-:W-:Y:S02]  /*1e690*/  IMAD.IADD R7, R19, 0x1, R9 ;  /* 0x0000000113077824 */ /* 0x000fe400078e0209 */
[----:B------:R-:W-:-:S07]  /*1e6a0*/  IMAD.MOV.U32 R0, RZ, RZ, R14 ;  /* 0x000000ffff007224 */ /* 0x000fce00078e000e */
[----:B------:R-:W-:Y:S05]  /*1e6b0*/  WARPSYNC.COLLECTIVE R15, `(.L_x_1095) ;  /* 0x000000000f087348 */ /* 0x000fea0003c00000 */
[----:B------:R0:W1:Y:S02]  /*1e6c0*/  SHFL.IDX P6, R14, R13, R12, R11 ;  /* 0x0000000c0d0e7389 */ /* 0x00006400000c000b */
[----:B01----:R-:W-:Y:S01]  /*1e6d0*/  ENDCOLLECTIVE ;  /* 0x000000000000791b */ /* 0x003fe20003800000 */
.L_x_1095:
        /* <DEDUP_REMOVED lines=13> */
[C---:B------:R-:W-:Y:S01]  /*1e7b0*/  ISETP.GE.U32.AND P3, PT, R9.reuse, 0x4, PT ;  /* 0x000000040900780c */ /* 0x040fe20003f66070 */
[----:B------:R-:W-:Y:S01]  /*1e7c0*/  IMAD.MOV.U32 R16, RZ, RZ, RZ ;  /* 0x000000ffff107224 */ /* 0x000fe200078e00ff */
[C---:B------:R-:W-:Y:S02]  /*1e7d0*/  ISETP.GE.U32.AND P4, PT, R9.reuse, 0x8, PT ;  /* 0x000000080900780c */ /* 0x040fe40003f86070 */
[C---:B------:R-:W-:Y:S01]  /*1e7e0*/  ISETP.GE.U32.AND P5, PT, R9.reuse, 0x10, PT ;  /* 0x000000100900780c */ /* 0x040fe20003fa6070 */
[----:B--2---:R-:W-:Y:S02]  /*1e7f0*/  @!P1 IMAD.MOV.U32 R7, RZ, RZ, R8 ;  /* 0x000000ffff079224 */ /* 0x004fe400078e0008 */
[----:B---3--:R-:W-:Y:S01]  /*1e800*/  @!P1 IMAD.MOV.U32 R4, RZ, RZ, R5 ;  /* 0x000000ffff049224 */ /* 0x008fe200078e0005 */
[----:B------:R-:W-:-:S03]  /*1e810*/  ISETP.NE.AND P1, PT, R9, RZ, PT ;  /* 0x000000ff0900720c */ /* 0x000fc60003f25270 */
[----:B------:R-:W-:-:S10]  /*1e820*/  IMAD R13, R4, R7, RZ ;  /* 0x00000007040d7224 */ /* 0x000fd400078e02ff */
[----:B------:R-:W-:Y:S05]  /*1e830*/  WARPSYNC.COLLECTIVE R15, `(.L_x_1096) ;  /* 0x000000000f087348 */ /* 0x000fea0003c00000 */
[----:B------:R0:W1:Y:S02]  /*1e840*/  SHFL.UP P6, R14, R13, R12, R11 ;  /* 0x0400000c0d0e7389 */ /* 0x00006400000c000b */
[----:B01----:R-:W-:Y:S01]  /*1e850*/  ENDCOLLECTIVE ;  /* 0x000000000000791b */ /* 0x003fe20003800000 */
.L_x_1096:
[----:B------:R-:W-:Y:S01]  /*1e860*/  IMAD.MOV.U32 R12, RZ, RZ, 0x2 ;  /* 0x00000002ff0c7424 */ /* 0x000fe200078e00ff */
[----:B------:R-:W-:-:S05]  /*1e870*/  SEL R14, R14, RZ, P1 ;  /* 0x000000ff0e0e7207 */ /* 0x000fca0000800000 */
[----:B------:R-:W-:-:S04]  /*1e880*/  IMAD.IADD R5, R13, 0x1, R14 ;  /* 0x000000010d057824 */ /* 0x000fc800078e020e */
[----:B------:R-:W-:-:S07]  /*1e890*/  IMAD.MOV.U32 R13, RZ, RZ, R5 ;  /* 0x000000ffff0d7224 */ /* 0x000fce00078e0005 */
[----:B------:R-:W-:Y:S05]  /*1e8a0*/  WARPSYNC.COLLECTIVE R15, `(.L_x_1097) ;  /* 0x000000000f087348 */ /* 0x000fea0003c00000 */
[----:B------:R0:W1:Y:S02]  /*1e8b0*/  SHFL.UP P6, R14, R13, R12, R11 ;  /* 0x0400000c0d0e7389 */ /* 0x00006400000c000b */
[----:B01----:R-:W-:Y:S01]  /*1e8c0*/  ENDCOLLECTIVE ;  /* 0x000000000000791b */ /* 0x003fe20003800000 */
.L_x_1097:
[----:B------:R-:W-:Y:S01]  /*1e8d0*/  IMAD.MOV.U32 R12, RZ, RZ, 0x4 ;  /* 0x00000004ff0c7424 */ /* 0x000fe200078e00ff */
[----:B------:R-:W-:-:S05]  /*1e8e0*/  SEL R2, R14, RZ, P2 ;  /* 0x000000ff0e027207 */ /* 0x000fca0001000000 */
[----:B------:R-:W-:-:S05]  /*1e8f0*/  IMAD.IADD R2, R5, 0x1, R2 ;  /* 0x0000000105027824 */ /* 0x000fca00078e0202 */
[----:B------:R-:W-:-:S07]  /*1e900*/  MOV R13, R2 ;  /* 0x00000002000d7202 */ /* 0x000fce0000000f00 */
[----:B------:R-:W-:Y:S05]  /*1e910*/  WARPSYNC.COLLECTIVE R15, `(.L_x_1098) ;  /* 0x000000000f087348 */ /* 0x000fea0003c00000 */
[----:B------:R0:W1:Y:S02]  /*1e920*/  SHFL.UP P6, R14, R13, R12, R11 ;  /* 0x0400000c0d0e7389 */ /* 0x00006400000c000b */
[----:B01----:R-:W-:Y:S01]  /*1e930*/  ENDCOLLECTIVE ;  /* 0x000000000000791b */ /* 0x003fe20003800000 */
.L_x_1098:
[----:B------:R-:W-:Y:S01]  /*1e940*/  IMAD.MOV.U32 R12, RZ, RZ, 0x8 ;  /* 0x00000008ff0c7424 */ /* 0x000fe200078e00ff */
[----:B------:R-:W-:-:S05]  /*1e950*/  SEL R3, R14, RZ, P3 ;  /* 0x000000ff0e037207 */ /* 0x000fca0001800000 */
[----:B------:R-:W-:-:S04]  /*1e960*/  IMAD.IADD R3, R2, 0x1, R3 ;  /* 0x0000000102037824 */ /* 0x000fc800078e0203 */
[----:B------:R-:W-:-:S07]  /*1e970*/  IMAD.MOV.U32 R13, RZ, RZ, R3 ;  /* 0x000000ffff0d7224 */ /* 0x000fce00078e0003 */
[----:B------:R-:W-:Y:S05]  /*1e980*/  WARPSYNC.COLLECTIVE R15, `(.L_x_1099) ;  /* 0x000000000f087348 */ /* 0x000fea0003c00000 */
[----:B------:R0:W1:Y:S02]  /*1e990*/  SHFL.UP P6, R14, R13, R12, R11 ;  /* 0x0400000c0d0e7389 */ /* 0x00006400000c000b */
[----:B01----:R-:W-:Y:S01]  /*1e9a0*/  ENDCOLLECTIVE ;  /* 0x000000000000791b */ /* 0x003fe20003800000 */
.L_x_1099:
[----:B------:R-:W-:Y:S01]  /*1e9b0*/  IMAD.MOV.U32 R12, RZ, RZ, 0x10 ;  /* 0x00000010ff0c7424 */ /* 0x000fe200078e00ff */
[----:B------:R-:W-:-:S05]  /*1e9c0*/  SEL R14, R14, RZ, P4 ;  /* 0x000000ff0e0e7207 */ /* 0x000fca0002000000 */
[----:B------:R-:W-:-:S04]  /*1e9d0*/  IMAD.IADD R5, R3, 0x1, R14 ;  /* 0x0000000103057824 */ /* 0x000fc800078e020e */
[----:B------:R-:W-:-:S07]  /*1e9e0*/  IMAD.MOV.U32 R13, RZ, RZ, R5 ;  /* 0x000000ffff0d7224 */ /* 0x000fce00078e0005 */
[----:B------:R-:W-:Y:S05]  /*1e9f0*/  WARPSYNC.COLLECTIVE R15, `(.L_x_1100) ;  /* 0x000000000f087348 */ /* 0x000fea0003c00000 */
[----:B------:R0:W1:Y:S02]  /*1ea00*/  SHFL.UP P6, R14, R13, R12, R11 ;  /* 0x0400000c0d0e7389 */ /* 0x00006400000c000b */
[----:B01----:R-:W-:Y:S01]  /*1ea10*/  ENDCOLLECTIVE ;  /* 0x000000000000791b */ /* 0x003fe20003800000 */
.L_x_1100:
        /* <DEDUP_REMOVED lines=8> */
.L_x_1101:
[----:B------:R-:W-:Y:S05]  /*1eaa0*/  BRA `(.L_x_1102) ;  /* 0xffffffa400dc7947 */ /* 0x000fea000383ffff */
.L_x_902:
[----:B------:R-:W-:Y:S01]  /*1eab0*/  BSSY B0, `(.L_x_1103) ;  /* 0x0000007000007945 */ /* 0x000fe20003800000 */
[----:B------:R-:W-:Y:S01]  /*1eac0*/  MOV R12, 0x1 ;  /* 0x00000001000c7802 */ /* 0x000fe20000000f00 */
[----:B------:R-:W-:Y:S02]  /*1ead0*/  IMAD.MOV.U32 R11, RZ, RZ, RZ ;  /* 0x000000ffff0b7224 */ /* 0x000fe400078e00ff */
[----:B------:R-:W-:-:S07]  /*1eae0*/  IMAD.MOV.U32 R15, RZ, RZ, -0x1 ;  /* 0xffffffffff0f7424 */ /* 0x000fce00078e00ff */
[----:B------:R-:W-:Y:S05]  /*1eaf0*/  WARPSYNC.COLLECTIVE R15, `(.L_x_1104) ;  /* 0x000000000f087348 */ /* 0x000fea0003c00000 */
[----:B------:R0:W1:Y:S02]  /*1eb00*/  SHFL.UP P6, R14, R13, R12, R11 ;  /* 0x0400000c0d0e7389 */ /* 0x00006400000c000b */
[----:B01----:R-:W-:Y:S01]  /*1eb10*/  ENDCOLLECTIVE ;  /* 0x000000000000791b */ /* 0x003fe20003800000 */
.L_x_1104:
[----:B------:R-:W-:Y:S05]  /*1eb20*/  BSYNC B0 ;  /* 0x0000000000007941 */ /* 0x000fea0003800000 */
.L_x_1103:
        /* <DEDUP_REMOVED lines=8> */
.L_x_1105:
[----:B------:R-:W-:Y:S01]  /*1ebb0*/  IMAD.MOV.U32 R12, RZ, RZ, 0x4 ;  /* 0x00000004ff0c7424 */ /* 0x000fe200078e00ff */
[----:B------:R-:W-:-:S05]  /*1ebc0*/  SEL R2, R14, RZ, P2 ;  /* 0x000000ff0e027207 */ /* 0x000fca0001000000 */
[----:B------:R-:W-:-:S04]  /*1ebd0*/  IMAD.IADD R2, R13, 0x1, R2 ;  /* 0x000000010d027824 */ /* 0x000fc800078e0202 */
[----:B------:R-:W-:-:S07]  /*1ebe0*/  IMAD.MOV.U32 R13, RZ, RZ, R2 ;  /* 0x000000ffff0d7224 */ /* 0x000fce00078e0002 */
[----:B------:R-:W-:Y:S05]  /*1ebf0*/  WARPSYNC.COLLECTIVE R15, `(.L_x_1106) ;  /* 0x000000000f087348 */ /* 0x000fea0003c00000 */
[----:B------:R0:W1:Y:S02]  /*1ec00*/  SHFL.UP P6, R14, R13, R12, R11 ;  /* 0x0400000c0d0e7389 */ /* 0x00006400000c000b */
[----:B01----:R-:W-:Y:S01]  /*1ec10*/  ENDCOLLECTIVE ;  /* 0x000000000000791b */ /* 0x003fe20003800000 */
.L_x_1106:
[----:B------:R-:W-:Y:S01]  /*1ec20*/  IMAD.MOV.U32 R12, RZ, RZ, 0x8 ;  /* 0x00000008ff0c7424 */ /* 0x000fe200078e00ff */
[----:B------:R-:W-:-:S05]  /*1ec30*/  SEL R3, R14, RZ, P3 ;  /* 0x000000ff0e037207 */ /* 0x000fca0001800000 */
[----:B------:R-:W-:-:S04]  /*1ec40*/  IMAD.IADD R3, R2, 0x1, R3 ;  /* 0x0000000102037824 */ /* 0x000fc800078e0203 */
[----:B------:R-:W-:-:S07]  /*1ec50*/  IMAD.MOV.U32 R13, RZ, RZ, R3 ;  /* 0x000000ffff0d7224 */ /* 0x000fce00078e0003 */
[----:B------:R-:W-:Y:S05]  /*1ec60*/  WARPSYNC.COLLECTIVE R15, `(.L_x_1107) ;  /* 0x000000000f087348 */ /* 0x000fea0003c00000 */
[----:B------:R0:W1:Y:S02]  /*1ec70*/  SHFL.UP P6, R14, R13, R12, R11 ;  /* 0x0400000c0d0e7389 */ /* 0x00006400000c000b */
[----:B01----:R-:W-:Y:S01]  /*1ec80*/  ENDCOLLECTIVE ;  /* 0x000000000000791b */ /* 0x003fe20003800000 */
.L_x_1107:
[----:B------:R-:W-:Y:S01]  /*1ec90*/  IMAD.MOV.U32 R12, RZ, RZ, 0x10 ;  /* 0x00000010ff0c7424 */ /* 0x000fe200078e00ff */
[----:B------:R-:W-:-:S04]  /*1eca0*/  SEL R14, R14, RZ, P4 ;  /* 0x000000ff0e0e7207 */ /* 0x000fc80002000000 */
[----:B------:R-:W-:-:S05]  /*1ecb0*/  IADD3 R5, R3, R14, RZ ;  /* 0x0000000e03057210 */ /* 0x000fca0007ffe0ff */
[----:B------:R-:W-:-:S07]  /*1ecc0*/  IMAD.MOV.U32 R13, RZ, RZ, R5 ;  /* 0x000000ffff0d7224 */ /* 0x000fce00078e0005 */
[----:B------:R-:W-:Y:S05]  /*1ecd0*/  WARPSYNC.COLLECTIVE R15, `(.L_x_1108) ;  /* 0x000000000f087348 */ /* 0x000fea0003c00000 */
[----:B------:R0:W1:Y:S02]  /*1ece0*/  SHFL.UP P6, R14, R13, R12, R11 ;  /* 0x0400000c0d0e7389 */ /* 0x00006400000c000b */
[----:B01----:R-:W-:Y:S01]  /*1ecf0*/  ENDCOLLECTIVE ;  /* 0x000000000000791b */ /* 0x003fe20003800000 */
.L_x_1108:
        /* <DEDUP_REMOVED lines=8> */
.L_x_1109:
[----:B------:R-:W-:Y:S05]  /*1ed80*/  BRA `(.L_x_1110) ;  /* 0xffffffa400c87947 */ /* 0x000fea000383ffff */
.L_x_904:
[----:B------:R-:W-:Y:S01]  /*1ed90*/  BSSY B0, `(.L_x_1111) ;  /* 0x0000006000007945 */ /* 0x000fe20003800000 */
[----:B------:R-:W-:Y:S01]  /*1eda0*/  PLOP3.LUT P6, PT, P6, PT, PT, 0x8, 0x0 ;  /* 0x000000000000781c */ /* 0x000fe200037ce170 */
[----:B------:R-:W-:-:S12]  /*1edb0*/  IMAD.MOV.U32 R15, RZ, RZ, -0x1 ;  /* 0xffffffffff0f7424 */ /* 0x000fd800078e00ff */
[----:B0-----:R-:W-:Y:S05]  /*1edc0*/  WARPSYNC.COLLECTIVE R15, `(.L_x_1112) ;  /* 0x000000000f087348 */ /* 0x001fea0003c00000 */
[----:B------:R-:W-:Y:S01]  /*1edd0*/  VOTE.ANY R14, PT, P6 ;  /* 0x00000000000e7806 */ /* 0x000fe200030e0100 */
[----:B0-----:R-:W-:Y:S06]  /*1ede0*/  ENDCOLLECTIVE ;  /* 0x000000000000791b */ /* 0x001fec0003800000 */
.L_x_1112:
[----:B------:R-:W-:Y:S05]  /*1edf0*/  BSYNC B0 ;  /* 0x0000000000007941 */ /* 0x000fea0003800000 */
.L_x_1111:
        /* <DEDUP_REMOVED lines=9> */
.L_x_1113:
[----:B------:R-:W-:Y:S01]  /*1ee90*/  IMAD.MOV.U32 R13, RZ, RZ, R4 ;  /* 0x000000ffff0d7224 */ /* 0x000fe200078e0004 */
[----:B------:R-:W-:-:S07]  /*1eea0*/  MOV R7, R14 ;  /* 0x0000000e00077202 */ /* 0x000fce0000000f00 */
[----:B------:R-:W-:Y:S05]  /*1eeb0*/  WARPSYNC.COLLECTIVE R15, `(.L_x_1114) ;  /* 0x000000000f087348 */ /* 0x000fea0003c00000 */
[----:B------:R0:W1:Y:S02]  /*1eec0*/  SHFL.IDX P6, R14, R13, R12, R11 ;  /* 0x0000000c0d0e7389 */ /* 0x00006400000c000b */
[----:B01----:R-:W-:Y:S01]  /*1eed0*/  ENDCOLLECTIVE ;  /* 0x000000000000791b */ /* 0x003fe20003800000 */
.L_x_1114:
[----:B------:R-:W-:Y:S01]  /*1eee0*/  IMAD.MOV.U32 R4, RZ, RZ, R14 ;  /* 0x000000ffff047224 */ /* 0x000fe200078e000e */
[----:B------:R-:W-:Y:S06]  /*1eef0*/  BRA `(.L_x_1115) ;  /* 0xffffffa400a87947 */ /* 0x000fec000383ffff */
.L_x_906:
[----:B------:R-:W-:Y:S01]  /*1ef00*/  BSSY B0, `(.L_x_1116) ;  /* 0x0000007000007945 */ /* 0x000fe20003800000 */
[----:B------:R-:W-:Y:S02]  /*1ef10*/  IMAD.MOV.U32 R13, RZ, RZ, R3 ;  /* 0x000000ffff0d7224 */ /* 0x000fe400078e0003 */
[----:B------:R-:W-:Y:S02]  /*1ef20*/  IMAD.MOV.U32 R11, RZ, RZ, 0x1f ;  /* 0x0000001fff0b7424 */ /* 0x000fe400078e00ff */
[----:B------:R-:W-:-:S07]  /*1ef30*/  IMAD.MOV.U32 R15, RZ, RZ, -0x1 ;  /* 0xffffffffff0f7424 */ /* 0x000fce00078e00ff */
[----:B0123--:R-:W-:Y:S05]  /*1ef40*/  WARPSYNC.COLLECTIVE R15, `(.L_x_1117) ;  /* 0x000000000f087348 */ /* 0x00ffea0003c00000 */
[----:B------:R4:W0:Y:S02]  /*1ef50*/  SHFL.IDX P6, R14, R13, R12, R11 ;  /* 0x0000000c0d0e7389 */ /* 0x00082400000c000b */
[----:B01234-:R-:W-:Y:S01]  /*1ef60*/  ENDCOLLECTIVE ;  /* 0x000000000000791b */ /* 0x01ffe20003800000 */
.L_x_1117:
[----:B------:R-:W-:Y:S05]  /*1ef70*/  BSYNC B0 ;  /* 0x0000000000007941 */ /* 0x000fea0003800000 */
.L_x_1116:
[----:B------:R-:W-:Y:S01]  /*1ef80*/  IMAD.MOV.U32 R16, RZ, RZ, R14 ;  /* 0x000000ffff107224 */ /* 0x000fe200078e000e */
[----:B------:R-:W-:Y:S06]  /*1ef90*/  BRA `(.L_x_905) ;  /* 0xffffffa400987947 */ /* 0x000fec000383ffff */
.L_x_910:
[----:B0-----:R0:W1:Y:S02]  /*1efa0*/  SYNCS.PHASECHK.TRANS64.TRYWAIT P0, [R5+URZ+0x22820], R0 ;  /* 0x02282000050075a7 */ /* 0x001064000800017f */
[----:B-1----:R-:W-:Y:S05]  /*1efb0*/  @!P0 NANOSLEEP.SYNCS 0x989680 ;  /* 0x009896800000895d */ /* 0x002fea0003900000 */
[----:B------:R-:W1:Y:S02]  /*1efc0*/  @!P0 SYNCS.PHASECHK.TRANS64 P0, [R5+URZ+0x22820], R0 ;  /* 0x02282000050085a7 */ /* 0x000e64000800007f */
[----:B-1----:R-:W-:Y:S05]  /*1efd0*/  @!P0 BRA `(.L_x_910) ;  /* 0xfffffffc00f08947 */ /* 0x002fea000383ffff */
[----:B------:R-:W-:Y:S05]  /*1efe0*/  BRA `(.L_x_1118) ;  /* 0xffffffa800f07947 */ /* 0x000fea000383ffff */
.L_x_911:
[----:B------:R-:W1:Y:S01]  /*1eff0*/  S2R R2, SR_TID.X ;  /* 0x0000000000027919 */ /* 0x000e620000002100 */
[----:B------:R-:W-:Y:S01]  /*1f000*/  BSSY B0, `(.L_x_1119) ;  /* 0x000000a000007945 */ /* 0x000fe20003800000 */
[----:B------:R-:W-:Y:S02]  /*1f010*/  IMAD.MOV.U32 R12, RZ, RZ, RZ ;  /* 0x000000ffff0c7224 */ /* 0x000fe400078e00ff */
[----:B------:R-:W-:Y:S02]  /*1f020*/  IMAD.MOV.U32 R11, RZ, RZ, 0x1f ;  /* 0x0000001fff0b7424 */ /* 0x000fe400078e00ff */
[----:B------:R-:W-:Y:S01]  /*1f030*/  IMAD.MOV.U32 R15, RZ, RZ, -0x1 ;  /* 0xffffffffff0f7424 */ /* 0x000fe200078e00ff */
[----:B-1----:R-:W-:-:S04]  /*1f040*/  SHF.R.U32.HI R2, RZ, 0x5, R2 ;  /* 0x00000005ff027819 */ /* 0x002fc80000011602 */
[----:B------:R-:W-:-:S05]  /*1f050*/  LOP3.LUT R2, R2, 0x3, RZ, 0xc0, !PT ;  /* 0x0000000302027812 */ /* 0x000fca00078ec0ff */
[----:B------:R-:W-:-:S07]  /*1f060*/  IMAD.MOV.U32 R13, RZ, RZ, R2 ;  /* 0x000000ffff0d7224 */ /* 0x000fce00078e0002 */
[----:B0--34-:R-:W-:Y:S05]  /*1f070*/  WARPSYNC.COLLECTIVE R15, `(.L_x_1120) ;  /* 0x000000000f087348 */ /* 0x019fea0003c00000 */
[----:B------:R1:W2:Y:S02]  /*1f080*/  SHFL.IDX P6, R14, R13, R12, R11 ;  /* 0x0000000c0d0e7389 */ /* 0x0002a400000c000b */
[----:B01234-:R-:W-:Y:S01]  /*1f090*/  ENDCOLLECTIVE ;  /* 0x000000000000791b */ /* 0x01ffe20003800000 */
.L_x_1120:
[----:B------:R-:W-:Y:S05]  /*1f0a0*/  BSYNC B0 ;  /* 0x0000000000007941 */ /* 0x000fea0003800000 */
.L_x_1119:
[----:B------:R-:W-:Y:S05]  /*1f0b0*/  BRA `(.L_x_1121) ;  /* 0xffffffa800d87947 */ /* 0x000fea000383ffff */
.L_x_912:
[----:B------:R-:W-:Y:S01]  /*1f0c0*/  BSSY B0, `(.L_x_1122) ;  /* 0x0000006000007945 */ /* 0x000fe20003800000 */
[----:B------:R-:W-:-:S07]  /*1f0d0*/  IMAD.MOV.U32 R15, RZ, RZ, -0x1 ;  /* 0xffffffffff0f7424 */ /* 0x000fce00078e00ff */
[----:B0--34-:R-:W-:Y:S05]  /*1f0e0*/  WARPSYNC.COLLECTIVE R15, `(.L_x_1123) ;  /* 0x000000000f0c7348 */ /* 0x019fea0003c00000 */
[----:B------:R-:W-:Y:S02]  /*1f0f0*/  ELECT P6, UR62, PT ;  /* 0x00000000003e782f */ /* 0x000fe400038c0000 */
[----:B------:R-:W-:Y:S01]  /*1f100*/  MOV R14, UR62 ;  /* 0x0000003e000e7c02 */ /* 0x000fe20008000f00 */
[----:B0--34-:R-:W-:Y:S10]  /*1f110*/  ENDCOLLECTIVE ;  /* 0x000000000000791b */ /* 0x019ff40003800000 */
.L_x_1123:
[----:B------:R-:W-:Y:S05]  /*1f120*/  BSYNC B0 ;  /* 0x0000000000007941 */ /* 0x000fea0003800000 */
.L_x_1122:
[----:B------:R-:W-:Y:S05]  /*1f130*/  BRA `(.L_x_1124) ;  /* 0xffffffa800cc7947 */ /* 0x000fea000383ffff */
.L_x_914:
[----:B0-----:R0:W1:Y:S02]  /*1f140*/  SYNCS.PHASECHK.TRANS64.TRYWAIT P1, [R3+URZ+0x22840], R2 ;  /* 0x02284002030075a7 */ /* 0x001064000802017f */
[----:B-1----:R-:W-:Y:S05]  /*1f150*/  @!P1 NANOSLEEP.SYNCS 0x989680 ;  /* 0x009896800000995d */ /* 0x002fea0003900000 */
[----:B------:R-:W1:Y:S02]  /*1f160*/  @!P1 SYNCS.PHASECHK.TRANS64 P1, [R3+URZ+0x22840], R2 ;  /* 0x02284002030095a7 */ /* 0x000e64000802007f */
[----:B-1----:R-:W-:Y:S05]  /*1f170*/  @!P1 BRA `(.L_x_914) ;  /* 0xfffffffc00f09947 */ /* 0x002fea000383ffff */
[----:B------:R-:W-:Y:S05]  /*1f180*/  BRA `(.L_x_1125) ;  /* 0xffffffa800e87947 */ /* 0x000fea000383ffff */
.L_x_916:
[----:B-1----:R1:W2:Y:S02]  /*1f190*/  SYNCS.PHASECHK.TRANS64.TRYWAIT P1, [R5+URZ+0x22840], R0 ;  /* 0x02284000050075a7 */ /* 0x0022a4000802017f */
[----:B--2---:R-:W-:Y:S05]  /*1f1a0*/  @!P1 NANOSLEEP.SYNCS 0x989680 ;  /* 0x009896800000995d */ /* 0x004fea0003900000 */
[----:B------:R-:W2:Y:S02]  /*1f1b0*/  @!P1 SYNCS.PHASECHK.TRANS64 P1, [R5+URZ+0x22840], R0 ;  /* 0x02284000050095a7 */ /* 0x000ea4000802007f */
[----:B--2---:R-:W-:Y:S05]  /*1f1c0*/  @!P1 BRA `(.L_x_916) ;  /* 0xfffffffc00f09947 */ /* 0x004fea000383ffff */
[----:B------:R-:W-:Y:S05]  /*1f1d0*/  BRA `(.L_x_1126) ;  /* 0xffffffa800f47947 */ /* 0x000fea000383ffff */
.L_x_918:
[----:B--2---:R2:W0:Y:S02]  /*1f1e0*/  SYNCS.PHASECHK.TRANS64.TRYWAIT P1, [R3+URZ+0x22860], R2 ;  /* 0x02286002030075a7 */ /* 0x004424000802017f */
[----:B0-----:R-:W-:Y:S05]  /*1f1f0*/  @!P1 NANOSLEEP.SYNCS 0x989680 ;  /* 0x009896800000995d */ /* 0x001fea0003900000 */
[----:B------:R-:W0:Y:S02]  /*1f200*/  @!P1 SYNCS.PHASECHK.TRANS64 P1, [R3+URZ+0x22860], R2 ;  /* 0x02286002030095a7 */ /* 0x000e24000802007f */
[----:B0-----:R-:W-:Y:S05]  /*1f210*/  @!P1 BRA `(.L_x_918) ;  /* 0xfffffffc00f09947 */ /* 0x001fea000383ffff */
[----:B------:R-:W-:Y:S05]  /*1f220*/  BRA `(.L_x_1127) ;  /* 0xffffffa800f07947 */ /* 0x000fea000383ffff */
.L_x_1128:
        /* <DEDUP_REMOVED lines=13> */
.L_x_6559:


//--------------------- .text._ZN7cutlass13device_kernelIN5flash11enable_sm90INS1_16FlashAttnFwdSm90INS1_25CollectiveMainloopFwdSm90ILi2EN4cute5tupleIJNS5_1CILi1EEES8_S8_EEENS6_IJNS7_ILi128EEENS7_ILi96EEENS7_ILi64EEEEEELi256ENS_6half_tEfNS_4arch4Sm90ELb0ELb0ELb0ELb1ELb1ELb0ELb1ELb1ELb0ELb1ELb1ELb0EEENS1_21CollectiveEpilogueFwdINS6_IJSA_NS7_ILi256EEESB_EEES9_SE_SG_Li256ELb1ELb1ELb1ELb0EEENS1_36VarlenDynamicPersistentTileSchedulerILi128ELi96ELi256ELi128ELb1ELb1ELb1ELb0ELb1ELb1EEEEEEEEEvNT_6ParamsE --------------------------
	.section	.text._ZN7cutlass13device_kernelIN5flash11enable_sm90INS1_16FlashAttnFwdSm90INS1_25CollectiveMainloopFwdSm90ILi2EN4cute5tupleIJNS5_1CILi1EEES8_S8_EEENS6_IJNS7_ILi128EEENS7_ILi96EEENS7_ILi64EEEEEELi256ENS_6half_tEfNS_4arch4Sm90ELb0ELb0ELb0ELb1ELb1ELb0ELb1ELb1ELb0ELb1ELb1ELb0EEENS1_21CollectiveEpilogueFwdINS6_IJSA_NS7_ILi256EEESB_EEES9_SE_SG_Li256ELb1ELb1ELb1ELb0EEENS1_36VarlenDynamicPersistentTileSchedulerILi128ELi96ELi256ELi128ELb1ELb1ELb1ELb0ELb1ELb1EEEEEEEEEvNT_6ParamsE,"ax",@progbits
	.align	128
.text._ZN7cutlass13device_kernelIN5flash11enable_sm90INS1_16FlashAttnFwdSm90INS1_25CollectiveMainloopFwdSm90ILi2EN4cute5tupleIJNS5_1CILi1EEES8_S8_EEENS6_IJNS7_ILi128EEENS7_ILi96EEENS7_ILi64EEEEEELi256ENS_6half_tEfNS_4arch4Sm90ELb0ELb0ELb0ELb1ELb1ELb0ELb1ELb1ELb0ELb1ELb1ELb0EEENS1_21CollectiveEpilogueFwdINS6_IJSA_NS7_ILi256EEESB_EEES9_SE_SG_Li256ELb1ELb1ELb1ELb0EEENS1_36VarlenDynamicPersistentTileSchedulerILi128ELi96ELi256ELi128ELb1ELb1ELb1ELb0ELb1ELb1EEEEEEEEEvNT_6ParamsE:
        .type           _ZN7cutlass13device_kernelIN5flash11enable_sm90INS1_16FlashAttnFwdSm90INS1_25CollectiveMainloopFwdSm90ILi2EN4cute5tupleIJNS5_1CILi1EEES8_S8_EEENS6_IJNS7_ILi128EEENS7_ILi96EEENS7_ILi64EEEEEELi256ENS_6half_tEfNS_4arch4Sm90ELb0ELb0ELb0ELb1ELb1ELb0ELb1ELb1ELb0ELb1ELb1ELb0EEENS1_21CollectiveEpilogueFwdINS6_IJSA_NS7_ILi256EEESB_EEES9_SE_SG_Li256ELb1ELb1ELb1ELb0EEENS1_36VarlenDynamicPersistentTileSchedulerILi128ELi96ELi256ELi128ELb1ELb1ELb1ELb0ELb1ELb1EEEEEEEEEvNT_6ParamsE,@function
        .size           _ZN7cutlass13device_kernelIN5flash11enable_sm90INS1_16FlashAttnFwdSm90INS1_25CollectiveMainloopFwdSm90ILi2EN4cute5tupleIJNS5_1CILi1EEES8_S8_EEENS6_IJNS7_ILi128EEENS7_ILi96EEENS7_ILi64EEEEEELi256ENS_6half_tEfNS_4arch4Sm90ELb0ELb0ELb0ELb1ELb1ELb0ELb1ELb1ELb0ELb1ELb1ELb0EEENS1_21CollectiveEpilogueFwdINS6_IJSA_NS7_ILi256EEESB_EEES9_SE_SG_Li256ELb1ELb1ELb1ELb0EEENS1_36VarlenDynamicPersistentTileSchedulerILi128ELi96ELi256ELi128ELb1ELb1ELb1ELb0ELb1ELb1EEEEEEEEEvNT_6ParamsE,(.L_x_6560 - _ZN7cutlass13device_kernelIN5flash11enable_sm90INS1_16FlashAttnFwdSm90INS1_25CollectiveMainloopFwdSm90ILi2EN4cute5tupleIJNS5_1CILi1EEES8_S8_EEENS6_IJNS7_ILi128EEENS7_ILi96EEENS7_ILi64EEEEEELi256ENS_6half_tEfNS_4arch4Sm90ELb0ELb0ELb0ELb1ELb1ELb0ELb1ELb1ELb0ELb1ELb1ELb0EEENS1_21CollectiveEpilogueFwdINS6_IJSA_NS7_ILi256EEESB_EEES9_SE_SG_Li256ELb1ELb1ELb1ELb0EEENS1_36VarlenDynamicPersistentTileSchedulerILi128ELi96ELi256ELi128ELb1ELb1ELb1ELb0ELb1ELb1EEEEEEEEEvNT_6ParamsE)
        .other          _ZN7cutlass13device_kernelIN5flash11enable_sm90INS1_16FlashAttnFwdSm90INS1_25CollectiveMainloopFwdSm90ILi2EN4cute5tupleIJNS5_1CILi1EEES8_S8_EEENS6_IJNS7_ILi128EEENS7_ILi96EEENS7_ILi64EEEEEELi256ENS_6half_tEfNS_4arch4Sm90ELb0ELb0ELb0ELb1ELb1ELb0ELb1ELb1ELb0ELb1ELb1ELb0EEENS1_21CollectiveEpilogueFwdINS6_IJSA_NS7_ILi256EEESB_EEES9_SE_SG_Li256ELb1ELb1ELb1ELb0EEENS1_36VarlenDynamicPersistentTileSchedulerILi128ELi96ELi256ELi128ELb1ELb1ELb1ELb0ELb1ELb1EEEEEEEEEvNT_6ParamsE,@"STO_CUDA_ENTRY STV_DEFAULT"
_ZN7cutlass13device_kernelIN5flash11enable_sm90INS1_16FlashAttnFwdSm90INS1_25CollectiveMainloopFwdSm90ILi2EN4cute5tupleIJNS5_1CILi1EEES8_S8_EEENS6_IJNS7_ILi128EEENS7_ILi96EEENS7_ILi64EEEEEELi256ENS_6half_tEfNS_4arch4Sm90ELb0ELb0ELb0ELb1ELb1ELb0ELb1ELb1ELb0ELb1ELb1ELb0EEENS1_21CollectiveEpilogueFwdINS6_IJSA_NS7_ILi256EEESB_EEES9_SE_SG_Li256ELb1ELb1ELb1ELb0EEENS1_36VarlenDynamicPersistentTileSchedulerILi128ELi96ELi256ELi128ELb1ELb1ELb1ELb0ELb1ELb1EEEEEEEEEvNT_6ParamsE:
        /* <DEDUP_REMOVED lines=47> */
.L_x_1129:
        /* <DEDUP_REMOVED lines=22> */
.L_x_1130:
        /* <DEDUP_REMOVED lines=18> */
.L_x_1131:
        /* <DEDUP_REMOVED lines=22> */
.L_x_1132:
        /* <DEDUP_REMOVED lines=23> */
.L_x_1133:
[----:B------:R-:W-:Y:S01]  /*0840*/  UISETP.NE.AND UP0, UPT, UR9, URZ, UPT ;  /* 0x0000003f0900728c */ /* 0x000fe2000bf05270 */
[----:B------:R-:W-:Y:S01]  /*0850*/  NOP ;  /* 0x0000000000007918 */ /* 0x000fe20000000000 */
[----:B0-----:R-:W-:Y:S01]  /*0860*/  UMOV UR4, 0x1 ;  /* 0x0000000100047882 */ /* 0x001fe20000000000 */
[----:B------:R-:W-:Y:S01]  /*0870*/  ULDC.64 UR36, c[0x0][0x208] ;  /* 0x0000820000247ab9 */ /* 0x000fe20000000a00 */
[----:B------:R-:W-:Y:S01]  /*0880*/  USEL UR4, UR4, 0x2, !UP0 ;  /* 0x0000000204047887 */ /* 0x000fe2000c000000 */
[----:B-1234-:R-:W-:Y:S01]  /*0890*/  BAR.SYNC.DEFER_BLOCKING 0x0 ;  /* 0x0000000000007b1d */ /* 0x01efe20000010000 */
[----:B------:R-:W-:-:S04]  /*08a0*/  PLOP3.LUT P0, PT, PT, PT, UP0, 0x80, 0x0 ;  /* 0x000000000000781c */ /* 0x000fc80003f0f008 */
[----:B------:R-:W-:-:S05]  /*08b0*/  IMAD.U32 R3, RZ, RZ, UR4 ;  /* 0x00000004ff037e24 */ /* 0x000fca000f8e00ff */
[----:B------:R0:W-:Y:S04]  /*08c0*/  STL [R1+0x3c], R3 ;  /* 0x00003c0301007387 */ /* 0x0001e80000100800 */
[----:B------:R-:W-:Y:S05]  /*08d0*/  @!P0 BRA `(.L_x_1134) ;  /* 0x000000ac00e48947 */ /* 0x000fea0003800000 */
.L_x_1135:
[----:B------:R-:W-:-:S08]  /*08e0*/  NOP ;  /* 0x0000000000007918 */ /* 0x000fd00000000000 */
[----:B------:R-:W1:Y:S02]  /*08f0*/  USETMAXREG.TRY_ALLOC.CTAPOOL UP0, 0xe8 ;  /* 0x000000e8000079c8 */ /* 0x000e640008000600 */
[----:B-1----:R-:W-:-:S13]  /*0900*/  PLOP3.LUT P0, PT, PT, PT, UP0, 0x80, 0x0 ;  /* 0x000000000000781c */ /* 0x002fda0003f0f008 */
[----:B------:R-:W-:Y:S05]  /*0910*/  @!P0 BRA `(.L_x_1135) ;  /* 0xfffffffc00f08947 */ /* 0x000fea000383ffff */
[----:B------:R-:W-:Y:S01]  /*0920*/  SHF.R.U32.HI R2, RZ, 0x7, R0 ;  /* 0x00000007ff027819 */ /* 0x000fe20000011600 */
[----:B------:R-:W1:Y:S08]  /*0930*/  S2UR UR5, SR_CgaCtaId ;  /* 0x00000000000579c3 */ /* 0x000e700000008800 */
[----:B------:R-:W-:Y:S06]  /*0940*/  BAR.ARV 0x8, 0x180 ;  /* 0x0206000000007b1d */ /* 0x000fec0000002000 */
[----:B------:R-:W-:Y:S01]  /*0950*/  ISETP.NE.AND P0, PT, R2, 0x1, PT ;  /* 0x000000010200780c */ /* 0x000fe20003f05270 */
[----:B------:R-:W-:-:S12]  /*0960*/  UMOV UR4, 0x400 ;  /* 0x0000040000047882 */ /* 0x000fd80000000000 */
[----:B------:R-:W-:Y:S06]  /*0970*/  @!P0 BAR.ARV 0x9, 0x100 ;  /* 0x0244000000008b1d */ /* 0x000fec0000002000 */
[----:B-1----:R-:W-:Y:S02]  /*0980*/  ULEA UR4, UR5, UR4, 0x18 ;  /* 0x0000000405047291 */ /* 0x002fe4000f8ec03f */
[----:B------:R-:W-:Y:S07]  /*0990*/  BAR.SYNC.DEFER_BLOCKING 0x5, 0x180 ;  /* 0x0146000000007b1d */ /* 0x000fee0000010000 */
[----:B------:R-:W1:Y:S01]  /*09a0*/  LDS.128 R12, [UR4+0x324d0] ;  /* 0x0324d004ff0c7984 */ /* 0x000e620008000c00 */
[----:B------:R-:W-:Y:S01]  /*09b0*/  ULDC UR4, c[0x0][0xd3c] ;  /* 0x00034f0000047ab9 */ /* 0x000fe20000000800 */
[----:B------:R-:W-:Y:S06]  /*09c0*/  BAR.ARV 0x4, 0x180 ;  /* 0x0106000000007b1d */ /* 0x000fec0000002000 */
[----:B-1----:R-:W-:-:S13]  /*09d0*/  ISETP.GE.AND P0, PT, R15, UR4, PT ;  /* 0x000000040f007c0c */ /* 0x002fda000bf06270 */
[----:B------:R-:W-:Y:S05]  /*09e0*/  @P0 EXIT ;  /* 0x000000000000094d */ /* 0x000fea0003800000 */
[----:B------:R-:W2:Y:S01]  /*09f0*/  LDL R2, [R1+0x3c] ;  /* 0x00003c0001027983 */ /* 0x000ea20000100800 */
[----:B------:R-:W-:Y:S01]  /*0a00*/  VIADD R0, R0, 0xffffff80 ;  /* 0xffffff8000007836 */ /* 0x000fe20000000000 */
[----:B------:R-:W-:Y:S01]  /*0a10*/  R2UR UR4, R13 ;  /* 0x000000000d0472ca */ /* 0x000fe200000e0000 */
[----:B------:R-:W-:Y:S01]  /*0a20*/  UMOV UR39, URZ ;  /* 0x0000003f00277c82 */ /* 0x000fe20008000000 */
[----:B------:R-:W-:Y:S01]  /*0a30*/  R2UR UR5, R15 ;  /* 0x000000000f0572ca */ /* 0x000fe200000e0000 */
[----:B------:R-:W-:Y:S01]  /*0a40*/  UMOV UR38, URZ ;  /* 0x0000003f00267c82 */ /* 0x000fe20008000000 */
[----:B0-----:R-:W-:-:S04]  /*0a50*/  SHF.R.S32.HI R3, RZ, 0x1f, R0 ;  /* 0x0000001fff037819 */ /* 0x001fc80000011400 */
[CC--:B------:R-:W-:Y:S02]  /*0a60*/  LEA.HI R4, R3.reuse, R0.reuse, RZ, 0x4 ;  /* 0x0000000003047211 */ /* 0x0c0fe400078f20ff */
[----:B------:R-:W-:-:S04]  /*0a70*/  LEA.HI R7, R3, R0, RZ, 0x2 ;  /* 0x0000000003077211 */ /* 0x000fc800078f10ff */
[----:B------:R-:W-:Y:S02]  /*0a80*/  LOP3.LUT R11, R7, 0xfffffffc, RZ, 0xc0, !PT ;  /* 0xfffffffc070b7812 */ /* 0x000fe400078ec0ff */
[----:B------:R-:W-:-:S03]  /*0a90*/  SHF.R.S32.HI R7, RZ, 0x4, R4 ;  /* 0x00000004ff077819 */ /* 0x000fc60000011404 */
[----:B------:R-:W-:Y:S01]  /*0aa0*/  IMAD.IADD R12, R0, 0x1, -R11 ;  /* 0x00000001000c7824 */ /* 0x000fe200078e0a0b */
[----:B--2---:R-:W-:Y:S02]  /*0ab0*/  R2UR UR6, R2 ;  /* 0x00000000020672ca */ /* 0x004fe400000e0000 */
[----:B------:R-:W-:-:S04]  /*0ac0*/  LEA.HI R2, R3, R0, RZ, 0x7 ;  /* 0x0000000003027211 */ /* 0x000fc800078f38ff */
[----:B------:R-:W-:-:S05]  /*0ad0*/  LOP3.LUT R5, R2, 0xffffff80, RZ, 0xc0, !PT ;  /* 0xffffff8002057812 */ /* 0x000fca00078ec0ff */
[----:B------:R-:W-:Y:S01]  /*0ae0*/  IMAD.IADD R16, R0, 0x1, -R5 ;  /* 0x0000000100107824 */ /* 0x000fe200078e0a05 */
[----:B------:R-:W-:Y:S01]  /*0af0*/  LEA.HI R5, R3, R0, RZ, 0x5 ;  /* 0x0000000003057211 */ /* 0x000fe200078f28ff */
[----:B------:R-:W-:Y:S01]  /*0b00*/  ULOP3.LUT UR6, UR6, 0x1, URZ, 0xfc, !UPT ;  /* 0x0000000106067892 */ /* 0x000fe2000f8efc3f */
[C---:B------:R-:W-:Y:S02]  /*0b10*/  LOP3.LUT R3, R4.reuse, 0x3fffff0, RZ, 0xc0, !PT ;  /* 0x03fffff004037812 */ /* 0x040fe400078ec0ff */
[----:B------:R-:W-:Y:S01]  /*0b20*/  SHF.R.S32.HI R8, RZ, 0x1f, R16 ;  /* 0x0000001fff087819 */ /* 0x000fe20000011410 */
[----:B------:R-:W-:Y:S01]  /*0b30*/  IMAD.SHL.U32 R6, R5, 0x20, RZ ;  /* 0x0000002005067824 */ /* 0x000fe200078e00ff */
[----:B------:R-:W-:Y:S01]  /*0b40*/  LEA.HI R4, R4, R7, RZ, 0x1 ;  /* 0x0000000704047211 */ /* 0x000fe200078f08ff */
[----:B------:R-:W-:Y:S01]  /*0b50*/  IMAD.IADD R5, R0, 0x1, -R3 ;  /* 0x0000000100057824 */ /* 0x000fe200078e0a03 */
[CC--:B------:R-:W-:Y:S01]  /*0b60*/  LEA.HI R9, R8.reuse, R16.reuse, RZ, 0x2 ;  /* 0x0000001008097211 */ /* 0x0c0fe200078f10ff */
[----:B------:R-:W-:Y:S01]  /*0b70*/  STL [R1+0x24], R16 ;  /* 0x0000241001007387 */ /* 0x000fe20000100800 */
[----:B------:R-:W-:-:S02]  /*0b80*/  LEA.HI R8, R8, R16, RZ, 0x5 ;  /* 0x0000001008087211 */ /* 0x000fc400078f28ff */
[--C-:B------:R-:W-:Y:S02]  /*0b90*/  SHF.R.S32.HI R10, RZ, 0x2, R9.reuse ;  /* 0x00000002ff0a7819 */ /* 0x100fe40000011409 */
[----:B------:R-:W-:Y:S02]  /*0ba0*/  SHF.R.S32.HI R3, RZ, 0x1f, R9 ;  /* 0x0000001fff037819 */ /* 0x000fe40000011409 */
[----:B------:R-:W-:Y:S02]  /*0bb0*/  LOP3.LUT R6, R6, 0xfffffc00, RZ, 0xc0, !PT ;  /* 0xfffffc0006067812 */ /* 0x000fe400078ec0ff */
[----:B------:R-:W-:Y:S02]  /*0bc0*/  LEA.HI R0, R3, R10, RZ, 0x3 ;  /* 0x0000000a03007211 */ /* 0x000fe400078f18ff */
[----:B------:R-:W-:Y:S01]  /*0bd0*/  SHF.R.S32.HI R3, RZ, 0x7, R2 ;  /* 0x00000007ff037819 */ /* 0x000fe20000011402 */
[----:B------:R-:W-:Y:S01]  /*0be0*/  IMAD R5, R5, 0x40, R6 ;  /* 0x0000004005057824 */ /* 0x000fe200078e0206 */
[----:B------:R-:W-:Y:S01]  /*0bf0*/  LOP3.LUT R11, R0, 0xfffffff8, RZ, 0xc0, !PT ;  /* 0xfffffff8000b7812 */ /* 0x000fe200078ec0ff */
[----:B------:R-:W-:Y:S01]  /*0c00*/  IMAD.MOV.U32 R6, RZ, RZ, R14 ;  /* 0x000000ffff067224 */ /* 0x000fe200078e000e */
[----:B------:R-:W-:-:S02]  /*0c10*/  LEA.HI R2, R2, R3, RZ, 0x1 ;  /* 0x0000000302027211 */ /* 0x000fc400078f08ff */
[----:B------:R-:W-:Y:S01]  /*0c20*/  LOP3.LUT R4, R4, 0x1ffffffe, RZ, 0xc0, !PT ;  /* 0x1ffffffe04047812 */ /* 0x000fe200078ec0ff */
[----:B------:R-:W-:Y:S01]  /*0c30*/  IMAD.IADD R11, R10, 0x1, -R11 ;  /* 0x000000010a0b7824 */ /* 0x000fe200078e0a0b */
[----:B------:R-:W-:Y:S02]  /*0c40*/  LOP3.LUT R2, R2, 0x3fffffe, RZ, 0xc0, !PT ;  /* 0x03fffffe02027812 */ /* 0x000fe400078ec0ff */
[----:B------:R-:W-:Y:S01]  /*0c50*/  SHF.R.S32.HI R8, RZ, 0x5, R8 ;  /* 0x00000005ff087819 */ /* 0x000fe20000011408 */
[----:B------:R-:W-:Y:S01]  /*0c60*/  IMAD.IADD R4, R7, 0x1, -R4 ;  /* 0x0000000107047824 */ /* 0x000fe200078e0a04 */
[----:B------:R-:W-:Y:S01]  /*0c70*/  LEA.HI R0, R12, R12, RZ, 0x1 ;  /* 0x0000000c0c007211 */ /* 0x000fe200078f08ff */
[----:B------:R-:W-:Y:S01]  /*0c80*/  IMAD.IADD R2, R3, 0x1, -R2 ;  /* 0x0000000103027824 */ /* 0x000fe200078e0a02 */
[----:B------:R-:W-:Y:S01]  /*0c90*/  LOP3.LUT R9, R9, 0x7ffffffc, RZ, 0xc0, !PT ;  /* 0x7ffffffc09097812 */ /* 0x000fe200078ec0ff */
[----:B------:R-:W-:Y:S01]  /*0ca0*/  IMAD R11, R8, 0x10, R11 ;  /* 0x00000010080b7824 */ /* 0x000fe200078e020b */
[----:B------:R-:W-:Y:S01]  /*0cb0*/  LOP3.LUT R3, R0, 0x1ffffffe, RZ, 0xc0, !PT ;  /* 0x1ffffffe00037812 */ /* 0x000fe200078ec0ff */
[----:B------:R-:W-:-:S02]  /*0cc0*/  IMAD R4, R4, 0x8, R5 ;  /* 0x0000000804047824 */ /* 0x000fc400078e0205 */
[----:B------:R-:W-:Y:S02]  /*0cd0*/  IMAD R0, R2, 0x40, R11 ;  /* 0x0000004002007824 */ /* 0x000fe400078e020b */
[----:B------:R-:W-:Y:S01]  /*0ce0*/  IMAD.IADD R3, R12, 0x1, -R3 ;  /* 0x000000010c037824 */ /* 0x000fe200078e0a03 */
[----:B------:R-:W-:Y:S01]  /*0cf0*/  STL [R1+0x34], R4 ;  /* 0x0000340401007387 */ /* 0x000fe20000100800 */
[----:B------:R-:W-:Y:S01]  /*0d00*/  IMAD.U32 R2, RZ, RZ, UR6 ;  /* 0x00000006ff027e24 */ /* 0x000fe2000f8e00ff */
[----:B------:R-:W-:Y:S01]  /*0d10*/  UMOV UR6, URZ ;  /* 0x0000003f00067c82 */ /* 0x000fe20008000000 */
[----:B------:R-:W-:Y:S01]  /*0d20*/  IMAD.IADD R9, R16, 0x1, -R9 ;  /* 0x0000000110097824 */ /* 0x000fe200078e0a09 */
[----:B------:R0:W-:Y:S03]  /*0d30*/  STL [R1+0x2c], R0 ;  /* 0x00002c0001007387 */ /* 0x0001e60000100800 */
[----:B------:R-:W-:Y:S01]  /*0d40*/  IMAD.SHL.U32 R23, R9, 0x2, RZ ;  /* 0x0000000209177824 */ /* 0x000fe200078e00ff */
[----:B------:R1:W-:Y:S03]  /*0d50*/  STL [R1+0x38], R2 ;  /* 0x0000380201007387 */ /* 0x0003e60000100800 */
[----:B------:R-:W-:-:S02]  /*0d60*/  VIADD R10, R23, 0x8 ;  /* 0x00000008170a7836 */ /* 0x000fc40000000000 */
[----:B------:R-:W-:Y:S02]  /*0d70*/  VIADD R9, R23, 0x10 ;  /* 0x0000001017097836 */ /* 0x000fe40000000000 */
        /* <DEDUP_REMOVED lines=10> */
[C---:B-1----:R-:W-:Y:S01]  /*0e20*/  VIADD R2, R23.reuse, 0x38 ;  /* 0x0000003817027836 */ /* 0x042fe20000000000 */
[----:B------:R-:W-:Y:S01]  /*0e30*/  SHF.R.S32.HI R7, RZ, 0x1f, R5 ;  /* 0x0000001fff077819 */ /* 0x000fe20000011405 */
[C---:B------:R-:W-:Y:S01]  /*0e40*/  VIADD R229, R23.reuse, 0x40 ;  /* 0x0000004017e57836 */ /* 0x040fe20000000000 */
[----:B------:R-:W-:Y:S01]  /*0e50*/  SHF.R.S32.HI R5, RZ, 0x1f, R4 ;  /* 0x0000001fff057819 */ /* 0x000fe20000011404 */
[C---:B------:R-:W-:Y:S01]  /*0e60*/  VIADD R228, R23.reuse, 0x48 ;  /* 0x0000004817e47836 */ /* 0x040fe20000000000 */
[----:B------:R-:W-:Y:S01]  /*0e70*/  SHF.R.S32.HI R4, RZ, 0x1f, R2 ;  /* 0x0000001fff047819 */ /* 0x000fe20000011402 */
[----:B0-----:R-:W-:Y:S01]  /*0e80*/  IMAD.U32 R0, RZ, RZ, UR6 ;  /* 0x00000006ff007e24 */ /* 0x001fe2000f8e00ff */
        /* <DEDUP_REMOVED lines=38> */
.L_x_1186:
[----:B------:R-:W-:Y:S01]  /*10f0*/  ULDC.64 UR6, c[0x0][0xd88] ;  /* 0x0003620000067ab9 */ /* 0x000fe20000000a00 */
[----:B01----:R-:W0:Y:S01]  /*1100*/  LDC.64 R4, c[0x0][0x418] ;  /* 0x00010600ff047b82 */ /* 0x003e220000000a00 */
[----:B------:R-:W-:-:S06]  /*1110*/  UIMAD.WIDE UR6, UR5, 0x4, UR6 ;  /* 0x00000004050678a5 */ /* 0x000fcc000f8e0206 */
[----:B------:R-:W-:Y:S01]  /*1120*/  IMAD.U32 R204, RZ, RZ, UR6 ;  /* 0x00000006ffcc7e24 */ /* 0x000fe2000f8e00ff */
[----:B------:R-:W1:Y:S01]  /*1130*/  LDC R0, c[0x0][0x424] ;  /* 0x00010900ff007b82 */ /* 0x000e620000000800 */
[----:B------:R-:W-:Y:S01]  /*1140*/  IMAD.U32 R205, RZ, RZ, UR7 ;  /* 0x00000007ffcd7e24 */ /* 0x000fe2000f8e00ff */
[----:B------:R-:W-:-:S04]  /*1150*/  ULDC.64 UR6, c[0x0][0xb20] ;  /* 0x0002c80000067ab9 */ /* 0x000fc80000000a00 */
[----:B--2---:R-:W2:Y:S01]  /*1160*/  LDG.E R204, desc[UR36][R204.64] ;  /* 0x00000024cccc7981 */ /* 0x004ea2000c1e1900 */
[----:B------:R-:W-:Y:S01]  /*1170*/  ISETP.NE.U32.AND P0, PT, RZ, UR6, PT ;  /* 0x00000006ff007c0c */ /* 0x000fe2000bf05070 */
[----:B---34-:R-:W3:Y:S01]  /*1180*/  LDC R9, c[0x0][0x2f0] ;  /* 0x0000bc00ff097b82 */ /* 0x018ee20000000800 */
[----:B------:R-:W-:Y:S02]  /*1190*/  IMAD.MOV.U32 R7, RZ, RZ, RZ ;  /* 0x000000ffff077224 */ /* 0x000fe400078e00ff */
[----:B------:R-:W-:Y:S02]  /*11a0*/  ISETP.NE.AND.EX P0, PT, RZ, UR7, PT, P0 ;  /* 0x00000007ff007c0c */ /* 0x000fe4000bf05300 */
[----:B--2---:R-:W-:-:S11]  /*11b0*/  SHF.R.S32.HI R8, RZ, 0x1f, R204 ;  /* 0x0000001fff087819 */ /* 0x004fd600000114cc */
[C---:B------:R-:W-:Y:S01]  /*11c0*/  @P0 LEA R2, P1, R204.reuse, UR6, 0x2 ;  /* 0x00000006cc020c11 */ /* 0x040fe2000f8210ff */
[----:B------:R2:W-:Y:S03]  /*11d0*/  STL [R1+0x18], R8 ;  /* 0x0000180801007387 */ /* 0x0005e60000100800 */
[----:B------:R-:W-:Y:S01]  /*11e0*/  @P0 LEA.HI.X R3, R204, UR7, R8, 0x2, P1 ;  /* 0x00000007cc030c11 */ /* 0x000fe200088f1408 */
[----:B------:R-:W-:Y:S02]  /*11f0*/  ULDC.64 UR6, c[0x0][0xb18] ;  /* 0x0002c60000067ab9 */ /* 0x000fe40000000a00 */
[----:B------:R-:W-:Y:S02]  /*1200*/  ISETP.NE.U32.AND P1, PT, RZ, UR6, PT ;  /* 0x00000006ff007c0c */ /* 0x000fe4000bf25070 */
[----:B------:R2:W5:Y:S01]  /*1210*/  @P0 LDG.E R7, desc[UR36][R2.64] ;  /* 0x0000002402070981 */ /* 0x000562000c1e1900 */
[----:B0-----:R-:W-:-:S02]  /*1220*/  ISETP.NE.U32.AND P0, PT, R4, RZ, PT ;  /* 0x000000ff0400720c */ /* 0x001fc40003f05070 */
[----:B------:R-:W-:Y:S02]  /*1230*/  ISETP.NE.AND.EX P1, PT, RZ, UR7, PT, P1 ;  /* 0x00000007ff007c0c */ /* 0x000fe4000bf25310 */
[----:B------:R-:W-:-:S04]  /*1240*/  ISETP.NE.AND.EX P0, PT, R5, RZ, PT, P0 ;  /* 0x000000ff0500720c */ /* 0x000fc80003f05300 */
[----:B-1----:R-:W-:-:S05]  /*1250*/  SEL R0, R0, 0x1, P0 ;  /* 0x0000000100007807 */ /* 0x002fca0000000000 */
[----:B---3--:R-:W-:Y:S02]  /*1260*/  IMAD R152, R0, R9, RZ ;  /* 0x0000000900987224 */ /* 0x008fe400078e02ff */
[----:B------:R-:W-:-:S04]  /*1270*/  @P1 LEA R4, P0, R204, UR6, 0x2 ;  /* 0x00000006cc041c11 */ /* 0x000fc8000f8010ff */
[----:B------:R-:W-:-:S05]  /*1280*/  @P1 LEA.HI.X R5, R204, UR7, R8, 0x2, P0 ;  /* 0x00000007cc051c11 */ /* 0x000fca00080f1408 */
[----:B------:R2:W5:Y:S01]  /*1290*/  @P1 LDG.E R152, desc[UR36][R4.64] ;  /* 0x0000002404981981 */ /* 0x000562000c1e1900 */
[----:B------:R-:W-:-:S05]  /*12a0*/  IMAD.U32 R0, RZ, RZ, UR4 ;  /* 0x00000004ff007e24 */ /* 0x000fca000f8e00ff */
[----:B------:R2:W-:Y:S01]  /*12b0*/  STL [R1+0x1c], R0 ;  /* 0x00001c0001007387 */ /* 0x0005e20000100800 */
[----:B------:R-:W-:Y:S05]  /*12c0*/  @P1 BRA `(.L_x_1136) ;  /* 0x0000000000241947 */ /* 0x000fea0003800000 */
[----:B------:R-:W-:Y:S02]  /*12d0*/  ULDC.64 UR4, c[0x0][0xb00] ;  /* 0x0002c00000047ab9 */ /* 0x000fe40000000a00 */
[----:B------:R-:W-:-:S04]  /*12e0*/  ISETP.NE.U32.AND P0, PT, RZ, UR4, PT ;  /* 0x00000004ff007c0c */ /* 0x000fc8000bf05070 */
[----:B------:R-:W-:-:S13]  /*12f0*/  ISETP.NE.AND.EX P0, PT, RZ, UR5, PT, P0 ;  /* 0x00000005ff007c0c */ /* 0x000fda000bf05300 */
[----:B------:R-:W-:Y:S05]  /*1300*/  @!P0 BRA `(.L_x_1136) ;  /* 0x0000000000148947 */ /* 0x000fea0003800000 */
[----:B--2---:R-:W0:Y:S02]  /*1310*/  LDC.64 R2, c[0x0][0xb00] ;  /* 0x0002c000ff027b82 */ /* 0x004e240000000a00 */
[----:B0-----:R-:W-:-:S05]  /*1320*/  IMAD.WIDE R2, R204, 0x4, R2 ;  /* 0x00000004cc027825 */ /* 0x001fca00078e0202 */
[----:B-----5:R-:W2:Y:S04]  /*1330*/  LDG.E R152, desc[UR36][R2.64] ;  /* 0x0000002402987981 */ /* 0x020ea8000c1e1900 */
[----:B------:R-:W2:Y:S02]  /*1340*/  LDG.E R5, desc[UR36][R2.64+0x4] ;  /* 0x0000042402057981 */ /* 0x000ea4000c1e1900 */
[----:B--2---:R-:W-:-:S07]  /*1350*/  IMAD.IADD R152, R5, 0x1, -R152 ;  /* 0x0000000105987824 */ /* 0x004fce00078e0a98 */
.L_x_1136:
[----:B-----5:R-:W-:Y:S01]  /*1360*/  IMAD.IADD R152, R152, 0x1, -R7 ;  /* 0x0000000198987824 */ /* 0x020fe200078e0a07 */
[----:B--2---:R-:W-:-:S03]  /*1370*/  LOP3.LUT R2, R6, 0xff000000, RZ, 0xc0, !PT ;  /* 0xff00000006027812 */ /* 0x004fc600078ec0ff */
[C---:B------:R-:W-:Y:S01]  /*1380*/  VIADD R0, R152.reuse, 0x5f ;  /* 0x0000005f98007836 */ /* 0x040fe20000000000 */
[----:B------:R-:W-:Y:S02]  /*1390*/  SHF.R.U32.HI R3, RZ, 0x8, R2 ;  /* 0x00000008ff037819 */ /* 0x000fe40000011602 */
[----:B------:R-:W-:Y:S01]  /*13a0*/  ISETP.GE.AND P0, PT, R152, 0x1, PT ;  /* 0x000000019800780c */ /* 0x000fe20003f06270 */
[----:B------:R-:W-:Y:S01]  /*13b0*/  IMAD.HI R4, R0, 0x2aaaaaab, RZ ;  /* 0x2aaaaaab00047827 */ /* 0x000fe200078e02ff */
[----:B------:R-:W-:-:S04]  /*13c0*/  LOP3.LUT R0, R6, 0xff0000, RZ, 0xc0, !PT ;  /* 0x00ff000006007812 */ /* 0x000fc800078ec0ff */
[----:B------:R-:W-:Y:S01]  /*13d0*/  LEA.HI R0, R0, R3, RZ, 0x10 ;  /* 0x0000000300007211 */ /* 0x000fe200078f80ff */
[----:B------:R-:W-:Y:S01]  /*13e0*/  IMAD.MOV.U32 R3, RZ, RZ, RZ ;  /* 0x000000ffff037224 */ /* 0x000fe200078e00ff */
[----:B------:R-:W-:Y:S02]  /*13f0*/  SHF.R.U32.HI R5, RZ, 0x1f, R4 ;  /* 0x0000001fff057819 */ /* 0x000fe40000011604 */
[----:B------:R-:W-:Y:S02]  /*1400*/  LOP3.LUT R11, R0, 0xff, RZ, 0xc0, !PT ;  /* 0x000000ff000b7812 */ /* 0x000fe400078ec0ff */
[----:B------:R-:W-:Y:S02]  /*1410*/  LEA.HI.SX32 R160, R4, R5, 0x1c ;  /* 0x0000000504a07211 */ /* 0x000fe400078fe2ff */
[----:B------:R-:W-:Y:S01]  /*1420*/  SHF.R.U32.HI R206, RZ, 0x10, R0 ;  /* 0x00000010ffce7819 */ /* 0x000fe20000011600 */
[----:B------:R0:W-:Y:S01]  /*1430*/  STL [R1+0x14], R11 ;  /* 0x0000140b01007387 */ /* 0x0001e20000100800 */
[----:B------:R-:W-:Y:S05]  /*1440*/  @!P0 BRA `(.L_x_1137) ;  /* 0x0000000000748947 */ /* 0x000fea0003800000 */
[----:B------:R-:W1:Y:S01]  /*1450*/  LDC R3, c[0x0][0xae8] ;  /* 0x0002ba00ff037b82 */ /* 0x000e620000000800 */
[----:B------:R-:W-:-:S04]  /*1460*/  ISETP.NE.AND P0, PT, R206, RZ, PT ;  /* 0x000000ffce00720c */ /* 0x000fc80003f05270 */
[----:B-1----:R-:W-:-:S04]  /*1470*/  SEL R9, R206, R3, P0 ;  /* 0x00000003ce097207 */ /* 0x002fc80000000000 */
[-C--:B------:R-:W-:Y:S02]  /*1480*/  IABS R5, R9.reuse ;  /* 0x0000000900057213 */ /* 0x080fe40000000000 */
[----:B------:R-:W-:Y:S02]  /*1490*/  IADD3 R0, R160, -0x1, R9 ;  /* 0xffffffffa0007810 */ /* 0x000fe40007ffe009 */
[----:B------:R-:W1:Y:S01]  /*14a0*/  I2F.RP R4, R5 ;  /* 0x0000000500047306 */ /* 0x000e620000209400 */
[----:B------:R-:W-:-:S05]  /*14b0*/  IABS R10, R9 ;  /* 0x00000009000a7213 */ /* 0x000fca0000000000 */
[----:B------:R-:W-:Y:S02]  /*14c0*/  IMAD.MOV R10, RZ, RZ, -R10 ;  /* 0x000000ffff0a7224 */ /* 0x000fe400078e0a0a */
[----:B-1----:R-:W1:Y:S02]  /*14d0*/  MUFU.RCP R4, R4 ;  /* 0x0000000400047308 */ /* 0x002e640000001000 */
[----:B-1----:R-:W-:Y:S01]  /*14e0*/  VIADD R2, R4, 0xffffffe ;  /* 0x0ffffffe04027836 */ /* 0x002fe20000000000 */
[----:B------:R-:W-:Y:S02]  /*14f0*/  IABS R4, R0 ;  /* 0x0000000000047213 */ /* 0x000fe40000000000 */
[----:B------:R-:W-:-:S03]  /*1500*/  LOP3.LUT R0, R0, R9, RZ, 0x3c, !PT ;  /* 0x0000000900007212 */ /* 0x000fc600078e3cff */
[----:B------:R1:W2:Y:S01]  /*1510*/  F2I.FTZ.U32.TRUNC.NTZ R3, R2 ;  /* 0x0000000200037305 */ /* 0x0002a2000021f000 */
[----:B------:R-:W-:Y:S01]  /*1520*/  ISETP.GE.AND P2, PT, R0, RZ, PT ;  /* 0x000000ff0000720c */ /* 0x000fe20003f46270 */
[----:B-1----:R-:W-:Y:S02]  /*1530*/  IMAD.MOV.U32 R2, RZ, RZ, RZ ;  /* 0x000000ffff027224 */ /* 0x002fe400078e00ff */
[----:B--2---:R-:W-:-:S04]  /*1540*/  IMAD.MOV R8, RZ, RZ, -R3 ;  /* 0x000000ffff087224 */ /* 0x004fc800078e0a03 */
[----:B------:R-:W-:-:S04]  /*1550*/  IMAD R7, R8, R5, RZ ;  /* 0x0000000508077224 */ /* 0x000fc800078e02ff */
[----:B------:R-:W-:-:S04]  /*1560*/  IMAD.HI.U32 R3, R3, R7, R2 ;  /* 0x0000000703037227 */ /* 0x000fc800078e0002 */
[----:B------:R-:W-:Y:S02]  /*1570*/  IMAD.MOV.U32 R2, RZ, RZ, R10 ;  /* 0x000000ffff027224 */ /* 0x000fe400078e000a */
        /* <DEDUP_REMOVED lines=10> */
.L_x_1137:
[-C--:B------:R-:W-:Y:S01]  /*1620*/  IMAD R22, R11, R3.reuse, RZ ;  /* 0x000000030b167224 */ /* 0x080fe200078e02ff */
[----:B------:R-:W-:Y:S01]  /*1630*/  LOP3.LUT R205, R6, 0xffff, RZ, 0xc0, !PT ;  /* 0x0000ffff06cd7812 */ /* 0x000fe200078ec0ff */
[----:B------:R-:W-:Y:S01]  /*1640*/  IMAD.MOV.U32 R0, RZ, RZ, RZ ;  /* 0x000000ffff007224 */ /* 0x000fe200078e00ff */
[----:B------:R-:W-:Y:S02]  /*1650*/  PLOP3.LUT P0, PT, PT, PT, PT, 0x80, 0x0 ;  /* 0x000000000000781c */ /* 0x000fe40003f0f070 */
[----:B------:R-:W-:Y:S02]  /*1660*/  CS2R R150, SRZ ;  /* 0x0000000000967805 */ /* 0x000fe4000001ff00 */
[----:B------:R-:W-:Y:S01]  /*1670*/  VIADDMNMX R160, R22, R3, R160, PT ;  /* 0x0000000316a07246 */ /* 0x000fe200038001a0 */
[----:B------:R-:W-:Y:S01]  /*1680*/  IMAD.MOV.U32 R3, RZ, RZ, RZ ;  /* 0x000000ffff037224 */ /* 0x000fe200078e00ff */
[----:B------:R-:W-:Y:S02]  /*1690*/  CS2R R148, SRZ ;  /* 0x0000000000947805 */ /* 0x000fe4000001ff00 */
[----:B------:R-:W-:-:S02]  /*16a0*/  CS2R R146, SRZ ;  /* 0x0000000000927805 */ /* 0x000fc4000001ff00 */
[----:B------:R-:W-:Y:S02]  /*16b0*/  ISETP.GT.AND P1, PT, R160, R22, PT ;  /* 0x00000016a000720c */ /* 0x000fe40003f24270 */
        /* <DEDUP_REMOVED lines=62> */
[----:B------:R-:W1:Y:S01]  /*1aa0*/  S2R R0, SR_TID.X ;  /* 0x0000000000007919 */ /* 0x000e620000002100 */
[----:B------:R-:W2:Y:S01]  /*1ab0*/  S2UR UR6, SR_CgaCtaId ;  /* 0x00000000000679c3 */ /* 0x000ea20000008800 */
[----:B------:R-:W-:Y:S02]  /*1ac0*/  UMOV UR5, 0x400 ;  /* 0x0000040000057882 */ /* 0x000fe40000000000 */
[----:B--2---:R-:W-:-:S04]  /*1ad0*/  ULEA UR5, UR6, UR5, 0x18 ;  /* 0x0000000506057291 */ /* 0x004fc8000f8ec03f */
[----:B------:R-:W-:Y:S01]  /*1ae0*/  UIADD3 UR5, UR5, 0x18400, URZ ;  /* 0x0001840005057890 */ /* 0x000fe2000fffe03f */
[----:B-1----:R-:W-:-:S03]  /*1af0*/  VIADD R0, R0, 0xffffff80 ;  /* 0xffffff8000007836 */ /* 0x002fc60000000000 */
[----:B------:R-:W-:Y:S02]  /*1b00*/  ULOP3.LUT UP0, URZ, UR5, 0x1bf, URZ, 0xc0, !UPT ;  /* 0x000001bf053f7892 */ /* 0x000fe4000f80c03f */
[----:B------:R-:W-:-:S04]  /*1b10*/  SHF.R.S32.HI R3, RZ, 0x1f, R0 ;  /* 0x0000001fff037819 */ /* 0x000fc80000011400 */
[----:B------:R-:W-:Y:S02]  /*1b20*/  PLOP3.LUT P0, PT, PT, PT, UP0, 0x80, 0x0 ;  /* 0x000000000000781c */ /* 0x000fe40003f0f008 */
[----:B------:R-:W-:-:S04]  /*1b30*/  LEA.HI R3, R3, R0, RZ, 0x7 ;  /* 0x0000000003037211 */ /* 0x000fc800078f38ff */
[----:B------:R-:W-:-:S06]  /*1b40*/  SHF.R.S32.HI R3, RZ, 0x7, R3 ;  /* 0x00000007ff037819 */ /* 0x000fcc0000011403 */
[----:B------:R-:W1:Y:S02]  /*1b50*/  SHFL.IDX PT, R3, R3, RZ, 0x1f ;  /* 0x00001fff03037589 */ /* 0x000e6400000e0000 */
[----:B-1----:R-:W-:-:S13]  /*1b60*/  R2UR UR40, R3 ;  /* 0x00000000032872ca */ /* 0x002fda00000e0000 */
        /* <DEDUP_REMOVED lines=11> */
[----:B------:R1:W2:Y:S01]  /*1c20*/  LDC.64 R2, c[0x4][R0] ;  /* 0x0100000000027b82 */ /* 0x0002a20000000a00 */
[----:B------:R-:W-:Y:S01]  /*1c30*/  IMAD.U32 R5, RZ, RZ, UR5 ;  /* 0x00000005ff057e24 */ /* 0x000fe2000f8e00ff */
[----:B------:R-:W-:Y:S01]  /*1c40*/  ULDC.64 UR4, c[0x4][0xa0] ;  /* 0x0100280000047ab9 */ /* 0x000fe20000000a00 */
[----:B------:R-:W-:Y:S02]  /*1c50*/  IMAD.U32 R10, RZ, RZ, UR6 ;  /* 0x00000006ff0a7e24 */ /* 0x000fe4000f8e00ff */
[----:B------:R-:W-:Y:S02]  /*1c60*/  IMAD.U32 R6, RZ, RZ, UR4 ;  /* 0x00000004ff067e24 */ /* 0x000fe4000f8e00ff */
[----:B------:R-:W-:-:S02]  /*1c70*/  IMAD.U32 R7, RZ, RZ, UR5 ;  /* 0x00000005ff077e24 */ /* 0x000fc4000f8e00ff */
[----:B0-----:R-:W-:Y:S02]  /*1c80*/  IMAD.U32 R11, RZ, RZ, UR7 ;  /* 0x00000007ff0b7e24 */ /* 0x001fe4000f8e00ff */
[----:B------:R-:W-:Y:S02]  /*1c90*/  IMAD.MOV.U32 R8, RZ, RZ, 0x70 ;  /* 0x00000070ff087424 */ /* 0x000fe400078e00ff */
[----:B------:R-:W-:Y:S02]  /*1ca0*/  IMAD.MOV.U32 R12, RZ, RZ, 0x1 ;  /* 0x00000001ff0c7424 */ /* 0x000fe400078e00ff */
[----:B-1----:R-:W-:-:S07]  /*1cb0*/  IMAD.MOV.U32 R13, RZ, RZ, RZ ;  /* 0x000000ffff0d7224 */ /* 0x002fce00078e00ff */
[----:B------:R-:W-:-:S07]  /*1cc0*/  LEPC R20, `(.L_x_1139) ;  /* 0x000000001014794e */ /* 0x000fce0000000000 */
[----:B--2---:R-:W-:Y:S05]  /*1cd0*/  CALL.ABS.NOINC R2 ;  /* 0x0000000002007343 */ /* 0x004fea0003c00000 */
.L_x_1139:
[----:B------:R-:W2:Y:S01]  /*1ce0*/  LDL R2, [R1+0x20] ;  /* 0x0000200001027983 */ /* 0x000ea20000100800 */
[----:B------:R-:W-:Y:S01]  /*1cf0*/  MOV R0, 0x400 ;  /* 0x0000040000007802 */ /* 0x000fe20000000f00 */
[----:B------:R-:W1:Y:S01]  /*1d00*/  S2R R3, SR_CgaCtaId ;  /* 0x0000000000037919 */ /* 0x000e620000008800 */
[----:B------:R-:W3:Y:S02]  /*1d10*/  S2R R16, SR_TID.X ;  /* 0x0000000000107919 */ /* 0x000ee40000002100 */
[----:B-1----:R-:W-:Y:S02]  /*1d20*/  LEA R3, R3, R0, 0x18 ;  /* 0x0000000003037211 */ /* 0x002fe400078ec0ff */
[----:B---3--:R-:W-:-:S05]  /*1d30*/  SHF.R.U32.HI R16, RZ, 0x7, R16 ;  /* 0x00000007ff107819 */ /* 0x008fca0000011610 */
[----:B------:R-:W-:Y:S01]  /*1d40*/  VIADD R72, R16, 0x8 ;  /* 0x0000000810487836 */ /* 0x000fe20000000000 */
[----:B--2---:R-:W-:-:S13]  /*1d50*/  R2UR UR5, R2 ;  /* 0x00000000020572ca */ /* 0x004fda00000e0000 */
[----:B------:R-:W-:-:S04]  /*1d60*/  ULEA.HI UR4, UR5, UR5, URZ, 0x1 ;  /* 0x0000000505047291 */ /* 0x000fc8000f8f083f */
[----:B------:R-:W-:-:S04]  /*1d70*/  ULOP3.LUT UR4, UR4, 0xfffffffe, URZ, 0xc0, !UPT ;  /* 0xfffffffe04047892 */ /* 0x000fc8000f8ec03f */
[----:B------:R-:W-:-:S06]  /*1d80*/  UIADD3 UR4, UR5, -UR4, URZ ;  /* 0x8000000405047290 */ /* 0x000fcc000fffe03f */
[----:B------:R-:W-:-:S05]  /*1d90*/  IMAD.U32 R2, RZ, RZ, UR4 ;  /* 0x00000004ff027e24 */ /* 0x000fca000f8e00ff */
[----:B------:R-:W-:-:S04]  /*1da0*/  SHF.L.U32 R0, R2, 0x1f, RZ ;  /* 0x0000001f02007819 */ /* 0x000fc800000006ff */
[----:B------:R-:W1:Y:S02]  /*1db0*/  SYNCS.PHASECHK.TRANS64.TRYWAIT P0, [R3+URZ+0x32400], R0 ;  /* 0x03240000030075a7 */ /* 0x000e64000800017f */
[----:B-1----:R-:W-:Y:S05]  /*1dc0*/  @!P0 BRA `(.L_x_1140) ;  /* 0x000000fc00dc8947 */ /* 0x002fea0003800000 */
.L_x_1275:
[----:B------:R-:W2:Y:S01]  /*1dd0*/  LDL R2, [R1+0x38] ;  /* 0x0000380001027983 */ /* 0x000ea20000100800 */
[----:B------:R-:W-:Y:S05]  /*1de0*/  WARPSYNC.ALL ;  /* 0x0000000000007948 */ /* 0x000fea0003800000 */
[----:B------:R3:W-:Y:S01]  /*1df0*/  BAR.SYNC.DEFER_BLOCKING R72, 0x100 ;  /* 0x000400480000751d */ /* 0x0007e20000010000 */
[----:B--2---:R-:W-:-:S13]  /*1e00*/  R2UR UR4, R2 ;  /* 0x00000000020472ca */ /* 0x004fda00000e0000 */
[----:B------:R-:W-:-:S05]  /*1e10*/  IMAD.U32 R2, RZ, RZ, UR4 ;  /* 0x00000004ff027e24 */ /* 0x000fca000f8e00ff */
[----:B------:R-:W-:-:S13]  /*1e20*/  ISETP.NE.AND P0, PT, R2, 0x3, PT ;  /* 0x000000030200780c */ /* 0x000fda0003f05270 */
[----:B---3--:R-:W-:Y:S05]  /*1e30*/  @!P0 BRA `(.L_x_1141) ;  /* 0x0000000000048947 */ /* 0x008fea0003800000 */
[----:B------:R-:W-:Y:S01]  /*1e40*/  BPT.TRAP 0x1 ;  /* 0x000000040000795c */ /* 0x000fe20000300000 */
.L_x_1141:
[----:B------:R-:W-:Y:S01]  /*1e50*/  R2UR UR6, R3 ;  /* 0x00000000030672ca */ /* 0x000fe200000e0000 */
[----:B------:R-:W-:-:S05]  /*1e60*/  IMAD.U32 R2, RZ, RZ, UR39 ;  /* 0x00000027ff027e24 */ /* 0x000fca000f8e00ff */
[----:B------:R-:W-:-:S07]  /*1e70*/  SHF.L.U32 R2, R2, 0x1f, RZ ;  /* 0x0000001f02027819 */ /* 0x000fce00000006ff */
[----:B------:R-:W-:-:S09]  /*1e80*/  ULEA UR6, UR38, UR6, 0x3 ;  /* 0x0000000626067291 */ /* 0x000fd2000f8e183f */
[----:B------:R2:W3:Y:S01]  /*1e90*/  SYNCS.PHASECHK.TRANS64.TRYWAIT P1, [UR6+0x32430], R2 ;  /* 0x03243002ff0075a7 */ /* 0x0004e20008020146 */
[----:B------:R-:W-:Y:S05]  /*1ea0*/  @!P0 BRA `(.L_x_1142) ;  /* 0x0000000000048947 */ /* 0x000fea0003800000 */
[----:B------:R-:W-:Y:S01]  /*1eb0*/  BPT.TRAP 0x1 ;  /* 0x000000040000795c */ /* 0x000fe20000300000 */
.L_x_1142:
[----:B---3--:R-:W-:Y:S05]  /*1ec0*/  @P1 BRA `(.L_x_1143) ;  /* 0x0000000000081947 */ /* 0x008fea0003800000 */
[----:B------:R-:W3:Y:S02]  /*1ed0*/  SYNCS.PHASECHK.TRANS64.TRYWAIT P1, [UR6+0x32430], R2 ;  /* 0x03243002ff0075a7 */ /* 0x000ee40008020146 */
[----:B---3--:R-:W-:Y:S05]  /*1ee0*/  @!P1 BRA `(.L_x_1144) ;  /* 0x000000fc00a89947 */ /* 0x008fea0003800000 */
.L_x_1143:
[----:B------:R-:W-:Y:S01]  /*1ef0*/  R2UR UR4, R3 ;  /* 0x00000000030472ca */ /* 0x000fe200000e0000 */
[----:B------:R-:W-:Y:S01]  /*1f00*/  ULOP3.LUT UR41, UR41, 0x10000, URZ, 0xfc, !UPT ;  /* 0x0001000029297892 */ /* 0x000fe2000f8efc3f */
[----:B------:R-:W-:Y:S01]  /*1f10*/  WARPGROUP.ARRIVE ;  /* 0x00000000000079c5 */ /* 0x000fe20000000000 */
[----:B------:R-:W-:Y:S01]  /*1f20*/  UMOV UR9, 0x40000040 ;  /* 0x4000004000097882 */ /* 0x000fe20000000000 */
[----:B------:R-:W-:Y:S01]  /*1f30*/  UMOV UR11, 0x40000040 ;  /* 0x40000040000b7882 */ /* 0x000fe20000000000 */
[----:B------:R-:W-:Y:S01]  /*1f40*/  UIADD3 UR5, UR41, 0x2, URZ ;  /* 0x0000000229057890 */ /* 0x000fe2000fffe03f */
[----:B------:R-:W-:Y:S02]  /*1f50*/  IMAD.U32 R19, RZ, RZ, UR9 ;  /* 0x00000009ff137e24 */ /* 0x000fe4000f8e00ff */
[----:B------:R-:W-:Y:S02]  /*1f60*/  UMOV UR8, UR41 ;  /* 0x0000002900087c82 */ /* 0x000fe40008000000 */
[----:B------:R-:W-:-:S03]  /*1f70*/  IMAD.U32 R18, RZ, RZ, UR8 ;  /* 0x00000008ff127e24 */ /* 0x000fc6000f8e00ff */
[----:B------:R-:W-:-:S04]  /*1f80*/  UIADD3 UR4, UR4, 0x1c400, URZ ;  /* 0x0001c40004047890 */ /* 0x000fc8000fffe03f */
[----:B------:R-:W-:-:S04]  /*1f90*/  USHF.R.U32.HI UR4, URZ, 0x4, UR4 ;  /* 0x000000043f047899 */ /* 0x000fc80008011604 */
[----:B------:R-:W-:-:S04]  /*1fa0*/  ULOP3.LUT UR4, UR4, 0x3fff, URZ, 0xc0, !UPT ;  /* 0x00003fff04047892 */ /* 0x000fc8000f8ec03f */
[----:B------:R-:W-:-:S04]  /*1fb0*/  ULOP3.LUT UR61, UR4, 0x10000, URZ, 0xfc, !UPT ;  /* 0x00010000043d7892 */ /* 0x000fc8000f8efc3f */
[----:B------:R-:W-:-:S04]  /*1fc0*/  UIMAD UR4, UR38, 0x300, UR61 ;  /* 0x00000300260478a4 */ /* 0x000fc8000f8e023d */
[----:B------:R-:W-:-:S03]  /*1fd0*/  UIADD3 UR7, UR4, 0x2, URZ ;  /* 0x0000000204077890 */ /* 0x000fc6000fffe03f */
[----:B------:R-:W-:Y:S02]  /*1fe0*/  UMOV UR10, UR4 ;  /* 0x00000004000a7c82 */ /* 0x000fe40008000000 */
[----:B------:R-:W-:Y:S01]  /*1ff0*/  HGMMA.64x96x16.F32 R24, gdesc[UR8], RZ, !UPT, gsb0 ;  /* 0x01600000081879f0 */ /* 0x000fe2000c0008ff */
[----:B------:R-:W-:Y:S01]  /*2000*/  UMOV UR8, UR5 ;  /* 0x0000000500087c82 */ /* 0x000fe20008000000 */
[----:B------:R-:W-:Y:S01]  /*2010*/  UMOV UR9, 0x40000040 ;  /* 0x4000004000097882 */ /* 0x000fe20000000000 */
[----:B------:R-:W-:Y:S01]  /*2020*/  UMOV UR10, UR7 ;  /* 0x00000007000a7c82 */ /* 0x000fe20008000000 */
[----:B------:R-:W-:Y:S01]  /*2030*/  UMOV UR11, 0x40000040 ;  /* 0x40000040000b7882 */ /* 0x000fe20000000000 */
[----:B------:R-:W-:Y:S01]  /*2040*/  UIADD3 UR5, UR41, 0x4, URZ ;  /* 0x0000000429057890 */ /* 0x000fe2000fffe03f */
[----:B------:R-:W-:Y:S01]  /*2050*/  IMAD.U32 R16, RZ, RZ, UR8 ;  /* 0x00000008ff107e24 */ /* 0x000fe2000f8e00ff */
[----:B------:R-:W-:Y:S01]  /*2060*/  UIADD3 UR7, UR4, 0x4, URZ ;  /* 0x0000000404077890 */ /* 0x000fe2000fffe03f */
[----:B------:R-:W-:Y:S01]  /*2070*/  IMAD.U32 R17, RZ, RZ, UR9 ;  /* 0x00000009ff117e24 */ /* 0x000fe2000f8e00ff */
[----:B------:R-:W-:Y:S01]  /*2080*/  UIADD3 UR4, UR4, 0x6, URZ ;  /* 0x0000000604047890 */ /* 0x000fe2000fffe03f */
[----:B------:R-:W-:-:S02]  /*2090*/  WARPGROUP.DEPBAR.LE gsb0, 0x0 ;  /* 0x00008000000079c5 */ /* 0x000fc40000010000 */
[----:B------:R-:W-:-:S06]  /*20a0*/  WARPGROUP.ARRIVE ;  /* 0x00000000000079c5 */ /* 0x000fcc0000000000 */
[----:B------:R-:W-:Y:S01]  /*20b0*/  HGMMA.64x96x16.F32 R24, gdesc[UR8], R24, gsb0 ;  /* 0x01600000081879f0 */ /* 0x000fe20008000818 */
[----:B------:R-:W-:Y:S01]  /*20c0*/  UMOV UR8, UR5 ;  /* 0x0000000500087c82 */ /* 0x000fe20008000000 */
[----:B------:R-:W-:Y:S01]  /*20d0*/  UMOV UR9, 0x40000040 ;  /* 0x4000004000097882 */ /* 0x000fe20000000000 */
[----:B------:R-:W-:Y:S01]  /*20e0*/  UMOV UR10, UR7 ;  /* 0x00000007000a7c82 */ /* 0x000fe20008000000 */
[----:B------:R-:W-:Y:S01]  /*20f0*/  UMOV UR11, 0x40000040 ;  /* 0x40000040000b7882 */ /* 0x000fe20000000000 */
[----:B------:R-:W-:Y:S01]  /*2100*/  UIADD3 UR5, UR41, 0x6, URZ ;  /* 0x0000000629057890 */ /* 0x000fe2000fffe03f */
[----:B------:R-:W-:Y:S02]  /*2110*/  IMAD.U32 R14, RZ, RZ, UR8 ;  /* 0x00000008ff0e7e24 */ /* 0x000fe4000f8e00ff */
[----:B------:R-:W-:Y:S01]  /*2120*/  IMAD.U32 R15, RZ, RZ, UR9 ;  /* 0x00000009ff0f7e24 */ /* 0x000fe2000f8e00ff */
[----:B------:R-:W-:Y:S02]  /*2130*/  WARPGROUP.DEPBAR.LE gsb0, 0x0 ;  /* 0x00008000000079c5 */ /* 0x000fe40000010000 */
[----:B------:R-:W-:-:S06]  /*2140*/  WARPGROUP.ARRIVE ;  /* 0x00000000000079c5 */ /* 0x000fcc0000000000 */
[----:B------:R-:W-:Y:S01]  /*2150*/  HGMMA.64x96x16.F32 R24, gdesc[UR8], R24, gsb0 ;  /* 0x01600000081879f0 */ /* 0x000fe20008000818 */
[----:B------:R-:W-:Y:S01]  /*2160*/  UMOV UR8, UR5 ;  /* 0x0000000500087c82 */ /* 0x000fe20008000000 */
[----:B------:R-:W-:Y:S01]  /*2170*/  UMOV UR9, 0x40000040 ;  /* 0x4000004000097882 */ /* 0x000fe20000000000 */
[----:B------:R-:W-:Y:S01]  /*2180*/  UMOV UR10, UR4 ;  /* 0x00000004000a7c82 */ /* 0x000fe20008000000 */
[----:B------:R-:W-:Y:S01]  /*2190*/  UMOV UR11, 0x40000040 ;  /* 0x40000040000b7882 */ /* 0x000fe20000000000 */
[----:B------:R-:W-:Y:S02]  /*21a0*/  IMAD.U32 R12, RZ, RZ, UR8 ;  /* 0x00000008ff0c7e24 */ /* 0x000fe4000f8e00ff */
[----:B------:R-:W-:Y:S01]  /*21b0*/  IMAD.U32 R13, RZ, RZ, UR9 ;  /* 0x00000009ff0d7e24 */ /* 0x000fe2000f8e00ff */
[----:B------:R-:W-:Y:S02]  /*21c0*/  WARPGROUP.DEPBAR.LE gsb0, 0x0 ;  /* 0x00008000000079c5 */ /* 0x000fe40000010000 */
[----:B------:R-:W-:-:S06]  /*21d0*/  WARPGROUP.ARRIVE ;  /* 0x00000000000079c5 */ /* 0x000fcc0000000000 */
[----:B------:R-:W-:Y:S03]  /*21e0*/  HGMMA.64x96x16.F32 R24, gdesc[UR8], R24, gsb0 ;  /* 0x01600000081879f0 */ /* 0x000fe60008000818 */
[----:B------:R-:W-:Y:S02]  /*21f0*/  WARPGROUP.DEPBAR.LE gsb0, 0x0 ;  /* 0x00008000000079c5 */ /* 0x000fe40000010000 */
[----:B------:R-:W4:Y:S02]  /*2200*/  SYNCS.PHASECHK.TRANS64.TRYWAIT P1, [R3+URZ+0x32410], R0 ;  /* 0x03241000030075a7 */ /* 0x000f24000802017f */
[----:B----4-:R-:W-:Y:S05]  /*2210*/  @!P1 BRA `(.L_x_1145) ;  /* 0x000000f800f49947 */ /* 0x010fea0003800000 */
.L_x_1276:
[----:B------:R-:W-:Y:S05]  /*2220*/  @!P0 BRA `(.L_x_1146) ;  /* 0x0000000000048947 */ /* 0x000fea0003800000 */
[----:B------:R-:W-:Y:S01]  /*2230*/  BPT.TRAP 0x1 ;  /* 0x000000040000795c */ /* 0x000fe20000300000 */
.L_x_1146:
[----:B------:R0:W0:Y:S01]  /*2240*/  SYNCS.PHASECHK.TRANS64.TRYWAIT P1, [UR6+0x32450], R2 ;  /* 0x03245002ff0075a7 */ /* 0x0000220008020146 */
[----:B------:R-:W-:Y:S05]  /*2250*/  @!P0 BRA `(.L_x_1147) ;  /* 0x0000000000048947 */ /* 0x000fea0003800000 */
[----:B------:R-:W-:Y:S01]  /*2260*/  BPT.TRAP 0x1 ;  /* 0x000000040000795c */ /* 0x000fe20000300000 */
.L_x_1147:
[----:B0-----:R-:W-:Y:S05]  /*2270*/  @P1 BRA `(.L_x_1148) ;  /* 0x0000000000081947 */ /* 0x001fea0003800000 */
[----:B------:R-:W0:Y:S02]  /*2280*/  SYNCS.PHASECHK.TRANS64.TRYWAIT P1, [UR6+0x32450], R2 ;  /* 0x03245002ff0075a7 */ /* 0x000e240008020146 */
[----:B0-----:R-:W-:Y:S05]  /*2290*/  @!P1 BRA `(.L_x_1149) ;  /* 0x000000f800e89947 */ /* 0x001fea0003800000 */
.L_x_1148:
[----:B------:R-:W-:Y:S01]  /*22a0*/  R2UR UR5, R3 ;  /* 0x00000000030572ca */ /* 0x000fe200000e0000 */
[----:B------:R-:W-:Y:S01]  /*22b0*/  WARPGROUP.ARRIVE ;  /* 0x00000000000079c5 */ /* 0x000fe20000000000 */
[----:B------:R-:W-:Y:S01]  /*22c0*/  UMOV UR11, 0x40000040 ;  /* 0x40000040000b7882 */ /* 0x000fe20000000000 */
[----:B------:R-:W-:Y:S01]  /*22d0*/  UMOV UR9, 0x40000040 ;  /* 0x4000004000097882 */ /* 0x000fe20000000000 */
[----:B------:R-:W-:Y:S01]  /*22e0*/  UMOV UR13, 0x40000040 ;  /* 0x40000040000d7882 */ /* 0x000fe20000000000 */
[----:B------:R-:W-:Y:S01]  /*22f0*/  IMAD.U32 R11, RZ, RZ, UR9 ;  /* 0x00000009ff0b7e24 */ /* 0x000fe2000f8e00ff */
[----:B------:R-:W-:Y:S01]  /*2300*/  UMOV UR15, 0x40000040 ;  /* 0x40000040000f7882 */ /* 0x000fe20000000000 */
[----:B------:R-:W-:Y:S01]  /*2310*/  IMAD.U32 R9, RZ, RZ, UR13 ;  /* 0x0000000dff097e24 */ /* 0x000fe2000f8e00ff */
[----:B------:R-:W-:Y:S01]  /*2320*/  UMOV UR57, 0x40000040 ;  /* 0x4000004000397882 */ /* 0x000fe20000000000 */
[----:B------:R-:W-:Y:S01]  /*2330*/  UMOV UR59, 0x40000040 ;  /* 0x40000040003b7882 */ /* 0x000fe20000000000 */
[----:B------:R-:W-:Y:S01]  /*2340*/  UMOV UR17, 0x40000040 ;  /* 0x4000004000117882 */ /* 0x000fe20000000000 */
[----:B------:R-:W-:Y:S01]  /*2350*/  UMOV UR19, 0x40000040 ;  /* 0x4000004000137882 */ /* 0x000fe20000000000 */
[----:B------:R-:W-:Y:S01]  /*2360*/  UMOV UR21, 0x40000040 ;  /* 0x4000004000157882 */ /* 0x000fe20000000000 */
[----:B------:R-:W-:Y:S01]  /*2370*/  UIADD3 UR4, UR5, 0x400, URZ ;  /* 0x0000040005047890 */ /* 0x000fe2000fffe03f */
[----:B-1--4-:R-:W1:Y:S01]  /*2380*/  S2R R0, SR_TID.X ;  /* 0x0000000000007919 */ /* 0x012e620000002100 */
[----:B------:R-:W-:-:S02]  /*2390*/  ULEA UR40, UR40, UR5, 0xd ;  /* 0x0000000528287291 */ /* 0x000fc4000f8e683f */
[----:B------:R-:W-:Y:S02]  /*23a0*/  USHF.R.U32.HI UR4, URZ, 0x4, UR4 ;  /* 0x000000043f047899 */ /* 0x000fe40008011604 */
[----:B------:R-:W-:Y:S02]  /*23b0*/  UIADD3 UR40, UR40, 0x22400, URZ ;  /* 0x0002240028287890 */ /* 0x000fe4000fffe03f */
[----:B------:R-:W-:Y:S02]  /*23c0*/  ULOP3.LUT UR7, UR4, 0x3fff, URZ, 0xc0, !UPT ;  /* 0x00003fff04077892 */ /* 0x000fe4000f8ec03f */
[----:B------:R-:W-:Y:S02]  /*23d0*/  USHF.R.U32.HI UR40, URZ, 0x4, UR40 ;  /* 0x000000043f287899 */ /* 0x000fe40008011628 */
[----:B------:R-:W-:Y:S02]  /*23e0*/  ULOP3.LUT UR60, UR7, 0x10000, URZ, 0xfc, !UPT ;  /* 0x00010000073c7892 */ /* 0x000fe4000f8efc3f */
[----:B------:R-:W-:-:S02]  /*23f0*/  ULOP3.LUT UR4, UR40, 0x3fff, URZ, 0xc0, !UPT ;  /* 0x00003fff28047892 */ /* 0x000fc4000f8ec03f */
[----:B------:R-:W-:Y:S02]  /*2400*/  UIMAD UR5, UR38, 0xc00, UR60 ;  /* 0x00000c00260578a4 */ /* 0x000fe4000f8e023c */
[----:B------:R-:W-:Y:S02]  /*2410*/  ULOP3.LUT UR4, UR4, 0x10000, URZ, 0xfc, !UPT ;  /* 0x0001000004047892 */ /* 0x000fe4000f8efc3f */
[----:B------:R-:W-:Y:S02]  /*2420*/  UIADD3 UR58, UR5, 0x302, URZ ;  /* 0x00000302053a7890 */ /* 0x000fe4000fffe03f */
[----:B------:R-:W-:Y:S01]  /*2430*/  UIADD3 UR56, UR4, 0x402, URZ ;  /* 0x0000040204387890 */ /* 0x000fe2000fffe03f */
[----:B------:R-:W-:Y:S02]  /*2440*/  UMOV UR10, UR5 ;  /* 0x00000005000a7c82 */ /* 0x000fe40008000000 */
[----:B------:R-:W-:Y:S01]  /*2450*/  UMOV UR8, UR4 ;  /* 0x0000000400087c82 */ /* 0x000fe20008000000 */
[----:B------:R-:W-:Y:S01]  /*2460*/  UIADD3 UR16, UR4, 0x800, URZ ;  /* 0x0000080004107890 */ /* 0x000fe2000fffe03f */
[----:B------:R-:W-:Y:S01]  /*2470*/  HGMMA.64x96x16.F32 R24, gdesc[UR8], R24, gsb0 ;  /* 0x01600000081879f0 */ /* 0x000fe20008000818 */
[----:B------:R-:W-:Y:S01]  /*2480*/  IMAD.U32 R10, RZ, RZ, UR8 ;  /* 0x00000008ff0a7e24 */ /* 0x000fe2000f8e00ff */
[----:B------:R-:W-:-:S02]  /*2490*/  UIADD3 UR8, UR4, 0x2, URZ ;  /* 0x0000000204087890 */ /* 0x000fc4000fffe03f */
[----:B------:R-:W-:Y:S02]  /*24a0*/  UIADD3 UR9, UR5, 0x2, URZ ;  /* 0x0000000205097890 */ /* 0x000fe4000fffe03f */
[----:B------:R-:W-:Y:S01]  /*24b0*/  UIADD3 UR10, UR5, 0x304, URZ ;  /* 0x00000304050a7890 */ /* 0x000fe2000fffe03f */
[----:B-1----:R-:W-:Y:S01]  /*24c0*/  SHF.R.U32.HI R0, RZ, 0x7, R0 ;  /* 0x00000007ff007819 */ /* 0x002fe20000011600 */
[----:B------:R-:W-:Y:S01]  /*24d0*/  UMOV UR11, 0x40000040 ;  /* 0x40000040000b7882 */ /* 0x000fe20000000000 */
[----:B------:R-:W-:Y:S01]  /*24e0*/  UMOV UR12, UR8 ;  /* 0x00000008000c7c82 */ /* 0x000fe20008000000 */
[----:B------:R-:W-:Y:S01]  /*24f0*/  UIADD3 UR8, UR4, 0x4, URZ ;  /* 0x0000000404087890 */ /* 0x000fe2000fffe03f */
[----:B------:R-:W-:Y:S01]  /*2500*/  IMAD.U32 R8, RZ, RZ, UR12 ;  /* 0x0000000cff087e24 */ /* 0x000fe2000f8e00ff */
[----:B------:R-:W-:Y:S01]  /*2510*/  UMOV UR14, UR9 ;  /* 0x00000009000e7c82 */ /* 0x000fe20008000000 */
[----:B------:R-:W-:Y:S01]  /*2520*/  UIADD3 UR9, UR5, 0x4, URZ ;  /* 0x0000000405097890 */ /* 0x000fe2000fffe03f */
[----:B------:R-:W-:Y:S01]  /*2530*/  IADD3 R0, -R0, 0xb, RZ ;  /* 0x0000000b00007810 */ /* 0x000fe20007ffe1ff */
[----:B------:R-:W-:-:S02]  /*2540*/  UIADD3 UR18, UR5, 0x600, URZ ;  /* 0x0000060005127890 */ /* 0x000fc4000fffe03f */
[----:B------:R-:W-:Y:S02]  /*2550*/  UIADD3 UR20, UR4, 0x802, URZ ;  /* 0x0000080204147890 */ /* 0x000fe4000fffe03f */
[----:B------:R-:W-:Y:S01]  /*2560*/  UIADD3 UR22, UR5, 0x602, URZ ;  /* 0x0000060205167890 */ /* 0x000fe2000fffe03f */
        /* <DEDUP_REMOVED lines=25> */
[----:B------:R-:W-:Y:S02]  /*2700*/  WARPGROUP.DEPBAR.LE gsb0, 0x0 ;  /* 0x00008000000079c5 */ /* 0x000fe40000010000 */
[----:B------:R-:W-:-:S06]  /*2710*/  WARPGROUP.ARRIVE ;  /* 0x00000000000079c5 */ /* 0x000fcc0000000000 */
[----:B------:R-:W-:Y:S01]  /*2720*/  HGMMA.64x96x16.F32 R24, gdesc[UR12], R24, gsb0 ;  /* 0x016000000c1879f0 */ /* 0x000fe20008000818 */
        /* <DEDUP_REMOVED lines=18> */
[----:B0--3--:R-:W-:Y:S01]  /*2850*/  IMAD.U32 R5, RZ, RZ, UR13 ;  /* 0x0000000dff057e24 */ /* 0x009fe2000f8e00ff */
        /* <DEDUP_REMOVED lines=8> */
[----:B--2---:R-:W-:Y:S01]  /*28e0*/  IMAD.U32 R2, RZ, RZ, UR12 ;  /* 0x0000000cff027e24 */ /* 0x004fe2000f8e00ff */
[----:B------:R-:W-:Y:S01]  /*28f0*/  UMOV UR9, 0x40000040 ;  /* 0x4000004000097882 */ /* 0x000fe20000000000 */
[----:B------:R-:W-:Y:S01]  /*2900*/  IMAD.U32 R3, RZ, RZ, UR13 ;  /* 0x0000000dff037e24 */ /* 0x000fe2000f8e00ff */
[----:B------:R-:W-:Y:S02]  /*2910*/  WARPGROUP.DEPBAR.LE gsb0, 0x0 ;  /* 0x00008000000079c5 */ /* 0x000fe40000010000 */
[----:B------:R-:W-:-:S06]  /*2920*/  WARPGROUP.ARRIVE ;  /* 0x00000000000079c5 */ /* 0x000fcc0000000000 */
[----:B------:R-:W-:Y:S01]  /*2930*/  HGMMA.64x96x16.F32 R24, gdesc[UR12], R24, gsb0 ;  /* 0x016000000c1879f0 */ /* 0x000fe20008000818 */
        /* <DEDUP_REMOVED lines=41> */
.L_x_1150:
[----:B------:R-:W-:Y:S01]  /*2bd0*/  IMAD R152, R160, -0x60, R152 ;  /* 0xffffffa0a0987824 */ /* 0x000fe200078e0298 */
[----:B------:R-:W-:Y:S01]  /*2be0*/  ULDC UR10, c[0x0][0xa80] ;  /* 0x0002a000000a7ab9 */ /* 0x000fe20000000800 */
[----:B------:R-:W1:Y:S01]  /*2bf0*/  S2UR UR5, SR_CgaCtaId ;  /* 0x00000000000579c3 */ /* 0x000e620000008800 */
[----:B------:R-:W-:Y:S02]  /*2c00*/  UIADD3 UR4, UR6, 0x32440, URZ ;  /* 0x0003244006047890 */ /* 0x000fe4000fffe03f */
[----:B------:R-:W-:Y:S01]  /*2c10*/  IADD3 R152, -R23, 0x60, R152 ;  /* 0x0000006017987810 */ /* 0x000fe20007ffe198 */
[----:B------:R-:W-:Y:S01]  /*2c20*/  ULOP3.LUT UR7, UR7, 0x3000000, URZ, 0xfc, !UPT ;  /* 0x0300000007077892 */ /* 0x000fe2000f8efc3f */
[----:B------:R-:W-:Y:S02]  /*2c30*/  UMOV UR15, 0x40000040 ;  /* 0x40000040000f7882 */ /* 0x000fe40000000000 */
[C---:B------:R-:W-:Y:S01]  /*2c40*/  ISETP.GT.AND P4, PT, R152.reuse, RZ, PT ;  /* 0x000000ff9800720c */ /* 0x040fe20003f84270 */
[----:B------:R-:W-:Y:S01]  /*2c50*/  UIMAD UR14, UR38, 0xc00, UR7 ;  /* 0x00000c00260e78a4 */ /* 0x000fe2000f8e0207 */
[----:B------:R-:W-:Y:S01]  /*2c60*/  ISETP.GT.AND P6, PT, R152, 0x1, PT ;  /* 0x000000019800780c */ /* 0x000fe20003fc4270 */
[----:B------:R-:W-:Y:S01]  /*2c70*/  UMOV UR19, 0x40000040 ;  /* 0x4000004000137882 */ /* 0x000fe20000000000 */
[----:B------:R-:W-:Y:S01]  /*2c80*/  FSEL R73, R26, -INF , P4 ;  /* 0xff8000001a497808 */ /* 0x000fe20002000000 */
[----:B------:R-:W-:Y:S01]  /*2c90*/  UIADD3 UR18, UR14, 0x80, URZ ;  /* 0x000000800e127890 */ /* 0x000fe2000fffe03f */
[----:B------:R-:W-:-:S02]  /*2ca0*/  ISETP.GT.AND P3, PT, R152, 0x8, PT ;  /* 0x000000089800780c */ /* 0x000fc40003f64270 */
[----:B------:R-:W-:Y:S02]  /*2cb0*/  FSEL R24, R24, -INF , P4 ;  /* 0xff80000018187808 */ /* 0x000fe40002000000 */
[----:B------:R-:W-:Y:S02]  /*2cc0*/  FSEL R26, R25, -INF , P6 ;  /* 0xff800000191a7808 */ /* 0x000fe40003000000 */
[----:B------:R-:W-:Y:S02]  /*2cd0*/  ISETP.GT.AND P2, PT, R152, 0x9, PT ;  /* 0x000000099800780c */ /* 0x000fe40003f44270 */
[----:B------:R-:W-:Y:S02]  /*2ce0*/  FSEL R28, R28, -INF , P3 ;  /* 0xff8000001c1c7808 */ /* 0x000fe40001800000 */
[----:B------:R-:W-:Y:S01]  /*2cf0*/  FMNMX.FTZ R21, R24, R26, !PT ;  /* 0x0000001a18157209 */ /* 0x000fe20007810000 */
[----:B-1----:R-:W-:Y:S01]  /*2d00*/  UPRMT UR4, UR5, 0x654, UR4 ;  /* 0x0000065405047896 */ /* 0x002fe20008000004 */
[----:B------:R-:W-:-:S02]  /*2d10*/  FSEL R25, R30, -INF , P3 ;  /* 0xff8000001e197808 */ /* 0x000fc40001800000 */
[----:B------:R-:W-:Y:S02]  /*2d20*/  ISETP.GT.AND P1, PT, R152, 0x10, PT ;  /* 0x000000109800780c */ /* 0x000fe40003f24270 */
[----:B------:R-:W-:Y:S02]  /*2d30*/  FSEL R30, R29, -INF , P2 ;  /* 0xff8000001d1e7808 */ /* 0x000fe40001000000 */
[----:B------:R-:W-:Y:S02]  /*2d40*/  FMNMX.FTZ R21, R28, R21, !PT ;  /* 0x000000151c157209 */ /* 0x000fe40007810000 */
[----:B------:R-:W-:Y:S01]  /*2d50*/  ISETP.GT.AND P5, PT, R152, 0x11, PT ;  /* 0x000000119800780c */ /* 0x000fe20003fa4270 */
[----:B------:R-:W-:Y:S01]  /*2d60*/  SYNCS.ARRIVE.TRANS64.RED.A1T0 RZ, [UR4], RZ ;  /* 0x000000ffffff79a7 */ /* 0x000fe20008100404 */
[----:B------:R-:W-:Y:S01]  /*2d70*/  FSEL R32, R32, -INF , P1 ;  /* 0xff80000020207808 */ /* 0x000fe20000800000 */
[----:B------:R-:W-:Y:S01]  /*2d80*/  UIADD3 UR4, UR14, 0x100, URZ ;  /* 0x000001000e047890 */ /* 0x000fe2000fffe03f */
[----:B------:R-:W-:-:S02]  /*2d90*/  FMNMX.FTZ R21, R30, R21, !PT ;  /* 0x000000151e157209 */ /* 0x000fc40007810000 */
[----:B------:R-:W-:Y:S02]  /*2da0*/  FSEL R29, R34, -INF , P1 ;  /* 0xff800000221d7808 */ /* 0x000fe40000800000 */
[----:B------:R-:W-:Y:S02]  /*2db0*/  ISETP.GT.AND P4, PT, R152, 0x18, PT ;  /* 0x000000189800780c */ /* 0x000fe40003f84270 */
[----:B------:R-:W-:Y:S02]  /*2dc0*/  FSEL R34, R33, -INF , P5 ;  /* 0xff80000021227808 */ /* 0x000fe40002800000 */
[----:B------:R-:W-:Y:S02]  /*2dd0*/  FMNMX.FTZ R21, R32, R21, !PT ;  /* 0x0000001520157209 */ /* 0x000fe40007810000 */
[----:B------:R-:W-:Y:S02]  /*2de0*/  ISETP.GT.AND P3, PT, R152, 0x19, PT ;  /* 0x000000199800780c */ /* 0x000fe40003f64270 */
[----:B------:R-:W-:-:S02]  /*2df0*/  FSEL R36, R36, -INF , P4 ;  /* 0xff80000024247808 */ /* 0x000fc40002000000 */
[----:B------:R-:W-:Y:S02]  /*2e00*/  FMNMX.FTZ R21, R34, R21, !PT ;  /* 0x0000001522157209 */ /* 0x000fe40007810000 */
[----:B------:R-:W-:Y:S02]  /*2e10*/  FSEL R31, R31, -INF , P2 ;  /* 0xff8000001f1f7808 */ /* 0x000fe40001000000 */
[----:B------:R-:W-:Y:S02]  /*2e20*/  FSEL R33, R38, -INF , P4 ;  /* 0xff80000026217808 */ /* 0x000fe40002000000 */
[----:B------:R-:W-:Y:S02]  /*2e30*/  ISETP.GT.AND P2, PT, R152, 0x20, PT ;  /* 0x000000209800780c */ /* 0x000fe40003f44270 */
[----:B------:R-:W-:Y:S02]  /*2e40*/  FSEL R38, R37, -INF , P3 ;  /* 0xff80000025267808 */ /* 0x000fe40001800000 */
[----:B------:R-:W-:-:S02]  /*2e50*/  FMNMX.FTZ R21, R36, R21, !PT ;  /* 0x0000001524157209 */ /* 0x000fc40007810000 */
[----:B------:R-:W-:Y:S02]  /*2e60*/  ISETP.GT.AND P1, PT, R152, 0x21, PT ;  /* 0x000000219800780c */ /* 0x000fe40003f24270 */
[----:B------:R-:W-:Y:S02]  /*2e70*/  FSEL R40, R40, -INF , P2 ;  /* 0xff80000028287808 */ /* 0x000fe40001000000 */
[----:B------:R-:W-:Y:S02]  /*2e80*/  FMNMX.FTZ R21, R38, R21, !PT ;  /* 0x0000001526157209 */ /* 0x000fe40007810000 */
[----:B------:R-:W-:Y:S02]  /*2e90*/  FSEL R35, R35, -INF , P5 ;  /* 0xff80000023237808 */ /* 0x000fe40002800000 */
[----:B------:R-:W-:Y:S02]  /*2ea0*/  FSEL R37, R42, -INF , P2 ;  /* 0xff8000002a257808 */ /* 0x000fe40001000000 */
[----:B------:R-:W-:-:S02]  /*2eb0*/  ISETP.GT.AND P5, PT, R152, 0x28, PT ;  /* 0x000000289800780c */ /* 0x000fc40003fa4270 */
[----:B------:R-:W-:Y:S02]  /*2ec0*/  FSEL R42, R41, -INF , P1 ;  /* 0xff800000292a7808 */ /* 0x000fe40000800000 */
[----:B------:R-:W-:Y:S01]  /*2ed0*/  FMNMX.FTZ R21, R40, R21, !PT ;  /* 0x0000001528157209 */ /* 0x000fe20007810000 */
[----:B------:R1:W-:Y:S01]  /*2ee0*/  BAR.SYNC.DEFER_BLOCKING R72, 0x100 ;  /* 0x000400480000751d */ /* 0x0003e20000010000 */
[----:B------:R-:W-:Y:S02]  /*2ef0*/  ISETP.GT.AND P4, PT, R152, 0x29, PT ;  /* 0x000000299800780c */ /* 0x000fe40003f84270 */
[----:B------:R-:W-:Y:S02]  /*2f00*/  FSEL R74, R44, -INF , P5 ;  /* 0xff8000002c4a7808 */ /* 0x000fe40002800000 */
[----:B------:R-:W-:Y:S02]  /*2f10*/  FMNMX.FTZ R41, R42, R21, !PT ;  /* 0x000000152a297209 */ /* 0x000fe40007810000 */
[----:B------:R-:W-:-:S02]  /*2f20*/  FSEL R39, R39, -INF , P3 ;  /* 0xff80000027277808 */ /* 0x000fc40001800000 */
[----:B------:R-:W-:Y:S02]  /*2f30*/  ISETP.GT.AND P3, PT, R152, 0x30, PT ;  /* 0x000000309800780c */ /* 0x000fe40003f64270 */
[----:B------:R-:W-:Y:S02]  /*2f40*/  FSEL R44, R45, -INF , P4 ;  /* 0xff8000002d2c7808 */ /* 0x000fe40002000000 */
[----:B------:R-:W-:Y:S02]  /*2f50*/  FMNMX.FTZ R41, R74, R41, !PT ;  /* 0x000000294a297209 */ /* 0x000fe40007810000 */
        /* <DEDUP_REMOVED lines=12> */
[----:B------:R-:W-:Y:S02]  /*3020*/  FSEL R159, R47, -INF , P4 ;  /* 0xff8000002f9f7808 */ /* 0x000fe40002000000 */
[----:B------:R-:W-:Y:S02]  /*3030*/  ISETP.GT.AND P4, PT, R152, 0x40, PT ;  /* 0x000000409800780c */ /* 0x000fe40003f84270 */
[----:B------:R-:W-:-:S02]  /*3040*/  FSEL R170, R53, -INF , P5 ;  /* 0xff80000035aa7808 */ /* 0x000fc40002800000 */
[----:B------:R-:W-:Y:S02]  /*3050*/  FMNMX.FTZ R41, R166, R41, !PT ;  /* 0x00000029a6297209 */ /* 0x000fe40007810000 */
[----:B------:R-:W-:Y:S02]  /*3060*/  FMNMX.FTZ R20, R73, R27, !PT ;  /* 0x0000001b49147209 */ /* 0x000fe40007810000 */
[----:B------:R-:W-:Y:S02]  /*3070*/  FSEL R162, R50, -INF , P3 ;  /* 0xff80000032a27808 */ /* 0x000fe40001800000 */
[----:B------:R-:W-:Y:S02]  /*3080*/  ISETP.GT.AND P3, PT, R152, 0x41, PT ;  /* 0x000000419800780c */ /* 0x000fe40003f64270 */
[----:B------:R-:W-:Y:S02]  /*3090*/  FSEL R165, R56, -INF , P4 ;  /* 0xff80000038a57808 */ /* 0x000fe40002000000 */
[----:B------:R-:W-:-:S02]  /*30a0*/  FMNMX.FTZ R46, R170, R41, !PT ;  /* 0x00000029aa2e7209 */ /* 0x000fc40007810000 */
[----:B------:R-:W-:Y:S02]  /*30b0*/  FMNMX.FTZ R20, R25, R20, !PT ;  /* 0x0000001419147209 */ /* 0x000fe40007810000 */
[----:B------:R-:W-:Y:S02]  /*30c0*/  FSEL R164, R51, -INF , P2 ;  /* 0xff80000033a47808 */ /* 0x000fe40001000000 */
[----:B------:R-:W-:Y:S02]  /*30d0*/  ISETP.GT.AND P2, PT, R152, 0x48, PT ;  /* 0x000000489800780c */ /* 0x000fe40003f44270 */
[----:B------:R-:W-:Y:S02]  /*30e0*/  FSEL R168, R57, -INF , P3 ;  /* 0xff80000039a87808 */ /* 0x000fe40001800000 */
[----:B------:R-:W-:Y:S02]  /*30f0*/  FMNMX.FTZ R41, R165, R46, !PT ;  /* 0x0000002ea5297209 */ /* 0x000fe40007810000 */
[----:B------:R-:W-:-:S02]  /*3100*/  FMNMX.FTZ R20, R31, R20, !PT ;  /* 0x000000141f147209 */ /* 0x000fc40007810000 */
[----:B------:R-:W-:Y:S02]  /*3110*/  ISETP.GT.AND P6, PT, R152, 0x49, PT ;  /* 0x000000499800780c */ /* 0x000fe40003fc4270 */
[----:B------:R-:W-:Y:S02]  /*3120*/  FSEL R169, R60, -INF , P2 ;  /* 0xff8000003ca97808 */ /* 0x000fe40001000000 */
[----:B------:R-:W-:Y:S02]  /*3130*/  FMNMX.FTZ R46, R168, R41, !PT ;  /* 0x00000029a82e7209 */ /* 0x000fe40007810000 */
[----:B------:R-:W-:Y:S02]  /*3140*/  FMNMX.FTZ R20, R29, R20, !PT ;  /* 0x000000141d147209 */ /* 0x000fe40007810000 */
[----:B------:R-:W-:Y:S02]  /*3150*/  FSEL R167, R54, -INF , P1 ;  /* 0xff80000036a77808 */ /* 0x000fe40000800000 */
[----:B------:R-:W-:-:S02]  /*3160*/  ISETP.GT.AND P1, PT, R152, 0x50, PT ;  /* 0x000000509800780c */ /* 0x000fc40003f24270 */
[----:B------:R-:W-:Y:S02]  /*3170*/  FSEL R172, R61, -INF , P6 ;  /* 0xff8000003dac7808 */ /* 0x000fe40003000000 */
[----:B------:R-:W-:Y:S02]  /*3180*/  FMNMX.FTZ R41, R169, R46, !PT ;  /* 0x0000002ea9297209 */ /* 0x000fe40007810000 */
[----:B------:R-:W-:Y:S02]  /*3190*/  FMNMX.FTZ R20, R35, R20, !PT ;  /* 0x0000001423147209 */ /* 0x000fe40007810000 */
        /* <DEDUP_REMOVED lines=15> */
[----:B------:R-:W-:Y:S02]  /*3290*/  FSEL R178, R69, -INF , P3 ;  /* 0xff80000045b27808 */ /* 0x000fe40001800000 */
[----:B------:R-:W-:Y:S02]  /*32a0*/  FMNMX.FTZ R41, R177, R46, !PT ;  /* 0x0000002eb1297209 */ /* 0x000fe40007810000 */
[----:B------:R-:W-:Y:S02]  /*32b0*/  FMNMX.FTZ R20, R43, R20, !PT ;  /* 0x000000142b147209 */ /* 0x000fe40007810000 */
[----:B------:R-:W-:Y:S02]  /*32c0*/  FMNMX.FTZ R45, R178, R41, !PT ;  /* 0x00000029b22d7209 */ /* 0x000fe40007810000 */
[----:B------:R-:W-:Y:S02]  /*32d0*/  FMNMX.FTZ R20, R21, R20, !PT ;  /* 0x0000001415147209 */ /* 0x000fe40007810000 */
[----:B------:R-:W-:Y:S01]  /*32e0*/  FSEL R179, R62, -INF , P2 ;  /* 0xff8000003eb37808 */ /* 0x000fe20001000000 */
[----:B------:R-:W2:Y:S01]  /*32f0*/  SHFL.BFLY PT, R46, R45, 0x2, 0x1f ;  /* 0x0c401f002d2e7f89 */ /* 0x000ea200000e0000 */
        /* <DEDUP_REMOVED lines=11> */
[----:B--2---:R-:W-:Y:S02]  /*33b0*/  FMNMX.FTZ R46, R45, R46, !PT ;  /* 0x0000002e2d2e7209 */ /* 0x004fe40007810000 */
[----:B------:R-:W-:-:S03]  /*33c0*/  FMNMX.FTZ R20, R175, R20, !PT ;  /* 0x00000014af147209 */ /* 0x000fc60007810000 */
[----:B------:R-:W2:Y:S01]  /*33d0*/  SHFL.BFLY PT, R45, R46, 0x1, 0x1f ;  /* 0x0c201f002e2d7f89 */ /* 0x000ea200000e0000 */
[----:B------:R-:W-:-:S04]  /*33e0*/  FMNMX.FTZ R41, R179, R20, !PT ;  /* 0x00000014b3297209 */ /* 0x000fc80007810000 */
[----:B------:R-:W-:-:S04]  /*33f0*/  FMNMX.FTZ R20, R180, R41, !PT ;  /* 0x00000029b4147209 */ /* 0x000fc80007810000 */
[----:B------:R-:W-:-:S04]  /*3400*/  FMNMX.FTZ R41, R181, R20, !PT ;  /* 0x00000014b5297209 */ /* 0x000fc80007810000 */
[----:B------:R-:W-:-:S04]  /*3410*/  FMNMX.FTZ R20, R182, R41, !PT ;  /* 0x00000029b6147209 */ /* 0x000fc80007810000 */
[----:B------:R-:W-:-:S04]  /*3420*/  FMNMX.FTZ R41, R183, R20, !PT ;  /* 0x00000014b7297209 */ /* 0x000fc80007810000 */
[----:B------:R-:W-:Y:S02]  /*3430*/  FMNMX.FTZ R41, R184, R41, !PT ;  /* 0x00000029b8297209 */ /* 0x000fe40007810000 */
[----:B--2---:R-:W-:-:S03]  /*3440*/  FMNMX.FTZ R20, R46, R45, !PT ;  /* 0x0000002d2e147209 */ /* 0x004fc60007810000 */
[----:B------:R-:W2:Y:S01]  /*3450*/  SHFL.BFLY PT, R46, R41, 0x2, 0x1f ;  /* 0x0c401f00292e7f89 */ /* 0x000ea200000e0000 */
[C---:B------:R-:W-:Y:S01]  /*3460*/  FSETP.NEU.FTZ.AND P1, PT, R20.reuse, -INF , PT ;  /* 0xff8000001400780b */ /* 0x040fe20003f3d000 */
[----:B------:R-:W-:-:S05]  /*3470*/  FMUL.FTZ R185, R20, UR10 ;  /* 0x0000000a14b97c20 */ /* 0x000fca0008410000 */
[----:B------:R-:W-:-:S05]  /*3480*/  FSEL R185, R185, RZ, P1 ;  /* 0x000000ffb9b97208 */ /* 0x000fca0000800000 */
        /* <DEDUP_REMOVED lines=11> */
[----:B--2---:R-:W-:Y:S01]  /*3540*/  FMNMX.FTZ R46, R41, R46, !PT ;  /* 0x0000002e292e7209 */ /* 0x004fe20007810000 */
[--C-:B------:R-:W-:Y:S01]  /*3550*/  FFMA.FTZ R74, R74, UR10, -R185.reuse ;  /* 0x0000000a4a4a7c23 */ /* 0x100fe200080108b9 */
[----:B------:R-:W2:Y:S01]  /*3560*/  MUFU.EX2 R24, R24 ;  /* 0x0000001800187308 */ /* 0x000ea20000000800 */
[--C-:B------:R-:W-:Y:S01]  /*3570*/  FFMA.FTZ R44, R44, UR10, -R185.reuse ;  /* 0x0000000a2c2c7c23 */ /* 0x100fe200080108b9 */
[--C-:B------:R-:W-:Y:S01]  /*3580*/  FFMA.FTZ R176, R176, UR10, -R185.reuse ;  /* 0x0000000ab0b07c23 */ /* 0x100fe200080108b9 */
[----:B------:R-:W3:Y:S01]  /*3590*/  SHFL.BFLY PT, R197, R46, 0x1, 0x1f ;  /* 0x0c201f002ec57f89 */ /* 0x000ee200000e0000 */
[--C-:B------:R-:W-:Y:S01]  /*35a0*/  FFMA.FTZ R177, R177, UR10, -R185.reuse ;  /* 0x0000000ab1b17c23 */ /* 0x100fe200080108b9 */
[--C-:B------:R-:W-:Y:S01]  /*35b0*/  FFMA.FTZ R178, R178, UR10, -R185.reuse ;  /* 0x0000000ab2b27c23 */ /* 0x100fe200080108b9 */
[----:B------:R-:W-:-:S02]  /*35c0*/  FFMA.FTZ R174, R174, UR10, -R185 ;  /* 0x0000000aaeae7c23 */ /* 0x000fc400080108b9 */
[----:B------:R-:W-:Y:S08]  /*35d0*/  MUFU.EX2 R28, R28 ;  /* 0x0000001c001c7308 */ /* 0x000ff00000000800 */
[----:B------:R-:W4:Y:S01]  /*35e0*/  MUFU.EX2 R41, R30 ;  /* 0x0000001e00297308 */ /* 0x000f220000000800 */
[----:B--2---:R-:W-:-:S07]  /*35f0*/  F2FP.F16.F32.PACK_AB R200, R45, R24 ;  /* 0x000000182dc8723e */ /* 0x004fce00000000ff */
[----:B------:R-:W-:Y:S01]  /*3600*/  MUFU.EX2 R32, R32 ;  /* 0x0000002000207308 */ /* 0x000fe20000000800 */
[----:B---3--:R-:W-:-:S04]  /*3610*/  FMNMX.FTZ R197, R46, R197, !PT ;  /* 0x000000c52ec57209 */ /* 0x008fc80007810000 */
[C---:B------:R-:W-:Y:S01]  /*3620*/  FSETP.NEU.FTZ.AND P1, PT, R197.reuse, -INF , PT ;  /* 0xff800000c500780b */ /* 0x040fe20003f3d000 */
[----:B------:R-:W-:Y:S02]  /*3630*/  FMUL.FTZ R186, R197, UR10 ;  /* 0x0000000ac5ba7c20 */ /* 0x000fe40008410000 */
[----:B------:R-:W2:Y:S01]  /*3640*/  MUFU.EX2 R47, R34 ;  /* 0x00000022002f7308 */ /* 0x000ea20000000800 */
        /* <DEDUP_REMOVED lines=14> */
[----:B--2---:R-:W-:Y:S01]  /*3730*/  F2FP.F16.F32.PACK_AB R152, R47, R32 ;  /* 0x000000202f98723e */ /* 0x004fe200000000ff */
[--C-:B------:R-:W-:Y:S01]  /*3740*/  FFMA.FTZ R21, R21, UR10, -R186.reuse ;  /* 0x0000000a15157c23 */ /* 0x100fe200080108ba */
[--C-:B------:R-:W-:Y:S01]  /*3750*/  FFMA.FTZ R179, R179, UR10, -R186.reuse ;  /* 0x0000000ab3b37c23 */ /* 0x100fe200080108ba */
[--C-:B------:R-:W-:Y:S01]  /*3760*/  FFMA.FTZ R181, R181, UR10, -R186.reuse ;  /* 0x0000000ab5b57c23 */ /* 0x100fe200080108ba */
[----:B------:R2:W3:Y:S01]  /*3770*/  MUFU.EX2 R26, R27 ;  /* 0x0000001b001a7308 */ /* 0x0004e20000000800 */
[--C-:B------:R-:W-:Y:S01]  /*3780*/  FFMA.FTZ R182, R182, UR10, -R186.reuse ;  /* 0x0000000ab6b67c23 */ /* 0x100fe200080108ba */
[--C-:B------:R-:W-:Y:S01]  /*3790*/  FFMA.FTZ R183, R183, UR10, -R186.reuse ;  /* 0x0000000ab7b77c23 */ /* 0x100fe200080108ba */
[----:B------:R-:W-:-:S05]  /*37a0*/  FFMA.FTZ R184, R184, UR10, -R186 ;  /* 0x0000000ab8b87c23 */ /* 0x000fca00080108ba */
[----:B------:R-:W-:Y:S01]  /*37b0*/  MUFU.EX2 R25, R25 ;  /* 0x0000001900197308 */ /* 0x000fe20000000800 */
[----:B--2---:R-:W-:-:S04]  /*37c0*/  FADD.FTZ R27, R24, R45 ;  /* 0x0000002d181b7221 */ /* 0x004fc80000010000 */
[----:B------:R-:W-:-:S03]  /*37d0*/  FADD.FTZ R46, R28, R27 ;  /* 0x0000001b1c2e7221 */ /* 0x000fc60000010000 */
[----:B------:R2:W4:Y:S01]  /*37e0*/  MUFU.EX2 R30, R31 ;  /* 0x0000001f001e7308 */ /* 0x0005220000000800 */
[----:B---3--:R-:W-:-:S07]  /*37f0*/  F2FP.F16.F32.PACK_AB R201, R26, R73 ;  /* 0x000000491ac9723e */ /* 0x008fce00000000ff */
[----:B------:R-:W3:Y:S01]  /*3800*/  MUFU.EX2 R29, R29 ;  /* 0x0000001d001d7308 */ /* 0x000ee20000000800 */
[----:B--2---:R-:W-:-:S07]  /*3810*/  FADD.FTZ R31, R41, R46 ;  /* 0x0000002e291f7221 */ /* 0x004fce0000010000 */
[----:B------:R2:W-:Y:S01]  /*3820*/  MUFU.EX2 R51, R42 ;  /* 0x0000002a00337308 */ /* 0x0005e20000000800 */
[----:B----4-:R-:W-:-:S07]  /*3830*/  F2FP.F16.F32.PACK_AB R203, R30, R25 ;  /* 0x000000191ecb723e */ /* 0x010fce00000000ff */
[----:B------:R-:W4:Y:S01]  /*3840*/  MUFU.EX2 R34, R35 ;  /* 0x0000002300227308 */ /* 0x000f220000000800 */
[----:B--2---:R-:W-:-:S04]  /*3850*/  FADD.FTZ R42, R73, R26 ;  /* 0x0000001a492a7221 */ /* 0x004fc80000010000 */
[----:B------:R-:W-:Y:S01]  /*3860*/  FADD.FTZ R27, R25, R42 ;  /* 0x0000002a191b7221 */ /* 0x000fe20000010000 */
[----:B------:R-:W-:Y:S02]  /*3870*/  FADD.FTZ R42, R32, R31 ;  /* 0x0000001f202a7221 */ /* 0x000fe40000010000 */
[----:B------:R-:W2:Y:S01]  /*3880*/  MUFU.EX2 R49, R38 ;  /* 0x0000002600317308 */ /* 0x000ea20000000800 */
[----:B------:R-:W-:Y:S01]  /*3890*/  FADD.FTZ R28, R30, R27 ;  /* 0x0000001b1e1c7221 */ /* 0x000fe20000010000 */
[----:B------:R-:W-:-:S03]  /*38a0*/  FADD.FTZ R31, R47, R42 ;  /* 0x0000002a2f1f7221 */ /* 0x000fc60000010000 */
[----:B---3--:R-:W-:Y:S01]  /*38b0*/  FADD.FTZ R27, R29, R28 ;  /* 0x0000001c1d1b7221 */ /* 0x008fe20000010000 */
[----:B------:R-:W-:Y:S02]  /*38c0*/  FADD.FTZ R28, R36, R31 ;  /* 0x0000001f241c7221 */ /* 0x000fe40000010000 */
[----:B------:R-:W3:Y:S01]  /*38d0*/  MUFU.EX2 R33, R33 ;  /* 0x0000002100217308 */ /* 0x000ee20000000800 */
[C---:B----4-:R-:W-:Y:S01]  /*38e0*/  FADD.FTZ R26, R34.reuse, R27 ;  /* 0x0000001b221a7221 */ /* 0x050fe20000010000 */
[----:B------:R-:W-:-:S06]  /*38f0*/  F2FP.F16.F32.PACK_AB R153, R34, R29 ;  /* 0x0000001d2299723e */ /* 0x000fcc00000000ff */
[----:B------:R-:W4:Y:S01]  /*3900*/  MUFU.EX2 R40, R40 ;  /* 0x0000002800287308 */ /* 0x000f220000000800 */
[C---:B--2---:R-:W-:Y:S01]  /*3910*/  FADD.FTZ R31, R49.reuse, R28 ;  /* 0x0000001c311f7221 */ /* 0x044fe20000010000 */
[----:B------:R-:W-:-:S06]  /*3920*/  F2FP.F16.F32.PACK_AB R154, R49, R36 ;  /* 0x00000024319a723e */ /* 0x000fcc00000000ff */
[----:B------:R-:W2:Y:S01]  /*3930*/  MUFU.EX2 R38, R39 ;  /* 0x0000002700267308 */ /* 0x000ea20000000800 */
[----:B---3--:R-:W-:-:S07]  /*3940*/  FADD.FTZ R27, R33, R26 ;  /* 0x0000001a211b7221 */ /* 0x008fce0000010000 */
[----:B------:R-:W3:Y:S01]  /*3950*/  MUFU.EX2 R37, R37 ;  /* 0x0000002500257308 */ /* 0x000ee20000000800 */
[----:B----4-:R-:W-:Y:S01]  /*3960*/  FADD.FTZ R28, R40, R31 ;  /* 0x0000001f281c7221 */ /* 0x010fe20000010000 */
[----:B------:R-:W-:-:S03]  /*3970*/  F2FP.F16.F32.PACK_AB R156, R51, R40 ;  /* 0x00000028339c723e */ /* 0x000fc600000000ff */
[----:B------:R-:W-:-:S03]  /*3980*/  FADD.FTZ R29, R51, R28 ;  /* 0x0000001c331d7221 */ /* 0x000fc60000010000 */
[----:B------:R-:W4:Y:S01]  /*3990*/  MUFU.EX2 R74, R74 ;  /* 0x0000004a004a7308 */ /* 0x000f220000000800 */
[C---:B--2---:R-:W-:Y:S01]  /*39a0*/  FADD.FTZ R26, R38.reuse, R27 ;  /* 0x0000001b261a7221 */ /* 0x044fe20000010000 */
[----:B------:R-:W-:-:S06]  /*39b0*/  F2FP.F16.F32.PACK_AB R155, R38, R33 ;  /* 0x00000021269b723e */ /* 0x000fcc00000000ff */
[----:B------:R-:W2:Y:S01]  /*39c0*/  MUFU.EX2 R24, R43 ;  /* 0x0000002b00187308 */ /* 0x000ea20000000800 */
[----:B---3--:R-:W-:-:S07]  /*39d0*/  FADD.FTZ R27, R37, R26 ;  /* 0x0000001a251b7221 */ /* 0x008fce0000010000 */
[----:B------:R-:W3:Y:S01]  /*39e0*/  MUFU.EX2 R25, R44 ;  /* 0x0000002c00197308 */ /* 0x000ee20000000800 */
[----:B----4-:R-:W-:-:S07]  /*39f0*/  FADD.FTZ R26, R74, R29 ;  /* 0x0000001d4a1a7221 */ /* 0x010fce0000010000 */
[----:B------:R-:W-:Y:S01]  /*3a00*/  MUFU.EX2 R176, R176 ;  /* 0x000000b000b07308 */ /* 0x000fe20000000800 */
[C---:B--2---:R-:W-:Y:S01]  /*3a10*/  FADD.FTZ R188, R24.reuse, R27 ;  /* 0x0000001b18bc7221 */ /* 0x044fe20000010000 */
[----:B------:R-:W-:-:S06]  /*3a20*/  F2FP.F16.F32.PACK_AB R157, R24, R37 ;  /* 0x00000025189d723e */ /* 0x000fcc00000000ff */
[----:B------:R-:W-:Y:S01]  /*3a30*/  MUFU.EX2 R177, R177 ;  /* 0x000000b100b17308 */ /* 0x000fe20000000800 */
[C---:B---3--:R-:W-:Y:S01]  /*3a40*/  FADD.FTZ R187, R25.reuse, R26 ;  /* 0x0000001a19bb7221 */ /* 0x048fe20000010000 */
[----:B------:R-:W-:Y:S02]  /*3a50*/  F2FP.F16.F32.PACK_AB R158, R25, R74 ;  /* 0x0000004a199e723e */ /* 0x000fe400000000ff */
[----:B-1----:R-:W-:-:S04]  /*3a60*/  WARPGROUP.ARRIVE ;  /* 0x00000000000079c5 */ /* 0x002fc80000000000 */
[----:B------:R-:W-:Y:S02]  /*3a70*/  MUFU.EX2 R178, R178 ;  /* 0x000000b200b27308 */ /* 0x000fe40000000800 */
[----:B------:R-:W-:Y:S01]  /*3a80*/  HGMMA.64x256x16.F32 R24, R200, gdesc[UR12].tnspB, RZ, !UPT, gsb0 ;  /* 0x43e0000cc8187df0 */ /* 0x000fe2000c0008ff */
[----:B------:R-:W-:-:S05]  /*3a90*/  UMOV UR15, 0x40000040 ;  /* 0x40000040000f7882 */ /* 0x000fca0000000000 */
[----:B------:R-:W-:Y:S08]  /*3aa0*/  MUFU.EX2 R181, R181 ;  /* 0x000000b500b57308 */ /* 0x000ff00000000800 */
[----:B------:R-:W-:Y:S08]  /*3ab0*/  MUFU.EX2 R182, R182 ;  /* 0x000000b600b67308 */ /* 0x000ff00000000800 */
[----:B------:R-:W-:Y:S08]  /*3ac0*/  MUFU.EX2 R183, R183 ;  /* 0x000000b700b77308 */ /* 0x000ff00000000800 */
[----:B------:R-:W-:Y:S01]  /*3ad0*/  MUFU.EX2 R184, R184 ;  /* 0x000000b800b87308 */ /* 0x000fe20000000800 */
[----:B------:R-:W-:-:S02]  /*3ae0*/  WARPGROUP.DEPBAR.LE gsb0, 0x0 ;  /* 0x00008000000079c5 */ /* 0x000fc40000010000 */
[----:B------:R-:W-:-:S06]  /*3af0*/  WARPGROUP.ARRIVE ;  /* 0x00000000000079c5 */ /* 0x000fcc0000000000 */
[----:B------:R-:W-:Y:S01]  /*3b00*/  HGMMA.64x256x16.F32 R24, R152, gdesc[UR16].tnspB, R24, gsb0 ;  /* 0x43e0001098187df0 */ /* 0x000fe20008000818 */
[----:B------:R-:W-:Y:S01]  /*3b10*/  UMOV UR18, UR4 ;  /* 0x0000000400127c82 */ /* 0x000fe20008000000 */
[----:B------:R-:W-:Y:S01]  /*3b20*/  UMOV UR19, 0x40000040 ;  /* 0x4000004000137882 */ /* 0x000fe20000000000 */
[----:B------:R-:W-:Y:S01]  /*3b30*/  UIADD3 UR4, UR14, 0x180, URZ ;  /* 0x000001800e047890 */ /* 0x000fe2000fffe03f */
[----:B------:R-:W-:Y:S02]  /*3b40*/  WARPGROUP.DEPBAR.LE gsb0, 0x0 ;  /* 0x00008000000079c5 */ /* 0x000fe40000010000 */
[--C-:B------:R-:W-:Y:S01]  /*3b50*/  FFMA.FTZ R152, R159, UR10, -R186.reuse ;  /* 0x0000000a9f987c23 */ /* 0x100fe200080108ba */
[--C-:B------:R-:W-:Y:S01]  /*3b60*/  FFMA.FTZ R153, R163, UR10, -R185.reuse ;  /* 0x0000000aa3997c23 */ /* 0x100fe200080108b9 */
[----:B------:R-:W1:Y:S01]  /*3b70*/  MUFU.EX2 R159, R21 ;  /* 0x00000015009f7308 */ /* 0x000e620000000800 */
[----:B------:R-:W-:Y:S01]  /*3b80*/  FFMA.FTZ R154, R162, UR10, -R186 ;  /* 0x0000000aa29a7c23 */ /* 0x000fe200080108ba */
[--C-:B------:R-:W-:Y:S01]  /*3b90*/  FFMA.FTZ R162, R168, UR10, -R185.reuse ;  /* 0x0000000aa8a27c23 */ /* 0x100fe200080108b9 */
[----:B------:R-:W-:-:S05]  /*3ba0*/  FFMA.FTZ R163, R169, UR10, -R185 ;  /* 0x0000000aa9a37c23 */ /* 0x000fca00080108b9 */
[----:B------:R2:W3:Y:S08]  /*3bb0*/  MUFU.EX2 R21, R152 ;  /* 0x0000009800157308 */ /* 0x0004f00000000800 */
[----:B------:R-:W-:Y:S01]  /*3bc0*/  MUFU.EX2 R153, R153 ;  /* 0x0000009900997308 */ /* 0x000fe20000000800 */
[----:B-1----:R-:W-:Y:S01]  /*3bd0*/  FADD.FTZ R188, R159, R188 ;  /* 0x000000bc9fbc7221 */ /* 0x002fe20000010000 */
[----:B--2---:R-:W-:Y:S01]  /*3be0*/  FFMA.FTZ R152, R161, UR10, -R185 ;  /* 0x0000000aa1987c23 */ /* 0x004fe200080108b9 */
[----:B------:R-:W-:-:S05]  /*3bf0*/  FFMA.FTZ R161, R173, UR10, -R186 ;  /* 0x0000000aada17c23 */ /* 0x000fca00080108ba */
[----:B------:R-:W1:Y:S01]  /*3c00*/  MUFU.EX2 R152, R152 ;  /* 0x0000009800987308 */ /* 0x000e620000000800 */
[C---:B---3--:R-:W-:Y:S01]  /*3c10*/  F2FP.F16.F32.PACK_AB R159, R21.reuse, R159 ;  /* 0x0000009f159f723e */ /* 0x048fe200000000ff */
[----:B------:R-:W-:-:S03]  /*3c20*/  FADD.FTZ R188, R21, R188 ;  /* 0x000000bc15bc7221 */ /* 0x000fc60000010000 */
[----:B------:R-:W-:-:S03]  /*3c30*/  WARPGROUP.ARRIVE ;  /* 0x00000000000079c5 */ /* 0x000fc60000000000 */
[----:B------:R-:W2:Y:S03]  /*3c40*/  MUFU.EX2 R154, R154 ;  /* 0x0000009a009a7308 */ /* 0x000ea60000000800 */
[----:B------:R-:W-:Y:S01]  /*3c50*/  HGMMA.64x256x16.F32 R24, R156, gdesc[UR16].tnspB, R24, gsb0 ;  /* 0x43e000109c187df0 */ /* 0x000fe20008000818 */
[----:B------:R-:W-:Y:S01]  /*3c60*/  UMOV UR18, UR4 ;  /* 0x0000000400127c82 */ /* 0x000fe20008000000 */
[----:B------:R-:W-:Y:S01]  /*3c70*/  UMOV UR19, 0x40000040 ;  /* 0x4000004000137882 */ /* 0x000fe20000000000 */
[----:B------:R-:W-:Y:S02]  /*3c80*/  UIADD3 UR4, UR14, 0x200, URZ ;  /* 0x000002000e047890 */ /* 0x000fe4000fffe03f */
[----:B------:R-:W-:Y:S01]  /*3c90*/  MUFU.EX2 R161, R161 ;  /* 0x000000a100a17308 */ /* 0x000fe20000000800 */
[----:B-1----:R-:W-:Y:S01]  /*3ca0*/  FADD.FTZ R187, R152, R187 ;  /* 0x000000bb98bb7221 */ /* 0x002fe20000010000 */
[----:B------:R-:W-:Y:S01]  /*3cb0*/  F2FP.F16.F32.PACK_AB R152, R153, R152 ;  /* 0x000000989998723e */ /* 0x000fe200000000ff */
[----:B------:R-:W-:-:S02]  /*3cc0*/  UIADD3 UR14, UR14, 0x280, URZ ;  /* 0x000002800e0e7890 */ /* 0x000fc4000fffe03f */
[----:B------:R-:W-:-:S03]  /*3cd0*/  FADD.FTZ R21, R153, R187 ;  /* 0x000000bb99157221 */ /* 0x000fc60000010000 */
[----:B------:R-:W-:Y:S01]  /*3ce0*/  MUFU.EX2 R162, R162 ;  /* 0x000000a200a27308 */ /* 0x000fe20000000800 */
[----:B--2---:R-:W-:-:S07]  /*3cf0*/  FADD.FTZ R188, R154, R188 ;  /* 0x000000bc9abc7221 */ /* 0x004fce0000010000 */
[----:B------:R-:W-:Y:S01]  /*3d00*/  MUFU.EX2 R163, R163 ;  /* 0x000000a300a37308 */ /* 0x000fe20000000800 */
[----:B------:R-:W-:Y:S02]  /*3d10*/  WARPGROUP.DEPBAR.LE gsb0, 0x0 ;  /* 0x00008000000079c5 */ /* 0x000fe40000010000 */
[--C-:B------:R-:W-:Y:S01]  /*3d20*/  FFMA.FTZ R158, R164, UR10, -R186.reuse ;  /* 0x0000000aa49e7c23 */ /* 0x100fe200080108ba */
[--C-:B------:R-:W-:Y:S01]  /*3d30*/  FFMA.FTZ R156, R166, UR10, -R185.reuse ;  /* 0x0000000aa69c7c23 */ /* 0x100fe200080108b9 */
[--C-:B------:R-:W-:Y:S01]  /*3d40*/  FFMA.FTZ R157, R170, UR10, -R185.reuse ;  /* 0x0000000aaa9d7c23 */ /* 0x100fe200080108b9 */
[--C-:B------:R-:W-:Y:S01]  /*3d50*/  FFMA.FTZ R159, R167, UR10, -R186.reuse ;  /* 0x0000000aa79f7c23 */ /* 0x100fe200080108ba */
[----:B------:R-:W-:Y:S01]  /*3d60*/  FFMA.FTZ R164, R172, UR10, -R185 ;  /* 0x0000000aaca47c23 */ /* 0x000fe200080108b9 */
[----:B------:R-:W-:Y:S01]  /*3d70*/  FFMA.FTZ R166, R175, UR10, -R186 ;  /* 0x0000000aafa67c23 */ /* 0x000fe200080108ba */
[----:B------:R-:W1:Y:S08]  /*3d80*/  MUFU.EX2 R158, R158 ;  /* 0x0000009e009e7308 */ /* 0x000e700000000800 */
[----:B------:R-:W-:Y:S08]  /*3d90*/  MUFU.EX2 R156, R156 ;  /* 0x0000009c009c7308 */ /* 0x000ff00000000800 */
[----:B------:R-:W2:Y:S01]  /*3da0*/  MUFU.EX2 R157, R157 ;  /* 0x0000009d009d7308 */ /* 0x000ea20000000800 */
[C---:B-1----:R-:W-:Y:S01]  /*3db0*/  F2FP.F16.F32.PACK_AB R153, R158.reuse, R154 ;  /* 0x0000009a9e99723e */ /* 0x042fe200000000ff */
[----:B------:R-:W-:-:S06]  /*3dc0*/  FADD.FTZ R188, R158, R188 ;  /* 0x000000bc9ebc7221 */ /* 0x000fcc0000010000 */
[----:B------:R-:W1:Y:S08]  /*3dd0*/  MUFU.EX2 R159, R159 ;  /* 0x0000009f009f7308 */ /* 0x000e700000000800 */
[----:B------:R-:W3:Y:S01]  /*3de0*/  MUFU.EX2 R164, R164 ;  /* 0x000000a400a47308 */ /* 0x000ee20000000800 */
[----:B--2---:R-:W-:Y:S01]  /*3df0*/  F2FP.F16.F32.PACK_AB R154, R157, R156 ;  /* 0x0000009c9d9a723e */ /* 0x004fe200000000ff */
[----:B------:R-:W-:Y:S01]  /*3e00*/  FADD.FTZ R156, R156, R21 ;  /* 0x000000159c9c7221 */ /* 0x000fe20000010000 */
[----:B------:R-:W-:-:S03]  /*3e10*/  FFMA.FTZ R21, R180, UR10, -R186 ;  /* 0x0000000ab4157c23 */ /* 0x000fc600080108ba */
[----:B------:R-:W-:Y:S02]  /*3e20*/  FADD.FTZ R156, R157, R156 ;  /* 0x0000009c9d9c7221 */ /* 0x000fe40000010000 */
[----:B------:R-:W-:Y:S01]  /*3e30*/  MUFU.EX2 R166, R166 ;  /* 0x000000a600a67308 */ /* 0x000fe20000000800 */
[----:B-1----:R-:W-:Y:S01]  /*3e40*/  F2FP.F16.F32.PACK_AB R155, R161, R159 ;  /* 0x0000009fa19b723e */ /* 0x002fe200000000ff */
[----:B------:R-:W-:-:S03]  /*3e50*/  FADD.FTZ R188, R159, R188 ;  /* 0x000000bc9fbc7221 */ /* 0x000fc60000010000 */
[----:B------:R-:W-:Y:S01]  /*3e60*/  WARPGROUP.ARRIVE ;  /* 0x00000000000079c5 */ /* 0x000fe20000000000 */
[----:B------:R-:W-:Y:S02]  /*3e70*/  FADD.FTZ R188, R161, R188 ;  /* 0x000000bca1bc7221 */ /* 0x000fe40000010000 */
[----:B------:R-:W-:Y:S03]  /*3e80*/  MUFU.EX2 R158, R179 ;  /* 0x000000b3009e7308 */ /* 0x000fe60000000800 */
[----:B------:R-:W-:Y:S01]  /*3e90*/  HGMMA.64x256x16.F32 R24, R152, gdesc[UR16].tnspB, R24, gsb0 ;  /* 0x43e0001098187df0 */ /* 0x000fe20008000818 */
[----:B------:R-:W-:Y:S01]  /*3ea0*/  UMOV UR18, UR4 ;  /* 0x0000000400127c82 */ /* 0x000fe20008000000 */
[----:B------:R-:W-:-:S03]  /*3eb0*/  UMOV UR19, 0x40000040 ;  /* 0x4000004000137882 */ /* 0x000fc60000000000 */
[----:B------:R-:W1:Y:S01]  /*3ec0*/  MUFU.EX2 R21, R21 ;  /* 0x0000001500157308 */ /* 0x000e620000000800 */
[----:B------:R-:W-:Y:S02]  /*3ed0*/  WARPGROUP.DEPBAR.LE gsb0, 0x0 ;  /* 0x00008000000079c5 */ /* 0x000fe40000010000 */
[----:B------:R-:W-:Y:S01]  /*3ee0*/  FFMA.FTZ R152, R165, UR10, -R185 ;  /* 0x0000000aa5987c23 */ /* 0x000fe200080108b9 */
[----:B------:R-:W-:Y:S01]  /*3ef0*/  FFMA.FTZ R165, R171, UR10, -R186 ;  /* 0x0000000aaba57c23 */ /* 0x000fe200080108ba */
[----:B---3--:R-:W-:Y:S02]  /*3f00*/  F2FP.F16.F32.PACK_AB R154, R164, R163 ;  /* 0x000000a3a49a723e */ /* 0x008fe400000000ff */
[----:B-1----:R-:W-:Y:S02]  /*3f10*/  F2FP.F16.F32.PACK_AB R155, R21, R158 ;  /* 0x0000009e159b723e */ /* 0x002fe400000000ff */
[----:B------:R-:W1:Y:S08]  /*3f20*/  MUFU.EX2 R152, R152 ;  /* 0x0000009800987308 */ /* 0x000e700000000800 */
[----:B------:R-:W2:Y:S01]  /*3f30*/  MUFU.EX2 R165, R165 ;  /* 0x000000a500a57308 */ /* 0x000ea20000000800 */
[----:B-1----:R-:W-:Y:S01]  /*3f40*/  FADD.FTZ R156, R152, R156 ;  /* 0x0000009c989c7221 */ /* 0x002fe20000010000 */
[----:B------:R-:W-:-:S03]  /*3f50*/  F2FP.F16.F32.PACK_AB R152, R162, R152 ;  /* 0x00000098a298723e */ /* 0x000fc600000000ff */
[----:B------:R-:W-:Y:S01]  /*3f60*/  FADD.FTZ R156, R162, R156 ;  /* 0x0000009ca29c7221 */ /* 0x000fe20000010000 */
[----:B--2---:R-:W-:-:S03]  /*3f70*/  F2FP.F16.F32.PACK_AB R153, R166, R165 ;  /* 0x000000a5a699723e */ /* 0x004fc600000000ff */
[----:B------:R-:W-:Y:S01]  /*3f80*/  FADD.FTZ R156, R163, R156 ;  /* 0x0000009ca39c7221 */ /* 0x000fe20000010000 */
[----:B------:R-:W-:Y:S01]  /*3f90*/  FADD.FTZ R188, R165, R188 ;  /* 0x000000bca5bc7221 */ /* 0x000fe20000010000 */
[----:B------:R-:W-:Y:S02]  /*3fa0*/  WARPGROUP.ARRIVE ;  /* 0x00000000000079c5 */ /* 0x000fe40000000000 */
[----:B------:R-:W-:Y:S01]  /*3fb0*/  FADD.FTZ R156, R164, R156 ;  /* 0x0000009ca49c7221 */ /* 0x000fe20000010000 */
[----:B------:R-:W-:-:S03]  /*3fc0*/  FADD.FTZ R188, R166, R188 ;  /* 0x000000bca6bc7221 */ /* 0x000fc60000010000 */
[----:B------:R-:W-:Y:S01]  /*3fd0*/  HGMMA.64x256x16.F32 R24, R152, gdesc[UR16].tnspB, R24, gsb0 ;  /* 0x43e0001098187df0 */ /* 0x000fe20008000818 */
[----:B------:R-:W-:-:S04]  /*3fe0*/  FADD.FTZ R188, R158, R188 ;  /* 0x000000bc9ebc7221 */ /* 0x000fc80000010000 */
[----:B------:R-:W-:-:S04]  /*3ff0*/  FADD.FTZ R21, R21, R188 ;  /* 0x000000bc15157221 */ /* 0x000fc80000010000 */
[----:B------:R-:W-:Y:S01]  /*4000*/  FADD.FTZ R21, R181, R21 ;  /* 0x00000015b5157221 */ /* 0x000fe20000010000 */
[----:B------:R-:W-:Y:S02]  /*4010*/  WARPGROUP.DEPBAR.LE gsb0, 0x0 ;  /* 0x00008000000079c5 */ /* 0x000fe40000010000 */
[----:B------:R-:W1:Y:S01]  /*4020*/  MUFU.EX2 R152, R174 ;  /* 0x000000ae00987308 */ /* 0x000e620000000800 */
[C---:B------:R-:W-:Y:S01]  /*4030*/  F2FP.F16.F32.PACK_AB R153, R182.reuse, R181 ;  /* 0x000000b5b699723e */ /* 0x040fe200000000ff */
[----:B------:R-:W-:Y:S01]  /*4040*/  FADD.FTZ R182, R182, R21 ;  /* 0x00000015b6b67221 */ /* 0x000fe20000010000 */
[----:B------:R-:W-:Y:S02]  /*4050*/  F2FP.F16.F32.PACK_AB R154, R178, R177 ;  /* 0x000000b1b29a723e */ /* 0x000fe400000000ff */
[----:B------:R-:W-:Y:S01]  /*4060*/  F2FP.F16.F32.PACK_AB R155, R184, R183 ;  /* 0x000000b7b89b723e */ /* 0x000fe200000000ff */
[----:B------:R-:W-:-:S04]  /*4070*/  FADD.FTZ R183, R183, R182 ;  /* 0x000000b6b7b77221 */ /* 0x000fc80000010000 */
[----:B------:R-:W-:Y:S01]  /*4080*/  FADD.FTZ R203, R184, R183 ;  /* 0x000000b7b8cb7221 */ /* 0x000fe20000010000 */
[----:B-1----:R-:W-:Y:S01]  /*4090*/  FADD.FTZ R156, R152, R156 ;  /* 0x0000009c989c7221 */ /* 0x002fe20000010000 */
[----:B------:R-:W-:-:S03]  /*40a0*/  F2FP.F16.F32.PACK_AB R152, R176, R152 ;  /* 0x00000098b098723e */ /* 0x000fc600000000ff */
[----:B------:R-:W-:Y:S01]  /*40b0*/  FADD.FTZ R156, R176, R156 ;  /* 0x0000009cb09c7221 */ /* 0x000fe20000010000 */
[----:B------:R-:W-:-:S03]  /*40c0*/  WARPGROUP.ARRIVE ;  /* 0x00000000000079c5 */ /* 0x000fc60000000000 */
[----:B------:R-:W-:-:S03]  /*40d0*/  FADD.FTZ R21, R177, R156 ;  /* 0x0000009cb1157221 */ /* 0x000fc60000010000 */
[----:B------:R-:W-:Y:S01]  /*40e0*/  HGMMA.64x256x16.F32 R24, R152, gdesc[UR12].tnspB, R24, gsb0 ;  /* 0x43e0000c98187df0 */ /* 0x000fe20008000818 */
[----:B------:R-:W-:Y:S02]  /*40f0*/  FADD.FTZ R21, R178, R21 ;  /* 0x00000015b2157221 */ /* 0x000fe40000010000 */
[----:B------:R-:W-:Y:S02]  /*4100*/  WARPGROUP.DEPBAR.LE gsb0, 0x0 ;  /* 0x00008000000079c5 */ /* 0x000fe40000010000 */
[----:B------:R-:W-:Y:S05]  /*4110*/  @!P0 BRA `(.L_x_1151) ;  /* 0x0000000000048947 */ /* 0x000fea0003800000 */
[----:B------:R-:W-:Y:S01]  /*4120*/  BPT.TRAP 0x1 ;  /* 0x000000040000795c */ /* 0x000fe20000300000 */
.L_x_1151:
[----:B------:R-:W1:Y:S01]  /*4130*/  S2UR UR4, SR_CgaCtaId ;  /* 0x00000000000479c3 */ /* 0x000e620000008800 */
[----:B------:R-:W-:Y:S01]  /*4140*/  VIADD R153, R160, 0xfffffffe ;  /* 0xfffffffea0997836 */ /* 0x000fe20000000000 */
[----:B------:R-:W-:-:S04]  /*4150*/  UIADD3 UR6, UR6, 0x32460, URZ ;  /* 0x0003246006067890 */ /* 0x000fc8000fffe03f */
[----:B------:R-:W-:Y:S01]  /*4160*/  ISETP.GE.AND P1, PT, R153, R22, PT ;  /* 0x000000169900720c */ /* 0x000fe20003f26270 */
[----:B-1----:R-:W-:-:S09]  /*4170*/  UPRMT UR6, UR4, 0x654, UR6 ;  /* 0x0000065404067896 */ /* 0x002fd20008000006 */
[----:B------:R-:W-:Y:S03]  /*4180*/  SYNCS.ARRIVE.TRANS64.RED.A1T0 RZ, [UR6], RZ ;  /* 0x000000ffffff79a7 */ /* 0x000fe60008100406 */
[----:B------:R-:W-:Y:S05]  /*4190*/  @!P1 BRA `(.L_x_1152) ;  /* 0x0000002000ec9947 */ /* 0x000fea0003800000 */
[----:B------:R-:W-:Y:S01]  /*41a0*/  R2UR UR4, R153 ;  /* 0x00000000990472ca */ /* 0x000fe200000e0000 */
[----:B------:R-:W-:Y:S02]  /*41b0*/  IMAD.MOV.U32 R201, RZ, RZ, R197 ;  /* 0x000000ffffc97224 */ /* 0x000fe400078e00c5 */
[----:B------:R-:W-:-:S12]  /*41c0*/  IMAD.MOV.U32 R202, RZ, RZ, R20 ;  /* 0x000000ffffca7224 */ /* 0x000fd800078e0014 */
.L_x_1163:
[----:B------:R-:W-:Y:S01]  /*41d0*/  UIADD3 UR38, UR38, 0x1, URZ ;  /* 0x0000000126267890 */ /* 0x000fe2000fffe03f */
[----:B------:R-:W-:Y:S01]  /*41e0*/  UMOV UR5, UR4 ;  /* 0x0000000400057c82 */ /* 0x000fe20008000000 */
[----:B------:R-:W-:Y:S01]  /*41f0*/  UIADD3 UR4, UR4, -0x1, URZ ;  /* 0xffffffff04047890 */ /* 0x000fe2000fffe03f */
[----:B------:R-:W-:Y:S01]  /*4200*/  ISETP.LT.AND P1, PT, R22, UR5, PT ;  /* 0x0000000516007c0c */ /* 0x000fe2000bf21270 */
[----:B------:R-:W-:-:S04]  /*4210*/  UISETP.NE.AND UP0, UPT, UR38, 0x2, UPT ;  /* 0x000000022600788c */ /* 0x000fc8000bf05270 */
[----:B------:R-:W-:Y:S02]  /*4220*/  USEL UR6, URZ, 0x1, UP0 ;  /* 0x000000013f067887 */ /* 0x000fe40008000000 */
[----:B------:R-:W-:Y:S02]  /*4230*/  USEL UR38, UR38, URZ, UP0 ;  /* 0x0000003f26267287 */ /* 0x000fe40008000000 */
[----:B------:R-:W-:Y:S01]  /*4240*/  ULOP3.LUT UR39, UR39, UR6, URZ, 0x3c, !UPT ;  /* 0x0000000627277292 */ /* 0x000fe2000f8e3c3f */
[----:B------:R-:W-:Y:S11]  /*4250*/  @!P0 BRA `(.L_x_1153) ;  /* 0x0000000000048947 */ /* 0x000ff60003800000 */
[----:B------:R-:W-:Y:S01]  /*4260*/  BPT.TRAP 0x1 ;  /* 0x000000040000795c */ /* 0x000fe20000300000 */
.L_x_1153:
[----:B------:R-:W1:Y:S01]  /*4270*/  S2UR UR54, SR_CgaCtaId ;  /* 0x00000000003679c3 */ /* 0x000e620000008800 */
[----:B------:R-:W-:Y:S01]  /*4280*/  UMOV UR5, 0x400 ;  /* 0x0000040000057882 */ /* 0x000fe20000000000 */
[----:B0-----:R-:W-:-:S05]  /*4290*/  IMAD.U32 R0, RZ, RZ, UR39 ;  /* 0x00000027ff007e24 */ /* 0x001fca000f8e00ff */
[----:B------:R-:W-:Y:S01]  /*42a0*/  SHF.L.U32 R0, R0, 0x1f, RZ ;  /* 0x0000001f00007819 */ /* 0x000fe200000006ff */
[----:B-1----:R-:W-:-:S04]  /*42b0*/  ULEA UR5, UR54, UR5, 0x18 ;  /* 0x0000000536057291 */ /* 0x002fc8000f8ec03f */
[----:B------:R-:W-:-:S09]  /*42c0*/  ULEA UR5, UR38, UR5, 0x3 ;  /* 0x0000000526057291 */ /* 0x000fd2000f8e183f */
[----:B------:R0:W1:Y:S01]  /*42d0*/  SYNCS.PHASECHK.TRANS64.TRYWAIT P2, [UR5+0x32430], R0 ;  /* 0x03243000ff0075a7 */ /* 0x0000620008040145 */
[----:B------:R-:W-:Y:S05]  /*42e0*/  @!P0 BRA `(.L_x_1154) ;  /* 0x0000000000048947 */ /* 0x000fea0003800000 */
[----:B------:R-:W-:Y:S01]  /*42f0*/  BPT.TRAP 0x1 ;  /* 0x000000040000795c */ /* 0x000fe20000300000 */
.L_x_1154:
[----:B-1----:R-:W-:Y:S05]  /*4300*/  @P2 BRA `(.L_x_1155) ;  /* 0x0000000000082947 */ /* 0x002fea0003800000 */
[----:B------:R-:W1:Y:S02]  /*4310*/  SYNCS.PHASECHK.TRANS64.TRYWAIT P2, [UR5+0x32430], R0 ;  /* 0x03243000ff0075a7 */ /* 0x000e640008040145 */
[----:B-1----:R-:W-:Y:S05]  /*4320*/  @!P2 BRA `(.L_x_1156) ;  /* 0x000000d800dca947 */ /* 0x002fea0003800000 */
.L_x_1155:
[----:B------:R-:W-:Y:S01]  /*4330*/  R2UR UR48, R18 ;  /* 0x00000000123072ca */ /* 0x000fe200000e0000 */
[----:B------:R-:W-:Y:S01]  /*4340*/  UIMAD UR6, UR38, 0x300, UR61 ;  /* 0x00000300260678a4 */ /* 0x000fe2000f8e023d */
[----:B------:R-:W-:Y:S01]  /*4350*/  R2UR UR49, R19 ;  /* 0x00000000133172ca */ /* 0x000fe200000e0000 */
[----:B-1----:R-:W-:Y:S01]  /*4360*/  WARPGROUP.ARRIVE ;  /* 0x00000000000079c5 */ /* 0x002fe20000000000 */
[----:B------:R-:W-:-:S04]  /*4370*/  UMOV UR51, 0x40000040 ;  /* 0x4000004000337882 */ /* 0x000fc80000000000 */
[----:B------:R-:W-:-:S07]  /*4380*/  UMOV UR50, UR6 ;  /* 0x0000000600327c82 */ /* 0x000fce0008000000 */
[----:B------:R-:W-:Y:S01]  /*4390*/  HGMMA.64x96x16.F32 R152, gdesc[UR48], RZ, !UPT, gsb0 ;  /* 0x01600000309879f0 */ /* 0x000fe2000c0008ff */
[----:B------:R-:W-:Y:S01]  /*43a0*/  R2UR UR48, R16 ;  /* 0x00000000103072ca */ /* 0x000fe200000e0000 */
[----:B------:R-:W-:Y:S01]  /*43b0*/  UIADD3 UR50, UR6, 0x2, URZ ;  /* 0x0000000206327890 */ /* 0x000fe2000fffe03f */
[----:B------:R-:W-:Y:S01]  /*43c0*/  R2UR UR49, R17 ;  /* 0x00000000113172ca */ /* 0x000fe200000e0000 */
[----:B------:R-:W-:Y:S01]  /*43d0*/  UMOV UR51, 0x40000040 ;  /* 0x4000004000337882 */ /* 0x000fe20000000000 */
[----:B------:R-:W-:Y:S02]  /*43e0*/  WARPGROUP.DEPBAR.LE gsb0, 0x0 ;  /* 0x00008000000079c5 */ /* 0x000fe40000010000 */
[----:B------:R-:W-:-:S09]  /*43f0*/  WARPGROUP.ARRIVE ;  /* 0x00000000000079c5 */ /* 0x000fd20000000000 */
[----:B------:R-:W-:Y:S01]  /*4400*/  HGMMA.64x96x16.F32 R152, gdesc[UR48], R152, gsb0 ;  /* 0x01600000309879f0 */ /* 0x000fe20008000898 */
        /* <DEDUP_REMOVED lines=13> */
[----:B------:R-:W-:Y:S03]  /*44e0*/  HGMMA.64x96x16.F32 R152, gdesc[UR48], R152, gsb0 ;  /* 0x01600000309879f0 */ /* 0x000fe60008000898 */
[----:B------:R-:W-:Y:S02]  /*44f0*/  WARPGROUP.DEPBAR.LE gsb0, 0x0 ;  /* 0x00008000000079c5 */ /* 0x000fe40000010000 */
[----:B------:R-:W-:Y:S05]  /*4500*/  @!P0 BRA `(.L_x_1157) ;  /* 0x0000000000048947 */ /* 0x000fea0003800000 */
[----:B------:R-:W-:Y:S01]  /*4510*/  BPT.TRAP 0x1 ;  /* 0x000000040000795c */ /* 0x000fe20000300000 */
.L_x_1157:
[----:B------:R1:W2:Y:S01]  /*4520*/  SYNCS.PHASECHK.TRANS64.TRYWAIT P2, [UR5+0x32450], R0 ;  /* 0x03245000ff0075a7 */ /* 0x0002a20008040145 */
[----:B------:R-:W-:Y:S05]  /*4530*/  @!P0 BRA `(.L_x_1158) ;  /* 0x0000000000048947 */ /* 0x000fea0003800000 */
[----:B------:R-:W-:Y:S01]  /*4540*/  BPT.TRAP 0x1 ;  /* 0x000000040000795c */ /* 0x000fe20000300000 */
.L_x_1158:
[----:B--2---:R-:W-:Y:S05]  /*4550*/  @P2 BRA `(.L_x_1159) ;  /* 0x0000000000082947 */ /* 0x004fea0003800000 */
[----:B------:R-:W2:Y:S02]  /*4560*/  SYNCS.PHASECHK.TRANS64.TRYWAIT P2, [UR5+0x32450], R0 ;  /* 0x03245000ff0075a7 */ /* 0x000ea40008040145 */
[----:B--2---:R-:W-:Y:S05]  /*4570*/  @!P2 BRA `(.L_x_1160) ;  /* 0x000000d80060a947 */ /* 0x004fea0003800000 */
.L_x_1159:
[----:B------:R-:W-:Y:S01]  /*4580*/  R2UR UR48, R10 ;  /* 0x000000000a3072ca */ /* 0x000fe200000e0000 */
[----:B------:R-:W-:Y:S01]  /*4590*/  UIMAD UR6, UR38, 0xc00, UR60 ;  /* 0x00000c00260678a4 */ /* 0x000fe2000f8e023c */
[----:B------:R-:W-:Y:S01]  /*45a0*/  R2UR UR49, R11 ;  /* 0x000000000b3172ca */ /* 0x000fe200000e0000 */
[----:B------:R-:W-:Y:S01]  /*45b0*/  WARPGROUP.ARRIVE ;  /* 0x00000000000079c5 */ /* 0x000fe20000000000 */
[----:B------:R-:W-:Y:S01]  /*45c0*/  UMOV UR51, 0x40000040 ;  /* 0x4000004000337882 */ /* 0x000fe20000000000 */
[----:B------:R-:W-:-:S04]  /*45d0*/  UIADD3 UR10, UR6, 0x304, URZ ;  /* 0x00000304060a7890 */ /* 0x000fc8000fffe03f */
[----:B--2---:R-:W2:Y:S01]  /*45e0*/  S2R R20, SR_TID.X ;  /* 0x0000000000147919 */ /* 0x004ea20000002100 */
[----:B------:R-:W-:Y:S01]  /*45f0*/  UMOV UR11, 0x40000040 ;  /* 0x40000040000b7882 */ /* 0x000fe20000000000 */
[----:B------:R-:W-:Y:S01]  /*4600*/  UMOV UR50, UR6 ;  /* 0x0000000600327c82 */ /* 0x000fe20008000000 */
[----:B------:R-:W-:Y:S01]  /*4610*/  UIADD3 UR14, UR6, 0x306, URZ ;  /* 0x00000306060e7890 */ /* 0x000fe2000fffe03f */
[----:B------:R-:W-:Y:S01]  /*4620*/  UMOV UR15, 0x40000040 ;  /* 0x40000040000f7882 */ /* 0x000fe20000000000 */
[----:B------:R-:W-:Y:S01]  /*4630*/  UIADD3 UR18, UR6, 0x600, URZ ;  /* 0x0000060006127890 */ /* 0x000fe2000fffe03f */
[----:B------:R-:W-:Y:S01]  /*4640*/  UMOV UR19, 0x40000040 ;  /* 0x4000004000137882 */ /* 0x000fe20000000000 */
[----:B------:R-:W-:Y:S01]  /*4650*/  HGMMA.64x96x16.F32 R152, gdesc[UR48], R152, gsb0 ;  /* 0x01600000309879f0 */ /* 0x000fe20008000898 */
[----:B------:R-:W-:Y:S01]  /*4660*/  R2UR UR48, R8 ;  /* 0x00000000083072ca */ /* 0x000fe200000e0000 */
[----:B------:R-:W-:Y:S01]  /*4670*/  UIADD3 UR50, UR6, 0x2, URZ ;  /* 0x0000000206327890 */ /* 0x000fe2000fffe03f */
[----:B------:R-:W-:Y:S01]  /*4680*/  R2UR UR49, R9 ;  /* 0x00000000093172ca */ /* 0x000fe200000e0000 */
        /* <DEDUP_REMOVED lines=13> */
[----:B--2---:R-:W-:-:S04]  /*4760*/  SHF.R.U32.HI R20, RZ, 0x7, R20 ;  /* 0x00000007ff147819 */ /* 0x004fc80000011614 */
[----:B01----:R-:W-:Y:S01]  /*4770*/  IADD3 R0, -R20, 0xb, RZ ;  /* 0x0000000b14007810 */ /* 0x003fe20007ffe1ff */
        /* <DEDUP_REMOVED lines=69> */
.L_x_1161:
[----:B------:R-:W-:Y:S01]  /*4bd0*/  FMNMX.FTZ R20, R152, R202, !PT ;  /* 0x000000ca98147209 */ /* 0x000fe20007810000 */
[----:B------:R-:W-:Y:S01]  /*4be0*/  ULDC UR10, c[0x0][0xa80] ;  /* 0x0002a000000a7ab9 */ /* 0x000fe20000000800 */
[----:B------:R-:W-:Y:S02]  /*4bf0*/  UIADD3 UR6, UR5, 0x32440, URZ ;  /* 0x0003244005067890 */ /* 0x000fe4000fffe03f */
[----:B------:R-:W-:Y:S01]  /*4c00*/  FMNMX.FTZ R20, R153, R20, !PT ;  /* 0x0000001499147209 */ /* 0x000fe20007810000 */
[----:B------:R-:W-:Y:S01]  /*4c10*/  UMOV UR15, 0x40000040 ;  /* 0x40000040000f7882 */ /* 0x000fe20000000000 */
[----:B------:R-:W-:Y:S02]  /*4c20*/  UPRMT UR11, UR54, 0x654, UR6 ;  /* 0x00000654360b7896 */ /* 0x000fe40008000006 */
[----:B------:R-:W-:Y:S01]  /*4c30*/  FMNMX.FTZ R20, R156, R20, !PT ;  /* 0x000000149c147209 */ /* 0x000fe20007810000 */
[----:B------:R-:W-:-:S03]  /*4c40*/  UIMAD UR6, UR38, 0xc00, UR7 ;  /* 0x00000c00260678a4 */ /* 0x000fc6000f8e0207 */
[----:B------:R-:W-:-:S03]  /*4c50*/  FMNMX.FTZ R20, R157, R20, !PT ;  /* 0x000000149d147209 */ /* 0x000fc60007810000 */
[----:B------:R-:W-:Y:S01]  /*4c60*/  SYNCS.ARRIVE.TRANS64.RED.A1T0 RZ, [UR11], RZ ;  /* 0x000000ffffff79a7 */ /* 0x000fe2000810040b */
[----:B------:R-:W-:Y:S01]  /*4c70*/  FMNMX.FTZ R20, R160, R20, !PT ;  /* 0x00000014a0147209 */ /* 0x000fe20007810000 */
[----:B------:R-:W-:-:S03]  /*4c80*/  UMOV UR14, UR6 ;  /* 0x00000006000e7c82 */ /* 0x000fc60008000000 */
        /* <DEDUP_REMOVED lines=19> */
[----:B------:R-:W1:Y:S02]  /*4dc0*/  SHFL.BFLY PT, R200, R20, 0x2, 0x1f ;  /* 0x0c401f0014c87f89 */ /* 0x000e6400000e0000 */
[----:B-1----:R-:W-:-:S05]  /*4dd0*/  FMNMX.FTZ R20, R20, R200, !PT ;  /* 0x000000c814147209 */ /* 0x002fca0007810000 */
[----:B------:R-:W1:Y:S02]  /*4de0*/  SHFL.BFLY PT, R200, R20, 0x1, 0x1f ;  /* 0x0c201f0014c87f89 */ /* 0x000e6400000e0000 */
[----:B-1----:R-:W-:-:S05]  /*4df0*/  FMNMX.FTZ R20, R20, R200, !PT ;  /* 0x000000c814147209 */ /* 0x002fca0007810000 */
[C---:B------:R-:W-:Y:S01]  /*4e00*/  FMUL.FTZ R200, R20.reuse, UR10 ;  /* 0x0000000a14c87c20 */ /* 0x040fe20008410000 */
[----:B------:R-:W-:-:S03]  /*4e10*/  FADD.FTZ R202, -R20, R202 ;  /* 0x000000ca14ca7221 */ /* 0x000fc60000010100 */
[--C-:B------:R-:W-:Y:S01]  /*4e20*/  FFMA.FTZ R152, R152, UR10, -R200.reuse ;  /* 0x0000000a98987c23 */ /* 0x100fe200080108c8 */
[--C-:B------:R-:W-:Y:S01]  /*4e30*/  FFMA.FTZ R153, R153, UR10, -R200.reuse ;  /* 0x0000000a99997c23 */ /* 0x100fe200080108c8 */
[----:B------:R-:W-:Y:S01]  /*4e40*/  FMUL.FTZ R202, R202, UR10 ;  /* 0x0000000acaca7c20 */ /* 0x000fe20008410000 */
[--C-:B------:R-:W-:Y:S01]  /*4e50*/  FFMA.FTZ R156, R156, UR10, -R200.reuse ;  /* 0x0000000a9c9c7c23 */ /* 0x100fe200080108c8 */
[--C-:B------:R-:W-:Y:S01]  /*4e60*/  FFMA.FTZ R157, R157, UR10, -R200.reuse ;  /* 0x0000000a9d9d7c23 */ /* 0x100fe200080108c8 */
[--C-:B------:R-:W-:Y:S01]  /*4e70*/  FFMA.FTZ R160, R160, UR10, -R200.reuse ;  /* 0x0000000aa0a07c23 */ /* 0x100fe200080108c8 */
[----:B------:R-:W1:Y:S01]  /*4e80*/  MUFU.EX2 R215, R202 ;  /* 0x000000ca00d77308 */ /* 0x000e620000000800 */
        /* <DEDUP_REMOVED lines=20> */
[----:B------:R-:W-:Y:S01]  /*4fd0*/  FFMA.FTZ R211, R197, UR10, -R200 ;  /* 0x0000000ac5d37c23 */ /* 0x000fe200080108c8 */
[-C--:B-1----:R-:W-:Y:S01]  /*4fe0*/  FMUL.FTZ R24, R24, R215.reuse ;  /* 0x000000d718187220 */ /* 0x082fe20000410000 */
[----:B------:R-:W-:Y:S01]  /*4ff0*/  FMUL.FTZ R25, R25, R215 ;  /* 0x000000d719197220 */ /* 0x000fe20000410000 */
[----:B------:R-:W1:Y:S01]  /*5000*/  MUFU.EX2 R156, R156 ;  /* 0x0000009c009c7308 */ /* 0x000e620000000800 */
        /* <DEDUP_REMOVED lines=8> */
[C---:B---3--:R-:W-:Y:S01]  /*5090*/  F2FP.F16.F32.PACK_AB R200, R153.reuse, R152 ;  /* 0x0000009899c8723e */ /* 0x048fe200000000ff */
[----:B------:R-:W-:Y:S01]  /*50a0*/  FADD.FTZ R21, R153, R21 ;  /* 0x0000001599157221 */ /* 0x000fe20000010000 */
[----:B------:R-:W-:Y:S01]  /*50b0*/  FMNMX.FTZ R152, R154, R201, !PT ;  /* 0x000000c99a987209 */ /* 0x000fe20007810000 */
[-C--:B------:R-:W-:Y:S01]  /*50c0*/  FMUL.FTZ R40, R40, R215.reuse ;  /* 0x000000d728287220 */ /* 0x080fe20000410000 */
[-C--:B------:R-:W-:Y:S01]  /*50d0*/  FMUL.FTZ R41, R41, R215.reuse ;  /* 0x000000d729297220 */ /* 0x080fe20000410000 */
[-C--:B------:R-:W-:Y:S01]  /*50e0*/  FMUL.FTZ R44, R44, R215.reuse ;  /* 0x000000d72c2c7220 */ /* 0x080fe20000410000 */
[----:B------:R-:W-:Y:S01]  /*50f0*/  FMNMX.FTZ R152, R155, R152, !PT ;  /* 0x000000989b987209 */ /* 0x000fe20007810000 */
[-C--:B------:R-:W-:Y:S01]  /*5100*/  FMUL.FTZ R45, R45, R215.reuse ;  /* 0x000000d72d2d7220 */ /* 0x080fe20000410000 */
[----:B-1----:R-:W-:Y:S01]  /*5110*/  FADD.FTZ R21, R156, R21 ;  /* 0x000000159c157221 */ /* 0x002fe20000010000 */
[-C--:B------:R-:W-:Y:S01]  /*5120*/  FMUL.FTZ R48, R48, R215.reuse ;  /* 0x000000d730307220 */ /* 0x080fe20000410000 */
[----:B------:R-:W-:Y:S01]  /*5130*/  FMNMX.FTZ R152, R158, R152, !PT ;  /* 0x000000989e987209 */ /* 0x000fe20007810000 */
[-C--:B------:R-:W-:Y:S01]  /*5140*/  FMUL.FTZ R49, R49, R215.reuse ;  /* 0x000000d731317220 */ /* 0x080fe20000410000 */
[-C--:B------:R-:W-:Y:S01]  /*5150*/  FMUL.FTZ R52, R52, R215.reuse ;  /* 0x000000d734347220 */ /* 0x080fe20000410000 */
[-C--:B------:R-:W-:Y:S01]  /*5160*/  FMUL.FTZ R53, R53, R215.reuse ;  /* 0x000000d735357220 */ /* 0x080fe20000410000 */
[----:B------:R-:W-:Y:S01]  /*5170*/  FMNMX.FTZ R152, R159, R152, !PT ;  /* 0x000000989f987209 */ /* 0x000fe20007810000 */
[-C--:B------:R-:W-:Y:S01]  /*5180*/  FMUL.FTZ R56, R56, R215.reuse ;  /* 0x000000d738387220 */ /* 0x080fe20000410000 */
[C---:B--2---:R-:W-:Y:S01]  /*5190*/  FADD.FTZ R21, R157.reuse, R21 ;  /* 0x000000159d157221 */ /* 0x044fe20000010000 */
[----:B------:R-:W-:Y:S01]  /*51a0*/  F2FP.F16.F32.PACK_AB R202, R157, R156 ;  /* 0x0000009c9dca723e */ /* 0x000fe200000000ff */
[-C--:B------:R-:W-:Y:S01]  /*51b0*/  FMUL.FTZ R57, R57, R215.reuse ;  /* 0x000000d739397220 */ /* 0x080fe20000410000 */
[----:B------:R-:W-:Y:S01]  /*51c0*/  FMNMX.FTZ R152, R162, R152, !PT ;  /* 0x00000098a2987209 */ /* 0x000fe20007810000 */
[----:B------:R-:W1:Y:S01]  /*51d0*/  S2R R157, SR_TID.X ;  /* 0x00000000009d7919 */ /* 0x000e620000002100 */
[-C--:B------:R-:W-:Y:S01]  /*51e0*/  FMUL.FTZ R60, R60, R215.reuse ;  /* 0x000000d73c3c7220 */ /* 0x080fe20000410000 */
[-C--:B------:R-:W-:Y:S01]  /*51f0*/  FMUL.FTZ R61, R61, R215.reuse ;  /* 0x000000d73d3d7220 */ /* 0x080fe20000410000 */
[----:B------:R-:W-:Y:S01]  /*5200*/  FMNMX.FTZ R152, R163, R152, !PT ;  /* 0x00000098a3987209 */ /* 0x000fe20007810000 */
[-C--:B------:R-:W-:Y:S01]  /*5210*/  FMUL.FTZ R64, R64, R215.reuse ;  /* 0x000000d740407220 */ /* 0x080fe20000410000 */
        /* <DEDUP_REMOVED lines=28> */
[----:B-1----:R-:W-:Y:S01]  /*53e0*/  SHF.R.U32.HI R157, RZ, 0x7, R157 ;  /* 0x00000007ff9d7819 */ /* 0x002fe2000001169d */
        /* <DEDUP_REMOVED lines=28> */
[----:B------:R-:W-:Y:S01]  /*55b0*/  FMUL.FTZ R149, R149, R215 ;  /* 0x000000d795957220 */ /* 0x000fe20000410000 */
[----:B------:R-:W-:Y:S01]  /*55c0*/  FMNMX.FTZ R152, R194, R152, !PT ;  /* 0x00000098c2987209 */ /* 0x000fe20007810000 */
[----:B------:R-:W-:Y:S03]  /*55d0*/  MUFU.EX2 R161, R161 ;  /* 0x000000a100a17308 */ /* 0x000fe60000000800 */
[----:B------:R-:W-:-:S04]  /*55e0*/  FMNMX.FTZ R152, R195, R152, !PT ;  /* 0x00000098c3987209 */ /* 0x000fc80007810000 */
[----:B------:R-:W-:Y:S01]  /*55f0*/  FMNMX.FTZ R152, R198, R152, !PT ;  /* 0x00000098c6987209 */ /* 0x000fe20007810000 */
[----:B------:R-:W-:Y:S03]  /*5600*/  MUFU.EX2 R165, R165 ;  /* 0x000000a500a57308 */ /* 0x000fe60000000800 */
[----:B------:R-:W-:-:S05]  /*5610*/  FMNMX.FTZ R152, R199, R152, !PT ;  /* 0x00000098c7987209 */ /* 0x000fca0007810000 */
[----:B------:R-:W1:Y:S01]  /*5620*/  SHFL.BFLY PT, R153, R152, 0x2, 0x1f ;  /* 0x0c401f0098997f89 */ /* 0x000e6200000e0000 */
[----:B------:R-:W-:Y:S08]  /*5630*/  MUFU.EX2 R156, R168 ;  /* 0x000000a8009c7308 */ /* 0x000ff00000000800 */
[----:B------:R-:W-:Y:S08]  /*5640*/  MUFU.EX2 R169, R169 ;  /* 0x000000a900a97308 */ /* 0x000ff00000000800 */
[----:B------:R-:W-:Y:S01]  /*5650*/  MUFU.EX2 R173, R173 ;  /* 0x000000ad00ad7308 */ /* 0x000fe20000000800 */
[----:B-1----:R-:W-:-:S07]  /*5660*/  FMNMX.FTZ R153, R152, R153, !PT ;  /* 0x0000009998997209 */ /* 0x002fce0007810000 */
[----:B------:R-:W-:Y:S01]  /*5670*/  MUFU.EX2 R177, R177 ;  /* 0x000000b100b17308 */ /* 0x000fe20000000800 */
[----:B------:R-:W1:Y:S07]  /*5680*/  SHFL.BFLY PT, R197, R153, 0x1, 0x1f ;  /* 0x0c201f0099c57f89 */ /* 0x000e6e00000e0000 */
[----:B------:R-:W-:Y:S08]  /*5690*/  MUFU.EX2 R181, R181 ;  /* 0x000000b500b57308 */ /* 0x000ff00000000800 */
[----:B------:R-:W-:Y:S08]  /*56a0*/  MUFU.EX2 R185, R185 ;  /* 0x000000b900b97308 */ /* 0x000ff00000000800 */
[----:B------:R-:W-:Y:S01]  /*56b0*/  MUFU.EX2 R189, R189 ;  /* 0x000000bd00bd7308 */ /* 0x000fe20000000800 */
[----:B-1----:R-:W-:-:S07]  /*56c0*/  FMNMX.FTZ R197, R153, R197, !PT ;  /* 0x000000c599c57209 */ /* 0x002fce0007810000 */
[----:B------:R-:W-:Y:S01]  /*56d0*/  MUFU.EX2 R193, R193 ;  /* 0x000000c100c17308 */ /* 0x000fe20000000800 */
[C---:B------:R-:W-:Y:S01]  /*56e0*/  FMUL.FTZ R152, R197.reuse, UR10 ;  /* 0x0000000ac5987c20 */ /* 0x040fe20008410000 */
[----:B------:R-:W-:-:S03]  /*56f0*/  FADD.FTZ R153, -R197, R201 ;  /* 0x000000c9c5997221 */ /* 0x000fc60000010100 */
[--C-:B------:R-:W-:Y:S01]  /*5700*/  FFMA.FTZ R154, R154, UR10, -R152.reuse ;  /* 0x0000000a9a9a7c23 */ /* 0x100fe20008010898 */
        /* <DEDUP_REMOVED lines=22> */
[----:B------:R-:W-:Y:S01]  /*5870*/  FFMA.FTZ R199, R199, UR10, -R152 ;  /* 0x0000000ac7c77c23 */ /* 0x000fe20008010898 */
[----:B------:R-:W-:Y:S01]  /*5880*/  FMUL.FTZ R153, R153, UR10 ;  /* 0x0000000a99997c20 */ /* 0x000fe20008410000 */
[----:B------:R-:W-:Y:S01]  /*5890*/  VIADD R152, R157, 0x8 ;  /* 0x000000089d987836 */ /* 0x000fe20000000000 */
[----:B------:R-:W-:Y:S04]  /*58a0*/  MUFU.EX2 R154, R154 ;  /* 0x0000009a009a7308 */ /* 0x000fe80000000800 */
[----:B------:R1:W-:Y:S06]  /*58b0*/  BAR.SYNC.DEFER_BLOCKING R152, 0x100 ;  /* 0x000400980000751d */ /* 0x0003ec0000010000 */
[----:B------:R-:W2:Y:S08]  /*58c0*/  MUFU.EX2 R153, R153 ;  /* 0x0000009900997308 */ /* 0x000eb00000000800 */
[----:B------:R-:W3:Y:S08]  /*58d0*/  MUFU.EX2 R155, R155 ;  /* 0x0000009b009b7308 */ /* 0x000ef00000000800 */
[----:B------:R-:W-:Y:S01]  /*58e0*/  MUFU.EX2 R158, R158 ;  /* 0x0000009e009e7308 */ /* 0x000fe20000000800 */
[-C--:B--2---:R-:W-:Y:S01]  /*58f0*/  FMUL.FTZ R26, R26, R153.reuse ;  /* 0x000000991a1a7220 */ /* 0x084fe20000410000 */
[-C--:B------:R-:W-:Y:S01]  /*5900*/  FMUL.FTZ R27, R27, R153.reuse ;  /* 0x000000991b1b7220 */ /* 0x080fe20000410000 */
[-C--:B------:R-:W-:Y:S01]  /*5910*/  FMUL.FTZ R30, R30, R153.reuse ;  /* 0x000000991e1e7220 */ /* 0x080fe20000410000 */
[-C--:B------:R-:W-:Y:S01]  /*5920*/  FMUL.FTZ R31, R31, R153.reuse ;  /* 0x000000991f1f7220 */ /* 0x080fe20000410000 */
[-C--:B------:R-:W-:Y:S01]  /*5930*/  FMUL.FTZ R34, R34, R153.reuse ;  /* 0x0000009922227220 */ /* 0x080fe20000410000 */
[-C--:B------:R-:W-:Y:S01]  /*5940*/  FMUL.FTZ R35, R35, R153.reuse ;  /* 0x0000009923237220 */ /* 0x080fe20000410000 */
[-C--:B------:R-:W-:Y:S01]  /*5950*/  FMUL.FTZ R38, R38, R153.reuse ;  /* 0x0000009926267220 */ /* 0x080fe20000410000 */
[----:B------:R-:W2:Y:S01]  /*5960*/  MUFU.EX2 R215, R159 ;  /* 0x0000009f00d77308 */ /* 0x000ea20000000800 */
        /* <DEDUP_REMOVED lines=57> */
[----:B------:R-:W-:Y:S01]  /*5d00*/  FFMA.FTZ R216, R153, R203, R154 ;  /* 0x000000cb99d87223 */ /* 0x000fe2000001009a */
[----:B---3--:R-:W-:Y:S01]  /*5d10*/  F2FP.F16.F32.PACK_AB R201, R155, R154 ;  /* 0x0000009a9bc9723e */ /* 0x008fe200000000ff */
[----:B-1----:R-:W1:Y:S01]  /*5d20*/  MUFU.EX2 R152, R160 ;  /* 0x000000a000987308 */ /* 0x002e620000000800 */
[----:B--2---:R-:W-:Y:S01]  /*5d30*/  F2FP.F16.F32.PACK_AB R203, R215, R158 ;  /* 0x0000009ed7cb723e */ /* 0x004fe200000000ff */
[----:B------:R-:W-:-:S03]  /*5d40*/  FADD.FTZ R216, R155, R216 ;  /* 0x000000d89bd87221 */ /* 0x000fc60000010000 */
[----:B------:R-:W-:Y:S01]  /*5d50*/  WARPGROUP.ARRIVE ;  /* 0x00000000000079c5 */ /* 0x000fe20000000000 */
[----:B------:R-:W-:Y:S02]  /*5d60*/  FADD.FTZ R216, R158, R216 ;  /* 0x000000d89ed87221 */ /* 0x000fe40000010000 */
[----:B------:R-:W2:Y:S02]  /*5d70*/  MUFU.EX2 R154, R164 ;  /* 0x000000a4009a7308 */ /* 0x000ea40000000800 */
[----:B------:R-:W-:Y:S01]  /*5d80*/  FADD.FTZ R216, R215, R216 ;  /* 0x000000d8d7d87221 */ /* 0x000fe20000010000 */
[----:B------:R-:W-:Y:S01]  /*5d90*/  HGMMA.64x256x16.F32 R24, R200, gdesc[UR12].tnspB, R24, gsb0 ;  /* 0x43e0000cc8187df0 */ /* 0x000fe20008000818 */
[----:B------:R-:W-:Y:S01]  /*5da0*/  UIADD3 UR14, UR6, 0x80, URZ ;  /* 0x00000080060e7890 */ /* 0x000fe2000fffe03f */
[----:B------:R-:W-:-:S03]  /*5db0*/  UMOV UR15, 0x40000040 ;  /* 0x40000040000f7882 */ /* 0x000fc60000000000 */
[----:B------:R-:W3:Y:S01]  /*5dc0*/  MUFU.EX2 R162, R162 ;  /* 0x000000a200a27308 */ /* 0x000ee20000000800 */
[----:B-1----:R-:W-:Y:S01]  /*5dd0*/  FADD.FTZ R21, R152, R21 ;  /* 0x0000001598157221 */ /* 0x002fe20000010000 */
[----:B------:R-:W-:-:S03]  /*5de0*/  F2FP.F16.F32.PACK_AB R152, R161, R152 ;  /* 0x00000098a198723e */ /* 0x000fc600000000ff */
[----:B------:R-:W-:-:S03]  /*5df0*/  FADD.FTZ R21, R161, R21 ;  /* 0x00000015a1157221 */ /* 0x000fc60000010000 */
[----:B------:R-:W1:Y:S01]  /*5e00*/  MUFU.EX2 R163, R163 ;  /* 0x000000a300a37308 */ /* 0x000e620000000800 */
[----:B--2---:R-:W-:Y:S01]  /*5e10*/  FADD.FTZ R21, R154, R21 ;  /* 0x000000159a157221 */ /* 0x004fe20000010000 */
[----:B------:R-:W-:-:S03]  /*5e20*/  F2FP.F16.F32.PACK_AB R154, R165, R154 ;  /* 0x0000009aa59a723e */ /* 0x000fc600000000ff */
[----:B------:R-:W-:-:S03]  /*5e30*/  FADD.FTZ R21, R165, R21 ;  /* 0x00000015a5157221 */ /* 0x000fc60000010000 */
[----:B------:R-:W2:Y:S01]  /*5e40*/  MUFU.EX2 R166, R166 ;  /* 0x000000a600a67308 */ /* 0x000ea20000000800 */
[----:B------:R-:W-:Y:S01]  /*5e50*/  FADD.FTZ R21, R156, R21 ;  /* 0x000000159c157221 */ /* 0x000fe20000010000 */
[C---:B------:R-:W-:Y:S01]  /*5e60*/  F2FP.F16.F32.PACK_AB R156, R169.reuse, R156 ;  /* 0x0000009ca99c723e */ /* 0x040fe200000000ff */
[----:B---3--:R-:W-:Y:S02]  /*5e70*/  FADD.FTZ R216, R162, R216 ;  /* 0x000000d8a2d87221 */ /* 0x008fe40000010000 */
[----:B------:R-:W-:-:S03]  /*5e80*/  FADD.FTZ R21, R169, R21 ;  /* 0x00000015a9157221 */ /* 0x000fc60000010000 */
[----:B------:R-:W3:Y:S01]  /*5e90*/  MUFU.EX2 R167, R167 ;  /* 0x000000a700a77308 */ /* 0x000ee20000000800 */
[C---:B-1----:R-:W-:Y:S01]  /*5ea0*/  F2FP.F16.F32.PACK_AB R153, R163.reuse, R162 ;  /* 0x000000a2a399723e */ /* 0x042fe200000000ff */
[----:B------:R-:W-:-:S06]  /*5eb0*/  FADD.FTZ R216, R163, R216 ;  /* 0x000000d8a3d87221 */ /* 0x000fcc0000010000 */
[----:B------:R-:W1:Y:S01]  /*5ec0*/  MUFU.EX2 R158, R172 ;  /* 0x000000ac009e7308 */ /* 0x000e620000000800 */
[----:B--2---:R-:W-:-:S07]  /*5ed0*/  FADD.FTZ R216, R166, R216 ;  /* 0x000000d8a6d87221 */ /* 0x004fce0000010000 */
[----:B------:R-:W2:Y:S01]  /*5ee0*/  MUFU.EX2 R170, R170 ;  /* 0x000000aa00aa7308 */ /* 0x000ea20000000800 */
[C---:B---3--:R-:W-:Y:S01]  /*5ef0*/  F2FP.F16.F32.PACK_AB R155, R167.reuse, R166 ;  /* 0x000000a6a79b723e */ /* 0x048fe200000000ff */
[----:B------:R-:W-:-:S06]  /*5f00*/  FADD.FTZ R216, R167, R216 ;  /* 0x000000d8a7d87221 */ /* 0x000fcc0000010000 */
[----:B------:R-:W3:Y:S01]  /*5f10*/  MUFU.EX2 R171, R171 ;  /* 0x000000ab00ab7308 */ /* 0x000ee20000000800 */
[----:B-1----:R-:W-:Y:S01]  /*5f20*/  FADD.FTZ R21, R158, R21 ;  /* 0x000000159e157221 */ /* 0x002fe20000010000 */
[----:B------:R-:W-:-:S03]  /*5f30*/  F2FP.F16.F32.PACK_AB R158, R173, R158 ;  /* 0x0000009ead9e723e */ /* 0x000fc600000000ff */
[----:B------:R-:W-:-:S03]  /*5f40*/  FADD.FTZ R21, R173, R21 ;  /* 0x00000015ad157221 */ /* 0x000fc60000010000 */
[----:B------:R-:W1:Y:S01]  /*5f50*/  MUFU.EX2 R174, R174 ;  /* 0x000000ae00ae7308 */ /* 0x000e620000000800 */
[----:B--2---:R-:W-:-:S07]  /*5f60*/  FADD.FTZ R216, R170, R216 ;  /* 0x000000d8aad87221 */ /* 0x004fce0000010000 */
[----:B------:R-:W2:Y:S01]  /*5f70*/  MUFU.EX2 R175, R175 ;  /* 0x000000af00af7308 */ /* 0x000ea20000000800 */
[C---:B---3--:R-:W-:Y:S01]  /*5f80*/  F2FP.F16.F32.PACK_AB R157, R171.reuse, R170 ;  /* 0x000000aaab9d723e */ /* 0x048fe200000000ff */
[----:B------:R-:W-:-:S06]  /*5f90*/  FADD.FTZ R216, R171, R216 ;  /* 0x000000d8abd87221 */ /* 0x000fcc0000010000 */
[----:B------:R-:W3:Y:S01]  /*5fa0*/  MUFU.EX2 R178, R178 ;  /* 0x000000b200b27308 */ /* 0x000ee20000000800 */
[----:B-1----:R-:W-:-:S07]  /*5fb0*/  FADD.FTZ R216, R174, R216 ;  /* 0x000000d8aed87221 */ /* 0x002fce0000010000 */
[----:B------:R-:W1:Y:S01]  /*5fc0*/  MUFU.EX2 R179, R179 ;  /* 0x000000b300b37308 */ /* 0x000e620000000800 */
[C---:B--2---:R-:W-:Y:S01]  /*5fd0*/  F2FP.F16.F32.PACK_AB R159, R175.reuse, R174 ;  /* 0x000000aeaf9f723e */ /* 0x044fe200000000ff */
[----:B------:R-:W-:-:S06]  /*5fe0*/  FADD.FTZ R216, R175, R216 ;  /* 0x000000d8afd87221 */ /* 0x000fcc0000010000 */
[----:B------:R-:W2:Y:S01]  /*5ff0*/  MUFU.EX2 R182, R182 ;  /* 0x000000b600b67308 */ /* 0x000ea20000000800 */
[----:B---3--:R-:W-:-:S07]  /*6000*/  FADD.FTZ R216, R178, R216 ;  /* 0x000000d8b2d87221 */ /* 0x008fce0000010000 */
[----:B------:R-:W3:Y:S01]  /*6010*/  MUFU.EX2 R183, R183 ;  /* 0x000000b700b77308 */ /* 0x000ee20000000800 */
[----:B-1----:R-:W-:-:S07]  /*6020*/  FADD.FTZ R216, R179, R216 ;  /* 0x000000d8b3d87221 */ /* 0x002fce0000010000 */
[----:B------:R-:W-:Y:S01]  /*6030*/  MUFU.EX2 R186, R186 ;  /* 0x000000ba00ba7308 */ /* 0x000fe20000000800 */
[----:B--2---:R-:W-:-:S07]  /*6040*/  FADD.FTZ R216, R182, R216 ;  /* 0x000000d8b6d87221 */ /* 0x004fce0000010000 */
[----:B------:R-:W-:Y:S08]  /*6050*/  MUFU.EX2 R187, R187 ;  /* 0x000000bb00bb7308 */ /* 0x000ff00000000800 */
[----:B------:R-:W-:Y:S08]  /*6060*/  MUFU.EX2 R190, R190 ;  /* 0x000000be00be7308 */ /* 0x000ff00000000800 */
[----:B------:R-:W-:Y:S08]  /*6070*/  MUFU.EX2 R191, R191 ;  /* 0x000000bf00bf7308 */ /* 0x000ff00000000800 */
[----:B------:R-:W-:Y:S08]  /*6080*/  MUFU.EX2 R211, R211 ;  /* 0x000000d300d37308 */ /* 0x000ff00000000800 */
[----:B------:R-:W-:Y:S08]  /*6090*/  MUFU.EX2 R194, R194 ;  /* 0x000000c200c27308 */ /* 0x000ff00000000800 */
[----:B------:R-:W-:Y:S08]  /*60a0*/  MUFU.EX2 R195, R195 ;  /* 0x000000c300c37308 */ /* 0x000ff00000000800 */
[----:B------:R-:W-:Y:S08]  /*60b0*/  MUFU.EX2 R198, R198 ;  /* 0x000000c600c67308 */ /* 0x000ff00000000800 */
[----:B------:R-:W-:Y:S01]  /*60c0*/  MUFU.EX2 R199, R199 ;  /* 0x000000c700c77308 */ /* 0x000fe20000000800 */
[----:B------:R-:W-:-:S02]  /*60d0*/  WARPGROUP.DEPBAR.LE gsb0, 0x0 ;  /* 0x00008000000079c5 */ /* 0x000fc40000010000 */
[----:B------:R-:W-:-:S06]  /*60e0*/  WARPGROUP.ARRIVE ;  /* 0x00000000000079c5 */ /* 0x000fcc0000000000 */
[----:B------:R-:W-:Y:S01]  /*60f0*/  HGMMA.64x256x16.F32 R24, R152, gdesc[UR12].tnspB, R24, gsb0 ;  /* 0x43e0000c98187df0 */ /* 0x000fe20008000818 */
[----:B------:R-:W-:Y:S01]  /*6100*/  UIADD3 UR14, UR6, 0x100, URZ ;  /* 0x00000100060e7890 */ /* 0x000fe2000fffe03f */
[----:B------:R-:W-:Y:S01]  /*6110*/  UMOV UR15, 0x40000040 ;  /* 0x40000040000f7882 */ /* 0x000fe20000000000 */
[----:B------:R-:W-:Y:S02]  /*6120*/  WARPGROUP.DEPBAR.LE gsb0, 0x0 ;  /* 0x00008000000079c5 */ /* 0x000fe40000010000 */
[----:B------:R-:W-:Y:S01]  /*6130*/  WARPGROUP.ARRIVE ;  /* 0x00000000000079c5 */ /* 0x000fe20000000000 */
[----:B------:R-:W1:Y:S01]  /*6140*/  MUFU.EX2 R152, R176 ;  /* 0x000000b000987308 */ /* 0x000e620000000800 */
[----:B------:R-:W-:Y:S02]  /*6150*/  F2FP.F16.F32.PACK_AB R153, R179, R178 ;  /* 0x000000b2b399723e */ /* 0x000fe400000000ff */
[C---:B---3--:R-:W-:Y:S01]  /*6160*/  F2FP.F16.F32.PACK_AB R155, R183.reuse, R182 ;  /* 0x000000b6b79b723e */ /* 0x048fe200000000ff */
[----:B------:R-:W-:-:S15]  /*6170*/  FADD.FTZ R183, R183, R216 ;  /* 0x000000d8b7b77221 */ /* 0x000fde0000010000 */
[----:B------:R-:W-:-:S03]  /*6180*/  NOP ;  /* 0x0000000000007918 */ /* 0x000fc60000000000 */
[----:B------:R-:W-:Y:S01]  /*6190*/  HGMMA.64x256x16.F32 R24, R156, gdesc[UR12].tnspB, R24, gsb0 ;  /* 0x43e0000c9c187df0 */ /* 0x000fe20008000818 */
[----:B------:R-:W-:Y:S01]  /*61a0*/  UIADD3 UR14, UR6, 0x180, URZ ;  /* 0x00000180060e7890 */ /* 0x000fe2000fffe03f */
[----:B------:R-:W2:Y:S01]  /*61b0*/  MUFU.EX2 R154, R180 ;  /* 0x000000b4009a7308 */ /* 0x000ea20000000800 */
[----:B------:R-:W-:Y:S01]  /*61c0*/  UMOV UR15, 0x40000040 ;  /* 0x40000040000f7882 */ /* 0x000fe20000000000 */
[----:B-1----:R-:W-:Y:S01]  /*61d0*/  FADD.FTZ R21, R152, R21 ;  /* 0x0000001598157221 */ /* 0x002fe20000010000 */
[----:B------:R-:W-:-:S03]  /*61e0*/  F2FP.F16.F32.PACK_AB R152, R177, R152 ;  /* 0x00000098b198723e */ /* 0x000fc600000000ff */
[----:B------:R-:W-:-:S04]  /*61f0*/  FADD.FTZ R21, R177, R21 ;  /* 0x00000015b1157221 */ /* 0x000fc80000010000 */
[----:B--2---:R-:W-:Y:S01]  /*6200*/  FADD.FTZ R21, R154, R21 ;  /* 0x000000159a157221 */ /* 0x004fe20000010000 */
[----:B------:R-:W-:-:S03]  /*6210*/  F2FP.F16.F32.PACK_AB R154, R181, R154 ;  /* 0x0000009ab59a723e */ /* 0x000fc600000000ff */
[----:B------:R-:W-:Y:S01]  /*6220*/  FADD.FTZ R21, R181, R21 ;  /* 0x00000015b5157221 */ /* 0x000fe20000010000 */
[----:B------:R-:W-:Y:S02]  /*6230*/  WARPGROUP.DEPBAR.LE gsb0, 0x0 ;  /* 0x00008000000079c5 */ /* 0x000fe40000010000 */
[----:B------:R-:W-:-:S09]  /*6240*/  WARPGROUP.ARRIVE ;  /* 0x00000000000079c5 */ /* 0x000fd20000000000 */
[----:B------:R-:W-:Y:S01]  /*6250*/  HGMMA.64x256x16.F32 R24, R152, gdesc[UR12].tnspB, R24, gsb0 ;  /* 0x43e0000c98187df0 */ /* 0x000fe20008000818 */
[----:B------:R-:W-:Y:S01]  /*6260*/  UIADD3 UR14, UR6, 0x200, URZ ;  /* 0x00000200060e7890 */ /* 0x000fe2000fffe03f */
[----:B------:R-:W-:Y:S01]  /*6270*/  UMOV UR15, 0x40000040 ;  /* 0x40000040000f7882 */ /* 0x000fe20000000000 */
[----:B------:R-:W-:Y:S02]  /*6280*/  WARPGROUP.DEPBAR.LE gsb0, 0x0 ;  /* 0x00008000000079c5 */ /* 0x000fe40000010000 */
[----:B------:R-:W1:Y:S01]  /*6290*/  MUFU.EX2 R152, R184 ;  /* 0x000000b800987308 */ /* 0x000e620000000800 */
[----:B------:R-:W-:Y:S01]  /*62a0*/  F2FP.F16.F32.PACK_AB R153, R187, R186 ;  /* 0x000000babb99723e */ /* 0x000fe200000000ff */
[----:B------:R-:W-:Y:S01]  /*62b0*/  FADD.FTZ R186, R186, R183 ;  /* 0x000000b7baba7221 */ /* 0x000fe20000010000 */
[----:B------:R-:W-:-:S03]  /*62c0*/  F2FP.F16.F32.PACK_AB R155, R191, R190 ;  /* 0x000000bebf9b723e */ /* 0x000fc600000000ff */
[----:B------:R-:W-:Y:S02]  /*62d0*/  FADD.FTZ R187, R187, R186 ;  /* 0x000000babbbb7221 */ /* 0x000fe40000010000 */
[----:B------:R-:W2:Y:S02]  /*62e0*/  MUFU.EX2 R154, R188 ;  /* 0x000000bc009a7308 */ /* 0x000ea40000000800 */
[----:B------:R-:W-:-:S04]  /*62f0*/  FADD.FTZ R190, R190, R187 ;  /* 0x000000bbbebe7221 */ /* 0x000fc80000010000 */
[----:B------:R-:W-:Y:S01]  /*6300*/  FADD.FTZ R191, R191, R190 ;  /* 0x000000bebfbf7221 */ /* 0x000fe20000010000 */
[----:B-1----:R-:W-:Y:S01]  /*6310*/  FADD.FTZ R21, R152, R21 ;  /* 0x0000001598157221 */ /* 0x002fe20000010000 */
[----:B------:R-:W-:-:S03]  /*6320*/  F2FP.F16.F32.PACK_AB R152, R185, R152 ;  /* 0x00000098b998723e */ /* 0x000fc600000000ff */
[----:B------:R-:W-:-:S04]  /*6330*/  FADD.FTZ R21, R185, R21 ;  /* 0x00000015b9157221 */ /* 0x000fc80000010000 */
[----:B--2---:R-:W-:Y:S01]  /*6340*/  FADD.FTZ R21, R154, R21 ;  /* 0x000000159a157221 */ /* 0x004fe20000010000 */
[----:B------:R-:W-:-:S03]  /*6350*/  F2FP.F16.F32.PACK_AB R154, R189, R154 ;  /* 0x0000009abd9a723e */ /* 0x000fc600000000ff */
[----:B------:R-:W-:Y:S01]  /*6360*/  FADD.FTZ R21, R189, R21 ;  /* 0x00000015bd157221 */ /* 0x000fe20000010000 */
[----:B------:R-:W-:-:S06]  /*6370*/  WARPGROUP.ARRIVE ;  /* 0x00000000000079c5 */ /* 0x000fcc0000000000 */
        /* <DEDUP_REMOVED lines=19> */
[----:B------:R-:W-:Y:S03]  /*64b0*/  HGMMA.64x256x16.F32 R24, R152, gdesc[UR12].tnspB, R24, gsb0 ;  /* 0x43e0000c98187df0 */ /* 0x000fe60008000818 */
[----:B------:R-:W-:Y:S02]  /*64c0*/  WARPGROUP.DEPBAR.LE gsb0, 0x0 ;  /* 0x00008000000079c5 */ /* 0x000fe40000010000 */
[----:B------:R-:W-:Y:S05]  /*64d0*/  @!P0 BRA `(.L_x_1162) ;  /* 0x0000000000048947 */ /* 0x000fea0003800000 */
[----:B------:R-:W-:Y:S01]  /*64e0*/  BPT.TRAP 0x1 ;  /* 0x000000040000795c */ /* 0x000fe20000300000 */
.L_x_1162:
[----:B------:R-:W-:Y:S01]  /*64f0*/  UIADD3 UR5, UR5, 0x32460, URZ ;  /* 0x0003246005057890 */ /* 0x000fe2000fffe03f */
[----:B------:R-:W-:Y:S02]  /*6500*/  IMAD.MOV.U32 R201, RZ, RZ, R197 ;  /* 0x000000ffffc97224 */ /* 0x000fe400078e00c5 */
[----:B------:R-:W-:Y:S01]  /*6510*/  IMAD.MOV.U32 R202, RZ, RZ, R20 ;  /* 0x000000ffffca7224 */ /* 0x000fe200078e0014 */
[----:B------:R-:W-:-:S09]  /*6520*/  UPRMT UR5, UR54, 0x654, UR5 ;  /* 0x0000065436057896 */ /* 0x000fd20008000005 */
[----:B------:R-:W-:Y:S01]  /*6530*/  SYNCS.ARRIVE.TRANS64.RED.A1T0 RZ, [UR5], RZ ;  /* 0x000000ffffff79a7 */ /* 0x000fe20008100405 */
[----:B------:R-:W-:Y:S05]  /*6540*/  @P1 BRA `(.L_x_1163) ;  /* 0xffffffdc00201947 */ /* 0x000fea000383ffff */
.L_x_1152:
[----:B------:R-:W2:Y:S01]  /*6550*/  LDL.LU R152, [R1+0x20] ;  /* 0x0000200001987983 */ /* 0x000ea20000300800 */
[----:B------:R-:W-:Y:S01]  /*6560*/  UIADD3 UR38, UR38, 0x1, URZ ;  /* 0x0000000126267890 */ /* 0x000fe2000fffe03f */
[----:B------:R0:W-:Y:S06]  /*6570*/  BAR.ARV R0, 0x100 ;  /* 0x000400000000751d */ /* 0x0001ec0000002000 */
[----:B------:R-:W-:Y:S02]  /*6580*/  UISETP.NE.AND UP0, UPT, UR38, 0x2, UPT ;  /* 0x000000022600788c */ /* 0x000fe4000bf05270 */
[----:B------:R-:W-:Y:S06]  /*6590*/  BAR.ARV 0x8, 0x180 ;  /* 0x0206000000007b1d */ /* 0x000fec0000002000 */
[----:B------:R-:W-:Y:S01]  /*65a0*/  PLOP3.LUT P0, PT, PT, PT, PT, 0x8, 0x0 ;  /* 0x000000000000781c */ /* 0x000fe20003f0e170 */
[----:B------:R-:W-:Y:S01]  /*65b0*/  USEL UR38, UR38, URZ, UP0 ;  /* 0x0000003f26267287 */ /* 0x000fe20008000000 */
[----:B------:R-:W1:Y:S04]  /*65c0*/  SHFL.BFLY PT, R2, R21, 0x2, 0x1f ;  /* 0x0c401f0015027f89 */ /* 0x000e6800000e0000 */
[----:B------:R-:W3:Y:S01]  /*65d0*/  SHFL.BFLY PT, R4, R203, 0x2, 0x1f ;  /* 0x0c401f00cb047f89 */ /* 0x000ee200000e0000 */
[----:B-1----:R-:W-:Y:S01]  /*65e0*/  FADD.FTZ R5, R2, R21 ;  /* 0x0000001502057221 */ /* 0x002fe20000010000 */
[----:B---3--:R-:W-:-:S04]  /*65f0*/  FADD.FTZ R7, R4, R203 ;  /* 0x000000cb04077221 */ /* 0x008fc80000010000 */
[----:B------:R-:W1:Y:S01]  /*6600*/  SHFL.BFLY PT, R2, R5, 0x1, 0x1f ;  /* 0x0c201f0005027f89 */ /* 0x000e6200000e0000 */
[----:B------:R-:W-:-:S03]  /*6610*/  IMAD.MOV.U32 R4, RZ, RZ, RZ ;  /* 0x000000ffff047224 */ /* 0x000fc600078e00ff */
[----:B------:R-:W3:Y:S01]  /*6620*/  SHFL.BFLY PT, R6, R7, 0x1, 0x1f ;  /* 0x0c201f0007067f89 */ /* 0x000ee200000e0000 */
[----:B-1----:R-:W-:Y:S01]  /*6630*/  FADD.FTZ R8, R5, R2 ;  /* 0x0000000205087221 */ /* 0x002fe20000010000 */
[----:B------:R-:W-:Y:S02]  /*6640*/  IMAD.MOV.U32 R2, RZ, RZ, RZ ;  /* 0x000000ffff027224 */ /* 0x000fe400078e00ff */
[----:B---3--:R-:W-:Y:S02]  /*6650*/  FADD.FTZ R3, R7, R6 ;  /* 0x0000000607037221 */ /* 0x008fe40000010000 */
[----:B------:R-:W-:Y:S01]  /*6660*/  FSETP.NE.FTZ.AND P1, PT, R8, RZ, PT ;  /* 0x000000ff0800720b */ /* 0x000fe20003f35000 */
[----:B------:R-:W-:Y:S02]  /*6670*/  IMAD.U32 R7, RZ, RZ, UR10 ;  /* 0x0000000aff077e24 */ /* 0x000fe4000f8e00ff */
[----:B------:R-:W-:-:S10]  /*6680*/  FSETP.NE.FTZ.AND P2, PT, R3, RZ, PT ;  /* 0x000000ff0300720b */ /* 0x000fd40003f55000 */
[----:B------:R-:W1:Y:S01]  /*6690*/  @P1 MUFU.RCP R4, R8 ;  /* 0x0000000800041308 */ /* 0x000e620000001000 */
[----:B------:R-:W-:-:S07]  /*66a0*/  @P1 FMUL.FTZ R7, R7, 0.69314718246459960938 ;  /* 0x3f31721807071820 */ /* 0x000fce0000410000 */
[----:B------:R-:W3:Y:S08]  /*66b0*/  @P1 MUFU.LG2 R6, R8 ;  /* 0x0000000800061308 */ /* 0x000ef00000000c00 */
[----:B------:R-:W4:Y:S01]  /*66c0*/  @P2 MUFU.LG2 R5, R3 ;  /* 0x0000000300052308 */ /* 0x000f220000000c00 */
[-C--:B-1----:R-:W-:Y:S01]  /*66d0*/  FMUL.FTZ R24, R24, R4.reuse ;  /* 0x0000000418187220 */ /* 0x082fe20000410000 */
[-C--:B------:R-:W-:Y:S01]  /*66e0*/  FMUL.FTZ R25, R25, R4.reuse ;  /* 0x0000000419197220 */ /* 0x080fe20000410000 */
[-C--:B------:R-:W-:Y:S01]  /*66f0*/  FMUL.FTZ R28, R28, R4.reuse ;  /* 0x000000041c1c7220 */ /* 0x080fe20000410000 */
[-C--:B------:R-:W-:Y:S01]  /*6700*/  FMUL.FTZ R29, R29, R4.reuse ;  /* 0x000000041d1d7220 */ /* 0x080fe20000410000 */
[-C--:B------:R-:W-:Y:S01]  /*6710*/  FMUL.FTZ R32, R32, R4.reuse ;  /* 0x0000000420207220 */ /* 0x080fe20000410000 */
[-C--:B------:R-:W-:Y:S01]  /*6720*/  FMUL.FTZ R33, R33, R4.reuse ;  /* 0x0000000421217220 */ /* 0x080fe20000410000 */
[-C--:B------:R-:W-:Y:S01]  /*6730*/  FMUL.FTZ R36, R36, R4.reuse ;  /* 0x0000000424247220 */ /* 0x080fe20000410000 */
[----:B------:R1:W5:Y:S01]  /*6740*/  @P2 MUFU.RCP R2, R3 ;  /* 0x0000000300022308 */ /* 0x0003620000001000 */
        /* <DEDUP_REMOVED lines=58> */
[----:B---3--:R-:W-:Y:S01]  /*6af0*/  @P1 FMUL.FTZ R6, R6, 0.69314718246459960938 ;  /* 0x3f31721806061820 */ /* 0x008fe20000410000 */
[----:B----4-:R-:W-:Y:S01]  /*6b00*/  @P2 FMUL.FTZ R5, R5, 0.69314718246459960938 ;  /* 0x3f31721805052820 */ /* 0x010fe20000410000 */
[----:B-1----:R-:W-:Y:S02]  /*6b10*/  IMAD.MOV.U32 R3, RZ, RZ, -0x800000 ;  /* 0xff800000ff037424 */ /* 0x002fe400078e00ff */
[----:B------:R-:W-:Y:S01]  /*6b20*/  @P2 FMUL.FTZ R4, R4, 0.69314718246459960938 ;  /* 0x3f31721804042820 */ /* 0x000fe20000410000 */
[-C--:B-----5:R-:W-:Y:S01]  /*6b30*/  FMUL.FTZ R26, R26, R2.reuse ;  /* 0x000000021a1a7220 */ /* 0x0a0fe20000410000 */
        /* <DEDUP_REMOVED lines=64> */
[----:B--2---:R-:W-:-:S13]  /*6f40*/  R2UR UR4, R152 ;  /* 0x00000000980472ca */ /* 0x004fda00000e0000 */
[----:B------:R-:W-:-:S06]  /*6f50*/  UIADD3 UR4, UR4, 0x1, URZ ;  /* 0x0000000104047890 */ /* 0x000fcc000fffe03f */
[----:B0-----:R-:W-:Y:S01]  /*6f60*/  IMAD.U32 R0, RZ, RZ, UR4 ;  /* 0x00000004ff007e24 */ /* 0x001fe2000f8e00ff */
[----:B------:R-:W-:-:S04]  /*6f70*/  USEL UR4, URZ, 0x1, UP0 ;  /* 0x000000013f047887 */ /* 0x000fc80008000000 */
[----:B------:R0:W-:Y:S01]  /*6f80*/  STL [R1+0x20], R0 ;  /* 0x0000200001007387 */ /* 0x0001e20000100800 */
[----:B------:R-:W-:Y:S01]  /*6f90*/  ULOP3.LUT UR39, UR39, UR4, URZ, 0x3c, !UPT ;  /* 0x0000000427277292 */ /* 0x000fe2000f8e3c3f */
[----:B0-----:R-:W-:Y:S02]  /*6fa0*/  IMAD.MOV.U32 R0, RZ, RZ, -0x800000 ;  /* 0xff800000ff007424 */ /* 0x001fe400078e00ff */
[----:B------:R-:W-:-:S09]  /*6fb0*/  @P2 FFMA.FTZ R0, R4, R197, R5 ;  /* 0x000000c504002223 */ /* 0x000fd20000010005 */
.L_x_1138:
[----:B------:R-:W1:Y:S08]  /*6fc0*/  S2UR UR5, SR_CgaCtaId ;  /* 0x00000000000579c3 */ /* 0x000e700000008800 */
[----:B------:R-:W-:Y:S06]  /*6fd0*/  BAR.SYNC.DEFER_BLOCKING 0x5, 0x180 ;  /* 0x0146000000007b1d */ /* 0x000fec0000010000 */
[----:B------:R-:W-:Y:S01]  /*6fe0*/  UMOV UR4, 0x400 ;  /* 0x0000040000047882 */ /* 0x000fe20000000000 */
[----:B------:R-:W-:Y:S01]  /*6ff0*/  BSSY B0, `(.L_x_1164) ;  /* 0x0000482000007945 */ /* 0x000fe20003800000 */
[----:B-1----:R-:W-:-:S09]  /*7000*/  ULEA UR9, UR5, UR4, 0x18 ;  /* 0x0000000405097291 */ /* 0x002fd2000f8ec03f */
[----:B------:R-:W1:Y:S02]  /*7010*/  LDS.128 R4, [UR9+0x324d0] ;  /* 0x0324d009ff047984 */ /* 0x000e640008000c00 */
[----:B-1----:R-:W-:Y:S02]  /*7020*/  R2UR UR4, R5 ;  /* 0x00000000050472ca */ /* 0x002fe400000e0000 */
[----:B------:R-:W-:Y:S01]  /*7030*/  R2UR UR5, R7 ;  /* 0x00000000070572ca */ /* 0x000fe200000e0000 */
[----:B------:R-:W-:Y:S06]  /*7040*/  BAR.ARV 0x4, 0x180 ;  /* 0x0106000000007b1d */ /* 0x000fec0000002000 */
[----:B------:R-:W-:Y:S08]  /*7050*/  @P0 BRA `(.L_x_1165) ;  /* 0x0000003800300947 */ /* 0x000ff00003800000 */
[----:B------:R-:W2:Y:S04]  /*7060*/  LDL R2, [R1+0x34] ;  /* 0x0000340001027983 */ /* 0x000ea80000100800 */
[----:B------:R-:W3:Y:S01]  /*7070*/  LDL R163, [R1+0x1c] ;  /* 0x00001c0001a37983 */ /* 0x000ee20000100800 */
[----:B------:R-:W1:Y:S01]  /*7080*/  S2UR UR8, SR_SWINHI ;  /* 0x00000000000879c3 */ /* 0x000e620000002f00 */
[----:B------:R-:W-:Y:S01]  /*7090*/  IMAD.MOV.U32 R152, RZ, RZ, 0x2 ;  /* 0x00000002ff987424 */ /* 0x000fe200078e00ff */
[----:B------:R-:W-:Y:S01]  /*70a0*/  F2FP.F16.F32.PACK_AB R10, R29, R28 ;  /* 0x0000001c1d0a723e */ /* 0x000fe200000000ff */
[----:B------:R-:W4:Y:S01]  /*70b0*/  LDL.LU R165, [R1+0x18] ;  /* 0x0000180001a57983 */ /* 0x000f220000300800 */
[----:B0-----:R-:W-:Y:S01]  /*70c0*/  F2FP.F16.F32.PACK_AB R11, R31, R30 ;  /* 0x0000001e1f0b723e */ /* 0x001fe200000000ff */
[----:B------:R-:W-:Y:S01]  /*70d0*/  ULDC.64 UR10, c[0x0][0xd08] ;  /* 0x00034200000a7ab9 */ /* 0x000fe20000000a00 */
[----:B------:R-:W-:Y:S01]  /*70e0*/  F2FP.F16.F32.PACK_AB R14, R37, R36 ;  /* 0x00000024250e723e */ /* 0x000fe200000000ff */
[----:B------:R-:W5:Y:S01]  /*70f0*/  LDL R164, [R1+0x30] ;  /* 0x0000300001a47983 */ /* 0x000f620000100800 */
[----:B------:R-:W-:-:S03]  /*7100*/  F2FP.F16.F32.PACK_AB R15, R39, R38 ;  /* 0x00000026270f723e */ /* 0x000fc600000000ff */
[----:B------:R-:W5:Y:S01]  /*7110*/  LDL R162, [R1+0x14] ;  /* 0x0000140001a27983 */ /* 0x000f620000100800 */
[----:B------:R-:W-:Y:S01]  /*7120*/  UMOV UR6, UR9 ;  /* 0x0000000900067c82 */ /* 0x000fe20008000000 */
[----:B-1----:R-:W-:Y:S01]  /*7130*/  UMOV UR7, UR8 ;  /* 0x0000000800077c82 */ /* 0x002fe20008000000 */
[----:B------:R-:W-:Y:S01]  /*7140*/  BAR.SYNC.DEFER_BLOCKING 0x1, 0x100 ;  /* 0x0044000000007b1d */ /* 0x000fe20000010000 */
[----:B--2---:R-:W-:Y:S01]  /*7150*/  IMAD.WIDE R152, R2, R152, UR6 ;  /* 0x0000000602987e25 */ /* 0x004fe2000f8e0298 */
[----:B---3--:R-:W-:Y:S02]  /*7160*/  R2UR UR12, R163 ;  /* 0x00000000a30c72ca */ /* 0x008fe400000e0000 */
[C---:B------:R-:W-:Y:S02]  /*7170*/  IADD3 R13, P4, R152.reuse, 0x20, RZ ;  /* 0x00000020980d7810 */ /* 0x040fe40007f9e0ff */
[C---:B------:R-:W-:Y:S02]  /*7180*/  LOP3.LUT R9, R152.reuse, 0x380, RZ, 0xc0, !PT ;  /* 0x0000038098097812 */ /* 0x040fe400078ec0ff */
[----:B------:R-:W-:-:S02]  /*7190*/  IADD3 R5, P0, R152, 0xc060, RZ ;  /* 0x0000c06098057810 */ /* 0x000fc40007f1e0ff */
[----:B------:R-:W-:Y:S02]  /*71a0*/  LOP3.LUT R12, R13, 0x380, RZ, 0xc0, !PT ;  /* 0x000003800d0c7812 */ /* 0x000fe400078ec0ff */
[----:B------:R-:W-:Y:S02]  /*71b0*/  IADD3 R17, P3, R152, 0x40, RZ ;  /* 0x0000004098117810 */ /* 0x000fe40007f7e0ff */
[----:B------:R-:W-:Y:S02]  /*71c0*/  SHF.R.U64 R9, R9, 0x3, RZ ;  /* 0x0000000309097819 */ /* 0x000fe400000012ff */
[----:B------:R-:W-:Y:S02]  /*71d0*/  LOP3.LUT R4, R5, 0x380, RZ, 0xc0, !PT ;  /* 0x0000038005047812 */ /* 0x000fe400078ec0ff */
[----:B------:R-:W-:Y:S02]  /*71e0*/  SHF.R.U64 R12, R12, 0x3, RZ ;  /* 0x000000030c0c7819 */ /* 0x000fe400000012ff */
[----:B------:R-:W-:-:S02]  /*71f0*/  LOP3.LUT R16, R17, 0x380, RZ, 0xc0, !PT ;  /* 0x0000038011107812 */ /* 0x000fc400078ec0ff */
[----:B------:R-:W-:Y:S01]  /*7200*/  LOP3.LUT R8, R9, R152, RZ, 0x3c, !PT ;  /* 0x0000009809087212 */ /* 0x000fe200078e3cff */
[--C-:B------:R-:W-:Y:S01]  /*7210*/  IMAD.MOV.U32 R9, RZ, RZ, R153.reuse ;  /* 0x000000ffff097224 */ /* 0x100fe200078e0099 */
[----:B------:R-:W-:Y:S02]  /*7220*/  SHF.R.U64 R4, R4, 0x3, RZ ;  /* 0x0000000304047819 */ /* 0x000fe400000012ff */
[----:B------:R-:W-:Y:S02]  /*7230*/  IADD3 R157, P5, R152, 0x60, RZ ;  /* 0x00000060989d7810 */ /* 0x000fe40007fbe0ff */
[----:B------:R-:W-:Y:S01]  /*7240*/  LOP3.LUT R12, R12, R13, RZ, 0x3c, !PT ;  /* 0x0000000d0c0c7212 */ /* 0x000fe200078e3cff */
[----:B------:R-:W-:Y:S01]  /*7250*/  IMAD.X R13, RZ, RZ, R153, P4 ;  /* 0x000000ffff0d7224 */ /* 0x000fe200020e0699 */
[----:B------:R-:W-:Y:S02]  /*7260*/  SHF.R.U64 R16, R16, 0x3, RZ ;  /* 0x0000000310107819 */ /* 0x000fe400000012ff */
[----:B------:R-:W-:-:S02]  /*7270*/  LOP3.LUT R4, R4, R5, RZ, 0x3c, !PT ;  /* 0x0000000504047212 */ /* 0x000fc400078e3cff */
[----:B------:R-:W-:Y:S02]  /*7280*/  LOP3.LUT R156, R157, 0x380, RZ, 0xc0, !PT ;  /* 0x000003809d9c7812 */ /* 0x000fe400078ec0ff */
[----:B------:R-:W-:Y:S02]  /*7290*/  MOV R5, R8 ;  /* 0x0000000800057202 */ /* 0x000fe40000000f00 */
[----:B------:R-:W-:Y:S02]  /*72a0*/  F2FP.F16.F32.PACK_AB R8, R25, R24 ;  /* 0x000000181908723e */ /* 0x000fe400000000ff */
[----:B------:R-:W-:Y:S02]  /*72b0*/  F2FP.F16.F32.PACK_AB R9, R27, R26 ;  /* 0x0000001a1b09723e */ /* 0x000fe400000000ff */
[----:B------:R-:W-:Y:S01]  /*72c0*/  LOP3.LUT R16, R16, R17, RZ, 0x3c, !PT ;  /* 0x0000001110107212 */ /* 0x000fe200078e3cff */
[----:B------:R-:W-:Y:S01]  /*72d0*/  IMAD.X R17, RZ, RZ, R153, P3 ;  /* 0x000000ffff117224 */ /* 0x000fe200018e0699 */
[----:B------:R-:W-:-:S02]  /*72e0*/  MOV R2, R12 ;  /* 0x0000000c00027202 */ /* 0x000fc40000000f00 */
[----:B------:R-:W-:Y:S02]  /*72f0*/  SHF.R.U64 R156, R156, 0x3, RZ ;  /* 0x000000039c9c7819 */ /* 0x000fe400000012ff */
[----:B------:R-:W-:Y:S02]  /*7300*/  F2FP.F16.F32.PACK_AB R12, R33, R32 ;  /* 0x00000020210c723e */ /* 0x000fe400000000ff */
[----:B------:R-:W-:Y:S02]  /*7310*/  F2FP.F16.F32.PACK_AB R13, R35, R34 ;  /* 0x00000022230d723e */ /* 0x000fe400000000ff */
[C---:B------:R-:W-:Y:S01]  /*7320*/  IADD3 R19, P4, R152.reuse, 0x4000, RZ ;  /* 0x0000400098137810 */ /* 0x040fe20007f9e0ff */
[----:B------:R0:W-:Y:S01]  /*7330*/  STSM.16.M88.4 [R5], R8 ;  /* 0x0000000805007844 */ /* 0x0001e20000000200 */
[----:B------:R-:W-:Y:S02]  /*7340*/  IADD3 R7, P3, R152, 0x8020, RZ ;  /* 0x0000802098077810 */ /* 0x000fe40007f7e0ff */
[----:B------:R-:W-:Y:S01]  /*7350*/  LOP3.LUT R156, R156, R157, RZ, 0x3c, !PT ;  /* 0x0000009d9c9c7212 */ /* 0x000fe200078e3cff */
[----:B------:R1:W-:Y:S01]  /*7360*/  STSM.16.M88.4 [R2], R12 ;  /* 0x0000000c02007844 */ /* 0x0003e20000000200 */
[----:B------:R-:W-:Y:S01]  /*7370*/  MOV R17, R16 ;  /* 0x0000001000117202 */ /* 0x000fe20000000f00 */
[----:B------:R-:W-:Y:S01]  /*7380*/  IMAD.X R157, RZ, RZ, R153, P5 ;  /* 0x000000ffff9d7224 */ /* 0x000fe200028e0699 */
[----:B------:R-:W-:-:S02]  /*7390*/  LOP3.LUT R18, R19, 0x380, RZ, 0xc0, !PT ;  /* 0x0000038013127812 */ /* 0x000fc400078ec0ff */
[----:B------:R-:W-:Y:S02]  /*73a0*/  LOP3.LUT R16, R7, 0x380, RZ, 0xc0, !PT ;  /* 0x0000038007107812 */ /* 0x000fe400078ec0ff */
[----:B------:R-:W-:Y:S02]  /*73b0*/  SHF.R.U64 R18, R18, 0x3, RZ ;  /* 0x0000000312127819 */ /* 0x000fe400000012ff */
[----:B0-----:R-:W-:Y:S02]  /*73c0*/  F2FP.F16.F32.PACK_AB R8, R41, R40 ;  /* 0x000000282908723e */ /* 0x001fe400000000ff */
[----:B------:R-:W-:Y:S02]  /*73d0*/  F2FP.F16.F32.PACK_AB R9, R43, R42 ;  /* 0x0000002a2b09723e */ /* 0x000fe400000000ff */
[----:B------:R-:W-:Y:S02]  /*73e0*/  F2FP.F16.F32.PACK_AB R10, R45, R44 ;  /* 0x0000002c2d0a723e */ /* 0x000fe400000000ff */
[----:B------:R-:W-:-:S02]  /*73f0*/  F2FP.F16.F32.PACK_AB R11, R47, R46 ;  /* 0x0000002e2f0b723e */ /* 0x000fc400000000ff */
[----:B-1----:R-:W-:-:S03]  /*7400*/  IADD3 R2, P5, R152, 0x4020, RZ ;  /* 0x0000402098027810 */ /* 0x002fc60007fbe0ff */
[----:B------:R0:W-:Y:S01]  /*7410*/  STSM.16.M88.4 [R17], R8 ;  /* 0x0000000811007844 */ /* 0x0001e20000000200 */
[----:B------:R-:W-:Y:S02]  /*7420*/  SHF.R.U64 R16, R16, 0x3, RZ ;  /* 0x0000000310107819 */ /* 0x000fe400000012ff */
[----:B------:R-:W-:Y:S01]  /*7430*/  LOP3.LUT R18, R18, R19, RZ, 0x3c, !PT ;  /* 0x0000001312127212 */ /* 0x000fe200078e3cff */
[----:B------:R-:W-:Y:S01]  /*7440*/  IMAD.X R19, RZ, RZ, R153, P4 ;  /* 0x000000ffff137224 */ /* 0x000fe200020e0699 */
[----:B------:R-:W-:Y:S02]  /*7450*/  LOP3.LUT R16, R16, R7, RZ, 0x3c, !PT ;  /* 0x0000000710107212 */ /* 0x000fe400078e3cff */
[----:B------:R-:W-:Y:S02]  /*7460*/  IADD3 R5, P4, R152, 0x4040, RZ ;  /* 0x0000404098057810 */ /* 0x000fe40007f9e0ff */
[----:B------:R-:W-:Y:S02]  /*7470*/  MOV R7, R156 ;  /* 0x0000009c00077202 */ /* 0x000fe40000000f00 */
[----:B0-----:R-:W-:-:S02]  /*7480*/  LOP3.LUT R9, R2, 0x380, RZ, 0xc0, !PT ;  /* 0x0000038002097812 */ /* 0x001fc400078ec0ff */
[----:B------:R-:W-:Y:S02]  /*7490*/  F2FP.F16.F32.PACK_AB R12, R49, R48 ;  /* 0x00000030310c723e */ /* 0x000fe400000000ff */
[----:B------:R-:W-:Y:S02]  /*74a0*/  SHF.R.U64 R9, R9, 0x3, RZ ;  /* 0x0000000309097819 */ /* 0x000fe400000012ff */
[----:B------:R-:W-:Y:S02]  /*74b0*/  F2FP.F16.F32.PACK_AB R13, R51, R50 ;  /* 0x00000032330d723e */ /* 0x000fe400000000ff */
[----:B------:R-:W-:Y:S02]  /*74c0*/  F2FP.F16.F32.PACK_AB R14, R53, R52 ;  /* 0x00000034350e723e */ /* 0x000fe400000000ff */
[----:B------:R-:W-:Y:S02]  /*74d0*/  F2FP.F16.F32.PACK_AB R15, R55, R54 ;  /* 0x00000036370f723e */ /* 0x000fe400000000ff */
[----:B------:R-:W-:-:S02]  /*74e0*/  LOP3.LUT R160, R9, R2, RZ, 0x3c, !PT ;  /* 0x0000000209a07212 */ /* 0x000fc400078e3cff */
[----:B------:R-:W-:Y:S01]  /*74f0*/  LOP3.LUT R2, R5, 0x380, RZ, 0xc0, !PT ;  /* 0x0000038005027812 */ /* 0x000fe200078ec0ff */
[--C-:B------:R-:W-:Y:S01]  /*7500*/  IMAD.X R161, RZ, RZ, R153.reuse, P5 ;  /* 0x000000ffffa17224 */ /* 0x100fe200028e0699 */
[----:B------:R0:W-:Y:S01]  /*7510*/  STSM.16.M88.4 [R7], R12 ;  /* 0x0000000c07007844 */ /* 0x0001e20000000200 */
[C---:B------:R-:W-:Y:S02]  /*7520*/  IADD3 R158, P5, R152.reuse, 0x4060, RZ ;  /* 0x00004060989e7810 */ /* 0x040fe40007fbe0ff */
[----:B------:R-:W-:Y:S01]  /*7530*/  IADD3 R157, P6, R152, 0x8000, RZ ;  /* 0x00008000989d7810 */ /* 0x000fe20007fde0ff */
[----:B------:R-:W-:Y:S01]  /*7540*/  IMAD.X R17, RZ, RZ, R153, P3 ;  /* 0x000000ffff117224 */ /* 0x000fe200018e0699 */
[----:B------:R-:W-:Y:S02]  /*7550*/  LOP3.LUT R159, R158, 0x380, RZ, 0xc0, !PT ;  /* 0x000003809e9f7812 */ /* 0x000fe400078ec0ff */
[----:B------:R-:W-:Y:S02]  /*7560*/  LOP3.LUT R156, R157, 0x380, RZ, 0xc0, !PT ;  /* 0x000003809d9c7812 */ /* 0x000fe400078ec0ff */
[----:B------:R-:W-:-:S02]  /*7570*/  IADD3 R155, P1, R152, 0x8040, RZ ;  /* 0x00008040989b7810 */ /* 0x000fc40007f3e0ff */
[----:B0-----:R-:W-:Y:S02]  /*7580*/  MOV R7, R18 ;  /* 0x0000001200077202 */ /* 0x001fe40000000f00 */
[----:B------:R-:W-:Y:S01]  /*7590*/  SHF.R.U64 R18, R2, 0x3, RZ ;  /* 0x0000000302127819 */ /* 0x000fe200000012ff */
[----:B------:R-:W-:-:S03]  /*75a0*/  IMAD.X R19, RZ, RZ, R153, P4 ;  /* 0x000000ffff137224 */ /* 0x000fc600020e0699 */
[----:B------:R-:W-:Y:S02]  /*75b0*/  LOP3.LUT R18, R18, R5, RZ, 0x3c, !PT ;  /* 0x0000000512127212 */ /* 0x000fe400078e3cff */
[----:B------:R-:W-:Y:S02]  /*75c0*/  SHF.R.U64 R159, R159, 0x3, RZ ;  /* 0x000000039f9f7819 */ /* 0x000fe400000012ff */
[----:B------:R-:W-:Y:S02]  /*75d0*/  F2FP.F16.F32.PACK_AB R8, R57, R56 ;  /* 0x000000383908723e */ /* 0x000fe400000000ff */
[----:B------:R-:W-:Y:S02]  /*75e0*/  F2FP.F16.F32.PACK_AB R9, R59, R58 ;  /* 0x0000003a3b09723e */ /* 0x000fe400000000ff */
[----:B------:R-:W-:Y:S02]  /*75f0*/  F2FP.F16.F32.PACK_AB R10, R61, R60 ;  /* 0x0000003c3d0a723e */ /* 0x000fe400000000ff */
[----:B------:R-:W-:-:S02]  /*7600*/  F2FP.F16.F32.PACK_AB R11, R63, R62 ;  /* 0x0000003e3f0b723e */ /* 0x000fc400000000ff */
[----:B------:R-:W-:Y:S02]  /*7610*/  MOV R160, R160 ;  /* 0x000000a000a07202 */ /* 0x000fe40000000f00 */
[----:B------:R-:W-:Y:S02]  /*7620*/  F2FP.F16.F32.PACK_AB R12, R65, R64 ;  /* 0x00000040410c723e */ /* 0x000fe400000000ff */
[----:B------:R-:W-:Y:S02]  /*7630*/  F2FP.F16.F32.PACK_AB R13, R67, R66 ;  /* 0x00000042430d723e */ /* 0x000fe400000000ff */
[----:B------:R-:W-:Y:S02]  /*7640*/  F2FP.F16.F32.PACK_AB R14, R69, R68 ;  /* 0x00000044450e723e */ /* 0x000fe400000000ff */
[----:B------:R-:W-:Y:S02]  /*7650*/  F2FP.F16.F32.PACK_AB R15, R71, R70 ;  /* 0x00000046470f723e */ /* 0x000fe400000000ff */
[----:B------:R-:W-:-:S02]  /*7660*/  MOV R2, R16 ;  /* 0x0000001000027202 */ /* 0x000fc40000000f00 */
[----:B------:R-:W-:Y:S02]  /*7670*/  MOV R5, R18 ;  /* 0x0000001200057202 */ /* 0x000fe40000000f00 */
[----:B------:R-:W-:Y:S02]  /*7680*/  SHF.R.U64 R156, R156, 0x3, RZ ;  /* 0x000000039c9c7819 */ /* 0x000fe400000012ff */
[----:B------:R-:W-:Y:S02]  /*7690*/  F2FP.F16.F32.PACK_AB R16, R73, R72 ;  /* 0x000000484910723e */ /* 0x000fe400000000ff */
[----:B------:R-:W-:Y:S02]  /*76a0*/  F2FP.F16.F32.PACK_AB R17, R75, R74 ;  /* 0x0000004a4b11723e */ /* 0x000fe400000000ff */
[----:B------:R-:W-:Y:S02]  /*76b0*/  F2FP.F16.F32.PACK_AB R18, R77, R76 ;  /* 0x0000004c4d12723e */ /* 0x000fe400000000ff */
[----:B------:R-:W-:-:S02]  /*76c0*/  F2FP.F16.F32.PACK_AB R19, R79, R78 ;  /* 0x0000004e4f13723e */ /* 0x000fc400000000ff */
[----:B------:R-:W-:Y:S01]  /*76d0*/  LOP3.LUT R154, R155, 0x380, RZ, 0xc0, !PT ;  /* 0x000003809b9a7812 */ /* 0x000fe200078ec0ff */
[----:B------:R0:W-:Y:S01]  /*76e0*/  STSM.16.M88.4 [R7], R8 ;  /* 0x0000000807007844 */ /* 0x0001e20000000200 */
[----:B------:R-:W-:Y:S01]  /*76f0*/  LOP3.LUT R158, R159, R158, RZ, 0x3c, !PT ;  /* 0x0000009e9f9e7212 */ /* 0x000fe200078e3cff */
[--C-:B------:R-:W-:Y:S01]  /*7700*/  IMAD.X R159, RZ, RZ, R153.reuse, P5 ;  /* 0x000000ffff9f7224 */ /* 0x100fe200028e0699 */
[----:B------:R-:W-:Y:S01]  /*7710*/  IADD3 R22, P4, R152, 0x8060, RZ ;  /* 0x0000806098167810 */ /* 0x000fe20007f9e0ff */
[----:B------:R1:W-:Y:S01]  /*7720*/  STSM.16.M88.4 [R160], R12 ;  /* 0x0000000ca0007844 */ /* 0x0003e20000000200 */
[----:B------:R-:W-:Y:S01]  /*7730*/  LOP3.LUT R156, R156, R157, RZ, 0x3c, !PT ;  /* 0x0000009d9c9c7212 */ /* 0x000fe200078e3cff */
[----:B------:R-:W-:Y:S01]  /*7740*/  IMAD.X R157, RZ, RZ, R153, P6 ;  /* 0x000000ffff9d7224 */ /* 0x000fe200030e0699 */
[----:B------:R-:W-:Y:S01]  /*7750*/  SHF.R.U64 R154, R154, 0x3, RZ ;  /* 0x000000039a9a7819 */ /* 0x000fe200000012ff */
[----:B------:R2:W-:Y:S01]  /*7760*/  STSM.16.M88.4 [R5], R16 ;  /* 0x0000001005007844 */ /* 0x0005e20000000200 */
[----:B------:R-:W-:-:S02]  /*7770*/  IADD3 R21, P2, R152, 0xc040, RZ ;  /* 0x0000c04098157810 */ /* 0x000fc40007f5e0ff */
[----:B------:R-:W-:Y:S02]  /*7780*/  MOV R158, R158 ;  /* 0x0000009e009e7202 */ /* 0x000fe40000000f00 */
[----:B------:R-:W-:Y:S01]  /*7790*/  LOP3.LUT R154, R154, R155, RZ, 0x3c, !PT ;  /* 0x0000009b9a9a7212 */ /* 0x000fe200078e3cff */
[----:B------:R-:W-:Y:S01]  /*77a0*/  IMAD.X R155, RZ, RZ, R153, P1 ;  /* 0x000000ffff9b7224 */ /* 0x000fe200008e0699 */
[----:B0-----:R-:W-:Y:S02]  /*77b0*/  F2FP.F16.F32.PACK_AB R8, R81, R80 ;  /* 0x000000505108723e */ /* 0x001fe400000000ff */
[----:B------:R-:W-:Y:S02]  /*77c0*/  F2FP.F16.F32.PACK_AB R9, R83, R82 ;  /* 0x000000525309723e */ /* 0x000fe400000000ff */
[----:B-1----:R-:W-:Y:S02]  /*77d0*/  IADD3 R160, P3, R152, 0xc020, RZ ;  /* 0x0000c02098a07810 */ /* 0x002fe40007f7e0ff */
[----:B------:R-:W-:-:S02]  /*77e0*/  F2FP.F16.F32.PACK_AB R10, R85, R84 ;  /* 0x00000054550a723e */ /* 0x000fc400000000ff */
[----:B--2---:R-:W-:Y:S02]  /*77f0*/  LOP3.LUT R5, R22, 0x380, RZ, 0xc0, !PT ;  /* 0x0000038016057812 */ /* 0x004fe400078ec0ff */
[----:B------:R-:W-:Y:S02]  /*7800*/  F2FP.F16.F32.PACK_AB R11, R87, R86 ;  /* 0x00000056570b723e */ /* 0x000fe400000000ff */
[----:B------:R-:W-:Y:S02]  /*7810*/  MOV R156, R156 ;  /* 0x0000009c009c7202 */ /* 0x000fe40000000f00 */
[----:B------:R-:W-:Y:S02]  /*7820*/  SHF.R.U64 R5, R5, 0x3, RZ ;  /* 0x0000000305057819 */ /* 0x000fe400000012ff */
[----:B------:R-:W-:Y:S02]  /*7830*/  LOP3.LUT R7, R160, 0x380, RZ, 0xc0, !PT ;  /* 0x00000380a0077812 */ /* 0x000fe400078ec0ff */
[----:B------:R-:W-:Y:S01]  /*7840*/  IADD3 R157, P1, R152, 0xc000, RZ ;  /* 0x0000c000989d7810 */ /* 0x000fe20007f3e0ff */
[----:B------:R0:W-:Y:S01]  /*7850*/  STSM.16.M88.4 [R158], R8 ;  /* 0x000000089e007844 */ /* 0x0001e20000000200 */
[----:B------:R-:W-:-:S02]  /*7860*/  LOP3.LUT R20, R21, 0x380, RZ, 0xc0, !PT ;  /* 0x0000038015147812 */ /* 0x000fc400078ec0ff */
[----:B------:R-:W-:Y:S02]  /*7870*/  SHF.R.U64 R7, R7, 0x3, RZ ;  /* 0x0000000307077819 */ /* 0x000fe400000012ff */
[----:B------:R-:W-:Y:S02]  /*7880*/  SHF.R.U64 R20, R20, 0x3, RZ ;  /* 0x0000000314147819 */ /* 0x000fe400000012ff */
[----:B------:R-:W-:Y:S02]  /*7890*/  F2FP.F16.F32.PACK_AB R12, R89, R88 ;  /* 0x00000058590c723e */ /* 0x000fe400000000ff */
[----:B------:R-:W-:Y:S02]  /*78a0*/  F2FP.F16.F32.PACK_AB R13, R91, R90 ;  /* 0x0000005a5b0d723e */ /* 0x000fe400000000ff */
[----:B------:R-:W-:Y:S02]  /*78b0*/  F2FP.F16.F32.PACK_AB R14, R93, R92 ;  /* 0x0000005c5d0e723e */ /* 0x000fe400000000ff */
[----:B0-----:R-:W-:-:S02]  /*78c0*/  LOP3.LUT R10, R5, R22, RZ, 0x3c, !PT ;  /* 0x00000016050a7212 */ /* 0x001fc400078e3cff */
[----:B------:R-:W-:Y:S02]  /*78d0*/  LOP3.LUT R22, R157, 0x380, RZ, 0xc0, !PT ;  /* 0x000003809d167812 */ /* 0x000fe400078ec0ff */
[----:B------:R-:W-:Y:S02]  /*78e0*/  F2FP.F16.F32.PACK_AB R15, R95, R94 ;  /* 0x0000005e5f0f723e */ /* 0x000fe400000000ff */
[----:B------:R-:W-:Y:S02]  /*78f0*/  LOP3.LUT R8, R7, R160, RZ, 0x3c, !PT ;  /* 0x000000a007087212 */ /* 0x000fe400078e3cff */
[----:B------:R-:W-:Y:S01]  /*7900*/  SHF.R.U64 R22, R22, 0x3, RZ ;  /* 0x0000000316167819 */ /* 0x000fe200000012ff */
[--C-:B------:R-:W-:Y:S01]  /*7910*/  IMAD.X R5, RZ, RZ, R153.reuse, P0 ;  /* 0x000000ffff057224 */ /* 0x100fe200000e0699 */
[----:B------:R-:W-:Y:S01]  /*7920*/  LOP3.LUT R20, R20, R21, RZ, 0x3c, !PT ;  /* 0x0000001514147212 */ /* 0x000fe200078e3cff */
[--C-:B------:R-:W-:Y:S01]  /*7930*/  IMAD.X R11, RZ, RZ, R153.reuse, P4 ;  /* 0x000000ffff0b7224 */ /* 0x100fe200020e0699 */
[----:B------:R-:W-:Y:S01]  /*7940*/  F2FP.F16.F32.PACK_AB R16, R97, R96 ;  /* 0x000000606110723e */ /* 0x000fe200000000ff */
[--C-:B------:R-:W-:Y:S01]  /*7950*/  IMAD.X R21, RZ, RZ, R153.reuse, P2 ;  /* 0x000000ffff157224 */ /* 0x100fe200010e0699 */
[----:B------:R-:W-:Y:S01]  /*7960*/  F2FP.F16.F32.PACK_AB R17, R99, R98 ;  /* 0x000000626311723e */ /* 0x000fe200000000ff */
[----:B------:R-:W-:Y:S01]  /*7970*/  IMAD.X R9, RZ, RZ, R153, P3 ;  /* 0x000000ffff097224 */ /* 0x000fe200018e0699 */
[----:B------:R-:W-:-:S02]  /*7980*/  F2FP.F16.F32.PACK_AB R18, R101, R100 ;  /* 0x000000646512723e */ /* 0x000fc400000000ff */
[----:B------:R-:W-:Y:S02]  /*7990*/  F2FP.F16.F32.PACK_AB R19, R103, R102 ;  /* 0x000000666713723e */ /* 0x000fe400000000ff */
[----:B------:R-:W-:Y:S01]  /*79a0*/  MOV R7, R154 ;  /* 0x0000009a00077202 */ /* 0x000fe20000000f00 */
[----:B------:R-:W-:Y:S01]  /*79b0*/  IMAD.X R155, RZ, RZ, R153, P1 ;  /* 0x000000ffff9b7224 */ /* 0x000fe200008e0699 */
[----:B------:R-:W-:Y:S01]  /*79c0*/  LOP3.LUT R154, R22, R157, RZ, 0x3c, !PT ;  /* 0x0000009d169a7212 */ /* 0x000fe200078e3cff */
[----:B------:R-:W0:Y:S01]  /*79d0*/  LDC.64 R152, c[0x0][0xd00] ;  /* 0x00034000ff987b82 */ /* 0x000e220000000a00 */
[----:B------:R1:W-:Y:S01]  /*79e0*/  STSM.16.M88.4 [R156], R12 ;  /* 0x0000000c9c007844 */ /* 0x0003e20000000200 */
[----:B------:R-:W-:-:S03]  /*79f0*/  MOV R22, R10 ;  /* 0x0000000a00167202 */ /* 0x000fc60000000f00 */
[----:B------:R2:W-:Y:S01]  /*7a00*/  STSM.16.M88.4 [R2], R16 ;  /* 0x0000001002007844 */ /* 0x0005e20000000200 */
[----:B------:R-:W-:Y:S02]  /*7a10*/  MOV R154, R154 ;  /* 0x0000009a009a7202 */ /* 0x000fe40000000f00 */
[----:B------:R-:W-:Y:S02]  /*7a20*/  F2FP.F16.F32.PACK_AB R10, R125, R124 ;  /* 0x0000007c7d0a723e */ /* 0x000fe400000000ff */
[----:B------:R-:W-:Y:S02]  /*7a30*/  F2FP.F16.F32.PACK_AB R11, R127, R126 ;  /* 0x0000007e7f0b723e */ /* 0x000fe400000000ff */
[----:B-1----:R-:W-:Y:S02]  /*7a40*/  F2FP.F16.F32.PACK_AB R12, R105, R104 ;  /* 0x00000068690c723e */ /* 0x002fe400000000ff */
[----:B------:R-:W-:Y:S02]  /*7a50*/  F2FP.F16.F32.PACK_AB R13, R107, R106 ;  /* 0x0000006a6b0d723e */ /* 0x000fe400000000ff */
[----:B------:R-:W-:-:S02]  /*7a60*/  F2FP.F16.F32.PACK_AB R14, R109, R108 ;  /* 0x0000006c6d0e723e */ /* 0x000fc400000000ff */
[----:B------:R-:W-:Y:S02]  /*7a70*/  F2FP.F16.F32.PACK_AB R15, R111, R110 ;  /* 0x0000006e6f0f723e */ /* 0x000fe400000000ff */
[----:B--2---:R-:W-:Y:S02]  /*7a80*/  F2FP.F16.F32.PACK_AB R16, R113, R112 ;  /* 0x000000707110723e */ /* 0x004fe400000000ff */
[----:B------:R-:W-:Y:S02]  /*7a90*/  F2FP.F16.F32.PACK_AB R17, R115, R114 ;  /* 0x000000727311723e */ /* 0x000fe400000000ff */
[----:B------:R-:W-:Y:S02]  /*7aa0*/  F2FP.F16.F32.PACK_AB R18, R117, R116 ;  /* 0x000000747512723e */ /* 0x000fe400000000ff */
[----:B------:R-:W-:Y:S02]  /*7ab0*/  F2FP.F16.F32.PACK_AB R19, R119, R118 ;  /* 0x000000767713723e */ /* 0x000fe400000000ff */
[----:B------:R-:W-:-:S02]  /*7ac0*/  MOV R2, R8 ;  /* 0x0000000800027202 */ /* 0x000fc40000000f00 */
[----:B------:R-:W-:Y:S02]  /*7ad0*/  F2FP.F16.F32.PACK_AB R8, R121, R120 ;  /* 0x000000787908723e */ /* 0x000fe400000000ff */
[----:B------:R-:W-:Y:S01]  /*7ae0*/  F2FP.F16.F32.PACK_AB R9, R123, R122 ;  /* 0x0000007a7b09723e */ /* 0x000fe200000000ff */
[----:B------:R1:W-:Y:S01]  /*7af0*/  STSM.16.M88.4 [R7], R12 ;  /* 0x0000000c07007844 */ /* 0x0003e20000000200 */
[----:B------:R-:W-:-:S03]  /*7b00*/  MOV R21, R20 ;  /* 0x0000001400157202 */ /* 0x000fc60000000f00 */
[----:B------:R2:W-:Y:S04]  /*7b10*/  STSM.16.M88.4 [R22], R16 ;  /* 0x0000001016007844 */ /* 0x0005e80000000200 */
[----:B------:R3:W-:Y:S01]  /*7b20*/  STSM.16.M88.4 [R154], R8 ;  /* 0x000000089a007844 */ /* 0x0007e20000000200 */
[----:B-1----:R-:W-:Y:S02]  /*7b30*/  F2FP.F16.F32.PACK_AB R12, R129, R128 ;  /* 0x00000080810c723e */ /* 0x002fe400000000ff */
[----:B------:R-:W-:Y:S02]  /*7b40*/  F2FP.F16.F32.PACK_AB R13, R131, R130 ;  /* 0x00000082830d723e */ /* 0x000fe400000000ff */
[----:B------:R-:W-:Y:S02]  /*7b50*/  F2FP.F16.F32.PACK_AB R14, R133, R132 ;  /* 0x00000084850e723e */ /* 0x000fe400000000ff */
[----:B------:R-:W-:-:S02]  /*7b60*/  F2FP.F16.F32.PACK_AB R15, R135, R134 ;  /* 0x00000086870f723e */ /* 0x000fc400000000ff */
[----:B--2---:R-:W-:Y:S02]  /*7b70*/  F2FP.F16.F32.PACK_AB R16, R137, R136 ;  /* 0x000000888910723e */ /* 0x004fe400000000ff */
[----:B------:R-:W-:Y:S02]  /*7b80*/  F2FP.F16.F32.PACK_AB R17, R139, R138 ;  /* 0x0000008a8b11723e */ /* 0x000fe400000000ff */
[----:B------:R-:W-:Y:S02]  /*7b90*/  F2FP.F16.F32.PACK_AB R18, R141, R140 ;  /* 0x0000008c8d12723e */ /* 0x000fe400000000ff */
[----:B------:R-:W-:Y:S02]  /*7ba0*/  F2FP.F16.F32.PACK_AB R19, R143, R142 ;  /* 0x0000008e8f13723e */ /* 0x000fe400000000ff */
[----:B------:R-:W-:Y:S02]  /*7bb0*/  MOV R7, R4 ;  /* 0x0000000400077202 */ /* 0x000fe40000000f00 */
[----:B---3--:R-:W-:-:S02]  /*7bc0*/  F2FP.F16.F32.PACK_AB R8, R145, R144 ;  /* 0x000000909108723e */ /* 0x008fc400000000ff */
[----:B------:R-:W-:Y:S02]  /*7bd0*/  F2FP.F16.F32.PACK_AB R9, R147, R146 ;  /* 0x000000929309723e */ /* 0x000fe400000000ff */
[----:B------:R-:W-:Y:S02]  /*7be0*/  F2FP.F16.F32.PACK_AB R10, R149, R148 ;  /* 0x00000094950a723e */ /* 0x000fe400000000ff */
[----:B------:R-:W-:Y:S01]  /*7bf0*/  F2FP.F16.F32.PACK_AB R11, R151, R150 ;  /* 0x00000096970b723e */ /* 0x000fe200000000ff */
[----:B------:R1:W-:Y:S04]  /*7c00*/  STSM.16.M88.4 [R2], R12 ;  /* 0x0000000c02007844 */ /* 0x0003e80000000200 */
[----:B------:R-:W-:Y:S04]  /*7c10*/  STSM.16.M88.4 [R21], R16 ;  /* 0x0000001015007844 */ /* 0x000fe80000000200 */
[----:B------:R2:W-:Y:S01]  /*7c20*/  STSM.16.M88.4 [R7], R8 ;  /* 0x0000000807007844 */ /* 0x0005e20000000200 */
[----:B0-----:R-:W-:Y:S01]  /*7c30*/  ISETP.NE.U32.AND P0, PT, R152, RZ, PT ;  /* 0x000000ff9800720c */ /* 0x001fe20003f05070 */
[----:B------:R-:W-:-:S03]  /*7c40*/  IMAD.SHL.U32 R155, R204, 0x4, RZ ;  /* 0x00000004cc9b7824 */ /* 0x000fc600078e00ff */
[----:B------:R-:W-:Y:S02]  /*7c50*/  ISETP.NE.AND.EX P0, PT, R153, RZ, PT, P0 ;  /* 0x000000ff9900720c */ /* 0x000fe40003f05300 */
[----:B----4-:R-:W-:Y:S01]  /*7c60*/  SHF.L.U64.HI R20, R204, 0x2, R165 ;  /* 0x00000002cc147819 */ /* 0x010fe200000102a5 */
[----:B-1----:R-:W0:Y:S08]  /*7c70*/  LDC R13, c[0x0][0xbd4] ;  /* 0x0002f500ff0d7b82 */ /* 0x002e300000000800 */
[----:B------:R-:W-:Y:S01]  /*7c80*/  BAR.SYNC.DEFER_BLOCKING 0x1, 0x100 ;  /* 0x0044000000007b1d */ /* 0x000fe20000010000 */
[----:B------:R-:W-:Y:S01]  /*7c90*/  IADD3 R4, P1, R155, R152, RZ ;  /* 0x000000989b047210 */ /* 0x000fe20007f3e0ff */
[----:B------:R-:W-:-:S04]  /*7ca0*/  IMAD.MOV.U32 R2, RZ, RZ, RZ ;  /* 0x000000ffff027224 */ /* 0x000fc800078e00ff */
[----:B------:R-:W-:Y:S01]  /*7cb0*/  IMAD.X R5, R20, 0x1, R153, P1 ;  /* 0x0000000114057824 */ /* 0x000fe200008e0699 */
[----:B------:R-:W-:Y:S01]  /*7cc0*/  ISETP.NE.U32.AND P1, PT, RZ, UR10, PT ;  /* 0x0000000aff007c0c */ /* 0x000fe2000bf25070 */
[----:B------:R-:W1:Y:S03]  /*7cd0*/  LDC.64 R14, c[0x0][0xca8] ;  /* 0x00032a00ff0e7b82 */ /* 0x000e660000000a00 */
[----:B------:R-:W-:Y:S01]  /*7ce0*/  ISETP.NE.AND.EX P1, PT, RZ, UR11, PT, P1 ;  /* 0x0000000bff007c0c */ /* 0x000fe2000bf25310 */
[----:B------:R-:W3:-:S12]  /*7cf0*/  @P0 LDG.E R2, desc[UR36][R4.64] ;  /* 0x0000002404020981 */ /* 0x000ed8000c1e1900 */
[----:B--2---:R-:W-:-:S04]  /*7d00*/  @P1 IADD3 R8, P2, R155, UR10, RZ ;  /* 0x0000000a9b081c10 */ /* 0x004fc8000ff5e0ff */
[----:B------:R-:W-:Y:S01]  /*7d10*/  @P1 IADD3.X R9, R20, UR11, RZ, P2, !PT ;  /* 0x0000000b14091c10 */ /* 0x000fe200097fe4ff */
[----:B------:R-:W-:Y:S01]  /*7d20*/  IMAD.MOV.U32 R21, RZ, RZ, 0xab8 ;  /* 0x00000ab8ff157424 */ /* 0x000fe200078e00ff */
[----:B------:R-:W-:-:S03]  /*7d30*/  ULDC UR11, c[0x0][0xce8] ;  /* 0x00033a00000b7ab9 */ /* 0x000fc60000000800 */
[----:B------:R2:W4:Y:S01]  /*7d40*/  @P1 LDG.E R20, desc[UR36][R8.64] ;  /* 0x0000002408141981 */ /* 0x000522000c1e1900 */
[----:B------:R-:W-:-:S04]  /*7d50*/  ISETP.NE.AND P2, PT, R206, RZ, PT ;  /* 0x000000ffce00720c */ /* 0x000fc80003f45270 */
[----:B0-----:R-:W-:-:S04]  /*7d60*/  SEL R13, R206, R13, P2 ;  /* 0x0000000dce0d7207 */ /* 0x001fc80001000000 */
[----:B------:R-:W-:-:S04]  /*7d70*/  ISETP.GT.AND P3, PT, R13, 0x1, PT ;  /* 0x000000010d00780c */ /* 0x000fc80003f64270 */
[----:B------:R-:W-:-:S04]  /*7d80*/  SEL R21, R21, 0xa78, P3 ;  /* 0x00000a7815157807 */ /* 0x000fc80001800000 */
[----:B------:R-:W0:Y:S01]  /*7d90*/  LDC.64 R10, c[0x0][R21+0x220] ;  /* 0x00008800150a7b82 */ /* 0x000e220000000a00 */
[----:B------:R-:W-:-:S07]  /*7da0*/  ISETP.NE.U32.AND P2, PT, R152, RZ, PT ;  /* 0x000000ff9800720c */ /* 0x000fce0003f45070 */
[----:B--2---:R-:W2:Y:S01]  /*7db0*/  LDC.64 R8, c[0x0][R21+0x218] ;  /* 0x0000860015087b82 */ /* 0x004ea20000000a00 */
[----:B------:R-:W-:Y:S01]  /*7dc0*/  ISETP.NE.AND.EX P2, PT, R153, RZ, PT, P2 ;  /* 0x000000ff9900720c */ /* 0x000fe20003f45320 */
[----:B------:R-:W-:-:S03]  /*7dd0*/  UISETP.NE.AND UP0, UPT, UR11, 0x1, UPT ;  /* 0x000000010b00788c */ /* 0x000fc6000bf05270 */
[----:B------:R-:W-:-:S03]  /*7de0*/  SEL R204, R204, RZ, !P2 ;  /* 0x000000ffcccc7207 */ /* 0x000fc60005000000 */
[----:B------:R-:W3:Y:S01]  /*7df0*/  LDC.64 R12, c[0x0][R21+0x228] ;  /* 0x00008a00150c7b82 */ /* 0x000ee20000000a00 */
[----:B------:R-:W-:Y:S02]  /*7e00*/  PLOP3.LUT P4, PT, PT, PT, UP0, 0x80, 0x0 ;  /* 0x000000000000781c */ /* 0x000fe40003f8f008 */
[----:B------:R-:W-:Y:S01]  /*7e10*/  SEL R7, R165, RZ, !P2 ;  /* 0x000000ffa5077207 */ /* 0x000fe20005000000 */
[----:B------:R-:W-:Y:S01]  /*7e20*/  IMAD.U32 R18, RZ, RZ, UR12 ;  /* 0x0000000cff127e24 */ /* 0x000fe2000f8e00ff */
[----:B------:R-:W-:Y:S01]  /*7e30*/  @UP0 ULDC UR8, c[0x0][0xcec] ;  /* 0x00033b0000080ab9 */ /* 0x000fe20000000800 */
[-C--:B0-----:R-:W-:Y:S02]  /*7e40*/  IMAD R11, R11, R204.reuse, RZ ;  /* 0x000000cc0b0b7224 */ /* 0x081fe400078e02ff */
[----:B-1----:R-:W0:Y:S01]  /*7e50*/  @!P3 LDC R14, c[0x0][0xc50] ;  /* 0x00031400ff0ebb82 */ /* 0x002e220000000800 */
[----:B------:R-:W-:-:S04]  /*7e60*/  IMAD.WIDE.U32 R16, R10, R204, RZ ;  /* 0x000000cc0a107225 */ /* 0x000fc800078e00ff */
[----:B------:R-:W-:Y:S02]  /*7e70*/  IMAD R19, R10, R7, R11 ;  /* 0x000000070a137224 */ /* 0x000fe400078e020b */
[-C--:B--2---:R-:W-:Y:S01]  /*7e80*/  IMAD.WIDE.U32 R10, R8, R205.reuse, RZ ;  /* 0x000000cd080a7225 */ /* 0x084fe200078e00ff */
[----:B------:R-:W1:Y:S03]  /*7e90*/  @!P3 LDC R15, c[0x0][0xc54] ;  /* 0x00031500ff0fbb82 */ /* 0x000e660000000800 */
[----:B------:R-:W-:Y:S02]  /*7ea0*/  IMAD R7, R9, R205, RZ ;  /* 0x000000cd09077224 */ /* 0x000fe400078e02ff */
[----:B-----5:R-:W-:-:S03]  /*7eb0*/  IMAD R18, R18, 0x80, R164 ;  /* 0x0000008012127824 */ /* 0x020fc600078e02a4 */
[----:B------:R2:W5:Y:S01]  /*7ec0*/  LDC.64 R8, c[0x0][R21+0x210] ;  /* 0x0000840015087b82 */ /* 0x0005620000000a00 */
[----:B------:R-:W-:Y:S01]  /*7ed0*/  IMAD.IADD R22, R17, 0x1, R19 ;  /* 0x0000000111167824 */ /* 0x000fe200078e0213 */
[----:B------:R-:W-:Y:S01]  /*7ee0*/  SEL R17, R162, RZ, P3 ;  /* 0x000000ffa2117207 */ /* 0x000fe20001800000 */
[----:B------:R-:W-:Y:S01]  /*7ef0*/  IMAD.MOV.U32 R19, RZ, RZ, R18 ;  /* 0x000000ffff137224 */ /* 0x000fe200078e0012 */
[----:B---3--:R-:W-:Y:S01]  /*7f00*/  IADD3 R16, P2, P5, R16, R10, R2 ;  /* 0x0000000a10107210 */ /* 0x008fe20007d5e002 */
[----:B------:R-:W-:Y:S01]  /*7f10*/  @P4 IMAD.HI.U32 R10, R18, UR8, RZ ;  /* 0x00000008120a4c27 */ /* 0x000fe2000f8e00ff */
[----:B------:R-:W-:-:S04]  /*7f20*/  @UP0 ULDC UR8, c[0x0][0xcf0] ;  /* 0x00033c0000080ab9 */ /* 0x000fc80000000800 */
[----:B------:R-:W-:Y:S01]  /*7f30*/  @P4 SHF.R.U32.HI R19, RZ, UR8, R10 ;  /* 0x00000008ff134c19 */ /* 0x000fe2000801160a */
[----:B------:R-:W-:Y:S01]  /*7f40*/  IMAD.IADD R10, R11, 0x1, R7 ;  /* 0x000000010b0a7824 */ /* 0x000fe200078e0207 */
[----:B------:R-:W-:Y:S01]  /*7f50*/  SHF.R.S32.HI R7, RZ, 0x1f, R2 ;  /* 0x0000001fff077819 */ /* 0x000fe20000011402 */
[-C--:B------:R-:W-:Y:S02]  /*7f60*/  IMAD R11, R13, R17.reuse, RZ ;  /* 0x000000110d0b7224 */ /* 0x080fe400078e02ff */
[----:B------:R-:W-:Y:S01]  /*7f70*/  IMAD.WIDE.U32 R12, R12, R17, RZ ;  /* 0x000000110c0c7225 */ /* 0x000fe200078e00ff */
[----:B------:R-:W-:-:S03]  /*7f80*/  IADD3.X R17, R22, R10, R7, P2, P5 ;  /* 0x0000000a16117210 */ /* 0x000fc600017ea407 */
[----:B--2---:R-:W-:Y:S01]  /*7f90*/  IMAD.MOV R21, RZ, RZ, -R19 ;  /* 0x000000ffff157224 */ /* 0x004fe200078e0a13 */
[----:B------:R-:W-:Y:S01]  /*7fa0*/  IADD3 R12, P2, P5, R19, R16, R12 ;  /* 0x00000010130c7210 */ /* 0x000fe20007d5e00c */
[----:B------:R-:W-:Y:S01]  /*7fb0*/  IMAD.IADD R13, R13, 0x1, R11 ;  /* 0x000000010d0d7824 */ /* 0x000fe200078e020b */
[----:B------:R-:W-:Y:S01]  /*7fc0*/  SHF.R.S32.HI R10, RZ, 0x1f, R19 ;  /* 0x0000001fff0a7819 */ /* 0x000fe20000011413 */
[----:B------:R-:W-:-:S03]  /*7fd0*/  IMAD R11, R21, UR11, R18 ;  /* 0x0000000b150b7c24 */ /* 0x000fc6000f8e0212 */
[----:B------:R-:W-:Y:S01]  /*7fe0*/  IADD3.X R13, R10, R17, R13, P2, P5 ;  /* 0x000000110a0d7210 */ /* 0x000fe200017ea40d */
[-C--:B-----5:R-:W-:Y:S01]  /*7ff0*/  IMAD R9, R9, R11.reuse, RZ ;  /* 0x0000000b09097224 */ /* 0x0a0fe200078e02ff */
[----:B------:R-:W-:Y:S01]  /*8000*/  SHF.R.S32.HI R17, RZ, 0x1f, R11 ;  /* 0x0000001fff117819 */ /* 0x000fe2000001140b */
[----:B------:R-:W-:-:S04]  /*8010*/  IMAD.WIDE.U32 R12, R8, R11, R12 ;  /* 0x0000000b080c7225 */ /* 0x000fc800078e000c */
[----:B------:R-:W-:Y:S01]  /*8020*/  IMAD R9, R8, R17, R9 ;  /* 0x0000001108097224 */ /* 0x000fe200078e0209 */
[----:B0-----:R-:W-:Y:S01]  /*8030*/  LEA R14, P2, R12, R14, 0x2 ;  /* 0x0000000e0c0e7211 */ /* 0x001fe200078410ff */
[----:B------:R-:W-:Y:S02]  /*8040*/  ULDC UR8, c[0x0][0xb88] ;  /* 0x0002e20000087ab9 */ /* 0x000fe40000000800 */
[----:B------:R-:W-:Y:S01]  /*8050*/  IMAD.IADD R8, R13, 0x1, R9 ;  /* 0x000000010d087824 */ /* 0x000fe200078e0209 */
[----:B----4-:R-:W-:-:S04]  /*8060*/  @P1 R2UR UR8, R20 ;  /* 0x00000000140812ca */ /* 0x010fc800000e0000 */
[----:B-1----:R-:W-:Y:S01]  /*8070*/  LEA.HI.X R15, R12, R15, R8, 0x2, P2 ;  /* 0x0000000f0c0f7211 */ /* 0x002fe200010f1408 */
[----:B------:R-:W-:Y:S10]  /*8080*/  @P1 BRA `(.L_x_1166) ;  /* 0x0000000000181947 */ /* 0x000ff40003800000 */
[----:B------:R-:W-:Y:S05]  /*8090*/  @!P0 BRA `(.L_x_1166) ;  /* 0x0000000000148947 */ /* 0x000fea0003800000 */
[----:B------:R-:W2:Y:S04]  /*80a0*/  LDG.E R9, desc[UR36][R4.64] ;  /* 0x0000002404097981 */ /* 0x000ea8000c1e1900 */
[----:B------:R-:W3:Y:S01]  /*80b0*/  LDG.E R8, desc[UR36][R4.64+0x4] ;  /* 0x0000042404087981 */ /* 0x000ee2000c1e1900 */
[----:B--2---:R-:W-:Y:S02]  /*80c0*/  R2UR UR10, R9 ;  /* 0x00000000090a72ca */ /* 0x004fe400000e0000 */
[----:B---3--:R-:W-:-:S13]  /*80d0*/  R2UR UR8, R8 ;  /* 0x00000000080872ca */ /* 0x008fda00000e0000 */
[----:B------:R-:W-:-:S12]  /*80e0*/  UIADD3 UR8, -UR10, UR8, URZ ;  /* 0x000000080a087290 */ /* 0x000fd8000fffe13f */
.L_x_1166:
[----:B------:R-:W2:Y:S04]  /*80f0*/  LDL R12, [R1+0x2c] ;  /* 0x00002c00010c7983 */ /* 0x000ea80000100800 */
[----:B------:R-:W3:Y:S01]  /*8100*/  LDL R10, [R1+0x24] ;  /* 0x00002400010a7983 */ /* 0x000ee20000100800 */
[----:B------:R-:W-:Y:S01]  /*8110*/  R2UR UR10, R163 ;  /* 0x00000000a30a72ca */ /* 0x000fe200000e0000 */
[----:B------:R-:W-:Y:S02]  /*8120*/  UIMAD UR8, UR8, UR11, URZ ;  /* 0x0000000b080872a4 */ /* 0x000fe4000f8e023f */
[----:B------:R-:W-:Y:S04]  /*8130*/  SHFL.IDX PT, R4, R14, RZ, 0x1c1f ;  /* 0x001c1fff0e047589 */ /* 0x000fe800000e0000 */
[----:B------:R-:W0:Y:S04]  /*8140*/  SHFL.IDX PT, R5, R15, RZ, 0x1c1f ;  /* 0x001c1fff0f057589 */ /* 0x000e2800000e0000 */
[----:B------:R-:W-:Y:S02]  /*8150*/  SHFL.IDX PT, R8, R14, 0x1, 0x1c1f ;  /* 0x003c1f000e087f89 */ /* 0x000fe400000e0000 */
[----:B------:R-:W-:-:S02]  /*8160*/  IMAD.U32 R11, RZ, RZ, UR10 ;  /* 0x0000000aff0b7e24 */ /* 0x000fc4000f8e00ff */
[----:B------:R-:W1:Y:S02]  /*8170*/  SHFL.IDX PT, R9, R15, 0x1, 0x1c1f ;  /* 0x003c1f000f097f89 */ /* 0x000e6400000e0000 */
[----:B--2---:R-:W-:Y:S01]  /*8180*/  IMAD R11, R11, 0x80, R12 ;  /* 0x000000800b0b7824 */ /* 0x004fe200078e020c */
[----:B---3--:R-:W-:-:S03]  /*8190*/  LOP3.LUT P0, RZ, R10, 0x3, RZ, 0xc0, !PT ;  /* 0x000000030aff7812 */ /* 0x008fc6000780c0ff */
[C---:B------:R-:W-:Y:S01]  /*81a0*/  VIADD R10, R11.reuse, 0x8 ;  /* 0x000000080b0a7836 */ /* 0x040fe20000000000 */
[C---:B------:R-:W-:Y:S02]  /*81b0*/  ISETP.GE.AND P2, PT, R11.reuse, UR8, PT ;  /* 0x000000080b007c0c */ /* 0x040fe4000bf46270 */
[----:B------:R-:W-:Y:S02]  /*81c0*/  ISETP.GE.OR P1, PT, R11, UR8, P0 ;  /* 0x000000080b007c0c */ /* 0x000fe40008726670 */
[----:B------:R-:W-:-:S11]  /*81d0*/  ISETP.GE.OR P0, PT, R10, UR8, P0 ;  /* 0x000000080a007c0c */ /* 0x000fd60008706670 */
[----:B0-----:R0:W-:Y:S04]  /*81e0*/  @!P1 ST.E desc[UR36][R4.64], R3 ;  /* 0x0000000304009985 */ /* 0x0011e8000c101924 */
[----:B-1----:R0:W-:Y:S01]  /*81f0*/  @!P0 ST.E desc[UR36][R8.64], R0 ;  /* 0x0000000008008985 */ /* 0x0021e2000c101924 */
[----:B------:R-:W-:Y:S01]  /*8200*/  ISETP.GE.AND P0, PT, R10, UR8, PT ;  /* 0x000000080a007c0c */ /* 0x000fe2000bf06270 */
[----:B------:R-:W-:-:S12]  /*8210*/  @P3 BRA `(.L_x_1167) ;  /* 0x0000001000083947 */ /* 0x000fd80003800000 */
[----:B0-----:R-:W0:Y:S01]  /*8220*/  S2R R0, SR_TID.X ;  /* 0x0000000000007919 */ /* 0x001e220000002100 */
[----:B------:R-:W-:Y:S01]  /*8230*/  R2UR UR12, R163 ;  /* 0x00000000a30c72ca */ /* 0x000fe200000e0000 */
[----:B------:R-:W-:Y:S01]  /*8240*/  @UP0 ULDC UR10, c[0x0][0xcec] ;  /* 0x00033b00000a0ab9 */ /* 0x000fe20000000800 */
[----:B0-----:R-:W-:-:S05]  /*8250*/  VIADD R0, R0, 0xffffff80 ;  /* 0xffffff8000007836 */ /* 0x001fca0000000000 */
[----:B------:R-:W-:-:S04]  /*8260*/  SHF.R.S32.HI R3, RZ, 0x1f, R0 ;  /* 0x0000001fff037819 */ /* 0x000fc80000011400 */
[----:B------:R-:W-:-:S04]  /*8270*/  LEA.HI R3, R3, R0, RZ, 0x3 ;  /* 0x0000000003037211 */ /* 0x000fc800078f18ff */
[----:B------:R-:W-:Y:S02]  /*8280*/  LOP3.LUT R5, R3, 0xfffffff8, RZ, 0xc0, !PT ;  /* 0xfffffff803057812 */ /* 0x000fe400078ec0ff */
[----:B------:R-:W-:-:S03]  /*8290*/  SHF.R.S32.HI R3, RZ, 0x3, R3 ;  /* 0x00000003ff037819 */ /* 0x000fc60000011403 */
[----:B------:R-:W-:Y:S02]  /*82a0*/  IMAD.IADD R20, R0, 0x1, -R5 ;  /* 0x0000000100147824 */ /* 0x000fe400078e0a05 */
[----:B------:R-:W-:Y:S02]  /*82b0*/  IMAD.MOV.U32 R5, RZ, RZ, 0x2 ;  /* 0x00000002ff057424 */ /* 0x000fe400078e00ff */
[----:B------:R-:W-:-:S04]  /*82c0*/  IMAD.SHL.U32 R0, R20, 0x8, RZ ;  /* 0x0000000814007824 */ /* 0x000fc800078e00ff */
[----:B------:R-:W-:-:S04]  /*82d0*/  IMAD R4, R3, 0x40, R0 ;  /* 0x0000004003047824 */ /* 0x000fc800078e0200 */
[----:B------:R-:W-:Y:S01]  /*82e0*/  IMAD.WIDE R4, R4, R5, UR6 ;  /* 0x0000000604047e25 */ /* 0x000fe2000f8e0205 */
[----:B------:R-:W-:Y:S02]  /*82f0*/  ULDC.64 UR6, c[0x0][0xba0] ;  /* 0x0002e80000067ab9 */ /* 0x000fe40000000a00 */
[C---:B------:R-:W-:Y:S02]  /*8300*/  IADD3 R25, P1, R4.reuse, 0x3000, RZ ;  /* 0x0000300004197810 */ /* 0x040fe40007f3e0ff */
[C---:B------:R-:W-:Y:S02]  /*8310*/  IADD3 R13, P3, R4.reuse, 0x1000, RZ ;  /* 0x00001000040d7810 */ /* 0x040fe40007f7e0ff */
[----:B------:R-:W-:Y:S02]  /*8320*/  IADD3 R17, P2, R4, 0x2000, RZ ;  /* 0x0000200004117810 */ /* 0x000fe40007f5e0ff */
[----:B------:R-:W-:Y:S02]  /*8330*/  LOP3.LUT R24, R25, 0x380, RZ, 0xc0, !PT ;  /* 0x0000038019187812 */ /* 0x000fe400078ec0ff */
[----:B------:R-:W-:-:S02]  /*8340*/  LOP3.LUT R12, R13, 0x380, RZ, 0xc0, !PT ;  /* 0x000003800d0c7812 */ /* 0x000fc400078ec0ff */
[----:B------:R-:W-:Y:S02]  /*8350*/  LOP3.LUT R16, R17, 0x380, RZ, 0xc0, !PT ;  /* 0x0000038011107812 */ /* 0x000fe400078ec0ff */
[----:B------:R-:W-:Y:S02]  /*8360*/  SHF.R.U64 R24, R24, 0x3, RZ ;  /* 0x0000000318187819 */ /* 0x000fe400000012ff */
[----:B------:R-:W-:Y:S02]  /*8370*/  SHF.R.U64 R12, R12, 0x3, RZ ;  /* 0x000000030c0c7819 */ /* 0x000fe400000012ff */
[----:B------:R-:W-:Y:S02]  /*8380*/  SHF.R.U64 R16, R16, 0x3, RZ ;  /* 0x0000000310107819 */ /* 0x000fe400000012ff */
[----:B------:R-:W-:Y:S01]  /*8390*/  LOP3.LUT R24, R24, R25, RZ, 0x3c, !PT ;  /* 0x0000001918187212 */ /* 0x000fe200078e3cff */
[--C-:B------:R-:W-:Y:S01]  /*83a0*/  IMAD.X R25, RZ, RZ, R5.reuse, P1 ;  /* 0x000000ffff197224 */ /* 0x100fe200008e0605 */
[----:B------:R-:W-:Y:S01]  /*83b0*/  LOP3.LUT R12, R12, R13, RZ, 0x3c, !PT ;  /* 0x0000000d0c0c7212 */ /* 0x000fe200078e3cff */
[--C-:B------:R-:W-:Y:S01]  /*83c0*/  IMAD.X R13, RZ, RZ, R5.reuse, P3 ;  /* 0x000000ffff0d7224 */ /* 0x100fe200018e0605 */
[----:B------:R-:W-:Y:S01]  /*83d0*/  LOP3.LUT R16, R16, R17, RZ, 0x3c, !PT ;  /* 0x0000001110107212 */ /* 0x000fe200078e3cff */
[----:B------:R-:W-:Y:S01]  /*83e0*/  IMAD.X R17, RZ, RZ, R5, P2 ;  /* 0x000000ffff117224 */ /* 0x000fe200010e0605 */
[----:B------:R-:W-:-:S02]  /*83f0*/  IADD3 R49, P1, R4, 0x9000, RZ ;  /* 0x0000900004317810 */ /* 0x000fc40007f3e0ff */
[C---:B------:R-:W-:Y:S02]  /*8400*/  IADD3 R29, P0, R4.reuse, 0x4000, RZ ;  /* 0x00004000041d7810 */ /* 0x040fe40007f1e0ff */
[C---:B------:R-:W-:Y:S02]  /*8410*/  IADD3 R33, P6, R4.reuse, 0x5000, RZ ;  /* 0x0000500004217810 */ /* 0x040fe40007fde0ff */
[C---:B------:R-:W-:Y:S02]  /*8420*/  IADD3 R37, P5, R4.reuse, 0x6000, RZ ;  /* 0x0000600004257810 */ /* 0x040fe40007fbe0ff */
[C---:B------:R-:W-:Y:S01]  /*8430*/  LOP3.LUT R11, R4.reuse, 0x380, RZ, 0xc0, !PT ;  /* 0x00000380040b7812 */ /* 0x040fe200078ec0ff */
[----:B------:R-:W-:Y:S01]  /*8440*/  IMAD R7, R7, UR6, RZ ;  /* 0x0000000607077c24 */ /* 0x000fe2000f8e02ff */
[C---:B------:R-:W-:Y:S01]  /*8450*/  IADD3 R41, P3, R4.reuse, 0x7000, RZ ;  /* 0x0000700004297810 */ /* 0x040fe20007f7e0ff */
[----:B------:R-:W-:Y:S01]  /*8460*/  IMAD.U32 R77, RZ, RZ, UR12 ;  /* 0x0000000cff4d7e24 */ /* 0x000fe2000f8e00ff */
[----:B------:R-:W-:-:S02]  /*8470*/  IADD3 R45, P2, R4, 0x8000, RZ ;  /* 0x00008000042d7810 */ /* 0x000fc40007f5e0ff */
[----:B------:R-:W-:Y:S01]  /*8480*/  SHF.R.S32.HI R21, RZ, 0x1f, R204 ;  /* 0x0000001fff157819 */ /* 0x000fe200000114cc */
[----:B------:R-:W-:Y:S01]  /*8490*/  IMAD.U32 R78, RZ, RZ, UR12 ;  /* 0x0000000cff4e7e24 */ /* 0x000fe2000f8e00ff */
[----:B------:R-:W-:Y:S01]  /*84a0*/  LOP3.LUT R48, R49, 0x380, RZ, 0xc0, !PT ;  /* 0x0000038031307812 */ /* 0x000fe200078ec0ff */
[----:B------:R-:W5:Y:S01]  /*84b0*/  LD.E.128 R12, desc[UR36][R12.64] ;  /* 0x000000240c0c7980 */ /* 0x000f62000c101d00 */
[----:B------:R-:W-:Y:S02]  /*84c0*/  LOP3.LUT R28, R29, 0x380, RZ, 0xc0, !PT ;  /* 0x000003801d1c7812 */ /* 0x000fe400078ec0ff */
[----:B------:R-:W-:Y:S01]  /*84d0*/  LOP3.LUT R32, R33, 0x380, RZ, 0xc0, !PT ;  /* 0x0000038021207812 */ /* 0x000fe200078ec0ff */
[----:B------:R-:W5:Y:S01]  /*84e0*/  LD.E.128 R16, desc[UR36][R16.64] ;  /* 0x0000002410107980 */ /* 0x000f62000c101d00 */
[----:B------:R-:W-:Y:S02]  /*84f0*/  LOP3.LUT R36, R37, 0x380, RZ, 0xc0, !PT ;  /* 0x0000038025247812 */ /* 0x000fe400078ec0ff */
[----:B------:R-:W-:Y:S01]  /*8500*/  LOP3.LUT R40, R41, 0x380, RZ, 0xc0, !PT ;  /* 0x0000038029287812 */ /* 0x000fe200078ec0ff */
[----:B------:R-:W5:Y:S01]  /*8510*/  LD.E.128 R24, desc[UR36][R24.64] ;  /* 0x0000002418187980 */ /* 0x000f62000c101d00 */
[----:B------:R-:W-:-:S02]  /*8520*/  LOP3.LUT R44, R45, 0x380, RZ, 0xc0, !PT ;  /* 0x000003802d2c7812 */ /* 0x000fc400078ec0ff */
[----:B------:R-:W-:Y:S02]  /*8530*/  SHF.R.U64 R48, R48, 0x3, RZ ;  /* 0x0000000330307819 */ /* 0x000fe400000012ff */
[----:B------:R-:W-:Y:S02]  /*8540*/  SHF.R.U64 R28, R28, 0x3, RZ ;  /* 0x000000031c1c7819 */ /* 0x000fe400000012ff */
[----:B------:R-:W-:Y:S02]  /*8550*/  SHF.R.U64 R32, R32, 0x3, RZ ;  /* 0x0000000320207819 */ /* 0x000fe400000012ff */
[----:B------:R-:W-:Y:S02]  /*8560*/  SHF.R.U64 R36, R36, 0x3, RZ ;  /* 0x0000000324247819 */ /* 0x000fe400000012ff */
[----:B------:R-:W-:Y:S02]  /*8570*/  SHF.R.U64 R40, R40, 0x3, RZ ;  /* 0x0000000328287819 */ /* 0x000fe400000012ff */
[----:B------:R-:W-:-:S02]  /*8580*/  SHF.R.U64 R44, R44, 0x3, RZ ;  /* 0x000000032c2c7819 */ /* 0x000fc400000012ff */
        /* <DEDUP_REMOVED lines=12> */
[----:B------:R-:W-:-:S02]  /*8650*/  IADD3 R9, P1, R4, 0xf000, RZ ;  /* 0x0000f00004097810 */ /* 0x000fc40007f3e0ff */
[----:B------:R-:W-:Y:S01]  /*8660*/  SHF.R.U64 R11, R11, 0x3, RZ ;  /* 0x000000030b0b7819 */ /* 0x000fe200000012ff */
[----:B------:R-:W-:Y:S01]  /*8670*/  IMAD R7, R2, UR7, R7 ;  /* 0x0000000702077c24 */ /* 0x000fe2000f8e0207 */
[C---:B------:R-:W-:Y:S01]  /*8680*/  IADD3 R53, P0, R4.reuse, 0xa000, RZ ;  /* 0x0000a00004357810 */ /* 0x040fe20007f1e0ff */
[----:B------:R-:W-:Y:S01]  /*8690*/  IMAD.X R73, RZ, RZ, R5, P1 ;  /* 0x000000ffff497224 */ /* 0x000fe200008e0605 */
[C---:B------:R-:W-:Y:S01]  /*86a0*/  IADD3 R57, P6, R4.reuse, 0xb000, RZ ;  /* 0x0000b00004397810 */ /* 0x040fe20007fde0ff */
[----:B------:R-:W5:Y:S01]  /*86b0*/  LD.E.128 R28, desc[UR36][R28.64] ;  /* 0x000000241c1c7980 */ /* 0x000f62000c101d00 */
[C---:B------:R-:W-:Y:S02]  /*86c0*/  IADD3 R61, P5, R4.reuse, 0xc000, RZ ;  /* 0x0000c000043d7810 */ /* 0x040fe40007fbe0ff */
[C---:B------:R-:W-:Y:S01]  /*86d0*/  IADD3 R65, P3, R4.reuse, 0xd000, RZ ;  /* 0x0000d00004417810 */ /* 0x040fe20007f7e0ff */
[----:B------:R-:W5:Y:S01]  /*86e0*/  LD.E.128 R32, desc[UR36][R32.64] ;  /* 0x0000002420207980 */ /* 0x000f62000c101d00 */
[----:B------:R-:W-:-:S02]  /*86f0*/  IADD3 R69, P2, R4, 0xe000, RZ ;  /* 0x0000e00004457810 */ /* 0x000fc40007f5e0ff */
        /* <DEDUP_REMOVED lines=9> */
[----:B------:R-:W-:Y:S01]  /*8790*/  SHF.R.U64 R8, R8, 0x3, RZ ;  /* 0x0000000308087819 */ /* 0x000fe200000012ff */
[----:B------:R-:W5:Y:S01]  /*87a0*/  LD.E.128 R48, desc[UR36][R48.64] ;  /* 0x0000002430307980 */ /* 0x000f62000c101d00 */
[----:B------:R-:W-:Y:S02]  /*87b0*/  SHF.R.U64 R52, R52, 0x3, RZ ;  /* 0x0000000334347819 */ /* 0x000fe400000012ff */
[----:B------:R-:W-:Y:S02]  /*87c0*/  SHF.R.U64 R56, R56, 0x3, RZ ;  /* 0x0000000338387819 */ /* 0x000fe400000012ff */
[----:B------:R-:W-:Y:S02]  /*87d0*/  SHF.R.U64 R60, R60, 0x3, RZ ;  /* 0x000000033c3c7819 */ /* 0x000fe400000012ff */
[----:B------:R-:W-:Y:S02]  /*87e0*/  SHF.R.U64 R64, R64, 0x3, RZ ;  /* 0x0000000340407819 */ /* 0x000fe400000012ff */
[----:B------:R-:W-:-:S02]  /*87f0*/  SHF.R.U64 R68, R68, 0x3, RZ ;  /* 0x0000000344447819 */ /* 0x000fc400000012ff */
[----:B------:R-:W-:Y:S02]  /*8800*/  LOP3.LUT R4, R11, R4, RZ, 0x3c, !PT ;  /* 0x000000040b047212 */ /* 0x000fe400078e3cff */
        /* <DEDUP_REMOVED lines=10> */
[----:B------:R-:W-:Y:S01]  /*88b0*/  LOP3.LUT R72, R8, R9, RZ, 0x3c, !PT ;  /* 0x0000000908487212 */ /* 0x000fe200078e3cff */
[----:B------:R-:W5:Y:S04]  /*88c0*/  LD.E.128 R52, desc[UR36][R52.64] ;  /* 0x0000002434347980 */ /* 0x000f68000c101d00 */
[----:B------:R0:W5:Y:S01]  /*88d0*/  LD.E.128 R8, desc[UR36][R4.64] ;  /* 0x0000002404087980 */ /* 0x000162000c101d00 */
[----:B------:R-:W-:-:S03]  /*88e0*/  IMAD R78, R78, 0x80, R3 ;  /* 0x000000804e4e7824 */ /* 0x000fc600078e0203 */
[----:B------:R-:W5:Y:S04]  /*88f0*/  LD.E.128 R56, desc[UR36][R56.64] ;  /* 0x0000002438387980 */ /* 0x000f68000c101d00 */
[----:B------:R-:W5:Y:S01]  /*8900*/  LD.E.128 R60, desc[UR36][R60.64] ;  /* 0x000000243c3c7980 */ /* 0x000f62000c101d00 */
[----:B0-----:R-:W-:Y:S01]  /*8910*/  IMAD.WIDE.U32 R4, R2, UR6, RZ ;  /* 0x0000000602047c25 */ /* 0x001fe2000f8e00ff */
[----:B------:R-:W-:Y:S02]  /*8920*/  ULDC.64 UR6, c[0x0][0xbe8] ;  /* 0x0002fa0000067ab9 */ /* 0x000fe40000000a00 */
[----:B------:R-:W5:Y:S01]  /*8930*/  LD.E.128 R64, desc[UR36][R64.64] ;  /* 0x0000002440407980 */ /* 0x000f62000c101d00 */
[----:B------:R-:W-:Y:S02]  /*8940*/  IMAD R2, R20, 0x20, R3 ;  /* 0x0000002014027824 */ /* 0x000fe400078e0203 */
[----:B------:R-:W-:Y:S01]  /*8950*/  IMAD.IADD R5, R5, 0x1, R7 ;  /* 0x0000000105057824 */ /* 0x000fe200078e0207 */
[----:B------:R-:W5:Y:S01]  /*8960*/  LD.E.128 R68, desc[UR36][R68.64] ;  /* 0x0000002444447980 */ /* 0x000f62000c101d00 */
[----:B------:R-:W-:-:S02]  /*8970*/  IMAD R77, R77, 0x80, R2 ;  /* 0x000000804d4d7824 */ /* 0x000fc400078e0202 */
[----:B------:R-:W-:Y:S01]  /*8980*/  IMAD.WIDE.U32 R4, R205, UR6, R4 ;  /* 0x00000006cd047c25 */ /* 0x000fe2000f8e0004 */
[----:B------:R-:W5:Y:S03]  /*8990*/  LD.E.128 R72, desc[UR36][R72.64] ;  /* 0x0000002448487980 */ /* 0x000f66000c101d00 */
[----:B------:R-:W-:Y:S01]  /*89a0*/  @P4 IMAD.HI.U32 R2, R77, UR10, RZ ;  /* 0x0000000a4d024c27 */ /* 0x000fe2000f8e00ff */
[----:B------:R-:W-:Y:S01]  /*89b0*/  @UP0 ULDC UR10, c[0x0][0xcf0] ;  /* 0x00033c00000a0ab9 */ /* 0x000fe20000000800 */
[----:B------:R-:W-:Y:S01]  /*89c0*/  @!PT LDS RZ, [RZ] ;  /* 0x00000000fffff984 */ /* 0x000fe20000000800 */
[----:B------:R-:W-:Y:S01]  /*89d0*/  @!PT LDS RZ, [RZ] ;  /* 0x00000000fffff984 */ /* 0x000fe20000000800 */
[----:B------:R-:W-:Y:S01]  /*89e0*/  @!PT LDS RZ, [RZ] ;  /* 0x00000000fffff984 */ /* 0x000fe20000000800 */
[----:B------:R-:W-:Y:S01]  /*89f0*/  @!PT LDS RZ, [RZ] ;  /* 0x00000000fffff984 */ /* 0x000fe20000000800 */
[----:B------:R0:W-:Y:S06]  /*8a00*/  MEMBAR.ALL.CTA ;  /* 0x0000000000007992 */ /* 0x0001ec0000008000 */
[----:B0-----:R-:W0:Y:S01]  /*8a10*/  FENCE.VIEW.ASYNC.S ;  /* 0x00000000000073c6 */ /* 0x001e220000000000 */
[----:B------:R-:W-:Y:S01]  /*8a20*/  IMAD R5, R205, UR7, R5 ;  /* 0x00000007cd057c24 */ /* 0x000fe2000f8e0205 */
[----:B------:R-:W-:Y:S01]  /*8a30*/  ULDC.64 UR6, c[0x0][0xbf0] ;  /* 0x0002fc0000067ab9 */ /* 0x000fe20000000a00 */
[----:B------:R-:W-:Y:S01]  /*8a40*/  IMAD.MOV.U32 R7, RZ, RZ, R77 ;  /* 0x000000ffff077224 */ /* 0x000fe200078e004d */
[----:B------:R-:W-:Y:S01]  /*8a50*/  @P4 SHF.R.U32.HI R7, RZ, UR10, R2 ;  /* 0x0000000aff074c19 */ /* 0x000fe20008011602 */
[----:B------:R-:W-:-:S03]  /*8a60*/  IMAD R21, R21, UR6, RZ ;  /* 0x0000000615157c24 */ /* 0x000fc6000f8e02ff */
[----:B------:R-:W-:Y:S01]  /*8a70*/  SHF.R.S32.HI R2, RZ, 0x1f, R7 ;  /* 0x0000001fff027819 */ /* 0x000fe20000011407 */
[C---:B------:R-:W-:Y:S02]  /*8a80*/  IMAD R21, R204.reuse, UR7, R21 ;  /* 0x00000007cc157c24 */ /* 0x040fe4000f8e0215 */
[----:B------:R-:W-:Y:S01]  /*8a90*/  IMAD.WIDE.U32 R204, R204, UR6, R4 ;  /* 0x00000006cccc7c25 */ /* 0x000fe2000f8e0004 */
[----:B------:R-:W-:-:S03]  /*8aa0*/  ULDC.64 UR6, c[0x0][0xbe0] ;  /* 0x0002f80000067ab9 */ /* 0x000fc60000000a00 */
[----:B------:R-:W-:Y:S02]  /*8ab0*/  IMAD.MOV R4, RZ, RZ, -R7 ;  /* 0x000000ffff047224 */ /* 0x000fe400078e0a07 */
[----:B------:R-:W-:Y:S02]  /*8ac0*/  IMAD.IADD R205, R205, 0x1, R21 ;  /* 0x00000001cdcd7824 */ /* 0x000fe400078e0215 */
[----:B------:R-:W-:Y:S02]  /*8ad0*/  IMAD R2, R2, UR6, RZ ;  /* 0x0000000602027c24 */ /* 0x000fe4000f8e02ff */
[----:B------:R-:W-:Y:S02]  /*8ae0*/  IMAD R21, R4, UR11, R77 ;  /* 0x0000000b04157c24 */ /* 0x000fe4000f8e024d */
[----:B------:R-:W-:-:S04]  /*8af0*/  IMAD.WIDE.U32 R4, R7, UR6, R204 ;  /* 0x0000000607047c25 */ /* 0x000fc8000f8e00cc */
[----:B------:R-:W-:Y:S01]  /*8b00*/  IMAD R7, R7, UR7, R2 ;  /* 0x0000000707077c24 */ /* 0x000fe2000f8e0202 */
[----:B------:R-:W-:Y:S01]  /*8b10*/  SHF.R.S32.HI R2, RZ, 0x1f, R21 ;  /* 0x0000001fff027819 */ /* 0x000fe20000011415 */
[----:B------:R-:W-:Y:S02]  /*8b20*/  ULDC.64 UR6, c[0x0][0xbd8] ;  /* 0x0002f60000067ab9 */ /* 0x000fe40000000a00 */
[----:B------:R-:W-:Y:S02]  /*8b30*/  IMAD.IADD R5, R5, 0x1, R7 ;  /* 0x0000000105057824 */ /* 0x000fe400078e0207 */
[----:B------:R-:W-:-:S04]  /*8b40*/  IMAD R2, R2, UR6, RZ ;  /* 0x0000000602027c24 */ /* 0x000fc8000f8e02ff */
[C---:B------:R-:W-:Y:S02]  /*8b50*/  IMAD R7, R21.reuse, UR7, R2 ;  /* 0x0000000715077c24 */ /* 0x040fe4000f8e0202 */
[----:B------:R-:W-:Y:S01]  /*8b60*/  IMAD.WIDE.U32 R2, R21, UR6, R4 ;  /* 0x0000000615027c25 */ /* 0x000fe2000f8e0004 */
[----:B------:R-:W-:-:S03]  /*8b70*/  ULDC.64 UR6, c[0x0][0xb80] ;  /* 0x0002e00000067ab9 */ /* 0x000fc60000000a00 */
[----:B------:R-:W-:Y:S01]  /*8b80*/  IMAD.IADD R3, R3, 0x1, R7 ;  /* 0x0000000103037824 */ /* 0x000fe200078e0207 */
[----:B------:R-:W-:Y:S01]  /*8b90*/  LEA R7, P2, R2, UR6, 0x1 ;  /* 0x0000000602077c11 */ /* 0x000fe2000f8408ff */
[----:B------:R-:W-:-:S03]  /*8ba0*/  UIADD3 UR6, UR9, 0x32420, URZ ;  /* 0x0003242009067890 */ /* 0x000fc6000fffe03f */
[----:B------:R-:W-:Y:S02]  /*8bb0*/  LEA.HI.X R22, R2, UR7, R3, 0x1, P2 ;  /* 0x0000000702167c11 */ /* 0x000fe400090f0c03 */
[C---:B------:R-:W-:Y:S01]  /*8bc0*/  ISETP.GE.AND P2, PT, R78.reuse, UR8, PT ;  /* 0x000000084e007c0c */ /* 0x040fe2000bf46270 */
[----:B------:R-:W-:Y:S01]  /*8bd0*/  UPRMT UR6, URZ, 0x654, UR6 ;  /* 0x000006543f067896 */ /* 0x000fe20008000006 */
[C---:B------:R-:W-:Y:S02]  /*8be0*/  VIADD R4, R78.reuse, 0x20 ;  /* 0x000000204e047836 */ /* 0x040fe40000000000 */
[----:B------:R-:W-:Y:S02]  /*8bf0*/  VIADD R5, R78, 0x40 ;  /* 0x000000404e057836 */ /* 0x000fe40000000000 */
[C---:B------:R-:W-:Y:S02]  /*8c00*/  VIADD R82, R0.reuse, 0x80 ;  /* 0x0000008000527836 */ /* 0x040fe40000000000 */
[----:B------:R-:W-:-:S02]  /*8c10*/  VIADD R84, R0, 0xc0 ;  /* 0x000000c000547836 */ /* 0x000fc40000000000 */
[----:B------:R-:W-:Y:S01]  /*8c20*/  VIADD R80, R0, 0x40 ;  /* 0x0000004000507836 */ /* 0x000fe20000000000 */
[----:B0-----:R-:W-:Y:S01]  /*8c30*/  SYNCS.ARRIVE.TRANS64.RED.A1T0 RZ, [UR6], RZ ;  /* 0x000000ffffff79a7 */ /* 0x001fe20008100406 */
[----:B------:R0:W1:Y:S01]  /*8c40*/  SHFL.IDX PT, R79, R7, RZ, 0x181f ;  /* 0x00181fff074f7589 */ /* 0x00006200000e0000 */
[----:B------:R-:W-:Y:S03]  /*8c50*/  BSSY B1, `(.L_x_1168) ;  /* 0x000001a000017945 */ /* 0x000fe60003800000 */
[----:B------:R0:W2:Y:S01]  /*8c60*/  SHFL.IDX PT, R77, R22, RZ, 0x181f ;  /* 0x00181fff164d7589 */ /* 0x0000a200000e0000 */
[----:B------:R-:W-:Y:S02]  /*8c70*/  ISETP.GE.AND P1, PT, R4, UR8, PT ;  /* 0x0000000804007c0c */ /* 0x000fe4000bf26270 */
[----:B------:R-:W-:Y:S02]  /*8c80*/  ISETP.GE.AND P0, PT, R5, UR8, PT ;  /* 0x0000000805007c0c */ /* 0x000fe4000bf06270 */
        /* <DEDUP_REMOVED lines=22> */
.L_x_1169:
[----:B------:R-:W-:Y:S05]  /*8df0*/  BSYNC B1 ;  /* 0x0000000000017941 */ /* 0x000fea0003800000 */
.L_x_1168:
        /* <DEDUP_REMOVED lines=21> */
.L_x_1171:
[----:B------:R-:W-:Y:S05]  /*8f50*/  BSYNC B1 ;  /* 0x0000000000017941 */ /* 0x000fea0003800000 */
.L_x_1170:
        /* <DEDUP_REMOVED lines=16> */
[----:B----4-:R-:W-:-:S02]  /*9060*/  @!P1 LEA.HI.X R9, R82, R11, R81, 0x1, P4 ;  /* 0x0000000b52099211 */ /* 0x010fc400020f0c51 */
[----:B------:R-:W-:Y:S01]  /*9070*/  @!P0 LEA.HI.X R11, R84, R11, R83, 0x1, P6 ;  /* 0x0000000b540b8211 */ /* 0x000fe200030f0c53 */
[----:B------:R0:W-:Y:S04]  /*9080*/  @!P2 ST.E.128 desc[UR36][R4.64], R36 ;  /* 0x000000240400a985 */ /* 0x0001e8000c101d24 */
[----:B------:R0:W-:Y:S04]  /*9090*/  @!P1 ST.E.128 desc[UR36][R8.64], R52 ;  /* 0x0000003408009985 */ /* 0x0001e8000c101d24 */
[----:B------:R0:W-:Y:S02]  /*90a0*/  @!P0 ST.E.128 desc[UR36][R10.64], R68 ;  /* 0x000000440a008985 */ /* 0x0001e4000c101d24 */
.L_x_1173:
[----:B------:R-:W-:Y:S05]  /*90b0*/  BSYNC B1 ;  /* 0x0000000000017941 */ /* 0x000fea0003800000 */
.L_x_1172:
[----:B0-----:R-:W-:Y:S01]  /*90c0*/  VIADD R2, R78, 0x60 ;  /* 0x000000604e027836 */ /* 0x001fe20000000000 */
[----:B------:R0:W0:Y:S04]  /*90d0*/  SHFL.IDX PT, R11, R22, 0x3, 0x181f ;  /* 0x00781f00160b7f89 */ /* 0x00002800000e0000 */
[----:B------:R-:W-:Y:S01]  /*90e0*/  ISETP.GE.AND P0, PT, R2, UR8, PT ;  /* 0x0000000802007c0c */ /* 0x000fe2000bf06270 */
[----:B---3--:R-:W3:-:S12]  /*90f0*/  SHFL.IDX PT, R7, R7, 0x3, 0x181f ;  /* 0x00781f0007077f89 */ /* 0x008ed800000e0000 */
[----:B------:R-:W-:Y:S05]  /*9100*/  @P0 BRA `(.L_x_1174) ;  /* 0x0000002400c00947 */ /* 0x000fea0003800000 */
[----:B------:R-:W-:Y:S02]  /*9110*/  ULDC UR6, c[0x0][0xbc8] ;  /* 0x0002f20000067ab9 */ /* 0x000fe40000000800 */
[----:B------:R-:W-:Y:S02]  /*9120*/  ISETP.GE.AND P3, PT, R0, UR6, PT ;  /* 0x0000000600007c0c */ /* 0x000fe4000bf66270 */
[----:B------:R-:W-:Y:S02]  /*9130*/  ISETP.GE.AND P4, PT, R80, UR6, PT ;  /* 0x0000000650007c0c */ /* 0x000fe4000bf86270 */
[----:B------:R-:W-:-:S09]  /*9140*/  ISETP.GE.AND P5, PT, R82, UR6, PT ;  /* 0x0000000652007c0c */ /* 0x000fd2000bfa6270 */
[-C--:B---3--:R-:W-:Y:S02]  /*9150*/  @!P3 LEA R2, P0, R0, R7.reuse, 0x1 ;  /* 0x000000070002b211 */ /* 0x088fe400078008ff */
[-C--:B------:R-:W-:Y:S02]  /*9160*/  @!P4 LEA R4, P1, R80, R7.reuse, 0x1 ;  /* 0x000000075004c211 */ /* 0x080fe400078208ff */
[----:B------:R-:W-:Y:S02]  /*9170*/  @!P5 LEA R8, P2, R82, R7, 0x1 ;  /* 0x000000075208d211 */ /* 0x000fe400078408ff */
[-C--:B0-----:R-:W-:Y:S02]  /*9180*/  @!P3 LEA.HI.X R3, R0, R11.reuse, R86, 0x1, P0 ;  /* 0x0000000b0003b211 */ /* 0x081fe400000f0c56 */
[-C--:B------:R-:W-:Y:S02]  /*9190*/  @!P4 LEA.HI.X R5, R80, R11.reuse, R85, 0x1, P1 ;  /* 0x0000000b5005c211 */ /* 0x080fe400008f0c55 */
[----:B----4-:R-:W-:Y:S01]  /*91a0*/  @!P5 LEA.HI.X R9, R82, R11, R81, 0x1, P2 ;  /* 0x0000000b5209d211 */ /* 0x010fe200010f0c51 */
[----:B------:R0:W-:Y:S01]  /*91b0*/  @!P3 ST.E.128 desc[UR36][R2.64], R24 ;  /* 0x000000180200b985 */ /* 0x0001e2000c101d24 */
[----:B------:R-:W-:-:S03]  /*91c0*/  ISETP.GE.AND P0, PT, R84, UR6, PT ;  /* 0x0000000654007c0c */ /* 0x000fc6000bf06270 */
[----:B------:R0:W-:Y:S04]  /*91d0*/  @!P4 ST.E.128 desc[UR36][R4.64], R40 ;  /* 0x000000280400c985 */ /* 0x0001e8000c101d24 */
[----:B------:R0:W-:Y:S06]  /*91e0*/  @!P5 ST.E.128 desc[UR36][R8.64], R56 ;  /* 0x000000380800d985 */ /* 0x0001ec000c101d24 */
[----:B------:R-:W-:Y:S05]  /*91f0*/  @P0 BRA `(.L_x_1174) ;  /* 0x0000002400840947 */ /* 0x000fea0003800000 */
[----:B0-----:R-:W-:-:S04]  /*9200*/  LEA R2, P0, R84, R7, 0x1 ;  /* 0x0000000754027211 */ /* 0x001fc800078008ff */
[----:B------:R-:W-:-:S05]  /*9210*/  LEA.HI.X R3, R84, R11, R83, 0x1, P0 ;  /* 0x0000000b54037211 */ /* 0x000fca00000f0c53 */
[----:B------:R0:W-:Y:S01]  /*9220*/  ST.E.128 desc[UR36][R2.64], R72 ;  /* 0x0000004802007985 */ /* 0x0001e2000c101d24 */
[----:B------:R-:W-:Y:S05]  /*9230*/  BRA `(.L_x_1174) ;  /* 0x0000002400747947 */ /* 0x000fea0003800000 */
.L_x_1167:
[----:B------:R-:W-:Y:S01]  /*9240*/  ULDC.64 UR6, c[0x0][0xc08] ;  /* 0x0003020000067ab9 */ /* 0x000fe20000000a00 */
[----:B0-----:R-:W-:Y:S01]  /*9250*/  SHF.R.S32.HI R3, RZ, 0x1f, R204 ;  /* 0x0000001fff037819 */ /* 0x001fe200000114cc */
[----:B------:R-:W-:Y:S01]  /*9260*/  IMAD R7, R7, UR6, RZ ;  /* 0x0000000607077c24 */ /* 0x000fe2000f8e02ff */
[----:B------:R-:W-:Y:S01]  /*9270*/  ULDC.64 UR12, c[0x0][0xc40] ;  /* 0x00031000000c7ab9 */ /* 0x000fe20000000a00 */
[C---:B------:R-:W-:Y:S01]  /*9280*/  IMAD.WIDE.U32 R4, R2.reuse, UR6, RZ ;  /* 0x0000000602047c25 */ /* 0x040fe2000f8e00ff */
[----:B------:R-:W-:Y:S01]  /*9290*/  UIADD3 UR9, UR9, 0x32420, URZ ;  /* 0x0003242009097890 */ /* 0x000fe2000fffe03f */
[----:B------:R-:W-:Y:S01]  /*92a0*/  BSSY B1, `(.L_x_1175) ;  /* 0x00000d9000017945 */ /* 0x000fe20003800000 */
[----:B------:R-:W-:Y:S01]  /*92b0*/  SHF.R.S32.HI R20, RZ, 0x1f, R209 ;  /* 0x0000001fff147819 */ /* 0x000fe200000114d1 */
[----:B------:R-:W-:Y:S01]  /*92c0*/  IMAD R7, R2, UR7, R7 ;  /* 0x0000000702077c24 */ /* 0x000fe2000f8e0207 */
[----:B------:R-:W-:Y:S01]  /*92d0*/  ULDC.64 UR6, c[0x0][0xc38] ;  /* 0x00030e0000067ab9 */ /* 0x000fe20000000a00 */
[----:B------:R-:W-:Y:S01]  /*92e0*/  IMAD R3, R3, UR12, RZ ;  /* 0x0000000c03037c24 */ /* 0x000fe2000f8e02ff */
[----:B------:R-:W-:Y:S01]  /*92f0*/  UPRMT UR9, URZ, 0x654, UR9 ;  /* 0x000006543f097896 */ /* 0x000fe20008000009 */
[----:B------:R-:W-:Y:S01]  /*9300*/  IMAD.IADD R5, R5, 0x1, R7 ;  /* 0x0000000105057824 */ /* 0x000fe200078e0207 */
[----:B------:R-:W-:Y:S01]  /*9310*/  SHF.R.S32.HI R22, RZ, 0x1f, R210 ;  /* 0x0000001fff167819 */ /* 0x000fe200000114d2 */
[----:B------:R-:W-:Y:S01]  /*9320*/  IMAD R7, R204, UR13, R3 ;  /* 0x0000000dcc077c24 */ /* 0x000fe2000f8e0203 */
[----:B------:R-:W-:Y:S01]  /*9330*/  SHF.R.S32.HI R152, RZ, 0x1f, R212 ;  /* 0x0000001fff987819 */ /* 0x000fe200000114d4 */
[----:B------:R-:W-:Y:S01]  /*9340*/  IMAD.WIDE.U32 R4, R205, UR6, R4 ;  /* 0x00000006cd047c25 */ /* 0x000fe2000f8e0004 */
[----:B------:R-:W-:Y:S01]  /*9350*/  @UP0 ULDC UR6, c[0x0][0xcec] ;  /* 0x00033b0000060ab9 */ /* 0x000fe20000000800 */
[----:B------:R-:W-:-:S02]  /*9360*/  SHF.R.S32.HI R153, RZ, 0x1f, R213 ;  /* 0x0000001fff997819 */ /* 0x000fc400000114d5 */
[----:B------:R-:W-:Y:S01]  /*9370*/  IMAD R5, R205, UR7, R5 ;  /* 0x00000007cd057c24 */ /* 0x000fe2000f8e0205 */
[----:B------:R-:W-:Y:S01]  /*9380*/  SYNCS.ARRIVE.TRANS64.RED.A1T0 RZ, [UR9], RZ ;  /* 0x000000ffffff79a7 */ /* 0x000fe20008100409 */
[----:B------:R-:W-:Y:S01]  /*9390*/  @P4 IMAD.HI.U32 R0, R18, UR6, RZ ;  /* 0x0000000612004c27 */ /* 0x000fe2000f8e00ff */
[----:B------:R-:W-:Y:S01]  /*93a0*/  @UP0 ULDC UR6, c[0x0][0xcf0] ;  /* 0x00033c0000060ab9 */ /* 0x000fe20000000800 */
[----:B------:R-:W-:Y:S02]  /*93b0*/  SHF.R.S32.HI R154, RZ, 0x1f, R214 ;  /* 0x0000001fff9a7819 */ /* 0x000fe400000114d6 */
[----:B------:R-:W-:Y:S01]  /*93c0*/  IMAD.WIDE.U32 R4, R204, UR12, R4 ;  /* 0x0000000ccc047c25 */ /* 0x000fe2000f8e0004 */
[----:B------:R-:W-:Y:S01]  /*93d0*/  ULDC.64 UR12, c[0x0][0xc30] ;  /* 0x00030c00000c7ab9 */ /* 0x000fe20000000a00 */
[----:B------:R-:W-:Y:S02]  /*93e0*/  SHF.R.S32.HI R155, RZ, 0x1f, R217 ;  /* 0x0000001fff9b7819 */ /* 0x000fe400000114d9 */
[----:B------:R-:W-:Y:S01]  /*93f0*/  IMAD.MOV.U32 R3, RZ, RZ, R18 ;  /* 0x000000ffff037224 */ /* 0x000fe200078e0012 */
[----:B------:R-:W-:Y:S01]  /*9400*/  @P4 SHF.R.U32.HI R3, RZ, UR6, R0 ;  /* 0x00000006ff034c19 */ /* 0x000fe20008011600 */
[----:B------:R-:W-:Y:S01]  /*9410*/  IMAD.IADD R5, R5, 0x1, R7 ;  /* 0x0000000105057824 */ /* 0x000fe200078e0207 */
[----:B------:R-:W-:Y:S01]  /*9420*/  ULDC.64 UR6, c[0x0][0xc48] ;  /* 0x0003120000067ab9 */ /* 0x000fe20000000a00 */
[----:B------:R-:W-:Y:S01]  /*9430*/  VIADD R169, R23, 0x38 ;  /* 0x0000003817a97836 */ /* 0x000fe20000000000 */
[--C-:B------:R-:W-:Y:S01]  /*9440*/  SHF.R.S32.HI R0, RZ, 0x1f, R3.reuse ;  /* 0x0000001fff007819 */ /* 0x100fe20000011403 */
[----:B------:R-:W-:Y:S01]  /*9450*/  IMAD.MOV R7, RZ, RZ, -R3 ;  /* 0x000000ffff077224 */ /* 0x000fe200078e0a03 */
[----:B------:R-:W-:Y:S01]  /*9460*/  SHF.R.S32.HI R156, RZ, 0x1f, R218 ;  /* 0x0000001fff9c7819 */ /* 0x000fe200000114da */
[----:B------:R-:W-:Y:S01]  /*9470*/  IMAD.WIDE.U32 R4, R162, UR6, R4 ;  /* 0x00000006a2047c25 */ /* 0x000fe2000f8e0004 */
[----:B------:R-:W-:-:S02]  /*9480*/  SHF.R.S32.HI R157, RZ, 0x1f, R219 ;  /* 0x0000001fff9d7819 */ /* 0x000fc400000114db */
[----:B------:R-:W-:Y:S01]  /*9490*/  SHF.R.S32.HI R158, RZ, 0x1f, R220 ;  /* 0x0000001fff9e7819 */ /* 0x000fe200000114dc */
[----:B------:R-:W-:Y:S01]  /*94a0*/  IMAD R7, R7, UR11, R18 ;  /* 0x0000000b07077c24 */ /* 0x000fe2000f8e0212 */
[----:B------:R-:W-:Y:S01]  /*94b0*/  SHF.R.S32.HI R18, RZ, 0x1f, R208 ;  /* 0x0000001fff127819 */ /* 0x000fe200000114d0 */
[----:B------:R-:W-:Y:S01]  /*94c0*/  IMAD R0, R0, UR12, RZ ;  /* 0x0000000c00007c24 */ /* 0x000fe2000f8e02ff */
[----:B------:R-:W-:Y:S01]  /*94d0*/  SHF.R.S32.HI R159, RZ, 0x1f, R221 ;  /* 0x0000001fff9f7819 */ /* 0x000fe200000114dd */
[----:B------:R-:W-:Y:S01]  /*94e0*/  IMAD R5, R162, UR7, R5 ;  /* 0x00000007a2057c24 */ /* 0x000fe2000f8e0205 */
[----:B------:R-:W-:Y:S01]  /*94f0*/  ULDC.64 UR6, c[0x0][0xc28] ;  /* 0x00030a0000067ab9 */ /* 0x000fe20000000a00 */
        /* <DEDUP_REMOVED lines=15> */
[C---:B------:R-:W-:Y:S01]  /*95f0*/  LEA R0, P1, R4.reuse, UR6, 0x2 ;  /* 0x0000000604007c11 */ /* 0x040fe2000f8210ff */
[C---:B------:R-:W-:Y:S01]  /*9600*/  VIADD R171, R23.reuse, 0x30 ;  /* 0x0000003017ab7836 */ /* 0x040fe20000000000 */
[----:B------:R-:W-:Y:S01]  /*9610*/  SHF.R.S32.HI R166, RZ, 0x1f, R228 ;  /* 0x0000001fffa67819 */ /* 0x000fe200000114e4 */
[C---:B------:R-:W-:Y:S01]  /*9620*/  VIADD R172, R23.reuse, 0x28 ;  /* 0x0000002817ac7836 */ /* 0x040fe20000000000 */
[----:B------:R-:W-:Y:S01]  /*9630*/  LEA.HI.X R7, R4, UR7, R7, 0x2, P1 ;  /* 0x0000000704077c11 */ /* 0x000fe200088f1407 */
[C---:B------:R-:W-:Y:S01]  /*9640*/  VIADD R174, R23.reuse, 0x20 ;  /* 0x0000002017ae7836 */ /* 0x040fe20000000000 */
[----:B------:R0:W1:Y:S01]  /*9650*/  SHFL.IDX PT, R2, R0, RZ, 0x1c1f ;  /* 0x001c1fff00027589 */ /* 0x00006200000e0000 */
[C---:B------:R-:W-:Y:S01]  /*9660*/  VIADD R176, R23.reuse, 0x18 ;  /* 0x0000001817b07836 */ /* 0x040fe20000000000 */
[----:B------:R-:W-:Y:S01]  /*9670*/  SHF.R.S32.HI R167, RZ, 0x1f, R229 ;  /* 0x0000001fffa77819 */ /* 0x000fe200000114e5 */
[C---:B------:R-:W-:Y:S01]  /*9680*/  VIADD R178, R23.reuse, 0x10 ;  /* 0x0000001017b27836 */ /* 0x040fe20000000000 */
[----:B------:R0:W2:Y:S01]  /*9690*/  SHFL.IDX PT, R3, R7, RZ, 0x1c1f ;  /* 0x001c1fff07037589 */ /* 0x0000a200000e0000 */
        /* <DEDUP_REMOVED lines=15> */
[----:B0-----:R-:W-:Y:S06]  /*9790*/  @P2 BRA `(.L_x_1176) ;  /* 0x0000000800242947 */ /* 0x001fec0003800000 */
[----:B------:R-:W-:Y:S01]  /*97a0*/  ULDC UR6, c[0x0][0xbc8] ;  /* 0x0002f20000067ab9 */ /* 0x000fe20000000800 */
[----:B------:R-:W-:Y:S01]  /*97b0*/  VIADD R17, R23, 0xe0 ;  /* 0x000000e017117836 */ /* 0x000fe20000000000 */
[----:B------:R-:W-:Y:S01]  /*97c0*/  ISETP.GE.AND P2, PT, R179, UR6, PT ;  /* 0x00000006b3007c0c */ /* 0x000fe2000bf46270 */
[C---:B------:R-:W-:Y:S01]  /*97d0*/  VIADD R19, R23.reuse, 0xe8 ;  /* 0x000000e817137836 */ /* 0x040fe20000000000 */
[C---:B------:R-:W-:Y:S01]  /*97e0*/  ISETP.GE.AND P3, PT, R23.reuse, UR6, PT ;  /* 0x0000000617007c0c */ /* 0x040fe2000bf66270 */
[----:B------:R-:W-:Y:S01]  /*97f0*/  VIADD R21, R23, 0xf0 ;  /* 0x000000f017157836 */ /* 0x000fe20000000000 */
        /* <DEDUP_REMOVED lines=9> */
[----:B0-----:R-:W-:Y:S01]  /*9890*/  @!P1 LEA R4, P6, R177, R2, 0x2 ;  /* 0x00000002b1049211 */ /* 0x001fe200078c10ff */
[----:B------:R-:W-:-:S03]  /*98a0*/  VIADD R25, R23, 0xf8 ;  /* 0x000000f817197836 */ /* 0x000fc60000000000 */
[----:B------:R-:W-:Y:S02]  /*98b0*/  @!P1 LEA.HI.X R5, R177, R3, R178, 0x2, P6 ;  /* 0x00000003b1059211 */ /* 0x000fe400030f14b2 */
[----:B-1----:R-:W-:-:S03]  /*98c0*/  @!P4 LEA R8, P5, R175, R2, 0x2 ;  /* 0x00000002af08c211 */ /* 0x002fc600078a10ff */
[----:B------:R0:W-:Y:S01]  /*98d0*/  @!P1 ST.E.64 desc[UR36][R4.64], R32 ;  /* 0x0000002004009985 */ /* 0x0001e2000c101b24 */
[----:B------:R-:W-:Y:S02]  /*98e0*/  @!P4 LEA.HI.X R9, R175, R3, R176, 0x2, P5 ;  /* 0x00000003af09c211 */ /* 0x000fe400028f14b0 */
[----:B------:R-:W-:-:S03]  /*98f0*/  ISETP.GE.AND P1, PT, R170, UR6, PT ;  /* 0x00000006aa007c0c */ /* 0x000fc6000bf26270 */
[----:B------:R1:W-:Y:S01]  /*9900*/  @!P4 ST.E.64 desc[UR36][R8.64], R36 ;  /* 0x000000240800c985 */ /* 0x0003e2000c101b24 */
[----:B------:R-:W-:Y:S02]  /*9910*/  ISETP.GE.AND P4, PT, R168, UR6, PT ;  /* 0x00000006a8007c0c */ /* 0x000fe4000bf86270 */
[----:B0-----:R-:W-:-:S04]  /*9920*/  @!P3 LEA R4, P6, R173, R2, 0x2 ;  /* 0x00000002ad04b211 */ /* 0x001fc800078c10ff */
        /* <DEDUP_REMOVED lines=51> */
[-C--:B------:R-:W-:Y:S02]  /*9c60*/  @!P2 LEA.HI.X R9, R220, R3.reuse, R158, 0x2, P5 ;  /* 0x00000003dc09a211 */ /* 0x080fe400028f149e */
[----:B------:R-:W-:Y:S02]  /*9c70*/  ISETP.GE.AND P3, PT, R217, UR6, PT ;  /* 0x00000006d9007c0c */ /* 0x000fe4000bf66270 */
[-C--:B------:R-:W-:Y:S01]  /*9c80*/  @!P4 LEA R10, P5, R218, R2.reuse, 0x2 ;  /* 0x00000002da0ac211 */ /* 0x080fe200078a10ff */
[----:B------:R1:W-:Y:S01]  /*9c90*/  @!P2 ST.E.64 desc[UR36][R8.64], R92 ;  /* 0x0000005c0800a985 */ /* 0x0003e2000c101b24 */
[----:B------:R-:W-:Y:S02]  /*9ca0*/  ISETP.GE.AND P2, PT, R214, UR6, PT ;  /* 0x00000006d6007c0c */ /* 0x000fe4000bf46270 */
[----:B------:R-:W-:Y:S02]  /*9cb0*/  @!P4 LEA.HI.X R11, R218, R3, R156, 0x2, P5 ;  /* 0x00000003da0bc211 */ /* 0x000fe400028f149c */
[----:B0-----:R-:W-:-:S04]  /*9cc0*/  @!P1 LEA R4, P6, R219, R2, 0x2 ;  /* 0x00000002db049211 */ /* 0x001fc800078c10ff */
        /* <DEDUP_REMOVED lines=13> */
[----:B-1----:R-:W-:-:S03]  /*9da0*/  @!P1 LEA R8, P6, R213, R2, 0x2 ;  /* 0x00000002d5089211 */ /* 0x002fc600078c10ff */
[CC--:B0-----:R-:W-:Y:S02]  /*9db0*/  @!P4 LEA R4, P5, R212.reuse, R2.reuse, 0x2 ;  /* 0x00000002d404c211 */ /* 0x0c1fe400078a10ff */
[-C--:B------:R-:W-:Y:S02]  /*9dc0*/  @!P1 LEA.HI.X R9, R213, R3.reuse, R153, 0x2, P6 ;  /* 0x00000003d5099211 */ /* 0x080fe400030f1499 */
[-C--:B------:R-:W-:Y:S02]  /*9dd0*/  @!P4 LEA.HI.X R5, R212, R3.reuse, R152, 0x2, P5 ;  /* 0x00000003d405c211 */ /* 0x080fe400028f1498 */
[-C--:B--2---:R-:W-:Y:S01]  /*9de0*/  @!P3 LEA R10, P6, R210, R2.reuse, 0x2 ;  /* 0x00000002d20ab211 */ /* 0x084fe200078c10ff */
[----:B------:R0:W-:Y:S01]  /*9df0*/  @!P1 ST.E.64 desc[UR36][R8.64], R112 ;  /* 0x0000007008009985 */ /* 0x0001e2000c101b24 */
[----:B------:R-:W-:Y:S02]  /*9e00*/  ISETP.GE.AND P1, PT, R208, UR6, PT ;  /* 0x00000006d0007c0c */ /* 0x000fe4000bf26270 */
[----:B------:R-:W-:Y:S01]  /*9e10*/  @!P3 LEA.HI.X R11, R210, R3, R22, 0x2, P6 ;  /* 0x00000003d20bb211 */ /* 0x000fe200030f1416 */
[----:B------:R1:W-:Y:S01]  /*9e20*/  @!P4 ST.E.64 desc[UR36][R4.64], R116 ;  /* 0x000000740400c985 */ /* 0x0003e2000c101b24 */
[----:B---3--:R-:W-:-:S03]  /*9e30*/  @!P2 LEA R12, P4, R209, R2, 0x2 ;  /* 0x00000002d10ca211 */ /* 0x008fc600078810ff */
[----:B------:R2:W-:Y:S01]  /*9e40*/  @!P3 ST.E.64 desc[UR36][R10.64], R120 ;  /* 0x000000780a00b985 */ /* 0x0005e2000c101b24 */
[-C--:B------:R-:W-:Y:S02]  /*9e50*/  @!P2 LEA.HI.X R13, R209, R3.reuse, R20, 0x2, P4 ;  /* 0x00000003d10da211 */ /* 0x080fe400020f1414 */
[----:B------:R-:W-:Y:S02]  /*9e60*/  ISETP.GE.AND P4, PT, R207, UR6, PT ;  /* 0x00000006cf007c0c */ /* 0x000fe4000bf86270 */
[----:B------:R-:W-:Y:S01]  /*9e70*/  ISETP.GE.AND P3, PT, R17, UR6, PT ;  /* 0x0000000611007c0c */ /* 0x000fe2000bf66270 */
[----:B------:R3:W-:Y:S01]  /*9e80*/  @!P2 ST.E.64 desc[UR36][R12.64], R124 ;  /* 0x0000007c0c00a985 */ /* 0x0007e2000c101b24 */
[C---:B----4-:R-:W-:Y:S02]  /*9e90*/  @!P1 LEA R14, P5, R208.reuse, R2, 0x2 ;  /* 0x00000002d00e9211 */ /* 0x050fe400078a10ff */
[----:B------:R-:W-:Y:S02]  /*9ea0*/  ISETP.GE.AND P2, PT, R19, UR6, PT ;  /* 0x0000000613007c0c */ /* 0x000fe4000bf46270 */
[----:B------:R-:W-:-:S02]  /*9eb0*/  @!P1 LEA.HI.X R15, R208, R3, R18, 0x2, P5 ;  /* 0x00000003d00f9211 */ /* 0x000fc400028f1412 */
[----:B0-----:R-:W-:Y:S02]  /*9ec0*/  SHF.R.S32.HI R9, RZ, 0x1f, R207 ;  /* 0x0000001fff097819 */ /* 0x001fe400000114cf */
[----:B-1----:R-:W-:Y:S01]  /*9ed0*/  SHF.R.S32.HI R5, RZ, 0x1f, R17 ;  /* 0x0000001fff057819 */ /* 0x002fe20000011411 */
[----:B------:R0:W-:Y:S01]  /*9ee0*/  @!P1 ST.E.64 desc[UR36][R14.64], R128 ;  /* 0x000000800e009985 */ /* 0x0001e2000c101b24 */
[----:B------:R-:W-:Y:S02]  /*9ef0*/  ISETP.GE.AND P1, PT, R21, UR6, PT ;  /* 0x0000000615007c0c */ /* 0x000fe4000bf26270 */
[-C--:B------:R-:W-:Y:S02]  /*9f00*/  @!P4 LEA R8, P5, R207, R2.reuse, 0x2 ;  /* 0x00000002cf08c211 */ /* 0x080fe400078a10ff */
[----:B------:R-:W-:Y:S02]  /*9f10*/  @!P3 LEA R4, P6, R17, R2, 0x2 ;  /* 0x000000021104b211 */ /* 0x000fe400078c10ff */
[----:B------:R-:W-:-:S02]  /*9f20*/  @!P4 LEA.HI.X R9, R207, R3, R9, 0x2, P5 ;  /* 0x00000003cf09c211 */ /* 0x000fc400028f1409 */
[----:B------:R-:W-:Y:S02]  /*9f30*/  ISETP.GE.AND P5, PT, R25, UR6, PT ;  /* 0x0000000619007c0c */ /* 0x000fe4000bfa6270 */
[-C--:B------:R-:W-:Y:S01]  /*9f40*/  @!P3 LEA.HI.X R5, R17, R3.reuse, R5, 0x2, P6 ;  /* 0x000000031105b211 */ /* 0x080fe200030f1405 */
[----:B------:R4:W-:Y:S01]  /*9f50*/  @!P4 ST.E.64 desc[UR36][R8.64], R132 ;  /* 0x000000840800c985 */ /* 0x0009e2000c101b24 */
[----:B--2---:R-:W-:Y:S02]  /*9f60*/  SHF.R.S32.HI R11, RZ, 0x1f, R19 ;  /* 0x0000001fff0b7819 */ /* 0x004fe40000011413 */
[C---:B------:R-:W-:Y:S01]  /*9f70*/  @!P2 LEA R10, P6, R19.reuse, R2, 0x2 ;  /* 0x00000002130aa211 */ /* 0x040fe200078c10ff */
[----:B------:R4:W-:Y:S01]  /*9f80*/  @!P3 ST.E.64 desc[UR36][R4.64], R136 ;  /* 0x000000880400b985 */ /* 0x0009e2000c101b24 */
[----:B---3--:R-:W-:Y:S02]  /*9f90*/  SHF.R.S32.HI R13, RZ, 0x1f, R21 ;  /* 0x0000001fff0d7819 */ /* 0x008fe40000011415 */
[----:B------:R-:W-:-:S02]  /*9fa0*/  @!P2 LEA.HI.X R11, R19, R3, R11, 0x2, P6 ;  /* 0x00000003130ba211 */ /* 0x000fc400030f140b */
[CC--:B------:R-:W-:Y:S02]  /*9fb0*/  @!P1 LEA R12, P6, R21.reuse, R2.reuse, 0x2 ;  /* 0x00000002150c9211 */ /* 0x0c0fe400078c10ff */
[----:B0-----:R-:W-:Y:S01]  /*9fc0*/  SHF.R.S32.HI R14, RZ, 0x1f, R25 ;  /* 0x0000001fff0e7819 */ /* 0x001fe20000011419 */
[----:B------:R4:W-:Y:S01]  /*9fd0*/  @!P2 ST.E.64 desc[UR36][R10.64], R140 ;  /* 0x0000008c0a00a985 */ /* 0x0009e2000c101b24 */
[----:B------:R-:W-:Y:S02]  /*9fe0*/  @!P1 LEA.HI.X R13, R21, R3, R13, 0x2, P6 ;  /* 0x00000003150d9211 */ /* 0x000fe400030f140d */
[----:B------:R-:W-:-:S03]  /*9ff0*/  @!P5 LEA R2, P6, R25, R2, 0x2 ;  /* 0x000000021902d211 */ /* 0x000fc600078c10ff */
[----:B------:R4:W-:Y:S01]  /*a000*/  @!P1 ST.E.64 desc[UR36][R12.64], R144 ;  /* 0x000000900c009985 */ /* 0x0009e2000c101b24 */
[----:B------:R-:W-:-:S05]  /*a010*/  @!P5 LEA.HI.X R3, R25, R3, R14, 0x2, P6 ;  /* 0x000000031903d211 */ /* 0x000fca00030f140e */
[----:B------:R4:W-:Y:S04]  /*a020*/  @!P5 ST.E.64 desc[UR36][R2.64], R148 ;  /* 0x000000940200d985 */ /* 0x0009e8000c101b24 */
.L_x_1176:
[----:B------:R-:W-:Y:S05]  /*a030*/  BSYNC B1 ;  /* 0x0000000000017941 */ /* 0x000fea0003800000 */
.L_x_1175:
[----:B--2-4-:R0:W2:Y:S04]  /*a040*/  SHFL.IDX PT, R3, R7, 0x1, 0x1c1f ;  /* 0x003c1f0007037f89 */ /* 0x0140a800000e0000 */
[----:B-1----:R0:W1:Y:S01]  /*a050*/  SHFL.IDX PT, R2, R0, 0x1, 0x1c1f ;  /* 0x003c1f0000027f89 */ /* 0x00206200000e0000 */
[----:B------:R-:W-:Y:S05]  /*a060*/  @P0 BRA `(.L_x_1174) ;  /* 0x0000001400e80947 */ /* 0x000fea0003800000 */
[----:B------:R-:W-:Y:S01]  /*a070*/  ULDC UR6, c[0x0][0xbc8] ;  /* 0x0002f20000067ab9 */ /* 0x000fe20000000800 */
[----:B------:R-:W-:Y:S01]  /*a080*/  VIADD R19, R23, 0xe0 ;  /* 0x000000e017137836 */ /* 0x000fe20000000000 */
[----:B------:R-:W-:Y:S01]  /*a090*/  ISETP.GE.AND P5, PT, R179, UR6, PT ;  /* 0x00000006b3007c0c */ /* 0x000fe2000bfa6270 */
[C---:B0-----:R-:W-:Y:S01]  /*a0a0*/  VIADD R7, R23.reuse, 0xf0 ;  /* 0x000000f017077836 */ /* 0x041fe20000000000 */
[----:B------:R-:W-:Y:S02]  /*a0b0*/  ISETP.GE.AND P4, PT, R23, UR6, PT ;  /* 0x0000000617007c0c */ /* 0x000fe4000bf86270 */
[----:B------:R-:W-:Y:S02]  /*a0c0*/  ISETP.GE.AND P2, PT, R177, UR6, PT ;  /* 0x00000006b1007c0c */ /* 0x000fe4000bf46270 */
[----:B------:R-:W-:Y:S02]  /*a0d0*/  ISETP.GE.AND P1, PT, R175, UR6, PT ;  /* 0x00000006af007c0c */ /* 0x000fe4000bf26270 */
[----:B------:R-:W-:-:S02]  /*a0e0*/  ISETP.GE.AND P0, PT, R173, UR6, PT ;  /* 0x00000006ad007c0c */ /* 0x000fc4000bf06270 */
[----:B------:R-:W-:-:S03]  /*a0f0*/  SHF.R.S32.HI R0, RZ, 0x1f, R19 ;  /* 0x0000001fff007819 */ /* 0x000fc60000011413 */
[-C--:B-1----:R-:W-:Y:S02]  /*a100*/  @!P5 LEA R8, P3, R179, R2.reuse, 0x2 ;  /* 0x00000002b308d211 */ /* 0x082fe400078610ff */
[----:B--2---:R-:W-:Y:S02]  /*a110*/  @!P4 IMAD.WIDE R4, R23, 0x4, R2 ;  /* 0x000000041704c825 */ /* 0x004fe400078e0202 */
        /* <DEDUP_REMOVED lines=9> */
[-C--:B------:R-:W-:Y:S02]  /*a1b0*/  @!P0 LEA R14, P6, R173, R2.reuse, 0x2 ;  /* 0x00000002ad0e8211 */ /* 0x080fe400078c10ff */
        /* <DEDUP_REMOVED lines=8> */
[-C--:B-1----:R-:W-:Y:S02]  /*a240*/  @!P4 LEA R8, P2, R170, R2.reuse, 0x2 ;  /* 0x00000002aa08c211 */ /* 0x082fe400078410ff */
        /* <DEDUP_REMOVED lines=38> */
[----:B------:R-:W-:Y:S02]  /*a4b0*/  @!P0 LEA.HI.X R11, R223, R3, R161, 0x2, P6 ;  /* 0x00000003df0b8211 */ /* 0x000fe400030f14a1 */
[----:B-1----:R-:W-:-:S03]  /*a4c0*/  @!P2 LEA R14, P6, R221, R2, 0x2 ;  /* 0x00000002dd0ea211 */ /* 0x002fc600078c10ff */
[----:B------:R1:W-:Y:S01]  /*a4d0*/  @!P0 ST.E.64 desc[UR36][R10.64], R82 ;  /* 0x000000520a008985 */ /* 0x0003e2000c101b24 */
[-C--:B------:R-:W-:Y:S02]  /*a4e0*/  @!P2 LEA.HI.X R15, R221, R3.reuse, R159, 0x2, P6 ;  /* 0x00000003dd0fa211 */ /* 0x080fe400030f149f */
[-C--:B--2---:R-:W-:Y:S01]  /*a4f0*/  @!P4 LEA R8, P0, R219, R2.reuse, 0x2 ;  /* 0x00000002db08c211 */ /* 0x084fe200078010ff */
[----:B------:R2:W-:Y:S01]  /*a500*/  @!P1 ST.E.64 desc[UR36][R12.64], R86 ;  /* 0x000000560c009985 */ /* 0x0005e2000c101b24 */
[-C--:B------:R-:W-:Y:S02]  /*a510*/  @!P5 LEA R4, P1, R220, R2.reuse, 0x2 ;  /* 0x00000002dc04d211 */ /* 0x080fe400078210ff */
[----:B0-----:R-:W-:Y:S01]  /*a520*/  @!P3 LEA R16, P6, R218, R2, 0x2 ;  /* 0x00000002da10b211 */ /* 0x001fe200078c10ff */
[----:B------:R0:W-:Y:S01]  /*a530*/  @!P2 ST.E.64 desc[UR36][R14.64], R90 ;  /* 0x0000005a0e00a985 */ /* 0x0001e2000c101b24 */
[----:B------:R-:W-:Y:S02]  /*a540*/  ISETP.GE.AND P2, PT, R217, UR6, PT ;  /* 0x00000006d9007c0c */ /* 0x000fe4000bf46270 */
[----:B------:R-:W-:-:S02]  /*a550*/  @!P5 LEA.HI.X R5, R220, R3, R158, 0x2, P1 ;  /* 0x00000003dc05d211 */ /* 0x000fc400008f149e */
[----:B------:R-:W-:Y:S02]  /*a560*/  ISETP.GE.AND P1, PT, R214, UR6, PT ;  /* 0x00000006d6007c0c */ /* 0x000fe4000bf26270 */
[-C--:B------:R-:W-:Y:S01]  /*a570*/  @!P4 LEA.HI.X R9, R219, R3.reuse, R157, 0x2, P0 ;  /* 0x00000003db09c211 */ /* 0x080fe200000f149d */
[----:B------:R-:W-:Y:S01]  /*a580*/  @!P5 ST.E.64 desc[UR36][R4.64], R94 ;  /* 0x0000005e0400d985 */ /* 0x000fe2000c101b24 */
[----:B------:R-:W-:Y:S02]  /*a590*/  @!P3 LEA.HI.X R17, R218, R3, R156, 0x2, P6 ;  /* 0x00000003da11b211 */ /* 0x000fe400030f149c */
[----:B------:R-:W-:Y:S01]  /*a5a0*/  ISETP.GE.AND P0, PT, R213, UR6, PT ;  /* 0x00000006d5007c0c */ /* 0x000fe2000bf06270 */
[----:B------:R3:W-:Y:S01]  /*a5b0*/  @!P4 ST.E.64 desc[UR36][R8.64], R98 ;  /* 0x000000620800c985 */ /* 0x0007e2000c101b24 */
[----:B------:R-:W-:Y:S02]  /*a5c0*/  ISETP.GE.AND P4, PT, R210, UR6, PT ;  /* 0x00000006d2007c0c */ /* 0x000fe4000bf86270 */
[----:B-1----:R-:W-:Y:S01]  /*a5d0*/  @!P2 LEA R10, P6, R217, R2, 0x2 ;  /* 0x00000002d90aa211 */ /* 0x002fe200078c10ff */
[----:B------:R1:W-:Y:S01]  /*a5e0*/  @!P3 ST.E.64 desc[UR36][R16.64], R102 ;  /* 0x000000661000b985 */ /* 0x0003e2000c101b24 */
[----:B------:R-:W-:-:S02]  /*a5f0*/  ISETP.GE.AND P3, PT, R212, UR6, PT ;  /* 0x00000006d4007c0c */ /* 0x000fc4000bf66270 */
[CC--:B--2---:R-:W-:Y:S02]  /*a600*/  @!P1 LEA R12, P5, R214.reuse, R2.reuse, 0x2 ;  /* 0x00000002d60c9211 */ /* 0x0c4fe400078a10ff */
[-C--:B------:R-:W-:Y:S02]  /*a610*/  @!P2 LEA.HI.X R11, R217, R3.reuse, R155, 0x2, P6 ;  /* 0x00000003d90ba211 */ /* 0x080fe400030f149b */
[-C--:B------:R-:W-:Y:S02]  /*a620*/  @!P1 LEA.HI.X R13, R214, R3.reuse, R154, 0x2, P5 ;  /* 0x00000003d60d9211 */ /* 0x080fe400028f149a */
[CC--:B0-----:R-:W-:Y:S01]  /*a630*/  @!P0 LEA R14, P6, R213.reuse, R2.reuse, 0x2 ;  /* 0x00000002d50e8211 */ /* 0x0c1fe200078c10ff */
[----:B------:R0:W-:Y:S01]  /*a640*/  @!P2 ST.E.64 desc[UR36][R10.64], R106 ;  /* 0x0000006a0a00a985 */ /* 0x0001e2000c101b24 */
[-C--:B---3--:R-:W-:Y:S02]  /*a650*/  @!P4 LEA R8, P5, R210, R2.reuse, 0x2 ;  /* 0x00000002d208c211 */ /* 0x088fe400078a10ff */
[-C--:B------:R-:W-:Y:S01]  /*a660*/  @!P0 LEA.HI.X R15, R213, R3.reuse, R153, 0x2, P6 ;  /* 0x00000003d50f8211 */ /* 0x080fe200030f1499 */
[----:B------:R2:W-:Y:S01]  /*a670*/  @!P1 ST.E.64 desc[UR36][R12.64], R110 ;  /* 0x0000006e0c009985 */ /* 0x0005e2000c101b24 */
[C---:B------:R-:W-:Y:S01]  /*a680*/  @!P3 LEA R4, P1, R212.reuse, R2, 0x2 ;  /* 0x00000002d404b211 */ /* 0x040fe200078210ff */
        /* <DEDUP_REMOVED lines=11> */
[----:B0-----:R-:W-:-:S02]  /*a740*/  @!P2 LEA R10, P5, R209, R2, 0x2 ;  /* 0x00000002d10aa211 */ /* 0x001fc400078a10ff */
[----:B------:R-:W-:Y:S02]  /*a750*/  SHF.R.S32.HI R16, RZ, 0x1f, R207 ;  /* 0x0000001fff107819 */ /* 0x000fe400000114cf */
[CC--:B--2---:R-:W-:Y:S02]  /*a760*/  @!P1 LEA R12, P6, R208.reuse, R2.reuse, 0x2 ;  /* 0x00000002d00c9211 */ /* 0x0c4fe400078c10ff */
[-C--:B------:R-:W-:Y:S02]  /*a770*/  @!P2 LEA.HI.X R11, R209, R3.reuse, R20, 0x2, P5 ;  /* 0x00000003d10ba211 */ /* 0x080fe400028f1414 */
[----:B-1----:R-:W-:Y:S02]  /*a780*/  @!P0 LEA R14, P5, R207, R2, 0x2 ;  /* 0x00000002cf0e8211 */ /* 0x002fe400078a10ff */
[----:B------:R-:W-:Y:S01]  /*a790*/  @!P1 LEA.HI.X R13, R208, R3, R18, 0x2, P6 ;  /* 0x00000003d00d9211 */ /* 0x000fe200030f1412 */
[----:B------:R0:W-:Y:S01]  /*a7a0*/  @!P2 ST.E.64 desc[UR36][R10.64], R126 ;  /* 0x0000007e0a00a985 */ /* 0x0001e2000c101b24 */
[----:B------:R-:W-:-:S02]  /*a7b0*/  ISETP.GE.AND P6, PT, R7, UR6, PT ;  /* 0x0000000607007c0c */ /* 0x000fc4000bfc6270 */
        /* <DEDUP_REMOVED lines=8> */
[----:B------:R-:W-:Y:S02]  /*a840*/  @!P3 LEA.HI.X R9, R17, R3, R0, 0x2, P5 ;  /* 0x000000031109b211 */ /* 0x000fe400028f1400 */
[----:B------:R-:W-:-:S02]  /*a850*/  SHF.R.S32.HI R0, RZ, 0x1f, R7 ;  /* 0x0000001fff007819 */ /* 0x000fc40000011407 */
[C---:B------:R-:W-:Y:S01]  /*a860*/  @!P6 LEA R16, P5, R7.reuse, R2, 0x2 ;  /* 0x000000020710e211 */ /* 0x040fe200078a10ff */
[----:B------:R0:W-:Y:S03]  /*a870*/  @!P3 ST.E.64 desc[UR36][R8.64], R142 ;  /* 0x0000008e0800b985 */ /* 0x0001e6000c101b24 */
[----:B------:R-:W-:Y:S01]  /*a880*/  @!P6 LEA.HI.X R17, R7, R3, R0, 0x2, P5 ;  /* 0x000000030711e211 */ /* 0x000fe200028f1400 */
[----:B------:R-:W-:-:S04]  /*a890*/  VIADD R7, R23, 0xf8 ;  /* 0x000000f817077836 */ /* 0x000fc80000000000 */
[----:B------:R0:W-:Y:S01]  /*a8a0*/  @!P6 ST.E.64 desc[UR36][R16.64], R146 ;  /* 0x000000921000e985 */ /* 0x0001e2000c101b24 */
[----:B------:R-:W-:-:S13]  /*a8b0*/  ISETP.GE.AND P0, PT, R7, UR6, PT ;  /* 0x0000000607007c0c */ /* 0x000fda000bf06270 */
[----:B0-----:R-:W-:Y:S05]  /*a8c0*/  @P0 BRA `(.L_x_1174) ;  /* 0x0000000c00d00947 */ /* 0x001fea0003800000 */
[----:B------:R-:W-:Y:S02]  /*a8d0*/  LEA R2, P0, R7, R2, 0x2 ;  /* 0x0000000207027211 */ /* 0x000fe400078010ff */
[----:B------:R-:W-:-:S04]  /*a8e0*/  SHF.R.S32.HI R0, RZ, 0x1f, R7 ;  /* 0x0000001fff007819 */ /* 0x000fc80000011407 */
[----:B------:R-:W-:-:S05]  /*a8f0*/  LEA.HI.X R3, R7, R3, R0, 0x2, P0 ;  /* 0x0000000307037211 */ /* 0x000fca00000f1400 */
[----:B------:R0:W-:Y:S01]  /*a900*/  ST.E.64 desc[UR36][R2.64], R150 ;  /* 0x0000009602007985 */ /* 0x0001e2000c101b24 */
[----:B------:R-:W-:Y:S05]  /*a910*/  BRA `(.L_x_1174) ;  /* 0x0000000c00bc7947 */ /* 0x000fea0003800000 */
.L_x_1165:
[----:B------:R-:W1:Y:S01]  /*a920*/  LDC.64 R4, c[0x0][0xd00] ;  /* 0x00034000ff047b82 */ /* 0x000e620000000a00 */
[----:B------:R-:W-:Y:S01]  /*a930*/  ULDC.64 UR6, c[0x0][0xd08] ;  /* 0x0003420000067ab9 */ /* 0x000fe20000000a00 */
[----:B------:R-:W-:Y:S01]  /*a940*/  IMAD.MOV.U32 R7, RZ, RZ, RZ ;  /* 0x000000ffff077224 */ /* 0x000fe200078e00ff */
[----:B------:R-:W-:-:S04]  /*a950*/  ISETP.NE.U32.AND P0, PT, RZ, UR6, PT ;  /* 0x00000006ff007c0c */ /* 0x000fc8000bf05070 */
[----:B------:R-:W-:Y:S01]  /*a960*/  ISETP.NE.AND.EX P1, PT, RZ, UR7, PT, P0 ;  /* 0x00000007ff007c0c */ /* 0x000fe2000bf25300 */
[----:B------:R-:W2:Y:S01]  /*a970*/  LDC.64 R2, c[0x0][0xd00] ;  /* 0x00034000ff027b82 */ /* 0x000ea20000000a00 */
[----:B-1----:R-:W-:-:S04]  /*a980*/  ISETP.NE.U32.AND P0, PT, R4, RZ, PT ;  /* 0x000000ff0400720c */ /* 0x002fc80003f05070 */
[----:B------:R-:W-:-:S07]  /*a990*/  ISETP.NE.AND.EX P0, PT, R5, RZ, PT, P0 ;  /* 0x000000ff0500720c */ /* 0x000fce0003f05300 */
[----:B------:R-:W1:Y:S01]  /*a9a0*/  @P1 LDC.64 R4, c[0x0][0xd08] ;  /* 0x00034200ff041b82 */ /* 0x000e620000000a00 */
[----:B------:R-:W-:Y:S01]  /*a9b0*/  ULDC UR6, c[0x0][0xb88] ;  /* 0x0002e20000067ab9 */ /* 0x000fe20000000800 */
[----:B--2---:R-:W-:-:S04]  /*a9c0*/  IMAD.WIDE R8, R204, 0x4, R2 ;  /* 0x00000004cc087825 */ /* 0x004fc800078e0202 */
[----:B------:R-:W-:Y:S01]  /*a9d0*/  IMAD.U32 R0, RZ, RZ, UR6 ;  /* 0x00000006ff007e24 */ /* 0x000fe2000f8e00ff */
[----:B------:R2:W5:Y:S01]  /*a9e0*/  @P0 LDG.E R7, desc[UR36][R8.64] ;  /* 0x0000002408070981 */ /* 0x000562000c1e1900 */
[----:B-1----:R-:W-:-:S05]  /*a9f0*/  @P1 IMAD.WIDE R2, R204, 0x4, R4 ;  /* 0x00000004cc021825 */ /* 0x002fca00078e0204 */
[----:B------:R2:W5:Y:S01]  /*aa00*/  @P1 LDG.E R0, desc[UR36][R2.64] ;  /* 0x0000002402001981 */ /* 0x000562000c1e1900 */
[----:B------:R-:W-:Y:S01]  /*aa10*/  ISETP.NE.AND P2, PT, R206, RZ, PT ;  /* 0x000000ffce00720c */ /* 0x000fe20003f45270 */
[----:B------:R-:W1:-:S12]  /*aa20*/  S2R R4, SR_TID.X ;  /* 0x0000000000047919 */ /* 0x000e580000002100 */
[----:B------:R-:W3:Y:S01]  /*aa30*/  @!P2 LDC R206, c[0x0][0xbd4] ;  /* 0x0002f500ffceab82 */ /* 0x000ee20000000800 */
[----:B-1----:R-:W-:Y:S01]  /*aa40*/  VIADD R26, R4, 0xffffff80 ;  /* 0xffffff80041a7836 */ /* 0x002fe20000000000 */
[----:B---3--:R-:W-:-:S04]  /*aa50*/  ISETP.GT.AND P2, PT, R206, 0x1, PT ;  /* 0x00000001ce00780c */ /* 0x008fc80003f44270 */
[----:B------:R-:W-:Y:S01]  /*aa60*/  ISETP.GT.AND P3, PT, R26, 0x7f, PT ;  /* 0x0000007f1a00780c */ /* 0x000fe20003f64270 */
[----:B--2---:R-:W-:-:S12]  /*aa70*/  @P1 BRA `(.L_x_1177) ;  /* 0x0000000000101947 */ /* 0x004fd80003800000 */
[----:B------:R-:W-:Y:S05]  /*aa80*/  @!P0 BRA `(.L_x_1177) ;  /* 0x00000000000c8947 */ /* 0x000fea0003800000 */
[----:B------:R-:W2:Y:S04]  /*aa90*/  LDG.E R3, desc[UR36][R8.64] ;  /* 0x0000002408037981 */ /* 0x000ea8000c1e1900 */
[----:B-----5:R-:W2:Y:S02]  /*aaa0*/  LDG.E R0, desc[UR36][R8.64+0x4] ;  /* 0x0000042408007981 */ /* 0x020ea4000c1e1900 */
[----:B--2---:R-:W-:-:S07]  /*aab0*/  IMAD.IADD R0, R0, 0x1, -R3 ;  /* 0x0000000100007824 */ /* 0x004fce00078e0a03 */
.L_x_1177:
[----:B------:R-:W2:Y:S01]  /*aac0*/  LDL.LU R2, [R1+0x18] ;  /* 0x0000180001027983 */ /* 0x000ea20000300800 */
[----:B------:R-:W-:Y:S01]  /*aad0*/  BSSY B1, `(.L_x_1178) ;  /* 0x000003b000017945 */ /* 0x000fe20003800000 */
[----:B------:R-:W-:Y:S02]  /*aae0*/  SEL R21, R204, RZ, !P0 ;  /* 0x000000ffcc157207 */ /* 0x000fe40004000000 */
[----:B-----5:R-:W-:Y:S02]  /*aaf0*/  SHF.R.S32.HI R18, RZ, 0x1f, R7 ;  /* 0x0000001fff127819 */ /* 0x020fe40000011407 */
[----:B--2---:R-:W-:Y:S01]  /*ab00*/  SEL R20, R2, RZ, !P0 ;  /* 0x000000ff02147207 */ /* 0x004fe20004000000 */
[----:B------:R-:W-:Y:S06]  /*ab10*/  @P3 BRA `(.L_x_1179) ;  /* 0x0000000000d83947 */ /* 0x000fec0003800000 */
[----:B------:R-:W2:Y:S01]  /*ab20*/  LDL R2, [R1+0x1c] ;  /* 0x00001c0001027983 */ /* 0x000ea20000100800 */
[----:B------:R-:W1:Y:S01]  /*ab30*/  LDC R27, c[0x0][0xce8] ;  /* 0x00033a00ff1b7b82 */ /* 0x000e620000000800 */
[----:B--2---:R-:W-:Y:S02]  /*ab40*/  R2UR UR6, R2 ;  /* 0x00000000020672ca */ /* 0x004fe400000e0000 */
[----:B------:R-:W2:Y:S11]  /*ab50*/  S2R R2, SR_TID.X ;  /* 0x0000000000027919 */ /* 0x000eb60000002100 */
[----:B------:R-:W-:-:S04]  /*ab60*/  IMAD.U32 R3, RZ, RZ, UR6 ;  /* 0x00000006ff037e24 */ /* 0x000fc8000f8e00ff */
[----:B--2---:R-:W-:Y:S02]  /*ab70*/  IMAD R2, R3, 0x80, R2 ;  /* 0x0000008003027824 */ /* 0x004fe400078e0202 */
[----:B-1----:R-:W-:Y:S02]  /*ab80*/  IMAD R3, R0, R27, RZ ;  /* 0x0000001b00037224 */ /* 0x002fe400078e02ff */
[----:B------:R-:W-:-:S05]  /*ab90*/  VIADD R22, R2, 0xffffff80 ;  /* 0xffffff8002167836 */ /* 0x000fca0000000000 */
[----:B------:R-:W-:-:S13]  /*aba0*/  ISETP.GE.AND P0, PT, R22, R3, PT ;  /* 0x000000031600720c */ /* 0x000fda0003f06270 */
[----:B------:R-:W-:Y:S05]  /*abb0*/  @P0 BRA `(.L_x_1179) ;  /* 0x0000000000b00947 */ /* 0x000fea0003800000 */
[----:B------:R-:W2:Y:S01]  /*abc0*/  LDL.LU R28, [R1+0x14] ;  /* 0x00001400011c7983 */ /* 0x000ea20000300800 */
[----:B------:R-:W-:Y:S01]  /*abd0*/  ISETP.NE.AND P1, PT, R27, 0x1, PT ;  /* 0x000000011b00780c */ /* 0x000fe20003f25270 */
[----:B------:R-:W-:Y:S01]  /*abe0*/  IMAD.MOV.U32 R16, RZ, RZ, 0xab8 ;  /* 0x00000ab8ff107424 */ /* 0x000fe200078e00ff */
[----:B------:R-:W-:Y:S01]  /*abf0*/  ISETP.GT.AND P0, PT, R206, 0x1, PT ;  /* 0x00000001ce00780c */ /* 0x000fe20003f04270 */
[----:B------:R-:W1:Y:S01]  /*ac00*/  LDC.64 R24, c[0x0][0xca8] ;  /* 0x00032a00ff187b82 */ /* 0x000e620000000a00 */
[----:B------:R-:W-:Y:S02]  /*ac10*/  IMAD.MOV.U32 R15, RZ, RZ, R22 ;  /* 0x000000ffff0f7224 */ /* 0x000fe400078e0016 */
[----:B------:R-:W-:-:S05]  /*ac20*/  SEL R16, R16, 0xa78, P0 ;  /* 0x00000a7810107807 */ /* 0x000fca0000000000 */
[----:B------:R-:W3:Y:S08]  /*ac30*/  LDC.64 R4, c[0x0][R16+0x220] ;  /* 0x0000880010047b82 */ /* 0x000ef00000000a00 */
[----:B------:R-:W4:Y:S08]  /*ac40*/  @P1 LDC R13, c[0x0][0xcec] ;  /* 0x00033b00ff0d1b82 */ /* 0x000f300000000800 */
[----:B------:R-:W5:Y:S08]  /*ac50*/  LDC.64 R2, c[0x0][R16+0x218] ;  /* 0x0000860010027b82 */ /* 0x000f700000000a00 */
[----:B------:R-:W1:Y:S01]  /*ac60*/  @P1 LDC R19, c[0x0][0xcf0] ;  /* 0x00033c00ff131b82 */ /* 0x000e620000000800 */
[----:B---3--:R-:W-:-:S07]  /*ac70*/  IMAD R5, R5, R21, RZ ;  /* 0x0000001505057224 */ /* 0x008fce00078e02ff */
[----:B------:R-:W3:Y:S01]  /*ac80*/  LDC.64 R8, c[0x0][R16+0x228] ;  /* 0x00008a0010087b82 */ /* 0x000ee20000000a00 */
[----:B----4-:R-:W-:-:S04]  /*ac90*/  @P1 IMAD.HI.U32 R14, R22, R13, RZ ;  /* 0x0000000d160e1227 */ /* 0x010fc800078e00ff */
[----:B------:R-:W-:-:S03]  /*aca0*/  IMAD.WIDE.U32 R12, R4, R21, RZ ;  /* 0x00000015040c7225 */ /* 0x000fc600078e00ff */
[----:B0-----:R-:W0:Y:S01]  /*acb0*/  LDC.64 R10, c[0x0][R16+0x210] ;  /* 0x00008400100a7b82 */ /* 0x001e220000000a00 */
[-C--:B-----5:R-:W-:Y:S02]  /*acc0*/  IMAD R17, R3, R205.reuse, RZ ;  /* 0x000000cd03117224 */ /* 0x0a0fe400078e02ff */
[----:B------:R-:W-:-:S04]  /*acd0*/  IMAD.WIDE.U32 R2, R2, R205, RZ ;  /* 0x000000cd02027225 */ /* 0x000fc800078e00ff */
[----:B------:R-:W-:Y:S01]  /*ace0*/  IMAD.IADD R17, R3, 0x1, R17 ;  /* 0x0000000103117824 */ /* 0x000fe200078e0211 */
[----:B-1----:R-:W-:Y:S01]  /*acf0*/  @P1 SHF.R.U32.HI R15, RZ, R19, R14 ;  /* 0x00000013ff0f1219 */ /* 0x002fe2000001160e */
[----:B------:R-:W-:Y:S01]  /*ad00*/  IMAD R19, R4, R20, R5 ;  /* 0x0000001404137224 */ /* 0x000fe200078e0205 */
[----:B------:R-:W1:Y:S01]  /*ad10*/  @!P0 LDC R24, c[0x0][0xc50] ;  /* 0x00031400ff188b82 */ /* 0x000e620000000800 */
[----:B------:R-:W-:Y:S02]  /*ad20*/  IADD3 R4, P1, P3, R12, R2, R7 ;  /* 0x000000020c047210 */ /* 0x000fe40007b3e007 */
[----:B------:R-:W-:Y:S02]  /*ad30*/  IMAD.IADD R19, R13, 0x1, R19 ;  /* 0x000000010d137824 */ /* 0x000fe400078e0213 */
[----:B------:R-:W-:-:S03]  /*ad40*/  IMAD.MOV R12, RZ, RZ, -R15 ;  /* 0x000000ffff0c7224 */ /* 0x000fc600078e0a0f */
[----:B------:R-:W4:Y:S01]  /*ad50*/  @!P0 LDC R25, c[0x0][0xc54] ;  /* 0x00031500ff198b82 */ /* 0x000f220000000800 */
[----:B--2---:R-:W-:-:S05]  /*ad60*/  SEL R5, R28, RZ, P0 ;  /* 0x000000ff1c057207 */ /* 0x004fca0000000000 */
[----:B---3--:R-:W-:Y:S01]  /*ad70*/  IMAD.WIDE.U32 R2, R8, R5, RZ ;  /* 0x0000000508027225 */ /* 0x008fe200078e00ff */
[----:B------:R-:W-:-:S03]  /*ad80*/  IADD3.X R8, R19, R17, R18, P1, P3 ;  /* 0x0000001113087210 */ /* 0x000fc60000fe6412 */
[----:B------:R-:W-:Y:S01]  /*ad90*/  IMAD R9, R9, R5, RZ ;  /* 0x0000000509097224 */ /* 0x000fe200078e02ff */
[----:B------:R-:W-:Y:S01]  /*ada0*/  IADD3 R2, P0, P1, R15, R4, R2 ;  /* 0x000000040f027210 */ /* 0x000fe2000791e002 */
[----:B------:R-:W-:Y:S01]  /*adb0*/  IMAD R5, R27, R12, R22 ;  /* 0x0000000c1b057224 */ /* 0x000fe200078e0216 */
[----:B------:R-:W-:Y:S01]  /*adc0*/  SHF.R.S32.HI R15, RZ, 0x1f, R15 ;  /* 0x0000001fff0f7819 */ /* 0x000fe2000001140f */
[----:B------:R-:W-:Y:S02]  /*add0*/  IMAD.IADD R9, R3, 0x1, R9 ;  /* 0x0000000103097824 */ /* 0x000fe400078e0209 */
[----:B0-----:R-:W-:-:S03]  /*ade0*/  IMAD R4, R11, R5, RZ ;  /* 0x000000050b047224 */ /* 0x001fc600078e02ff */
[----:B------:R-:W-:Y:S02]  /*adf0*/  IADD3.X R3, R15, R8, R9, P0, P1 ;  /* 0x000000080f037210 */ /* 0x000fe400007e2409 */
[----:B------:R-:W-:Y:S01]  /*ae00*/  SHF.R.S32.HI R9, RZ, 0x1f, R5 ;  /* 0x0000001fff097819 */ /* 0x000fe20000011405 */
[----:B------:R-:W-:-:S04]  /*ae10*/  IMAD.WIDE.U32 R2, R10, R5, R2 ;  /* 0x000000050a027225 */ /* 0x000fc800078e0002 */
[----:B------:R-:W-:Y:S01]  /*ae20*/  IMAD R9, R10, R9, R4 ;  /* 0x000000090a097224 */ /* 0x000fe200078e0204 */
[----:B-1----:R-:W-:-:S03]  /*ae30*/  LEA R4, P0, R2, R24, 0x2 ;  /* 0x0000001802047211 */ /* 0x002fc600078010ff */
[----:B------:R-:W-:-:S05]  /*ae40*/  IMAD.IADD R3, R3, 0x1, R9 ;  /* 0x0000000103037824 */ /* 0x000fca00078e0209 */
[----:B----4-:R-:W-:Y:S01]  /*ae50*/  LEA.HI.X R5, R2, R25, R3, 0x2, P0 ;  /* 0x0000001902057211 */ /* 0x010fe200000f1403 */
[----:B------:R-:W-:-:S05]  /*ae60*/  IMAD.MOV.U32 R3, RZ, RZ, -0x800000 ;  /* 0xff800000ff037424 */ /* 0x000fca00078e00ff */
[----:B------:R1:W-:Y:S02]  /*ae70*/  STG.E desc[UR36][R4.64], R3 ;  /* 0x0000000304007986 */ /* 0x0003e4000c101924 */
.L_x_1179:
[----:B------:R-:W-:Y:S05]  /*ae80*/  BSYNC B1 ;  /* 0x0000000000017941 */ /* 0x000fea0003800000 */
.L_x_1178:
[----:B------:R-:W-:Y:S05]  /*ae90*/  @P2 BRA `(.L_x_1174) ;  /* 0x00000008005c2947 */ /* 0x000fea0003800000 */
[----:B------:R-:W2:Y:S01]  /*aea0*/  LDL.LU R2, [R1+0x1c] ;  /* 0x00001c0001027983 */ /* 0x000ea20000300800 */
[----:B0-----:R-:W0:Y:S01]  /*aeb0*/  LDC R11, c[0x0][0xce8] ;  /* 0x00033a00ff0b7b82 */ /* 0x001e220000000800 */
[----:B-1----:R-:W-:Y:S01]  /*aec0*/  SHF.R.S32.HI R3, RZ, 0x1f, R26 ;  /* 0x0000001fff037819 */ /* 0x002fe2000001141a */
[----:B------:R-:W-:Y:S01]  /*aed0*/  ULDC.64 UR6, c[0x0][0xba0] ;  /* 0x0002e80000067ab9 */ /* 0x000fe20000000a00 */
[----:B------:R-:W-:Y:S02]  /*aee0*/  BSSY B1, `(.L_x_1180) ;  /* 0x0000050000017945 */ /* 0x000fe40003800000 */
[----:B------:R-:W-:-:S04]  /*aef0*/  LEA.HI R4, R3, R26, RZ, 0x3 ;  /* 0x0000001a03047211 */ /* 0x000fc800078f18ff */
[----:B------:R-:W-:Y:S02]  /*af00*/  LOP3.LUT R9, R4, 0xfffffff8, RZ, 0xc0, !PT ;  /* 0xfffffff804097812 */ /* 0x000fe400078ec0ff */
[----:B------:R-:W-:-:S03]  /*af10*/  SHF.R.S32.HI R15, RZ, 0x3, R4 ;  /* 0x00000003ff0f7819 */ /* 0x000fc60000011404 */
[----:B------:R-:W-:-:S04]  /*af20*/  IMAD.IADD R26, R26, 0x1, -R9 ;  /* 0x000000011a1a7824 */ /* 0x000fc800078e0a09 */
[----:B------:R-:W-:Y:S01]  /*af30*/  IMAD R4, R26, 0x20, R15 ;  /* 0x000000201a047824 */ /* 0x000fe200078e020f */
[----:B0-----:R-:W-:-:S13]  /*af40*/  ISETP.NE.AND P0, PT, R11, 0x1, PT ;  /* 0x000000010b00780c */ /* 0x001fda0003f05270 */
[----:B------:R-:W0:Y:S08]  /*af50*/  @P0 LDC R8, c[0x0][0xcec] ;  /* 0x00033b00ff080b82 */ /* 0x000e300000000800 */
[----:B------:R-:W1:Y:S01]  /*af60*/  @P0 LDC R13, c[0x0][0xcf0] ;  /* 0x00033c00ff0d0b82 */ /* 0x000e620000000800 */
[----:B--2---:R-:W-:Y:S01]  /*af70*/  R2UR UR8, R2 ;  /* 0x00000000020872ca */ /* 0x004fe200000e0000 */
[----:B------:R-:W-:-:S04]  /*af80*/  IMAD R2, R18, UR6, RZ ;  /* 0x0000000612027c24 */ /* 0x000fc8000f8e02ff */
[C---:B------:R-:W-:Y:S02]  /*af90*/  IMAD R5, R7.reuse, UR7, R2 ;  /* 0x0000000707057c24 */ /* 0x040fe4000f8e0202 */
[----:B------:R-:W-:Y:S01]  /*afa0*/  IMAD.WIDE.U32 R2, R7, UR6, RZ ;  /* 0x0000000607027c25 */ /* 0x000fe2000f8e00ff */
[----:B------:R-:W-:-:S03]  /*afb0*/  ULDC.64 UR6, c[0x0][0xbe8] ;  /* 0x0002fa0000067ab9 */ /* 0x000fc60000000a00 */
[----:B------:R-:W-:Y:S02]  /*afc0*/  IMAD.IADD R3, R3, 0x1, R5 ;  /* 0x0000000103037824 */ /* 0x000fe400078e0205 */
[----:B------:R-:W-:Y:S02]  /*afd0*/  IMAD.U32 R9, RZ, RZ, UR8 ;  /* 0x00000008ff097e24 */ /* 0x000fe4000f8e00ff */
[----:B------:R-:W-:-:S04]  /*afe0*/  IMAD.WIDE.U32 R2, R205, UR6, R2 ;  /* 0x00000006cd027c25 */ /* 0x000fc8000f8e0002 */
[----:B------:R-:W-:Y:S02]  /*aff0*/  IMAD R9, R9, 0x80, R4 ;  /* 0x0000008009097824 */ /* 0x000fe400078e0204 */
[----:B------:R-:W-:Y:S01]  /*b000*/  IMAD R3, R205, UR7, R3 ;  /* 0x00000007cd037c24 */ /* 0x000fe2000f8e0203 */
[----:B------:R-:W-:Y:S01]  /*b010*/  ULDC.64 UR6, c[0x0][0xbf0] ;  /* 0x0002fc0000067ab9 */ /* 0x000fe20000000a00 */
[----:B0-----:R-:W-:-:S04]  /*b020*/  @P0 IMAD.HI.U32 R4, R9, R8, RZ ;  /* 0x0000000809040227 */ /* 0x001fc800078e00ff */
[----:B------:R-:W-:Y:S01]  /*b030*/  IMAD.MOV.U32 R5, RZ, RZ, R9 ;  /* 0x000000ffff057224 */ /* 0x000fe200078e0009 */
[----:B-1----:R-:W-:Y:S01]  /*b040*/  @P0 SHF.R.U32.HI R5, RZ, R13, R4 ;  /* 0x0000000dff050219 */ /* 0x002fe20000011604 */
[----:B------:R-:W-:Y:S02]  /*b050*/  IMAD R7, R20, UR6, RZ ;  /* 0x0000000614077c24 */ /* 0x000fe4000f8e02ff */
[----:B------:R-:W-:Y:S01]  /*b060*/  IMAD.WIDE.U32 R2, R21, UR6, R2 ;  /* 0x0000000615027c25 */ /* 0x000fe2000f8e0002 */
[----:B------:R-:W-:-:S03]  /*b070*/  SHF.R.S32.HI R4, RZ, 0x1f, R5 ;  /* 0x0000001fff047819 */ /* 0x000fc60000011405 */
[----:B------:R-:W-:Y:S01]  /*b080*/  IMAD R7, R21, UR7, R7 ;  /* 0x0000000715077c24 */ /* 0x000fe2000f8e0207 */
[----:B------:R-:W-:Y:S01]  /*b090*/  ULDC.64 UR6, c[0x0][0xbe0] ;  /* 0x0002f80000067ab9 */ /* 0x000fe20000000a00 */
[----:B------:R-:W-:Y:S02]  /*b0a0*/  IMAD.MOV R8, RZ, RZ, -R5 ;  /* 0x000000ffff087224 */ /* 0x000fe400078e0a05 */
[----:B------:R-:W-:Y:S02]  /*b0b0*/  IMAD.IADD R3, R3, 0x1, R7 ;  /* 0x0000000103037824 */ /* 0x000fe400078e0207 */
[----:B------:R-:W-:Y:S02]  /*b0c0*/  IMAD R7, R11, R8, R9 ;  /* 0x000000080b077224 */ /* 0x000fe400078e0209 */
[----:B------:R-:W-:Y:S02]  /*b0d0*/  IMAD R4, R4, UR6, RZ ;  /* 0x0000000604047c24 */ /* 0x000fe4000f8e02ff */
[----:B------:R-:W-:-:S04]  /*b0e0*/  IMAD.WIDE.U32 R2, R5, UR6, R2 ;  /* 0x0000000605027c25 */ /* 0x000fc8000f8e0002 */
[----:B------:R-:W-:Y:S01]  /*b0f0*/  IMAD R9, R5, UR7, R4 ;  /* 0x0000000705097c24 */ /* 0x000fe2000f8e0204 */
[----:B------:R-:W-:Y:S01]  /*b100*/  SHF.R.S32.HI R4, RZ, 0x1f, R7 ;  /* 0x0000001fff047819 */ /* 0x000fe20000011407 */
[----:B------:R-:W-:Y:S01]  /*b110*/  ULDC.64 UR6, c[0x0][0xbd8] ;  /* 0x0002f60000067ab9 */ /* 0x000fe20000000a00 */
[----:B------:R-:W-:Y:S02]  /*b120*/  IMAD.U32 R8, RZ, RZ, UR8 ;  /* 0x00000008ff087e24 */ /* 0x000fe4000f8e00ff */
[----:B------:R-:W-:Y:S02]  /*b130*/  IMAD.IADD R3, R3, 0x1, R9 ;  /* 0x0000000103037824 */ /* 0x000fe400078e0209 */
[----:B------:R-:W-:Y:S02]  /*b140*/  IMAD R4, R4, UR6, RZ ;  /* 0x0000000604047c24 */ /* 0x000fe4000f8e02ff */
[----:B------:R-:W-:Y:S02]  /*b150*/  IMAD R8, R8, 0x80, R15 ;  /* 0x0000008008087824 */ /* 0x000fe400078e020f */
[----:B------:R-:W-:-:S02]  /*b160*/  IMAD R5, R7, UR7, R4 ;  /* 0x0000000707057c24 */ /* 0x000fc4000f8e0204 */
[----:B------:R-:W-:Y:S01]  /*b170*/  IMAD.WIDE.U32 R2, R7, UR6, R2 ;  /* 0x0000000607027c25 */ /* 0x000fe2000f8e0002 */
[----:B------:R-:W-:-:S03]  /*b180*/  ULDC.64 UR6, c[0x0][0xb80] ;  /* 0x0002e00000067ab9 */ /* 0x000fc60000000a00 */
[----:B------:R-:W-:Y:S02]  /*b190*/  IMAD R11, R0, R11, RZ ;  /* 0x0000000b000b7224 */ /* 0x000fe400078e02ff */
[----:B------:R-:W-:Y:S02]  /*b1a0*/  VIADD R4, R8, 0x40 ;  /* 0x0000004008047836 */ /* 0x000fe40000000000 */
[----:B------:R-:W-:Y:S01]  /*b1b0*/  IMAD.IADD R3, R3, 0x1, R5 ;  /* 0x0000000103037824 */ /* 0x000fe200078e0205 */
[----:B------:R-:W-:Y:S01]  /*b1c0*/  LEA R5, P2, R2, UR6, 0x1 ;  /* 0x0000000602057c11 */ /* 0x000fe2000f8408ff */
[----:B------:R-:W-:Y:S01]  /*b1d0*/  VIADD R0, R8, 0x20 ;  /* 0x0000002008007836 */ /* 0x000fe20000000000 */
[-C--:B------:R-:W-:Y:S01]  /*b1e0*/  ISETP.GE.AND P0, PT, R4, R11.reuse, PT ;  /* 0x0000000b0400720c */ /* 0x080fe20003f06270 */
[----:B------:R-:W-:Y:S01]  /*b1f0*/  IMAD.SHL.U32 R7, R26, 0x8, RZ ;  /* 0x000000081a077824 */ /* 0x000fe200078e00ff */
[----:B------:R-:W-:Y:S02]  /*b200*/  LEA.HI.X R4, R2, UR7, R3, 0x1, P2 ;  /* 0x0000000702047c11 */ /* 0x000fe400090f0c03 */
[-C--:B------:R-:W-:Y:S01]  /*b210*/  ISETP.GE.AND P2, PT, R8, R11.reuse, PT ;  /* 0x0000000b0800720c */ /* 0x080fe20003f46270 */
[C---:B------:R-:W-:Y:S01]  /*b220*/  VIADD R9, R7.reuse, 0x80 ;  /* 0x0000008007097836 */ /* 0x040fe20000000000 */
[----:B------:R-:W-:Y:S01]  /*b230*/  ISETP.GE.AND P1, PT, R0, R11, PT ;  /* 0x0000000b0000720c */ /* 0x000fe20003f26270 */
[C---:B------:R-:W-:Y:S01]  /*b240*/  VIADD R13, R7.reuse, 0xc0 ;  /* 0x000000c0070d7836 */ /* 0x040fe20000000000 */
[----:B------:R0:W1:Y:S01]  /*b250*/  SHFL.IDX PT, R2, R5, RZ, 0x181f ;  /* 0x00181fff05027589 */ /* 0x00006200000e0000 */
[----:B------:R-:W-:Y:S01]  /*b260*/  VIADD R15, R7, 0x40 ;  /* 0x00000040070f7836 */ /* 0x000fe20000000000 */
[----:B------:R-:W-:-:S02]  /*b270*/  SHF.R.S32.HI R12, RZ, 0x1f, R7 ;  /* 0x0000001fff0c7819 */ /* 0x000fc40000011407 */
[----:B------:R0:W2:Y:S01]  /*b280*/  SHFL.IDX PT, R0, R4, RZ, 0x181f ;  /* 0x00181fff04007589 */ /* 0x0000a200000e0000 */
[----:B------:R-:W-:Y:S02]  /*b290*/  SHF.R.S32.HI R10, RZ, 0x1f, R9 ;  /* 0x0000001fff0a7819 */ /* 0x000fe40000011409 */
[----:B------:R-:W-:Y:S02]  /*b2a0*/  SHF.R.S32.HI R14, RZ, 0x1f, R13 ;  /* 0x0000001fff0e7819 */ /* 0x000fe4000001140d */
        /* <DEDUP_REMOVED lines=19> */
.L_x_1181:
[----:B------:R-:W-:Y:S05]  /*b3e0*/  BSYNC B1 ;  /* 0x0000000000017941 */ /* 0x000fea0003800000 */
.L_x_1180:
        /* <DEDUP_REMOVED lines=21> */
.L_x_1183:
[----:B------:R-:W-:Y:S05]  /*b540*/  BSYNC B1 ;  /* 0x0000000000017941 */ /* 0x000fea0003800000 */
.L_x_1182:
        /* <DEDUP_REMOVED lines=21> */
.L_x_1185:
[----:B------:R-:W-:Y:S05]  /*b6a0*/  BSYNC B1 ;  /* 0x0000000000017941 */ /* 0x000fea0003800000 */
.L_x_1184:
        /* <DEDUP_REMOVED lines=11> */
[----:B0-----:R-:W-:Y:S02]  /*b760*/  @!P3 LEA.HI.X R19, R7, R4, R12, 0x1, P4 ;  /* 0x000000040713b211 */ /* 0x001fe400020f0c0c */
        /* <DEDUP_REMOVED lines=10> */
.L_x_1174:
[----:B------:R-:W-:Y:S05]  /*b810*/  BSYNC B0 ;  /* 0x0000000000007941 */ /* 0x000fea0003800000 */
.L_x_1164:
[----:B------:R-:W-:Y:S02]  /*b820*/  ULDC UR6, c[0x0][0xd3c] ;  /* 0x00034f0000067ab9 */ /* 0x000fe40000000800 */
[----:B------:R-:W-:-:S06]  /*b830*/  UISETP.GE.AND UP0, UPT, UR5, UR6, UPT ;  /* 0x000000060500728c */ /* 0x000fcc000bf06270 */
[----:B------:R-:W-:-:S13]  /*b840*/  PLOP3.LUT P0, PT, PT, PT, UP0, 0x80, 0x0 ;  /* 0x000000000000781c */ /* 0x000fda0003f0f008 */
[----:B------:R-:W-:Y:S05]  /*b850*/  @!P0 BRA `(.L_x_1186) ;  /* 0xffffff5800248947 */ /* 0x000fea000383ffff */
[----:B------:R-:W-:Y:S05]  /*b860*/  EXIT ;  /* 0x000000000000794d */ /* 0x000fea0003800000 */
.L_x_1134:
[----:B------:R-:W-:-:S08]  /*b870*/  NOP ;  /* 0x0000000000007918 */ /* 0x000fd00000000000 */
[----:B0-----:R-:W0:-:S00]  /*b880*/  USETMAXREG.DEALLOC.CTAPOOL 0x28 ;  /* 0x00000028000079c8 */ /* 0x001e0000080e0500 */
        /* <DEDUP_REMOVED lines=14> */
.L_x_1187:
        /* <DEDUP_REMOVED lines=43> */
.L_x_1191:
        /* <DEDUP_REMOVED lines=35> */
.L_x_1189:
        /* <DEDUP_REMOVED lines=18> */
.L_x_1192:
[----:B-1----:R-:W-:Y:S01]  /*bf70*/  IMAD R16, R16, UR5, R11 ;  /* 0x0000000510107c24 */ /* 0x002fe2000f8e020b */
[----:B0-----:R-:W-:Y:S01]  /*bf80*/  IABS R5, R9 ;  /* 0x0000000900057213 */ /* 0x001fe20000000000 */
[----:B------:R-:W-:Y:S01]  /*bf90*/  IMAD.MOV.U32 R11, RZ, RZ, R12 ;  /* 0x000000ffff0b7224 */ /* 0x000fe200078e000c */
[----:B------:R-:W-:Y:S01]  /*bfa0*/  IABS R12, R6 ;  /* 0x00000006000c7213 */ /* 0x000fe20000000000 */
[----:B------:R-:W-:Y:S01]  /*bfb0*/  IMAD.MOV.U32 R2, RZ, RZ, RZ ;  /* 0x000000ffff027224 */ /* 0x000fe200078e00ff */
[----:B------:R-:W-:Y:S01]  /*bfc0*/  IADD3 R17, -R16, UR6, RZ ;  /* 0x0000000610117c10 */ /* 0x000fe2000fffe1ff */
[----:B------:R-:W-:Y:S01]  /*bfd0*/  IMAD R11, R11, R4, RZ ;  /* 0x000000040b0b7224 */ /* 0x000fe200078e02ff */
[----:B------:R-:W0:Y:S01]  /*bfe0*/  I2F.RP R8, R5 ;  /* 0x0000000500087306 */ /* 0x000e220000209400 */
[----:B------:R-:W-:Y:S01]  /*bff0*/  IMAD.MOV R12, RZ, RZ, -R12 ;  /* 0x000000ffff0c7224 */ /* 0x000fe200078e0a0c */
        /* <DEDUP_REMOVED lines=28> */
[----:B------:R-:W-:Y:S02]  /*c1c0*/  IMAD.MOV.U32 R3, RZ, RZ, R4 ;  /* 0x000000ffff037224 */ /* 0x000fe400078e0004 */
[----:B------:R-:W-:Y:S02]  /*c1d0*/  IMAD.MOV.U32 R4, RZ, RZ, R10 ;  /* 0x000000ffff047224 */ /* 0x000fe400078e000a */
[----:B------:R-:W-:-:S04]  /*c1e0*/  IMAD.HI.U32 R2, R2, R3, RZ ;  /* 0x0000000302027227 */ /* 0x000fc800078e00ff */
[----:B------:R-:W-:Y:S01]  /*c1f0*/  IMAD R4, R2, R4, R3 ;  /* 0x0000000402047224 */ /* 0x000fe200078e0203 */
[----:B------:R-:W-:Y:S01]  /*c200*/  LOP3.LUT R3, R8, R9, RZ, 0x3c, !PT ;  /* 0x0000000908037212 */ /* 0x000fe200078e3cff */
[----:B------:R-:W-:-:S03]  /*c210*/  IMAD R6, R6, R8, RZ ;  /* 0x0000000806067224 */ /* 0x000fc600078e02ff */
[----:B------:R-:W-:Y:S01]  /*c220*/  ISETP.GT.U32.AND P1, PT, R5, R4, PT ;  /* 0x000000040500720c */ /* 0x000fe20003f24070 */
[----:B------:R-:W-:Y:S01]  /*c230*/  IMAD.IADD R17, R17, 0x1, -R6 ;  /* 0x0000000111117824 */ /* 0x000fe200078e0a06 */
        /* <DEDUP_REMOVED lines=13> */
.L_x_1190:
[----:B------:R-:W-:Y:S01]  /*c310*/  ULDC UR4, c[0x0][0xd3c] ;  /* 0x00034f0000047ab9 */ /* 0x000fe20000000800 */
[----:B------:R-:W-:Y:S02]  /*c320*/  IMAD.MOV.U32 R17, RZ, RZ, RZ ;  /* 0x000000ffff117224 */ /* 0x000fe400078e00ff */
[----:B------:R-:W-:Y:S02]  /*c330*/  IMAD.U32 R16, RZ, RZ, UR6 ;  /* 0x00000006ff107e24 */ /* 0x000fe4000f8e00ff */
[----:B------:R-:W-:Y:S02]  /*c340*/  IMAD.MOV.U32 R18, RZ, RZ, RZ ;  /* 0x000000ffff127224 */ /* 0x000fe400078e00ff */
[----:B------:R-:W-:-:S07]  /*c350*/  IMAD.U32 R19, RZ, RZ, UR4 ;  /* 0x00000004ff137e24 */ /* 0x000fce000f8e00ff */
.L_x_1193:
[----:B------:R-:W-:-:S13]  /*c360*/  ISETP.NE.AND P0, PT, R7, RZ, PT ;  /* 0x000000ff0700720c */ /* 0x000fda0003f05270 */
[----:B------:R-:W0:Y:S01]  /*c370*/  @!P0 S2R R3, SR_CgaCtaId ;  /* 0x0000000000038919 */ /* 0x000e220000008800 */
[----:B------:R-:W-:-:S04]  /*c380*/  @!P0 MOV R2, 0x400 ;  /* 0x0000040000028802 */ /* 0x000fc80000000f00 */
[----:B0-----:R-:W-:-:S05]  /*c390*/  @!P0 LEA R2, R3, R2, 0x18 ;  /* 0x0000000203028211 */ /* 0x001fca00078ec0ff */
[----:B------:R1:W-:Y:S01]  /*c3a0*/  @!P0 STS.128 [R2+0x324d0], R16 ;  /* 0x0324d01002008388 */ /* 0x0003e20000000c00 */
[----:B------:R-:W-:Y:S06]  /*c3b0*/  BAR.ARV 0x5, 0x180 ;  /* 0x0146000000007b1d */ /* 0x000fec0000002000 */
.L_x_1188:
[----:B------:R2:W-:Y:S01]  /*c3c0*/  STL [R1+0x18], RZ ;  /* 0x000018ff01007387 */ /* 0x0005e20000100800 */
[----:B------:R-:W-:Y:S01]  /*c3d0*/  ULDC UR4, c[0x0][0xd3c] ;  /* 0x00034f0000047ab9 */ /* 0x000fe20000000800 */
[----:B------:R-:W-:Y:S01]  /*c3e0*/  IMAD.MOV.U32 R27, RZ, RZ, 0x1 ;  /* 0x00000001ff1b7424 */ /* 0x000fe200078e00ff */
[----:B0-----:R-:W-:Y:S01]  /*c3f0*/  ISETP.GE.AND P0, PT, R19, UR4, PT ;  /* 0x0000000413007c0c */ /* 0x001fe2000bf06270 */
[----:B------:R-:W-:-:S12]  /*c400*/  IMAD.MOV.U32 R24, RZ, RZ, RZ ;  /* 0x000000ffff187224 */ /* 0x000fd800078e00ff */
[----:B--2---:R-:W-:Y:S05]  /*c410*/  @P0 BRA `(.L_x_1194) ;  /* 0x0000005400580947 */ /* 0x004fea0003800000 */
[----:B-1----:R-:W2:Y:S01]  /*c420*/  LDL R2, [R1+0x3c] ;  /* 0x00003c0001027983 */ /* 0x002ea20000100800 */
[----:B------:R-:W0:Y:S01]  /*c430*/  S2UR UR5, SR_CgaCtaId ;  /* 0x00000000000579c3 */ /* 0x000e220000008800 */
[----:B------:R-:W-:Y:S01]  /*c440*/  LOP3.LUT R4, R0, 0x7f, RZ, 0xc0, !PT ;  /* 0x0000007f00047812 */ /* 0x000fe200078ec0ff */
[----:B------:R-:W-:Y:S01]  /*c450*/  BSSY B8, `(.L_x_1194) ;  /* 0x0000552000087945 */ /* 0x000fe20003800000 */
[----:B------:R1:W-:Y:S01]  /*c460*/  STL [R1+0x18], RZ ;  /* 0x000018ff01007387 */ /* 0x0003e20000100800 */
[----:B------:R-:W-:Y:S01]  /*c470*/  IMAD.MOV.U32 R27, RZ, RZ, 0x1 ;  /* 0x00000001ff1b7424 */ /* 0x000fe200078e00ff */
[----:B------:R-:W-:Y:S01]  /*c480*/  SHF.R.U32.HI R5, RZ, 0x3, R4 ;  /* 0x00000003ff057819 */ /* 0x000fe20000011604 */
[----:B------:R-:W-:Y:S01]  /*c490*/  IMAD.MOV.U32 R24, RZ, RZ, RZ ;  /* 0x000000ffff187224 */ /* 0x000fe200078e00ff */
[----:B------:R-:W-:Y:S01]  /*c4a0*/  ULDC UR39, c[0x0][0xc] ;  /* 0x0000030000277ab9 */ /* 0x000fe20000000800 */
[----:B--2---:R-:W-:Y:S01]  /*c4b0*/  R2UR UR4, R2 ;  /* 0x00000000020472ca */ /* 0x004fe200000e0000 */
[----:B------:R-:W-:-:S05]  /*c4c0*/  IMAD.SHL.U32 R2, R0, 0x8, RZ ;  /* 0x0000000800027824 */ /* 0x000fca00078e00ff */
[C---:B------:R-:W-:Y:S02]  /*c4d0*/  LOP3.LUT R3, R2.reuse, 0x1f8, RZ, 0xc0, !PT ;  /* 0x000001f802037812 */ /* 0x040fe400078ec0ff */
[----:B------:R-:W-:Y:S02]  /*c4e0*/  LOP3.LUT R4, R2, 0x38, RZ, 0xc0, !PT ;  /* 0x0000003802047812 */ /* 0x000fe400078ec0ff */
[----:B------:R-:W-:Y:S01]  /*c4f0*/  LOP3.LUT R3, R3, 0x38, R0, 0x78, !PT ;  /* 0x0000003803037812 */ /* 0x000fe200078e7800 */
[----:B------:R-:W-:Y:S02]  /*c500*/  IMAD.SHL.U32 R0, R0, 0x10, RZ ;  /* 0x0000001000007824 */ /* 0x000fe400078e00ff */
[----:B------:R-:W-:Y:S01]  /*c510*/  ULOP3.LUT UR38, UR4, 0x2, URZ, 0xfc, !UPT ;  /* 0x0000000204267892 */ /* 0x000fe2000f8efc3f */
[----:B------:R-:W-:Y:S02]  /*c520*/  LOP3.LUT R29, R3, 0x200, R2, 0xf8, !PT ;  /* 0x00000200031d7812 */ /* 0x000fe400078ef802 */
[----:B------:R-:W-:Y:S01]  /*c530*/  UMOV UR4, 0x400 ;  /* 0x0000040000047882 */ /* 0x000fe20000000000 */
[----:B------:R-:W-:Y:S01]  /*c540*/  LOP3.LUT R0, R5, 0x70, R0, 0xf8, !PT ;  /* 0x0000007005007812 */ /* 0x000fe200078ef800 */
[----:B0-----:R-:W-:Y:S01]  /*c550*/  ULEA UR4, UR5, UR4, 0x18 ;  /* 0x0000000405047291 */ /* 0x001fe2000f8ec03f */
[----:B------:R-:W-:-:S02]  /*c560*/  LOP3.LUT R3, R4, 0x40, RZ, 0xfc, !PT ;  /* 0x0000004004037812 */ /* 0x000fc400078efcff */
[C---:B------:R-:W-:Y:S02]  /*c570*/  LOP3.LUT R2, R4.reuse, 0x80, RZ, 0xfc, !PT ;  /* 0x0000008004027812 */ /* 0x040fe400078efcff */
[----:B------:R-:W-:Y:S01]  /*c580*/  LOP3.LUT R0, R4, 0xc0, RZ, 0xfc, !PT ;  /* 0x000000c004007812 */ /* 0x000fe200078efcff */
[----:B------:R-:W-:-:S04]  /*c590*/  IMAD.U32 R22, RZ, RZ, UR4 ;  /* 0x00000004ff167e24 */ /* 0x000fc8000f8e00ff */
[----:B-1----:R-:W-:-:S07]  /*c5a0*/  IMAD R26, R29, 0x2, R22 ;  /* 0x000000021d1a7824 */ /* 0x002fce00078e0216 */
.L_x_1261:
[----:B0-----:R-:W0:Y:S02]  /*c5b0*/  LDC.64 R34, c[0x0][0xd88] ;  /* 0x00036200ff227b82 */ /* 0x001e240000000a00 */
[----:B0-----:R-:W-:-:S06]  /*c5c0*/  IMAD.WIDE R34, R19, 0x4, R34 ;  /* 0x0000000413227825 */ /* 0x001fcc00078e0222 */
[----:B--2---:R0:W2:Y:S01]  /*c5d0*/  LDG.E R34, desc[UR36][R34.64] ;  /* 0x0000002422227981 */ /* 0x0040a2000c1e1900 */
[----:B------:R-:W-:Y:S05]  /*c5e0*/  YIELD ;  /* 0x0000000000007946 */ /* 0x000fea0003800000 */
[----:B------:R-:W-:Y:S01]  /*c5f0*/  ULDC.64 UR4, c[0x0][0xb20] ;  /* 0x0002c80000047ab9 */ /* 0x000fe20000000a00 */
[----:B------:R-:W-:Y:S01]  /*c600*/  IMAD.MOV.U32 R32, RZ, RZ, RZ ;  /* 0x000000ffff207224 */ /* 0x000fe200078e00ff */
[----:B------:R-:W-:Y:S01]  /*c610*/  ISETP.NE.U32.AND P0, PT, RZ, UR4, PT ;  /* 0x00000004ff007c0c */ /* 0x000fe2000bf05070 */
[----:B------:R-:W-:-:S03]  /*c620*/  ULDC.64 UR6, c[0x0][0xb10] ;  /* 0x0002c40000067ab9 */ /* 0x000fc60000000a00 */
[----:B------:R-:W-:Y:S01]  /*c630*/  ISETP.NE.AND.EX P0, PT, RZ, UR5, PT, P0 ;  /* 0x00000005ff007c0c */ /* 0x000fe2000bf05300 */
[----:B0-----:R-:W-:Y:S01]  /*c640*/  IMAD.MOV.U32 R35, RZ, RZ, RZ ;  /* 0x000000ffff237224 */ /* 0x001fe200078e00ff */
        /* <DEDUP_REMOVED lines=29> */
[----:B----4-:R-:W-:Y:S05]  /*c820*/  @P0 BRA `(.L_x_1195) ;  /* 0x0000000000200947 */ /* 0x010fea0003800000 */
        /* <DEDUP_REMOVED lines=8> */
.L_x_1195:
        /* <DEDUP_REMOVED lines=9> */
.L_x_1196:
        /* <DEDUP_REMOVED lines=9> */
.L_x_1197:
        /* <DEDUP_REMOVED lines=21> */
[----:B------:R-:W-:Y:S02]  /*cb20*/  ISETP.GE.AND P2, PT, R2, RZ, PT ;  /* 0x000000ff0200720c */ /* 0x000fe40003f46270 */
[----:B0-----:R-:W0:Y:S02]  /*cb30*/  MUFU.RCP R8, R8 ;  /* 0x0000000800087308 */ /* 0x001e240000001000 */
[----:B0-----:R-:W-:-:S06]  /*cb40*/  VIADD R3, R8, 0xffffffe ;  /* 0x0ffffffe08037836 */ /* 0x001fcc0000000000 */
[----:B------:R-:W0:Y:S02]  /*cb50*/  F2I.FTZ.U32.TRUNC.NTZ R3, R3 ;  /* 0x0000000300037305 */ /* 0x000e24000021f000 */
[----:B0-----:R-:W-:-:S04]  /*cb60*/  IMAD.MOV R2, RZ, RZ, -R3 ;  /* 0x000000ffff027224 */ /* 0x001fc800078e0a03 */
        /* <DEDUP_REMOVED lines=17> */
.L_x_1199:
[----:B------:R-:W-:Y:S05]  /*cc80*/  BSYNC B0 ;  /* 0x0000000000007941 */ /* 0x000fea0003800000 */
.L_x_1198:
        /* <DEDUP_REMOVED lines=23> */
.L_x_1201:
        /* <DEDUP_REMOVED lines=20> */
.L_x_1204:
[----:B------:R-:W-:Y:S05]  /*cf40*/  BSYNC B6 ;  /* 0x0000000000067941 */ /* 0x000fea0003800000 */
.L_x_1203:
        /* <DEDUP_REMOVED lines=20> */
.L_x_1207:
        /* <DEDUP_REMOVED lines=15> */
.L_x_1206:
[----:B------:R-:W-:Y:S05]  /*d180*/  BSYNC B6 ;  /* 0x0000000000067941 */ /* 0x000fea0003800000 */
.L_x_1205:
[----:B------:R-:W2:Y:S01]  /*d190*/  LDL R21, [R1+0xc] ;  /* 0x00000c0001157983 */ /* 0x000ea20000100800 */
[----:B------:R-:W-:Y:S01]  /*d1a0*/  ULDC.64 UR4, c[0x0][0xaf0] ;  /* 0x0002bc0000047ab9 */ /* 0x000fe20000000a00 */
[----:B------:R-:W0:Y:S01]  /*d1b0*/  LDC R8, c[0x0][0x430] ;  /* 0x00010c00ff087b82 */ /* 0x000e220000000800 */
[----:B------:R-:W-:Y:S01]  /*d1c0*/  ISETP.NE.U32.AND P0, PT, RZ, UR4, PT ;  /* 0x00000004ff007c0c */ /* 0x000fe2000bf05070 */
[----:B------:R-:W1:Y:S03]  /*d1d0*/  S2R R20, SR_TID.X ;  /* 0x0000000000147919 */ /* 0x000e660000002100 */
[----:B------:R-:W-:-:S13]  /*d1e0*/  ISETP.NE.AND.EX P0, PT, RZ, UR5, PT, P0 ;  /* 0x00000005ff007c0c */ /* 0x000fda000bf05300 */
[----:B------:R-:W-:Y:S01]  /*d1f0*/  @P0 IADD3 R2, P1, R31, UR4, RZ ;  /* 0x000000041f020c10 */ /* 0x000fe2000ff3e0ff */
[----:B------:R-:W-:-:S03]  /*d200*/  ULDC UR4, c[0x0][0x320] ;  /* 0x0000c80000047ab9 */ /* 0x000fc60000000800 */
[----:B------:R-:W-:-:S05]  /*d210*/  @P0 IADD3.X R3, R33, UR5, RZ, P1, !PT ;  /* 0x0000000521030c10 */ /* 0x000fca0008ffe4ff */
[----:B------:R3:W4:Y:S01]  /*d220*/  @P0 LDG.E R28, desc[UR36][R2.64] ;  /* 0x00000024021c0981 */ /* 0x000722000c1e1900 */
[----:B-1----:R-:W-:-:S04]  /*d230*/  LOP3.LUT R20, R20, 0x7f, RZ, 0xc0, !PT ;  /* 0x0000007f14147812 */ /* 0x002fc800078ec0ff */
[----:B------:R-:W-:Y:S02]  /*d240*/  SHF.R.U32.HI R0, RZ, 0x3, R20 ;  /* 0x00000003ff007819 */ /* 0x000fe40000011614 */
[----:B------:R-:W1:Y:S01]  /*d250*/  S2R R20, SR_TID.X ;  /* 0x0000000000147919 */ /* 0x000e620000002100 */
[----:B0-----:R-:W-:-:S13]  /*d260*/  ISETP.NE.AND P2, PT, R8, 0x1, PT ;  /* 0x000000010800780c */ /* 0x001fda0003f45270 */
[----:B------:R-:W0:Y:S08]  /*d270*/  @P2 LDC R6, c[0x0][0x434] ;  /* 0x00010d00ff062b82 */ /* 0x000e300000000800 */
[----:B---3--:R-:W3:Y:S01]  /*d280*/  @P2 LDC R2, c[0x0][0x438] ;  /* 0x00010e00ff022b82 */ /* 0x008ee20000000800 */
[----:B-1----:R-:W-:-:S05]  /*d290*/  IMAD.SHL.U32 R20, R20, 0x10, RZ ;  /* 0x0000001014147824 */ /* 0x002fca00078e00ff */
[----:B------:R-:W-:Y:S02]  /*d2a0*/  LOP3.LUT R20, R0, 0x70, R20, 0xf8, !PT ;  /* 0x0000007000147812 */ /* 0x000fe400078ef814 */
[----:B------:R-:W-:-:S04]  /*d2b0*/  LOP3.LUT R23, R23, 0xffff7fff, RZ, 0xc0, !PT ;  /* 0xffff7fff17177812 */ /* 0x000fc800078ec0ff */
[----:B------:R-:W-:-:S04]  /*d2c0*/  @P2 LOP3.LUT R23, R23, 0x8000, RZ, 0xfc, !PT ;  /* 0x0000800017172812 */ /* 0x000fc800078efcff */
[----:B------:R-:W-:Y:S01]  /*d2d0*/  LOP3.LUT R23, R23, 0xffffffef, RZ, 0xc0, !PT ;  /* 0xffffffef17177812 */ /* 0x000fe200078ec0ff */
[----:B------:R-:W-:Y:S01]  /*d2e0*/  IMAD.MOV.U32 R36, RZ, RZ, RZ ;  /* 0x000000ffff247224 */ /* 0x000fe200078e00ff */
[----:B------:R-:W-:Y:S01]  /*d2f0*/  UMOV UR5, 0xffffffff ;  /* 0xffffffff00057882 */ /* 0x000fe20000000000 */
[----:B------:R-:W-:Y:S01]  /*d300*/  LOP3.LUT R18, R18, 0xffff, RZ, 0xc0, !PT ;  /* 0x0000ffff12127812 */ /* 0x000fe200078ec0ff */
[----:B--2---:R-:W-:-:S04]  /*d310*/  VIADD R0, R21, 0xffffffff ;  /* 0xffffffff15007836 */ /* 0x004fc80000000000 */
[----:B------:R-:W-:-:S05]  /*d320*/  IMAD R37, R0, 0x60, R20 ;  /* 0x0000006000257824 */ /* 0x000fca00078e0214 */
[----:B------:R-:W-:-:S04]  /*d330*/  ISETP.GE.AND P0, PT, R37, R25, PT ;  /* 0x000000192500720c */ /* 0x000fc80003f06270 */
[----:B------:R-:W-:Y:S01]  /*d340*/  ISETP.GT.U32.OR P0, PT, R20, 0x5f, P0 ;  /* 0x0000005f1400780c */ /* 0x000fe20000704470 */
[----:B------:R-:W1:Y:S01]  /*d350*/  S2R R21, SR_TID.X ;  /* 0x0000000000157919 */ /* 0x000e620000002100 */
[----:B------:R-:W-:-:S11]  /*d360*/  IMAD.IADD R37, R37, 0x1, R32 ;  /* 0x0000000125257824 */ /* 0x000fd600078e0220 */
[----:B------:R-:W2:Y:S01]  /*d370*/  @!P0 LDC.64 R4, c[0x0][0x428] ;  /* 0x00010a00ff048b82 */ /* 0x000ea20000000a00 */
[----:B0-----:R-:W-:Y:S01]  /*d380*/  @P2 IMAD.HI.U32 R3, R37, R6, RZ ;  /* 0x0000000625032227 */ /* 0x001fe200078e00ff */
[----:B----4-:R-:W-:-:S03]  /*d390*/  SHF.R.S32.HI R33, RZ, 0x1f, R28 ;  /* 0x0000001fff217819 */ /* 0x010fc6000001141c */
[----:B------:R-:W-:Y:S01]  /*d3a0*/  IMAD.MOV.U32 R6, RZ, RZ, R37 ;  /* 0x000000ffff067224 */ /* 0x000fe200078e0025 */
[----:B---3--:R-:W-:-:S04]  /*d3b0*/  @P2 SHF.R.U32.HI R6, RZ, R2, R3 ;  /* 0x00000002ff062219 */ /* 0x008fc80000011603 */
[--C-:B------:R-:W-:Y:S01]  /*d3c0*/  @!P0 SHF.R.S32.HI R3, RZ, 0x1f, R6.reuse ;  /* 0x0000001fff038819 */ /* 0x100fe20000011406 */
[----:B------:R-:W-:Y:S02]  /*d3d0*/  @!P0 IMAD.MOV.U32 R2, RZ, RZ, R6 ;  /* 0x000000ffff028224 */ /* 0x000fe400078e0006 */
[-C--:B--2---:R-:W-:Y:S02]  /*d3e0*/  @!P0 IMAD R7, R33, R4.reuse, RZ ;  /* 0x0000000421078224 */ /* 0x084fe400078e02ff */
[----:B------:R-:W-:-:S04]  /*d3f0*/  @!P0 IMAD.WIDE.U32 R2, R28, R4, R2 ;  /* 0x000000041c028225 */ /* 0x000fc800078e0002 */
[----:B------:R-:W-:Y:S02]  /*d400*/  @!P0 IMAD R7, R28, R5, R7 ;  /* 0x000000051c078224 */ /* 0x000fe400078e0207 */
[----:B------:R-:W0:Y:S01]  /*d410*/  @!P0 LDC.64 R4, c[0x0][0x418] ;  /* 0x00010600ff048b82 */ /* 0x000e220000000a00 */
[----:B-1----:R-:W-:-:S05]  /*d420*/  IMAD.SHL.U32 R21, R21, 0x8, RZ ;  /* 0x0000000815157824 */ /* 0x002fca00078e00ff */
[----:B------:R-:W-:-:S04]  /*d430*/  LOP3.LUT R21, R21, 0x38, RZ, 0xc0, !PT ;  /* 0x0000003815157812 */ /* 0x000fc800078ec0ff */
[----:B------:R-:W-:-:S04]  /*d440*/  LOP3.LUT R10, R21, 0x40, RZ, 0xfc, !PT ;  /* 0x00000040150a7812 */ /* 0x000fc800078efcff */
[----:B------:R-:W-:Y:S01]  /*d450*/  ISETP.GE.AND P3, PT, R10, UR4, PT ;  /* 0x000000040a007c0c */ /* 0x000fe2000bf66270 */
[----:B------:R-:W-:Y:S01]  /*d460*/  @!P0 IMAD.IADD R7, R3, 0x1, R7 ;  /* 0x0000000103078824 */ /* 0x000fe200078e0207 */
[----:B------:R-:W-:Y:S02]  /*d470*/  LOP3.LUT R9, R21, 0x80, RZ, 0xfc, !PT ;  /* 0x0000008015097812 */ /* 0x000fe400078efcff */
[----:B0-----:R-:W-:-:S04]  /*d480*/  @!P0 LEA R4, P1, R2, R4, 0x2 ;  /* 0x0000000402048211 */ /* 0x001fc800078210ff */
[----:B------:R-:W-:Y:S02]  /*d490*/  @!P0 LEA.HI.X R5, R2, R5, R7, 0x2, P1 ;  /* 0x0000000502058211 */ /* 0x000fe400008f1407 */
[----:B------:R-:W-:-:S03]  /*d4a0*/  ISETP.GE.AND P1, PT, R9, UR4, PT ;  /* 0x0000000409007c0c */ /* 0x000fc6000bf26270 */
[----:B------:R-:W-:Y:S01]  /*d4b0*/  @P3 LOP3.LUT R23, R23, 0x10, RZ, 0xfc, !PT ;  /* 0x0000001017173812 */ /* 0x000fe200078efcff */
[----:B------:R-:W-:Y:S01]  /*d4c0*/  IMAD.MOV R2, RZ, RZ, -R6 ;  /* 0x000000ffff027224 */ /* 0x000fe200078e0a06 */
[----:B------:R-:W-:Y:S01]  /*d4d0*/  ISETP.GE.AND P2, PT, R21, UR4, PT ;  /* 0x0000000415007c0c */ /* 0x000fe2000bf46270 */
[----:B------:R0:W5:Y:S01]  /*d4e0*/  @!P0 LDG.E R36, desc[UR36][R4.64] ;  /* 0x0000002404248981 */ /* 0x000162000c1e1900 */
[----:B------:R-:W-:Y:S01]  /*d4f0*/  LOP3.LUT R23, R23, 0xfffffffe, RZ, 0xc0, !PT ;  /* 0xfffffffe17177812 */ /* 0x000fe200078ec0ff */
[----:B------:R-:W-:Y:S01]  /*d500*/  IMAD R37, R8, R2, R37 ;  /* 0x0000000208257224 */ /* 0x000fe200078e0225 */
[----:B------:R-:W-:Y:S02]  /*d510*/  LOP3.LUT R8, R21, 0xc0, RZ, 0xfc, !PT ;  /* 0x000000c015087812 */ /* 0x000fe400078efcff */
[----:B------:R-:W-:Y:S02]  /*d520*/  LOP3.LUT R23, R23, 0xfffffff7, RZ, 0xc0, !PT ;  /* 0xfffffff717177812 */ /* 0x000fe400078ec0ff */
[----:B------:R-:W-:-:S02]  /*d530*/  ISETP.GE.AND P0, PT, R8, UR4, PT ;  /* 0x0000000408007c0c */ /* 0x000fc4000bf06270 */
[----:B------:R-:W-:-:S04]  /*d540*/  @P1 LOP3.LUT R23, R23, 0x8, RZ, 0xfc, !PT ;  /* 0x0000000817171812 */ /* 0x000fc800078efcff */
[----:B------:R-:W-:-:S04]  /*d550*/  @P2 LOP3.LUT R23, R23, 0x1, RZ, 0xfc, !PT ;  /* 0x0000000117172812 */ /* 0x000fc800078efcff */
[----:B------:R-:W-:Y:S01]  /*d560*/  LOP3.LUT R23, R23, 0xfffffffb, RZ, 0xc0, !PT ;  /* 0xfffffffb17177812 */ /* 0x000fe200078ec0ff */
[----:B------:R-:W-:-:S03]  /*d570*/  IMAD.U32 R2, RZ, RZ, UR38 ;  /* 0x00000026ff027e24 */ /* 0x000fc6000f8e00ff */
[----:B------:R-:W-:Y:S01]  /*d580*/  @P0 LOP3.LUT R23, R23, 0x4, RZ, 0xfc, !PT ;  /* 0x0000000417170812 */ /* 0x000fe200078efcff */
[----:B0-----:R-:W-:Y:S06]  /*d590*/  BRA.DIV UR5, `(.L_x_1208) ;  /* 0x0000004a05707947 */ /* 0x001fec000b800000 */
.L_x_1279:
[----:B------:R-:W-:Y:S02]  /*d5a0*/  SEL R3, RZ, 0x1, P2 ;  /* 0x00000001ff037807 */ /* 0x000fe40001000000 */
[----:B------:R-:W-:Y:S02]  /*d5b0*/  ISETP.NE.AND P0, PT, R2, 0x3, PT ;  /* 0x000000030200780c */ /* 0x000fe40003f05270 */
[----:B------:R-:W-:Y:S01]  /*d5c0*/  ISETP.GT.U32.AND P1, PT, R20, 0x5f, PT ;  /* 0x0000005f1400780c */ /* 0x000fe20003f24070 */
[----:B------:R0:W-:Y:S01]  /*d5d0*/  STL [R1+0x28], R3 ;  /* 0x0000280301007387 */ /* 0x0001e20000100800 */
[----:B------:R-:W-:-:S09]  /*d5e0*/  LOP3.LUT R23, R23, 0xfffffbff, RZ, 0xc0, !PT ;  /* 0xfffffbff17177812 */ /* 0x000fd200078ec0ff */
[----:B------:R-:W-:-:S04]  /*d5f0*/  @P0 LOP3.LUT R23, R23, 0x400, RZ, 0xfc, !PT ;  /* 0x0000040017170812 */ /* 0x000fc800078efcff */
[----:B------:R-:W-:-:S04]  /*d600*/  LOP3.LUT R23, R23, 0xffffffdf, RZ, 0xc0, !PT ;  /* 0xffffffdf17177812 */ /* 0x000fc800078ec0ff */
[----:B------:R-:W-:Y:S01]  /*d610*/  @P1 LOP3.LUT R23, R23, 0x20, RZ, 0xfc, !PT ;  /* 0x0000002017171812 */ /* 0x000fe200078efcff */
[----:B0-----:R-:W-:Y:S06]  /*d620*/  @!P0 BRA `(.L_x_1209) ;  /* 0x0000000000048947 */ /* 0x001fec0003800000 */
[----:B------:R-:W-:Y:S01]  /*d630*/  BPT.TRAP 0x1 ;  /* 0x000000040000795c */ /* 0x000fe20000300000 */
.L_x_1209:
[----:B------:R-:W-:Y:S01]  /*d640*/  IMAD R31, R0, -0x60, R25 ;  /* 0xffffffa0001f7824 */ /* 0x000fe200078e0219 */
[----:B------:R-:W-:Y:S01]  /*d650*/  SHF.L.U32 R0, R27, 0x1f, RZ ;  /* 0x0000001f1b007819 */ /* 0x000fe200000006ff */
[----:B------:R-:W-:Y:S01]  /*d660*/  IMAD R25, R24, 0x8, R22 ;  /* 0x0000000818197824 */ /* 0x000fe200078e0216 */
[----:B------:R-:W-:Y:S03]  /*d670*/  BSSY B0, `(.L_x_1210) ;  /* 0x0000003000007945 */ /* 0x000fe60003800000 */
[----:B------:R-:W0:Y:S02]  /*d680*/  SYNCS.PHASECHK.TRANS64.TRYWAIT P0, [R25+URZ+0x32440], R0 ;  /* 0x03244000190075a7 */ /* 0x000e24000800017f */
[----:B0-----:R-:W-:Y:S05]  /*d690*/  @!P0 BRA `(.L_x_1211) ;  /* 0x0000004800648947 */ /* 0x001fea0003800000 */
.L_x_1280:
[----:B------:R-:W-:Y:S05]  /*d6a0*/  BSYNC B0 ;  /* 0x0000000000007941 */ /* 0x000fea0003800000 */
.L_x_1210:
        /* <DEDUP_REMOVED lines=87> */
.L_x_1294:
        /* <DEDUP_REMOVED lines=10> */
.L_x_1213:
        /* <DEDUP_REMOVED lines=10> */
.L_x_1214:
[----:B------:R1:W5:Y:S01]  /*dd60*/  LDL.LU R0, [R1] ;  /* 0x0000000001007983 */ /* 0x0003620000300800 */
[----:B------:R-:W-:Y:S01]  /*dd70*/  LOP3.LUT P0, RZ, R23, 0x40, RZ, 0xc0, !PT ;  /* 0x0000004017ff7812 */ /* 0x000fe2000780c0ff */
[----:B------:R1:W-:-:S12]  /*dd80*/  SYNCS.ARRIVE.TRANS64.A1T0 RZ, [R25+URZ+0x32430], RZ ;  /* 0x032430ff19ff79a7 */ /* 0x0003d8000810003f */
[----:B------:R-:W-:Y:S05]  /*dd90*/  WARPSYNC.ALL ;  /* 0x0000000000007948 */ /* 0x000fea0003800000 */
[----:B------:R-:W-:Y:S01]  /*dda0*/  SEL R34, R34, RZ, !P0 ;  /* 0x000000ff22227207 */ /* 0x000fe20004000000 */
[----:B------:R-:W-:Y:S01]  /*ddb0*/  BSSY B6, `(.L_x_1215) ;  /* 0x0000019000067945 */ /* 0x000fe20003800000 */
[----:B------:R-:W-:Y:S01]  /*ddc0*/  BAR.SYNC.DEFER_BLOCKING 0x8, 0x180 ;  /* 0x0206000000007b1d */ /* 0x000fe20000010000 */
[----:B-----5:R-:W-:-:S05]  /*ddd0*/  SEL R0, R0, RZ, !P0 ;  /* 0x000000ff00007207 */ /* 0x020fca0004000000 */
[----:B------:R2:W-:Y:S02]  /*dde0*/  STL [R1+0x8], R0 ;  /* 0x0000080001007387 */ /* 0x0005e40000100800 */
[----:B--2---:R-:W-:-:S05]  /*ddf0*/  VIADD R0, R22, 0x18400 ;  /* 0x0001840016007836 */ /* 0x004fca0000000000 */
[----:B------:R-:W-:Y:S02]  /*de00*/  LOP3.LUT P0, RZ, R0, 0x3ff, RZ, 0xc0, !PT ;  /* 0x000003ff00ff7812 */ /* 0x000fe4000780c0ff */
[----:B------:R-:W-:-:S05]  /*de10*/  SHF.R.S32.HI R0, RZ, 0x1f, R35 ;  /* 0x0000001fff007819 */ /* 0x000fca0000011423 */
[----:B------:R2:W-:Y:S06]  /*de20*/  STL [R1], R0 ;  /* 0x0000000001007387 */ /* 0x0005ec0000100800 */
[----:B------:R-:W-:Y:S05]  /*de30*/  @!P0 BRA `(.L_x_1216) ;  /* 0x0000000000408947 */ /* 0x000fea0003800000 */
[----:B0-----:R-:W-:Y:S01]  /*de40*/  MOV R2, 0x0 ;  /* 0x0000000000027802 */ /* 0x001fe20000000f00 */
        /* <DEDUP_REMOVED lines=14> */
[----:B012---:R-:W-:Y:S05]  /*df30*/  CALL.ABS.NOINC R2 ;  /* 0x0000000002007343 */ /* 0x007fea0003c00000 */
.L_x_1216:
[----:B------:R-:W-:Y:S05]  /*df40*/  BSYNC B6 ;  /* 0x0000000000067941 */ /* 0x000fea0003800000 */
.L_x_1215:
[----:B------:R-:W3:Y:S01]  /*df50*/  LDL R21, [R1] ;  /* 0x0000000001157983 */ /* 0x000ee20000100800 */
[----:B------:R-:W4:Y:S03]  /*df60*/  LDC R7, c[0x0][0x448] ;  /* 0x00011200ff077b82 */ /* 0x000f260000000800 */
[----:B------:R-:W5:Y:S01]  /*df70*/  LDL R20, [R1+0x8] ;  /* 0x0000080001147983 */ /* 0x000f620000100800 */
[----:B------:R-:W-:Y:S01]  /*df80*/  IMAD.SHL.U32 R4, R17, 0x80, RZ ;  /* 0x0000008011047824 */ /* 0x000fe200078e00ff */
[----:B------:R-:W-:Y:S01]  /*df90*/  ULDC.64 UR4, c[0x0][0x298] ;  /* 0x0000a60000047ab9 */ /* 0x000fe20000000a00 */
[----:B------:R-:W-:Y:S01]  /*dfa0*/  LOP3.LUT R23, R23, 0xfffeffff, RZ, 0xc0, !PT ;  /* 0xfffeffff17177812 */ /* 0x000fe200078ec0ff */
[----:B0-----:R-:W0:Y:S01]  /*dfb0*/  S2R R2, SR_TID.X ;  /* 0x0000000000027919 */ /* 0x001e220000002100 */
[----:B------:R-:W1:Y:S01]  /*dfc0*/  S2R R3, SR_TID.X ;  /* 0x0000000000037919 */ /* 0x000e620000002100 */
[----:B----4-:R-:W-:-:S13]  /*dfd0*/  ISETP.NE.AND P0, PT, R7, 0x1, PT ;  /* 0x000000010700780c */ /* 0x010fda0003f05270 */
[----:B--2---:R-:W2:Y:S01]  /*dfe0*/  @P0 LDC R0, c[0x0][0x44c] ;  /* 0x00011300ff000b82 */ /* 0x004ea20000000800 */
[----:B------:R-:W-:Y:S02]  /*dff0*/  @P0 LOP3.LUT R23, R23, 0x10000, RZ, 0xfc, !PT ;  /* 0x0001000017170812 */ /* 0x000fe400078efcff */
[----:B0-----:R-:W-:Y:S01]  /*e000*/  LOP3.LUT R2, R2, 0x7f, RZ, 0xc0, !PT ;  /* 0x0000007f02027812 */ /* 0x001fe200078ec0ff */
[----:B-1----:R-:W-:-:S03]  /*e010*/  IMAD.SHL.U32 R3, R3, 0x10, RZ ;  /* 0x0000001003037824 */ /* 0x002fc600078e00ff */
[----:B------:R-:W-:-:S04]  /*e020*/  SHF.R.U32.HI R2, RZ, 0x3, R2 ;  /* 0x00000003ff027819 */ /* 0x000fc80000011602 */
[----:B------:R-:W-:Y:S02]  /*e030*/  LOP3.LUT R3, R2, 0x70, R3, 0xf8, !PT ;  /* 0x0000007002037812 */ /* 0x000fe400078ef803 */
[----:B------:R-:W0:Y:S02]  /*e040*/  @P0 LDC R2, c[0x0][0x450] ;  /* 0x00011400ff020b82 */ /* 0x000e240000000800 */
[----:B------:R-:W-:-:S05]  /*e050*/  LOP3.LUT R17, R3, R4, RZ, 0xfc, !PT ;  /* 0x0000000403117212 */ /* 0x000fca00078efcff */
[----:B--2---:R-:W-:-:S04]  /*e060*/  @P0 IMAD.HI.U32 R3, R17, R0, RZ ;  /* 0x0000000011030227 */ /* 0x004fc800078e00ff */
[----:B------:R-:W-:Y:S01]  /*e070*/  IMAD.MOV.U32 R0, RZ, RZ, R17 ;  /* 0x000000ffff007224 */ /* 0x000fe200078e0011 */
[----:B0-----:R-:W-:Y:S01]  /*e080*/  @P0 SHF.R.U32.HI R0, RZ, R2, R3 ;  /* 0x00000002ff000219 */ /* 0x001fe20000011603 */
[----:B------:R-:W-:-:S04]  /*e090*/  IMAD.WIDE.U32 R2, R35, UR4, RZ ;  /* 0x0000000423027c25 */ /* 0x000fc8000f8e00ff */
[----:B---3--:R-:W-:Y:S02]  /*e0a0*/  IMAD R5, R21, UR4, RZ ;  /* 0x0000000415057c24 */ /* 0x008fe4000f8e02ff */
[----:B------:R-:W0:Y:S02]  /*e0b0*/  S2R R21, SR_TID.X ;  /* 0x0000000000157919 */ /* 0x000e240000002100 */
[----:B------:R-:W-:Y:S01]  /*e0c0*/  IMAD R5, R35, UR5, R5 ;  /* 0x0000000523057c24 */ /* 0x000fe2000f8e0205 */
[----:B------:R-:W-:-:S03]  /*e0d0*/  ULDC.64 UR4, c[0x0][0x2d8] ;  /* 0x0000b60000047ab9 */ /* 0x000fc60000000a00 */
[----:B------:R-:W-:Y:S02]  /*e0e0*/  IMAD.IADD R3, R3, 0x1, R5 ;  /* 0x0000000103037824 */ /* 0x000fe400078e0205 */
[----:B------:R-:W-:-:S04]  /*e0f0*/  IMAD.WIDE.U32 R2, R18, UR4, R2 ;  /* 0x0000000412027c25 */ /* 0x000fc8000f8e0002 */
[----:B------:R-:W-:Y:S01]  /*e100*/  IMAD R3, R18, UR5, R3 ;  /* 0x0000000512037c24 */ /* 0x000fe2000f8e0203 */
[----:B------:R-:W-:Y:S02]  /*e110*/  ULDC.64 UR4, c[0x0][0x2e0] ;  /* 0x0000b80000047ab9 */ /* 0x000fe40000000a00 */
[----:B-----5:R-:W-:Y:S02]  /*e120*/  IMAD R5, R20, UR4, RZ ;  /* 0x0000000414057c24 */ /* 0x020fe4000f8e02ff */
[C---:B------:R-:W-:Y:S01]  /*e130*/  IMAD.WIDE.U32 R2, R34.reuse, UR4, R2 ;  /* 0x0000000422027c25 */ /* 0x040fe2000f8e0002 */
[----:B------:R-:W1:Y:S03]  /*e140*/  S2R R20, SR_TID.X ;  /* 0x0000000000147919 */ /* 0x000e660000002100 */
[----:B------:R-:W-:Y:S01]  /*e150*/  IMAD R5, R34, UR5, R5 ;  /* 0x0000000522057c24 */ /* 0x000fe2000f8e0205 */
[----:B------:R-:W-:-:S03]  /*e160*/  ULDC.64 UR4, c[0x0][0x2d0] ;  /* 0x0000b40000047ab9 */ /* 0x000fc60000000a00 */
[----:B------:R-:W-:Y:S01]  /*e170*/  IMAD.IADD R3, R3, 0x1, R5 ;  /* 0x0000000103037824 */ /* 0x000fe200078e0205 */
[----:B------:R-:W-:Y:S01]  /*e180*/  SHF.R.S32.HI R5, RZ, 0x1f, R0 ;  /* 0x0000001fff057819 */ /* 0x000fe20000011400 */
[----:B------:R-:W-:Y:S01]  /*e190*/  IMAD.WIDE.U32 R2, R0, UR4, R2 ;  /* 0x0000000400027c25 */ /* 0x000fe2000f8e0002 */
[----:B0-----:R-:W-:-:S03]  /*e1a0*/  LOP3.LUT R21, R21, 0x7f, RZ, 0xc0, !PT ;  /* 0x0000007f15157812 */ /* 0x001fc600078ec0ff */
[----:B------:R-:W-:Y:S01]  /*e1b0*/  IMAD R5, R5, UR4, RZ ;  /* 0x0000000405057c24 */ /* 0x000fe2000f8e02ff */
[----:B------:R-:W-:-:S03]  /*e1c0*/  SHF.R.U32.HI R21, RZ, 0x3, R21 ;  /* 0x00000003ff157819 */ /* 0x000fc60000011615 */
[----:B------:R-:W-:Y:S01]  /*e1d0*/  IMAD R5, R0, UR5, R5 ;  /* 0x0000000500057c24 */ /* 0x000fe2000f8e0205 */
[----:B------:R-:W-:Y:S01]  /*e1e0*/  ULDC.64 UR4, c[0x0][0x2c8] ;  /* 0x0000b20000047ab9 */ /* 0x000fe20000000a00 */
[----:B------:R-:W-:Y:S02]  /*e1f0*/  IMAD.MOV R0, RZ, RZ, -R0 ;  /* 0x000000ffff007224 */ /* 0x000fe400078e0a00 */
[----:B------:R-:W-:Y:S02]  /*e200*/  IMAD.IADD R3, R3, 0x1, R5 ;  /* 0x0000000103037824 */ /* 0x000fe400078e0205 */
[----:B------:R-:W-:-:S04]  /*e210*/  IMAD R0, R7, R0, R17 ;  /* 0x0000000007007224 */ /* 0x000fc800078e0211 */
[----:B------:R-:W-:Y:S01]  /*e220*/  IMAD.WIDE.U32 R2, R0, UR4, R2 ;  /* 0x0000000400027c25 */ /* 0x000fe2000f8e0002 */
[----:B------:R-:W-:-:S03]  /*e230*/  SHF.R.S32.HI R5, RZ, 0x1f, R0 ;  /* 0x0000001fff057819 */ /* 0x000fc60000011400 */
[----:B-1----:R-:W-:Y:S02]  /*e240*/  IMAD.SHL.U32 R20, R20, 0x8, RZ ;  /* 0x0000000814147824 */ /* 0x002fe400078e00ff */
[----:B------:R-:W-:-:S03]  /*e250*/  IMAD R5, R5, UR4, RZ ;  /* 0x0000000405057c24 */ /* 0x000fc6000f8e02ff */
[----:B------:R-:W-:Y:S01]  /*e260*/  LOP3.LUT R20, R20, 0x38, RZ, 0xc0, !PT ;  /* 0x0000003814147812 */ /* 0x000fe200078ec0ff */
        /* <DEDUP_REMOVED lines=9> */
[----:B------:R-:W2:Y:S01]  /*e300*/  LDL.LU R2, [R1+0x4] ;  /* 0x0000040001027983 */ /* 0x000ea20000300800 */
[----:B------:R-:W2:Y:S03]  /*e310*/  LDC R3, c[0x0][0x448] ;  /* 0x00011200ff037b82 */ /* 0x000ea60000000800 */
[----:B------:R-:W0:Y:S01]  /*e320*/  SHFL.IDX PT, R10, R0, RZ, 0x181f ;  /* 0x00181fff000a7589 */ /* 0x000e2200000e0000 */
[----:B------:R-:W-:-:S03]  /*e330*/  IMAD.IADD R4, R21, 0x1, R4 ;  /* 0x0000000115047824 */ /* 0x000fc600078e0204 */
[----:B------:R-:W-:Y:S01]  /*e340*/  SHFL.IDX PT, R7, R0, 0x1, 0x181f ;  /* 0x00381f0000077f89 */ /* 0x000fe200000e0000 */
[----:B------:R-:W-:-:S03]  /*e350*/  VIADD R8, R4, 0x10 ;  /* 0x0000001004087836 */ /* 0x000fc60000000000 */
[----:B------:R-:W-:Y:S04]  /*e360*/  SHFL.IDX PT, R11, R0, 0x2, 0x181f ;  /* 0x00581f00000b7f89 */ /* 0x000fe800000e0000 */
[----:B------:R-:W-:Y:S01]  /*e370*/  SHFL.IDX PT, R12, R0, 0x3, 0x181f ;  /* 0x00781f00000c7f89 */ /* 0x000fe200000e0000 */
[----:B------:R-:W-:Y:S01]  /*e380*/  LOP3.LUT R23, R23, 0xffffdfff, RZ, 0xc0, !PT ;  /* 0xffffdfff17177812 */ /* 0x000fe200078ec0ff */
[----:B--2---:R-:W-:Y:S02]  /*e390*/  IMAD R6, R2, R3, RZ ;  /* 0x0000000302067224 */ /* 0x004fe400078e02ff */
[----:B------:R-:W1:Y:S03]  /*e3a0*/  SHFL.IDX PT, R3, R5, RZ, 0x181f ;  /* 0x00181fff05037589 */ /* 0x000e6600000e0000 */
[-C--:B------:R-:W-:Y:S01]  /*e3b0*/  ISETP.GE.AND P6, PT, R4, R6.reuse, PT ;  /* 0x000000060400720c */ /* 0x080fe20003fc6270 */
[----:B------:R-:W2:Y:S01]  /*e3c0*/  SHFL.IDX PT, R2, R5, 0x1, 0x181f ;  /* 0x00381f0005027f89 */ /* 0x000ea200000e0000 */
[----:B------:R-:W-:-:S11]  /*e3d0*/  ISETP.GE.AND P5, PT, R8, R6, PT ;  /* 0x000000060800720c */ /* 0x000fd60003fa6270 */
[----:B0-----:R-:W-:-:S05]  /*e3e0*/  @!P6 LEA R10, P1, R20, R10, 0x1 ;  /* 0x0000000a140ae211 */ /* 0x001fca00078208ff */
[----:B-1----:R-:W-:Y:S01]  /*e3f0*/  @!P6 IMAD.X R3, RZ, RZ, R3, P1 ;  /* 0x000000ffff03e224 */ /* 0x002fe200008e0603 */
[----:B------:R-:W-:Y:S01]  /*e400*/  @!P5 LEA R7, P1, R20, R7, 0x1 ;  /* 0x000000071407d211 */ /* 0x000fe200078208ff */
[----:B------:R-:W-:-:S04]  /*e410*/  VIADD R8, R4, 0x20 ;  /* 0x0000002004087836 */ /* 0x000fc80000000000 */
[----:B--2---:R-:W-:Y:S02]  /*e420*/  @!P5 IMAD.X R9, RZ, RZ, R2, P1 ;  /* 0x000000ffff09d224 */ /* 0x004fe400008e0602 */
[----:B------:R-:W0:Y:S01]  /*e430*/  SHFL.IDX PT, R2, R5, 0x2, 0x181f ;  /* 0x00581f0005027f89 */ /* 0x000e2200000e0000 */
[----:B------:R-:W-:-:S13]  /*e440*/  ISETP.GE.AND P3, PT, R8, R6, PT ;  /* 0x000000060800720c */ /* 0x000fda0003f66270 */
[----:B------:R-:W-:-:S05]  /*e450*/  @!P3 LEA R11, P1, R20, R11, 0x1 ;  /* 0x0000000b140bb211 */ /* 0x000fca00078208ff */
[----:B0-----:R-:W-:Y:S02]  /*e460*/  @!P3 IMAD.X R8, RZ, RZ, R2, P1 ;  /* 0x000000ffff08b224 */ /* 0x001fe400008e0602 */
[----:B------:R-:W-:-:S05]  /*e470*/  VIADD R2, R4, 0x30 ;  /* 0x0000003004027836 */ /* 0x000fca0000000000 */
[----:B------:R-:W-:Y:S01]  /*e480*/  ISETP.GE.AND P2, PT, R2, R6, PT ;  /* 0x000000060200720c */ /* 0x000fe20003f46270 */
[----:B------:R-:W-:-:S05]  /*e490*/  VIADD R2, R4, 0x40 ;  /* 0x0000004004027836 */ /* 0x000fca0000000000 */
[----:B------:R-:W-:Y:S02]  /*e4a0*/  ISETP.GE.AND P4, PT, R2, R6, PT ;  /* 0x000000060200720c */ /* 0x000fe40003f86270 */
[----:B------:R-:W0:Y:S05]  /*e4b0*/  SHFL.IDX PT, R2, R5, 0x3, 0x181f ;  /* 0x00781f0005027f89 */ /* 0x000e2a00000e0000 */
[----:B------:R-:W-:Y:S02]  /*e4c0*/  @!P2 LEA R14, P1, R20, R12, 0x1 ;  /* 0x0000000c140ea211 */ /* 0x000fe400078208ff */
[----:B------:R-:W1:Y:S03]  /*e4d0*/  SHFL.IDX PT, R12, R0, 0x4, 0x181f ;  /* 0x00981f00000c7f89 */ /* 0x000e6600000e0000 */
[----:B0-----:R-:W-:-:S02]  /*e4e0*/  @!P2 IMAD.X R13, RZ, RZ, R2, P1 ;  /* 0x000000ffff0da224 */ /* 0x001fc400008e0602 */
[----:B------:R-:W0:Y:S01]  /*e4f0*/  SHFL.IDX PT, R2, R5, 0x4, 0x181f ;  /* 0x00981f0005027f89 */ /* 0x000e2200000e0000 */
[----:B-1----:R-:W-:Y:S02]  /*e500*/  @!P4 LEA R15, P1, R20, R12, 0x1 ;  /* 0x0000000c140fc211 */ /* 0x002fe400078208ff */
[----:B------:R-:W-:-:S04]  /*e510*/  @P6 LOP3.LUT R23, R23, 0x2000, RZ, 0xfc, !PT ;  /* 0x0000200017176812 */ /* 0x000fc800078efcff */
[----:B------:R-:W-:Y:S01]  /*e520*/  LOP3.LUT R23, R23, 0xffffefff, RZ, 0xc0, !PT ;  /* 0xffffefff17177812 */ /* 0x000fe200078ec0ff */
[----:B0-----:R-:W-:Y:S02]  /*e530*/  @!P4 IMAD.X R12, RZ, RZ, R2, P1 ;  /* 0x000000ffff0cc224 */ /* 0x001fe400008e0602 */
[----:B------:R-:W-:-:S05]  /*e540*/  @!P6 IMAD.MOV.U32 R2, RZ, RZ, R10 ;  /* 0x000000ffff02e224 */ /* 0x000fca00078e000a */
[----:B------:R0:W-:Y:S01]  /*e550*/  @!P6 LDGSTS.E.BYPASS.LTC128B.128 [R26+0x18400], desc[UR36][R2.64], !P0 ;  /* 0x18400000021aefae */ /* 0x0001e2000c101d64 */
[----:B------:R-:W-:Y:S01]  /*e560*/  @P5 LOP3.LUT R23, R23, 0x1000, RZ, 0xfc, !PT ;  /* 0x0000100017175812 */ /* 0x000fe200078efcff */
[----:B0-----:R-:W-:Y:S02]  /*e570*/  @!P5 IMAD.MOV.U32 R2, RZ, RZ, R7 ;  /* 0x000000ffff02d224 */ /* 0x001fe400078e0007 */
[----:B------:R-:W-:-:S05]  /*e580*/  @!P5 IMAD.MOV.U32 R3, RZ, RZ, R9 ;  /* 0x000000ffff03d224 */ /* 0x000fca00078e0009 */
[----:B------:R0:W-:Y:S01]  /*e590*/  @!P5 LDGSTS.E.BYPASS.LTC128B.128 [R26+0x18c00], desc[UR36][R2.64], !P0 ;  /* 0x18c00000021adfae */ /* 0x0001e2000c101d64 */
[----:B------:R-:W-:-:S03]  /*e5a0*/  LOP3.LUT R23, R23, 0xfffff7ff, RZ, 0xc0, !PT ;  /* 0xfffff7ff17177812 */ /* 0x000fc600078ec0ff */
[----:B------:R-:W1:Y:S01]  /*e5b0*/  SHFL.IDX PT, R9, R0, 0x5, 0x181f ;  /* 0x00b81f0000097f89 */ /* 0x000e6200000e0000 */
[----:B0-----:R-:W-:Y:S02]  /*e5c0*/  @!P3 IMAD.MOV.U32 R2, RZ, RZ, R11 ;  /* 0x000000ffff02b224 */ /* 0x001fe400078e000b */
[----:B------:R-:W-:-:S05]  /*e5d0*/  @!P3 IMAD.MOV.U32 R3, RZ, RZ, R8 ;  /* 0x000000ffff03b224 */ /* 0x000fca00078e0008 */
[----:B------:R0:W-:Y:S01]  /*e5e0*/  @!P3 LDGSTS.E.BYPASS.LTC128B.128 [R26+0x19400], desc[UR36][R2.64], !P0 ;  /* 0x19400000021abfae */ /* 0x0001e2000c101d64 */
[----:B------:R-:W-:-:S03]  /*e5f0*/  @P3 LOP3.LUT R23, R23, 0x800, RZ, 0xfc, !PT ;  /* 0x0000080017173812 */ /* 0x000fc600078efcff */
[----:B------:R-:W2:Y:S01]  /*e600*/  SHFL.IDX PT, R8, R5, 0x5, 0x181f ;  /* 0x00b81f0005087f89 */ /* 0x000ea200000e0000 */
[----:B0-----:R-:W-:-:S03]  /*e610*/  VIADD R2, R4, 0x50 ;  /* 0x0000005004027836 */ /* 0x001fc60000000000 */
[----:B------:R-:W0:Y:S01]  /*e620*/  SHFL.IDX PT, R7, R0, 0x6, 0x181f ;  /* 0x00d81f0000077f89 */ /* 0x000e2200000e0000 */
[----:B------:R-:W-:Y:S01]  /*e630*/  @!P2 IMAD.MOV.U32 R3, RZ, RZ, R13 ;  /* 0x000000ffff03a224 */ /* 0x000fe200078e000d */
[----:B------:R-:W-:Y:S01]  /*e640*/  ISETP.GE.AND P3, PT, R2, R6, PT ;  /* 0x000000060200720c */ /* 0x000fe20003f66270 */
[----:B------:R-:W-:Y:S01]  /*e650*/  @!P2 IMAD.MOV.U32 R2, RZ, RZ, R14 ;  /* 0x000000ffff02a224 */ /* 0x000fe200078e000e */
[----:B------:R-:W-:-:S04]  /*e660*/  LOP3.LUT R23, R23, 0xfffffdff, RZ, 0xc0, !PT ;  /* 0xfffffdff17177812 */ /* 0x000fc800078ec0ff */
[----:B------:R3:W-:Y:S01]  /*e670*/  @!P2 LDGSTS.E.BYPASS.LTC128B.128 [R26+0x19c00], desc[UR36][R2.64], !P0 ;  /* 0x19c00000021aafae */ /* 0x0007e2000c101d64 */
[----:B------:R-:W-:-:S03]  /*e680*/  @P2 LOP3.LUT R23, R23, 0x200, RZ, 0xfc, !PT ;  /* 0x0000020017172812 */ /* 0x000fc600078efcff */
[----:B---3--:R-:W3:Y:S01]  /*e690*/  SHFL.IDX PT, R2, R5, 0x6, 0x181f ;  /* 0x00d81f0005027f89 */ /* 0x008ee200000e0000 */
[----:B------:R-:W-:-:S05]  /*e6a0*/  VIADD R3, R4, 0x60 ;  /* 0x0000006004037836 */ /* 0x000fca0000000000 */
[----:B------:R-:W-:Y:S02]  /*e6b0*/  ISETP.GE.AND P2, PT, R3, R6, PT ;  /* 0x000000060300720c */ /* 0x000fe40003f46270 */
[----:B-1----:R-:W-:-:S05]  /*e6c0*/  @!P3 LEA R9, P1, R20, R9, 0x1 ;  /* 0x000000091409b211 */ /* 0x002fca00078208ff */
[----:B--2---:R-:W-:-:S06]  /*e6d0*/  @!P3 IMAD.X R8, RZ, RZ, R8, P1 ;  /* 0x000000ffff08b224 */ /* 0x004fcc00008e0608 */
[----:B0-----:R-:W-:Y:S01]  /*e6e0*/  @!P2 LEA R7, P1, R20, R7, 0x1 ;  /* 0x000000071407a211 */ /* 0x001fe200078208ff */
[----:B------:R-:W-:-:S04]  /*e6f0*/  @!P4 IMAD.MOV.U32 R3, RZ, RZ, R12 ;  /* 0x000000ffff03c224 */ /* 0x000fc800078e000c */
[----:B---3--:R-:W-:Y:S02]  /*e700*/  @!P2 IMAD.X R10, RZ, RZ, R2, P1 ;  /* 0x000000ffff0aa224 */ /* 0x008fe400008e0602 */
[----:B------:R-:W-:-:S05]  /*e710*/  @!P4 IMAD.MOV.U32 R2, RZ, RZ, R15 ;  /* 0x000000ffff02c224 */ /* 0x000fca00078e000f */
[----:B------:R0:W-:Y:S01]  /*e720*/  @!P4 LDGSTS.E.BYPASS.LTC128B.128 [R26+0x1a400], desc[UR36][R2.64], !P0 ;  /* 0x1a400000021acfae */ /* 0x0001e2000c101d64 */
[----:B------:R-:W-:Y:S01]  /*e730*/  LOP3.LUT R23, R23, 0xfffffeff, RZ, 0xc0, !PT ;  /* 0xfffffeff17177812 */ /* 0x000fe200078ec0ff */
[----:B0-----:R-:W-:Y:S02]  /*e740*/  @!P3 IMAD.MOV.U32 R2, RZ, RZ, R9 ;  /* 0x000000ffff02b224 */ /* 0x001fe400078e0009 */
[----:B------:R-:W-:-:S05]  /*e750*/  @!P3 IMAD.MOV.U32 R3, RZ, RZ, R8 ;  /* 0x000000ffff03b224 */ /* 0x000fca00078e0008 */
[----:B------:R0:W-:Y:S04]  /*e760*/  @!P3 LDGSTS.E.BYPASS.LTC128B.128 [R26+0x1ac00], desc[UR36][R2.64], !P0 ;  /* 0x1ac00000021abfae */ /* 0x0001e8000c101d64 */
[----:B------:R-:W1:Y:S01]  /*e770*/  SHFL.IDX PT, R5, R5, 0x7, 0x181f ;  /* 0x00f81f0005057f89 */ /* 0x000e6200000e0000 */
[----:B0-----:R-:W-:Y:S02]  /*e780*/  @!P2 IMAD.MOV.U32 R2, RZ, RZ, R7 ;  /* 0x000000ffff02a224 */ /* 0x001fe400078e0007 */
[----:B------:R-:W-:Y:S01]  /*e790*/  @!P2 IMAD.MOV.U32 R3, RZ, RZ, R10 ;  /* 0x000000ffff03a224 */ /* 0x000fe200078e000a */
[----:B------:R-:W0:Y:S04]  /*e7a0*/  SHFL.IDX PT, R0, R0, 0x7, 0x181f ;  /* 0x00f81f0000007f89 */ /* 0x000e2800000e0000 */
[----:B------:R2:W-:Y:S01]  /*e7b0*/  @!P2 LDGSTS.E.BYPASS.LTC128B.128 [R26+0x1b400], desc[UR36][R2.64], !P0 ;  /* 0x1b400000021aafae */ /* 0x0005e2000c101d64 */
[----:B------:R-:W-:-:S04]  /*e7c0*/  @P4 LOP3.LUT R23, R23, 0x100, RZ, 0xfc, !PT ;  /* 0x0000010017174812 */ /* 0x000fc800078efcff */
[----:B------:R-:W-:-:S04]  /*e7d0*/  LOP3.LUT R23, R23, 0xffffff7f, RZ, 0xc0, !PT ;  /* 0xffffff7f17177812 */ /* 0x000fc800078ec0ff */
[----:B------:R-:W-:-:S04]  /*e7e0*/  @P3 LOP3.LUT R23, R23, 0x80, RZ, 0xfc, !PT ;  /* 0x0000008017173812 */ /* 0x000fc800078efcff */
[----:B------:R-:W-:-:S04]  /*e7f0*/  LOP3.LUT R23, R23, 0xffffffbf, RZ, 0xc0, !PT ;  /* 0xffffffbf17177812 */ /* 0x000fc800078ec0ff */
[----:B-12---:R-:W-:-:S07]  /*e800*/  @P2 LOP3.LUT R23, R23, 0x40, RZ, 0xfc, !PT ;  /* 0x0000004017172812 */ /* 0x006fce00078efcff */
.L_x_1311:
[----:B------:R-:W-:Y:S01]  /*e810*/  VIADD R4, R4, 0x70 ;  /* 0x0000007004047836 */ /* 0x000fe20000000000 */
[----:B------:R-:W-:-:S04]  /*e820*/  LOP3.LUT R23, R23, 0xffffbfff, RZ, 0xc0, !PT ;  /* 0xffffbfff17177812 */ /* 0x000fc800078ec0ff */
[----:B------:R-:W-:-:S13]  /*e830*/  ISETP.GE.AND P2, PT, R4, R6, PT ;  /* 0x000000060400720c */ /* 0x000fda0003f46270 */
[----:B0-----:R-:W-:Y:S02]  /*e840*/  @!P2 LEA R2, P1, R20, R0, 0x1 ;  /* 0x000000001402a211 */ /* 0x001fe400078208ff */
[----:B------:R-:W-:-:S03]  /*e850*/  @P2 LOP3.LUT R23, R23, 0x4000, RZ, 0xfc, !PT ;  /* 0x0000400017172812 */ /* 0x000fc600078efcff */
[----:B------:R-:W-:-:S05]  /*e860*/  @!P2 IMAD.X R3, RZ, RZ, R5, P1 ;  /* 0x000000ffff03a224 */ /* 0x000fca00008e0605 */
[----:B------:R-:W-:Y:S01]  /*e870*/  @!PT LDS RZ, [RZ] ;  /* 0x00000000fffff984 */ /* 0x000fe20000000800 */
[----:B------:R-:W-:Y:S01]  /*e880*/  @!PT LDS RZ, [RZ] ;  /* 0x00000000fffff984 */ /* 0x000fe20000000800 */
[----:B------:R-:W-:Y:S01]  /*e890*/  @!PT LDS RZ, [RZ] ;  /* 0x00000000fffff984 */ /* 0x000fe20000000800 */
[----:B------:R0:W-:Y:S01]  /*e8a0*/  @!P2 LDGSTS.E.BYPASS.LTC128B.128 [R26+0x1bc00], desc[UR36][R2.64], !P0 ;  /* 0x1bc00000021aafae */ /* 0x0001e2000c101d64 */
[----:B------:R-:W-:Y:S01]  /*e8b0*/  PLOP3.LUT P0, PT, PT, PT, PT, 0x80, 0x0 ;  /* 0x000000000000781c */ /* 0x000fe20003f0f070 */
[----:B------:R-:W-:-:S12]  /*e8c0*/  NOP ;  /* 0x0000000000007918 */ /* 0x000fd80000000000 */
.L_x_1218:
[----:B------:R-:W-:Y:S02]  /*e8d0*/  PLOP3.LUT P1, PT, P1, P0, PT, 0xa2, 0x0 ;  /* 0x000000000000781c */ /* 0x000fe40000f21472 */
[----:B------:R-:W-:-:S08]  /*e8e0*/  @P0 R2UR P1, UR4, R22 ;  /* 0x00000000160402ca */ /* 0x000fd00000020000 */
[----:B------:R-:W-:-:S05]  /*e8f0*/  @P0 PLOP3.LUT P0, PT, P1, PT, PT, 0x80, 0x0 ;  /* 0x000000000000081c */ /* 0x000fca0000f0f070 */
[----:B------:R-:W-:Y:S01]  /*e900*/  @!P1 SYNCS.ARRIVE.TRANS64.RED.A0T1 RZ, [UR4+0x32400], RZ ;  /* 0x032400ffffff99a7 */ /* 0x000fe20008200404 */
[----:B------:R-:W-:Y:S07]  /*e910*/  @!P1 ARRIVES.LDGSTSBAR.64.TRANSCNT [UR4+0x32400] ;  /* 0x03240000ff0099b0 */ /* 0x000fee0008000a84 */
[----:B------:R-:W-:Y:S05]  /*e920*/  @P0 BRA.U.ANY `(.L_x_1218) ;  /* 0xfffffffd00e80947 */ /* 0x000fea000393ffff */
[----:B------:R-:W-:Y:S01]  /*e930*/  NOP ;  /* 0x0000000000007918 */ /* 0x000fe20000000000 */
[----:B------:R-:W-:Y:S01]  /*e940*/  VIADD R0, R22, 0x22400 ;  /* 0x0002240016007836 */ /* 0x000fe20000000000 */
[----:B------:R1:W-:Y:S01]  /*e950*/  SYNCS.ARRIVE.TRANS64.A1T0 RZ, [R22+URZ+0x32400], RZ ;  /* 0x032400ff16ff79a7 */ /* 0x0003e2000810003f */
[----:B------:R-:W-:Y:S03]  /*e960*/  BSSY B6, `(.L_x_1219) ;  /* 0x0000013000067945 */ /* 0x000fe60003800000 */
[----:B------:R-:W-:-:S13]  /*e970*/  LOP3.LUT P0, RZ, R0, 0x3ff, RZ, 0xc0, !PT ;  /* 0x000003ff00ff7812 */ /* 0x000fda000780c0ff */
[----:B-1----:R-:W-:Y:S05]  /*e980*/  @!P0 BRA `(.L_x_1220) ;  /* 0x0000000000408947 */ /* 0x002fea0003800000 */
        /* <DEDUP_REMOVED lines=16> */
.L_x_1220:
[----:B------:R-:W-:Y:S05]  /*ea90*/  BSYNC B6 ;  /* 0x0000000000067941 */ /* 0x000fea0003800000 */
.L_x_1219:
[----:B------:R-:W2:Y:S01]  /*eaa0*/  LDL.LU R21, [R1] ;  /* 0x0000000001157983 */ /* 0x000ea20000300800 */
[----:B0-----:R-:W0:Y:S01]  /*eab0*/  LDC R2, c[0x0][0x448] ;  /* 0x00011200ff027b82 */ /* 0x001e220000000800 */
[----:B------:R-:W-:Y:S02]  /*eac0*/  ULDC.64 UR4, c[0x0][0x398] ;  /* 0x0000e60000047ab9 */ /* 0x000fe40000000a00 */
[----:B------:R-:W3:Y:S01]  /*ead0*/  LDL.LU R20, [R1+0x8] ;  /* 0x0000080001147983 */ /* 0x000ee20000300800 */
[----:B0-----:R-:W-:-:S13]  /*eae0*/  ISETP.NE.AND P6, PT, R2, 0x1, PT ;  /* 0x000000010200780c */ /* 0x001fda0003fc5270 */
[----:B------:R-:W0:Y:S08]  /*eaf0*/  @P6 LDC R3, c[0x0][0x44c] ;  /* 0x00011300ff036b82 */ /* 0x000e300000000800 */
[----:B------:R-:W1:Y:S01]  /*eb00*/  @P6 LDC R2, c[0x0][0x450] ;  /* 0x00011400ff026b82 */ /* 0x000e620000000800 */
[----:B------:R-:W-:Y:S02]  /*eb10*/  IMAD.MOV.U32 R0, RZ, RZ, R17 ;  /* 0x000000ffff007224 */ /* 0x000fe400078e0011 */
[----:B0-----:R-:W-:-:S05]  /*eb20*/  @P6 IMAD.HI.U32 R3, R17, R3, RZ ;  /* 0x0000000311036227 */ /* 0x001fca00078e00ff */
[----:B-1----:R-:W-:Y:S01]  /*eb30*/  @P6 SHF.R.U32.HI R0, RZ, R2, R3 ;  /* 0x00000002ff006219 */ /* 0x002fe20000011603 */
[----:B------:R-:W-:Y:S01]  /*eb40*/  IMAD.WIDE.U32 R2, R35, UR4, RZ ;  /* 0x0000000423027c25 */ /* 0x000fe2000f8e00ff */
[----:B------:R-:W0:Y:S02]  /*eb50*/  S2R R8, SR_TID.X ;  /* 0x0000000000087919 */ /* 0x000e240000002100 */
[----:B------:R-:W-:Y:S01]  /*eb60*/  SHF.R.S32.HI R5, RZ, 0x1f, R0 ;  /* 0x0000001fff057819 */ /* 0x000fe20000011400 */
[----:B0-----:R-:W-:-:S05]  /*eb70*/  IMAD.SHL.U32 R8, R8, 0x8, RZ ;  /* 0x0000000808087824 */ /* 0x001fca00078e00ff */
[----:B------:R-:W-:Y:S01]  /*eb80*/  LOP3.LUT R8, R8, 0x38, RZ, 0xc0, !PT ;  /* 0x0000003808087812 */ /* 0x000fe200078ec0ff */
[----:B--2---:R-:W-:-:S04]  /*eb90*/  IMAD R4, R21, UR4, RZ ;  /* 0x0000000415047c24 */ /* 0x004fc8000f8e02ff */
[----:B------:R-:W-:Y:S01]  /*eba0*/  IMAD R4, R35, UR5, R4 ;  /* 0x0000000523047c24 */ /* 0x000fe2000f8e0204 */
[----:B------:R-:W-:-:S03]  /*ebb0*/  ULDC.64 UR4, c[0x0][0x3d8] ;  /* 0x0000f60000047ab9 */ /* 0x000fc60000000a00 */
[----:B------:R-:W-:Y:S02]  /*ebc0*/  IMAD.IADD R3, R3, 0x1, R4 ;  /* 0x0000000103037824 */ /* 0x000fe400078e0204 */
[----:B------:R-:W-:-:S04]  /*ebd0*/  IMAD.WIDE.U32 R2, R18, UR4, R2 ;  /* 0x0000000412027c25 */ /* 0x000fc8000f8e0002 */
[----:B------:R-:W-:Y:S01]  /*ebe0*/  IMAD R3, R18, UR5, R3 ;  /* 0x0000000512037c24 */ /* 0x000fe2000f8e0203 */
[----:B------:R-:W-:Y:S02]  /*ebf0*/  ULDC.64 UR4, c[0x0][0x3e0] ;  /* 0x0000f80000047ab9 */ /* 0x000fe40000000a00 */
[----:B---3--:R-:W-:Y:S02]  /*ec00*/  IMAD R4, R20, UR4, RZ ;  /* 0x0000000414047c24 */ /* 0x008fe4000f8e02ff */
[----:B------:R-:W0:Y:S01]  /*ec10*/  S2R R20, SR_TID.X ;  /* 0x0000000000147919 */ /* 0x000e220000002100 */
[----:B------:R-:W-:Y:S01]  /*ec20*/  IMAD.WIDE.U32 R2, R34, UR4, R2 ;  /* 0x0000000422027c25 */ /* 0x000fe2000f8e0002 */
[----:B------:R-:W-:-:S03]  /*ec30*/  ULDC UR4, c[0x0][0x448] ;  /* 0x0001120000047ab9 */ /* 0x000fc60000000800 */
[----:B------:R-:W-:-:S04]  /*ec40*/  IMAD R4, R34, UR5, R4 ;  /* 0x0000000522047c24 */ /* 0x000fc8000f8e0204 */
[----:B------:R-:W-:Y:S02]  /*ec50*/  IMAD.IADD R3, R3, 0x1, R4 ;  /* 0x0000000103037824 */ /* 0x000fe400078e0204 */
[----:B------:R-:W-:-:S04]  /*ec60*/  IMAD.MOV R4, RZ, RZ, -R0 ;  /* 0x000000ffff047224 */ /* 0x000fc800078e0a00 */
[----:B------:R-:W-:Y:S01]  /*ec70*/  IMAD R4, R4, UR4, R17 ;  /* 0x0000000404047c24 */ /* 0x000fe2000f8e0211 */
[----:B------:R-:W-:Y:S02]  /*ec80*/  ULDC.64 UR4, c[0x0][0x3d0] ;  /* 0x0000f40000047ab9 */ /* 0x000fe40000000a00 */
[----:B------:R-:W-:Y:S02]  /*ec90*/  IMAD R5, R5, UR4, RZ ;  /* 0x0000000405057c24 */ /* 0x000fe4000f8e02ff */
[----:B------:R-:W-:-:S04]  /*eca0*/  IMAD.WIDE.U32 R2, R0, UR4, R2 ;  /* 0x0000000400027c25 */ /* 0x000fc8000f8e0002 */
[----:B------:R-:W-:Y:S01]  /*ecb0*/  IMAD R5, R0, UR5, R5 ;  /* 0x0000000500057c24 */ /* 0x000fe2000f8e0205 */
[----:B------:R-:W-:Y:S01]  /*ecc0*/  SHF.R.S32.HI R0, RZ, 0x1f, R4 ;  /* 0x0000001fff007819 */ /* 0x000fe20000011404 */
[----:B------:R-:W-:Y:S02]  /*ecd0*/  ULDC.64 UR4, c[0x0][0x3c8] ;  /* 0x0000f20000047ab9 */ /* 0x000fe40000000a00 */
[----:B------:R-:W-:Y:S02]  /*ece0*/  IMAD.IADD R3, R3, 0x1, R5 ;  /* 0x0000000103037824 */ /* 0x000fe400078e0205 */
[----:B------:R-:W-:Y:S02]  /*ecf0*/  IMAD R0, R0, UR4, RZ ;  /* 0x0000000400007c24 */ /* 0x000fe4000f8e02ff */
[----:B0-----:R-:W-:Y:S02]  /*ed00*/  IMAD.SHL.U32 R20, R20, 0x8, RZ ;  /* 0x0000000814147824 */ /* 0x001fe400078e00ff */
[----:B------:R-:W-:-:S02]  /*ed10*/  IMAD R0, R4, UR5, R0 ;  /* 0x0000000504007c24 */ /* 0x000fc4000f8e0200 */
[----:B------:R-:W-:Y:S01]  /*ed20*/  IMAD.WIDE.U32 R2, R4, UR4, R2 ;  /* 0x0000000404027c25 */ /* 0x000fe2000f8e0002 */
[----:B------:R-:W-:Y:S01]  /*ed30*/  ULDC.64 UR4, c[0x0][0x390] ;  /* 0x0000e40000047ab9 */ /* 0x000fe20000000a00 */
[----:B------:R-:W-:Y:S02]  /*ed40*/  LOP3.LUT R20, R20, 0x38, RZ, 0xc0, !PT ;  /* 0x0000003814147812 */ /* 0x000fe400078ec0ff */
[----:B------:R-:W-:Y:S01]  /*ed50*/  IMAD.IADD R3, R3, 0x1, R0 ;  /* 0x0000000103037824 */ /* 0x000fe200078e0200 */
[----:B------:R-:W-:Y:S01]  /*ed60*/  LEA R0, P0, R2, UR4, 0x1 ;  /* 0x0000000402007c11 */ /* 0x000fe2000f8008ff */
[----:B------:R-:W-:Y:S01]  /*ed70*/  ULDC UR4, c[0x0][0x3b8] ;  /* 0x0000ee0000047ab9 */ /* 0x000fe20000000800 */
[C---:B------:R-:W-:Y:S02]  /*ed80*/  LOP3.LUT R9, R20.reuse, 0x40, RZ, 0xfc, !PT ;  /* 0x0000004014097812 */ /* 0x040fe400078efcff */
[C---:B------:R-:W-:Y:S02]  /*ed90*/  LOP3.LUT R7, R20.reuse, 0x80, RZ, 0xfc, !PT ;  /* 0x0000008014077812 */ /* 0x040fe400078efcff */
[----:B------:R-:W-:-:S02]  /*eda0*/  LOP3.LUT R6, R20, 0xc0, RZ, 0xfc, !PT ;  /* 0x000000c014067812 */ /* 0x000fc400078efcff */
[----:B------:R-:W-:Y:S01]  /*edb0*/  LEA.HI.X R4, R2, UR5, R3, 0x1, P0 ;  /* 0x0000000502047c11 */ /* 0x000fe200080f0c03 */
[----:B------:R-:W-:Y:S01]  /*edc0*/  UMOV UR5, 0xffffffff ;  /* 0xffffffff00057882 */ /* 0x000fe20000000000 */
[----:B------:R-:W-:Y:S02]  /*edd0*/  ISETP.GE.AND P4, PT, R8, UR4, PT ;  /* 0x0000000408007c0c */ /* 0x000fe4000bf86270 */
[----:B------:R-:W-:Y:S02]  /*ede0*/  ISETP.GE.AND P3, PT, R9, UR4, PT ;  /* 0x0000000409007c0c */ /* 0x000fe4000bf66270 */
[----:B------:R-:W-:Y:S02]  /*edf0*/  ISETP.GE.AND P2, PT, R7, UR4, PT ;  /* 0x0000000407007c0c */ /* 0x000fe4000bf46270 */
[----:B------:R-:W-:Y:S01]  /*ee00*/  ISETP.GE.AND P1, PT, R6, UR4, PT ;  /* 0x0000000406007c0c */ /* 0x000fe2000bf26270 */
[----:B------:R-:W-:-:S12]  /*ee10*/  BRA.DIV UR5, `(.L_x_1221) ;  /* 0x0000004605607947 */ /* 0x000fd8000b800000 */
[----:B------:R-:W0:Y:S01]  /*ee20*/  SHFL.IDX PT, R14, R0, RZ, 0x181f ;  /* 0x00181fff000e7589 */ /* 0x000e2200000e0000 */
[C---:B------:R-:W-:Y:S02]  /*ee30*/  LOP3.LUT P6, RZ, R23.reuse, 0x2000, RZ, 0xc0, !PT ;  /* 0x0000200017ff7812 */ /* 0x040fe400078cc0ff */
[----:B------:R-:W-:Y:S01]  /*ee40*/  LOP3.LUT P5, RZ, R23, 0x1000, RZ, 0xc0, !PT ;  /* 0x0000100017ff7812 */ /* 0x000fe200078ac0ff */
[----:B------:R-:W1:Y:S10]  /*ee50*/  SHFL.IDX PT, R2, R4, RZ, 0x181f ;  /* 0x00181fff04027589 */ /* 0x000e7400000e0000 */
[----:B0-----:R-:W-:-:S02]  /*ee60*/  @!P6 LEA R5, P0, R8, R14, 0x1 ;  /* 0x0000000e0805e211 */ /* 0x001fc400078008ff */
[----:B------:R-:W0:Y:S03]  /*ee70*/  SHFL.IDX PT, R14, R0, 0x1, 0x181f ;  /* 0x00381f00000e7f89 */ /* 0x000e2600000e0000 */
[----:B-1----:R-:W-:Y:S02]  /*ee80*/  @!P6 IMAD.X R3, RZ, RZ, R2, P0 ;  /* 0x000000ffff03e224 */ /* 0x002fe400000e0602 */
[----:B------:R-:W-:Y:S02]  /*ee90*/  @!P6 IMAD.MOV.U32 R2, RZ, RZ, R5 ;  /* 0x000000ffff02e224 */ /* 0x000fe400078e0005 */
[----:B------:R-:W1:Y:S04]  /*eea0*/  SHFL.IDX PT, R5, R4, 0x1, 0x181f ;  /* 0x00381f0004057f89 */ /* 0x000e6800000e0000 */
[----:B------:R-:W-:Y:S04]  /*eeb0*/  @!P6 LDGSTS.E.BYPASS.LTC128B.128 [R26+0x22400], desc[UR36][R2.64], !P4 ;  /* 0x22400000021aefae */ /* 0x000fe8000e101d64 */
[----:B------:R-:W-:Y:S04]  /*eec0*/  @!P6 LDGSTS.E.BYPASS.LTC128B.128 [R26+0x26400], desc[UR36][R2.64+0x80], !P3 ;  /* 0x26400080021aefae */ /* 0x000fe8000d901d64 */
[----:B------:R-:W-:Y:S04]  /*eed0*/  @!P6 LDGSTS.E.BYPASS.LTC128B.128 [R26+0x2a400], desc[UR36][R2.64+0x100], !P2 ;  /* 0x2a400100021aefae */ /* 0x000fe8000d101d64 */
[----:B------:R2:W-:Y:S01]  /*eee0*/  @!P6 LDGSTS.E.BYPASS.LTC128B.128 [R26+0x2e400], desc[UR36][R2.64+0x180], !P1 ;  /* 0x2e400180021aefae */ /* 0x0005e2000c901d64 */
[----:B0-----:R-:W-:-:S02]  /*eef0*/  @!P5 LEA R6, P0, R8, R14, 0x1 ;  /* 0x0000000e0806d211 */ /* 0x001fc400078008ff */
[C---:B------:R-:W-:Y:S01]  /*ef00*/  LOP3.LUT P6, RZ, R23.reuse, 0x80, RZ, 0xc0, !PT ;  /* 0x0000008017ff7812 */ /* 0x040fe200078cc0ff */
[----:B------:R-:W0:Y:S01]  /*ef10*/  SHFL.IDX PT, R14, R0, 0x2, 0x181f ;  /* 0x00581f00000e7f89 */ /* 0x000e2200000e0000 */
[----:B------:R-:W-:Y:S01]  /*ef20*/  LOP3.LUT R23, R23, 0xfff7ffff, RZ, 0xc0, !PT ;  /* 0xfff7ffff17177812 */ /* 0x000fe200078ec0ff */
[----:B-1----:R-:W-:Y:S02]  /*ef30*/  @!P5 IMAD.X R7, RZ, RZ, R5, P0 ;  /* 0x000000ffff07d224 */ /* 0x002fe400000e0605 */
[----:B------:R-:W1:Y:S01]  /*ef40*/  SHFL.IDX PT, R5, R4, 0x2, 0x181f ;  /* 0x00581f0004057f89 */ /* 0x000e6200000e0000 */
[----:B--2---:R-:W-:Y:S02]  /*ef50*/  @!P5 IMAD.MOV.U32 R2, RZ, RZ, R6 ;  /* 0x000000ffff02d224 */ /* 0x004fe400078e0006 */
[----:B------:R-:W-:-:S05]  /*ef60*/  @!P5 IMAD.MOV.U32 R3, RZ, RZ, R7 ;  /* 0x000000ffff03d224 */ /* 0x000fca00078e0007 */
[----:B------:R-:W-:Y:S01]  /*ef70*/  @P6 LOP3.LUT R23, R23, 0x80000, RZ, 0xfc, !PT ;  /* 0x0008000017176812 */ /* 0x000fe200078efcff */
[----:B------:R-:W-:Y:S03]  /*ef80*/  @!P5 LDGSTS.E.BYPASS.LTC128B.128 [R26+0x22c00], desc[UR36][R2.64], !P4 ;  /* 0x22c00000021adfae */ /* 0x000fe6000e101d64 */
[C---:B------:R-:W-:Y:S01]  /*ef90*/  LOP3.LUT P6, RZ, R23.reuse, 0x200, RZ, 0xc0, !PT ;  /* 0x0000020017ff7812 */ /* 0x040fe200078cc0ff */
[----:B------:R-:W-:Y:S04]  /*efa0*/  @!P5 LDGSTS.E.BYPASS.LTC128B.128 [R26+0x26c00], desc[UR36][R2.64+0x80], !P3 ;  /* 0x26c00080021adfae */ /* 0x000fe8000d901d64 */
[----:B------:R-:W-:Y:S04]  /*efb0*/  @!P5 LDGSTS.E.BYPASS.LTC128B.128 [R26+0x2ac00], desc[UR36][R2.64+0x100], !P2 ;  /* 0x2ac00100021adfae */ /* 0x000fe8000d101d64 */
[----:B------:R2:W-:Y:S01]  /*efc0*/  @!P5 LDGSTS.E.BYPASS.LTC128B.128 [R26+0x2ec00], desc[UR36][R2.64+0x180], !P1 ;  /* 0x2ec00180021adfae */ /* 0x0005e2000c901d64 */
[----:B------:R-:W-:-:S02]  /*efd0*/  LOP3.LUT P5, RZ, R23, 0x40, RZ, 0xc0, !PT ;  /* 0x0000004017ff7812 */ /* 0x000fc400078ac0ff */
[----:B------:R-:W-:-:S11]  /*efe0*/  LOP3.LUT R23, R23, 0xfffbffff, RZ, 0xc0, !PT ;  /* 0xfffbffff17177812 */ /* 0x000fd600078ec0ff */
[----:B------:R-:W-:-:S04]  /*eff0*/  @P5 LOP3.LUT R23, R23, 0x40000, RZ, 0xfc, !PT ;  /* 0x0004000017175812 */ /* 0x000fc800078efcff */
[C---:B------:R-:W-:Y:S02]  /*f000*/  LOP3.LUT P5, RZ, R23.reuse, 0x100, RZ, 0xc0, !PT ;  /* 0x0000010017ff7812 */ /* 0x040fe400078ac0ff */
[----:B------:R-:W-:-:S11]  /*f010*/  LOP3.LUT R23, R23, 0xffefffff, RZ, 0xc0, !PT ;  /* 0xffefffff17177812 */ /* 0x000fd600078ec0ff */
[----:B------:R-:W-:-:S04]  /*f020*/  @P5 LOP3.LUT R23, R23, 0x100000, RZ, 0xfc, !PT ;  /* 0x0010000017175812 */ /* 0x000fc800078efcff */
[----:B------:R-:W-:-:S13]  /*f030*/  LOP3.LUT P5, RZ, R23, 0x800, RZ, 0xc0, !PT ;  /* 0x0000080017ff7812 */ /* 0x000fda00078ac0ff */
[----:B0-----:R-:W-:Y:S02]  /*f040*/  @!P5 LEA R6, P0, R8, R14, 0x1 ;  /* 0x0000000e0806d211 */ /* 0x001fe400078008ff */
[----:B------:R-:W0:Y:S03]  /*f050*/  SHFL.IDX PT, R14, R0, 0x3, 0x181f ;  /* 0x00781f00000e7f89 */ /* 0x000e2600000e0000 */
[----:B-1----:R-:W-:Y:S02]  /*f060*/  @!P5 IMAD.X R7, RZ, RZ, R5, P0 ;  /* 0x000000ffff07d224 */ /* 0x002fe400000e0605 */
[----:B------:R-:W1:Y:S01]  /*f070*/  SHFL.IDX PT, R5, R4, 0x3, 0x181f ;  /* 0x00781f0004057f89 */ /* 0x000e6200000e0000 */
[----:B--2---:R-:W-:Y:S02]  /*f080*/  @!P5 IMAD.MOV.U32 R2, RZ, RZ, R6 ;  /* 0x000000ffff02d224 */ /* 0x004fe400078e0006 */
[----:B------:R-:W-:-:S05]  /*f090*/  @!P5 IMAD.MOV.U32 R3, RZ, RZ, R7 ;  /* 0x000000ffff03d224 */ /* 0x000fca00078e0007 */
[----:B------:R-:W-:Y:S04]  /*f0a0*/  @!P5 LDGSTS.E.BYPASS.LTC128B.128 [R26+0x23400], desc[UR36][R2.64], !P4 ;  /* 0x23400000021adfae */ /* 0x000fe8000e101d64 */
[----:B------:R-:W-:Y:S04]  /*f0b0*/  @!P5 LDGSTS.E.BYPASS.LTC128B.128 [R26+0x27400], desc[UR36][R2.64+0x80], !P3 ;  /* 0x27400080021adfae */ /* 0x000fe8000d901d64 */
[----:B------:R-:W-:Y:S01]  /*f0c0*/  @!P5 LDGSTS.E.BYPASS.LTC128B.128 [R26+0x2b400], desc[UR36][R2.64+0x100], !P2 ;  /* 0x2b400100021adfae */ /* 0x000fe2000d101d64 */
[----:B0-----:R-:W-:-:S03]  /*f0d0*/  @!P6 LEA R6, P0, R8, R14, 0x1 ;  /* 0x0000000e0806e211 */ /* 0x001fc600078008ff */
[----:B------:R0:W-:Y:S01]  /*f0e0*/  @!P5 LDGSTS.E.BYPASS.LTC128B.128 [R26+0x2f400], desc[UR36][R2.64+0x180], !P1 ;  /* 0x2f400180021adfae */ /* 0x0001e2000c901d64 */
[----:B------:R-:W-:-:S03]  /*f0f0*/  LOP3.LUT P5, RZ, R23, 0x100000, RZ, 0xc0, !PT ;  /* 0x0010000017ff7812 */ /* 0x000fc600078ac0ff */
[----:B------:R-:W2:Y:S01]  /*f100*/  SHFL.IDX PT, R14, R0, 0x4, 0x181f ;  /* 0x00981f00000e7f89 */ /* 0x000ea200000e0000 */
[----:B-1----:R-:W-:-:S03]  /*f110*/  @!P6 IMAD.X R7, RZ, RZ, R5, P0 ;  /* 0x000000ffff07e224 */ /* 0x002fc600000e0605 */
[----:B------:R-:W1:Y:S01]  /*f120*/  SHFL.IDX PT, R5, R4, 0x4, 0x181f ;  /* 0x00981f0004057f89 */ /* 0x000e6200000e0000 */
[----:B0-----:R-:W-:Y:S02]  /*f130*/  @!P6 IMAD.MOV.U32 R2, RZ, RZ, R6 ;  /* 0x000000ffff02e224 */ /* 0x001fe400078e0006 */
[----:B------:R-:W-:-:S05]  /*f140*/  @!P6 IMAD.MOV.U32 R3, RZ, RZ, R7 ;  /* 0x000000ffff03e224 */ /* 0x000fca00078e0007 */
[----:B------:R-:W-:Y:S04]  /*f150*/  @!P6 LDGSTS.E.BYPASS.LTC128B.128 [R26+0x23c00], desc[UR36][R2.64], !P4 ;  /* 0x23c00000021aefae */ /* 0x000fe8000e101d64 */
[----:B------:R-:W-:Y:S04]  /*f160*/  @!P6 LDGSTS.E.BYPASS.LTC128B.128 [R26+0x27c00], desc[UR36][R2.64+0x80], !P3 ;  /* 0x27c00080021aefae */ /* 0x000fe8000d901d64 */
[----:B------:R-:W-:Y:S01]  /*f170*/  @!P6 LDGSTS.E.BYPASS.LTC128B.128 [R26+0x2bc00], desc[UR36][R2.64+0x100], !P2 ;  /* 0x2bc00100021aefae */ /* 0x000fe2000d101d64 */
[----:B--2---:R-:W-:-:S03]  /*f180*/  @!P5 LEA R6, P0, R8, R14, 0x1 ;  /* 0x0000000e0806d211 */ /* 0x004fc600078008ff */
[----:B------:R-:W0:Y:S02]  /*f190*/  SHFL.IDX PT, R14, R0, 0x5, 0x181f ;  /* 0x00b81f00000e7f89 */ /* 0x000e2400000e0000 */
[----:B-1----:R-:W-:Y:S02]  /*f1a0*/  @!P5 IMAD.X R7, RZ, RZ, R5, P0 ;  /* 0x000000ffff07d224 */ /* 0x002fe400000e0605 */
[----:B------:R-:W1:Y:S04]  /*f1b0*/  SHFL.IDX PT, R5, R4, 0x5, 0x181f ;  /* 0x00b81f0004057f89 */ /* 0x000e6800000e0000 */
[----:B------:R2:W-:Y:S01]  /*f1c0*/  @!P6 LDGSTS.E.BYPASS.LTC128B.128 [R26+0x2fc00], desc[UR36][R2.64+0x180], !P1 ;  /* 0x2fc00180021aefae */ /* 0x0005e2000c901d64 */
[----:B------:R-:W-:Y:S01]  /*f1d0*/  LOP3.LUT P6, RZ, R23, 0x80000, RZ, 0xc0, !PT ;  /* 0x0008000017ff7812 */ /* 0x000fe200078cc0ff */
[----:B--2---:R-:W-:-:S02]  /*f1e0*/  @!P5 IMAD.MOV.U32 R2, RZ, RZ, R6 ;  /* 0x000000ffff02d224 */ /* 0x004fc400078e0006 */
[----:B------:R-:W-:-:S10]  /*f1f0*/  @!P5 IMAD.MOV.U32 R3, RZ, RZ, R7 ;  /* 0x000000ffff03d224 */ /* 0x000fd400078e0007 */
[----:B0-----:R-:W-:Y:S02]  /*f200*/  @!P6 LEA R6, P0, R8, R14, 0x1 ;  /* 0x0000000e0806e211 */ /* 0x001fe400078008ff */
[----:B------:R-:W0:Y:S03]  /*f210*/  SHFL.IDX PT, R14, R0, 0x6, 0x181f ;  /* 0x00d81f00000e7f89 */ /* 0x000e2600000e0000 */
[----:B-1----:R-:W-:Y:S01]  /*f220*/  @!P6 IMAD.X R7, RZ, RZ, R5, P0 ;  /* 0x000000ffff07e224 */ /* 0x002fe200000e0605 */
[----:B------:R-:W-:Y:S04]  /*f230*/  @!P5 LDGSTS.E.BYPASS.LTC128B.128 [R26+0x24400], desc[UR36][R2.64], !P4 ;  /* 0x24400000021adfae */ /* 0x000fe8000e101d64 */
[----:B------:R-:W1:Y:S04]  /*f240*/  SHFL.IDX PT, R5, R4, 0x6, 0x181f ;  /* 0x00d81f0004057f89 */ /* 0x000e6800000e0000 */
[----:B------:R-:W-:Y:S04]  /*f250*/  @!P5 LDGSTS.E.BYPASS.LTC128B.128 [R26+0x28400], desc[UR36][R2.64+0x80], !P3 ;  /* 0x28400080021adfae */ /* 0x000fe8000d901d64 */
[----:B------:R-:W-:Y:S04]  /*f260*/  @!P5 LDGSTS.E.BYPASS.LTC128B.128 [R26+0x2c400], desc[UR36][R2.64+0x100], !P2 ;  /* 0x2c400100021adfae */ /* 0x000fe8000d101d64 */
[----:B------:R2:W-:Y:S01]  /*f270*/  @!P5 LDGSTS.E.BYPASS.LTC128B.128 [R26+0x30400], desc[UR36][R2.64+0x180], !P1 ;  /* 0x30400180021adfae */ /* 0x0005e2000c901d64 */
[----:B------:R-:W-:Y:S01]  /*f280*/  LOP3.LUT P5, RZ, R23, 0x40000, RZ, 0xc0, !PT ;  /* 0x0004000017ff7812 */ /* 0x000fe200078ac0ff */
[----:B--2---:R-:W-:-:S02]  /*f290*/  @!P6 IMAD.MOV.U32 R2, RZ, RZ, R6 ;  /* 0x000000ffff02e224 */ /* 0x004fc400078e0006 */
[----:B------:R-:W-:-:S10]  /*f2a0*/  @!P6 IMAD.MOV.U32 R3, RZ, RZ, R7 ;  /* 0x000000ffff03e224 */ /* 0x000fd400078e0007 */
[----:B0-----:R-:W-:Y:S02]  /*f2b0*/  @!P5 LEA R6, P0, R8, R14, 0x1 ;  /* 0x0000000e0806d211 */ /* 0x001fe400078008ff */
[----:B------:R0:W2:Y:S03]  /*f2c0*/  SHFL.IDX PT, R14, R0, 0x7, 0x181f ;  /* 0x00f81f00000e7f89 */ /* 0x0000a600000e0000 */
[----:B-1----:R-:W-:Y:S01]  /*f2d0*/  @!P5 IMAD.X R7, RZ, RZ, R5, P0 ;  /* 0x000000ffff07d224 */ /* 0x002fe200000e0605 */
[----:B------:R-:W-:Y:S04]  /*f2e0*/  @!P6 LDGSTS.E.BYPASS.LTC128B.128 [R26+0x24c00], desc[UR36][R2.64], !P4 ;  /* 0x24c00000021aefae */ /* 0x000fe8000e101d64 */
[----:B------:R-:W-:Y:S04]  /*f2f0*/  @!P6 LDGSTS.E.BYPASS.LTC128B.128 [R26+0x28c00], desc[UR36][R2.64+0x80], !P3 ;  /* 0x28c00080021aefae */ /* 0x000fe8000d901d64 */
[----:B------:R-:W-:Y:S04]  /*f300*/  @!P6 LDGSTS.E.BYPASS.LTC128B.128 [R26+0x2cc00], desc[UR36][R2.64+0x100], !P2 ;  /* 0x2cc00100021aefae */ /* 0x000fe8000d101d64 */
[----:B------:R1:W-:Y:S04]  /*f310*/  @!P6 LDGSTS.E.BYPASS.LTC128B.128 [R26+0x30c00], desc[UR36][R2.64+0x180], !P1 ;  /* 0x30c00180021aefae */ /* 0x0003e8000c901d64 */
[----:B------:R0:W3:Y:S01]  /*f320*/  SHFL.IDX PT, R5, R4, 0x7, 0x181f ;  /* 0x00f81f0004057f89 */ /* 0x0000e200000e0000 */
[----:B-1----:R-:W-:-:S02]  /*f330*/  @!P5 IMAD.MOV.U32 R2, RZ, RZ, R6 ;  /* 0x000000ffff02d224 */ /* 0x002fc400078e0006 */
[----:B------:R-:W-:-:S05]  /*f340*/  @!P5 IMAD.MOV.U32 R3, RZ, RZ, R7 ;  /* 0x000000ffff03d224 */ /* 0x000fca00078e0007 */
[----:B------:R0:W-:Y:S04]  /*f350*/  @!P5 LDGSTS.E.BYPASS.LTC128B.128 [R26+0x25400], desc[UR36][R2.64], !P4 ;  /* 0x25400000021adfae */ /* 0x0001e8000e101d64 */
[----:B------:R0:W-:Y:S04]  /*f360*/  @!P5 LDGSTS.E.BYPASS.LTC128B.128 [R26+0x29400], desc[UR36][R2.64+0x80], !P3 ;  /* 0x29400080021adfae */ /* 0x0001e8000d901d64 */
[----:B------:R0:W-:Y:S04]  /*f370*/  @!P5 LDGSTS.E.BYPASS.LTC128B.128 [R26+0x2d400], desc[UR36][R2.64+0x100], !P2 ;  /* 0x2d400100021adfae */ /* 0x0001e8000d101d64 */
[----:B--23--:R0:W-:Y:S02]  /*f380*/  @!P5 LDGSTS.E.BYPASS.LTC128B.128 [R26+0x31400], desc[UR36][R2.64+0x180], !P1 ;  /* 0x31400180021adfae */ /* 0x00c1e4000c901d64 */
.L_x_1329:
[----:B------:R-:W-:Y:S01]  /*f390*/  LOP3.LUT P0, RZ, R23, 0x4000, RZ, 0xc0, !PT ;  /* 0x0000400017ff7812 */ /* 0x000fe2000780c0ff */
[----:B------:R-:W-:-:S12]  /*f3a0*/  BSSY B0, `(.L_x_1222) ;  /* 0x000000b000007945 */ /* 0x000fd80003800000 */
[----:B------:R-:W-:Y:S05]  /*f3b0*/  @P0 BRA `(.L_x_1223) ;  /* 0x0000000000240947 */ /* 0x000fea0003800000 */
[----:B0-----:R-:W-:-:S05]  /*f3c0*/  LEA R2, P0, R8, R14, 0x1 ;  /* 0x0000000e08027211 */ /* 0x001fca00078008ff */
[----:B------:R-:W-:-:S05]  /*f3d0*/  IMAD.X R3, RZ, RZ, R5, P0 ;  /* 0x000000ffff037224 */ /* 0x000fca00000e0605 */
[----:B------:R-:W-:Y:S01]  /*f3e0*/  @!PT LDS RZ, [RZ] ;  /* 0x00000000fffff984 */ /* 0x000fe20000000800 */
[----:B------:R-:W-:Y:S01]  /*f3f0*/  @!PT LDS RZ, [RZ] ;  /* 0x00000000fffff984 */ /* 0x000fe20000000800 */
[----:B------:R-:W-:Y:S01]  /*f400*/  @!PT LDS RZ, [RZ] ;  /* 0x00000000fffff984 */ /* 0x000fe20000000800 */
[----:B------:R1:W-:Y:S04]  /*f410*/  LDGSTS.E.BYPASS.LTC128B.128 [R26+0x25c00], desc[UR36][R2.64], !P4 ;  /* 0x25c00000021a7fae */ /* 0x0003e8000e101d64 */
[----:B------:R1:W-:Y:S04]  /*f420*/  LDGSTS.E.BYPASS.LTC128B.128 [R26+0x29c00], desc[UR36][R2.64+0x80], !P3 ;  /* 0x29c00080021a7fae */ /* 0x0003e8000d901d64 */
[----:B------:R1:W-:Y:S04]  /*f430*/  LDGSTS.E.BYPASS.LTC128B.128 [R26+0x2dc00], desc[UR36][R2.64+0x100], !P2 ;  /* 0x2dc00100021a7fae */ /* 0x0003e8000d101d64 */
[----:B------:R1:W-:Y:S02]  /*f440*/  LDGSTS.E.BYPASS.LTC128B.128 [R26+0x31c00], desc[UR36][R2.64+0x180], !P1 ;  /* 0x31c00180021a7fae */ /* 0x0003e4000c901d64 */
.L_x_1223:
[----:B------:R-:W-:Y:S05]  /*f450*/  BSYNC B0 ;  /* 0x0000000000007941 */ /* 0x000fea0003800000 */
.L_x_1222:
[----:B------:R-:W-:Y:S01]  /*f460*/  NOP ;  /* 0x0000000000007918 */ /* 0x000fe20000000000 */
[----:B------:R-:W-:-:S13]  /*f470*/  PLOP3.LUT P0, PT, PT, PT, PT, 0x80, 0x0 ;  /* 0x000000000000781c */ /* 0x000fda0003f0f070 */
.L_x_1224:
[----:B------:R-:W-:Y:S02]  /*f480*/  PLOP3.LUT P1, PT, P1, P0, PT, 0xa2, 0x0 ;  /* 0x000000000000781c */ /* 0x000fe40000f21472 */
[----:B------:R-:W-:-:S08]  /*f490*/  @P0 R2UR P1, UR4, R22 ;  /* 0x00000000160402ca */ /* 0x000fd00000020000 */
[----:B------:R-:W-:-:S05]  /*f4a0*/  @P0 PLOP3.LUT P0, PT, P1, PT, PT, 0x80, 0x0 ;  /* 0x000000000000081c */ /* 0x000fca0000f0f070 */
[----:B------:R-:W-:Y:S01]  /*f4b0*/  @!P1 SYNCS.ARRIVE.TRANS64.RED.A0T1 RZ, [UR4+0x32410], RZ ;  /* 0x032410ffffff99a7 */ /* 0x000fe20008200404 */
[----:B------:R-:W-:Y:S07]  /*f4c0*/  @!P1 ARRIVES.LDGSTSBAR.64.TRANSCNT [UR4+0x32410] ;  /* 0x03241000ff0099b0 */ /* 0x000fee0008000a84 */
[----:B------:R-:W-:Y:S05]  /*f4d0*/  @P0 BRA.U.ANY `(.L_x_1224) ;  /* 0xfffffffd00e80947 */ /* 0x000fea000393ffff */
[----:B01----:R-:W2:Y:S02]  /*f4e0*/  LDL.LU R2, [R1+0x18] ;  /* 0x0000180001027983 */ /* 0x003ea40000300800 */
        /* <DEDUP_REMOVED lines=11> */
.L_x_1330:
[----:B------:R-:W-:Y:S05]  /*f5a0*/  BSYNC B0 ;  /* 0x0000000000007941 */ /* 0x000fea0003800000 */
.L_x_1225:
[----:B------:R-:W-:-:S13]  /*f5b0*/  LOP3.LUT P0, RZ, R23, 0x400, RZ, 0xc0, !PT ;  /* 0x0000040017ff7812 */ /* 0x000fda000780c0ff */
[----:B------:R-:W-:Y:S05]  /*f5c0*/  @!P0 BRA `(.L_x_1227) ;  /* 0x0000000000048947 */ /* 0x000fea0003800000 */
[----:B------:R-:W-:Y:S01]  /*f5d0*/  BPT.TRAP 0x1 ;  /* 0x000000040000795c */ /* 0x000fe20000300000 */
.L_x_1227:
[----:B------:R-:W-:Y:S01]  /*f5e0*/  SHF.L.U32 R0, R27, 0x1f, RZ ;  /* 0x0000001f1b007819 */ /* 0x000fe200000006ff */
[----:B------:R-:W-:Y:S03]  /*f5f0*/  BSSY B0, `(.L_x_1228) ;  /* 0x0000003000007945 */ /* 0x000fe60003800000 */
[----:B------:R-:W1:Y:S02]  /*f600*/  SYNCS.PHASECHK.TRANS64.TRYWAIT P0, [R25+URZ+0x32460], R0 ;  /* 0x03246000190075a7 */ /* 0x000e64000800017f */
[----:B-1----:R-:W-:Y:S05]  /*f610*/  @!P0 BRA `(.L_x_1229) ;  /* 0x0000004800208947 */ /* 0x002fea0003800000 */
.L_x_1331:
[----:B------:R-:W-:Y:S05]  /*f620*/  BSYNC B0 ;  /* 0x0000000000007941 */ /* 0x000fea0003800000 */
.L_x_1228:
[----:B------:R-:W1:Y:S01]  /*f630*/  LDL.LU R2, [R1+0x10] ;  /* 0x0000100001027983 */ /* 0x000e620000300800 */
[----:B------:R-:W-:Y:S01]  /*f640*/  ULDC.64 UR4, c[0x0][0x328] ;  /* 0x0000ca0000047ab9 */ /* 0x000fe20000000a00 */
[----:B------:R-:W-:Y:S02]  /*f650*/  ULDC.64 UR6, c[0x0][0x318] ;  /* 0x0000c60000067ab9 */ /* 0x000fe40000000a00 */
[----:B------:R-:W2:Y:S04]  /*f660*/  LDL.LU R6, [R1+0x14] ;  /* 0x0000140001067983 */ /* 0x000ea80000300800 */
[----:B------:R-:W3:Y:S01]  /*f670*/  LDL.LU R4, [R1+0x28] ;  /* 0x0000280001047983 */ /* 0x000ee20000300800 */
[C---:B------:R-:W-:Y:S02]  /*f680*/  LOP3.LUT P3, RZ, R23.reuse, 0x10, RZ, 0xc0, !PT ;  /* 0x0000001017ff7812 */ /* 0x040fe4000786c0ff */
[----:B------:R-:W-:-:S02]  /*f690*/  LOP3.LUT P2, RZ, R23, 0x8, RZ, 0xc0, !PT ;  /* 0x0000000817ff7812 */ /* 0x000fc4000784c0ff */
[C---:B------:R-:W-:Y:S02]  /*f6a0*/  LOP3.LUT P1, RZ, R23.reuse, 0x4, RZ, 0xc0, !PT ;  /* 0x0000000417ff7812 */ /* 0x040fe4000782c0ff */
[----:B------:R-:W-:Y:S02]  /*f6b0*/  LOP3.LUT P4, RZ, R23, 0x1, RZ, 0xc0, !PT ;  /* 0x0000000117ff7812 */ /* 0x000fe4000788c0ff */
[----:B------:R-:W-:Y:S01]  /*f6c0*/  SEL R7, RZ, 0x8, P1 ;  /* 0x00000008ff077807 */ /* 0x000fe20000800000 */
[----:B-1----:R-:W-:Y:S02]  /*f6d0*/  IMAD R0, R2, UR4, RZ ;  /* 0x0000000402007c24 */ /* 0x002fe4000f8e02ff */
[----:B0-----:R-:W-:-:S04]  /*f6e0*/  IMAD.WIDE.U32 R2, R37, UR4, RZ ;  /* 0x0000000425027c25 */ /* 0x001fc8000f8e00ff */
[----:B------:R-:W-:Y:S01]  /*f6f0*/  IMAD R5, R37, UR5, R0 ;  /* 0x0000000525057c24 */ /* 0x000fe2000f8e0200 */
[----:B------:R-:W-:Y:S01]  /*f700*/  ULDC.64 UR4, c[0x0][0x338] ;  /* 0x0000ce0000047ab9 */ /* 0x000fe20000000a00 */
[----:B------:R-:W-:Y:S02]  /*f710*/  SEL R0, RZ, 0x2, P3 ;  /* 0x00000002ff007807 */ /* 0x000fe40001800000 */
[----:B------:R-:W-:Y:S02]  /*f720*/  IMAD.IADD R3, R3, 0x1, R5 ;  /* 0x0000000103037824 */ /* 0x000fe400078e0205 */
[----:B--2---:R-:W-:Y:S02]  /*f730*/  IMAD R5, R6, UR4, RZ ;  /* 0x0000000406057c24 */ /* 0x004fe4000f8e02ff */
        /* <DEDUP_REMOVED lines=8> */
[----:B------:R-:W-:Y:S02]  /*f7c0*/  LEA.HI.X R6, R2, UR7, R3, 0x1, P0 ;  /* 0x0000000702067c11 */ /* 0x000fe400080f0c03 */
[----:B------:R-:W-:-:S04]  /*f7d0*/  SEL R3, RZ, 0x4, P2 ;  /* 0x00000004ff037807 */ /* 0x000fc80001000000 */
[----:B---3--:R-:W-:Y:S01]  /*f7e0*/  IADD3 R0, R3, R0, R4 ;  /* 0x0000000003007210 */ /* 0x008fe20007ffe004 */
[----:B------:R-:W-:-:S04]  /*f7f0*/  IMAD R4, R24, 0x6000, R29 ;  /* 0x0000600018047824 */ /* 0x000fc800078e021d */
[----:B------:R-:W-:Y:S01]  /*f800*/  IMAD.IADD R7, R0, 0x1, R7 ;  /* 0x0000000100077824 */ /* 0x000fe200078e0207 */
[----:B------:R-:W-:Y:S06]  /*f810*/  BRA.DIV UR4, `(.L_x_1230) ;  /* 0x0000004604b47947 */ /* 0x000fec000b800000 */
[----:B------:R-:W0:Y:S01]  /*f820*/  S2R R2, SR_TID.X ;  /* 0x0000000000027919 */ /* 0x000e220000002100 */
[----:B------:R-:W-:Y:S01]  /*f830*/  IMAD R4, R4, 0x2, R22 ;  /* 0x0000000204047824 */ /* 0x000fe200078e0216 */
[C---:B------:R-:W-:Y:S01]  /*f840*/  LOP3.LUT P2, RZ, R7.reuse, 0x2, RZ, 0xc0, !PT ;  /* 0x0000000207ff7812 */ /* 0x040fe2000784c0ff */
[----:B------:R-:W1:Y:S01]  /*f850*/  SHFL.IDX PT, R14, R5, RZ, 0x181f ;  /* 0x00181fff050e7589 */ /* 0x000e6200000e0000 */
[----:B------:R-:W-:-:S03]  /*f860*/  LOP3.LUT P1, RZ, R7, 0x4, RZ, 0xc0, !PT ;  /* 0x0000000407ff7812 */ /* 0x000fc6000782c0ff */
        /* <DEDUP_REMOVED lines=65> */
.L_x_1345:
[----:B0-2---:R-:W-:Y:S02]  /*fc80*/  IADD3 R2, P3, R14, R0, RZ ;  /* 0x000000000e027210 */ /* 0x005fe40007f7e0ff */
        /* <DEDUP_REMOVED lines=14> */
.L_x_1231:
        /* <DEDUP_REMOVED lines=10> */
.L_x_1232:
[----:B0-----:R-:W2:Y:S01]  /*fe10*/  LDL.LU R2, [R1+0xc] ;  /* 0x00000c0001027983 */ /* 0x001ea20000300800 */
[----:B------:R0:W-:Y:S01]  /*fe20*/  SYNCS.ARRIVE.TRANS64.A1T0 RZ, [R25+URZ+0x32450], RZ ;  /* 0x032450ff19ff79a7 */ /* 0x0001e2000810003f */
[----:B------:R-:W-:Y:S01]  /*fe30*/  BSSY B0, `(.L_x_1233) ;  /* 0x00000d9000007945 */ /* 0x000fe20003800000 */
[----:B--2---:R-:W-:-:S05]  /*fe40*/  VIADD R21, R2, 0xfffffffe ;  /* 0xfffffffe02157836 */ /* 0x004fca0000000000 */
[----:B------:R-:W-:-:S13]  /*fe50*/  ISETP.GE.AND P0, PT, R21, R30, PT ;  /* 0x0000001e1500720c */ /* 0x000fda0003f06270 */
[----:B0-----:R-:W-:Y:S05]  /*fe60*/  @!P0 BRA `(.L_x_1234) ;  /* 0x0000000c00548947 */ /* 0x001fea0003800000 */
.L_x_1247:
[----:B0-----:R-:W0:Y:S01]  /*fe70*/  S2R R2, SR_TID.X ;  /* 0x0000000000027919 */ /* 0x001e220000002100 */
[----:B-1----:R-:W1:Y:S01]  /*fe80*/  LDC R3, c[0x0][0x430] ;  /* 0x00010c00ff037b82 */ /* 0x002e620000000800 */
[----:B------:R-:W-:Y:S01]  /*fe90*/  IMAD R8, R21, 0x60, R32 ;  /* 0x0000006015087824 */ /* 0x000fe200078e0220 */
[----:B------:R-:W-:Y:S01]  /*fea0*/  LOP3.LUT P1, RZ, R23, 0x400, RZ, 0xc0, !PT ;  /* 0x0000040017ff7812 */ /* 0x000fe2000782c0ff */
[----:B------:R-:W-:Y:S01]  /*feb0*/  VIADD R24, R24, 0x1 ;  /* 0x0000000118187836 */ /* 0x000fe20000000000 */
[----:B-1----:R-:W-:Y:S02]  /*fec0*/  ISETP.NE.AND P0, PT, R3, 0x1, PT ;  /* 0x000000010300780c */ /* 0x002fe40003f05270 */
[----:B0-----:R-:W-:-:S04]  /*fed0*/  LOP3.LUT R2, R2, 0x7f, RZ, 0xc0, !PT ;  /* 0x0000007f02027812 */ /* 0x001fc800078ec0ff */
[----:B------:R-:W-:Y:S02]  /*fee0*/  SHF.R.U32.HI R4, RZ, 0x3, R2 ;  /* 0x00000003ff047819 */ /* 0x000fe40000011602 */
[----:B------:R-:W0:Y:S05]  /*fef0*/  S2R R2, SR_TID.X ;  /* 0x0000000000027919 */ /* 0x000e2a0000002100 */
[----:B------:R-:W1:Y:S08]  /*ff00*/  @P0 LDC R3, c[0x0][0x434] ;  /* 0x00010d00ff030b82 */ /* 0x000e700000000800 */
[----:B--2---:R-:W2:Y:S01]  /*ff10*/  @P0 LDC R7, c[0x0][0x438] ;  /* 0x00010e00ff070b82 */ /* 0x004ea20000000800 */
        /* <DEDUP_REMOVED lines=15> */
[----:B-1----:R-:W-:Y:S01]  /*10010*/  @!P2 LEA R6, P0, R2, R6, 0x2 ;  /* 0x000000060206a211 */ /* 0x002fe200078010ff */
[----:B------:R-:W-:-:S03]  /*10020*/  IMAD.MOV.U32 R4, RZ, RZ, RZ ;  /* 0x000000ffff047224 */ /* 0x000fc600078e00ff */
[----:B------:R-:W-:Y:S01]  /*10030*/  @!P2 LEA.HI.X R7, R2, R7, R3, 0x2, P0 ;  /* 0x000000070207a211 */ /* 0x000fe200000f1403 */
[----:B------:R-:W-:Y:S01]  /*10040*/  IMAD.MOV R5, RZ, RZ, -R9 ;  /* 0x000000ffff057224 */ /* 0x000fe200078e0a09 */
[C---:B------:R-:W-:Y:S01]  /*10050*/  ISETP.NE.AND P0, PT, R24.reuse, 0x2, PT ;  /* 0x000000021800780c */ /* 0x040fe20003f05270 */
[----:B------:R-:W-:Y:S05]  /*10060*/  YIELD ;  /* 0x0000000000007946 */ /* 0x000fea0003800000 */
[----:B------:R-:W-:Y:S01]  /*10070*/  ULDC UR4, c[0x0][0x430] ;  /* 0x00010c0000047ab9 */ /* 0x000fe20000000800 */
[----:B------:R-:W-:Y:S01]  /*10080*/  IMAD.MOV.U32 R3, RZ, RZ, R21 ;  /* 0x000000ffff037224 */ /* 0x000fe200078e0015 */
[----:B------:R-:W-:Y:S01]  /*10090*/  SEL R2, RZ, 0x1, P0 ;  /* 0x00000001ff027807 */ /* 0x000fe20000000000 */
[----:B------:R-:W-:Y:S01]  /*100a0*/  IMAD R5, R5, UR4, R8 ;  /* 0x0000000405057c24 */ /* 0x000fe2000f8e0208 */
[----:B------:R0:W5:Y:S01]  /*100b0*/  @!P2 LDG.E R4, desc[UR36][R6.64] ;  /* 0x000000240604a981 */ /* 0x000162000c1e1900 */
[----:B------:R-:W-:Y:S01]  /*100c0*/  SEL R24, R24, RZ, P0 ;  /* 0x000000ff18187207 */ /* 0x000fe20000000000 */
[----:B------:R-:W-:Y:S01]  /*100d0*/  VIADD R21, R21, 0xffffffff ;  /* 0xffffffff15157836 */ /* 0x000fe20000000000 */
[----:B------:R-:W-:-:S02]  /*100e0*/  LOP3.LUT R27, R27, R2, RZ, 0x3c, !PT ;  /* 0x000000021b1b7212 */ /* 0x000fc400078e3cff */
[----:B------:R-:W-:Y:S01]  /*100f0*/  ISETP.GT.AND P2, PT, R3, R30, PT ;  /* 0x0000001e0300720c */ /* 0x000fe20003f44270 */
[----:B------:R-:W-:-:S12]  /*10100*/  @!P1 BRA `(.L_x_1235) ;  /* 0x0000000000049947 */ /* 0x000fd80003800000 */
[----:B------:R-:W-:Y:S01]  /*10110*/  BPT.TRAP 0x1 ;  /* 0x000000040000795c */ /* 0x000fe20000300000 */
.L_x_1235:
[----:B------:R-:W-:Y:S01]  /*10120*/  IMAD R10, R24, 0x8, R22 ;  /* 0x00000008180a7824 */ /* 0x000fe200078e0216 */
[----:B------:R-:W-:Y:S01]  /*10130*/  SHF.L.U32 R20, R27, 0x1f, RZ ;  /* 0x0000001f1b147819 */ /* 0x000fe200000006ff */
[----:B------:R-:W-:Y:S01]  /*10140*/  BSSY B1, `(.L_x_1236) ;  /* 0x0000004000017945 */ /* 0x000fe20003800000 */
[----:B------:R-:W-:Y:S02]  /*10150*/  SHF.R.S32.HI R9, RZ, 0x1f, R5 ;  /* 0x0000001fff097819 */ /* 0x000fe40000011405 */
[----:B------:R-:W1:Y:S02]  /*10160*/  SYNCS.PHASECHK.TRANS64.TRYWAIT P0, [R10+URZ+0x32440], R20 ;  /* 0x032440140a0075a7 */ /* 0x000e64000800017f */
[----:B-1----:R-:W-:Y:S05]  /*10170*/  @!P0 BRA `(.L_x_1237) ;  /* 0x00000044009c8947 */ /* 0x002fea0003800000 */
.L_x_1346:
[----:B------:R-:W-:Y:S05]  /*10180*/  BSYNC B1 ;  /* 0x0000000000017941 */ /* 0x000fea0003800000 */
.L_x_1236:
[----:B------:R-:W-:Y:S01]  /*10190*/  ULDC.64 UR4, c[0x0][0x300] ;  /* 0x0000c00000047ab9 */ /* 0x000fe20000000a00 */
[----:B-----5:R-:W-:Y:S01]  /*101a0*/  SHF.R.S32.HI R17, RZ, 0x1f, R4 ;  /* 0x0000001fff117819 */ /* 0x020fe20000011404 */
[----:B------:R-:W-:Y:S01]  /*101b0*/  IMAD R2, R9, UR4, RZ ;  /* 0x0000000409027c24 */ /* 0x000fe2000f8e02ff */
[----:B------:R-:W-:Y:S01]  /*101c0*/  ULDC.64 UR6, c[0x0][0x2e8] ;  /* 0x0000ba0000067ab9 */ /* 0x000fe20000000a00 */
[----:B------:R-:W-:Y:S02]  /*101d0*/  LOP3.LUT P1, RZ, R23, 0x2, RZ, 0xc0, !PT ;  /* 0x0000000217ff7812 */ /* 0x000fe4000782c0ff */
[C---:B0-----:R-:W-:Y:S02]  /*101e0*/  IMAD R7, R5.reuse, UR5, R2 ;  /* 0x0000000505077c24 */ /* 0x041fe4000f8e0202 */
        /* <DEDUP_REMOVED lines=18> */
[----:B------:R-:W-:Y:S01]  /*10310*/  SHFL.IDX PT, R14, R6, 0x5, 0x181f ;  /* 0x00b81f00060e7f89 */ /* 0x000fe200000e0000 */
[----:B0-----:R-:W-:-:S05]  /*10320*/  IADD3 R2, P0, R2, R0, RZ ;  /* 0x0000000002027210 */ /* 0x001fca0007f1e0ff */
[----:B--2---:R-:W-:-:S05]  /*10330*/  IMAD.X R3, RZ, RZ, R3, P0 ;  /* 0x000000ffff037224 */ /* 0x004fca00000e0603 */
[----:B------:R0:W-:Y:S04]  /*10340*/  LDGSTS.E.BYPASS.LTC128B.128 [R7+0x1c400], desc[UR36][R2.64], !P1 ;  /* 0x1c40000002077fae */ /* 0x0001e8000c901d64 */
[----:B0-----:R-:W0:Y:S04]  /*10350*/  SHFL.IDX PT, R2, R6, 0x1, 0x181f ;  /* 0x00381f0006027f89 */ /* 0x001e2800000e0000 */
[----:B------:R-:W2:Y:S01]  /*10360*/  SHFL.IDX PT, R3, R8, 0x1, 0x181f ;  /* 0x00381f0008037f89 */ /* 0x000ea200000e0000 */
        /* <DEDUP_REMOVED lines=14> */
[----:B------:R-:W2:Y:S04]  /*10450*/  SHFL.IDX PT, R3, R8, 0x4, 0x181f ;  /* 0x00981f0008037f89 */ /* 0x000ea800000e0000 */
[----:B------:R-:W3:Y:S01]  /*10460*/  SHFL.IDX PT, R8, R8, 0x5, 0x181f ;  /* 0x00b81f0008087f89 */ /* 0x000ee200000e0000 */
[----:B0-----:R-:W-:-:S05]  /*10470*/  IADD3 R2, P0, R2, R0, RZ ;  /* 0x0000000002027210 */ /* 0x001fca0007f1e0ff */
[----:B--2---:R-:W-:-:S05]  /*10480*/  IMAD.X R3, RZ, RZ, R3, P0 ;  /* 0x000000ffff037224 */ /* 0x004fca00000e0603 */
[----:B---3--:R0:W-:Y:S03]  /*10490*/  LDGSTS.E.BYPASS.LTC128B.128 [R7+0x1e400], desc[UR36][R2.64], !P1 ;  /* 0x1e40000002077fae */ /* 0x0081e6000c901d64 */
.L_x_1360:
[----:B0-----:R-:W-:-:S05]  /*104a0*/  IADD3 R2, P0, R14, R0, RZ ;  /* 0x000000000e027210 */ /* 0x001fca0007f1e0ff */
[----:B------:R-:W-:Y:S01]  /*104b0*/  IMAD.X R3, RZ, RZ, R8, P0 ;  /* 0x000000ffff037224 */ /* 0x000fe200000e0608 */
[----:B------:R-:W-:-:S04]  /*104c0*/  PLOP3.LUT P0, PT, PT, PT, PT, 0x80, 0x0 ;  /* 0x000000000000781c */ /* 0x000fc80003f0f070 */
[----:B------:R-:W-:Y:S01]  /*104d0*/  @!PT LDS RZ, [RZ] ;  /* 0x00000000fffff984 */ /* 0x000fe20000000800 */
[----:B------:R-:W-:Y:S01]  /*104e0*/  @!PT LDS RZ, [RZ] ;  /* 0x00000000fffff984 */ /* 0x000fe20000000800 */
[----:B------:R-:W-:Y:S01]  /*104f0*/  @!PT LDS RZ, [RZ] ;  /* 0x00000000fffff984 */ /* 0x000fe20000000800 */
[----:B------:R0:W-:Y:S01]  /*10500*/  LDGSTS.E.BYPASS.LTC128B.128 [R7+0x1ec00], desc[UR36][R2.64], !P1 ;  /* 0x1ec0000002077fae */ /* 0x0001e2000c901d64 */
[----:B------:R-:W-:-:S08]  /*10510*/  NOP ;  /* 0x0000000000007918 */ /* 0x000fd00000000000 */
.L_x_1239:
        /* <DEDUP_REMOVED lines=10> */
.L_x_1240:
[----:B------:R2:W-:Y:S01]  /*105c0*/  SYNCS.ARRIVE.TRANS64.A1T0 RZ, [R10+URZ+0x32430], RZ ;  /* 0x032430ff0aff79a7 */ /* 0x0005e2000810003f */
[----:B------:R-:W-:Y:S05]  /*105d0*/  @!P3 BRA `(.L_x_1241) ;  /* 0x000000000004b947 */ /* 0x000fea0003800000 */
[----:B------:R-:W-:Y:S01]  /*105e0*/  BPT.TRAP 0x1 ;  /* 0x000000040000795c */ /* 0x000fe20000300000 */
.L_x_1241:
[----:B------:R-:W3:Y:S01]  /*105f0*/  SYNCS.PHASECHK.TRANS64.TRYWAIT P0, [R10+URZ+0x32460], R20 ;  /* 0x032460140a0075a7 */ /* 0x000ee2000800017f */
[----:B------:R-:W-:Y:S04]  /*10600*/  BSSY B1, `(.L_x_1242) ;  /* 0x0000002000017945 */ /* 0x000fe80003800000 */
[----:B---3--:R-:W-:Y:S05]  /*10610*/  @!P0 BRA `(.L_x_1243) ;  /* 0x0000004800288947 */ /* 0x008fea0003800000 */
.L_x_1361:
[----:B------:R-:W-:Y:S05]  /*10620*/  BSYNC B1 ;  /* 0x0000000000017941 */ /* 0x000fea0003800000 */
.L_x_1242:
[----:B------:R-:W-:Y:S01]  /*10630*/  ULDC.64 UR4, c[0x0][0x328] ;  /* 0x0000ca0000047ab9 */ /* 0x000fe20000000a00 */
[----:B------:R-:W-:Y:S01]  /*10640*/  ULDC.64 UR6, c[0x0][0x318] ;  /* 0x0000c60000067ab9 */ /* 0x000fe20000000a00 */
[----:B0-----:R-:W-:Y:S01]  /*10650*/  IMAD R2, R9, UR4, RZ ;  /* 0x0000000409027c24 */ /* 0x001fe2000f8e02ff */
[C---:B------:R-:W-:Y:S01]  /*10660*/  LOP3.LUT P5, RZ, R23.reuse, 0x1, RZ, 0xc0, !PT ;  /* 0x0000000117ff7812 */ /* 0x040fe200078ac0ff */
[----:B-1-3--:R-:W-:Y:S01]  /*10670*/  IMAD R20, R24, 0x6000, R29 ;  /* 0x0000600018147824 */ /* 0x00afe200078e021d */
        /* <DEDUP_REMOVED lines=20> */
[----:B------:R-:W1:Y:S04]  /*107c0*/  SHFL.IDX PT, R3, R25, RZ, 0x181f ;  /* 0x00181fff19037589 */ /* 0x000e6800000e0000 */
[----:B------:R-:W-:Y:S04]  /*107d0*/  SHFL.IDX PT, R4, R25, 0x1, 0x181f ;  /* 0x00381f0019047f89 */ /* 0x000fe800000e0000 */
[----:B------:R-:W-:Y:S04]  /*107e0*/  SHFL.IDX PT, R8, R17, 0x2, 0x181f ;  /* 0x00581f0011087f89 */ /* 0x000fe800000e0000 */
[----:B------:R-:W-:Y:S01]  /*107f0*/  SHFL.IDX PT, R5, R25, 0x3, 0x181f ;  /* 0x00781f0019057f89 */ /* 0x000fe200000e0000 */
[----:B0-----:R-:W-:-:S03]  /*10800*/  IADD3 R2, P0, R14, R0, RZ ;  /* 0x000000000e027210 */ /* 0x001fc60007f1e0ff */
[----:B------:R-:W0:Y:S02]  /*10810*/  SHFL.IDX PT, R14, R17, 0x1, 0x181f ;  /* 0x00381f00110e7f89 */ /* 0x000e2400000e0000 */
[----:B-1----:R-:W-:-:S05]  /*10820*/  IMAD.X R3, RZ, RZ, R3, P0 ;  /* 0x000000ffff037224 */ /* 0x002fca00000e0603 */
        /* <DEDUP_REMOVED lines=9> */
[----:B-1----:R-:W-:Y:S04]  /*108c0*/  SHFL.IDX PT, R3, R25, 0x4, 0x181f ;  /* 0x00981f0019037f89 */ /* 0x002fe800000e0000 */
        /* <DEDUP_REMOVED lines=24> */
.L_x_1375:
        /* <DEDUP_REMOVED lines=11> */
.L_x_1245:
        /* <DEDUP_REMOVED lines=10> */
.L_x_1246:
[----:B------:R1:W-:Y:S01]  /*10ba0*/  SYNCS.ARRIVE.TRANS64.A1T0 RZ, [R10+URZ+0x32450], RZ ;  /* 0x032450ff0aff79a7 */ /* 0x0003e2000810003f */
[----:B------:R-:W-:Y:S05]  /*10bb0*/  @P2 BRA `(.L_x_1247) ;  /* 0xfffffff000ac2947 */ /* 0x000fea000383ffff */
.L_x_1234:
[----:B------:R-:W-:Y:S05]  /*10bc0*/  BSYNC B0 ;  /* 0x0000000000007941 */ /* 0x000fea0003800000 */
.L_x_1233:
[----:B0-----:R-:W0:Y:S01]  /*10bd0*/  S2R R2, SR_TID.X ;  /* 0x0000000000027919 */ /* 0x001e220000002100 */
[----:B------:R-:W-:Y:S01]  /*10be0*/  VIADD R24, R24, 0x1 ;  /* 0x0000000118187836 */ /* 0x000fe20000000000 */
[----:B------:R-:W-:Y:S04]  /*10bf0*/  BSSY B0, `(.L_x_1248) ;  /* 0x0000012000007945 */ /* 0x000fe80003800000 */
[----:B------:R-:W-:-:S04]  /*10c00*/  ISETP.NE.AND P0, PT, R24, 0x2, PT ;  /* 0x000000021800780c */ /* 0x000fc80003f05270 */
[----:B------:R-:W-:Y:S02]  /*10c10*/  SEL R0, RZ, 0x1, P0 ;  /* 0x00000001ff007807 */ /* 0x000fe40000000000 */
[----:B0-----:R-:W-:-:S04]  /*10c20*/  LOP3.LUT R2, R2, 0x7f, RZ, 0xc0, !PT ;  /* 0x0000007f02027812 */ /* 0x001fc800078ec0ff */
[----:B------:R-:W-:-:S13]  /*10c30*/  ISETP.NE.AND P1, PT, R2, RZ, PT ;  /* 0x000000ff0200720c */ /* 0x000fda0003f25270 */
[----:B------:R-:W-:Y:S05]  /*10c40*/  @P1 BRA `(.L_x_1249) ;  /* 0x0000000000301947 */ /* 0x000fea0003800000 */
[----:B------:R-:W0:Y:S01]  /*10c50*/  S2R R5, SR_LANEID ;  /* 0x0000000000057919 */ /* 0x000e220000000000 */
[----:B------:R-:W-:Y:S01]  /*10c60*/  VOTEU.ANY UR4, UPT, PT ;  /* 0x0000000000047886 */ /* 0x000fe200038e0100 */
[----:B------:R-:W3:Y:S01]  /*10c70*/  LDC.64 R2, c[0x0][0xd60] ;  /* 0x00035800ff027b82 */ /* 0x000ee20000000a00 */
[----:B------:R-:W0:Y:S02]  /*10c80*/  FLO.U32 R4, UR4 ;  /* 0x0000000400047d00 */ /* 0x000e2400080e0000 */
[----:B0-----:R-:W-:-:S06]  /*10c90*/  ISETP.EQ.U32.AND P1, PT, R4, R5, PT ;  /* 0x000000050400720c */ /* 0x001fcc0003f22070 */
[----:B------:R-:W3:Y:S07]  /*10ca0*/  POPC R5, UR4 ;  /* 0x0000000400057d09 */ /* 0x000eee0008000000 */
[----:B---3--:R-:W3:Y:S01]  /*10cb0*/  @P1 ATOMG.E.ADD.STRONG.GPU PT, R3, desc[UR36][R2.64], R5 ;  /* 0x00000005020319a8 */ /* 0x008ee200081ee1e4 */
[----:B------:R-:W0:Y:S02]  /*10cc0*/  S2R R6, SR_LTMASK ;  /* 0x0000000000067919 */ /* 0x000e240000003900 */
[----:B0-----:R-:W-:-:S04]  /*10cd0*/  LOP3.LUT R6, R6, UR4, RZ, 0xc0, !PT ;  /* 0x0000000406067c12 */ /* 0x001fc8000f8ec0ff */
[----:B------:R-:W0:Y:S01]  /*10ce0*/  POPC R7, R6 ;  /* 0x0000000600077309 */ /* 0x000e220000000000 */
[----:B---3--:R-:W0:Y:S02]  /*10cf0*/  SHFL.IDX PT, R4, R3, R4, 0x1f ;  /* 0x00001f0403047589 */ /* 0x008e2400000e0000 */
[----:B0-----:R-:W-:-:S07]  /*10d00*/  IADD3 R16, R4, UR39, R7 ;  /* 0x0000002704107c10 */ /* 0x001fce000fffe007 */
.L_x_1249:
[----:B------:R-:W-:Y:S05]  /*10d10*/  BSYNC B0 ;  /* 0x0000000000007941 */ /* 0x000fea0003800000 */
.L_x_1248:
[----:B------:R-:W-:Y:S02]  /*10d20*/  SEL R24, R24, RZ, P0 ;  /* 0x000000ff18187207 */ /* 0x000fe40000000000 */
[----:B------:R-:W-:-:S07]  /*10d30*/  LOP3.LUT R27, R27, R0, RZ, 0x3c, !PT ;  /* 0x000000001b1b7212 */ /* 0x000fce00078e3cff */
.L_x_1202:
[----:B------:R-:W-:Y:S05]  /*10d40*/  BSYNC B7 ;  /* 0x0000000000077941 */ /* 0x000fea0003800000 */
.L_x_1200:
[----:B------:R-:W-:-:S13]  /*10d50*/  LOP3.LUT P0, RZ, R23, 0x20000, RZ, 0xc0, !PT ;  /* 0x0002000017ff7812 */ /* 0x000fda000780c0ff */
[----:B------:R-:W-:Y:S05]  /*10d60*/  @!P0 BRA `(.L_x_1250) ;  /* 0x0000000000248947 */ /* 0x000fea0003800000 */
[----:B------:R-:W-:Y:S05]  /*10d70*/  WARPSYNC.ALL ;  /* 0x0000000000007948 */ /* 0x000fea0003800000 */
[----:B------:R-:W0:Y:S08]  /*10d80*/  S2UR UR5, SR_CgaCtaId ;  /* 0x00000000000579c3 */ /* 0x000e300000008800 */
[----:B------:R-:W-:Y:S06]  /*10d90*/  BAR.SYNC.DEFER_BLOCKING 0x5, 0x180 ;  /* 0x0146000000007b1d */ /* 0x000fec0000010000 */
[----:B------:R-:W-:-:S02]  /*10da0*/  UMOV UR4, 0x400 ;  /* 0x0000040000047882 */ /* 0x000fc40000000000 */
[----:B0-----:R-:W-:-:S06]  /*10db0*/  ULEA UR4, UR5, UR4, 0x18 ;  /* 0x0000000405047291 */ /* 0x001fcc000f8ec03f */
[----:B------:R-:W-:-:S05]  /*10dc0*/  IMAD.U32 R22, RZ, RZ, UR4 ;  /* 0x00000004ff167e24 */ /* 0x000fca000f8e00ff */
[----:B------:R0:W3:Y:S01]  /*10dd0*/  LDS.128 R16, [R22+0x324d0] ;  /* 0x0324d00016107984 */ /* 0x0000e20000000c00 */
[----:B------:R-:W-:Y:S06]  /*10de0*/  BAR.ARV 0x4, 0x180 ;  /* 0x0106000000007b1d */ /* 0x000fec0000002000 */
[----:B------:R-:W-:Y:S05]  /*10df0*/  BRA `(.L_x_1251) ;  /* 0x0000000800d07947 */ /* 0x000fea0003800000 */
.L_x_1250:
[----:B------:R-:W0:Y:S01]  /*10e00*/  S2R R9, SR_TID.X ;  /* 0x0000000000097919 */ /* 0x000e220000002100 */
[----:B------:R-:W-:Y:S01]  /*10e10*/  UMOV UR4, 0xffffffff ;  /* 0xffffffff00047882 */ /* 0x000fe20000000000 */
[----:B0-----:R-:W-:-:S04]  /*10e20*/  LOP3.LUT R9, R9, 0x1f, RZ, 0xc0, !PT ;  /* 0x0000001f09097812 */ /* 0x001fc800078ec0ff */
[----:B------:R-:W-:Y:S01]  /*10e30*/  ISETP.NE.AND P0, PT, R9, 0x1f, PT ;  /* 0x0000001f0900780c */ /* 0x000fe20003f05270 */
[----:B------:R-:W-:-:S12]  /*10e40*/  BRA.DIV UR4, `(.L_x_1252) ;  /* 0x0000004604fc7947 */ /* 0x000fd8000b800000 */
[----:B------:R-:W-:Y:S01]  /*10e50*/  IMAD.IADD R7, R19, 0x1, R9 ;  /* 0x0000000113077824 */ /* 0x000fe200078e0209 */
[----:B------:R-:W-:-:S04]  /*10e60*/  ULDC UR4, c[0x0][0xd3c] ;  /* 0x00034f0000047ab9 */ /* 0x000fc80000000800 */
[----:B------:R-:W-:-:S13]  /*10e70*/  ISETP.GE.OR P1, PT, R7, UR4, !P0 ;  /* 0x0000000407007c0c */ /* 0x000fda000c726670 */
[----:B------:R-:W0:Y:S08]  /*10e80*/  @!P1 LDC.64 R2, c[0x0][0xd80] ;  /* 0x00036000ff029b82 */ /* 0x000e300000000a00 */
[----:B------:R-:W3:Y:S01]  /*10e90*/  @!P1 LDC.64 R4, c[0x0][0xd78] ;  /* 0x00035e00ff049b82 */ /* 0x000ee20000000a00 */
[----:B0-----:R-:W-:-:S05]  /*10ea0*/  @!P1 IMAD.WIDE R2, R7, 0x4, R2 ;  /* 0x0000000407029825 */ /* 0x001fca00078e0202 */
[----:B------:R3:W4:Y:S02]  /*10eb0*/  @!P1 LDG.E R6, desc[UR36][R2.64] ;  /* 0x0000002402069981 */ /* 0x000724000c1e1900 */
        /* <DEDUP_REMOVED lines=10> */
[----:B----4-:R-:W-:-:S02]  /*10f60*/  @!P1 IMAD.MOV.U32 R7, RZ, RZ, R6 ;  /* 0x000000ffff079224 */ /* 0x010fc400078e0006 */
[----:B------:R-:W-:Y:S02]  /*10f70*/  IMAD.MOV.U32 R6, RZ, RZ, RZ ;  /* 0x000000ffff067224 */ /* 0x000fe400078e00ff */
        /* <DEDUP_REMOVED lines=18> */
[----:B------:R0:W3:Y:S02]  /*110a0*/  SHFL.IDX PT, R14, R2, 0x1f, 0x1f ;  /* 0x03e01f00020e7f89 */ /* 0x0000e400000e0000 */
.L_x_1385:
[----:B------:R-:W-:Y:S02]  /*110b0*/  ULDC UR4, c[0x0][0xd38] ;  /* 0x00034e0000047ab9 */ /* 0x000fe40000000800 */
[----:B------:R-:W-:-:S04]  /*110c0*/  IMAD.U32 R5, RZ, RZ, UR4 ;  /* 0x00000004ff057e24 */ /* 0x000fc8000f8e00ff */
[----:B---3--:R-:W-:-:S04]  /*110d0*/  IMAD R14, R14, R5, RZ ;  /* 0x000000050e0e7224 */ /* 0x008fc800078e02ff */
[----:B------:R-:W-:-:S05]  /*110e0*/  IMAD.IADD R9, R8, 0x1, R14 ;  /* 0x0000000108097824 */ /* 0x000fca00078e020e */
[----:B------:R-:W-:-:S13]  /*110f0*/  ISETP.GT.AND P6, PT, R9, R0, PT ;  /* 0x000000000900720c */ /* 0x000fda0003fc4270 */
[----:B------:R-:W-:Y:S05]  /*11100*/  @P6 BRA `(.L_x_1253) ;  /* 0x0000000000a46947 */ /* 0x000fea0003800000 */
.L_x_1256:
[----:B0-----:R-:W0:Y:S01]  /*11110*/  LDC R2, c[0x0][0xd3c] ;  /* 0x00034f00ff027b82 */ /* 0x001e220000000800 */
[----:B------:R-:W-:-:S05]  /*11120*/  VIADD R19, R19, 0x1f ;  /* 0x0000001f13137836 */ /* 0x000fca0000000000 */
[----:B0-----:R-:W-:-:S13]  /*11130*/  ISETP.GE.AND P6, PT, R19, R2, PT ;  /* 0x000000021300720c */ /* 0x001fda0003fc6270 */
[----:B------:R-:W-:Y:S05]  /*11140*/  @P6 BRA `(.L_x_1254) ;  /* 0x0000000400b86947 */ /* 0x000fea0003800000 */
[----:B------:R-:W0:Y:S01]  /*11150*/  S2R R3, SR_TID.X ;  /* 0x0000000000037919 */ /* 0x000e220000002100 */
[----:B------:R-:W-:Y:S01]  /*11160*/  IMAD.MOV.U32 R7, RZ, RZ, RZ ;  /* 0x000000ffff077224 */ /* 0x000fe200078e00ff */
[----:B0-----:R-:W-:-:S05]  /*11170*/  LOP3.LUT R3, R3, 0x1f, RZ, 0xc0, !PT ;  /* 0x0000001f03037812 */ /* 0x001fca00078ec0ff */
[----:B------:R-:W-:-:S05]  /*11180*/  IMAD.IADD R11, R19, 0x1, R3 ;  /* 0x00000001130b7824 */ /* 0x000fca00078e0203 */
[----:B------:R-:W-:-:S13]  /*11190*/  ISETP.GE.OR P6, PT, R11, R2, !P0 ;  /* 0x000000020b00720c */ /* 0x000fda00047c6670 */
[----:B------:R-:W0:Y:S08]  /*111a0*/  @!P6 LDC.64 R2, c[0x0][0xd80] ;  /* 0x00036000ff02eb82 */ /* 0x000e300000000a00 */
[----:B------:R-:W3:Y:S01]  /*111b0*/  @!P6 LDC.64 R4, c[0x0][0xd78] ;  /* 0x00035e00ff04eb82 */ /* 0x000ee20000000a00 */
[----:B0-----:R-:W-:-:S05]  /*111c0*/  @!P6 IMAD.WIDE R2, R11, 0x4, R2 ;  /* 0x000000040b02e825 */ /* 0x001fca00078e0202 */
[----:B------:R3:W4:Y:S02]  /*111d0*/  @!P6 LDG.E R7, desc[UR36][R2.64] ;  /* 0x000000240207e981 */ /* 0x000724000c1e1900 */
[----:B---3--:R-:W-:-:S04]  /*111e0*/  @!P6 IMAD.WIDE R2, R11, 0x4, R4 ;  /* 0x000000040b02e825 */ /* 0x008fc800078e0204 */
[----:B------:R-:W-:-:S06]  /*111f0*/  IMAD.MOV.U32 R4, RZ, RZ, RZ ;  /* 0x000000ffff047224 */ /* 0x000fcc00078e00ff */
[----:B------:R-:W4:Y:S01]  /*11200*/  @!P6 LDG.E R4, desc[UR36][R2.64] ;  /* 0x000000240204e981 */ /* 0x000f22000c1e1900 */
[----:B------:R-:W-:Y:S01]  /*11210*/  UMOV UR4, 0xffffffff ;  /* 0xffffffff00047882 */ /* 0x000fe20000000000 */
[----:B----4-:R-:W-:Y:S02]  /*11220*/  IMAD R13, R4, R7, RZ ;  /* 0x00000007040d7224 */ /* 0x010fe400078e02ff */
        /* <DEDUP_REMOVED lines=17> */
.L_x_1393:
[----:B------:R-:W-:Y:S02]  /*11340*/  ULDC UR4, c[0x0][0xd38] ;  /* 0x00034e0000047ab9 */ /* 0x000fe40000000800 */
[----:B------:R-:W-:-:S04]  /*11350*/  IMAD.U32 R5, RZ, RZ, UR4 ;  /* 0x00000004ff057e24 */ /* 0x000fc8000f8e00ff */
[----:B---3--:R-:W-:-:S04]  /*11360*/  IMAD R14, R14, R5, RZ ;  /* 0x000000050e0e7224 */ /* 0x008fc800078e02ff */
[----:B------:R-:W-:-:S05]  /*11370*/  IMAD.IADD R9, R14, 0x1, R9 ;  /* 0x000000010e097824 */ /* 0x000fca00078e0209 */
[----:B------:R-:W-:-:S13]  /*11380*/  ISETP.GT.AND P6, PT, R9, R0, PT ;  /* 0x000000000900720c */ /* 0x000fda0003fc4270 */
[----:B------:R-:W-:Y:S05]  /*11390*/  @!P6 BRA `(.L_x_1256) ;  /* 0xfffffffc005ce947 */ /* 0x000fea000383ffff */
.L_x_1253:
        /* <DEDUP_REMOVED lines=9> */
.L_x_1398:
[----:B------:R-:W-:-:S13]  /*11430*/  ISETP.NE.AND P0, PT, R3, RZ, PT ;  /* 0x000000ff0300720c */ /* 0x000fda0003f05270 */
[----:B------:R-:W-:Y:S05]  /*11440*/  @!P0 BRA `(.L_x_1258) ;  /* 0x0000000000108947 */ /* 0x000fea0003800000 */
[----:B------:R-:W-:Y:S01]  /*11450*/  UMOV UR4, 0xffffffff ;  /* 0xffffffff00047882 */ /* 0x000fe20000000000 */
[----:B------:R-:W-:Y:S02]  /*11460*/  VIADD R12, R8, 0xffffffff ;  /* 0xffffffff080c7836 */ /* 0x000fe40000000000 */
[----:B------:R-:W-:Y:S05]  /*11470*/  BRA.DIV UR4, `(.L_x_1259) ;  /* 0x0000004a04c07947 */ /* 0x000fea000b800000 */
[----:B------:R0:W0:Y:S02]  /*11480*/  SHFL.IDX PT, R6, R2, R12, 0x1f ;  /* 0x00001f0c02067589 */ /* 0x00002400000e0000 */
.L_x_1258:
[----:B-12-4-:R-:W-:Y:S01]  /*11490*/  IABS R10, R7 ;  /* 0x00000007000a7213 */ /* 0x016fe20000000000 */
[----:B0-----:R-:W-:Y:S01]  /*114a0*/  IMAD R16, R6, R5, R9 ;  /* 0x0000000506107224 */ /* 0x001fe200078e0209 */
[----:B------:R-:W-:Y:S01]  /*114b0*/  IABS R5, R4 ;  /* 0x0000000400057213 */ /* 0x000fe20000000000 */
[----:B------:R-:W-:Y:S01]  /*114c0*/  IMAD.IADD R19, R8, 0x1, R19 ;  /* 0x0000000108137824 */ /* 0x000fe200078e0213 */
[----:B------:R-:W0:Y:S01]  /*114d0*/  I2F.RP R11, R10 ;  /* 0x0000000a000b7306 */ /* 0x000e220000209400 */
[----:B------:R-:W-:-:S07]  /*114e0*/  IMAD.IADD R0, R0, 0x1, -R16 ;  /* 0x0000000100007824 */ /* 0x000fce00078e0a10 */
[----:B------:R-:W1:Y:S08]  /*114f0*/  I2F.RP R12, R5 ;  /* 0x00000005000c7306 */ /* 0x000e700000209400 */
[----:B0-----:R-:W0:Y:S08]  /*11500*/  MUFU.RCP R11, R11 ;  /* 0x0000000b000b7308 */ /* 0x001e300000001000 */
[----:B-1----:R-:W-:Y:S01]  /*11510*/  MUFU.RCP R12, R12 ;  /* 0x0000000c000c7308 */ /* 0x002fe20000001000 */
[----:B0-----:R-:W-:-:S07]  /*11520*/  VIADD R2, R11, 0xffffffe ;  /* 0x0ffffffe0b027836 */ /* 0x001fce0000000000 */
        /* <DEDUP_REMOVED lines=48> */
.L_x_1254:
[----:B------:R-:W-:Y:S01]  /*11830*/  UMOV UR4, URZ ;  /* 0x0000003f00047c82 */ /* 0x000fe20008000000 */
[----:B------:R-:W-:Y:S01]  /*11840*/  UMOV UR5, URZ ;  /* 0x0000003f00057c82 */ /* 0x000fe20008000000 */
[----:B------:R-:W-:Y:S01]  /*11850*/  ULDC UR6, c[0x0][0xd3c] ;  /* 0x00034f0000067ab9 */ /* 0x000fe20000000800 */
[----:B------:R-:W-:Y:S02]  /*11860*/  IMAD.MOV.U32 R16, RZ, RZ, R0 ;  /* 0x000000ffff107224 */ /* 0x000fe400078e0000 */
[----:B------:R-:W-:Y:S02]  /*11870*/  IMAD.U32 R17, RZ, RZ, UR4 ;  /* 0x00000004ff117e24 */ /* 0x000fe4000f8e00ff */
[----:B------:R-:W-:Y:S02]  /*11880*/  IMAD.U32 R18, RZ, RZ, UR5 ;  /* 0x00000005ff127e24 */ /* 0x000fe4000f8e00ff */
[----:B------:R-:W-:-:S07]  /*11890*/  IMAD.U32 R19, RZ, RZ, UR6 ;  /* 0x00000006ff137e24 */ /* 0x000fce000f8e00ff */
.L_x_1260:
[----:B------:R-:W0:Y:S01]  /*118a0*/  S2R R0, SR_TID.X ;  /* 0x0000000000007919 */ /* 0x000e220000002100 */
[----:B------:R-:W-:Y:S05]  /*118b0*/  WARPSYNC.ALL ;  /* 0x0000000000007948 */ /* 0x000fea0003800000 */
[----:B------:R-:W-:Y:S01]  /*118c0*/  BAR.SYNC.DEFER_BLOCKING 0x4, 0x180 ;  /* 0x0106000000007b1d */ /* 0x000fe20000010000 */
[----:B0-----:R-:W-:-:S04]  /*118d0*/  LOP3.LUT R0, R0, 0x1f, RZ, 0xc0, !PT ;  /* 0x0000001f00007812 */ /* 0x001fc800078ec0ff */
[----:B------:R-:W-:-:S13]  /*118e0*/  ISETP.NE.AND P0, PT, R0, RZ, PT ;  /* 0x000000ff0000720c */ /* 0x000fda0003f05270 */
[----:B------:R-:W0:Y:S01]  /*118f0*/  @!P0 S2R R3, SR_CgaCtaId ;  /* 0x0000000000038919 */ /* 0x000e220000008800 */
[----:B------:R-:W-:-:S04]  /*11900*/  @!P0 MOV R0, 0x400 ;  /* 0x0000040000008802 */ /* 0x000fc80000000f00 */
[----:B0-----:R-:W-:-:S05]  /*11910*/  @!P0 LEA R22, R3, R0, 0x18 ;  /* 0x0000000003168211 */ /* 0x001fca00078ec0ff */
[----:B------:R4:W-:Y:S01]  /*11920*/  @!P0 STS.128 [R22+0x324d0], R16 ;  /* 0x0324d01016008388 */ /* 0x0009e20000000c00 */
[----:B------:R-:W-:Y:S06]  /*11930*/  BAR.ARV 0x5, 0x180 ;  /* 0x0146000000007b1d */ /* 0x000fec0000002000 */
.L_x_1251:
[----:B------:R-:W-:Y:S02]  /*11940*/  ULDC UR4, c[0x0][0xd3c] ;  /* 0x00034f0000047ab9 */ /* 0x000fe40000000800 */
[----:B---3--:R-:W-:-:S13]  /*11950*/  ISETP.GE.AND P0, PT, R19, UR4, PT ;  /* 0x0000000413007c0c */ /* 0x008fda000bf06270 */
[----:B------:R-:W-:Y:S05]  /*11960*/  @!P0 BRA `(.L_x_1261) ;  /* 0xffffffac00108947 */ /* 0x000fea000383ffff */
[----:B------:R-:W-:Y:S05]  /*11970*/  BSYNC B8 ;  /* 0x0000000000087941 */ /* 0x000fea0003800000 */
.L_x_1194:
[----:B------:R-:W3:Y:S01]  /*11980*/  LDL.LU R0, [R1+0x18] ;  /* 0x0000180001007983 */ /* 0x000ee20000300800 */
[----:B------:R-:W-:Y:S01]  /*11990*/  BSSY B0, `(.L_x_1262) ;  /* 0x000000b000007945 */ /* 0x000fe20003800000 */
[----:B------:R-:W5:Y:S01]  /*119a0*/  S2R R5, SR_CgaCtaId ;  /* 0x0000000000057919 */ /* 0x000f620000008800 */
[----:B---3--:R-:W-:-:S05]  /*119b0*/  VIADD R0, R0, 0x1 ;  /* 0x0000000100007836 */ /* 0x008fca0000000000 */
        /* <DEDUP_REMOVED lines=8> */
.L_x_1401:
[----:B------:R-:W-:Y:S05]  /*11a40*/  BSYNC B0 ;  /* 0x0000000000007941 */ /* 0x000fea0003800000 */
.L_x_1262:
[----:B------:R-:W-:-:S03]  /*11a50*/  UMOV UR4, 0xffffffff ;  /* 0xffffffff00047882 */ /* 0x000fc60000000000 */
[----:B------:R-:W-:Y:S05]  /*11a60*/  BRA.DIV UR4, `(.L_x_1264) ;  /* 0x0000004604807947 */ /* 0x000fea000b800000 */
[----:B-1----:R-:W1:Y:S02]  /*11a70*/  S2R R0, SR_TID.X ;  /* 0x0000000000007919 */ /* 0x002e640000002100 */
[----:B-1----:R-:W-:-:S04]  /*11a80*/  SHF.R.U32.HI R0, RZ, 0x5, R0 ;  /* 0x00000005ff007819 */ /* 0x002fc80000011600 */
[----:B------:R-:W-:-:S05]  /*11a90*/  LOP3.LUT R0, R0, 0x3, RZ, 0xc0, !PT ;  /* 0x0000000300007812 */ /* 0x000fca00078ec0ff */
[----:B------:R1:W3:Y:S02]  /*11aa0*/  SHFL.IDX PT, R14, R0, RZ, 0x1f ;  /* 0x00001fff000e7589 */ /* 0x0002e400000e0000 */
.L_x_1404:
[----:B---3--:R-:W-:Y:S01]  /*11ab0*/  ISETP.NE.AND P0, PT, R14, RZ, PT ;  /* 0x000000ff0e00720c */ /* 0x008fe20003f05270 */
[----:B------:R-:W-:-:S12]  /*11ac0*/  BSSY B0, `(.L_x_1265) ;  /* 0x0000026000007945 */ /* 0x000fd80003800000 */
[----:B------:R-:W-:Y:S05]  /*11ad0*/  @P0 BRA `(.L_x_1266) ;  /* 0x0000000000900947 */ /* 0x000fea0003800000 */
[----:B------:R-:W-:-:S03]  /*11ae0*/  UMOV UR4, 0xffffffff ;  /* 0xffffffff00047882 */ /* 0x000fc60000000000 */
[----:B------:R-:W-:Y:S05]  /*11af0*/  BRA.DIV UR4, `(.L_x_1267) ;  /* 0x0000004604907947 */ /* 0x000fea000b800000 */
[----:B------:R-:W-:-:S13]  /*11b00*/  ELECT P6, URZ, PT ;  /* 0x00000000003f782f */ /* 0x000fda00038c0000 */
.L_x_1407:
[----:B------:R-:W-:Y:S05]  /*11b10*/  @!P6 BRA `(.L_x_1266) ;  /* 0x000000000080e947 */ /* 0x000fea0003800000 */
[----:B-1----:R-:W3:Y:S02]  /*11b20*/  LDL R0, [R1+0x3c] ;  /* 0x00003c0001007983 */ /* 0x002ee40000100800 */
[----:B---3--:R-:W-:-:S13]  /*11b30*/  R2UR UR4, R0 ;  /* 0x00000000000472ca */ /* 0x008fda00000e0000 */
[----:B------:R-:W-:-:S06]  /*11b40*/  ULOP3.LUT UR4, UR4, 0x2, URZ, 0xfc, !UPT ;  /* 0x0000000204047892 */ /* 0x000fcc000f8efc3f */
[----:B------:R-:W-:-:S05]  /*11b50*/  IMAD.U32 R0, RZ, RZ, UR4 ;  /* 0x00000004ff007e24 */ /* 0x000fca000f8e00ff */
[----:B------:R-:W-:-:S13]  /*11b60*/  ISETP.NE.AND P0, PT, R0, 0x3, PT ;  /* 0x000000030000780c */ /* 0x000fda0003f05270 */
[----:B------:R-:W-:Y:S05]  /*11b70*/  @!P0 BRA `(.L_x_1268) ;  /* 0x0000000000048947 */ /* 0x000fea0003800000 */
[----:B------:R-:W-:Y:S01]  /*11b80*/  BPT.TRAP 0x1 ;  /* 0x000000040000795c */ /* 0x000fe20000300000 */
.L_x_1268:
[C---:B------:R-:W-:Y:S01]  /*11b90*/  IMAD R3, R24.reuse, 0x8, R5 ;  /* 0x0000000818037824 */ /* 0x040fe200078e0205 */
[----:B------:R-:W-:Y:S01]  /*11ba0*/  SHF.L.U32 R2, R27, 0x1f, RZ ;  /* 0x0000001f1b027819 */ /* 0x000fe200000006ff */
[----:B------:R-:W-:-:S03]  /*11bb0*/  VIADD R24, R24, 0x1 ;  /* 0x0000000118187836 */ /* 0x000fc60000000000 */
[----:B------:R-:W1:Y:S02]  /*11bc0*/  SYNCS.PHASECHK.TRANS64.TRYWAIT P1, [R3+URZ+0x32440], R2 ;  /* 0x03244002030075a7 */ /* 0x000e64000802017f */
[----:B------:R-:W-:-:S04]  /*11bd0*/  ISETP.NE.AND P2, PT, R24, 0x2, PT ;  /* 0x000000021800780c */ /* 0x000fc80003f45270 */
[----:B------:R-:W-:Y:S01]  /*11be0*/  SEL R0, RZ, 0x1, P2 ;  /* 0x00000001ff007807 */ /* 0x000fe20001000000 */
[----:B-1----:R-:W-:Y:S08]  /*11bf0*/  @!P1 BRA `(.L_x_1269) ;  /* 0x0000004400709947 */ /* 0x002ff00003800000 */
.L_x_1408:
[----:B------:R-:W-:Y:S02]  /*11c00*/  SEL R24, R24, RZ, P2 ;  /* 0x000000ff18187207 */ /* 0x000fe40001000000 */
[----:B------:R-:W-:Y:S01]  /*11c10*/  LOP3.LUT R0, R27, R0, RZ, 0x3c, !PT ;  /* 0x000000001b007212 */ /* 0x000fe200078e3cff */
[----:B------:R-:W-:Y:S06]  /*11c20*/  @!P0 BRA `(.L_x_1270) ;  /* 0x0000000000048947 */ /* 0x000fec0003800000 */
[----:B------:R-:W-:Y:S01]  /*11c30*/  BPT.TRAP 0x1 ;  /* 0x000000040000795c */ /* 0x000fe20000300000 */
.L_x_1270:
[----:B------:R-:W-:Y:S01]  /*11c40*/  IMAD R5, R24, 0x8, R5 ;  /* 0x0000000818057824 */ /* 0x000fe200078e0205 */
[----:B------:R-:W-:-:S04]  /*11c50*/  SHF.L.U32 R0, R0, 0x1f, RZ ;  /* 0x0000001f00007819 */ /* 0x000fc800000006ff */
[----:B------:R-:W3:Y:S02]  /*11c60*/  SYNCS.PHASECHK.TRANS64.TRYWAIT P1, [R5+URZ+0x32440], R0 ;  /* 0x03244000050075a7 */ /* 0x000ee4000802017f */
[----:B---3--:R-:W-:Y:S05]  /*11c70*/  @!P1 BRA `(.L_x_1271) ;  /* 0x0000004400649947 */ /* 0x008fea0003800000 */
.L_x_1409:
[----:B------:R-:W-:Y:S05]  /*11c80*/  @!P0 BRA `(.L_x_1272) ;  /* 0x0000000000048947 */ /* 0x000fea0003800000 */
[----:B------:R-:W-:Y:S01]  /*11c90*/  BPT.TRAP 0x1 ;  /* 0x000000040000795c */ /* 0x000fe20000300000 */
.L_x_1272:
[----:B------:R-:W5:Y:S02]  /*11ca0*/  SYNCS.PHASECHK.TRANS64.TRYWAIT P1, [R3+URZ+0x32460], R2 ;  /* 0x03246002030075a7 */ /* 0x000f64000802017f */
[----:B-----5:R-:W-:Y:S05]  /*11cb0*/  @!P1 BRA `(.L_x_1273) ;  /* 0x0000004400689947 */ /* 0x020fea0003800000 */
.L_x_1410:
[----:B------:R-:W-:Y:S05]  /*11cc0*/  @!P0 BRA `(.L_x_1274) ;  /* 0x0000000000048947 */ /* 0x000fea0003800000 */
[----:B------:R-:W-:Y:S01]  /*11cd0*/  BPT.TRAP 0x1 ;  /* 0x000000040000795c */ /* 0x000fe20000300000 */
.L_x_1274:
[----:B------:R0:W0:Y:S02]  /*11ce0*/  SYNCS.PHASECHK.TRANS64.TRYWAIT P0, [R5+URZ+0x32460], R0 ;  /* 0x03246000050075a7 */ /* 0x000024000800017f */
[----:B0-----:R-:W-:Y:S05]  /*11cf0*/  @!P0 NANOSLEEP.SYNCS 0x989680 ;  /* 0x009896800000895d */ /* 0x001fea0003900000 */
[----:B------:R-:W0:Y:S02]  /*11d00*/  @!P0 SYNCS.PHASECHK.TRANS64 P0, [R5+URZ+0x32460], R0 ;  /* 0x03246000050085a7 */ /* 0x000e24000800007f */
[----:B0-----:R-:W-:Y:S05]  /*11d10*/  @!P0 BRA `(.L_x_1274) ;  /* 0xfffffffc00f08947 */ /* 0x001fea000383ffff */
.L_x_1266:
[----:B------:R-:W-:Y:S05]  /*11d20*/  BSYNC B0 ;  /* 0x0000000000007941 */ /* 0x000fea0003800000 */
.L_x_1265:
[----:B------:R-:W-:Y:S05]  /*11d30*/  EXIT ;  /* 0x000000000000794d */ /* 0x000fea0003800000 */
.L_x_1140:
[----:B-1----:R1:W2:Y:S02]  /*11d40*/  SYNCS.PHASECHK.TRANS64.TRYWAIT P0, [R3+URZ+0x32400], R0 ;  /* 0x03240000030075a7 */ /* 0x0022a4000800017f */
[----:B--2---:R-:W-:Y:S05]  /*11d50*/  @!P0 NANOSLEEP.SYNCS 0x989680 ;  /* 0x009896800000895d */ /* 0x004fea0003900000 */
[----:B------:R-:W2:Y:S02]  /*11d60*/  @!P0 SYNCS.PHASECHK.TRANS64 P0, [R3+URZ+0x32400], R0 ;  /* 0x03240000030085a7 */ /* 0x000ea4000800007f */
[----:B--2---:R-:W-:Y:S05]  /*11d70*/  @!P0 BRA `(.L_x_1140) ;  /* 0xfffffffc00f08947 */ /* 0x004fea000383ffff */
[----:B------:R-:W-:Y:S05]  /*11d80*/  BRA `(.L_x_1275) ;  /* 0xffffff0000107947 */ /* 0x000fea000383ffff */
.L_x_1144:
[----:B---3--:R-:W-:-:S04]  /*11d90*/  IMAD.U32 R5, RZ, RZ, UR6 ;  /* 0x00000006ff057e24 */ /* 0x008fc8000f8e00ff */
[----:B------:R3:W4:Y:S03]  /*11da0*/  SYNCS.PHASECHK.TRANS64.TRYWAIT P1, [R5+URZ+0x32430], R2 ;  /* 0x03243002050075a7 */ /* 0x000726000802017f */
[----:B----4-:R-:W-:Y:S05]  /*11db0*/  @!P1 NANOSLEEP.SYNCS 0x989680 ;  /* 0x009896800000995d */ /* 0x010fea0003900000 */
[----:B------:R-:W4:Y:S02]  /*11dc0*/  @!P1 SYNCS.PHASECHK.TRANS64 P1, [R5+URZ+0x32430], R2 ;  /* 0x03243002050095a7 */ /* 0x000f24000802007f */
[----:B----4-:R-:W-:Y:S05]  /*11dd0*/  @!P1 BRA `(.L_x_1144) ;  /* 0xfffffffc00ec9947 */ /* 0x010fea000383ffff */
[----:B------:R-:W-:Y:S05]  /*11de0*/  BRA `(.L_x_1143) ;  /* 0xffffff0000407947 */ /* 0x000fea000383ffff */
.L_x_1145:
[----:B----4-:R4:W0:Y:S02]  /*11df0*/  SYNCS.PHASECHK.TRANS64.TRYWAIT P1, [R3+URZ+0x32410], R0 ;  /* 0x03241000030075a7 */ /* 0x010824000802017f */
[----:B0-----:R-:W-:Y:S05]  /*11e00*/  @!P1 NANOSLEEP.SYNCS 0x989680 ;  /* 0x009896800000995d */ /* 0x001fea0003900000 */
[----:B------:R-:W0:Y:S02]  /*11e10*/  @!P1 SYNCS.PHASECHK.TRANS64 P1, [R3+URZ+0x32410], R0 ;  /* 0x03241000030095a7 */ /* 0x000e24000802007f */
[----:B0-----:R-:W-:Y:S05]  /*11e20*/  @!P1 BRA `(.L_x_1145) ;  /* 0xfffffffc00f09947 */ /* 0x001fea000383ffff */
[----:B------:R-:W-:Y:S05]  /*11e30*/  BRA `(.L_x_1276) ;  /* 0xffffff0000f87947 */ /* 0x000fea000383ffff */
.L_x_1149:
[----:B0--3--:R-:W-:-:S04]  /*11e40*/  IMAD.U32 R5, RZ, RZ, UR6 ;  /* 0x00000006ff057e24 */ /* 0x009fc8000f8e00ff */
[----:B------:R0:W3:Y:S03]  /*11e50*/  SYNCS.PHASECHK.TRANS64.TRYWAIT P1, [R5+URZ+0x32450], R2 ;  /* 0x03245002050075a7 */ /* 0x0000e6000802017f */
[----:B---3--:R-:W-:Y:S05]  /*11e60*/  @!P1 NANOSLEEP.SYNCS 0x989680 ;  /* 0x009896800000995d */ /* 0x008fea0003900000 */
[----:B------:R-:W3:Y:S02]  /*11e70*/  @!P1 SYNCS.PHASECHK.TRANS64 P1, [R5+URZ+0x32450], R2 ;  /* 0x03245002050095a7 */ /* 0x000ee4000802007f */
[----:B---3--:R-:W-:Y:S05]  /*11e80*/  @!P1 BRA `(.L_x_1149) ;  /* 0xfffffffc00ec9947 */ /* 0x008fea000383ffff */
[----:B------:R-:W-:Y:S05]  /*11e90*/  BRA `(.L_x_1148) ;  /* 0xffffff0400007947 */ /* 0x000fea000383ffff */
.L_x_1156:
[----:B-1----:R-:W-:-:S04]  /*11ea0*/  IMAD.U32 R153, RZ, RZ, UR5 ;  /* 0x00000005ff997e24 */ /* 0x002fc8000f8e00ff */
[----:B------:R1:W2:Y:S03]  /*11eb0*/  SYNCS.PHASECHK.TRANS64.TRYWAIT P2, [R153+URZ+0x32430], R0 ;  /* 0x03243000990075a7 */ /* 0x0002a6000804017f */
[----:B--2---:R-:W-:Y:S05]  /*11ec0*/  @!P2 NANOSLEEP.SYNCS 0x989680 ;  /* 0x009896800000a95d */ /* 0x004fea0003900000 */
[----:B------:R-:W2:Y:S02]  /*11ed0*/  @!P2 SYNCS.PHASECHK.TRANS64 P2, [R153+URZ+0x32430], R0 ;  /* 0x032430009900a5a7 */ /* 0x000ea4000804007f */
[----:B--2---:R-:W-:Y:S05]  /*11ee0*/  @!P2 BRA `(.L_x_1156) ;  /* 0xfffffffc00eca947 */ /* 0x004fea000383ffff */
[----:B------:R-:W-:Y:S05]  /*11ef0*/  BRA `(.L_x_1155) ;  /* 0xffffff24000c7947 */ /* 0x000fea000383ffff */
.L_x_1160:
[----:B--2---:R-:W-:-:S04]  /*11f00*/  IMAD.U32 R20, RZ, RZ, UR5 ;  /* 0x00000005ff147e24 */ /* 0x004fc8000f8e00ff */
[----:B------:R2:W3:Y:S03]  /*11f10*/  SYNCS.PHASECHK.TRANS64.TRYWAIT P2, [R20+URZ+0x32450], R0 ;  /* 0x03245000140075a7 */ /* 0x0004e6000804017f */
[----:B---3--:R-:W-:Y:S05]  /*11f20*/  @!P2 NANOSLEEP.SYNCS 0x989680 ;  /* 0x009896800000a95d */ /* 0x008fea0003900000 */
[----:B------:R-:W3:Y:S02]  /*11f30*/  @!P2 SYNCS.PHASECHK.TRANS64 P2, [R20+URZ+0x32450], R0 ;  /* 0x032450001400a5a7 */ /* 0x000ee4000804007f */
[----:B---3--:R-:W-:Y:S05]  /*11f40*/  @!P2 BRA `(.L_x_1160) ;  /* 0xfffffffc00eca947 */ /* 0x008fea000383ffff */
[----:B------:R-:W-:Y:S05]  /*11f50*/  BRA `(.L_x_1159) ;  /* 0xffffff2400887947 */ /* 0x000fea000383ffff */
.L_x_1208:
        /* <DEDUP_REMOVED lines=11> */
.L_x_1278:
[----:B------:R-:W-:Y:S05]  /*12010*/  BSYNC B0 ;  /* 0x0000000000007941 */ /* 0x000fea0003800000 */
.L_x_1277:
[----:B------:R-:W-:Y:S05]  /*12020*/  BRA `(.L_x_1279) ;  /* 0xffffffb4005c7947 */ /* 0x000fea000383ffff */
.L_x_1211:
[----:B0-----:R0:W1:Y:S02]  /*12030*/  SYNCS.PHASECHK.TRANS64.TRYWAIT P0, [R25+URZ+0x32440], R0 ;  /* 0x03244000190075a7 */ /* 0x001064000800017f */
[----:B-1----:R-:W-:Y:S05]  /*12040*/  @!P0 NANOSLEEP.SYNCS 0x989680 ;  /* 0x009896800000895d */ /* 0x002fea0003900000 */
[----:B------:R-:W1:Y:S02]  /*12050*/  @!P0 SYNCS.PHASECHK.TRANS64 P0, [R25+URZ+0x32440], R0 ;  /* 0x03244000190085a7 */ /* 0x000e64000800007f */
[----:B-1----:R-:W-:Y:S05]  /*12060*/  @!P0 BRA `(.L_x_1211) ;  /* 0xfffffffc00f08947 */ /* 0x002fea000383ffff */
[----:B------:R-:W-:Y:S05]  /*12070*/  BRA `(.L_x_1280) ;  /* 0xffffffb400887947 */ /* 0x000fea000383ffff */
.L_x_1212:
        /* <DEDUP_REMOVED lines=8> */
.L_x_1282:
[----:B------:R-:W-:Y:S05]  /*12100*/  BSYNC B0 ;  /* 0x0000000000007941 */ /* 0x000fea0003800000 */
.L_x_1281:
        /* <DEDUP_REMOVED lines=9> */
.L_x_1283:
[----:B------:R-:W-:Y:S02]  /*121a0*/  IMAD.MOV.U32 R13, RZ, RZ, R4 ;  /* 0x000000ffff0d7224 */ /* 0x000fe400078e0004 */
[----:B------:R-:W-:Y:S02]  /*121b0*/  IMAD.MOV.U32 R12, RZ, RZ, 0x1 ;  /* 0x00000001ff0c7424 */ /* 0x000fe400078e00ff */
[----:B------:R-:W-:-:S07]  /*121c0*/  IMAD.MOV.U32 R3, RZ, RZ, R14 ;  /* 0x000000ffff037224 */ /* 0x000fce00078e000e */
[----:B------:R-:W-:Y:S05]  /*121d0*/  WARPSYNC.COLLECTIVE R15, `(.L_x_1284) ;  /* 0x000000000f087348 */ /* 0x000fea0003c00000 */
[----:B------:R0:W1:Y:S02]  /*121e0*/  SHFL.IDX P6, R14, R13, R12, R11 ;  /* 0x0000000c0d0e7389 */ /* 0x00006400000c000b */
[----:B01----:R-:W-:Y:S01]  /*121f0*/  ENDCOLLECTIVE ;  /* 0x000000000000791b */ /* 0x003fe20003800000 */
.L_x_1284:
        /* <DEDUP_REMOVED lines=15> */
.L_x_1285:
[----:B------:R-:W-:Y:S02]  /*122f0*/  @P0 IMAD R6, R5, 0x2, R22 ;  /* 0x0000000205060824 */ /* 0x000fe400078e0216 */
[----:B------:R-:W-:Y:S02]  /*12300*/  IMAD.MOV.U32 R13, RZ, RZ, R4 ;  /* 0x000000ffff0d7224 */ /* 0x000fe400078e0004 */
[----:B------:R-:W-:Y:S02]  /*12310*/  IMAD.MOV.U32 R12, RZ, RZ, 0x2 ;  /* 0x00000002ff0c7424 */ /* 0x000fe400078e00ff */
[----:B------:R-:W-:-:S07]  /*12320*/  IMAD.MOV.U32 R3, RZ, RZ, R14 ;  /* 0x000000ffff037224 */ /* 0x000fce00078e000e */
[----:B------:R-:W-:Y:S05]  /*12330*/  WARPSYNC.COLLECTIVE R15, `(.L_x_1286) ;  /* 0x000000000f087348 */ /* 0x000fea0003c00000 */
[----:B------:R0:W1:Y:S02]  /*12340*/  SHFL.IDX P6, R14, R13, R12, R11 ;  /* 0x0000000c0d0e7389 */ /* 0x00006400000c000b */
[----:B01----:R-:W-:Y:S01]  /*12350*/  ENDCOLLECTIVE ;  /* 0x000000000000791b */ /* 0x003fe20003800000 */
.L_x_1286:
        /* <DEDUP_REMOVED lines=15> */
.L_x_1287:
[----:B------:R-:W-:Y:S02]  /*12450*/  @P0 IMAD R6, R5, 0x2, R22 ;  /* 0x0000000205060824 */ /* 0x000fe400078e0216 */
[----:B------:R-:W-:Y:S02]  /*12460*/  IMAD.MOV.U32 R13, RZ, RZ, R4 ;  /* 0x000000ffff0d7224 */ /* 0x000fe400078e0004 */
[----:B------:R-:W-:Y:S02]  /*12470*/  IMAD.MOV.U32 R12, RZ, RZ, 0x3 ;  /* 0x00000003ff0c7424 */ /* 0x000fe400078e00ff */
[----:B------:R-:W-:-:S07]  /*12480*/  IMAD.MOV.U32 R3, RZ, RZ, R14 ;  /* 0x000000ffff037224 */ /* 0x000fce00078e000e */
[----:B------:R-:W-:Y:S05]  /*12490*/  WARPSYNC.COLLECTIVE R15, `(.L_x_1288) ;  /* 0x000000000f087348 */ /* 0x000fea0003c00000 */
[----:B------:R0:W1:Y:S02]  /*124a0*/  SHFL.IDX P6, R14, R13, R12, R11 ;  /* 0x0000000c0d0e7389 */ /* 0x00006400000c000b */
[----:B01----:R-:W-:Y:S01]  /*124b0*/  ENDCOLLECTIVE ;  /* 0x000000000000791b */ /* 0x003fe20003800000 */
.L_x_1288:
        /* <DEDUP_REMOVED lines=15> */
.L_x_1289:
[----:B------:R-:W-:Y:S02]  /*125b0*/  @P0 IMAD R6, R5, 0x2, R22 ;  /* 0x0000000205060824 */ /* 0x000fe400078e0216 */
[----:B------:R-:W-:Y:S02]  /*125c0*/  IMAD.MOV.U32 R13, RZ, RZ, R4 ;  /* 0x000000ffff0d7224 */ /* 0x000fe400078e0004 */
[----:B------:R-:W-:Y:S02]  /*125d0*/  IMAD.MOV.U32 R12, RZ, RZ, 0x4 ;  /* 0x00000004ff0c7424 */ /* 0x000fe400078e00ff */
[----:B------:R-:W-:-:S07]  /*125e0*/  IMAD.MOV.U32 R3, RZ, RZ, R14 ;  /* 0x000000ffff037224 */ /* 0x000fce00078e000e */
[----:B------:R-:W-:Y:S05]  /*125f0*/  WARPSYNC.COLLECTIVE R15, `(.L_x_1290) ;  /* 0x000000000f087348 */ /* 0x000fea0003c00000 */
[----:B------:R0:W1:Y:S02]  /*12600*/  SHFL.IDX P6, R14, R13, R12, R11 ;  /* 0x0000000c0d0e7389 */ /* 0x00006400000c000b */
[----:B01----:R-:W-:Y:S01]  /*12610*/  ENDCOLLECTIVE ;  /* 0x000000000000791b */ /* 0x003fe20003800000 */
.L_x_1290:
        /* <DEDUP_REMOVED lines=15> */
.L_x_1291:
[----:B------:R-:W-:Y:S02]  /*12710*/  @P0 IMAD R6, R5, 0x2, R22 ;  /* 0x0000000205060824 */ /* 0x000fe400078e0216 */
[----:B------:R-:W-:Y:S02]  /*12720*/  IMAD.MOV.U32 R13, RZ, RZ, R4 ;  /* 0x000000ffff0d7224 */ /* 0x000fe400078e0004 */
[----:B------:R-:W-:Y:S02]  /*12730*/  IMAD.MOV.U32 R12, RZ, RZ, 0x5 ;  /* 0x00000005ff0c7424 */ /* 0x000fe400078e00ff */
[----:B------:R-:W-:-:S07]  /*12740*/  IMAD.MOV.U32 R3, RZ, RZ, R14 ;  /* 0x000000ffff037224 */ /* 0x000fce00078e000e */
[----:B------:R-:W-:Y:S05]  /*12750*/  WARPSYNC.COLLECTIVE R15, `(.L_x_1292) ;  /* 0x000000000f087348 */ /* 0x000fea0003c00000 */
[----:B------:R0:W1:Y:S02]  /*12760*/  SHFL.IDX P6, R14, R13, R12, R11 ;  /* 0x0000000c0d0e7389 */ /* 0x00006400000c000b */
[----:B01----:R-:W-:Y:S01]  /*12770*/  ENDCOLLECTIVE ;  /* 0x000000000000791b */ /* 0x003fe20003800000 */
.L_x_1292:
        /* <DEDUP_REMOVED lines=10> */
.L_x_1293:
[----:B------:R-:W-:Y:S01]  /*12820*/  @!PT LDS RZ, [RZ] ;  /* 0x00000000fffff984 */ /* 0x000fe20000000800 */
[----:B------:R-:W-:Y:S01]  /*12830*/  @!PT LDS RZ, [RZ] ;  /* 0x00000000fffff984 */ /* 0x000fe20000000800 */
[----:B------:R-:W-:Y:S01]  /*12840*/  @!PT LDS RZ, [RZ] ;  /* 0x00000000fffff984 */ /* 0x000fe20000000800 */
[----:B------:R1:W-:Y:S01]  /*12850*/  @P0 LDGSTS.E.BYPASS.LTC128B.128 [R6+0x1e400], desc[UR36][R2.64], !P2 ;  /* 0x1e40000002060fae */ /* 0x0003e2000d101d64 */
[----:B------:R-:W-:Y:S01]  /*12860*/  IMAD.MOV.U32 R0, RZ, RZ, R14 ;  /* 0x000000ffff007224 */ /* 0x000fe200078e000e */
[----:B------:R-:W-:Y:S06]  /*12870*/  BRA `(.L_x_1294) ;  /* 0xffffffb000e87947 */ /* 0x000fec000383ffff */
.L_x_1217:
[----:B------:R0:W5:Y:S01]  /*12880*/  LDL.LU R6, [R1+0x4] ;  /* 0x0000040001067983 */ /* 0x0001620000300800 */
[----:B------:R-:W-:Y:S01]  /*12890*/  IMAD.MOV.U32 R13, RZ, RZ, R5 ;  /* 0x000000ffff0d7224 */ /* 0x000fe200078e0005 */
[----:B------:R-:W-:Y:S01]  /*128a0*/  LOP3.LUT R23, R23, 0xffffdfff, RZ, 0xc0, !PT ;  /* 0xffffdfff17177812 */ /* 0x000fe200078ec0ff */
[----:B------:R-:W-:Y:S02]  /*128b0*/  IMAD.MOV.U32 R12, RZ, RZ, RZ ;  /* 0x000000ffff0c7224 */ /* 0x000fe400078e00ff */
[----:B------:R-:W-:Y:S02]  /*128c0*/  IMAD.MOV.U32 R11, RZ, RZ, 0x181f ;  /* 0x0000181fff0b7424 */ /* 0x000fe400078e00ff */
[----:B------:R-:W-:Y:S02]  /*128d0*/  IMAD.MOV.U32 R15, RZ, RZ, -0x1 ;  /* 0xffffffffff0f7424 */ /* 0x000fe400078e00ff */
[----:B0-----:R-:W-:-:S07]  /*128e0*/  IMAD.IADD R4, R21, 0x1, R4 ;  /* 0x0000000115047824 */ /* 0x001fce00078e0204 */
[----:B-----5:R-:W-:Y:S05]  /*128f0*/  WARPSYNC.COLLECTIVE R15, `(.L_x_1295) ;  /* 0x000000000f087348 */ /* 0x020fea0003c00000 */
[----:B------:R0:W1:Y:S02]  /*12900*/  SHFL.IDX P6, R14, R13, R12, R11 ;  /* 0x0000000c0d0e7389 */ /* 0x00006400000c000b */
[----:B01---5:R-:W-:Y:S01]  /*12910*/  ENDCOLLECTIVE ;  /* 0x000000000000791b */ /* 0x023fe20003800000 */
.L_x_1295:
[----:B------:R-:W-:Y:S02]  /*12920*/  IMAD.MOV.U32 R13, RZ, RZ, R0 ;  /* 0x000000ffff0d7224 */ /* 0x000fe400078e0000 */
[----:B------:R-:W-:-:S07]  /*12930*/  IMAD.MOV.U32 R3, RZ, RZ, R14 ;  /* 0x000000ffff037224 */ /* 0x000fce00078e000e */
[----:B------:R-:W-:Y:S05]  /*12940*/  WARPSYNC.COLLECTIVE R15, `(.L_x_1296) ;  /* 0x000000000f087348 */ /* 0x000fea0003c00000 */
[----:B------:R0:W1:Y:S02]  /*12950*/  SHFL.IDX P6, R14, R13, R12, R11 ;  /* 0x0000000c0d0e7389 */ /* 0x00006400000c000b */
[----:B01----:R-:W-:Y:S01]  /*12960*/  ENDCOLLECTIVE ;  /* 0x000000000000791b */ /* 0x003fe20003800000 */
.L_x_1296:
[----:B------:R-:W-:Y:S02]  /*12970*/  IMAD.MOV.U32 R13, RZ, RZ, R5 ;  /* 0x000000ffff0d7224 */ /* 0x000fe400078e0005 */
[----:B------:R-:W-:Y:S02]  /*12980*/  IMAD.MOV.U32 R12, RZ, RZ, 0x1 ;  /* 0x00000001ff0c7424 */ /* 0x000fe400078e00ff */
[----:B------:R-:W-:-:S07]  /*12990*/  IMAD.MOV.U32 R10, RZ, RZ, R14 ;  /* 0x000000ffff0a7224 */ /* 0x000fce00078e000e */
[----:B------:R-:W-:Y:S05]  /*129a0*/  WARPSYNC.COLLECTIVE R15, `(.L_x_1297) ;  /* 0x000000000f087348 */ /* 0x000fea0003c00000 */
[----:B------:R0:W1:Y:S02]  /*129b0*/  SHFL.IDX P6, R14, R13, R12, R11 ;  /* 0x0000000c0d0e7389 */ /* 0x00006400000c000b */
[----:B01----:R-:W-:Y:S01]  /*129c0*/  ENDCOLLECTIVE ;  /* 0x000000000000791b */ /* 0x003fe20003800000 */
.L_x_1297:
[----:B------:R-:W-:Y:S02]  /*129d0*/  IMAD.MOV.U32 R13, RZ, RZ, R0 ;  /* 0x000000ffff0d7224 */ /* 0x000fe400078e0000 */
[----:B------:R-:W-:-:S05]  /*129e0*/  IMAD R6, R6, R7, RZ ;  /* 0x0000000706067224 */ /* 0x000fca00078e02ff */
[----:B------:R-:W-:-:S13]  /*129f0*/  ISETP.GE.AND P2, PT, R4, R6, PT ;  /* 0x000000060400720c */ /* 0x000fda0003f46270 */
[----:B------:R-:W-:Y:S02]  /*12a00*/  @!P2 LEA R10, P1, R20, R10, 0x1 ;  /* 0x0000000a140aa211 */ /* 0x000fe400078208ff */
[----:B------:R-:W-:-:S03]  /*12a10*/  @P2 LOP3.LUT R23, R23, 0x2000, RZ, 0xfc, !PT ;  /* 0x0000200017172812 */ /* 0x000fc600078efcff */
[----:B------:R-:W-:Y:S01]  /*12a20*/  @!P2 IMAD.X R3, RZ, RZ, R3, P1 ;  /* 0x000000ffff03a224 */ /* 0x000fe200008e0603 */
[----:B------:R-:W-:Y:S01]  /*12a30*/  LOP3.LUT R23, R23, 0xffffefff, RZ, 0xc0, !PT ;  /* 0xffffefff17177812 */ /* 0x000fe200078ec0ff */
[----:B------:R-:W-:-:S05]  /*12a40*/  @!P2 IMAD.MOV.U32 R2, RZ, RZ, R10 ;  /* 0x000000ffff02a224 */ /* 0x000fca00078e000a */
        /* <DEDUP_REMOVED lines=10> */
.L_x_1298:
[----:B------:R-:W-:Y:S01]  /*12af0*/  @P2 LOP3.LUT R23, R23, 0x1000, RZ, 0xfc, !PT ;  /* 0x0000100017172812 */ /* 0x000fe200078efcff */
[----:B------:R-:W-:-:S03]  /*12b00*/  IMAD.MOV.U32 R13, RZ, RZ, R5 ;  /* 0x000000ffff0d7224 */ /* 0x000fc600078e0005 */
[----:B------:R-:W-:Y:S01]  /*12b10*/  LOP3.LUT R23, R23, 0xfffff7ff, RZ, 0xc0, !PT ;  /* 0xfffff7ff17177812 */ /* 0x000fe200078ec0ff */
[----:B------:R-:W-:Y:S02]  /*12b20*/  IMAD.MOV.U32 R12, RZ, RZ, 0x2 ;  /* 0x00000002ff0c7424 */ /* 0x000fe400078e00ff */
[----:B------:R-:W-:-:S07]  /*12b30*/  IMAD.MOV.U32 R7, RZ, RZ, R14 ;  /* 0x000000ffff077224 */ /* 0x000fce00078e000e */
[----:B------:R-:W-:Y:S05]  /*12b40*/  WARPSYNC.COLLECTIVE R15, `(.L_x_1299) ;  /* 0x000000000f087348 */ /* 0x000fea0003c00000 */
[----:B------:R0:W1:Y:S02]  /*12b50*/  SHFL.IDX P6, R14, R13, R12, R11 ;  /* 0x0000000c0d0e7389 */ /* 0x00006400000c000b */
[----:B01----:R-:W-:Y:S01]  /*12b60*/  ENDCOLLECTIVE ;  /* 0x000000000000791b */ /* 0x003fe20003800000 */
.L_x_1299:
        /* <DEDUP_REMOVED lines=15> */
.L_x_1300:
[----:B------:R-:W-:Y:S01]  /*12c60*/  @P2 LOP3.LUT R23, R23, 0x800, RZ, 0xfc, !PT ;  /* 0x0000080017172812 */ /* 0x000fe200078efcff */
[----:B------:R-:W-:-:S03]  /*12c70*/  IMAD.MOV.U32 R13, RZ, RZ, R5 ;  /* 0x000000ffff0d7224 */ /* 0x000fc600078e0005 */
[----:B------:R-:W-:Y:S01]  /*12c80*/  LOP3.LUT R23, R23, 0xfffffdff, RZ, 0xc0, !PT ;  /* 0xfffffdff17177812 */ /* 0x000fe200078ec0ff */
[----:B------:R-:W-:Y:S02]  /*12c90*/  IMAD.MOV.U32 R12, RZ, RZ, 0x3 ;  /* 0x00000003ff0c7424 */ /* 0x000fe400078e00ff */
[----:B------:R-:W-:-:S05]  /*12ca0*/  IMAD.MOV.U32 R11, RZ, RZ, R14 ;  /* 0x000000ffff0b7224 */ /* 0x000fca00078e000e */
[----:B------:R-:W-:-:S05]  /*12cb0*/  @!P2 LEA R11, P1, R20, R11, 0x1 ;  /* 0x0000000b140ba211 */ /* 0x000fca00078208ff */
[----:B------:R-:W-:Y:S02]  /*12cc0*/  @!P2 IMAD.X R8, RZ, RZ, R2, P1 ;  /* 0x000000ffff08a224 */ /* 0x000fe400008e0602 */
[----:B------:R-:W-:Y:S02]  /*12cd0*/  @!P2 IMAD.MOV.U32 R2, RZ, RZ, R11 ;  /* 0x000000ffff02a224 */ /* 0x000fe400078e000b */
[----:B------:R-:W-:Y:S02]  /*12ce0*/  IMAD.MOV.U32 R11, RZ, RZ, 0x181f ;  /* 0x0000181fff0b7424 */ /* 0x000fe400078e00ff */
[----:B------:R-:W-:-:S07]  /*12cf0*/  @!P2 IMAD.MOV.U32 R3, RZ, RZ, R8 ;  /* 0x000000ffff03a224 */ /* 0x000fce00078e0008 */
[----:B------:R-:W-:Y:S05]  /*12d00*/  WARPSYNC.COLLECTIVE R15, `(.L_x_1301) ;  /* 0x000000000f087348 */ /* 0x000fea0003c00000 */
[----:B------:R0:W1:Y:S02]  /*12d10*/  SHFL.IDX P6, R14, R13, R12, R11 ;  /* 0x0000000c0d0e7389 */ /* 0x00006400000c000b */
[----:B01----:R-:W-:Y:S01]  /*12d20*/  ENDCOLLECTIVE ;  /* 0x000000000000791b */ /* 0x003fe20003800000 */
.L_x_1301:
[----:B------:R-:W-:Y:S01]  /*12d30*/  @!PT LDS RZ, [RZ] ;  /* 0x00000000fffff984 */ /* 0x000fe20000000800 */
[----:B------:R-:W-:Y:S01]  /*12d40*/  @!PT LDS RZ, [RZ] ;  /* 0x00000000fffff984 */ /* 0x000fe20000000800 */
[----:B------:R-:W-:Y:S01]  /*12d50*/  @!PT LDS RZ, [RZ] ;  /* 0x00000000fffff984 */ /* 0x000fe20000000800 */
[----:B------:R0:W-:Y:S01]  /*12d60*/  @!P2 LDGSTS.E.BYPASS.LTC128B.128 [R26+0x19400], desc[UR36][R2.64], !P0 ;  /* 0x19400000021aafae */ /* 0x0001e2000c101d64 */
[----:B------:R-:W-:Y:S02]  /*12d70*/  IMAD.MOV.U32 R13, RZ, RZ, R0 ;  /* 0x000000ffff0d7224 */ /* 0x000fe400078e0000 */
[----:B0-----:R-:W-:-:S05]  /*12d80*/  VIADD R2, R4, 0x30 ;  /* 0x0000003004027836 */ /* 0x001fca0000000000 */
[----:B------:R-:W-:Y:S01]  /*12d90*/  ISETP.GE.AND P2, PT, R2, R6, PT ;  /* 0x000000060200720c */ /* 0x000fe20003f46270 */
[----:B------:R-:W-:-:S12]  /*12da0*/  IMAD.MOV.U32 R2, RZ, RZ, R14 ;  /* 0x000000ffff027224 */ /* 0x000fd800078e000e */
[----:B------:R-:W-:Y:S05]  /*12db0*/  WARPSYNC.COLLECTIVE R15, `(.L_x_1302) ;  /* 0x000000000f087348 */ /* 0x000fea0003c00000 */
[----:B------:R0:W1:Y:S02]  /*12dc0*/  SHFL.IDX P6, R14, R13, R12, R11 ;  /* 0x0000000c0d0e7389 */ /* 0x00006400000c000b */
[----:B01----:R-:W-:Y:S01]  /*12dd0*/  ENDCOLLECTIVE ;  /* 0x000000000000791b */ /* 0x003fe20003800000 */
.L_x_1302:
[----:B------:R-:W-:-:S04]  /*12de0*/  @P2 LOP3.LUT R23, R23, 0x200, RZ, 0xfc, !PT ;  /* 0x0000020017172812 */ /* 0x000fc800078efcff */
[----:B------:R-:W-:Y:S01]  /*12df0*/  LOP3.LUT R23, R23, 0xfffffeff, RZ, 0xc0, !PT ;  /* 0xfffffeff17177812 */ /* 0x000fe200078ec0ff */
[----:B------:R-:W-:-:S05]  /*12e00*/  IMAD.MOV.U32 R12, RZ, RZ, R14 ;  /* 0x000000ffff0c7224 */ /* 0x000fca00078e000e */
[----:B------:R-:W-:Y:S01]  /*12e10*/  @!P2 LEA R14, P1, R20, R12, 0x1 ;  /* 0x0000000c140ea211 */ /* 0x000fe200078208ff */
[----:B------:R-:W-:-:S04]  /*12e20*/  IMAD.MOV.U32 R12, RZ, RZ, 0x4 ;  /* 0x00000004ff0c7424 */ /* 0x000fc800078e00ff */
[----:B------:R-:W-:Y:S02]  /*12e30*/  @!P2 IMAD.X R13, RZ, RZ, R2, P1 ;  /* 0x000000ffff0da224 */ /* 0x000fe400008e0602 */
[----:B------:R-:W-:Y:S02]  /*12e40*/  @!P2 IMAD.MOV.U32 R2, RZ, RZ, R14 ;  /* 0x000000ffff02a224 */ /* 0x000fe400078e000e */
[----:B------:R-:W-:Y:S02]  /*12e50*/  @!P2 IMAD.MOV.U32 R3, RZ, RZ, R13 ;  /* 0x000000ffff03a224 */ /* 0x000fe400078e000d */
[----:B------:R-:W-:-:S03]  /*12e60*/  IMAD.MOV.U32 R13, RZ, RZ, R5 ;  /* 0x000000ffff0d7224 */ /* 0x000fc600078e0005 */
[----:B------:R-:W-:Y:S01]  /*12e70*/  @!PT LDS RZ, [RZ] ;  /* 0x00000000fffff984 */ /* 0x000fe20000000800 */
[----:B------:R-:W-:Y:S01]  /*12e80*/  @!PT LDS RZ, [RZ] ;  /* 0x00000000fffff984 */ /* 0x000fe20000000800 */
[----:B------:R-:W-:Y:S01]  /*12e90*/  @!PT LDS RZ, [RZ] ;  /* 0x00000000fffff984 */ /* 0x000fe20000000800 */
[----:B------:R0:W-:Y:S04]  /*12ea0*/  @!P2 LDGSTS.E.BYPASS.LTC128B.128 [R26+0x19c00], desc[UR36][R2.64], !P0 ;  /* 0x19c00000021aafae */ /* 0x0001e8000c101d64 */
[----:B0-----:R-:W-:Y:S05]  /*12eb0*/  WARPSYNC.COLLECTIVE R15, `(.L_x_1303) ;  /* 0x000000000f087348 */ /* 0x001fea0003c00000 */
[----:B------:R1:W2:Y:S02]  /*12ec0*/  SHFL.IDX P6, R14, R13, R12, R11 ;  /* 0x0000000c0d0e7389 */ /* 0x0002a400000c000b */
[----:B012---:R-:W-:Y:S01]  /*12ed0*/  ENDCOLLECTIVE ;  /* 0x000000000000791b */ /* 0x007fe20003800000 */
.L_x_1303:
[----:B------:R-:W-:-:S05]  /*12ee0*/  VIADD R2, R4, 0x40 ;  /* 0x0000004004027836 */ /* 0x000fca0000000000 */
[----:B------:R-:W-:Y:S01]  /*12ef0*/  ISETP.GE.AND P2, PT, R2, R6, PT ;  /* 0x000000060200720c */ /* 0x000fe20003f46270 */
[----:B------:R-:W-:Y:S02]  /*12f00*/  IMAD.MOV.U32 R13, RZ, RZ, R0 ;  /* 0x000000ffff0d7224 */ /* 0x000fe400078e0000 */
[----:B------:R-:W-:-:S10]  /*12f10*/  IMAD.MOV.U32 R2, RZ, RZ, R14 ;  /* 0x000000ffff027224 */ /* 0x000fd400078e000e */
[----:B------:R-:W-:Y:S05]  /*12f20*/  WARPSYNC.COLLECTIVE R15, `(.L_x_1304) ;  /* 0x000000000f087348 */ /* 0x000fea0003c00000 */
[----:B------:R0:W1:Y:S02]  /*12f30*/  SHFL.IDX P6, R14, R13, R12, R11 ;  /* 0x0000000c0d0e7389 */ /* 0x00006400000c000b */
[----:B01----:R-:W-:Y:S01]  /*12f40*/  ENDCOLLECTIVE ;  /* 0x000000000000791b */ /* 0x003fe20003800000 */
.L_x_1304:
[----:B------:R-:W-:-:S04]  /*12f50*/  @P2 LOP3.LUT R23, R23, 0x100, RZ, 0xfc, !PT ;  /* 0x0000010017172812 */ /* 0x000fc800078efcff */
[----:B------:R-:W-:Y:S01]  /*12f60*/  LOP3.LUT R23, R23, 0xffffff7f, RZ, 0xc0, !PT ;  /* 0xffffff7f17177812 */ /* 0x000fe200078ec0ff */
[----:B------:R-:W-:Y:S02]  /*12f70*/  IMAD.MOV.U32 R13, RZ, RZ, R5 ;  /* 0x000000ffff0d7224 */ /* 0x000fe400078e0005 */
[----:B------:R-:W-:-:S05]  /*12f80*/  IMAD.MOV.U32 R12, RZ, RZ, R14 ;  /* 0x000000ffff0c7224 */ /* 0x000fca00078e000e */
[----:B------:R-:W-:-:S05]  /*12f90*/  @!P2 LEA R15, P1, R20, R12, 0x1 ;  /* 0x0000000c140fa211 */ /* 0x000fca00078208ff */
[----:B------:R-:W-:Y:S02]  /*12fa0*/  @!P2 IMAD.X R12, RZ, RZ, R2, P1 ;  /* 0x000000ffff0ca224 */ /* 0x000fe400008e0602 */
[----:B------:R-:W-:Y:S02]  /*12fb0*/  @!P2 IMAD.MOV.U32 R2, RZ, RZ, R15 ;  /* 0x000000ffff02a224 */ /* 0x000fe400078e000f */
[----:B------:R-:W-:Y:S02]  /*12fc0*/  @!P2 IMAD.MOV.U32 R3, RZ, RZ, R12 ;  /* 0x000000ffff03a224 */ /* 0x000fe400078e000c */
[----:B------:R-:W-:Y:S02]  /*12fd0*/  IMAD.MOV.U32 R12, RZ, RZ, 0x5 ;  /* 0x00000005ff0c7424 */ /* 0x000fe400078e00ff */
[----:B------:R-:W-:Y:S01]  /*12fe0*/  IMAD.MOV.U32 R15, RZ, RZ, -0x1 ;  /* 0xffffffffff0f7424 */ /* 0x000fe200078e00ff */
[----:B------:R-:W-:Y:S01]  /*12ff0*/  @!PT LDS RZ, [RZ] ;  /* 0x00000000fffff984 */ /* 0x000fe20000000800 */
[----:B------:R-:W-:Y:S01]  /*13000*/  @!PT LDS RZ, [RZ] ;  /* 0x00000000fffff984 */ /* 0x000fe20000000800 */
[----:B------:R-:W-:Y:S01]  /*13010*/  @!PT LDS RZ, [RZ] ;  /* 0x00000000fffff984 */ /* 0x000fe20000000800 */
[----:B------:R0:W-:Y:S06]  /*13020*/  @!P2 LDGSTS.E.BYPASS.LTC128B.128 [R26+0x1a400], desc[UR36][R2.64], !P0 ;  /* 0x1a400000021aafae */ /* 0x0001ec000c101d64 */
[----:B0-----:R-:W-:Y:S05]  /*13030*/  WARPSYNC.COLLECTIVE R15, `(.L_x_1305) ;  /* 0x000000000f087348 */ /* 0x001fea0003c00000 */
[----:B------:R1:W2:Y:S02]  /*13040*/  SHFL.IDX P6, R14, R13, R12, R11 ;  /* 0x0000000c0d0e7389 */ /* 0x0002a400000c000b */
[----:B012---:R-:W-:Y:S01]  /*13050*/  ENDCOLLECTIVE ;  /* 0x000000000000791b */ /* 0x007fe20003800000 */
.L_x_1305:
[----:B------:R-:W-:-:S05]  /*13060*/  VIADD R2, R4, 0x50 ;  /* 0x0000005004027836 */ /* 0x000fca0000000000 */
[----:B------:R-:W-:Y:S01]  /*13070*/  ISETP.GE.AND P2, PT, R2, R6, PT ;  /* 0x000000060200720c */ /* 0x000fe20003f46270 */
[----:B------:R-:W-:Y:S02]  /*13080*/  IMAD.MOV.U32 R13, RZ, RZ, R0 ;  /* 0x000000ffff0d7224 */ /* 0x000fe400078e0000 */
[----:B------:R-:W-:-:S10]  /*13090*/  IMAD.MOV.U32 R8, RZ, RZ, R14 ;  /* 0x000000ffff087224 */ /* 0x000fd400078e000e */
[----:B------:R-:W-:Y:S05]  /*130a0*/  WARPSYNC.COLLECTIVE R15, `(.L_x_1306) ;  /* 0x000000000f087348 */ /* 0x000fea0003c00000 */
[----:B------:R0:W1:Y:S02]  /*130b0*/  SHFL.IDX P6, R14, R13, R12, R11 ;  /* 0x0000000c0d0e7389 */ /* 0x00006400000c000b */
[----:B01----:R-:W-:Y:S01]  /*130c0*/  ENDCOLLECTIVE ;  /* 0x000000000000791b */ /* 0x003fe20003800000 */
.L_x_1306:
        /* <DEDUP_REMOVED lines=8> */
.L_x_1307:
        /* <DEDUP_REMOVED lines=9> */
[----:B0-----:R-:W-:-:S07]  /*131e0*/  IMAD.MOV.U32 R2, RZ, RZ, R14 ;  /* 0x000000ffff027224 */ /* 0x001fce00078e000e */
[----:B------:R-:W-:Y:S05]  /*131f0*/  WARPSYNC.COLLECTIVE R15, `(.L_x_1308) ;  /* 0x000000000f087348 */ /* 0x000fea0003c00000 */
[----:B------:R0:W1:Y:S02]  /*13200*/  SHFL.IDX P6, R14, R13, R12, R11 ;  /* 0x0000000c0d0e7389 */ /* 0x00006400000c000b */
[----:B01----:R-:W-:Y:S01]  /*13210*/  ENDCOLLECTIVE ;  /* 0x000000000000791b */ /* 0x003fe20003800000 */
.L_x_1308:
[----:B------:R-:W-:-:S05]  /*13220*/  VIADD R3, R4, 0x60 ;  /* 0x0000006004037836 */ /* 0x000fca0000000000 */
[----:B------:R-:W-:Y:S01]  /*13230*/  ISETP.GE.AND P2, PT, R3, R6, PT ;  /* 0x000000060300720c */ /* 0x000fe20003f46270 */
[----:B------:R-:W-:Y:S02]  /*13240*/  IMAD.MOV.U32 R13, RZ, RZ, R5 ;  /* 0x000000ffff0d7224 */ /* 0x000fe400078e0005 */
[----:B------:R-:W-:-:S10]  /*13250*/  IMAD.MOV.U32 R12, RZ, RZ, 0x7 ;  /* 0x00000007ff0c7424 */ /* 0x000fd400078e00ff */
[----:B------:R-:W-:Y:S01]  /*13260*/  @P2 LOP3.LUT R23, R23, 0x40, RZ, 0xfc, !PT ;  /* 0x0000004017172812 */ /* 0x000fe200078efcff */
[----:B------:R-:W-:-:S07]  /*13270*/  IMAD.MOV.U32 R7, RZ, RZ, R14 ;  /* 0x000000ffff077224 */ /* 0x000fce00078e000e */
[----:B------:R-:W-:Y:S05]  /*13280*/  WARPSYNC.COLLECTIVE R15, `(.L_x_1309) ;  /* 0x000000000f087348 */ /* 0x000fea0003c00000 */
[----:B------:R0:W1:Y:S02]  /*13290*/  SHFL.IDX P6, R14, R13, R12, R11 ;  /* 0x0000000c0d0e7389 */ /* 0x00006400000c000b */
[----:B01----:R-:W-:Y:S01]  /*132a0*/  ENDCOLLECTIVE ;  /* 0x000000000000791b */ /* 0x003fe20003800000 */
.L_x_1309:
        /* <DEDUP_REMOVED lines=9> */
[----:B------:R-:W-:-:S07]  /*13340*/  IMAD.MOV.U32 R5, RZ, RZ, R14 ;  /* 0x000000ffff057224 */ /* 0x000fce00078e000e */
[----:B0-----:R-:W-:Y:S05]  /*13350*/  WARPSYNC.COLLECTIVE R15, `(.L_x_1310) ;  /* 0x000000000f087348 */ /* 0x001fea0003c00000 */
[----:B------:R1:W2:Y:S02]  /*13360*/  SHFL.IDX P6, R14, R13, R12, R11 ;  /* 0x0000000c0d0e7389 */ /* 0x0002a400000c000b */
[----:B012---:R-:W-:Y:S01]  /*13370*/  ENDCOLLECTIVE ;  /* 0x000000000000791b */ /* 0x007fe20003800000 */
.L_x_1310:
[----:B------:R-:W-:Y:S01]  /*13380*/  IMAD.MOV.U32 R0, RZ, RZ, R14 ;  /* 0x000000ffff007224 */ /* 0x000fe200078e000e */
[----:B------:R-:W-:Y:S06]  /*13390*/  BRA `(.L_x_1311) ;  /* 0xffffffb4001c7947 */ /* 0x000fec000383ffff */
.L_x_1221:
        /* <DEDUP_REMOVED lines=8> */
.L_x_1313:
[----:B------:R-:W-:Y:S05]  /*13420*/  BSYNC B0 ;  /* 0x0000000000007941 */ /* 0x000fea0003800000 */
.L_x_1312:
        /* <DEDUP_REMOVED lines=9> */
.L_x_1314:
[----:B------:R-:W-:Y:S02]  /*134c0*/  IMAD.MOV.U32 R13, RZ, RZ, R4 ;  /* 0x000000ffff0d7224 */ /* 0x000fe400078e0004 */
[----:B------:R-:W-:Y:S01]  /*134d0*/  IMAD.MOV.U32 R12, RZ, RZ, 0x1 ;  /* 0x00000001ff0c7424 */ /* 0x000fe200078e00ff */
[----:B------:R-:W-:-:S13]  /*134e0*/  @!P5 LEA R5, P0, R8, R14, 0x1 ;  /* 0x0000000e0805d211 */ /* 0x000fda00078008ff */
[----:B------:R-:W-:Y:S05]  /*134f0*/  WARPSYNC.COLLECTIVE R15, `(.L_x_1315) ;  /* 0x000000000f087348 */ /* 0x000fea0003c00000 */
[----:B------:R0:W1:Y:S02]  /*13500*/  SHFL.IDX P6, R14, R13, R12, R11 ;  /* 0x0000000c0d0e7389 */ /* 0x00006400000c000b */
[----:B01----:R-:W-:Y:S01]  /*13510*/  ENDCOLLECTIVE ;  /* 0x000000000000791b */ /* 0x003fe20003800000 */
.L_x_1315:
[----:B------:R-:W-:Y:S02]  /*13520*/  @!P5 IMAD.X R3, RZ, RZ, R2, P0 ;  /* 0x000000ffff03d224 */ /* 0x000fe400000e0602 */
        /* <DEDUP_REMOVED lines=14> */
.L_x_1316:
[----:B------:R-:W-:Y:S02]  /*13610*/  IMAD.MOV.U32 R13, RZ, RZ, R4 ;  /* 0x000000ffff0d7224 */ /* 0x000fe400078e0004 */
[----:B------:R-:W-:Y:S01]  /*13620*/  IMAD.MOV.U32 R12, RZ, RZ, 0x2 ;  /* 0x00000002ff0c7424 */ /* 0x000fe200078e00ff */
[----:B------:R-:W-:-:S13]  /*13630*/  LOP3.LUT P6, RZ, R23, 0x1000, RZ, 0xc0, !PT ;  /* 0x0000100017ff7812 */ /* 0x000fda00078cc0ff */
[----:B------:R-:W-:-:S05]  /*13640*/  @!P6 LEA R6, P0, R8, R14, 0x1 ;  /* 0x0000000e0806e211 */ /* 0x000fca00078008ff */
        /* <DEDUP_REMOVED lines=13> */
.L_x_1317:
[----:B------:R-:W-:Y:S02]  /*13720*/  IMAD.MOV.U32 R13, RZ, RZ, R0 ;  /* 0x000000ffff0d7224 */ /* 0x000fe400078e0000 */
[----:B------:R-:W-:-:S07]  /*13730*/  IMAD.MOV.U32 R5, RZ, RZ, R14 ;  /* 0x000000ffff057224 */ /* 0x000fce00078e000e */
[----:B------:R-:W-:Y:S05]  /*13740*/  WARPSYNC.COLLECTIVE R15, `(.L_x_1318) ;  /* 0x000000000f087348 */ /* 0x000fea0003c00000 */
[----:B------:R0:W1:Y:S02]  /*13750*/  SHFL.IDX P6, R14, R13, R12, R11 ;  /* 0x0000000c0d0e7389 */ /* 0x00006400000c000b */
[----:B01----:R-:W-:Y:S01]  /*13760*/  ENDCOLLECTIVE ;  /* 0x000000000000791b */ /* 0x003fe20003800000 */
.L_x_1318:
[----:B------:R-:W-:Y:S02]  /*13770*/  IMAD.MOV.U32 R13, RZ, RZ, R4 ;  /* 0x000000ffff0d7224 */ /* 0x000fe400078e0004 */
[----:B------:R-:W-:Y:S01]  /*13780*/  IMAD.MOV.U32 R12, RZ, RZ, 0x3 ;  /* 0x00000003ff0c7424 */ /* 0x000fe200078e00ff */
[----:B------:R-:W-:-:S13]  /*13790*/  @!P5 LEA R6, P0, R8, R14, 0x1 ;  /* 0x0000000e0806d211 */ /* 0x000fda00078008ff */
[----:B------:R-:W-:Y:S05]  /*137a0*/  WARPSYNC.COLLECTIVE R15, `(.L_x_1319) ;  /* 0x000000000f087348 */ /* 0x000fea0003c00000 */
[----:B------:R0:W1:Y:S02]  /*137b0*/  SHFL.IDX P6, R14, R13, R12, R11 ;  /* 0x0000000c0d0e7389 */ /* 0x00006400000c000b */
[----:B01----:R-:W-:Y:S01]  /*137c0*/  ENDCOLLECTIVE ;  /* 0x000000000000791b */ /* 0x003fe20003800000 */
.L_x_1319:
[----:B------:R-:W-:Y:S02]  /*137d0*/  @!P5 IMAD.X R7, RZ, RZ, R5, P0 ;  /* 0x000000ffff07d224 */ /* 0x000fe400000e0605 */
[----:B------:R-:W-:Y:S02]  /*137e0*/  @!P5 IMAD.MOV.U32 R2, RZ, RZ, R6 ;  /* 0x000000ffff02d224 */ /* 0x000fe400078e0006 */
[----:B------:R-:W-:-:S05]  /*137f0*/  @!P5 IMAD.MOV.U32 R3, RZ, RZ, R7 ;  /* 0x000000ffff03d224 */ /* 0x000fca00078e0007 */
[----:B------:R-:W-:Y:S01]  /*13800*/  @!PT LDS RZ, [RZ] ;  /* 0x00000000fffff984 */ /* 0x000fe20000000800 */
[----:B------:R-:W-:Y:S01]  /*13810*/  @!PT LDS RZ, [RZ] ;  /* 0x00000000fffff984 */ /* 0x000fe20000000800 */
[----:B------:R-:W-:Y:S01]  /*13820*/  @!PT LDS RZ, [RZ] ;  /* 0x00000000fffff984 */ /* 0x000fe20000000800 */
[----:B------:R0:W-:Y:S01]  /*13830*/  @!P5 LDGSTS.E.BYPASS.LTC128B.128 [R26+0x23400], desc[UR36][R2.64], !P4 ;  /* 0x23400000021adfae */ /* 0x0001e2000e101d64 */
[----:B------:R-:W-:-:S03]  /*13840*/  IMAD.MOV.U32 R13, RZ, RZ, R0 ;  /* 0x000000ffff0d7224 */ /* 0x000fc600078e0000 */
[----:B------:R0:W-:Y:S04]  /*13850*/  @!P5 LDGSTS.E.BYPASS.LTC128B.128 [R26+0x27400], desc[UR36][R2.64+0x80], !P3 ;  /* 0x27400080021adfae */ /* 0x0001e8000d901d64 */
[----:B------:R0:W-:Y:S01]  /*13860*/  @!P5 LDGSTS.E.BYPASS.LTC128B.128 [R26+0x2b400], desc[UR36][R2.64+0x100], !P2 ;  /* 0x2b400100021adfae */ /* 0x0001e2000d101d64 */
[----:B------:R-:W-:-:S03]  /*13870*/  IMAD.MOV.U32 R5, RZ, RZ, R14 ;  /* 0x000000ffff057224 */ /* 0x000fc600078e000e */
[----:B------:R0:W-:Y:S01]  /*13880*/  @!P5 LDGSTS.E.BYPASS.LTC128B.128 [R26+0x2f400], desc[UR36][R2.64+0x180], !P1 ;  /* 0x2f400180021adfae */ /* 0x0001e2000c901d64 */
[----:B------:R-:W-:-:S13]  /*13890*/  LOP3.LUT P5, RZ, R23, 0x100, RZ, 0xc0, !PT ;  /* 0x0000010017ff7812 */ /* 0x000fda00078ac0ff */
[----:B0-----:R-:W-:Y:S05]  /*138a0*/  WARPSYNC.COLLECTIVE R15, `(.L_x_1320) ;  /* 0x000000000f087348 */ /* 0x001fea0003c00000 */
[----:B------:R1:W2:Y:S02]  /*138b0*/  SHFL.IDX P6, R14, R13, R12, R11 ;  /* 0x0000000c0d0e7389 */ /* 0x0002a400000c000b */
[----:B012---:R-:W-:Y:S01]  /*138c0*/  ENDCOLLECTIVE ;  /* 0x000000000000791b */ /* 0x007fe20003800000 */
.L_x_1320:
        /* <DEDUP_REMOVED lines=17> */
.L_x_1321:
[----:B------:R-:W-:Y:S02]  /*139e0*/  IMAD.MOV.U32 R13, RZ, RZ, R0 ;  /* 0x000000ffff0d7224 */ /* 0x000fe400078e0000 */
[----:B------:R-:W-:-:S07]  /*139f0*/  IMAD.MOV.U32 R5, RZ, RZ, R14 ;  /* 0x000000ffff057224 */ /* 0x000fce00078e000e */
[----:B------:R-:W-:Y:S05]  /*13a00*/  WARPSYNC.COLLECTIVE R15, `(.L_x_1322) ;  /* 0x000000000f087348 */ /* 0x000fea0003c00000 */
[----:B------:R0:W1:Y:S02]  /*13a10*/  SHFL.IDX P6, R14, R13, R12, R11 ;  /* 0x0000000c0d0e7389 */ /* 0x00006400000c000b */
[----:B01----:R-:W-:Y:S01]  /*13a20*/  ENDCOLLECTIVE ;  /* 0x000000000000791b */ /* 0x003fe20003800000 */
.L_x_1322:
[----:B------:R-:W-:Y:S02]  /*13a30*/  IMAD.MOV.U32 R13, RZ, RZ, R4 ;  /* 0x000000ffff0d7224 */ /* 0x000fe400078e0004 */
[----:B------:R-:W-:Y:S01]  /*13a40*/  IMAD.MOV.U32 R12, RZ, RZ, 0x5 ;  /* 0x00000005ff0c7424 */ /* 0x000fe200078e00ff */
[----:B------:R-:W-:-:S13]  /*13a50*/  @!P5 LEA R6, P0, R8, R14, 0x1 ;  /* 0x0000000e0806d211 */ /* 0x000fda00078008ff */
[----:B------:R-:W-:Y:S05]  /*13a60*/  WARPSYNC.COLLECTIVE R15, `(.L_x_1323) ;  /* 0x000000000f087348 */ /* 0x000fea0003c00000 */
[----:B------:R0:W1:Y:S02]  /*13a70*/  SHFL.IDX P6, R14, R13, R12, R11 ;  /* 0x0000000c0d0e7389 */ /* 0x00006400000c000b */
[----:B01----:R-:W-:Y:S01]  /*13a80*/  ENDCOLLECTIVE ;  /* 0x000000000000791b */ /* 0x003fe20003800000 */
.L_x_1323:
        /* <DEDUP_REMOVED lines=16> */
.L_x_1324:
        /* <DEDUP_REMOVED lines=17> */
.L_x_1325:
[----:B------:R-:W-:Y:S02]  /*13ca0*/  IMAD.MOV.U32 R13, RZ, RZ, R0 ;  /* 0x000000ffff0d7224 */ /* 0x000fe400078e0000 */
[----:B------:R-:W-:-:S07]  /*13cb0*/  IMAD.MOV.U32 R5, RZ, RZ, R14 ;  /* 0x000000ffff057224 */ /* 0x000fce00078e000e */
[----:B------:R-:W-:Y:S05]  /*13cc0*/  WARPSYNC.COLLECTIVE R15, `(.L_x_1326) ;  /* 0x000000000f087348 */ /* 0x000fea0003c00000 */
[----:B------:R0:W1:Y:S02]  /*13cd0*/  SHFL.IDX P6, R14, R13, R12, R11 ;  /* 0x0000000c0d0e7389 */ /* 0x00006400000c000b */
[----:B01----:R-:W-:Y:S01]  /*13ce0*/  ENDCOLLECTIVE ;  /* 0x000000000000791b */ /* 0x003fe20003800000 */
.L_x_1326:
[----:B------:R-:W-:Y:S02]  /*13cf0*/  IMAD.MOV.U32 R13, RZ, RZ, R4 ;  /* 0x000000ffff0d7224 */ /* 0x000fe400078e0004 */
[----:B------:R-:W-:Y:S01]  /*13d00*/  IMAD.MOV.U32 R12, RZ, RZ, 0x7 ;  /* 0x00000007ff0c7424 */ /* 0x000fe200078e00ff */
[----:B------:R-:W-:-:S13]  /*13d10*/  @!P5 LEA R6, P0, R8, R14, 0x1 ;  /* 0x0000000e0806d211 */ /* 0x000fda00078008ff */
[----:B------:R-:W-:Y:S05]  /*13d20*/  WARPSYNC.COLLECTIVE R15, `(.L_x_1327) ;  /* 0x000000000f087348 */ /* 0x000fea0003c00000 */
[----:B------:R0:W1:Y:S02]  /*13d30*/  SHFL.IDX P6, R14, R13, R12, R11 ;  /* 0x0000000c0d0e7389 */ /* 0x00006400000c000b */
[----:B01----:R-:W-:Y:S01]  /*13d40*/  ENDCOLLECTIVE ;  /* 0x000000000000791b */ /* 0x003fe20003800000 */
.L_x_1327:
        /* <DEDUP_REMOVED lines=11> */
[----:B------:R0:W-:Y:S04]  /*13e00*/  @!P5 LDGSTS.E.BYPASS.LTC128B.128 [R26+0x31400], desc[UR36][R2.64+0x180], !P1 ;  /* 0x31400180021adfae */ /* 0x0001e8000c901d64 */
[----:B0-----:R-:W-:Y:S05]  /*13e10*/  WARPSYNC.COLLECTIVE R15, `(.L_x_1328) ;  /* 0x000000000f087348 */ /* 0x001fea0003c00000 */
[----:B------:R1:W2:Y:S02]  /*13e20*/  SHFL.IDX P6, R14, R13, R12, R11 ;  /* 0x0000000c0d0e7389 */ /* 0x0002a400000c000b */
[----:B012---:R-:W-:Y:S01]  /*13e30*/  ENDCOLLECTIVE ;  /* 0x000000000000791b */ /* 0x007fe20003800000 */
.L_x_1328:
[----:B------:R-:W-:Y:S05]  /*13e40*/  BRA `(.L_x_1329) ;  /* 0xffffffb400507947 */ /* 0x000fea000383ffff */
.L_x_1226:
[----:B0-----:R0:W1:Y:S02]  /*13e50*/  SYNCS.PHASECHK.TRANS64.TRYWAIT P0, [R22+URZ+0x32420], R3 ;  /* 0x03242003160075a7 */ /* 0x001064000800017f */
[----:B-1----:R-:W-:Y:S05]  /*13e60*/  @!P0 NANOSLEEP.SYNCS 0x989680 ;  /* 0x009896800000895d */ /* 0x002fea0003900000 */
[----:B------:R-:W1:Y:S02]  /*13e70*/  @!P0 SYNCS.PHASECHK.TRANS64 P0, [R22+URZ+0x32420], R3 ;  /* 0x03242003160085a7 */ /* 0x000e64000800007f */
[----:B-1----:R-:W-:Y:S05]  /*13e80*/  @!P0 BRA `(.L_x_1226) ;  /* 0xfffffffc00f08947 */ /* 0x002fea000383ffff */
[----:B------:R-:W-:Y:S05]  /*13e90*/  BRA `(.L_x_1330) ;  /* 0xffffffb400c07947 */ /* 0x000fea000383ffff */
.L_x_1229:
[----:B-1----:R1:W2:Y:S02]  /*13ea0*/  SYNCS.PHASECHK.TRANS64.TRYWAIT P0, [R25+URZ+0x32460], R0 ;  /* 0x03246000190075a7 */ /* 0x0022a4000800017f */
[----:B--2---:R-:W-:Y:S05]  /*13eb0*/  @!P0 NANOSLEEP.SYNCS 0x989680 ;  /* 0x009896800000895d */ /* 0x004fea0003900000 */
[----:B------:R-:W2:Y:S02]  /*13ec0*/  @!P0 SYNCS.PHASECHK.TRANS64 P0, [R25+URZ+0x32460], R0 ;  /* 0x03246000190085a7 */ /* 0x000ea4000800007f */
[----:B--2---:R-:W-:Y:S05]  /*13ed0*/  @!P0 BRA `(.L_x_1229) ;  /* 0xfffffffc00f08947 */ /* 0x004fea000383ffff */
[----:B------:R-:W-:Y:S05]  /*13ee0*/  BRA `(.L_x_1331) ;  /* 0xffffffb400cc7947 */ /* 0x000fea000383ffff */
.L_x_1230:
        /* <DEDUP_REMOVED lines=8> */
.L_x_1333:
[----:B------:R-:W-:Y:S05]  /*13f70*/  BSYNC B0 ;  /* 0x0000000000007941 */ /* 0x000fea0003800000 */
.L_x_1332:
        /* <DEDUP_REMOVED lines=13> */
.L_x_1334:
[----:B------:R-:W-:Y:S02]  /*14050*/  IMAD.MOV.U32 R13, RZ, RZ, R6 ;  /* 0x000000ffff0d7224 */ /* 0x000fe400078e0006 */
[----:B------:R-:W-:Y:S02]  /*14060*/  IMAD.MOV.U32 R12, RZ, RZ, 0x1 ;  /* 0x00000001ff0c7424 */ /* 0x000fe400078e00ff */
[----:B------:R-:W-:-:S05]  /*14070*/  IMAD.SHL.U32 R8, R8, 0x8, RZ ;  /* 0x0000000808087824 */ /* 0x000fca00078e00ff */
[----:B------:R-:W-:-:S05]  /*14080*/  LOP3.LUT R8, R8, 0x38, RZ, 0xc0, !PT ;  /* 0x0000003808087812 */ /* 0x000fca00078ec0ff */
[----:B------:R-:W-:-:S05]  /*14090*/  IMAD.SHL.U32 R0, R8, 0x2, RZ ;  /* 0x0000000208007824 */ /* 0x000fca00078e00ff */
[----:B------:R-:W-:-:S13]  /*140a0*/  IADD3 R2, P0, R14, R0, RZ ;  /* 0x000000000e027210 */ /* 0x000fda0007f1e0ff */
[----:B------:R-:W-:Y:S05]  /*140b0*/  WARPSYNC.COLLECTIVE R15, `(.L_x_1335) ;  /* 0x000000000f087348 */ /* 0x000fea0003c00000 */
[----:B------:R0:W1:Y:S02]  /*140c0*/  SHFL.IDX P6, R14, R13, R12, R11 ;  /* 0x0000000c0d0e7389 */ /* 0x00006400000c000b */
[----:B01----:R-:W-:Y:S01]  /*140d0*/  ENDCOLLECTIVE ;  /* 0x000000000000791b */ /* 0x003fe20003800000 */
.L_x_1335:
        /* <DEDUP_REMOVED lines=17> */
.L_x_1336:
[----:B------:R-:W-:Y:S02]  /*141f0*/  IMAD.MOV.U32 R13, RZ, RZ, R6 ;  /* 0x000000ffff0d7224 */ /* 0x000fe400078e0006 */
[----:B------:R-:W-:Y:S01]  /*14200*/  IMAD.MOV.U32 R12, RZ, RZ, 0x2 ;  /* 0x00000002ff0c7424 */ /* 0x000fe200078e00ff */
[----:B------:R-:W-:-:S13]  /*14210*/  IADD3 R2, P3, R14, R0, RZ ;  /* 0x000000000e027210 */ /* 0x000fda0007f7e0ff */
[----:B------:R-:W-:Y:S05]  /*14220*/  WARPSYNC.COLLECTIVE R15, `(.L_x_1337) ;  /* 0x000000000f087348 */ /* 0x000fea0003c00000 */
[----:B------:R0:W1:Y:S02]  /*14230*/  SHFL.IDX P6, R14, R13, R12, R11 ;  /* 0x0000000c0d0e7389 */ /* 0x00006400000c000b */
[----:B01----:R-:W-:Y:S01]  /*14240*/  ENDCOLLECTIVE ;  /* 0x000000000000791b */ /* 0x003fe20003800000 */
.L_x_1337:
        /* <DEDUP_REMOVED lines=17> */
.L_x_1338:
[----:B------:R-:W-:Y:S02]  /*14360*/  IMAD.MOV.U32 R13, RZ, RZ, R6 ;  /* 0x000000ffff0d7224 */ /* 0x000fe400078e0006 */
[----:B------:R-:W-:Y:S01]  /*14370*/  IMAD.MOV.U32 R12, RZ, RZ, 0x3 ;  /* 0x00000003ff0c7424 */ /* 0x000fe200078e00ff */
[----:B------:R-:W-:-:S13]  /*14380*/  IADD3 R2, P3, R14, R0, RZ ;  /* 0x000000000e027210 */ /* 0x000fda0007f7e0ff */
[----:B------:R-:W-:Y:S05]  /*14390*/  WARPSYNC.COLLECTIVE R15, `(.L_x_1339) ;  /* 0x000000000f087348 */ /* 0x000fea0003c00000 */
[----:B------:R0:W1:Y:S02]  /*143a0*/  SHFL.IDX P6, R14, R13, R12, R11 ;  /* 0x0000000c0d0e7389 */ /* 0x00006400000c000b */
[----:B01----:R-:W-:Y:S01]  /*143b0*/  ENDCOLLECTIVE ;  /* 0x000000000000791b */ /* 0x003fe20003800000 */
.L_x_1339:
        /* <DEDUP_REMOVED lines=17> */
.L_x_1340:
[----:B------:R-:W-:Y:S02]  /*144d0*/  IMAD.MOV.U32 R13, RZ, RZ, R6 ;  /* 0x000000ffff0d7224 */ /* 0x000fe400078e0006 */
[----:B------:R-:W-:Y:S01]  /*144e0*/  IMAD.MOV.U32 R12, RZ, RZ, 0x4 ;  /* 0x00000004ff0c7424 */ /* 0x000fe200078e00ff */
[----:B------:R-:W-:-:S13]  /*144f0*/  IADD3 R2, P3, R14, R0, RZ ;  /* 0x000000000e027210 */ /* 0x000fda0007f7e0ff */
[----:B------:R-:W-:Y:S05]  /*14500*/  WARPSYNC.COLLECTIVE R15, `(.L_x_1341) ;  /* 0x000000000f087348 */ /* 0x000fea0003c00000 */
[----:B------:R0:W1:Y:S02]  /*14510*/  SHFL.IDX P6, R14, R13, R12, R11 ;  /* 0x0000000c0d0e7389 */ /* 0x00006400000c000b */
[----:B01----:R-:W-:Y:S01]  /*14520*/  ENDCOLLECTIVE ;  /* 0x000000000000791b */ /* 0x003fe20003800000 */
.L_x_1341:
        /* <DEDUP_REMOVED lines=17> */
.L_x_1342:
[----:B------:R-:W-:Y:S02]  /*14640*/  IMAD.MOV.U32 R13, RZ, RZ, R6 ;  /* 0x000000ffff0d7224 */ /* 0x000fe400078e0006 */
[----:B------:R-:W-:Y:S01]  /*14650*/  IMAD.MOV.U32 R12, RZ, RZ, 0x5 ;  /* 0x00000005ff0c7424 */ /* 0x000fe200078e00ff */
[----:B------:R-:W-:-:S13]  /*14660*/  IADD3 R2, P3, R14, R0, RZ ;  /* 0x000000000e027210 */ /* 0x000fda0007f7e0ff */
[----:B------:R-:W-:Y:S05]  /*14670*/  WARPSYNC.COLLECTIVE R15, `(.L_x_1343) ;  /* 0x000000000f087348 */ /* 0x000fea0003c00000 */
[----:B------:R0:W1:Y:S02]  /*14680*/  SHFL.IDX P6, R14, R13, R12, R11 ;  /* 0x0000000c0d0e7389 */ /* 0x00006400000c000b */
[----:B01----:R-:W-:Y:S01]  /*14690*/  ENDCOLLECTIVE ;  /* 0x000000000000791b */ /* 0x003fe20003800000 */
.L_x_1343:
        /* <DEDUP_REMOVED lines=12> */
.L_x_1344:
        /* <DEDUP_REMOVED lines=9> */
.L_x_1237:
[----:B-1----:R1:W2:Y:S02]  /*147f0*/  SYNCS.PHASECHK.TRANS64.TRYWAIT P0, [R10+URZ+0x32440], R20 ;  /* 0x032440140a0075a7 */ /* 0x0022a4000800017f */
[----:B--2---:R-:W-:Y:S05]  /*14800*/  @!P0 NANOSLEEP.SYNCS 0x989680 ;  /* 0x009896800000895d */ /* 0x004fea0003900000 */
[----:B------:R-:W2:Y:S02]  /*14810*/  @!P0 SYNCS.PHASECHK.TRANS64 P0, [R10+URZ+0x32440], R20 ;  /* 0x032440140a0085a7 */ /* 0x000ea4000800007f */
[----:B--2---:R-:W-:Y:S05]  /*14820*/  @!P0 BRA `(.L_x_1237) ;  /* 0xfffffffc00f08947 */ /* 0x004fea000383ffff */
[----:B------:R-:W-:Y:S05]  /*14830*/  BRA `(.L_x_1346) ;  /* 0xffffffb800507947 */ /* 0x000fea000383ffff */
.L_x_1238:
        /* <DEDUP_REMOVED lines=8> */
.L_x_1348:
[----:B------:R-:W-:Y:S05]  /*148c0*/  BSYNC B1 ;  /* 0x0000000000017941 */ /* 0x000fea0003800000 */
.L_x_1347:
        /* <DEDUP_REMOVED lines=9> */
.L_x_1349:
[----:B------:R-:W-:Y:S02]  /*14960*/  IMAD.MOV.U32 R13, RZ, RZ, R8 ;  /* 0x000000ffff0d7224 */ /* 0x000fe400078e0008 */
[----:B------:R-:W-:Y:S02]  /*14970*/  IMAD.MOV.U32 R12, RZ, RZ, 0x1 ;  /* 0x00000001ff0c7424 */ /* 0x000fe400078e00ff */
[----:B------:R-:W-:-:S07]  /*14980*/  IMAD.MOV.U32 R2, RZ, RZ, R14 ;  /* 0x000000ffff027224 */ /* 0x000fce00078e000e */
[----:B------:R-:W-:Y:S05]  /*14990*/  WARPSYNC.COLLECTIVE R15, `(.L_x_1350) ;  /* 0x000000000f087348 */ /* 0x000fea0003c00000 */
[----:B------:R0:W1:Y:S02]  /*149a0*/  SHFL.IDX P6, R14, R13, R12, R11 ;  /* 0x0000000c0d0e7389 */ /* 0x00006400000c000b */
[----:B01----:R-:W-:Y:S01]  /*149b0*/  ENDCOLLECTIVE ;  /* 0x000000000000791b */ /* 0x003fe20003800000 */
.L_x_1350:
        /* <DEDUP_REMOVED lines=11> */
.L_x_1351:
[----:B------:R-:W-:Y:S02]  /*14a70*/  IMAD.MOV.U32 R13, RZ, RZ, R8 ;  /* 0x000000ffff0d7224 */ /* 0x000fe400078e0008 */
[----:B------:R-:W-:Y:S02]  /*14a80*/  IMAD.MOV.U32 R12, RZ, RZ, 0x2 ;  /* 0x00000002ff0c7424 */ /* 0x000fe400078e00ff */
[----:B------:R-:W-:-:S07]  /*14a90*/  IMAD.MOV.U32 R2, RZ, RZ, R14 ;  /* 0x000000ffff027224 */ /* 0x000fce00078e000e */
[----:B------:R-:W-:Y:S05]  /*14aa0*/  WARPSYNC.COLLECTIVE R15, `(.L_x_1352) ;  /* 0x000000000f087348 */ /* 0x000fea0003c00000 */
[----:B------:R0:W1:Y:S02]  /*14ab0*/  SHFL.IDX P6, R14, R13, R12, R11 ;  /* 0x0000000c0d0e7389 */ /* 0x00006400000c000b */
[----:B01----:R-:W-:Y:S01]  /*14ac0*/  ENDCOLLECTIVE ;  /* 0x000000000000791b */ /* 0x003fe20003800000 */
.L_x_1352:
        /* <DEDUP_REMOVED lines=11> */
.L_x_1353:
[----:B------:R-:W-:Y:S02]  /*14b80*/  IMAD.MOV.U32 R13, RZ, RZ, R8 ;  /* 0x000000ffff0d7224 */ /* 0x000fe400078e0008 */
[----:B------:R-:W-:Y:S02]  /*14b90*/  IMAD.MOV.U32 R12, RZ, RZ, 0x3 ;  /* 0x00000003ff0c7424 */ /* 0x000fe400078e00ff */
[----:B------:R-:W-:-:S07]  /*14ba0*/  IMAD.MOV.U32 R2, RZ, RZ, R14 ;  /* 0x000000ffff027224 */ /* 0x000fce00078e000e */
[----:B------:R-:W-:Y:S05]  /*14bb0*/  WARPSYNC.COLLECTIVE R15, `(.L_x_1354) ;  /* 0x000000000f087348 */ /* 0x000fea0003c00000 */
[----:B------:R0:W1:Y:S02]  /*14bc0*/  SHFL.IDX P6, R14, R13, R12, R11 ;  /* 0x0000000c0d0e7389 */ /* 0x00006400000c000b */
[----:B01----:R-:W-:Y:S01]  /*14bd0*/  ENDCOLLECTIVE ;  /* 0x000000000000791b */ /* 0x003fe20003800000 */
.L_x_1354:
        /* <DEDUP_REMOVED lines=11> */
.L_x_1355:
[----:B------:R-:W-:Y:S02]  /*14c90*/  IMAD.MOV.U32 R13, RZ, RZ, R8 ;  /* 0x000000ffff0d7224 */ /* 0x000fe400078e0008 */
[----:B------:R-:W-:Y:S02]  /*14ca0*/  IMAD.MOV.U32 R12, RZ, RZ, 0x4 ;  /* 0x00000004ff0c7424 */ /* 0x000fe400078e00ff */
[----:B------:R-:W-:-:S07]  /*14cb0*/  IMAD.MOV.U32 R2, RZ, RZ, R14 ;  /* 0x000000ffff027224 */ /* 0x000fce00078e000e */
[----:B------:R-:W-:Y:S05]  /*14cc0*/  WARPSYNC.COLLECTIVE R15, `(.L_x_1356) ;  /* 0x000000000f087348 */ /* 0x000fea0003c00000 */
[----:B------:R0:W1:Y:S02]  /*14cd0*/  SHFL.IDX P6, R14, R13, R12, R11 ;  /* 0x0000000c0d0e7389 */ /* 0x00006400000c000b */
[----:B01----:R-:W-:Y:S01]  /*14ce0*/  ENDCOLLECTIVE ;  /* 0x000000000000791b */ /* 0x003fe20003800000 */
.L_x_1356:
        /* <DEDUP_REMOVED lines=11> */
.L_x_1357:
[----:B------:R-:W-:Y:S02]  /*14da0*/  IMAD.MOV.U32 R13, RZ, RZ, R8 ;  /* 0x000000ffff0d7224 */ /* 0x000fe400078e0008 */
[----:B------:R-:W-:Y:S02]  /*14db0*/  IMAD.MOV.U32 R12, RZ, RZ, 0x5 ;  /* 0x00000005ff0c7424 */ /* 0x000fe400078e00ff */
[----:B------:R-:W-:-:S07]  /*14dc0*/  IMAD.MOV.U32 R2, RZ, RZ, R14 ;  /* 0x000000ffff027224 */ /* 0x000fce00078e000e */
[----:B------:R-:W-:Y:S05]  /*14dd0*/  WARPSYNC.COLLECTIVE R15, `(.L_x_1358) ;  /* 0x000000000f087348 */ /* 0x000fea0003c00000 */
[----:B------:R0:W1:Y:S02]  /*14de0*/  SHFL.IDX P6, R14, R13, R12, R11 ;  /* 0x0000000c0d0e7389 */ /* 0x00006400000c000b */
[----:B01----:R-:W-:Y:S01]  /*14df0*/  ENDCOLLECTIVE ;  /* 0x000000000000791b */ /* 0x003fe20003800000 */
.L_x_1358:
        /* <DEDUP_REMOVED lines=11> */
.L_x_1359:
[----:B------:R-:W-:Y:S05]  /*14eb0*/  BRA `(.L_x_1360) ;  /* 0xffffffb400787947 */ /* 0x000fea000383ffff */
.L_x_1243:
[----:B---3--:R3:W4:Y:S02]  /*14ec0*/  SYNCS.PHASECHK.TRANS64.TRYWAIT P0, [R10+URZ+0x32460], R20 ;  /* 0x032460140a0075a7 */ /* 0x008724000800017f */
[----:B----4-:R-:W-:Y:S05]  /*14ed0*/  @!P0 NANOSLEEP.SYNCS 0x989680 ;  /* 0x009896800000895d */ /* 0x010fea0003900000 */
[----:B------:R-:W4:Y:S02]  /*14ee0*/  @!P0 SYNCS.PHASECHK.TRANS64 P0, [R10+URZ+0x32460], R20 ;  /* 0x032460140a0085a7 */ /* 0x000f24000800007f */
[----:B----4-:R-:W-:Y:S05]  /*14ef0*/  @!P0 BRA `(.L_x_1243) ;  /* 0xfffffffc00f08947 */ /* 0x010fea000383ffff */
[----:B------:R-:W-:Y:S05]  /*14f00*/  BRA `(.L_x_1361) ;  /* 0xffffffb400c47947 */ /* 0x000fea000383ffff */
.L_x_1244:
[----:B------:R-:W-:Y:S01]  /*14f10*/  BSSY B1, `(.L_x_1362) ;  /* 0x0000008000017945 */ /* 0x000fe20003800000 */
[----:B------:R-:W-:Y:S02]  /*14f20*/  IMAD.MOV.U32 R13, RZ, RZ, R25 ;  /* 0x000000ffff0d7224 */ /* 0x000fe400078e0019 */
[----:B------:R-:W-:Y:S02]  /*14f30*/  IMAD.MOV.U32 R12, RZ, RZ, RZ ;  /* 0x000000ffff0c7224 */ /* 0x000fe400078e00ff */
[----:B------:R-:W-:Y:S02]  /*14f40*/  IMAD.MOV.U32 R11, RZ, RZ, 0x181f ;  /* 0x0000181fff0b7424 */ /* 0x000fe400078e00ff */
[----:B------:R-:W-:-:S07]  /*14f50*/  IMAD.MOV.U32 R15, RZ, RZ, -0x1 ;  /* 0xffffffffff0f7424 */ /* 0x000fce00078e00ff */
[----:B--2---:R-:W-:Y:S05]  /*14f60*/  WARPSYNC.COLLECTIVE R15, `(.L_x_1363) ;  /* 0x000000000f087348 */ /* 0x004fea0003c00000 */
[----:B------:R0:W1:Y:S02]  /*14f70*/  SHFL.IDX P6, R14, R13, R12, R11 ;  /* 0x0000000c0d0e7389 */ /* 0x00006400000c000b */
[----:B012---:R-:W-:Y:S01]  /*14f80*/  ENDCOLLECTIVE ;  /* 0x000000000000791b */ /* 0x007fe20003800000 */
.L_x_1363:
[----:B------:R-:W-:Y:S05]  /*14f90*/  BSYNC B1 ;  /* 0x0000000000017941 */ /* 0x000fea0003800000 */
.L_x_1362:
        /* <DEDUP_REMOVED lines=9> */
.L_x_1364:
[----:B------:R-:W-:Y:S02]  /*15030*/  IMAD.MOV.U32 R13, RZ, RZ, R25 ;  /* 0x000000ffff0d7224 */ /* 0x000fe400078e0019 */
[----:B------:R-:W-:Y:S01]  /*15040*/  IMAD.MOV.U32 R12, RZ, RZ, 0x1 ;  /* 0x00000001ff0c7424 */ /* 0x000fe200078e00ff */
[----:B------:R-:W-:-:S13]  /*15050*/  IADD3 R2, P0, R14, R0, RZ ;  /* 0x000000000e027210 */ /* 0x000fda0007f1e0ff */
[----:B------:R-:W-:Y:S05]  /*15060*/  WARPSYNC.COLLECTIVE R15, `(.L_x_1365) ;  /* 0x000000000f087348 */ /* 0x000fea0003c00000 */
[----:B------:R0:W1:Y:S02]  /*15070*/  SHFL.IDX P6, R14, R13, R12, R11 ;  /* 0x0000000c0d0e7389 */ /* 0x00006400000c000b */
[----:B01----:R-:W-:Y:S01]  /*15080*/  ENDCOLLECTIVE ;  /* 0x000000000000791b */ /* 0x003fe20003800000 */
.L_x_1365:
        /* <DEDUP_REMOVED lines=13> */
.L_x_1366:
[----:B------:R-:W-:Y:S02]  /*15160*/  IMAD.MOV.U32 R13, RZ, RZ, R25 ;  /* 0x000000ffff0d7224 */ /* 0x000fe400078e0019 */
[----:B------:R-:W-:Y:S01]  /*15170*/  IMAD.MOV.U32 R12, RZ, RZ, 0x2 ;  /* 0x00000002ff0c7424 */ /* 0x000fe200078e00ff */
[----:B------:R-:W-:-:S13]  /*15180*/  IADD3 R2, P0, R14, R0, RZ ;  /* 0x000000000e027210 */ /* 0x000fda0007f1e0ff */
[----:B------:R-:W-:Y:S05]  /*15190*/  WARPSYNC.COLLECTIVE R15, `(.L_x_1367) ;  /* 0x000000000f087348 */ /* 0x000fea0003c00000 */
[----:B------:R0:W1:Y:S02]  /*151a0*/  SHFL.IDX P6, R14, R13, R12, R11 ;  /* 0x0000000c0d0e7389 */ /* 0x00006400000c000b */
[----:B01----:R-:W-:Y:S01]  /*151b0*/  ENDCOLLECTIVE ;  /* 0x000000000000791b */ /* 0x003fe20003800000 */
.L_x_1367:
        /* <DEDUP_REMOVED lines=13> */
.L_x_1368:
[----:B------:R-:W-:Y:S02]  /*15290*/  IMAD.MOV.U32 R13, RZ, RZ, R25 ;  /* 0x000000ffff0d7224 */ /* 0x000fe400078e0019 */
[----:B------:R-:W-:Y:S02]  /*152a0*/  IMAD.MOV.U32 R12, RZ, RZ, 0x3 ;  /* 0x00000003ff0c7424 */ /* 0x000fe400078e00ff */
[----:B------:R-:W-:-:S07]  /*152b0*/  IMAD.MOV.U32 R8, RZ, RZ, R14 ;  /* 0x000000ffff087224 */ /* 0x000fce00078e000e */
[----:B------:R-:W-:Y:S05]  /*152c0*/  WARPSYNC.COLLECTIVE R15, `(.L_x_1369) ;  /* 0x000000000f087348 */ /* 0x000fea0003c00000 */
[----:B------:R0:W1:Y:S02]  /*152d0*/  SHFL.IDX P6, R14, R13, R12, R11 ;  /* 0x0000000c0d0e7389 */ /* 0x00006400000c000b */
[----:B01----:R-:W-:Y:S01]  /*152e0*/  ENDCOLLECTIVE ;  /* 0x000000000000791b */ /* 0x003fe20003800000 */
.L_x_1369:
        /* <DEDUP_REMOVED lines=14> */
.L_x_1370:
[----:B------:R-:W-:Y:S02]  /*153d0*/  IMAD.MOV.U32 R13, RZ, RZ, R25 ;  /* 0x000000ffff0d7224 */ /* 0x000fe400078e0019 */
[----:B------:R-:W-:Y:S01]  /*153e0*/  IMAD.MOV.U32 R12, RZ, RZ, 0x4 ;  /* 0x00000004ff0c7424 */ /* 0x000fe200078e00ff */
[----:B------:R-:W-:-:S13]  /*153f0*/  IADD3 R2, P0, R14, R0, RZ ;  /* 0x000000000e027210 */ /* 0x000fda0007f1e0ff */
[----:B------:R-:W-:Y:S05]  /*15400*/  WARPSYNC.COLLECTIVE R15, `(.L_x_1371) ;  /* 0x000000000f087348 */ /* 0x000fea0003c00000 */
[----:B------:R0:W1:Y:S02]  /*15410*/  SHFL.IDX P6, R14, R13, R12, R11 ;  /* 0x0000000c0d0e7389 */ /* 0x00006400000c000b */
[----:B01----:R-:W-:Y:S01]  /*15420*/  ENDCOLLECTIVE ;  /* 0x000000000000791b */ /* 0x003fe20003800000 */
.L_x_1371:
        /* <DEDUP_REMOVED lines=13> */
.L_x_1372:
[----:B------:R-:W-:Y:S02]  /*15500*/  IMAD.MOV.U32 R13, RZ, RZ, R25 ;  /* 0x000000ffff0d7224 */ /* 0x000fe400078e0019 */
[----:B------:R-:W-:Y:S01]  /*15510*/  IMAD.MOV.U32 R12, RZ, RZ, 0x5 ;  /* 0x00000005ff0c7424 */ /* 0x000fe200078e00ff */
[----:B------:R-:W-:-:S13]  /*15520*/  IADD3 R2, P0, R14, R0, RZ ;  /* 0x000000000e027210 */ /* 0x000fda0007f1e0ff */
[----:B------:R-:W-:Y:S05]  /*15530*/  WARPSYNC.COLLECTIVE R15, `(.L_x_1373) ;  /* 0x000000000f087348 */ /* 0x000fea0003c00000 */
[----:B------:R0:W1:Y:S02]  /*15540*/  SHFL.IDX P6, R14, R13, R12, R11 ;  /* 0x0000000c0d0e7389 */ /* 0x00006400000c000b */
[----:B01----:R-:W-:Y:S01]  /*15550*/  ENDCOLLECTIVE ;  /* 0x000000000000791b */ /* 0x003fe20003800000 */
.L_x_1373:
        /* <DEDUP_REMOVED lines=13> */
.L_x_1374:
[----:B------:R-:W-:Y:S05]  /*15630*/  BRA `(.L_x_1375) ;  /* 0xffffffb400047947 */ /* 0x000fea000383ffff */
.L_x_1252:
[----:B------:R-:W-:Y:S01]  /*15640*/  BSSY B0, `(.L_x_1376) ;  /* 0x0000008000007945 */ /* 0x000fe20003800000 */
[----:B------:R-:W-:Y:S02]  /*15650*/  IMAD.MOV.U32 R13, RZ, RZ, R16 ;  /* 0x000000ffff0d7224 */ /* 0x000fe400078e0010 */
[----:B------:R-:W-:Y:S02]  /*15660*/  IMAD.MOV.U32 R12, RZ, RZ, RZ ;  /* 0x000000ffff0c7224 */ /* 0x000fe400078e00ff */
[----:B------:R-:W-:Y:S02]  /*15670*/  IMAD.MOV.U32 R11, RZ, RZ, 0x1f ;  /* 0x0000001fff0b7424 */ /* 0x000fe400078e00ff */
[----:B------:R-:W-:-:S07]  /*15680*/  IMAD.MOV.U32 R15, RZ, RZ, -0x1 ;  /* 0xffffffffff0f7424 */ /* 0x000fce00078e00ff */
[----:B-12---:R-:W-:Y:S05]  /*15690*/  WARPSYNC.COLLECTIVE R15, `(.L_x_1377) ;  /* 0x000000000f087348 */ /* 0x006fea0003c00000 */
[----:B------:R0:W3:Y:S02]  /*156a0*/  SHFL.IDX P6, R14, R13, R12, R11 ;  /* 0x0000000c0d0e7389 */ /* 0x0000e400000c000b */
[----:B0123--:R-:W-:Y:S01]  /*156b0*/  ENDCOLLECTIVE ;  /* 0x000000000000791b */ /* 0x00ffe20003800000 */
.L_x_1377:
[----:B------:R-:W-:Y:S05]  /*156c0*/  BSYNC B0 ;  /* 0x0000000000007941 */ /* 0x000fea0003800000 */
.L_x_1376:
        /* <DEDUP_REMOVED lines=9> */
.L_x_1378:
        /* <DEDUP_REMOVED lines=24> */
.L_x_1379:
[----:B------:R-:W-:Y:S01]  /*158e0*/  IMAD.MOV.U32 R12, RZ, RZ, 0x2 ;  /* 0x00000002ff0c7424 */ /* 0x000fe200078e00ff */
[----:B------:R-:W-:-:S05]  /*158f0*/  SEL R14, R14, RZ, P1 ;  /* 0x000000ff0e0e7207 */ /* 0x000fca0000800000 */
[----:B------:R-:W-:-:S04]  /*15900*/  IMAD.IADD R5, R13, 0x1, R14 ;  /* 0x000000010d057824 */ /* 0x000fc800078e020e */
[----:B------:R-:W-:-:S07]  /*15910*/  IMAD.MOV.U32 R13, RZ, RZ, R5 ;  /* 0x000000ffff0d7224 */ /* 0x000fce00078e0005 */
[----:B------:R-:W-:Y:S05]  /*15920*/  WARPSYNC.COLLECTIVE R15, `(.L_x_1380) ;  /* 0x000000000f087348 */ /* 0x000fea0003c00000 */
[----:B------:R0:W1:Y:S02]  /*15930*/  SHFL.UP P6, R14, R13, R12, R11 ;  /* 0x0400000c0d0e7389 */ /* 0x00006400000c000b */
[----:B01----:R-:W-:Y:S01]  /*15940*/  ENDCOLLECTIVE ;  /* 0x000000000000791b */ /* 0x003fe20003800000 */
.L_x_1380:
[----:B------:R-:W-:Y:S01]  /*15950*/  IMAD.MOV.U32 R12, RZ, RZ, 0x4 ;  /* 0x00000004ff0c7424 */ /* 0x000fe200078e00ff */
[----:B------:R-:W-:-:S05]  /*15960*/  SEL R2, R14, RZ, P2 ;  /* 0x000000ff0e027207 */ /* 0x000fca0001000000 */
[----:B------:R-:W-:-:S04]  /*15970*/  IMAD.IADD R2, R5, 0x1, R2 ;  /* 0x0000000105027824 */ /* 0x000fc800078e0202 */
[----:B------:R-:W-:-:S07]  /*15980*/  IMAD.MOV.U32 R13, RZ, RZ, R2 ;  /* 0x000000ffff0d7224 */ /* 0x000fce00078e0002 */
[----:B------:R-:W-:Y:S05]  /*15990*/  WARPSYNC.COLLECTIVE R15, `(.L_x_1381) ;  /* 0x000000000f087348 */ /* 0x000fea0003c00000 */
[----:B------:R0:W1:Y:S02]  /*159a0*/  SHFL.UP P6, R14, R13, R12, R11 ;  /* 0x0400000c0d0e7389 */ /* 0x00006400000c000b */
[----:B01----:R-:W-:Y:S01]  /*159b0*/  ENDCOLLECTIVE ;  /* 0x000000000000791b */ /* 0x003fe20003800000 */
.L_x_1381:
[----:B------:R-:W-:Y:S01]  /*159c0*/  IMAD.MOV.U32 R12, RZ, RZ, 0x8 ;  /* 0x00000008ff0c7424 */ /* 0x000fe200078e00ff */
[----:B------:R-:W-:-:S05]  /*159d0*/  SEL R3, R14, RZ, P3 ;  /* 0x000000ff0e037207 */ /* 0x000fca0001800000 */
[----:B------:R-:W-:-:S04]  /*159e0*/  IMAD.IADD R3, R2, 0x1, R3 ;  /* 0x0000000102037824 */ /* 0x000fc800078e0203 */
[----:B------:R-:W-:-:S07]  /*159f0*/  IMAD.MOV.U32 R13, RZ, RZ, R3 ;  /* 0x000000ffff0d7224 */ /* 0x000fce00078e0003 */
[----:B------:R-:W-:Y:S05]  /*15a00*/  WARPSYNC.COLLECTIVE R15, `(.L_x_1382) ;  /* 0x000000000f087348 */ /* 0x000fea0003c00000 */
[----:B------:R0:W1:Y:S02]  /*15a10*/  SHFL.UP P6, R14, R13, R12, R11 ;  /* 0x0400000c0d0e7389 */ /* 0x00006400000c000b */
[----:B01----:R-:W-:Y:S01]  /*15a20*/  ENDCOLLECTIVE ;  /* 0x000000000000791b */ /* 0x003fe20003800000 */
.L_x_1382:
[----:B------:R-:W-:Y:S01]  /*15a30*/  IMAD.MOV.U32 R12, RZ, RZ, 0x10 ;  /* 0x00000010ff0c7424 */ /* 0x000fe200078e00ff */
[----:B------:R-:W-:-:S05]  /*15a40*/  SEL R14, R14, RZ, P4 ;  /* 0x000000ff0e0e7207 */ /* 0x000fca0002000000 */
[----:B------:R-:W-:-:S04]  /*15a50*/  IMAD.IADD R5, R3, 0x1, R14 ;  /* 0x0000000103057824 */ /* 0x000fc800078e020e */
[----:B------:R-:W-:-:S07]  /*15a60*/  IMAD.MOV.U32 R13, RZ, RZ, R5 ;  /* 0x000000ffff0d7224 */ /* 0x000fce00078e0005 */
[----:B------:R-:W-:Y:S05]  /*15a70*/  WARPSYNC.COLLECTIVE R15, `(.L_x_1383) ;  /* 0x000000000f087348 */ /* 0x000fea0003c00000 */
[----:B------:R0:W1:Y:S02]  /*15a80*/  SHFL.UP P6, R14, R13, R12, R11 ;  /* 0x0400000c0d0e7389 */ /* 0x00006400000c000b */
[----:B01----:R-:W-:Y:S01]  /*15a90*/  ENDCOLLECTIVE ;  /* 0x000000000000791b */ /* 0x003fe20003800000 */
.L_x_1383:
        /* <DEDUP_REMOVED lines=8> */
.L_x_1384:
[----:B------:R-:W-:Y:S05]  /*15b20*/  BRA `(.L_x_1385) ;  /* 0xffffffb400607947 */ /* 0x000fea000383ffff */
.L_x_1255:
[----:B------:R-:W-:Y:S01]  /*15b30*/  BSSY B0, `(.L_x_1386) ;  /* 0x0000007000007945 */ /* 0x000fe20003800000 */
[----:B------:R-:W-:Y:S02]  /*15b40*/  IMAD.MOV.U32 R12, RZ, RZ, 0x1 ;  /* 0x00000001ff0c7424 */ /* 0x000fe400078e00ff */
[----:B------:R-:W-:Y:S02]  /*15b50*/  IMAD.MOV.U32 R11, RZ, RZ, RZ ;  /* 0x000000ffff0b7224 */ /* 0x000fe400078e00ff */
[----:B------:R-:W-:-:S07]  /*15b60*/  IMAD.MOV.U32 R15, RZ, RZ, -0x1 ;  /* 0xffffffffff0f7424 */ /* 0x000fce00078e00ff */
[----:B-12---:R-:W-:Y:S05]  /*15b70*/  WARPSYNC.COLLECTIVE R15, `(.L_x_1387) ;  /* 0x000000000f087348 */ /* 0x006fea0003c00000 */
[----:B------:R0:W3:Y:S02]  /*15b80*/  SHFL.UP P6, R14, R13, R12, R11 ;  /* 0x0400000c0d0e7389 */ /* 0x0000e400000c000b */
[----:B0123--:R-:W-:Y:S01]  /*15b90*/  ENDCOLLECTIVE ;  /* 0x000000000000791b */ /* 0x00ffe20003800000 */
.L_x_1387:
[----:B------:R-:W-:Y:S05]  /*15ba0*/  BSYNC B0 ;  /* 0x0000000000007941 */ /* 0x000fea0003800000 */
.L_x_1386:
        /* <DEDUP_REMOVED lines=8> */
.L_x_1388:
[----:B------:R-:W-:Y:S01]  /*15c30*/  IMAD.MOV.U32 R12, RZ, RZ, 0x4 ;  /* 0x00000004ff0c7424 */ /* 0x000fe200078e00ff */
[----:B------:R-:W-:-:S05]  /*15c40*/  SEL R2, R14, RZ, P2 ;  /* 0x000000ff0e027207 */ /* 0x000fca0001000000 */
[----:B------:R-:W-:-:S04]  /*15c50*/  IMAD.IADD R2, R13, 0x1, R2 ;  /* 0x000000010d027824 */ /* 0x000fc800078e0202 */
[----:B------:R-:W-:-:S07]  /*15c60*/  IMAD.MOV.U32 R13, RZ, RZ, R2 ;  /* 0x000000ffff0d7224 */ /* 0x000fce00078e0002 */
[----:B------:R-:W-:Y:S05]  /*15c70*/  WARPSYNC.COLLECTIVE R15, `(.L_x_1389) ;  /* 0x000000000f087348 */ /* 0x000fea0003c00000 */
[----:B------:R0:W1:Y:S02]  /*15c80*/  SHFL.UP P6, R14, R13, R12, R11 ;  /* 0x0400000c0d0e7389 */ /* 0x00006400000c000b */
[----:B01----:R-:W-:Y:S01]  /*15c90*/  ENDCOLLECTIVE ;  /* 0x000000000000791b */ /* 0x003fe20003800000 */
.L_x_1389:
[----:B------:R-:W-:Y:S01]  /*15ca0*/  IMAD.MOV.U32 R12, RZ, RZ, 0x8 ;  /* 0x00000008ff0c7424 */ /* 0x000fe200078e00ff */
[----:B------:R-:W-:-:S05]  /*15cb0*/  SEL R3, R14, RZ, P3 ;  /* 0x000000ff0e037207 */ /* 0x000fca0001800000 */
[----:B------:R-:W-:-:S04]  /*15cc0*/  IMAD.IADD R3, R2, 0x1, R3 ;  /* 0x0000000102037824 */ /* 0x000fc800078e0203 */
[----:B------:R-:W-:-:S07]  /*15cd0*/  IMAD.MOV.U32 R13, RZ, RZ, R3 ;  /* 0x000000ffff0d7224 */ /* 0x000fce00078e0003 */
[----:B------:R-:W-:Y:S05]  /*15ce0*/  WARPSYNC.COLLECTIVE R15, `(.L_x_1390) ;  /* 0x000000000f087348 */ /* 0x000fea0003c00000 */
[----:B------:R0:W1:Y:S02]  /*15cf0*/  SHFL.UP P6, R14, R13, R12, R11 ;  /* 0x0400000c0d0e7389 */ /* 0x00006400000c000b */
[----:B01----:R-:W-:Y:S01]  /*15d00*/  ENDCOLLECTIVE ;  /* 0x000000000000791b */ /* 0x003fe20003800000 */
.L_x_1390:
[----:B------:R-:W-:Y:S01]  /*15d10*/  IMAD.MOV.U32 R12, RZ, RZ, 0x10 ;  /* 0x00000010ff0c7424 */ /* 0x000fe200078e00ff */
[----:B------:R-:W-:-:S05]  /*15d20*/  SEL R14, R14, RZ, P4 ;  /* 0x000000ff0e0e7207 */ /* 0x000fca0002000000 */
[----:B------:R-:W-:-:S04]  /*15d30*/  IMAD.IADD R5, R3, 0x1, R14 ;  /* 0x0000000103057824 */ /* 0x000fc800078e020e */
[----:B------:R-:W-:-:S07]  /*15d40*/  IMAD.MOV.U32 R13, RZ, RZ, R5 ;  /* 0x000000ffff0d7224 */ /* 0x000fce00078e0005 */
[----:B------:R-:W-:Y:S05]  /*15d50*/  WARPSYNC.COLLECTIVE R15, `(.L_x_1391) ;  /* 0x000000000f087348 */ /* 0x000fea0003c00000 */
[----:B------:R0:W1:Y:S02]  /*15d60*/  SHFL.UP P6, R14, R13, R12, R11 ;  /* 0x0400000c0d0e7389 */ /* 0x00006400000c000b */
[----:B01----:R-:W-:Y:S01]  /*15d70*/  ENDCOLLECTIVE ;  /* 0x000000000000791b */ /* 0x003fe20003800000 */
.L_x_1391:
        /* <DEDUP_REMOVED lines=8> */
.L_x_1392:
[----:B------:R-:W-:Y:S05]  /*15e00*/  BRA `(.L_x_1393) ;  /* 0xffffffb4004c7947 */ /* 0x000fea000383ffff */
.L_x_1257:
[----:B------:R-:W-:Y:S01]  /*15e10*/  BSSY B0, `(.L_x_1394) ;  /* 0x0000006000007945 */ /* 0x000fe20003800000 */
[----:B------:R-:W-:Y:S01]  /*15e20*/  PLOP3.LUT P6, PT, P6, PT, PT, 0x8, 0x0 ;  /* 0x000000000000781c */ /* 0x000fe200037ce170 */
[----:B------:R-:W-:-:S12]  /*15e30*/  IMAD.MOV.U32 R15, RZ, RZ, -0x1 ;  /* 0xffffffffff0f7424 */ /* 0x000fd800078e00ff */
[----:B012---:R-:W-:Y:S05]  /*15e40*/  WARPSYNC.COLLECTIVE R15, `(.L_x_1395) ;  /* 0x000000000f087348 */ /* 0x007fea0003c00000 */
[----:B------:R-:W-:Y:S01]  /*15e50*/  VOTE.ANY R14, PT, P6 ;  /* 0x00000000000e7806 */ /* 0x000fe200030e0100 */
[----:B012---:R-:W-:Y:S06]  /*15e60*/  ENDCOLLECTIVE ;  /* 0x000000000000791b */ /* 0x007fec0003800000 */
.L_x_1395:
[----:B------:R-:W-:Y:S05]  /*15e70*/  BSYNC B0 ;  /* 0x0000000000007941 */ /* 0x000fea0003800000 */
.L_x_1394:
        /* <DEDUP_REMOVED lines=9> */
.L_x_1396:
[----:B------:R-:W-:Y:S02]  /*15f10*/  IMAD.MOV.U32 R13, RZ, RZ, R4 ;  /* 0x000000ffff0d7224 */ /* 0x000fe400078e0004 */
[----:B------:R-:W-:-:S07]  /*15f20*/  IMAD.MOV.U32 R7, RZ, RZ, R14 ;  /* 0x000000ffff077224 */ /* 0x000fce00078e000e */
[----:B------:R-:W-:Y:S05]  /*15f30*/  WARPSYNC.COLLECTIVE R15, `(.L_x_1397) ;  /* 0x000000000f087348 */ /* 0x000fea0003c00000 */
[----:B------:R0:W1:Y:S02]  /*15f40*/  SHFL.IDX P6, R14, R13, R12, R11 ;  /* 0x0000000c0d0e7389 */ /* 0x00006400000c000b */
[----:B01----:R-:W-:Y:S01]  /*15f50*/  ENDCOLLECTIVE ;  /* 0x000000000000791b */ /* 0x003fe20003800000 */
.L_x_1397:
[----:B------:R-:W-:Y:S01]  /*15f60*/  IMAD.MOV.U32 R4, RZ, RZ, R14 ;  /* 0x000000ffff047224 */ /* 0x000fe200078e000e */
[----:B------:R-:W-:Y:S06]  /*15f70*/  BRA `(.L_x_1398) ;  /* 0xffffffb4002c7947 */ /* 0x000fec000383ffff */
.L_x_1259:
[----:B------:R-:W-:Y:S01]  /*15f80*/  BSSY B0, `(.L_x_1399) ;  /* 0x0000007000007945 */ /* 0x000fe20003800000 */
[----:B------:R-:W-:Y:S02]  /*15f90*/  IMAD.MOV.U32 R13, RZ, RZ, R2 ;  /* 0x000000ffff0d7224 */ /* 0x000fe400078e0002 */
[----:B------:R-:W-:Y:S02]  /*15fa0*/  IMAD.MOV.U32 R11, RZ, RZ, 0x1f ;  /* 0x0000001fff0b7424 */ /* 0x000fe400078e00ff */
[----:B------:R-:W-:-:S07]  /*15fb0*/  IMAD.MOV.U32 R15, RZ, RZ, -0x1 ;  /* 0xffffffffff0f7424 */ /* 0x000fce00078e00ff */
[----:B01234-:R-:W-:Y:S05]  /*15fc0*/  WARPSYNC.COLLECTIVE R15, `(.L_x_1400) ;  /* 0x000000000f087348 */ /* 0x01ffea0003c00000 */
[----:B------:R0:W0:Y:S02]  /*15fd0*/  SHFL.IDX P6, R14, R13, R12, R11 ;  /* 0x0000000c0d0e7389 */ /* 0x00002400000c000b */
[----:B01234-:R-:W-:Y:S01]  /*15fe0*/  ENDCOLLECTIVE ;  /* 0x000000000000791b */ /* 0x01ffe20003800000 */
.L_x_1400:
[----:B------:R-:W-:Y:S05]  /*15ff0*/  BSYNC B0 ;  /* 0x0000000000007941 */ /* 0x000fea0003800000 */
.L_x_1399:
[----:B------:R-:W-:Y:S01]  /*16000*/  IMAD.MOV.U32 R6, RZ, RZ, R14 ;  /* 0x000000ffff067224 */ /* 0x000fe200078e000e */
[----:B------:R-:W-:Y:S06]  /*16010*/  BRA `(.L_x_1258) ;  /* 0xffffffb4001c7947 */ /* 0x000fec000383ffff */
.L_x_1263:
[----:B-1----:R1:W3:Y:S02]  /*16020*/  SYNCS.PHASECHK.TRANS64.TRYWAIT P0, [R5+URZ+0x32420], R0 ;  /* 0x03242000050075a7 */ /* 0x0022e4000800017f */
[----:B---3--:R-:W-:Y:S05]  /*16030*/  @!P0 NANOSLEEP.SYNCS 0x989680 ;  /* 0x009896800000895d */ /* 0x008fea0003900000 */
[----:B------:R-:W3:Y:S02]  /*16040*/  @!P0 SYNCS.PHASECHK.TRANS64 P0, [R5+URZ+0x32420], R0 ;  /* 0x03242000050085a7 */ /* 0x000ee4000800007f */
[----:B---3--:R-:W-:Y:S05]  /*16050*/  @!P0 BRA `(.L_x_1263) ;  /* 0xfffffffc00f08947 */ /* 0x008fea000383ffff */
[----:B------:R-:W-:Y:S05]  /*16060*/  BRA `(.L_x_1401) ;  /* 0xffffffb800747947 */ /* 0x000fea000383ffff */
.L_x_1264:
[----:B------:R-:W3:Y:S01]  /*16070*/  S2R R2, SR_TID.X ;  /* 0x0000000000027919 */ /* 0x000ee20000002100 */
[----:B------:R-:W-:Y:S01]  /*16080*/  BSSY B0, `(.L_x_1402) ;  /* 0x000000a000007945 */ /* 0x000fe20003800000 */
[----:B------:R-:W-:Y:S02]  /*16090*/  IMAD.MOV.U32 R12, RZ, RZ, RZ ;  /* 0x000000ffff0c7224 */ /* 0x000fe400078e00ff */
[----:B------:R-:W-:Y:S02]  /*160a0*/  IMAD.MOV.U32 R11, RZ, RZ, 0x1f ;  /* 0x0000001fff0b7424 */ /* 0x000fe400078e00ff */
[----:B------:R-:W-:Y:S01]  /*160b0*/  IMAD.MOV.U32 R15, RZ, RZ, -0x1 ;  /* 0xffffffffff0f7424 */ /* 0x000fe200078e00ff */
[----:B---3--:R-:W-:-:S04]  /*160c0*/  SHF.R.U32.HI R2, RZ, 0x5, R2 ;  /* 0x00000005ff027819 */ /* 0x008fc80000011602 */
[----:B------:R-:W-:-:S05]  /*160d0*/  LOP3.LUT R2, R2, 0x3, RZ, 0xc0, !PT ;  /* 0x0000000302027812 */ /* 0x000fca00078ec0ff */
[----:B------:R-:W-:-:S07]  /*160e0*/  IMAD.MOV.U32 R13, RZ, RZ, R2 ;  /* 0x000000ffff0d7224 */ /* 0x000fce00078e0002 */
[----:B012-4-:R-:W-:Y:S05]  /*160f0*/  WARPSYNC.COLLECTIVE R15, `(.L_x_1403) ;  /* 0x000000000f087348 */ /* 0x017fea0003c00000 */
[----:B------:R3:W0:Y:S02]  /*16100*/  SHFL.IDX P6, R14, R13, R12, R11 ;  /* 0x0000000c0d0e7389 */ /* 0x00062400000c000b */
[----:B01234-:R-:W-:Y:S01]  /*16110*/  ENDCOLLECTIVE ;  /* 0x000000000000791b */ /* 0x01ffe20003800000 */
.L_x_1403:
[----:B------:R-:W-:Y:S05]  /*16120*/  BSYNC B0 ;  /* 0x0000000000007941 */ /* 0x000fea0003800000 */
.L_x_1402:
[----:B------:R-:W-:Y:S05]  /*16130*/  BRA `(.L_x_1404) ;  /* 0xffffffb8005c7947 */ /* 0x000fea000383ffff */
.L_x_1267:
[----:B------:R-:W-:Y:S01]  /*16140*/  BSSY B1, `(.L_x_1405) ;  /* 0x0000006000017945 */ /* 0x000fe20003800000 */
[----:B------:R-:W-:-:S07]  /*16150*/  IMAD.MOV.U32 R15, RZ, RZ, -0x1 ;  /* 0xffffffffff0f7424 */ /* 0x000fce00078e00ff */
[----:B012-4-:R-:W-:Y:S05]  /*16160*/  WARPSYNC.COLLECTIVE R15, `(.L_x_1406) ;  /* 0x000000000f0c7348 */ /* 0x017fea0003c00000 */
[----:B------:R-:W-:Y:S02]  /*16170*/  ELECT P6, UR62, PT ;  /* 0x00000000003e782f */ /* 0x000fe400038c0000 */
[----:B------:R-:W-:Y:S01]  /*16180*/  MOV R14, UR62 ;  /* 0x0000003e000e7c02 */ /* 0x000fe20008000f00 */
[----:B012-4-:R-:W-:Y:S10]  /*16190*/  ENDCOLLECTIVE ;  /* 0x000000000000791b */ /* 0x017ff40003800000 */
.L_x_1406:
[----:B------:R-:W-:Y:S05]  /*161a0*/  BSYNC B1 ;  /* 0x0000000000017941 */ /* 0x000fea0003800000 */
.L_x_1405:
[----:B------:R-:W-:Y:S05]  /*161b0*/  BRA `(.L_x_1407) ;  /* 0xffffffb800547947 */ /* 0x000fea000383ffff */
.L_x_1269:
[----:B-1----:R1:W3:Y:S02]  /*161c0*/  SYNCS.PHASECHK.TRANS64.TRYWAIT P1, [R3+URZ+0x32440], R2 ;  /* 0x03244002030075a7 */ /* 0x0022e4000802017f */
[----:B---3--:R-:W-:Y:S05]  /*161d0*/  @!P1 NANOSLEEP.SYNCS 0x989680 ;  /* 0x009896800000995d */ /* 0x008fea0003900000 */
[----:B------:R-:W3:Y:S02]  /*161e0*/  @!P1 SYNCS.PHASECHK.TRANS64 P1, [R3+URZ+0x32440], R2 ;  /* 0x03244002030095a7 */ /* 0x000ee4000802007f */
[----:B---3--:R-:W-:Y:S05]  /*161f0*/  @!P1 BRA `(.L_x_1269) ;  /* 0xfffffffc00f09947 */ /* 0x008fea000383ffff */
[----:B------:R-:W-:Y:S05]  /*16200*/  BRA `(.L_x_1408) ;  /* 0xffffffb8007c7947 */ /* 0x000fea000383ffff */
.L_x_1271:
[----:B---3--:R3:W0:Y:S02]  /*16210*/  SYNCS.PHASECHK.TRANS64.TRYWAIT P1, [R5+URZ+0x32440], R0 ;  /* 0x03244000050075a7 */ /* 0x008624000802017f */
[----:B0-----:R-:W-:Y:S05]  /*16220*/  @!P1 NANOSLEEP.SYNCS 0x989680 ;  /* 0x009896800000995d */ /* 0x001fea0003900000 */
[----:B------:R-:W0:Y:S02]  /*16230*/  @!P1 SYNCS.PHASECHK.TRANS64 P1, [R5+URZ+0x32440], R0 ;  /* 0x03244000050095a7 */ /* 0x000e24000802007f */
[----:B0-----:R-:W-:Y:S05]  /*16240*/  @!P1 BRA `(.L_x_1271) ;  /* 0xfffffffc00f09947 */ /* 0x001fea000383ffff */
[----:B------:R-:W-:Y:S05]  /*16250*/  BRA `(.L_x_1409) ;  /* 0xffffffb800887947 */ /* 0x000fea000383ffff */
.L_x_1273:
[----:B------:R0:W0:Y:S02]  /*16260*/  SYNCS.PHASECHK.TRANS64.TRYWAIT P1, [R3+URZ+0x32460], R2 ;  /* 0x03246002030075a7 */ /* 0x000024000802017f */
[----:B0-----:R-:W-:Y:S05]  /*16270*/  @!P1 NANOSLEEP.SYNCS 0x989680 ;  /* 0x009896800000995d */ /* 0x001fea0003900000 */
[----:B------:R-:W0:Y:S02]  /*16280*/  @!P1 SYNCS.PHASECHK.TRANS64 P1, [R3+URZ+0x32460], R2 ;  /* 0x03246002030095a7 */ /* 0x000e24000802007f */
[----:B0-----:R-:W-:Y:S05]  /*16290*/  @!P1 BRA `(.L_x_1273) ;  /* 0xfffffffc00f09947 */ /* 0x001fea000383ffff */
[----:B------:R-:W-:Y:S05]  /*162a0*/  BRA `(.L_x_1410) ;  /* 0xffffffb800847947 */ /* 0x000fea000383ffff */
.L_x_1411:
        /* <DEDUP_REMOVED lines=13> */
.L_x_6560:


//--------------------- .text._ZN7cutlass13device_kernelIN5flash11enable_sm90INS1_16FlashAttnFwdSm90INS1_25CollectiveMainloopFwdSm90ILi2EN4cute5tupleIJNS5_1CILi1EEES8_S8_EEENS6_IJNS7_ILi128EEENS7_ILi96EEENS7_ILi64EEEEEELi256ENS_6half_tEfNS_4arch4Sm90ELb0ELb0ELb0ELb1ELb1ELb1ELb1ELb1ELb0ELb1ELb1ELb0EEENS1_21CollectiveEpilogueFwdINS6_IJSA_NS7_ILi256EEESB_EEES9_SE_SG_Li256ELb1ELb1ELb1ELb0EEENS1_36VarlenDynamicPersistentTileSchedulerILi128ELi96ELi256ELi128ELb1ELb1ELb1ELb0ELb1ELb1EEEEEEEEEvNT_6ParamsE --------------------------
	.section	.text._ZN7cutlass13device_kernelIN5flash11enable_sm90INS1_16FlashAttnFwdSm90INS1_25CollectiveMainloopFwdSm90ILi2EN4cute5tupleIJNS5_1CILi1EEES8_S8_EEENS6_IJNS7_ILi128EEENS7_ILi96EEENS7_ILi64EEEEEELi256ENS_6half_tEfNS_4arch4Sm90ELb0ELb0ELb0ELb1ELb1ELb1ELb1ELb1ELb0ELb1ELb1ELb0EEENS1_21CollectiveEpilogueFwdINS6_IJSA_NS7_ILi256EEESB_EEES9_SE_SG_Li256ELb1ELb1ELb1ELb0EEENS1_36VarlenDynamicPersistentTileSchedulerILi128ELi96ELi256ELi128ELb1ELb1ELb1ELb0ELb1ELb1EEEEEEEEEvNT_6ParamsE,"ax",@progbits
	.align	128
.text._ZN7cutlass13device_kernelIN5flash11enable_sm90INS1_16FlashAttnFwdSm90INS1_25CollectiveMainloopFwdSm90ILi2EN4cute5tupleIJNS5_1CILi1EEES8_S8_EEENS6_IJNS7_ILi128EEENS7_ILi96EEENS7_ILi64EEEEEELi256ENS_6half_tEfNS_4arch4Sm90ELb0ELb0ELb0ELb1ELb1ELb1ELb1ELb1ELb0ELb1ELb1ELb0EEENS1_21CollectiveEpilogueFwdINS6_IJSA_NS7_ILi256EEESB_EEES9_SE_SG_Li256ELb1ELb1ELb1ELb0EEENS1_36VarlenDynamicPersistentTileSchedulerILi128ELi96ELi256ELi128ELb1ELb1ELb1ELb0ELb1ELb1EEEEEEEEEvNT_6ParamsE:
        .type           _ZN7cutlass13device_kernelIN5flash11enable_sm90INS1_16FlashAttnFwdSm90INS1_25CollectiveMainloopFwdSm90ILi2EN4cute5tupleIJNS5_1CILi1EEES8_S8_EEENS6_IJNS7_ILi128EEENS7_ILi96EEENS7_ILi64EEEEEELi256ENS_6half_tEfNS_4arch4Sm90ELb0ELb0ELb0ELb1ELb1ELb1ELb1ELb1ELb0ELb1ELb1ELb0EEENS1_21CollectiveEpilogueFwdINS6_IJSA_NS7_ILi256EEESB_EEES9_SE_SG_Li256ELb1ELb1ELb1ELb0EEENS1_36VarlenDynamicPersistentTileSchedulerILi128ELi96ELi256ELi128ELb1ELb1ELb1ELb0ELb1ELb1EEEEEEEEEvNT_6ParamsE,@function
        .size           _ZN7cutlass13device_kernelIN5flash11enable_sm90INS1_16FlashAttnFwdSm90INS1_25CollectiveMainloopFwdSm90ILi2EN4cute5tupleIJNS5_1CILi1EEES8_S8_EEENS6_IJNS7_ILi128EEENS7_ILi96EEENS7_ILi64EEEEEELi256ENS_6half_tEfNS_4arch4Sm90ELb0ELb0ELb0ELb1ELb1ELb1ELb1ELb1ELb0ELb1ELb1ELb0EEENS1_21CollectiveEpilogueFwdINS6_IJSA_NS7_ILi256EEESB_EEES9_SE_SG_Li256ELb1ELb1ELb1ELb0EEENS1_36VarlenDynamicPersistentTileSchedulerILi128ELi96ELi256ELi128ELb1ELb1ELb1ELb0ELb1ELb1EEEEEEEEEvNT_6ParamsE,(.L_x_6561 - _ZN7cutlass13device_kernelIN5flash11enable_sm90INS1_16FlashAttnFwdSm90INS1_25CollectiveMainloopFwdSm90ILi2EN4cute5tupleIJNS5_1CILi1EEES8_S8_EEENS6_IJNS7_ILi128EEENS7_ILi96EEENS7_ILi64EEEEEELi256ENS_6half_tEfNS_4arch4Sm90ELb0ELb0ELb0ELb1ELb1ELb1ELb1ELb1ELb0ELb1ELb1ELb0EEENS1_21CollectiveEpilogueFwdINS6_IJSA_NS7_ILi256EEESB_EEES9_SE_SG_Li256ELb1ELb1ELb1ELb0EEENS1_36VarlenDynamicPersistentTileSchedulerILi128ELi96ELi256ELi128ELb1ELb1ELb1ELb0ELb1ELb1EEEEEEEEEvNT_6ParamsE)
        .other          _ZN7cutlass13device_kernelIN5flash11enable_sm90INS1_16FlashAttnFwdSm90INS1_25CollectiveMainloopFwdSm90ILi2EN4cute5tupleIJNS5_1CILi1EEES8_S8_EEENS6_IJNS7_ILi128EEENS7_ILi96EEENS7_ILi64EEEEEELi256ENS_6half_tEfNS_4arch4Sm90ELb0ELb0ELb0ELb1ELb1ELb1ELb1ELb1ELb0ELb1ELb1ELb0EEENS1_21CollectiveEpilogueFwdINS6_IJSA_NS7_ILi256EEESB_EEES9_SE_SG_Li256ELb1ELb1ELb1ELb0EEENS1_36VarlenDynamicPersistentTileSchedulerILi128ELi96ELi256ELi128ELb1ELb1ELb1ELb0ELb1ELb1EEEEEEEEEvNT_6ParamsE,@"STO_CUDA_ENTRY STV_DEFAULT"
_ZN7cutlass13device_kernelIN5flash11enable_sm90INS1_16FlashAttnFwdSm90INS1_25CollectiveMainloopFwdSm90ILi2EN4cute5tupleIJNS5_1CILi1EEES8_S8_EEENS6_IJNS7_ILi128EEENS7_ILi96EEENS7_ILi64EEEEEELi256ENS_6half_tEfNS_4arch4Sm90ELb0ELb0ELb0ELb1ELb1ELb1ELb1ELb1ELb0ELb1ELb1ELb0EEENS1_21CollectiveEpilogueFwdINS6_IJSA_NS7_ILi256EEESB_EEES9_SE_SG_Li256ELb1ELb1ELb1ELb0EEENS1_36VarlenDynamicPersistentTileSchedulerILi128ELi96ELi256ELi128ELb1ELb1ELb1ELb0ELb1ELb1EEEEEEEEEvNT_6ParamsE:
        /* <DEDUP_REMOVED lines=17> */
.L_x_1413:
[----:B------:R-:W-:Y:S05]  /*0110*/  BSYNC B0 ;  /* 0x0000000000007941 */ /* 0x000fea0003800000 */
.L_x_1412:
[----:B------:R-:W-:Y:S01]  /*0120*/  VOTEU.ANY UP0, P0 ;  /* 0x00000000003f7886 */ /* 0x000fe20000000100 */
[----:B------:R-:W0:Y:S01]  /*0130*/  SHFL.IDX PT, R3, R2, RZ, 0x1f ;  /* 0x00001fff02037589 */ /* 0x000e2200000e0000 */
[----:B------:R-:W-:Y:S01]  /*0140*/  UMOV UR4, 0x80 ;  /* 0x0000008000047882 */ /* 0x000fe20000000000 */
[----:B------:R-:W-:Y:S01]  /*0150*/  UMOV UR7, 0x100 ;  /* 0x0000010000077882 */ /* 0x000fe20000000000 */
[----:B------:R-:W-:Y:S01]  /*0160*/  VOTEU.ANY UP1, P0 ;  /* 0x00000000003f7886 */ /* 0x000fe20000020100 */
[----:B------:R-:W1:Y:S01]  /*0170*/  @UP0 S2UR UR8, SR_CgaCtaId ;  /* 0x00000000000809c3 */ /* 0x000e620000008800 */
[----:B------:R-:W-:Y:S01]  /*0180*/  @UP0 UMOV UR6, 0x400 ;  /* 0x0000040000060882 */ /* 0x000fe20000000000 */
[----:B------:R-:W-:-:S04]  /*0190*/  @UP0 UIADD3 UR4, -UR4, 0x100000, URZ ;  /* 0x0010000004040890 */ /* 0x000fc8000fffe13f */
[----:B------:R-:W-:Y:S02]  /*01a0*/  @UP0 USHF.L.U32 UR5, UR4, 0xb, URZ ;  /* 0x0000000b04050899 */ /* 0x000fe4000800063f */
[----:B------:R-:W-:Y:S01]  /*01b0*/  @UP0 USHF.L.U32 UR4, UR4, 0x1, URZ ;  /* 0x0000000104040899 */ /* 0x000fe2000800063f */
[----:B------:R-:W-:Y:S01]  /*01c0*/  SHF.R.U32.HI R4, RZ, 0x7, R0 ;  /* 0x00000007ff047819 */ /* 0x000fe20000011600 */
[----:B------:R-:W-:Y:S01]  /*01d0*/  VOTEU.ANY UP2, P0 ;  /* 0x00000000003f7886 */ /* 0x000fe20000040100 */
[----:B0-----:R-:W-:-:S03]  /*01e0*/  ISETP.NE.AND P1, PT, R3, RZ, PT ;  /* 0x000000ff0300720c */ /* 0x001fc60003f25270 */
[----:B------:R0:W2:Y:S01]  /*01f0*/  SHFL.IDX PT, R3, R4, RZ, 0x1f ;  /* 0x00001fff04037589 */ /* 0x0000a200000e0000 */
[----:B-1----:R-:W-:Y:S02]  /*0200*/  @UP0 ULEA UR8, UR8, UR6, 0x18 ;  /* 0x0000000608080291 */ /* 0x002fe4000f8ec03f */
[----:B------:R-:W-:-:S04]  /*0210*/  @UP0 UIADD3 UR6, -UR7, 0x100000, URZ ;  /* 0x0010000007060890 */ /* 0x000fc8000fffe13f */
[----:B------:R-:W-:Y:S02]  /*0220*/  @UP0 USHF.L.U32 UR7, UR6, 0xb, URZ ;  /* 0x0000000b06070899 */ /* 0x000fe4000800063f */
[----:B------:R-:W-:Y:S01]  /*0230*/  @UP0 USHF.L.U32 UR6, UR6, 0x1, URZ ;  /* 0x0000000106060899 */ /* 0x000fe2000800063f */
[----:B------:R-:W-:Y:S01]  /*0240*/  VOTEU.ANY UP0, P0 ;  /* 0x00000000003f7886 */ /* 0x000fe20000000100 */
[----:B------:R-:W1:Y:S04]  /*0250*/  FENCE.VIEW.ASYNC.S ;  /* 0x00000000000073c6 */ /* 0x000e680000000000 */
[----:B-1----:R0:W1:Y:S01]  /*0260*/  @UP0 SYNCS.EXCH.64 URZ, [UR8+0x32400], UR4 ;  /* 0x03240004083f05b2 */ /* 0x0020620008000100 */
[----:B------:R0:W3:Y:S05]  /*0270*/  @UP1 SYNCS.EXCH.64 URZ, [UR8+0x32410], UR4 ;  /* 0x03241004083f15b2 */ /* 0x0000ea0008000100 */
[----:B------:R0:W4:Y:S02]  /*0280*/  @UP2 SYNCS.EXCH.64 URZ, [UR8+0x32420], UR6 ;  /* 0x03242006083f25b2 */ /* 0x0001240008000100 */
        /* <DEDUP_REMOVED lines=19> */
.L_x_1414:
        /* <DEDUP_REMOVED lines=22> */
.L_x_1415:
        /* <DEDUP_REMOVED lines=18> */
.L_x_1416:
        /* <DEDUP_REMOVED lines=22> */
.L_x_1417:
        /* <DEDUP_REMOVED lines=22> */
.L_x_1418:
[----:B--2---:R-:W-:Y:S01]  /*0900*/  ISETP.NE.AND P0, PT, R3, RZ, PT ;  /* 0x000000ff0300720c */ /* 0x004fe20003f05270 */
[----:B------:R-:W-:Y:S01]  /*0910*/  IMAD.MOV.U32 R3, RZ, RZ, 0x1 ;  /* 0x00000001ff037424 */ /* 0x000fe200078e00ff */
[----:B------:R-:W-:Y:S01]  /*0920*/  NOP ;  /* 0x0000000000007918 */ /* 0x000fe20000000000 */
[----:B------:R-:W-:Y:S01]  /*0930*/  ULDC.64 UR60, c[0x0][0x208] ;  /* 0x00008200003c7ab9 */ /* 0x000fe20000000a00 */
[----:B------:R-:W-:Y:S02]  /*0940*/  BSSY B9, `(.L_x_1419) ;  /* 0x0001b6b000097945 */ /* 0x000fe40003800000 */
[----:B------:R-:W-:-:S05]  /*0950*/  SEL R3, R3, 0x2, !P0 ;  /* 0x0000000203037807 */ /* 0x000fca0004000000 */
[----:B------:R2:W-:Y:S01]  /*0960*/  STL [R1+0x8], R3 ;  /* 0x0000080301007387 */ /* 0x0005e20000100800 */
[----:B01-34-:R-:W-:Y:S06]  /*0970*/  BAR.SYNC.DEFER_BLOCKING 0x0 ;  /* 0x0000000000007b1d */ /* 0x01bfec0000010000 */
[----:B------:R-:W-:Y:S05]  /*0980*/  @!P0 BRA `(.L_x_1420) ;  /* 0x0000013800a88947 */ /* 0x000fea0003800000 */
.L_x_1421:
[----:B------:R-:W-:-:S08]  /*0990*/  NOP ;  /* 0x0000000000007918 */ /* 0x000fd00000000000 */
[----:B------:R-:W0:Y:S02]  /*09a0*/  USETMAXREG.TRY_ALLOC.CTAPOOL UP0, 0xe8 ;  /* 0x000000e8000079c8 */ /* 0x000e240008000600 */
[----:B0-----:R-:W-:-:S13]  /*09b0*/  PLOP3.LUT P0, PT, PT, PT, UP0, 0x80, 0x0 ;  /* 0x000000000000781c */ /* 0x001fda0003f0f008 */
[----:B------:R-:W-:Y:S05]  /*09c0*/  @!P0 BRA `(.L_x_1421) ;  /* 0xfffffffc00f08947 */ /* 0x000fea000383ffff */
[----:B------:R-:W3:Y:S01]  /*09d0*/  LDL.LU R2, [R1] ;  /* 0x0000000001027983 */ /* 0x000ee20000300800 */
[----:B------:R-:W-:Y:S01]  /*09e0*/  SHF.R.U32.HI R4, RZ, 0x7, R0 ;  /* 0x00000007ff047819 */ /* 0x000fe20000011600 */
[----:B------:R-:W-:Y:S01]  /*09f0*/  ULDC UR4, c[0x0][0xd3c] ;  /* 0x00034f0000047ab9 */ /* 0x000fe20000000800 */
[----:B--2---:R-:W0:Y:S01]  /*0a00*/  S2R R3, SR_CgaCtaId ;  /* 0x0000000000037919 */ /* 0x004e220000008800 */
        /* <DEDUP_REMOVED lines=8> */
[----:B---3--:R-:W-:-:S04]  /*0a90*/  LOP3.LUT R2, R2, 0xfffffffb, RZ, 0xc0, !PT ;  /* 0xfffffffb02027812 */ /* 0x008fc800078ec0ff */
[----:B------:R-:W-:-:S05]  /*0aa0*/  @P0 LOP3.LUT R2, R2, 0x4, RZ, 0xfc, !PT ;  /* 0x0000000402020812 */ /* 0x000fca00078efcff */
[----:B------:R1:W-:Y:S01]  /*0ab0*/  STL [R1], R2 ;  /* 0x0000000201007387 */ /* 0x0003e20000100800 */
[----:B0-----:R-:W-:-:S13]  /*0ac0*/  ISETP.GE.AND P0, PT, R51, UR4, PT ;  /* 0x0000000433007c0c */ /* 0x001fda000bf06270 */
[----:B-1----:R-:W-:Y:S05]  /*0ad0*/  @P0 BRA `(.L_x_1422) ;  /* 0x000001b400440947 */ /* 0x002fea0003800000 */
[----:B------:R-:W2:Y:S01]  /*0ae0*/  LDL.LU R14, [R1+0x8] ;  /* 0x00000800010e7983 */ /* 0x000ea20000300800 */
[----:B------:R-:W-:Y:S02]  /*0af0*/  VIADD R0, R0, 0xffffff80 ;  /* 0xffffff8000007836 */ /* 0x000fe40000000000 */
[----:B------:R-:W-:Y:S02]  /*0b00*/  IMAD.MOV.U32 R18, RZ, RZ, RZ ;  /* 0x000000ffff127224 */ /* 0x000fe400078e00ff */
[----:B------:R-:W-:Y:S01]  /*0b10*/  IMAD.MOV.U32 R208, RZ, RZ, RZ ;  /* 0x000000ffffd07224 */ /* 0x000fe200078e00ff */
[----:B------:R-:W-:Y:S01]  /*0b20*/  SHF.R.S32.HI R3, RZ, 0x1f, R0 ;  /* 0x0000001fff037819 */ /* 0x000fe20000011400 */
[----:B------:R-:W-:Y:S02]  /*0b30*/  IMAD.MOV.U32 R218, RZ, RZ, RZ ;  /* 0x000000ffffda7224 */ /* 0x000fe400078e00ff */
[----:B------:R-:W-:Y:S01]  /*0b40*/  IMAD.MOV.U32 R206, RZ, RZ, RZ ;  /* 0x000000ffffce7224 */ /* 0x000fe200078e00ff */
[----:B------:R-:W-:-:S02]  /*0b50*/  LEA.HI R2, R3, R0, RZ, 0x7 ;  /* 0x0000000003027211 */ /* 0x000fc400078f38ff */
[CC--:B------:R-:W-:Y:S02]  /*0b60*/  LEA.HI R4, R3.reuse, R0.reuse, RZ, 0x4 ;  /* 0x0000000003047211 */ /* 0x0c0fe400078f20ff */
[----:B------:R-:W-:Y:S02]  /*0b70*/  LOP3.LUT R5, R2, 0xffffff80, RZ, 0xc0, !PT ;  /* 0xffffff8002057812 */ /* 0x000fe400078ec0ff */
[----:B------:R-:W-:Y:S02]  /*0b80*/  SHF.R.S32.HI R7, RZ, 0x4, R4 ;  /* 0x00000004ff077819 */ /* 0x000fe40000011404 */
[----:B------:R-:W-:Y:S01]  /*0b90*/  LEA.HI R204, R3, R0, RZ, 0x2 ;  /* 0x0000000003cc7211 */ /* 0x000fe200078f10ff */
[----:B------:R-:W-:Y:S01]  /*0ba0*/  IMAD.IADD R13, R0, 0x1, -R5 ;  /* 0x00000001000d7824 */ /* 0x000fe200078e0a05 */
[----:B------:R-:W-:Y:S02]  /*0bb0*/  SHF.R.S32.HI R5, RZ, 0x7, R2 ;  /* 0x00000007ff057819 */ /* 0x000fe40000011402 */
[----:B------:R-:W-:-:S02]  /*0bc0*/  LEA.HI R6, R4, R7, RZ, 0x1 ;  /* 0x0000000704067211 */ /* 0x000fc400078f08ff */
[----:B------:R-:W-:Y:S01]  /*0bd0*/  SHF.R.S32.HI R9, RZ, 0x1f, R13 ;  /* 0x0000001fff097819 */ /* 0x000fe2000001140d */
[----:B------:R-:W-:Y:S01]  /*0be0*/  STL [R1+0x118], R13 ;  /* 0x0001180d01007387 */ /* 0x000fe20000100800 */
[----:B------:R-:W-:Y:S02]  /*0bf0*/  LEA.HI R2, R2, R5, RZ, 0x1 ;  /* 0x0000000502027211 */ /* 0x000fe400078f08ff */
[----:B------:R-:W-:Y:S02]  /*0c00*/  LEA.HI R10, R9, R13, RZ, 0x2 ;  /* 0x0000000d090a7211 */ /* 0x000fe400078f10ff */
[----:B------:R-:W-:Y:S02]  /*0c10*/  LOP3.LUT R2, R2, 0x3fffffe, RZ, 0xc0, !PT ;  /* 0x03fffffe02027812 */ /* 0x000fe400078ec0ff */
[--C-:B------:R-:W-:Y:S02]  /*0c20*/  SHF.R.S32.HI R11, RZ, 0x2, R10.reuse ;  /* 0x00000002ff0b7819 */ /* 0x100fe4000001140a */
[----:B------:R-:W-:-:S02]  /*0c30*/  SHF.R.S32.HI R8, RZ, 0x1f, R10 ;  /* 0x0000001fff087819 */ /* 0x000fc4000001140a */
[----:B------:R-:W-:Y:S02]  /*0c40*/  LOP3.LUT R6, R6, 0x1ffffffe, RZ, 0xc0, !PT ;  /* 0x1ffffffe06067812 */ /* 0x000fe400078ec0ff */
[----:B------:R-:W-:Y:S02]  /*0c50*/  LEA.HI R8, R8, R11, RZ, 0x3 ;  /* 0x0000000b08087211 */ /* 0x000fe400078f18ff */
[----:B------:R-:W-:Y:S01]  /*0c60*/  LEA.HI R9, R9, R13, RZ, 0x5 ;  /* 0x0000000d09097211 */ /* 0x000fe200078f28ff */
[----:B------:R-:W-:Y:S01]  /*0c70*/  IMAD.IADD R6, R7, 0x1, -R6 ;  /* 0x0000000107067824 */ /* 0x000fe200078e0a06 */
[----:B------:R-:W-:Y:S01]  /*0c80*/  LOP3.LUT R12, R8, 0xfffffff8, RZ, 0xc0, !PT ;  /* 0xfffffff8080c7812 */ /* 0x000fe200078ec0ff */
[----:B------:R-:W-:Y:S01]  /*0c90*/  IMAD.IADD R8, R5, 0x1, -R2 ;  /* 0x0000000105087824 */ /* 0x000fe200078e0a02 */
[-C--:B------:R-:W-:Y:S02]  /*0ca0*/  LEA.HI R2, R3, R0.reuse, RZ, 0x5 ;  /* 0x0000000003027211 */ /* 0x080fe400078f28ff */
[----:B------:R-:W-:Y:S01]  /*0cb0*/  LOP3.LUT R5, R4, 0x3fffff0, RZ, 0xc0, !PT ;  /* 0x03fffff004057812 */ /* 0x000fe200078ec0ff */
[----:B------:R-:W-:Y:S01]  /*0cc0*/  IMAD.IADD R12, R11, 0x1, -R12 ;  /* 0x000000010b0c7824 */ /* 0x000fe200078e0a0c */
[----:B------:R-:W-:-:S02]  /*0cd0*/  LEA.HI R3, R3, R0, RZ, 0x3 ;  /* 0x0000000003037211 */ /* 0x000fc400078f18ff */
[----:B------:R-:W-:Y:S01]  /*0ce0*/  SHF.R.S32.HI R15, RZ, 0x5, R2 ;  /* 0x00000005ff0f7819 */ /* 0x000fe20000011402 */
[----:B------:R-:W-:Y:S01]  /*0cf0*/  IMAD.IADD R5, R0, 0x1, -R5 ;  /* 0x0000000100057824 */ /* 0x000fe200078e0a05 */
[----:B------:R-:W-:Y:S02]  /*0d00*/  LOP3.LUT R7, R3, 0xfffffff8, RZ, 0xc0, !PT ;  /* 0xfffffff803077812 */ /* 0x000fe400078ec0ff */
[----:B------:R-:W-:Y:S01]  /*0d10*/  LOP3.LUT R3, R204, 0xfffffffc, RZ, 0xc0, !PT ;  /* 0xfffffffccc037812 */ /* 0x000fe200078ec0ff */
[----:B------:R-:W-:Y:S01]  /*0d20*/  IMAD R5, R15, 0x10, R5 ;  /* 0x000000100f057824 */ /* 0x000fe200078e0205 */
[----:B------:R-:W-:Y:S01]  /*0d30*/  SHF.R.S32.HI R204, RZ, 0x2, R204 ;  /* 0x00000002ffcc7819 */ /* 0x000fe200000114cc */
[C---:B------:R-:W-:Y:S01]  /*0d40*/  IMAD.IADD R7, R0.reuse, 0x1, -R7 ;  /* 0x0000000100077824 */ /* 0x040fe200078e0a07 */
[----:B------:R-:W-:Y:S01]  /*0d50*/  SHF.R.S32.HI R9, RZ, 0x5, R9 ;  /* 0x00000005ff097819 */ /* 0x000fe20000011409 */
[----:B------:R-:W-:Y:S01]  /*0d60*/  IMAD.IADD R3, R0, 0x1, -R3 ;  /* 0x0000000100037824 */ /* 0x000fe200078e0a03 */
[----:B------:R-:W-:Y:S01]  /*0d70*/  LEA R5, R5, R6, 0x3 ;  /* 0x0000000605057211 */ /* 0x000fe200078e18ff */
[----:B------:R-:W-:Y:S01]  /*0d80*/  VIADD R6, R204, 0x40 ;  /* 0x00000040cc067836 */ /* 0x000fe20000000000 */
[----:B------:R0:W-:Y:S01]  /*0d90*/  STL [R1+0x70], R15 ;  /* 0x0000700f01007387 */ /* 0x0001e20000100800 */
[C---:B------:R-:W-:Y:S01]  /*0da0*/  IMAD.SHL.U32 R16, R3.reuse, 0x8, RZ ;  /* 0x0000000803107824 */ /* 0x040fe200078e00ff */
[----:B------:R-:W-:Y:S01]  /*0db0*/  LEA.HI R0, R3, R3, RZ, 0x1 ;  /* 0x0000000303007211 */ /* 0x000fe200078f08ff */
[----:B------:R-:W-:Y:S01]  /*0dc0*/  IMAD R9, R9, 0x10, R12 ;  /* 0x0000001009097824 */ /* 0x000fe200078e020c */
[----:B------:R-:W-:Y:S01]  /*0dd0*/  SHF.R.S32.HI R4, RZ, 0x1f, R6 ;  /* 0x0000001fff047819 */ /* 0x000fe20000011406 */
[----:B------:R-:W-:Y:S01]  /*0de0*/  IMAD.SHL.U32 R2, R6, 0x40, RZ ;  /* 0x0000004006027824 */ /* 0x000fe200078e00ff */
[----:B------:R-:W-:Y:S01]  /*0df0*/  LOP3.LUT R0, R0, 0x1ffffffe, RZ, 0xc0, !PT ;  /* 0x1ffffffe00007812 */ /* 0x000fe200078ec0ff */
[----:B------:R-:W-:Y:S01]  /*0e00*/  VIADD R214, R16, 0x60 ;  /* 0x0000006010d67836 */ /* 0x000fe20000000000 */
[----:B------:R-:W-:Y:S01]  /*0e10*/  LEA.HI R4, R4, R6, RZ, 0x3 ;  /* 0x0000000604047211 */ /* 0x000fe200078f18ff */
[C---:B------:R-:W-:Y:S01]  /*0e20*/  VIADD R213, R16.reuse, 0x80 ;  /* 0x0000008010d57836 */ /* 0x040fe20000000000 */
[----:B------:R-:W-:Y:S01]  /*0e30*/  IADD3 R215, R16, 0x40, RZ ;  /* 0x0000004010d77810 */ /* 0x000fe20007ffe0ff */
[----:B------:R-:W-:Y:S01]  /*0e40*/  IMAD R8, R8, 0x40, R9 ;  /* 0x0000004008087824 */ /* 0x000fe200078e0209 */
[----:B------:R-:W-:Y:S01]  /*0e50*/  LOP3.LUT R10, R10, 0x7ffffffc, RZ, 0xc0, !PT ;  /* 0x7ffffffc0a0a7812 */ /* 0x000fe200078ec0ff */
[----:B------:R-:W-:Y:S01]  /*0e60*/  IMAD.SHL.U32 R4, R4, 0x40, RZ ;  /* 0x0000004004047824 */ /* 0x000fe200078e00ff */
[----:B0-----:R-:W-:Y:S01]  /*0e70*/  SHF.R.S32.HI R15, RZ, 0x1f, R215 ;  /* 0x0000001fff0f7819 */ /* 0x001fe200000114d7 */
[C---:B------:R-:W-:Y:S01]  /*0e80*/  IMAD.IADD R0, R3.reuse, 0x1, -R0 ;  /* 0x0000000103007824 */ /* 0x040fe200078e0a00 */
[----:B------:R-:W-:Y:S01]  /*0e90*/  SHF.R.S32.HI R12, RZ, 0x1f, R213 ;  /* 0x0000001fff0c7819 */ /* 0x000fe200000114d5 */
[----:B------:R-:W-:Y:S01]  /*0ea0*/  IMAD.SHL.U32 R22, R3, 0x4, RZ ;  /* 0x0000000403167824 */ /* 0x000fe200078e00ff */
[----:B------:R-:W-:Y:S01]  /*0eb0*/  LOP3.LUT R3, R2, 0x1c0, RZ, 0xc0, !PT ;  /* 0x000001c002037812 */ /* 0x000fe200078ec0ff */
[----:B------:R-:W-:Y:S01]  /*0ec0*/  STL [R1+0x19c], R8 ;  /* 0x00019c0801007387 */ /* 0x000fe20000100800 */
[----:B------:R-:W-:Y:S01]  /*0ed0*/  IMAD.SHL.U32 R211, R7, 0x8, RZ ;  /* 0x0000000807d37824 */ /* 0x000fe200078e00ff */
[----:B------:R-:W-:Y:S01]  /*0ee0*/  LOP3.LUT R4, R4, 0xfffffe00, RZ, 0xc0, !PT ;  /* 0xfffffe0004047812 */ /* 0x000fe200078ec0ff */
[----:B------:R-:W-:Y:S01]  /*0ef0*/  IMAD.IADD R10, R13, 0x1, -R10 ;  /* 0x000000010d0a7824 */ /* 0x000fe200078e0a0a */
[----:B------:R-:W-:Y:S01]  /*0f00*/  STL [R1+0x88], RZ ;  /* 0x000088ff01007387 */ /* 0x000fe20000100800 */
[----:B------:R-:W-:Y:S01]  /*0f10*/  SHF.R.U32.HI R7, RZ, 0x3, R3 ;  /* 0x00000003ff077819 */ /* 0x000fe20000011603 */
[----:B------:R-:W-:Y:S01]  /*0f20*/  VIADD R11, R211, 0x40 ;  /* 0x00000040d30b7836 */ /* 0x000fe20000000000 */
[--C-:B------:R-:W-:Y:S01]  /*0f30*/  LOP3.LUT R3, R3, 0x38, R16.reuse, 0xf8, !PT ;  /* 0x0000003803037812 */ /* 0x100fe200078ef810 */
[----:B------:R0:W-:Y:S01]  /*0f40*/  STL [R1+0xc], R15 ;  /* 0x00000c0f01007387 */ /* 0x0001e20000100800 */
[----:B------:R-:W-:Y:S01]  /*0f50*/  IMAD.SHL.U32 R42, R10, 0x2, RZ ;  /* 0x000000020a2a7824 */ /* 0x000fe200078e00ff */
[----:B------:R-:W-:Y:S01]  /*0f60*/  SHF.L.U32 R5, R5, 0x3, RZ ;  /* 0x0000000305057819 */ /* 0x000fe200000006ff */
[----:B------:R-:W-:Y:S01]  /*0f70*/  VIADD R9, R211, 0x80 ;  /* 0x00000080d3097836 */ /* 0x000fe20000000000 */
[----:B------:R-:W-:Y:S01]  /*0f80*/  SHF.R.S32.HI R6, RZ, 0x1f, R211 ;  /* 0x0000001fff067819 */ /* 0x000fe200000114d3 */
[C---:B------:R-:W-:Y:S01]  /*0f90*/  VIADD R41, R42.reuse, 0x8 ;  /* 0x000000082a297836 */ /* 0x040fe20000000000 */
[C---:B------:R-:W-:Y:S01]  /*0fa0*/  IADD3 R30, R42.reuse, 0x60, RZ ;  /* 0x000000602a1e7810 */ /* 0x040fe20007ffe0ff */
[C---:B------:R-:W-:Y:S01]  /*0fb0*/  VIADD R40, R42.reuse, 0x10 ;  /* 0x000000102a287836 */ /* 0x040fe20000000000 */
[----:B------:R-:W-:Y:S01]  /*0fc0*/  SHF.R.S32.HI R11, RZ, 0x1f, R11 ;  /* 0x0000001fff0b7819 */ /* 0x000fe2000001140b */
[C---:B------:R-:W-:Y:S01]  /*0fd0*/  VIADD R39, R42.reuse, 0x18 ;  /* 0x000000182a277836 */ /* 0x040fe20000000000 */
[C---:B------:R-:W-:Y:S01]  /*0fe0*/  IADD3 R11, R42.reuse, 0xc8, RZ ;  /* 0x000000c82a0b7810 */ /* 0x040fe20007ffe0ff */
[C---:B------:R-:W-:Y:S01]  /*0ff0*/  VIADD R38, R42.reuse, 0x20 ;  /* 0x000000202a267836 */ /* 0x040fe20000000000 */
[----:B------:R-:W-:Y:S01]  /*1000*/  SHF.R.S32.HI R9, RZ, 0x1f, R9 ;  /* 0x0000001fff097819 */ /* 0x000fe20000011409 */
[C---:B------:R-:W-:Y:S01]  /*1010*/  VIADD R37, R42.reuse, 0x28 ;  /* 0x000000282a257836 */ /* 0x040fe20000000000 */
[----:B------:R-:W-:Y:S01]  /*1020*/  SHF.R.S32.HI R17, RZ, 0x1f, R16 ;  /* 0x0000001fff117819 */ /* 0x000fe20000011410 */
[----:B------:R-:W-:-:S02]  /*1030*/  VIADD R36, R42, 0x30 ;  /* 0x000000302a247836 */ /* 0x000fc40000000000 */
[C---:B------:R-:W-:Y:S02]  /*1040*/  VIADD R35, R42.reuse, 0x38 ;  /* 0x000000382a237836 */ /* 0x040fe40000000000 */
[C---:B------:R-:W-:Y:S02]  /*1050*/  VIADD R34, R42.reuse, 0x40 ;  /* 0x000000402a227836 */ /* 0x040fe40000000000 */
[C---:B------:R-:W-:Y:S02]  /*1060*/  VIADD R33, R42.reuse, 0x48 ;  /* 0x000000482a217836 */ /* 0x040fe40000000000 */
[C---:B------:R-:W-:Y:S02]  /*1070*/  VIADD R32, R42.reuse, 0x50 ;  /* 0x000000502a207836 */ /* 0x040fe40000000000 */
[C---:B------:R-:W-:Y:S02]  /*1080*/  VIADD R31, R42.reuse, 0x58 ;  /* 0x000000582a1f7836 */ /* 0x040fe40000000000 */
        /* <DEDUP_REMOVED lines=8> */
[C---:B0-----:R-:W-:Y:S02]  /*1110*/  VIADD R15, R42.reuse, 0xa8 ;  /* 0x000000a82a0f7836 */ /* 0x041fe40000000000 */
[----:B------:R-:W-:Y:S02]  /*1120*/  VIADD R6, R211, 0xc0 ;  /* 0x000000c0d3067836 */ /* 0x000fe40000000000 */
[C---:B------:R-:W-:Y:S02]  /*1130*/  VIADD R13, R42.reuse, 0xb8 ;  /* 0x000000b82a0d7836 */ /* 0x040fe40000000000 */
[C---:B------:R-:W-:Y:S01]  /*1140*/  VIADD R10, R42.reuse, 0xd0 ;  /* 0x000000d02a0a7836 */ /* 0x040fe20000000000 */
[----:B------:R-:W-:Y:S01]  /*1150*/  SHF.R.S32.HI R6, RZ, 0x1f, R6 ;  /* 0x0000001fff067819 */ /* 0x000fe20000011406 */
[----:B------:R-:W-:-:S02]  /*1160*/  VIADD R9, R42, 0xd8 ;  /* 0x000000d82a097836 */ /* 0x000fc40000000000 */
[----:B------:R-:W-:Y:S02]  /*1170*/  VIADD R6, R42, 0xe8 ;  /* 0x000000e82a067836 */ /* 0x000fe40000000000 */
[----:B------:R-:W-:Y:S02]  /*1180*/  IMAD R0, R0, 0x8, R8 ;  /* 0x0000000800007824 */ /* 0x000fe400078e0208 */
[C---:B------:R-:W-:Y:S02]  /*1190*/  VIADD R2, R16.reuse, 0x20 ;  /* 0x0000002010027836 */ /* 0x040fe40000000000 */
[C---:B------:R-:W-:Y:S02]  /*11a0*/  VIADD R212, R16.reuse, 0xa0 ;  /* 0x000000a010d47836 */ /* 0x040fe40000000000 */
[C---:B------:R-:W-:Y:S01]  /*11b0*/  VIADD R217, R16.reuse, 0xc0 ;  /* 0x000000c010d97836 */ /* 0x040fe20000000000 */
[----:B------:R-:W-:Y:S01]  /*11c0*/  SHF.R.S32.HI R207, RZ, 0x1f, R2 ;  /* 0x0000001fffcf7819 */ /* 0x000fe20000011402 */
[----:B------:R-:W-:Y:S01]  /*11d0*/  VIADD R216, R16, 0xe0 ;  /* 0x000000e010d87836 */ /* 0x000fe20000000000 */
[----:B------:R-:W-:Y:S01]  /*11e0*/  SHF.R.S32.HI R229, RZ, 0x1f, R212 ;  /* 0x0000001fffe57819 */ /* 0x000fe200000114d4 */
[----:B------:R-:W-:Y:S01]  /*11f0*/  VIADD R209, R22, 0x10 ;  /* 0x0000001016d17836 */ /* 0x000fe20000000000 */
[----:B------:R-:W-:-:S02]  /*1200*/  SHF.R.S32.HI R228, RZ, 0x1f, R217 ;  /* 0x0000001fffe47819 */ /* 0x000fc400000114d9 */
[----:B------:R-:W-:Y:S02]  /*1210*/  SHF.R.S32.HI R227, RZ, 0x1f, R216 ;  /* 0x0000001fffe37819 */ /* 0x000fe400000114d8 */
[----:B--2---:R-:W-:Y:S02]  /*1220*/  LOP3.LUT R210, R14, 0x1, RZ, 0xfc, !PT ;  /* 0x000000010ed27812 */ /* 0x004fe400078efcff */
[----:B------:R-:W-:-:S05]  /*1230*/  SHF.R.S32.HI R14, RZ, 0x1f, R214 ;  /* 0x0000001fff0e7819 */ /* 0x000fca00000114d6 */
[----:B------:R0:W-:Y:S04]  /*1240*/  STL [R1+0x8], R14 ;  /* 0x0000080e01007387 */ /* 0x0001e80000100800 */
[----:B------:R1:W-:Y:S04]  /*1250*/  STL [R1+0x4], R12 ;  /* 0x0000040c01007387 */ /* 0x0003e80000100800 */
[----:B------:R2:W-:Y:S01]  /*1260*/  STL [R1+0x74], R4 ;  /* 0x0000740401007387 */ /* 0x0005e20000100800 */
[----:B0-----:R-:W-:-:S03]  /*1270*/  VIADD R14, R42, 0xb0 ;  /* 0x000000b02a0e7836 */ /* 0x001fc60000000000 */
[----:B------:R-:W-:Y:S01]  /*1280*/  STL [R1+0x94], R42 ;  /* 0x0000942a01007387 */ /* 0x000fe20000100800 */
[----:B-1----:R-:W-:-:S03]  /*1290*/  VIADD R12, R42, 0xc0 ;  /* 0x000000c02a0c7836 */ /* 0x002fc60000000000 */
[----:B------:R0:W-:Y:S01]  /*12a0*/  STL [R1+0x1a4], R5 ;  /* 0x0001a40501007387 */ /* 0x0001e20000100800 */
[----:B--2---:R-:W-:Y:S01]  /*12b0*/  LOP3.LUT R4, R4, R3, R7, 0xf6, !PT ;  /* 0x0000000304047212 */ /* 0x004fe200078ef607 */
[----:B------:R-:W-:-:S04]  /*12c0*/  VIADD R7, R42, 0xe0 ;  /* 0x000000e02a077836 */ /* 0x000fc80000000000 */
[----:B------:R-:W-:Y:S01]  /*12d0*/  IMAD R3, R4, 0x2, R19 ;  /* 0x0000000204037824 */ /* 0x000fe200078e0213 */
[----:B------:R-:W-:Y:S01]  /*12e0*/  SHF.R.S32.HI R4, RZ, 0x1f, R41 ;  /* 0x0000001fff047819 */ /* 0x000fe20000011429 */
[----:B0-----:R-:W-:-:S03]  /*12f0*/  VIADD R5, R42, 0xf0 ;  /* 0x000000f02a057836 */ /* 0x001fc60000000000 */
[----:B------:R0:W-:Y:S04]  /*1300*/  STL [R1+0x198], R3 ;  /* 0x0001980301007387 */ /* 0x0001e80000100800 */
[----:B------:R-:W-:Y:S04]  /*1310*/  STL [R1+0x110], R41 ;  /* 0x0001102901007387 */ /* 0x000fe80000100800 */
[----:B------:R1:W-:Y:S01]  /*1320*/  STL [R1+0x10c], R40 ;  /* 0x00010c2801007387 */ /* 0x0003e20000100800 */
[----:B0-----:R-:W-:-:S03]  /*1330*/  VIADD R3, R42, 0xf8 ;  /* 0x000000f82a037836 */ /* 0x001fc60000000000 */
[----:B------:R-:W-:Y:S04]  /*1340*/  STL [R1+0x108], R39 ;  /* 0x0001082701007387 */ /* 0x000fe80000100800 */
[----:B------:R0:W-:Y:S01]  /*1350*/  STL [R1+0x104], R38 ;  /* 0x0001042601007387 */ /* 0x0001e20000100800 */
[----:B-1----:R-:W-:-:S03]  /*1360*/  SHF.R.S32.HI R40, RZ, 0x1f, R40 ;  /* 0x0000001fff287819 */ /* 0x002fc60000011428 */
[----:B------:R1:W-:Y:S04]  /*1370*/  STL [R1+0x100], R37 ;  /* 0x0001002501007387 */ /* 0x0003e80000100800 */
[----:B------:R-:W-:Y:S01]  /*1380*/  STL [R1+0xfc], R36 ;  /* 0x0000fc2401007387 */ /* 0x000fe20000100800 */
[----:B0-----:R-:W-:-:S03]  /*1390*/  SHF.R.S32.HI R38, RZ, 0x1f, R38 ;  /* 0x0000001fff267819 */ /* 0x001fc60000011426 */
        /* <DEDUP_REMOVED lines=38> */
[----:B------:R2:W-:Y:S01]  /*1600*/  STL [R1+0x194], R4 ;  /* 0x0001940401007387 */ /* 0x0005e20000100800 */
[----:B0-----:R-:W-:-:S03]  /*1610*/  SHF.R.S32.HI R7, RZ, 0x1f, R7 ;  /* 0x0000001fff077819 */ /* 0x001fc60000011407 */
[----:B------:R-:W-:Y:S01]  /*1620*/  STL [R1+0x9c], R5 ;  /* 0x00009c0501007387 */ /* 0x000fe20000100800 */
[----:B-1----:R-:W-:-:S03]  /*1630*/  SHF.R.S32.HI R6, RZ, 0x1f, R6 ;  /* 0x0000001fff067819 */ /* 0x002fc60000011406 */
        /* <DEDUP_REMOVED lines=43> */
.L_x_1578:
[----:B012-4-:R-:W0:Y:S02]  /*18f0*/  LDC.64 R4, c[0x0][0xd88] ;  /* 0x00036200ff047b82 */ /* 0x017e240000000a00 */
        /* <DEDUP_REMOVED lines=40> */
[----:B------:R-:W-:Y:S01]  /*1b80*/  IMAD.U32 R24, RZ, RZ, UR5 ;  /* 0x00000005ff187e24 */ /* 0x000fe2000f8e00ff */
[----:B------:R-:W-:Y:S01]  /*1b90*/  MOV R31, UR4 ;  /* 0x00000004001f7c02 */ /* 0x000fe20008000f00 */
[----:B0-----:R-:W-:Y:S06]  /*1ba0*/  @P2 BRA `(.L_x_1423) ;  /* 0x0000000000242947 */ /* 0x001fec0003800000 */
        /* <DEDUP_REMOVED lines=9> */
.L_x_1423:
        /* <DEDUP_REMOVED lines=14> */
.L_x_1424:
[----:B------:R-:W-:Y:S05]  /*1d20*/  @!P0 BRA `(.L_x_1425) ;  /* 0x00000000000c8947 */ /* 0x000fea0003800000 */
[----:B------:R-:W2:Y:S04]  /*1d30*/  LDG.E R0, desc[UR60][R4.64] ;  /* 0x0000003c04007981 */ /* 0x000ea8000c1e1900 */
[----:B------:R-:W2:Y:S02]  /*1d40*/  LDG.E R31, desc[UR60][R4.64+0x4] ;  /* 0x0000043c041f7981 */ /* 0x000ea4000c1e1900 */
[----:B--2---:R-:W-:-:S07]  /*1d50*/  IMAD.IADD R31, R31, 0x1, -R0 ;  /* 0x000000011f1f7824 */ /* 0x004fce00078e0a00 */
.L_x_1425:
        /* <DEDUP_REMOVED lines=21> */
[----:B---3--:R-:W-:-:S04]  /*1eb0*/  @P0 IMAD.IADD R24, R3, 0x1, -R0 ;  /* 0x0000000103180824 */ /* 0x008fc800078e0a00 */
[----:B------:R-:W-:-:S04]  /*1ec0*/  IMAD.IADD R155, R9, 0x1, R24 ;  /* 0x00000001099b7824 */ /* 0x000fc800078e0218 */
[C---:B------:R-:W-:Y:S01]  /*1ed0*/  VIADD R0, R155.reuse, 0x5f ;  /* 0x0000005f9b007836 */ /* 0x040fe20000000000 */
[----:B------:R-:W-:-:S03]  /*1ee0*/  ISETP.GE.AND P3, PT, R155, 0x1, PT ;  /* 0x000000019b00780c */ /* 0x000fc60003f66270 */
[----:B------:R-:W-:-:S05]  /*1ef0*/  IMAD.HI R0, R0, 0x2aaaaaab, RZ ;  /* 0x2aaaaaab00007827 */ /* 0x000fca00078e02ff */
[----:B------:R-:W-:-:S04]  /*1f00*/  SHF.R.U32.HI R3, RZ, 0x1f, R0 ;  /* 0x0000001fff037819 */ /* 0x000fc80000011600 */
[----:B------:R-:W-:Y:S01]  /*1f10*/  LEA.HI.SX32 R86, R0, R3, 0x1c ;  /* 0x0000000300567211 */ /* 0x000fe200078fe2ff */
[----:B------:R-:W-:Y:S01]  /*1f20*/  IMAD.MOV.U32 R3, RZ, RZ, RZ ;  /* 0x000000ffff037224 */ /* 0x000fe200078e00ff */
[----:B------:R-:W-:-:S05]  /*1f30*/  @P3 LOP3.LUT R30, R30, 0x8, RZ, 0xfc, !PT ;  /* 0x000000081e1e3812 */ /* 0x000fca00078efcff */
        /* <DEDUP_REMOVED lines=24> */
[-C--:B------:R-:W-:Y:S01]  /*20c0*/  @!P1 IADD3 R3, R3, -R6.reuse, RZ ;  /* 0x8000000603039210 */ /* 0x080fe20007ffe0ff */
[----:B------:R-:W-:Y:S01]  /*20d0*/  @!P1 VIADD R5, R5, 0x1 ;  /* 0x0000000105059836 */ /* 0x000fe20000000000 */
[----:B------:R-:W-:Y:S02]  /*20e0*/  ISETP.NE.AND P1, PT, R11, RZ, PT ;  /* 0x000000ff0b00720c */ /* 0x000fe40003f25270 */
[----:B------:R-:W-:-:S13]  /*20f0*/  ISETP.GE.U32.AND P0, PT, R3, R6, PT ;  /* 0x000000060300720c */ /* 0x000fda0003f06070 */
[----:B------:R-:W-:-:S04]  /*2100*/  @P0 VIADD R5, R5, 0x1 ;  /* 0x0000000105050836 */ /* 0x000fc80000000000 */
[----:B------:R-:W-:-:S04]  /*2110*/  IMAD.MOV.U32 R3, RZ, RZ, R5 ;  /* 0x000000ffff037224 */ /* 0x000fc800078e0005 */
[----:B------:R-:W-:Y:S01]  /*2120*/  @!P2 IMAD.MOV R3, RZ, RZ, -R3 ;  /* 0x000000ffff03a224 */ /* 0x000fe200078e0a03 */
[----:B------:R-:W-:-:S07]  /*2130*/  @!P1 LOP3.LUT R3, RZ, R11, RZ, 0x33, !PT ;  /* 0x0000000bff039212 */ /* 0x000fce00078e33ff */
.L_x_1427:
[----:B------:R-:W-:Y:S05]  /*2140*/  BSYNC B0 ;  /* 0x0000000000007941 */ /* 0x000fea0003800000 */
.L_x_1426:
        /* <DEDUP_REMOVED lines=8> */
[----:B------:R-:W-:-:S05]  /*21d0*/  SHF.R.U32.HI R28, RZ, 0x6, R29 ;  /* 0x00000006ff1c7819 */ /* 0x000fca000001161d */
[----:B------:R-:W-:-:S06]  /*21e0*/  IMAD.MOV.U32 R27, RZ, RZ, R28 ;  /* 0x000000ffff1b7224 */ /* 0x000fcc00078e001c */
        /* <DEDUP_REMOVED lines=16> */
[----:B------:R-:W-:Y:S01]  /*22f0*/  IMAD.U32 R5, RZ, RZ, UR5 ;  /* 0x00000005ff057e24 */ /* 0x000fe2000f8e00ff */
[----:B------:R-:W0:Y:S01]  /*2300*/  LDC.64 R14, c[0x4][R14] ;  /* 0x010000000e0e7b82 */ /* 0x000e220000000a00 */
[----:B------:R-:W-:Y:S01]  /*2310*/  ULDC.64 UR4, c[0x4][0xa0] ;  /* 0x0100280000047ab9 */ /* 0x000fe20000000a00 */
        /* <DEDUP_REMOVED lines=8> */
.L_x_1430:
[----:B------:R-:W-:Y:S05]  /*23a0*/  BSYNC B6 ;  /* 0x0000000000067941 */ /* 0x000fea0003800000 */
.L_x_1429:
        /* <DEDUP_REMOVED lines=8> */
[----:B------:R-:W-:Y:S01]  /*2430*/  MOV R13, RZ ;  /* 0x000000ff000d7202 */ /* 0x000fe20000000f00 */
        /* <DEDUP_REMOVED lines=8> */
[----:B------:R-:W-:-:S07]  /*24c0*/  IMAD.MOV.U32 R12, RZ, RZ, 0x1 ;  /* 0x00000001ff0c7424 */ /* 0x000fce00078e00ff */
[----:B------:R-:W-:-:S07]  /*24d0*/  LEPC R20, `(.L_x_1432) ;  /* 0x000000001014794e */ /* 0x000fce0000000000 */
[----:B0----5:R-:W-:Y:S05]  /*24e0*/  CALL.ABS.NOINC R14 ;  /* 0x000000000e007343 */ /* 0x021fea0003c00000 */
.L_x_1432:
[----:B------:R-:W-:Y:S05]  /*24f0*/  BSYNC B6 ;  /* 0x0000000000067941 */ /* 0x000fea0003800000 */
.L_x_1431:
[----:B------:R-:W-:Y:S01]  /*2500*/  ULDC.64 UR4, c[0x0][0xaf0] ;  /* 0x0002bc0000047ab9 */ /* 0x000fe20000000a00 */
[----:B------:R-:W1:Y:S01]  /*2510*/  S2R R6, SR_TID.X ;  /* 0x0000000000067919 */ /* 0x000e620000002100 */
[----:B------:R-:W-:Y:S01]  /*2520*/  ISETP.NE.U32.AND P0, PT, RZ, UR4, PT ;  /* 0x00000004ff007c0c */ /* 0x000fe2000bf05070 */
[----:B------:R-:W-:Y:S01]  /*2530*/  IMAD.MOV.U32 R85, RZ, RZ, R32 ;  /* 0x000000ffff557224 */ /* 0x000fe200078e0020 */
[----:B------:R-:W2:Y:S01]  /*2540*/  LDC R11, c[0x0][0x3f4] ;  /* 0x0000fd00ff0b7b82 */ /* 0x000ea20000000800 */
[----:B------:R-:W3:Y:S01]  /*2550*/  LDL R10, [R1+0x74] ;  /* 0x00007400010a7983 */ /* 0x000ee20000100800 */
[----:B------:R-:W-:Y:S01]  /*2560*/  ISETP.NE.AND.EX P0, PT, RZ, UR5, PT, P0 ;  /* 0x00000005ff007c0c */ /* 0x000fe2000bf05300 */
[----:B------:R-:W-:-:S05]  /*2570*/  IMAD.MOV.U32 R29, RZ, RZ, R30 ;  /* 0x000000ffff1d7224 */ /* 0x000fca00078e001e */
[----:B------:R-:W4:Y:S07]  /*2580*/  LDC.64 R50, c[0x0][0x3f8] ;  /* 0x0000fe00ff327b82 */ /* 0x000f2e0000000a00 */
[----:B0-----:R-:W-:Y:S01]  /*2590*/  @P0 IADD3 R4, P1, R34, UR4, RZ ;  /* 0x0000000422040c10 */ /* 0x001fe2000ff3e0ff */
[----:B------:R-:W-:Y:S01]  /*25a0*/  ULDC UR4, c[0x0][0x320] ;  /* 0x0000c80000047ab9 */ /* 0x000fe20000000800 */
[----:B------:R-:W0:Y:S02]  /*25b0*/  LDC.64 R60, c[0x0][0x408] ;  /* 0x00010200ff3c7b82 */ /* 0x000e240000000a00 */
[----:B------:R-:W-:-:S02]  /*25c0*/  @P0 IADD3.X R5, R33, UR5, RZ, P1, !PT ;  /* 0x0000000521050c10 */ /* 0x000fc40008ffe4ff */
[----:B------:R-:W-:-:S03]  /*25d0*/  ISETP.GE.AND P1, PT, R2, UR4, PT ;  /* 0x0000000402007c0c */ /* 0x000fc6000bf26270 */
[----:B------:R1:W3:Y:S01]  /*25e0*/  @P0 LDG.E R85, desc[UR60][R4.64] ;  /* 0x0000003c04550981 */ /* 0x0002e2000c1e1900 */
[----:B------:R-:W-:Y:S02]  /*25f0*/  SEL R3, RZ, 0xffffffff, P1 ;  /* 0xffffffffff037807 */ /* 0x000fe40000800000 */
[----:B------:R-:W-:-:S03]  /*2600*/  ISETP.GE.AND P0, PT, R16, UR4, PT ;  /* 0x0000000410007c0c */ /* 0x000fc6000bf06270 */
[----:B------:R-:W-:Y:S01]  /*2610*/  IMAD.SHL.U32 R3, R3, 0x2, RZ ;  /* 0x0000000203037824 */ /* 0x000fe200078e00ff */
[----:B------:R-:W-:Y:S02]  /*2620*/  SEL R0, RZ, 0x1, P0 ;  /* 0x00000001ff007807 */ /* 0x000fe40000000000 */
[----:B------:R-:W-:Y:S02]  /*2630*/  ISETP.GE.AND P0, PT, R215, UR4, PT ;  /* 0x00000004d7007c0c */ /* 0x000fe4000bf06270 */
[----:B------:R-:W-:Y:S02]  /*2640*/  ISETP.GE.AND P1, PT, R214, UR4, PT ;  /* 0x00000004d6007c0c */ /* 0x000fe4000bf26270 */
[----:B------:R-:W-:Y:S02]  /*2650*/  LOP3.LUT R0, R3, 0x2, R0, 0xe2, !PT ;  /* 0x0000000203007812 */ /* 0x000fe400078ee200 */
[----:B------:R-:W-:Y:S02]  /*2660*/  SEL R3, RZ, 0x4, P0 ;  /* 0x00000004ff037807 */ /* 0x000fe40000000000 */
[----:B-1----:R-:W-:-:S02]  /*2670*/  SEL R4, RZ, 0x8, P1 ;  /* 0x00000008ff047807 */ /* 0x002fc40000800000 */
[----:B------:R-:W-:Y:S02]  /*2680*/  ISETP.GE.AND P0, PT, R213, UR4, PT ;  /* 0x00000004d5007c0c */ /* 0x000fe4000bf06270 */
[----:B------:R-:W-:Y:S01]  /*2690*/  ISETP.GE.AND P1, PT, R212, UR4, PT ;  /* 0x00000004d4007c0c */ /* 0x000fe2000bf26270 */
[----:B------:R-:W-:Y:S01]  /*26a0*/  VIADD R6, R6, 0xffffff80 ;  /* 0xffffff8006067836 */ /* 0x000fe20000000000 */
[----:B------:R-:W-:Y:S02]  /*26b0*/  LOP3.LUT R0, R4, R0, R3, 0xfe, !PT ;  /* 0x0000000004007212 */ /* 0x000fe400078efe03 */
[----:B------:R-:W-:Y:S02]  /*26c0*/  SEL R3, RZ, 0x10, P0 ;  /* 0x00000010ff037807 */ /* 0x000fe40000000000 */
[----:B------:R-:W-:Y:S02]  /*26d0*/  SEL R4, RZ, 0x20, P1 ;  /* 0x00000020ff047807 */ /* 0x000fe40000800000 */
[----:B------:R-:W-:-:S02]  /*26e0*/  ISETP.GE.AND P0, PT, R217, UR4, PT ;  /* 0x00000004d9007c0c */ /* 0x000fc4000bf06270 */
[----:B------:R-:W-:Y:S02]  /*26f0*/  LOP3.LUT R0, R4, R0, R3, 0xfe, !PT ;  /* 0x0000000004007212 */ /* 0x000fe400078efe03 */
[----:B------:R-:W-:Y:S02]  /*2700*/  SHF.R.S32.HI R3, RZ, 0x1f, R6 ;  /* 0x0000001fff037819 */ /* 0x000fe40000011406 */
[----:B------:R-:W-:Y:S02]  /*2710*/  ISETP.GE.AND P1, PT, R216, UR4, PT ;  /* 0x00000004d8007c0c */ /* 0x000fe4000bf26270 */
[----:B------:R-:W-:Y:S02]  /*2720*/  LEA.HI R8, R3, R6, RZ, 0x2 ;  /* 0x0000000603087211 */ /* 0x000fe400078f10ff */
[----:B------:R-:W-:Y:S02]  /*2730*/  SEL R83, RZ, 0x40, P0 ;  /* 0x00000040ff537807 */ /* 0x000fe40000000000 */
[----:B------:R-:W-:-:S02]  /*2740*/  SEL R3, RZ, 0x7fff80, P1 ;  /* 0x007fff80ff037807 */ /* 0x000fc40000800000 */
[----:B--2---:R-:W-:Y:S01]  /*2750*/  ISETP.GE.AND P0, PT, R16, R11, PT ;  /* 0x0000000b1000720c */ /* 0x004fe20003f06270 */
[----:B------:R-:W-:Y:S01]  /*2760*/  IMAD.SHL.U32 R78, R11, 0x2, RZ ;  /* 0x000000020b4e7824 */ /* 0x000fe200078e00ff */
[----:B------:R-:W-:Y:S02]  /*2770*/  LOP3.LUT R83, R3, R0, R83, 0xfe, !PT ;  /* 0x0000000003537212 */ /* 0x000fe400078efe53 */
[----:B------:R-:W-:Y:S02]  /*2780*/  SEL R3, R11, RZ, P0 ;  /* 0x000000ff0b037207 */ /* 0x000fe40000000000 */
[----:B------:R-:W2:Y:S01]  /*2790*/  LDL R11, [R1+0x70] ;  /* 0x00007000010b7983 */ /* 0x000ea20000100800 */
[----:B------:R-:W1:Y:S01]  /*27a0*/  S2R R12, SR_TID.X ;  /* 0x00000000000c7919 */ /* 0x000e620000002100 */
[----:B------:R-:W-:Y:S02]  /*27b0*/  SHF.R.S32.HI R5, RZ, 0x1f, R204 ;  /* 0x0000001fff057819 */ /* 0x000fe400000114cc */
[----:B------:R-:W-:Y:S01]  /*27c0*/  LOP3.LUT R9, R8, 0xfffffffc, RZ, 0xc0, !PT ;  /* 0xfffffffc08097812 */ /* 0x000fe200078ec0ff */
[----:B------:R-:W-:Y:S01]  /*27d0*/  IMAD.IADD R3, R16, 0x1, R3 ;  /* 0x0000000110037824 */ /* 0x000fe200078e0203 */
[----:B------:R-:W-:Y:S01]  /*27e0*/  SHF.R.S32.HI R23, RZ, 0x1f, R22 ;  /* 0x0000001fff177819 */ /* 0x000fe20000011416 */
[----:B----4-:R-:W-:-:S02]  /*27f0*/  IMAD R4, R5, R50, RZ ;  /* 0x0000003205047224 */ /* 0x010fc400078e02ff */
[----:B0-----:R-:W-:Y:S02]  /*2800*/  IMAD R5, R5, R60, RZ ;  /* 0x0000003c05057224 */ /* 0x001fe400078e02ff */
[----:B------:R-:W-:Y:S02]  /*2810*/  IMAD.IADD R84, R84, 0x1, R31 ;  /* 0x0000000154547824 */ /* 0x000fe400078e021f */
[----:B------:R-:W-:Y:S01]  /*2820*/  IMAD.IADD R75, R6, 0x1, -R9 ;  /* 0x00000001064b7824 */ /* 0x000fe200078e0a09 */
[----:B------:R-:W-:Y:S01]  /*2830*/  SHF.R.S32.HI R0, RZ, 0x1f, R3 ;  /* 0x0000001fff007819 */ /* 0x000fe20000011403 */
[C---:B------:R-:W-:Y:S02]  /*2840*/  IMAD R7, R204.reuse, R51, R4 ;  /* 0x00000033cc077224 */ /* 0x040fe400078e0204 */
[----:B------:R-:W-:-:S04]  /*2850*/  IMAD.WIDE.U32 R20, R204, R50, R22 ;  /* 0x00000032cc147225 */ /* 0x000fc800078e0016 */
[----:B------:R-:W-:-:S04]  /*2860*/  IMAD.WIDE.U32 R30, R204, R50, R16 ;  /* 0x00000032cc1e7225 */ /* 0x000fc800078e0010 */
[----:B------:R-:W-:Y:S01]  /*2870*/  IMAD R9, R204, R61, R5 ;  /* 0x0000003dcc097224 */ /* 0x000fe200078e0205 */
[----:B-1----:R-:W-:-:S04]  /*2880*/  SHF.R.U32.HI R12, RZ, 0x7, R12 ;  /* 0x00000007ff0c7819 */ /* 0x002fc8000001160c */
[C---:B------:R-:W-:Y:S01]  /*2890*/  ISETP.NE.AND P6, PT, R12.reuse, 0x1, PT ;  /* 0x000000010c00780c */ /* 0x040fe20003fc5270 */
[----:B------:R-:W-:Y:S02]  /*28a0*/  VIADD R87, R12, 0x8 ;  /* 0x000000080c577836 */ /* 0x000fe40000000000 */
[----:B------:R-:W-:Y:S01]  /*28b0*/  VIADD R12, R204, 0x40 ;  /* 0x00000040cc0c7836 */ /* 0x000fe20000000000 */
[----:B-----5:R-:W-:Y:S01]  /*28c0*/  SHF.R.S32.HI R5, RZ, 0x1f, R48 ;  /* 0x0000001fff057819 */ /* 0x020fe20000011430 */
[----:B------:R-:W-:Y:S02]  /*28d0*/  IMAD.IADD R21, R21, 0x1, R7 ;  /* 0x0000000115157824 */ /* 0x000fe400078e0207 */
[----:B------:R-:W-:Y:S01]  /*28e0*/  IMAD.SHL.U32 R12, R12, 0x40, RZ ;  /* 0x000000400c0c7824 */ /* 0x000fe200078e00ff */
[----:B------:R-:W-:Y:S01]  /*28f0*/  LEA.HI R3, R0, R3, RZ, 0x3 ;  /* 0x0000000300037211 */ /* 0x000fe200078f18ff */
[----:B------:R-:W-:Y:S01]  /*2900*/  IMAD.IADD R31, R7, 0x1, R31 ;  /* 0x00000001071f7824 */ /* 0x000fe200078e021f */
[----:B------:R-:W-:Y:S01]  /*2910*/  SHF.R.S32.HI R7, RZ, 0x1f, R8 ;  /* 0x0000001fff077819 */ /* 0x000fe20000011408 */
[----:B------:R-:W-:Y:S01]  /*2920*/  IMAD R0, R5, R60, RZ ;  /* 0x0000003c05007224 */ /* 0x000fe200078e02ff */
[----:B------:R-:W-:-:S02]  /*2930*/  LOP3.LUT R12, R12, 0x1c0, RZ, 0xc0, !PT ;  /* 0x000001c00c0c7812 */ /* 0x000fc400078ec0ff */
[----:B------:R-:W-:Y:S01]  /*2940*/  LEA.HI R7, R7, R204, RZ, 0x3 ;  /* 0x000000cc07077211 */ /* 0x000fe200078f18ff */
[----:B------:R-:W-:Y:S01]  /*2950*/  IMAD R71, R48, R61, R0 ;  /* 0x0000003d30477224 */ /* 0x000fe200078e0200 */
[----:B------:R-:W-:Y:S01]  /*2960*/  LOP3.LUT R0, R12, 0x38, R3, 0xf8, !PT ;  /* 0x000000380c007812 */ /* 0x000fe200078ef803 */
[----:B------:R-:W-:Y:S01]  /*2970*/  VIADD R12, R204, 0x40 ;  /* 0x00000040cc0c7836 */ /* 0x000fe20000000000 */
[----:B------:R-:W-:Y:S01]  /*2980*/  LOP3.LUT R7, R7, 0xfffffff8, RZ, 0xc0, !PT ;  /* 0xfffffff807077812 */ /* 0x000fe200078ec0ff */
[----:B------:R-:W-:Y:S05]  /*2990*/  @!P6 WARPSYNC.ALL ;  /* 0x000000000000e948 */ /* 0x000fea0003800000 */
[----:B------:R-:W-:Y:S01]  /*29a0*/  IMAD.SHL.U32 R12, R12, 0x40, RZ ;  /* 0x000000400c0c7824 */ /* 0x000fe200078e00ff */
[C---:B------:R-:W-:Y:S01]  /*29b0*/  IADD3 R7, R204.reuse, -R7, RZ ;  /* 0x80000007cc077210 */ /* 0x040fe20007ffe0ff */
[----:B------:R-:W-:Y:S01]  /*29c0*/  ULDC UR4, c[0x0][0x2f4] ;  /* 0x0000bd0000047ab9 */ /* 0x000fe20000000800 */
[----:B------:R-:W-:Y:S01]  /*29d0*/  IMAD.WIDE.U32 R56, R204, R60, R22 ;  /* 0x0000003ccc387225 */ /* 0x000fe200078e0016 */
[----:B------:R-:W-:-:S02]  /*29e0*/  ISETP.GE.AND P2, PT, R2, UR4, PT ;  /* 0x0000000402007c0c */ /* 0x000fc4000bf46270 */
[----:B------:R-:W-:Y:S01]  /*29f0*/  LOP3.LUT R12, R12, 0x1c0, RZ, 0xc0, !PT ;  /* 0x000001c00c0c7812 */ /* 0x000fe200078ec0ff */
[----:B------:R-:W-:-:S04]  /*2a00*/  IMAD.WIDE.U32 R58, R204, R60, R16 ;  /* 0x0000003ccc3a7225 */ /* 0x000fc800078e0010 */
[----:B------:R-:W-:Y:S01]  /*2a10*/  IMAD.SHL.U32 R66, R7, 0x40, RZ ;  /* 0x0000004007427824 */ /* 0x000fe200078e00ff */
[----:B------:R-:W-:Y:S01]  /*2a20*/  SHF.R.U32.HI R12, RZ, 0x3, R12 ;  /* 0x00000003ff0c7819 */ /* 0x000fe2000001160c */
[----:B------:R-:W-:Y:S02]  /*2a30*/  IMAD.IADD R57, R57, 0x1, R9 ;  /* 0x0000000139397824 */ /* 0x000fe400078e0209 */
[----:B------:R-:W-:Y:S01]  /*2a40*/  IMAD.IADD R59, R9, 0x1, R59 ;  /* 0x00000001093b7824 */ /* 0x000fe200078e023b */
[----:B------:R-:W-:Y:S01]  /*2a50*/  LOP3.LUT R66, R66, 0x1c0, RZ, 0xc0, !PT ;  /* 0x000001c042427812 */ /* 0x000fe200078ec0ff */
[----:B------:R-:W-:Y:S01]  /*2a60*/  IMAD R4, R5, R50, RZ ;  /* 0x0000003205047224 */ /* 0x000fe200078e02ff */
[C---:B------:R-:W-:Y:S01]  /*2a70*/  SHF.L.U64.HI R80, R60.reuse, 0x6, R61 ;  /* 0x000000063c507819 */ /* 0x040fe2000001023d */
[----:B------:R-:W-:Y:S01]  /*2a80*/  IMAD R5, R61, 0x60, RZ ;  /* 0x000000603d057824 */ /* 0x000fe200078e02ff */
[----:B------:R-:W-:Y:S01]  /*2a90*/  SHF.L.U32 R79, R60, 0x6, RZ ;  /* 0x000000063c4f7819 */ /* 0x000fe200000006ff */
[----:B------:R-:W-:Y:S01]  /*2aa0*/  IMAD.WIDE.U32 R56, R48, R60, R56 ;  /* 0x0000003c30387225 */ /* 0x000fe200078e0038 */
[----:B------:R-:W-:-:S02]  /*2ab0*/  LOP3.LUT R0, R0, R12, RZ, 0x3c, !PT ;  /* 0x0000000c00007212 */ /* 0x000fc400078e3cff */
[----:B------:R-:W-:Y:S01]  /*2ac0*/  LOP3.LUT R29, R29, 0xfffffffe, RZ, 0xc0, !PT ;  /* 0xfffffffe1d1d7812 */ /* 0x000fe200078ec0ff */
[----:B------:R-:W-:Y:S01]  /*2ad0*/  IMAD.WIDE.U32 R58, R48, R60, R58 ;  /* 0x0000003c303a7225 */ /* 0x000fe200078e003a */
[----:B------:R-:W-:-:S03]  /*2ae0*/  SHF.R.U32.HI R63, RZ, 0x3, R66 ;  /* 0x00000003ff3f7819 */ /* 0x000fc60000011642 */
[----:B------:R-:W-:Y:S01]  /*2af0*/  IMAD R73, R48, R51, R4 ;  /* 0x0000003330497224 */ /* 0x000fe200078e0204 */
[----:B------:R-:W-:Y:S01]  /*2b00*/  LOP3.LUT R4, R66, 0x18, R16, 0xf8, !PT ;  /* 0x0000001842047812 */ /* 0x000fe200078ef810 */
[----:B------:R-:W-:Y:S01]  /*2b10*/  IMAD.WIDE.U32 R60, R60, 0x60, RZ ;  /* 0x000000603c3c7825 */ /* 0x000fe200078e00ff */
[----:B------:R-:W-:Y:S02]  /*2b20*/  @P2 LOP3.LUT R29, R29, 0x1, RZ, 0xfc, !PT ;  /* 0x000000011d1d2812 */ /* 0x000fe400078efcff */
[----:B------:R-:W-:Y:S01]  /*2b30*/  LOP3.LUT P2, RZ, R7, 0x4, RZ, 0xc0, !PT ;  /* 0x0000000407ff7812 */ /* 0x000fe2000784c0ff */
[----:B------:R-:W-:Y:S01]  /*2b40*/  IMAD.MOV.U32 R64, RZ, RZ, 0x20 ;  /* 0x00000020ff407424 */ /* 0x000fe200078e00ff */
[----:B------:R-:W-:Y:S01]  /*2b50*/  LOP3.LUT R4, R4, R63, RZ, 0x3c, !PT ;  /* 0x0000003f04047212 */ /* 0x000fe200078e3cff */
[----:B------:R-:W-:Y:S01]  /*2b60*/  IMAD.IADD R76, R61, 0x1, R5 ;  /* 0x000000013d4c7824 */ /* 0x000fe200078e0205 */
[----:B------:R-:W-:Y:S01]  /*2b70*/  PRMT R5, R83, 0x8880, RZ ;  /* 0x0000888053057816 */ /* 0x000fe200000000ff */
[----:B------:R-:W-:Y:S01]  /*2b80*/  IMAD R77, R51, 0x60, RZ ;  /* 0x00000060334d7824 */ /* 0x000fe200078e02ff */
[C---:B------:R-:W-:Y:S01]  /*2b90*/  SHF.L.U64.HI R82, R50.reuse, 0x6, R51 ;  /* 0x0000000632527819 */ /* 0x040fe20000010233 */
[----:B------:R-:W-:Y:S01]  /*2ba0*/  IMAD.SHL.U32 R81, R50, 0x40, RZ ;  /* 0x0000004032517824 */ /* 0x000fe200078e00ff */
[----:B------:R-:W-:Y:S01]  /*2bb0*/  PRMT R5, R5, 0x7710, RZ ;  /* 0x0000771005057816 */ /* 0x000fe200000000ff */
[----:B------:R-:W-:Y:S01]  /*2bc0*/  IMAD.WIDE.U32 R20, R48, R50, R20 ;  /* 0x0000003230147225 */ /* 0x000fe200078e0014 */
[----:B------:R-:W-:-:S02]  /*2bd0*/  SEL R64, R64, 0xffffffe0, !P2 ;  /* 0xffffffe040407807 */ /* 0x000fc40005000000 */
[----:B------:R-:W-:Y:S01]  /*2be0*/  LOP3.LUT R69, R3, 0xfffffff8, RZ, 0xc0, !PT ;  /* 0xfffffff803457812 */ /* 0x000fe200078ec0ff */
[----:B------:R-:W-:Y:S01]  /*2bf0*/  IMAD.WIDE.U32 R30, R48, R50, R30 ;  /* 0x00000032301e7225 */ /* 0x000fe200078e001e */
[----:B------:R0:W-:Y:S03]  /*2c00*/  STL [R1], R29 ;  /* 0x0000001d01007387 */ /* 0x0001e60000100800 */
[----:B------:R-:W-:Y:S01]  /*2c10*/  IMAD.WIDE.U32 R50, R50, 0x60, RZ ;  /* 0x0000006032327825 */ /* 0x000fe200078e00ff */
[----:B------:R-:W-:Y:S02]  /*2c20*/  SHF.R.S32.HI R70, RZ, 0x3, R3 ;  /* 0x00000003ff467819 */ /* 0x000fe40000011403 */
[----:B------:R-:W-:Y:S01]  /*2c30*/  LOP3.LUT R62, R5, 0x1, RZ, 0xc0, !PT ;  /* 0x00000001053e7812 */ /* 0x000fe200078ec0ff */
[----:B------:R-:W-:Y:S01]  /*2c40*/  IMAD.IADD R74, R21, 0x1, R73 ;  /* 0x00000001154a7824 */ /* 0x000fe200078e0249 */
[----:B------:R-:W-:Y:S01]  /*2c50*/  LOP3.LUT R9, R5, 0x8, RZ, 0xc0, !PT ;  /* 0x0000000805097812 */ /* 0x000fe200078ec0ff */
[----:B------:R-:W-:Y:S01]  /*2c60*/  IMAD.IADD R72, R57, 0x1, R71 ;  /* 0x0000000139487824 */ /* 0x000fe200078e0247 */
[----:B0-----:R-:W-:Y:S01]  /*2c70*/  LOP3.LUT R29, R5, 0x2, RZ, 0xc0, !PT ;  /* 0x00000002051d7812 */ /* 0x001fe200078ec0ff */
[----:B------:R-:W-:Y:S01]  /*2c80*/  IMAD.IADD R77, R51, 0x1, R77 ;  /* 0x00000001334d7824 */ /* 0x000fe200078e024d */
[----:B------:R-:W-:Y:S01]  /*2c90*/  LOP3.LUT R8, R5, 0x10, RZ, 0xc0, !PT ;  /* 0x0000001005087812 */ /* 0x000fe200078ec0ff */
[----:B------:R-:W-:Y:S01]  /*2ca0*/  IMAD R75, R75, 0x40, R204 ;  /* 0x000000404b4b7824 */ /* 0x000fe200078e02cc */
[----:B------:R-:W-:Y:S01]  /*2cb0*/  LOP3.LUT R6, R5, 0x20, RZ, 0xc0, !PT ;  /* 0x0000002005067812 */ /* 0x000fe200078ec0ff */
[----:B------:R-:W-:Y:S01]  /*2cc0*/  IMAD.IADD R73, R73, 0x1, R31 ;  /* 0x0000000149497824 */ /* 0x000fe200078e021f */
[----:B------:R-:W-:Y:S01]  /*2cd0*/  @!P6 BAR.SYNC.DEFER_BLOCKING 0x9, 0x100 ;  /* 0x024400000000eb1d */ /* 0x000fe20000010000 */
[----:B------:R-:W-:Y:S01]  /*2ce0*/  IMAD.IADD R71, R71, 0x1, R59 ;  /* 0x0000000147477824 */ /* 0x000fe200078e023b */
[----:B------:R-:W-:-:S02]  /*2cf0*/  ISETP.GE.AND P1, PT, R16, UR4, PT ;  /* 0x0000000410007c0c */ /* 0x000fc4000bf26270 */
[----:B------:R-:W-:Y:S01]  /*2d00*/  SHF.R.S32.HI R67, RZ, 0x1f, R69 ;  /* 0x0000001fff437819 */ /* 0x000fe20000011445 */
[----:B---3--:R-:W-:Y:S01]  /*2d10*/  IMAD.IADD R65, R10, 0x1, R0 ;  /* 0x000000010a417824 */ /* 0x008fe200078e0200 */
[----:B------:R-:W-:-:S04]  /*2d20*/  LOP3.LUT R0, R66, 0x38, R3, 0xf8, !PT ;  /* 0x0000003842007812 */ /* 0x000fc800078ef803 */
[----:B------:R-:W-:Y:S02]  /*2d30*/  LOP3.LUT R0, R0, R63, RZ, 0x3c, !PT ;  /* 0x0000003f00007212 */ /* 0x000fe400078e3cff */
[C---:B------:R-:W-:Y:S02]  /*2d40*/  LOP3.LUT R10, R5.reuse, 0x4, RZ, 0xc0, !PT ;  /* 0x00000004050a7812 */ /* 0x040fe400078ec0ff */
[----:B------:R-:W-:Y:S02]  /*2d50*/  LOP3.LUT R5, R5, 0x40, RZ, 0xc0, !PT ;  /* 0x0000004005057812 */ /* 0x000fe400078ec0ff */
[----:B------:R-:W-:Y:S01]  /*2d60*/  SHF.R.S32.HI R68, RZ, 0x1f, R85 ;  /* 0x0000001fff447819 */ /* 0x000fe20000011455 */
[C---:B--2---:R-:W-:Y:S02]  /*2d70*/  IMAD R7, R11.reuse, 0x200, R4 ;  /* 0x000002000b077824 */ /* 0x044fe400078e0204 */
[----:B------:R-:W-:Y:S02]  /*2d80*/  IMAD R4, R11, 0x200, R0 ;  /* 0x000002000b047824 */ /* 0x000fe400078e0200 */
[----:B------:R-:W-:-:S07]  /*2d90*/  IMAD.IADD R3, R64, 0x1, R7 ;  /* 0x0000000140037824 */ /* 0x000fce00078e0207 */
.L_x_1486:
[----:B0---4-:R-:W2:Y:S01]  /*2da0*/  LDL.LU R34, [R1] ;  /* 0x0000000001227983 */ /* 0x011ea20000300800 */
        /* <DEDUP_REMOVED lines=11> */
[----:B---3--:R-:W3:Y:S08]  /*2e60*/  @!P2 LDC.64 R12, c[0x0][0x418] ;  /* 0x00010600ff0cab82 */ /* 0x008ef00000000a00 */
[----:B------:R-:W4:Y:S08]  /*2e70*/  @P3 LDC R0, c[0x0][0x434] ;  /* 0x00010d00ff003b82 */ /* 0x000f300000000800 */
[----:B------:R-:W1:Y:S01]  /*2e80*/  @P3 LDC R11, c[0x0][0x438] ;  /* 0x00010e00ff0b3b82 */ /* 0x000e620000000800 */
[----:B----4-:R-:W-:-:S05]  /*2e90*/  @P3 IMAD.HI.U32 R0, R35, R0, RZ ;  /* 0x0000000023003227 */ /* 0x010fca00078e00ff */
[----:B-1----:R-:W-:Y:S01]  /*2ea0*/  @P3 SHF.R.U32.HI R32, RZ, R11, R0 ;  /* 0x0000000bff203219 */ /* 0x002fe20000011600 */
[----:B0-----:R-:W-:-:S03]  /*2eb0*/  @!P2 IMAD R0, R68, R14, RZ ;  /* 0x0000000e4400a224 */ /* 0x001fc600078e02ff */
[----:B------:R-:W-:Y:S01]  /*2ec0*/  @!P2 SHF.R.S32.HI R33, RZ, 0x1f, R32 ;  /* 0x0000001fff21a819 */ /* 0x000fe20000011420 */
[C---:B------:R-:W-:Y:S02]  /*2ed0*/  @!P2 IMAD R11, R85.reuse, R15, R0 ;  /* 0x0000000f550ba224 */ /* 0x040fe400078e0200 */
[----:B------:R-:W-:-:S04]  /*2ee0*/  @!P2 IMAD.WIDE.U32 R14, R85, R14, R32 ;  /* 0x0000000e550ea225 */ /* 0x000fc800078e0020 */
[----:B------:R-:W-:Y:S01]  /*2ef0*/  @!P2 IMAD.IADD R0, R15, 0x1, R11 ;  /* 0x000000010f00a824 */ /* 0x000fe200078e020b */
[----:B---3--:R-:W-:-:S04]  /*2f00*/  @!P2 LEA R12, P3, R14, R12, 0x2 ;  /* 0x0000000c0e0ca211 */ /* 0x008fc800078610ff */
[----:B------:R-:W-:Y:S02]  /*2f10*/  @!P2 LEA.HI.X R13, R14, R13, R0, 0x2, P3 ;  /* 0x0000000d0e0da211 */ /* 0x000fe400018f1400 */
[----:B------:R-:W-:-:S03]  /*2f20*/  ISETP.GT.AND P3, PT, R27, R28, PT ;  /* 0x0000001c1b00720c */ /* 0x000fc60003f64270 */
[----:B-----5:R0:W5:Y:S01]  /*2f30*/  @!P2 LDG.E R88, desc[UR60][R12.64] ;  /* 0x0000003c0c58a981 */ /* 0x020162000c1e1900 */
[----:B------:R-:W-:Y:S01]  /*2f40*/  ISETP.GE.AND P2, PT, R95, 0x1, PT ;  /* 0x000000015f00780c */ /* 0x000fe20003f46270 */
[----:B------:R-:W-:Y:S01]  /*2f50*/  IMAD R11, R18, 0x1800, R7 ;  /* 0x00001800120b7824 */ /* 0x000fe200078e0207 */
[----:B------:R-:W-:Y:S01]  /*2f60*/  IADD3 R0, -R32, RZ, RZ ;  /* 0x000000ff20007210 */ /* 0x000fe20007ffe1ff */
[----:B------:R-:W-:Y:S01]  /*2f70*/  IMAD R15, R18, 0x1800, R3 ;  /* 0x00001800120f7824 */ /* 0x000fe200078e0203 */
[----:B------:R-:W-:Y:S05]  /*2f80*/  YIELD ;  /* 0x0000000000007946 */ /* 0x000fea0003800000 */
[----:B------:R-:W-:Y:S01]  /*2f90*/  BSSY B0, `(.L_x_1433) ;  /* 0x00002f1000007945 */ /* 0x000fe20003800000 */
[----:B------:R-:W-:-:S02]  /*2fa0*/  IMAD R89, R89, R0, R35 ;  /* 0x0000000059597224 */ /* 0x000fc400078e0223 */
        /* <DEDUP_REMOVED lines=28> */
[----:B------:R-:W-:Y:S01]  /*3170*/  LEA R94, P2, R12, UR4, 0x1 ;  /* 0x000000040c5e7c11 */ /* 0x000fe2000f8408ff */
[----:B------:R-:W-:Y:S01]  /*3180*/  ULDC.U8 UR4, c[0x0][0x410] ;  /* 0x0001040000047ab9 */ /* 0x000fe20000000000 */
[----:B------:R-:W-:Y:S02]  /*3190*/  IMAD.WIDE.U32 R14, R60, R27, RZ ;  /* 0x0000001b3c0e7225 */ /* 0x000fe400078e00ff */
[----:B------:R-:W-:Y:S02]  /*31a0*/  LEA.HI.X R97, R12, UR5, R97, 0x1, P2 ;  /* 0x000000050c617c11 */ /* 0x000fe400090f0c61 */
[----:B------:R-:W-:Y:S01]  /*31b0*/  ISETP.NE.AND P2, PT, RZ, UR4, PT ;  /* 0x00000004ff007c0c */ /* 0x000fe2000bf45270 */
[----:B------:R-:W-:-:S02]  /*31c0*/  IMAD R11, R11, R60, R13 ;  /* 0x0000003c0b0b7224 */ /* 0x000fc400078e020d */
[----:B------:R-:W-:-:S04]  /*31d0*/  IMAD.WIDE.U32 R12, R50, R27, RZ ;  /* 0x0000001b320c7225 */ /* 0x000fc800078e00ff */
[----:B------:R-:W-:Y:S02]  /*31e0*/  IMAD.IADD R93, R13, 0x1, R93 ;  /* 0x000000010d5d7824 */ /* 0x000fe400078e025d */
[----:B------:R-:W-:-:S04]  /*31f0*/  IMAD.IADD R0, R15, 0x1, R11 ;  /* 0x000000010f007824 */ /* 0x000fc800078e020b */
        /* <DEDUP_REMOVED lines=32> */
.L_x_1437:
[----:B------:R-:W-:Y:S05]  /*3400*/  BSYNC B1 ;  /* 0x0000000000017941 */ /* 0x000fea0003800000 */
.L_x_1436:
        /* <DEDUP_REMOVED lines=26> */
.L_x_1439:
[----:B------:R-:W-:Y:S05]  /*35b0*/  BSYNC B1 ;  /* 0x0000000000017941 */ /* 0x000fea0003800000 */
.L_x_1438:
[----:B------:R-:W-:Y:S01]  /*35c0*/  IMAD.MOV.U32 R0, RZ, RZ, R44 ;  /* 0x000000ffff007224 */ /* 0x000fe200078e002c */
[----:B0-----:R-:W-:Y:S01]  /*35d0*/  MOV R12, R45 ;  /* 0x0000002d000c7202 */ /* 0x001fe20000000f00 */
[----:B------:R-:W-:Y:S01]  /*35e0*/  IMAD.MOV.U32 R13, RZ, RZ, R43 ;  /* 0x000000ffff0d7224 */ /* 0x000fe200078e002b */
[----:B------:R-:W-:Y:S02]  /*35f0*/  PRMT R105, R52, 0x7610, R105 ;  /* 0x0000761034697816 */ /* 0x000fe40000000069 */
[----:B------:R-:W-:Y:S01]  /*3600*/  PRMT R106, R11, 0x5410, R12 ;  /* 0x000054100b6a7816 */ /* 0x000fe2000000000c */
[----:B------:R-:W-:Y:S01]  /*3610*/  IMAD.MOV.U32 R12, RZ, RZ, R42 ;  /* 0x000000ffff0c7224 */ /* 0x000fe200078e002a */
[----:B------:R-:W-:Y:S01]  /*3620*/  PRMT R100, R0, 0x7610, R100 ;  /* 0x0000761000647816 */ /* 0x000fe20000000064 */
[----:B------:R-:W-:Y:S01]  /*3630*/  IMAD.MOV.U32 R0, RZ, RZ, R46 ;  /* 0x000000ffff007224 */ /* 0x000fe200078e002e */
[----:B------:R-:W-:Y:S01]  /*3640*/  ISETP.NE.AND P3, PT, R210, 0x3, PT ;  /* 0x00000003d200780c */ /* 0x000fe20003f65270 */
[----:B------:R-:W-:Y:S01]  /*3650*/  IMAD.MOV.U32 R11, RZ, RZ, R47 ;  /* 0x000000ffff0b7224 */ /* 0x000fe200078e002f */
[----:B------:R-:W-:Y:S01]  /*3660*/  PRMT R105, R105, 0x5410, R13 ;  /* 0x0000541069697816 */ /* 0x000fe2000000000d */
[----:B-----5:R-:W-:Y:S01]  /*3670*/  IMAD.MOV.U32 R13, RZ, RZ, R32 ;  /* 0x000000ffff0d7224 */ /* 0x020fe200078e0020 */
[----:B------:R-:W-:Y:S01]  /*3680*/  PRMT R100, R100, 0x5410, R0 ;  /* 0x0000541064647816 */ /* 0x000fe20000000000 */
[----:B------:R-:W-:Y:S01]  /*3690*/  IMAD.MOV.U32 R0, RZ, RZ, R37 ;  /* 0x000000ffff007224 */ /* 0x000fe200078e0025 */
[----:B------:R-:W-:Y:S01]  /*36a0*/  PRMT R107, R12, 0x5410, R11 ;  /* 0x000054100c6b7816 */ /* 0x000fe2000000000b */
[----:B------:R-:W-:-:S02]  /*36b0*/  IMAD.MOV.U32 R12, RZ, RZ, R33 ;  /* 0x000000ffff0c7224 */ /* 0x000fc400078e0021 */
[----:B------:R-:W-:-:S03]  /*36c0*/  IMAD.MOV.U32 R11, RZ, RZ, R36 ;  /* 0x000000ffff0b7224 */ /* 0x000fc600078e0024 */
[----:B------:R-:W-:Y:S01]  /*36d0*/  PRMT R101, R13, 0x5410, R12 ;  /* 0x000054100d657816 */ /* 0x000fe2000000000c */
[----:B------:R-:W-:Y:S01]  /*36e0*/  IMAD.MOV.U32 R12, RZ, RZ, R38 ;  /* 0x000000ffff0c7224 */ /* 0x000fe200078e0026 */
        /* <DEDUP_REMOVED lines=8> */
.L_x_1440:
[----:B------:R-:W-:Y:S01]  /*3770*/  LEA R0, R18, R19, 0x3 ;  /* 0x0000001312007211 */ /* 0x000fe200078e18ff */
[----:B------:R-:W-:Y:S01]  /*3780*/  BSSY B1, `(.L_x_1441) ;  /* 0x0000004000017945 */ /* 0x000fe20003800000 */
[----:B------:R-:W-:-:S04]  /*3790*/  SHF.L.U32 R93, R208, 0x1f, RZ ;  /* 0x0000001fd05d7819 */ /* 0x000fc800000006ff */
[----:B------:R-:W0:Y:S02]  /*37a0*/  SYNCS.PHASECHK.TRANS64.TRYWAIT P5, [R0+URZ+0x32490], R93 ;  /* 0x0324905d000075a7 */ /* 0x000e2400080a017f */
[----:B0-----:R-:W-:Y:S05]  /*37b0*/  @!P5 BRA `(.L_x_1442) ;  /* 0x000001880014d947 */ /* 0x001fea0003800000 */
.L_x_1705:
[----:B------:R-:W-:Y:S05]  /*37c0*/  BSYNC B1 ;  /* 0x0000000000017941 */ /* 0x000fea0003800000 */
.L_x_1441:
[----:B------:R-:W-:-:S03]  /*37d0*/  UMOV UR4, 0xffffffff ;  /* 0xffffffff00047882 */ /* 0x000fc60000000000 */
[----:B------:R-:W-:Y:S05]  /*37e0*/  BRA.DIV UR4, `(.L_x_1443) ;  /* 0x0000018a041c7947 */ /* 0x000fea000b800000 */
[----:B------:R1:W2:Y:S04]  /*37f0*/  SHFL.IDX PT, R54, R97, RZ, 0x1c1f ;  /* 0x001c1fff61367589 */ /* 0x0002a800000e0000 */
[----:B------:R1:W3:Y:S02]  /*3800*/  SHFL.IDX PT, R11, R94, RZ, 0x1c1f ;  /* 0x001c1fff5e0b7589 */ /* 0x0002e400000e0000 */
.L_x_1709:
        /* <DEDUP_REMOVED lines=11> */
[----:B0-----:R-:W-:Y:S01]  /*38c0*/  IMAD.MOV.U32 R46, RZ, RZ, R13 ;  /* 0x000000ffff2e7224 */ /* 0x001fe200078e000d */
[----:B------:R-:W-:-:S03]  /*38d0*/  SHF.R.U64 R44, R44, 0x10, R45 ;  /* 0x000000102c2c7819 */ /* 0x000fc6000000122d */
[----:B------:R-:W-:Y:S02]  /*38e0*/  HADD2.F32 R99, -RZ, R99.H0_H0 ;  /* 0x20000063ff637230 */ /* 0x000fe40000004100 */
[--C-:B------:R-:W-:Y:S02]  /*38f0*/  HADD2.F32 R13, -RZ, R46.reuse.H1_H1 ;  /* 0x3000002eff0d7230 */ /* 0x100fe40000004100 */
[----:B------:R-:W-:Y:S02]  /*3900*/  HADD2.F32 R46, -RZ, R46.H0_H0 ;  /* 0x2000002eff2e7230 */ /* 0x000fe40000004100 */
[----:B------:R-:W-:Y:S02]  /*3910*/  HADD2.F32 R44, -RZ, R44.H0_H0 ;  /* 0x2000002cff2c7230 */ /* 0x000fe40000004100 */
[-C--:B------:R-:W-:Y:S01]  /*3920*/  FMUL.FTZ R55, R13, R99.reuse ;  /* 0x000000630d377220 */ /* 0x080fe20000410000 */
[----:B------:R-:W-:-:S03]  /*3930*/  FMUL.FTZ R99, R46, R99 ;  /* 0x000000632e637220 */ /* 0x000fc60000410000 */
[-C--:B------:R-:W-:Y:S01]  /*3940*/  FFMA.FTZ R55, R46, R44.reuse, -R55 ;  /* 0x0000002c2e377223 */ /* 0x080fe20000010837 */
[----:B------:R-:W-:Y:S01]  /*3950*/  FFMA.FTZ R99, R13, R44, R99 ;  /* 0x0000002c0d637223 */ /* 0x000fe20000010063 */
[----:B------:R-:W-:Y:S01]  /*3960*/  SHF.R.U32.HI R44, RZ, 0x10, R45 ;  /* 0x00000010ff2c7819 */ /* 0x000fe2000001162d */
[--C-:B------:R-:W-:Y:S01]  /*3970*/  HADD2.F32 R13, -RZ, R15.reuse.H1_H1 ;  /* 0x3000000fff0d7230 */ /* 0x100fe20000004100 */
[----:B------:R-:W-:Y:S01]  /*3980*/  SHF.R.U32.HI R45, RZ, 0x10, R47 ;  /* 0x00000010ff2d7819 */ /* 0x000fe2000001162f */
[----:B------:R-:W-:Y:S01]  /*3990*/  HADD2.F32 R15, -RZ, R15.H0_H0 ;  /* 0x2000000fff0f7230 */ /* 0x000fe20000004100 */
[----:B------:R-:W-:Y:S01]  /*39a0*/  F2FP.F16.F32.PACK_AB R55, R99, R55 ;  /* 0x000000376337723e */ /* 0x000fe200000000ff */
[----:B------:R-:W-:Y:S02]  /*39b0*/  HADD2.F32 R44, -RZ, R44.H0_H0 ;  /* 0x2000002cff2c7230 */ /* 0x000fe40000004100 */
[----:B------:R-:W-:-:S05]  /*39c0*/  HADD2.F32 R45, -RZ, R45.H0_H0 ;  /* 0x2000002dff2d7230 */ /* 0x000fca0000004100 */
[-C--:B------:R-:W-:Y:S01]  /*39d0*/  FMUL.FTZ R46, R13, R45.reuse ;  /* 0x0000002d0d2e7220 */ /* 0x080fe20000410000 */
[----:B------:R-:W-:-:S03]  /*39e0*/  FMUL.FTZ R45, R15, R45 ;  /* 0x0000002d0f2d7220 */ /* 0x000fc60000410000 */
[-C--:B------:R-:W-:Y:S01]  /*39f0*/  FFMA.FTZ R46, R15, R44.reuse, -R46 ;  /* 0x0000002c0f2e7223 */ /* 0x080fe2000001082e */
[----:B------:R-:W-:Y:S01]  /*3a00*/  FFMA.FTZ R45, R13, R44, R45 ;  /* 0x0000002c0d2d7223 */ /* 0x000fe2000001002d */
[--C-:B------:R-:W-:Y:S02]  /*3a10*/  HADD2.F32 R13, -RZ, R12.reuse.H0_H0 ;  /* 0x2000000cff0d7230 */ /* 0x100fe40000004100 */
[----:B------:R-:W-:Y:S02]  /*3a20*/  HADD2.F32 R12, -RZ, R12.H1_H1 ;  /* 0x3000000cff0c7230 */ /* 0x000fe40000004100 */
[--C-:B------:R-:W-:Y:S01]  /*3a30*/  HADD2.F32 R44, -RZ, R100.reuse.H1_H1 ;  /* 0x30000064ff2c7230 */ /* 0x100fe20000004100 */
[----:B------:R-:W-:Y:S01]  /*3a40*/  F2FP.F16.F32.PACK_AB R45, R45, R46 ;  /* 0x0000002e2d2d723e */ /* 0x000fe200000000ff */
[----:B------:R-:W-:Y:S02]  /*3a50*/  HADD2.F32 R15, -RZ, R100.H0_H0 ;  /* 0x20000064ff0f7230 */ /* 0x000fe40000004100 */
[----:B------:R-:W-:-:S02]  /*3a60*/  HADD2.F32 R100, -RZ, R107.H1_H1 ;  /* 0x3000006bff647230 */ /* 0x000fc40000004100 */
        /* <DEDUP_REMOVED lines=8> */
[----:B------:R-:W-:Y:S02]  /*3af0*/  IMAD.MOV.U32 R13, RZ, RZ, R55 ;  /* 0x000000ffff0d7224 */ /* 0x000fe400078e0037 */
[-C--:B------:R-:W-:Y:S01]  /*3b00*/  FMUL.FTZ R47, R14, R100.reuse ;  /* 0x000000640e2f7220 */ /* 0x080fe20000410000 */
[----:B------:R-:W-:-:S03]  /*3b10*/  FMUL.FTZ R100, R44, R100 ;  /* 0x000000642c647220 */ /* 0x000fc60000410000 */
[-C--:B------:R-:W-:Y:S01]  /*3b20*/  FFMA.FTZ R47, R44, R15.reuse, -R47 ;  /* 0x0000000f2c2f7223 */ /* 0x080fe2000001082f */
[----:B------:R-:W-:Y:S01]  /*3b30*/  FFMA.FTZ R100, R14, R15, R100 ;  /* 0x0000000f0e647223 */ /* 0x000fe20000010064 */
[----:B------:R-:W-:-:S04]  /*3b40*/  IMAD.MOV.U32 R15, RZ, RZ, R45 ;  /* 0x000000ffff0f7224 */ /* 0x000fc800078e002d */
[----:B------:R-:W-:-:S05]  /*3b50*/  F2FP.F16.F32.PACK_AB R47, R100, R47 ;  /* 0x0000002f642f723e */ /* 0x000fca00000000ff */
[----:B------:R-:W-:-:S07]  /*3b60*/  IMAD.MOV.U32 R14, RZ, RZ, R47 ;  /* 0x000000ffff0e7224 */ /* 0x000fce00078e002f */
.L_x_1449:
[----:B------:R-:W-:Y:S05]  /*3b70*/  BSYNC B3 ;  /* 0x0000000000037941 */ /* 0x000fea0003800000 */
.L_x_1448:
[----:B0-----:R4:W-:Y:S02]  /*3b80*/  ST.E.128 desc[UR60][R52.64], R12 ;  /* 0x0000000c34007985 */ /* 0x0019e4000c101d3c */
.L_x_1447:
[----:B------:R-:W-:Y:S05]  /*3b90*/  BSYNC B2 ;  /* 0x0000000000027941 */ /* 0x000fea0003800000 */
.L_x_1446:
        /* <DEDUP_REMOVED lines=11> */
[--C-:B------:R-:W-:Y:S01]  /*3c50*/  SHF.R.U64 R13, R40, 0x10, R41.reuse ;  /* 0x00000010280d7819 */ /* 0x100fe20000001229 */
[----:B------:R-:W-:Y:S01]  /*3c60*/  HADD2.F32 R47, -RZ, R14.H0_H0 ;  /* 0x2000000eff2f7230 */ /* 0x000fe20000004100 */
[----:B------:R-:W-:Y:S01]  /*3c70*/  SHF.R.U32.HI R41, RZ, 0x10, R41 ;  /* 0x00000010ff297819 */ /* 0x000fe20000011629 */
[----:B------:R-:W-:Y:S02]  /*3c80*/  HADD2.F32 R46, -RZ, R46.H0_H0 ;  /* 0x2000002eff2e7230 */ /* 0x000fe40000004100 */
[--C-:B------:R-:W-:Y:S02]  /*3c90*/  HADD2.F32 R11, -RZ, R42.reuse.H1_H1 ;  /* 0x3000002aff0b7230 */ /* 0x100fe40000004100 */
[----:B------:R-:W-:Y:S02]  /*3ca0*/  HADD2.F32 R40, -RZ, R42.H0_H0 ;  /* 0x2000002aff287230 */ /* 0x000fe40000004100 */
[----:B------:R-:W-:-:S02]  /*3cb0*/  HADD2.F32 R13, -RZ, R13.H0_H0 ;  /* 0x2000000dff0d7230 */ /* 0x000fc40000004100 */
[-C--:B------:R-:W-:Y:S01]  /*3cc0*/  FMUL.FTZ R42, R11, R46.reuse ;  /* 0x0000002e0b2a7220 */ /* 0x080fe20000410000 */
[----:B------:R-:W-:-:S03]  /*3cd0*/  FMUL.FTZ R46, R40, R46 ;  /* 0x0000002e282e7220 */ /* 0x000fc60000410000 */
[-C--:B------:R-:W-:Y:S01]  /*3ce0*/  FFMA.FTZ R42, R40, R13.reuse, -R42 ;  /* 0x0000000d282a7223 */ /* 0x080fe2000001082a */
[----:B------:R-:W-:Y:S01]  /*3cf0*/  SHF.R.U32.HI R40, RZ, 0x10, R43 ;  /* 0x00000010ff287819 */ /* 0x000fe2000001162b */
[----:B------:R-:W-:Y:S01]  /*3d00*/  FFMA.FTZ R11, R11, R13, R46 ;  /* 0x0000000d0b0b7223 */ /* 0x000fe2000001002e */
[--C-:B------:R-:W-:Y:S02]  /*3d10*/  HADD2.F32 R13, -RZ, R15.reuse.H1_H1 ;  /* 0x3000000fff0d7230 */ /* 0x100fe40000004100 */
[----:B------:R-:W-:Y:S02]  /*3d20*/  HADD2.F32 R15, -RZ, R15.H0_H0 ;  /* 0x2000000fff0f7230 */ /* 0x000fe40000004100 */
[----:B------:R-:W-:Y:S02]  /*3d30*/  HADD2.F32 R40, -RZ, R40.H0_H0 ;  /* 0x20000028ff287230 */ /* 0x000fe40000004100 */
[----:B------:R-:W-:Y:S02]  /*3d40*/  HADD2.F32 R46, -RZ, R41.H0_H0 ;  /* 0x20000029ff2e7230 */ /* 0x000fe40000004100 */
[----:B------:R-:W-:-:S02]  /*3d50*/  HADD2.F32 R41, -RZ, R12.H0_H0 ;  /* 0x2000000cff297230 */ /* 0x000fc40000004100 */
[-C--:B------:R-:W-:Y:S01]  /*3d60*/  FMUL.FTZ R52, R13, R40.reuse ;  /* 0x000000280d347220 */ /* 0x080fe20000410000 */
[C---:B------:R-:W-:Y:S01]  /*3d70*/  FMUL.FTZ R40, R15.reuse, R40 ;  /* 0x000000280f287220 */ /* 0x040fe20000410000 */
[----:B------:R-:W-:Y:S02]  /*3d80*/  HADD2.F32 R43, -RZ, R14.H1_H1 ;  /* 0x3000000eff2b7230 */ /* 0x000fe40000004100 */
[-C--:B------:R-:W-:Y:S01]  /*3d90*/  FFMA.FTZ R15, R15, R46.reuse, -R52 ;  /* 0x0000002e0f0f7223 */ /* 0x080fe20000010834 */
[----:B------:R-:W-:Y:S01]  /*3da0*/  FFMA.FTZ R40, R13, R46, R40 ;  /* 0x0000002e0d287223 */ /* 0x000fe20000010028 */
[----:B------:R-:W-:Y:S02]  /*3db0*/  HADD2.F32 R52, -RZ, R107.H0_H0 ;  /* 0x2000006bff347230 */ /* 0x000fe40000004100 */
[----:B------:R-:W-:Y:S02]  /*3dc0*/  HADD2.F32 R13, -RZ, R12.H1_H1 ;  /* 0x3000000cff0d7230 */ /* 0x000fe40000004100 */
[----:B------:R-:W-:Y:S01]  /*3dd0*/  HADD2.F32 R46, -RZ, R106.H0_H0 ;  /* 0x2000006aff2e7230 */ /* 0x000fe20000004100 */
[----:B------:R-:W-:Y:S01]  /*3de0*/  F2FP.F16.F32.PACK_AB R15, R40, R15 ;  /* 0x0000000f280f723e */ /* 0x000fe200000000ff */
[----:B------:R-:W-:-:S02]  /*3df0*/  HADD2.F32 R14, -RZ, R105.H0_H0 ;  /* 0x20000069ff0e7230 */ /* 0x000fc40000004100 */
[-C--:B------:R-:W-:Y:S01]  /*3e00*/  FMUL.FTZ R12, R13, R52.reuse ;  /* 0x000000340d0c7220 */ /* 0x080fe20000410000 */
[----:B------:R-:W-:-:S03]  /*3e10*/  FMUL.FTZ R52, R41, R52 ;  /* 0x0000003429347220 */ /* 0x000fc60000410000 */
[-C--:B------:R-:W-:Y:S01]  /*3e20*/  FFMA.FTZ R41, R41, R46.reuse, -R12 ;  /* 0x0000002e29297223 */ /* 0x080fe2000001080c */
[----:B------:R-:W-:Y:S02]  /*3e30*/  HADD2.F32 R12, -RZ, R105.H1_H1 ;  /* 0x30000069ff0c7230 */ /* 0x000fe40000004100 */
[----:B------:R-:W-:Y:S01]  /*3e40*/  FFMA.FTZ R52, R13, R46, R52 ;  /* 0x0000002e0d347223 */ /* 0x000fe20000010034 */
[----:B------:R-:W-:Y:S02]  /*3e50*/  F2FP.F16.F32.PACK_AB R13, R11, R42 ;  /* 0x0000002a0b0d723e */ /* 0x000fe400000000ff */
[-C--:B------:R-:W-:Y:S01]  /*3e60*/  FMUL.FTZ R46, R43, R12.reuse ;  /* 0x0000000c2b2e7220 */ /* 0x080fe20000410000 */
[----:B------:R-:W-:-:S03]  /*3e70*/  FMUL.FTZ R12, R47, R12 ;  /* 0x0000000c2f0c7220 */ /* 0x000fc60000410000 */
[-C--:B------:R-:W-:Y:S01]  /*3e80*/  FFMA.FTZ R46, R47, R14.reuse, -R46 ;  /* 0x0000000e2f2e7223 */ /* 0x080fe2000001082e */
[----:B------:R-:W-:Y:S01]  /*3e90*/  FFMA.FTZ R43, R43, R14, R12 ;  /* 0x0000000e2b2b7223 */ /* 0x000fe2000001000c */
[----:B------:R-:W-:-:S04]  /*3ea0*/  F2FP.F16.F32.PACK_AB R12, R52, R41 ;  /* 0x00000029340c723e */ /* 0x000fc800000000ff */
[----:B------:R-:W-:-:S07]  /*3eb0*/  F2FP.F16.F32.PACK_AB R14, R43, R46 ;  /* 0x0000002e2b0e723e */ /* 0x000fce00000000ff */
.L_x_1451:
[----:B------:R-:W-:Y:S05]  /*3ec0*/  BSYNC B2 ;  /* 0x0000000000027941 */ /* 0x000fea0003800000 */
.L_x_1450:
[----:B0-----:R4:W-:Y:S02]  /*3ed0*/  ST.E.128 desc[UR60][R44.64], R12 ;  /* 0x0000000c2c007985 */ /* 0x0019e4000c101d3c */
.L_x_1445:
[----:B------:R-:W-:Y:S05]  /*3ee0*/  BSYNC B1 ;  /* 0x0000000000017941 */ /* 0x000fea0003800000 */
.L_x_1444:
[----:B------:R-:W-:-:S03]  /*3ef0*/  UMOV UR4, 0xffffffff ;  /* 0xffffffff00047882 */ /* 0x000fc60000000000 */
[----:B------:R-:W-:Y:S05]  /*3f00*/  BRA.DIV UR4, `(.L_x_1452) ;  /* 0x0000018204a07947 */ /* 0x000fea000b800000 */
[----:B-1----:R-:W1:Y:S04]  /*3f10*/  SHFL.IDX PT, R97, R97, 0x1, 0x1c1f ;  /* 0x003c1f0061617f89 */ /* 0x002e6800000e0000 */
[----:B------:R0:W0:Y:S02]  /*3f20*/  SHFL.IDX PT, R43, R94, 0x1, 0x1c1f ;  /* 0x003c1f005e2b7f89 */ /* 0x00002400000e0000 */
.L_x_1713:
        /* <DEDUP_REMOVED lines=9> */
[--C-:B---3--:R-:W-:Y:S01]  /*3fc0*/  SHF.R.U64 R11, R36, 0x10, R37.reuse ;  /* 0x00000010240b7819 */ /* 0x108fe20000001225 */
[--C-:B--2---:R-:W-:Y:S01]  /*3fd0*/  HADD2.F32 R42, -RZ, R13.reuse.H1_H1 ;  /* 0x3000000dff2a7230 */ /* 0x104fe20000004100 */
[----:B------:R-:W-:Y:S01]  /*3fe0*/  SHF.R.U32.HI R36, RZ, 0x10, R37 ;  /* 0x00000010ff247819 */ /* 0x000fe20000011625 */
[----:B------:R-:W-:Y:S01]  /*3ff0*/  HADD2.F32 R44, -RZ, R13.H0_H0 ;  /* 0x2000000dff2c7230 */ /* 0x000fe20000004100 */
[--C-:B------:R-:W-:Y:S01]  /*4000*/  SHF.R.U64 R37, R38, 0x10, R39.reuse ;  /* 0x0000001026257819 */ /* 0x100fe20000001227 */
[--C-:B------:R-:W-:Y:S01]  /*4010*/  HADD2.F32 R13, -RZ, R15.reuse.H1_H1 ;  /* 0x3000000fff0d7230 */ /* 0x100fe20000004100 */
        /* <DEDUP_REMOVED lines=8> */
[C---:B------:R-:W-:Y:S01]  /*40a0*/  FMUL.FTZ R38, R15.reuse, R38 ;  /* 0x000000260f267220 */ /* 0x040fe20000410000 */
[----:B------:R-:W-:Y:S01]  /*40b0*/  FMUL.FTZ R37, R44, R37 ;  /* 0x000000252c257220 */ /* 0x000fe20000410000 */
[----:B------:R-:W-:Y:S02]  /*40c0*/  HADD2.F32 R45, -RZ, R102.H1_H1 ;  /* 0x30000066ff2d7230 */ /* 0x000fe40000004100 */
[-C--:B------:R-:W-:Y:S01]  /*40d0*/  FFMA.FTZ R46, R15, R36.reuse, -R46 ;  /* 0x000000240f2e7223 */ /* 0x080fe2000001082e */
[----:B------:R-:W-:Y:S01]  /*40e0*/  FFMA.FTZ R13, R13, R36, R38 ;  /* 0x000000240d0d7223 */ /* 0x000fe20000010026 */
[----:B------:R-:W-:Y:S01]  /*40f0*/  FFMA.FTZ R42, R42, R11, R37 ;  /* 0x0000000b2a2a7223 */ /* 0x000fe20000010025 */
[----:B------:R-:W-:-:S02]  /*4100*/  HADD2.F32 R38, -RZ, R104.H0_H0 ;  /* 0x20000068ff267230 */ /* 0x000fc40000004100 */
[----:B------:R-:W-:Y:S01]  /*4110*/  FFMA.FTZ R39, R44, R11, -R39 ;  /* 0x0000000b2c277223 */ /* 0x000fe20000010827 */
[--C-:B------:R-:W-:Y:S01]  /*4120*/  HADD2.F32 R15, -RZ, R12.reuse.H1_H1 ;  /* 0x3000000cff0f7230 */ /* 0x100fe20000004100 */
[----:B------:R-:W-:Y:S01]  /*4130*/  F2FP.F16.F32.PACK_AB R46, R13, R46 ;  /* 0x0000002e0d2e723e */ /* 0x000fe200000000ff */
[----:B------:R-:W-:Y:S02]  /*4140*/  HADD2.F32 R37, -RZ, R12.H0_H0 ;  /* 0x2000000cff257230 */ /* 0x000fe40000004100 */
[----:B------:R-:W-:Y:S02]  /*4150*/  HADD2.F32 R11, -RZ, R104.H1_H1 ;  /* 0x30000068ff0b7230 */ /* 0x000fe40000004100 */
[-C--:B------:R-:W-:Y:S01]  /*4160*/  FMUL.FTZ R44, R15, R38.reuse ;  /* 0x000000260f2c7220 */ /* 0x080fe20000410000 */
[----:B------:R-:W-:Y:S02]  /*4170*/  HADD2.F32 R12, -RZ, R14.H1_H1 ;  /* 0x3000000eff0c7230 */ /* 0x000fe40000004100 */
[----:B------:R-:W-:Y:S01]  /*4180*/  FMUL.FTZ R38, R37, R38 ;  /* 0x0000002625267220 */ /* 0x000fe20000410000 */
[----:B------:R-:W-:Y:S01]  /*4190*/  HADD2.F32 R36, -RZ, R102.H0_H0 ;  /* 0x20000066ff247230 */ /* 0x000fe20000004100 */
[----:B------:R-:W-:Y:S01]  /*41a0*/  F2FP.F16.F32.PACK_AB R39, R42, R39 ;  /* 0x000000272a27723e */ /* 0x000fe200000000ff */
[----:B------:R-:W-:-:S02]  /*41b0*/  HADD2.F32 R14, -RZ, R14.H0_H0 ;  /* 0x2000000eff0e7230 */ /* 0x000fc40000004100 */
[-C--:B------:R-:W-:Y:S01]  /*41c0*/  FMUL.FTZ R47, R12, R11.reuse ;  /* 0x0000000b0c2f7220 */ /* 0x080fe20000410000 */
[-C--:B------:R-:W-:Y:S01]  /*41d0*/  FFMA.FTZ R44, R37, R36.reuse, -R44 ;  /* 0x00000024252c7223 */ /* 0x080fe2000001082c */
[----:B------:R-:W-:Y:S01]  /*41e0*/  FFMA.FTZ R15, R15, R36, R38 ;  /* 0x000000240f0f7223 */ /* 0x000fe20000010026 */
[C---:B------:R-:W-:Y:S01]  /*41f0*/  FMUL.FTZ R11, R14.reuse, R11 ;  /* 0x0000000b0e0b7220 */ /* 0x040fe20000410000 */
[-C--:B------:R-:W-:Y:S01]  /*4200*/  FFMA.FTZ R47, R14, R45.reuse, -R47 ;  /* 0x0000002d0e2f7223 */ /* 0x080fe2000001082f */
[----:B------:R-:W-:Y:S02]  /*4210*/  IMAD.MOV.U32 R13, RZ, RZ, R39 ;  /* 0x000000ffff0d7224 */ /* 0x000fe400078e0027 */
[----:B------:R-:W-:Y:S01]  /*4220*/  FFMA.FTZ R12, R12, R45, R11 ;  /* 0x0000002d0c0c7223 */ /* 0x000fe2000001000b */
[----:B------:R-:W-:Y:S01]  /*4230*/  F2FP.F16.F32.PACK_AB R38, R15, R44 ;  /* 0x0000002c0f26723e */ /* 0x000fe200000000ff */
[----:B------:R-:W-:-:S03]  /*4240*/  IMAD.MOV.U32 R15, RZ, RZ, R46 ;  /* 0x000000ffff0f7224 */ /* 0x000fc600078e002e */
[----:B------:R-:W-:Y:S01]  /*4250*/  F2FP.F16.F32.PACK_AB R14, R12, R47 ;  /* 0x0000002f0c0e723e */ /* 0x000fe200000000ff */
[----:B------:R-:W-:-:S07]  /*4260*/  IMAD.MOV.U32 R12, RZ, RZ, R38 ;  /* 0x000000ffff0c7224 */ /* 0x000fce00078e0026 */
.L_x_1457:
[----:B------:R-:W-:Y:S05]  /*4270*/  BSYNC B2 ;  /* 0x0000000000027941 */ /* 0x000fea0003800000 */
.L_x_1456:
[----:B--2---:R0:W-:Y:S02]  /*4280*/  ST.E.128 desc[UR60][R40.64], R12 ;  /* 0x0000000c28007985 */ /* 0x0041e4000c101d3c */
.L_x_1455:
[----:B------:R-:W-:Y:S05]  /*4290*/  BSYNC B1 ;  /* 0x0000000000017941 */ /* 0x000fea0003800000 */
.L_x_1454:
[----:B---3--:R-:W3:Y:S02]  /*42a0*/  LDL R11, [R1] ;  /* 0x00000000010b7983 */ /* 0x008ee40000100800 */
[----:B---3--:R-:W-:-:S13]  /*42b0*/  LOP3.LUT P2, RZ, R11, 0x1, RZ, 0xc0, !PT ;  /* 0x000000010bff7812 */ /* 0x008fda000784c0ff */
[----:B------:R-:W-:Y:S05]  /*42c0*/  @P2 BRA `(.L_x_1453) ;  /* 0x0000001800f42947 */ /* 0x000fea0003800000 */
[----:B0---4-:R0:W3:Y:S01]  /*42d0*/  LDS.128 R12, [R96+0x2000] ;  /* 0x00200000600c7984 */ /* 0x0110e20000000c00 */
[C---:B------:R-:W-:Y:S01]  /*42e0*/  LEA R36, P2, R2.reuse, R43, 0x1 ;  /* 0x0000002b02247211 */ /* 0x040fe200078408ff */
[----:B------:R-:W-:Y:S03]  /*42f0*/  BSSY B1, `(.L_x_1458) ;  /* 0x000002e000017945 */ /* 0x000fe60003800000 */
[----:B-1----:R-:W-:Y:S02]  /*4300*/  LEA.HI.X R37, R2, R97, R207, 0x1, P2 ;  /* 0x0000006102257211 */ /* 0x002fe400010f0ccf */
[----:B------:R-:W-:-:S13]  /*4310*/  ISETP.GE.AND P2, PT, R209, R95, PT ;  /* 0x0000005fd100720c */ /* 0x000fda0003f46270 */
[----:B0-----:R-:W-:Y:S05]  /*4320*/  @P2 BRA `(.L_x_1459) ;  /* 0x0000000000a82947 */ /* 0x001fea0003800000 */
[--C-:B------:R-:W-:Y:S01]  /*4330*/  SHF.R.U64 R38, R32, 0x10, R33.reuse ;  /* 0x0000001020267819 */ /* 0x100fe20000001221 */
[--C-:B---3--:R-:W-:Y:S01]  /*4340*/  HADD2.F32 R11, -RZ, R13.reuse.H0_H0 ;  /* 0x2000000dff0b7230 */ /* 0x108fe20000004100 */
[----:B------:R-:W-:Y:S01]  /*4350*/  SHF.R.U32.HI R32, RZ, 0x10, R33 ;  /* 0x00000010ff207819 */ /* 0x000fe20000011621 */
[----:B------:R-:W-:Y:S01]  /*4360*/  IMAD.MOV.U32 R33, RZ, RZ, R15 ;  /* 0x000000ffff217224 */ /* 0x000fe200078e000f */
[--C-:B------:R-:W-:Y:S01]  /*4370*/  SHF.R.U64 R40, R34, 0x10, R35.reuse ;  /* 0x0000001022287819 */ /* 0x100fe20000001223 */
[----:B------:R-:W-:Y:S01]  /*4380*/  HADD2.F32 R15, -RZ, R13.H1_H1 ;  /* 0x3000000dff0f7230 */ /* 0x000fe20000004100 */
[----:B------:R-:W-:Y:S01]  /*4390*/  SHF.R.U32.HI R35, RZ, 0x10, R35 ;  /* 0x00000010ff237819 */ /* 0x000fe20000011623 */
[----:B------:R-:W-:Y:S02]  /*43a0*/  HADD2.F32 R38, -RZ, R38.H0_H0 ;  /* 0x20000026ff267230 */ /* 0x000fe40000004100 */
[----:B------:R-:W-:Y:S02]  /*43b0*/  HADD2.F32 R40, -RZ, R40.H0_H0 ;  /* 0x20000028ff287230 */ /* 0x000fe40000004100 */
[----:B------:R-:W-:-:S02]  /*43c0*/  HADD2.F32 R35, -RZ, R35.H0_H0 ;  /* 0x20000023ff237230 */ /* 0x000fc40000004100 */
[--C-:B------:R-:W-:Y:S02]  /*43d0*/  HADD2.F32 R34, -RZ, R33.reuse.H1_H1 ;  /* 0x30000021ff227230 */ /* 0x100fe40000004100 */
[----:B------:R-:W-:Y:S02]  /*43e0*/  HADD2.F32 R13, -RZ, R33.H0_H0 ;  /* 0x20000021ff0d7230 */ /* 0x000fe40000004100 */
[----:B------:R-:W-:Y:S02]  /*43f0*/  HADD2.F32 R33, -RZ, R32.H0_H0 ;  /* 0x20000020ff217230 */ /* 0x000fe40000004100 */
[-C--:B------:R-:W-:Y:S01]  /*4400*/  FMUL.FTZ R32, R15, R40.reuse ;  /* 0x000000280f207220 */ /* 0x080fe20000410000 */
[CC--:B------:R-:W-:Y:S01]  /*4410*/  FMUL.FTZ R42, R34.reuse, R35.reuse ;  /* 0x00000023222a7220 */ /* 0x0c0fe20000410000 */
[----:B------:R-:W-:Y:S01]  /*4420*/  FMUL.FTZ R40, R11, R40 ;  /* 0x000000280b287220 */ /* 0x000fe20000410000 */
[----:B------:R-:W-:Y:S01]  /*4430*/  FMUL.FTZ R35, R13, R35 ;  /* 0x000000230d237220 */ /* 0x000fe20000410000 */
[-C--:B------:R-:W-:Y:S01]  /*4440*/  FFMA.FTZ R11, R11, R38.reuse, -R32 ;  /* 0x000000260b0b7223 */ /* 0x080fe20000010820 */
[-C--:B------:R-:W-:Y:S01]  /*4450*/  FFMA.FTZ R13, R13, R33.reuse, -R42 ;  /* 0x000000210d0d7223 */ /* 0x080fe2000001082a */
[----:B------:R-:W-:Y:S01]  /*4460*/  FFMA.FTZ R32, R15, R38, R40 ;  /* 0x000000260f207223 */ /* 0x000fe20000010028 */
[----:B------:R-:W-:Y:S01]  /*4470*/  FFMA.FTZ R34, R34, R33, R35 ;  /* 0x0000002122227223 */ /* 0x000fe20000010023 */
[----:B------:R-:W-:-:S02]  /*4480*/  HADD2.F32 R38, -RZ, R103.H0_H0 ;  /* 0x20000067ff267230 */ /* 0x000fc40000004100 */
[----:B------:R-:W-:Y:S01]  /*4490*/  HADD2.F32 R15, -RZ, R12.H1_H1 ;  /* 0x3000000cff0f7230 */ /* 0x000fe20000004100 */
[----:B------:R-:W-:Y:S01]  /*44a0*/  F2FP.F16.F32.PACK_AB R11, R32, R11 ;  /* 0x0000000b200b723e */ /* 0x000fe200000000ff */
[----:B------:R-:W-:Y:S02]  /*44b0*/  HADD2.F32 R33, -RZ, R14.H1_H1 ;  /* 0x3000000eff217230 */ /* 0x000fe40000004100 */
[----:B------:R-:W-:Y:S02]  /*44c0*/  HADD2.F32 R103, -RZ, R103.H1_H1 ;  /* 0x30000067ff677230 */ /* 0x000fe40000004100 */
[----:B------:R-:W-:Y:S01]  /*44d0*/  FMUL.FTZ R39, R15, R38 ;  /* 0x000000260f277220 */ /* 0x000fe20000410000 */
[----:B------:R-:W-:Y:S02]  /*44e0*/  HADD2.F32 R12, -RZ, R12.H0_H0 ;  /* 0x2000000cff0c7230 */ /* 0x000fe40000004100 */
[----:B------:R-:W-:Y:S02]  /*44f0*/  HADD2.F32 R14, -RZ, R14.H0_H0 ;  /* 0x2000000eff0e7230 */ /* 0x000fe40000004100 */
[----:B------:R-:W-:Y:S01]  /*4500*/  FMUL.FTZ R41, R33, R103 ;  /* 0x0000006721297220 */ /* 0x000fe20000410000 */
[----:B------:R-:W-:-:S02]  /*4510*/  HADD2.F32 R35, -RZ, R101.H0_H0 ;  /* 0x20000065ff237230 */ /* 0x000fc40000004100 */
[----:B------:R-:W-:Y:S01]  /*4520*/  FMUL.FTZ R38, R12, R38 ;  /* 0x000000260c267220 */ /* 0x000fe20000410000 */
[----:B------:R-:W-:Y:S02]  /*4530*/  HADD2.F32 R101, -RZ, R101.H1_H1 ;  /* 0x30000065ff657230 */ /* 0x000fe40000004100 */
[----:B------:R-:W-:Y:S01]  /*4540*/  FMUL.FTZ R40, R14, R103 ;  /* 0x000000670e287220 */ /* 0x000fe20000410000 */
[-C--:B------:R-:W-:Y:S01]  /*4550*/  FFMA.FTZ R39, R12, R35.reuse, -R39 ;  /* 0x000000230c277223 */ /* 0x080fe20000010827 */
[----:B------:R-:W-:Y:S01]  /*4560*/  FFMA.FTZ R38, R15, R35, R38 ;  /* 0x000000230f267223 */ /* 0x000fe20000010026 */
[-C--:B------:R-:W-:Y:S01]  /*4570*/  FFMA.FTZ R41, R14, R101.reuse, -R41 ;  /* 0x000000650e297223 */ /* 0x080fe20000010829 */
[----:B------:R-:W-:Y:S01]  /*4580*/  FFMA.FTZ R40, R33, R101, R40 ;  /* 0x0000006521287223 */ /* 0x000fe20000010028 */
[----:B------:R-:W-:Y:S01]  /*4590*/  F2FP.F16.F32.PACK_AB R15, R34, R13 ;  /* 0x0000000d220f723e */ /* 0x000fe200000000ff */
[----:B------:R-:W-:Y:S01]  /*45a0*/  IMAD.MOV.U32 R13, RZ, RZ, R11 ;  /* 0x000000ffff0d7224 */ /* 0x000fe200078e000b */
[----:B------:R-:W-:-:S02]  /*45b0*/  F2FP.F16.F32.PACK_AB R12, R38, R39 ;  /* 0x00000027260c723e */ /* 0x000fc400000000ff */
[----:B------:R-:W-:-:S07]  /*45c0*/  F2FP.F16.F32.PACK_AB R14, R40, R41 ;  /* 0x00000029280e723e */ /* 0x000fce00000000ff */
.L_x_1459:
[----:B------:R-:W-:Y:S05]  /*45d0*/  BSYNC B1 ;  /* 0x0000000000017941 */ /* 0x000fea0003800000 */
.L_x_1458:
[----:B---3--:R0:W-:Y:S01]  /*45e0*/  ST.E.128 desc[UR60][R36.64], R12 ;  /* 0x0000000c24007985 */ /* 0x0081e2000c101d3c */
[----:B------:R-:W-:Y:S05]  /*45f0*/  BRA `(.L_x_1453) ;  /* 0x0000001800287947 */ /* 0x000fea0003800000 */
.L_x_1435:
[----:B------:R-:W-:Y:S01]  /*4600*/  VIADD R11, R204, 0x40 ;  /* 0x00000040cc0b7836 */ /* 0x000fe20000000000 */
[----:B------:R-:W-:Y:S02]  /*4610*/  CS2R R38, SRZ ;  /* 0x0000000000267805 */ /* 0x000fe4000001ff00 */
[----:B------:R-:W-:Y:S02]  /*4620*/  CS2R R36, SRZ ;  /* 0x0000000000247805 */ /* 0x000fe4000001ff00 */
[----:B------:R-:W-:-:S04]  /*4630*/  ISETP.GE.AND P2, PT, R11, R92, PT ;  /* 0x0000005c0b00720c */ /* 0x000fc80003f46270 */
[----:B------:R-:W-:-:S13]  /*4640*/  ISETP.GE.OR P2, PT, R16, R95, P2 ;  /* 0x0000005f1000720c */ /* 0x000fda0001746670 */
[----:B------:R-:W-:-:S04]  /*4650*/  @!P2 IADD3 R33, P3, P4, R30, R12, R81 ;  /* 0x0000000c1e21a210 */ /* 0x000fc80007c7e051 */
[----:B------:R-:W-:Y:S02]  /*4660*/  @!P2 IADD3.X R32, R73, R93, R82, P3, P4 ;  /* 0x0000005d4920a210 */ /* 0x000fe40001fe8452 */
[----:B------:R-:W-:-:S04]  /*4670*/  @!P2 IADD3 R11, P3, P4, R58, R14, R79 ;  /* 0x0000000e3a0ba210 */ /* 0x000fc80007c7e04f */
[----:B------:R-:W-:Y:S02]  /*4680*/  @!P2 IADD3.X R42, R71, R0, R80, P3, P4 ;  /* 0x00000000472aa210 */ /* 0x000fe40001fe8450 */
[----:B------:R-:W-:-:S04]  /*4690*/  ISETP.GE.AND P3, PT, R204, R92, PT ;  /* 0x0000005ccc00720c */ /* 0x000fc80003f66270 */
[----:B------:R-:W-:-:S13]  /*46a0*/  ISETP.GE.OR P3, PT, R16, R95, P3 ;  /* 0x0000005f1000720c */ /* 0x000fda0001f66670 */
[----:B------:R-:W-:Y:S01]  /*46b0*/  @!P3 IADD3 R15, P4, R30, R12, RZ ;  /* 0x0000000c1e0fb210 */ /* 0x000fe20007f9e0ff */
[----:B------:R-:W0:Y:S04]  /*46c0*/  @!P3 LDC.64 R40, c[0x0][0x400] ;  /* 0x00010000ff28bb82 */ /* 0x000e280000000a00 */
[----:B------:R-:W-:-:S04]  /*46d0*/  @!P3 IMAD.X R34, R93, 0x1, R73, P4 ;  /* 0x000000015d22b824 */ /* 0x000fc800020e0649 */
[----:B------:R-:W1:Y:S02]  /*46e0*/  @!P3 LDC.64 R12, c[0x0][0x3e8] ;  /* 0x0000fa00ff0cbb82 */ /* 0x000e640000000a00 */
[----:B-1----:R-:W-:-:S04]  /*46f0*/  @!P3 LEA R12, P4, R15, R12, 0x1 ;  /* 0x0000000c0f0cb211 */ /* 0x002fc800078808ff */
[----:B------:R-:W-:Y:S02]  /*4700*/  @!P3 LEA.HI.X R13, R15, R13, R34, 0x1, P4 ;  /* 0x0000000d0f0db211 */ /* 0x000fe400020f0c22 */
[----:B------:R-:W-:Y:S02]  /*4710*/  CS2R R34, SRZ ;  /* 0x0000000000227805 */ /* 0x000fe4000001ff00 */
[----:B------:R-:W-:-:S04]  /*4720*/  @!P3 IADD3 R14, P4, R58, R14, RZ ;  /* 0x0000000e3a0eb210 */ /* 0x000fc80007f9e0ff */
[----:B------:R-:W-:Y:S02]  /*4730*/  @!P3 IADD3.X R0, R0, R71, RZ, P4, !PT ;  /* 0x000000470000b210 */ /* 0x000fe400027fe4ff */
[----:B0-----:R-:W-:-:S04]  /*4740*/  @!P3 LEA R40, P4, R14, R40, 0x1 ;  /* 0x000000280e28b211 */ /* 0x001fc800078808ff */
[----:B------:R-:W-:Y:S02]  /*4750*/  @!P3 LEA.HI.X R41, R14, R41, R0, 0x1, P4 ;  /* 0x000000290e29b211 */ /* 0x000fe400020f0c00 */
[----:B------:R-:W0:Y:S03]  /*4760*/  @!P2 LDC.64 R14, c[0x0][0x3e8] ;  /* 0x0000fa00ff0eab82 */ /* 0x000e260000000a00 */
[----:B------:R-:W2:Y:S01]  /*4770*/  @!P3 LDG.E.128 R36, desc[UR60][R40.64] ;  /* 0x0000003c2824b981 */ /* 0x000ea2000c1e1d00 */
[----:B0-----:R-:W-:-:S04]  /*4780*/  @!P2 LEA R14, P4, R33, R14, 0x1 ;  /* 0x0000000e210ea211 */ /* 0x001fc800078808ff */
[----:B------:R-:W-:Y:S02]  /*4790*/  @!P2 LEA.HI.X R15, R33, R15, R32, 0x1, P4 ;  /* 0x0000000f210fa211 */ /* 0x000fe400020f0c20 */
[----:B------:R-:W-:-:S06]  /*47a0*/  CS2R R32, SRZ ;  /* 0x0000000000207805 */ /* 0x000fcc000001ff00 */
[----:B------:R0:W3:Y:S02]  /*47b0*/  @!P3 LDG.E.128 R32, desc[UR60][R12.64] ;  /* 0x0000003c0c20b981 */ /* 0x0000e4000c1e1d00 */
[----:B0-----:R-:W0:Y:S01]  /*47c0*/  @!P2 LDC.64 R12, c[0x0][0x400] ;  /* 0x00010000ff0cab82 */ /* 0x001e220000000a00 */
[----:B------:R-:W-:Y:S02]  /*47d0*/  CS2R R40, SRZ ;  /* 0x0000000000287805 */ /* 0x000fe4000001ff00 */
[----:B------:R-:W-:Y:S02]  /*47e0*/  CS2R R46, SRZ ;  /* 0x00000000002e7805 */ /* 0x000fe4000001ff00 */
[----:B------:R-:W-:Y:S02]  /*47f0*/  CS2R R44, SRZ ;  /* 0x00000000002c7805 */ /* 0x000fe4000001ff00 */
[----:B0-----:R-:W-:-:S04]  /*4800*/  @!P2 LEA R12, P3, R11, R12, 0x1 ;  /* 0x0000000c0b0ca211 */ /* 0x001fc800078608ff */
[----:B------:R-:W-:Y:S02]  /*4810*/  @!P2 LEA.HI.X R13, R11, R13, R42, 0x1, P3 ;  /* 0x0000000d0b0da211 */ /* 0x000fe400018f0c2a */
[----:B------:R-:W-:-:S03]  /*4820*/  CS2R R42, SRZ ;  /* 0x00000000002a7805 */ /* 0x000fc6000001ff00 */
[----:B------:R2:W4:Y:S04]  /*4830*/  @!P2 LDG.E.128 R44, desc[UR60][R12.64] ;  /* 0x0000003c0c2ca981 */ /* 0x000528000c1e1d00 */
[----:B------:R-:W5:Y:S01]  /*4840*/  @!P2 LDG.E.128 R40, desc[UR60][R14.64] ;  /* 0x0000003c0e28a981 */ /* 0x000f62000c1e1d00 */
[----:B------:R-:W-:Y:S02]  /*4850*/  ISETP.NE.AND P3, PT, R210, 0x3, PT ;  /* 0x00000003d200780c */ /* 0x000fe40003f65270 */
[----:B------:R-:W-:Y:S01]  /*4860*/  ISETP.GE.AND P2, PT, R16, R95, PT ;  /* 0x0000005f1000720c */ /* 0x000fe20003f46270 */
[----:B--2---:R-:W-:Y:S02]  /*4870*/  IMAD.MOV.U32 R12, RZ, RZ, R39 ;  /* 0x000000ffff0c7224 */ /* 0x004fe400078e0027 */
[----:B------:R-:W-:-:S02]  /*4880*/  IMAD.MOV.U32 R13, RZ, RZ, R36 ;  /* 0x000000ffff0d7224 */ /* 0x000fc400078e0024 */
[----:B---3--:R-:W-:Y:S02]  /*4890*/  IMAD.MOV.U32 R0, RZ, RZ, R34 ;  /* 0x000000ffff007224 */ /* 0x008fe400078e0022 */
[----:B------:R-:W-:Y:S02]  /*48a0*/  IMAD.MOV.U32 R11, RZ, RZ, R35 ;  /* 0x000000ffff0b7224 */ /* 0x000fe400078e0023 */
[----:B------:R-:W-:Y:S01]  /*48b0*/  IMAD.MOV.U32 R52, RZ, RZ, R32 ;  /* 0x000000ffff347224 */ /* 0x000fe200078e0020 */
[----:B------:R-:W-:Y:S01]  /*48c0*/  PRMT R110, R0, 0x7610, R110 ;  /* 0x00007610006e7816 */ /* 0x000fe2000000006e */
[----:B------:R-:W-:Y:S01]  /*48d0*/  IMAD.MOV.U32 R0, RZ, RZ, R37 ;  /* 0x000000ffff007224 */ /* 0x000fe200078e0025 */
[----:B------:R-:W-:Y:S01]  /*48e0*/  PRMT R105, R11, 0x7610, R105 ;  /* 0x000076100b697816 */ /* 0x000fe20000000069 */
[----:B------:R-:W-:Y:S01]  /*48f0*/  IMAD.MOV.U32 R11, RZ, RZ, R38 ;  /* 0x000000ffff0b7224 */ /* 0x000fe200078e0026 */
[----:B------:R-:W-:Y:S02]  /*4900*/  PRMT R111, R52, 0x7610, R111 ;  /* 0x00007610346f7816 */ /* 0x000fe4000000006f */
[----:B------:R-:W-:-:S02]  /*4910*/  PRMT R105, R105, 0x5410, R12 ;  /* 0x0000541069697816 */ /* 0x000fc4000000000c */
[----:B------:R-:W-:Y:S02]  /*4920*/  PRMT R110, R110, 0x5410, R11 ;  /* 0x000054106e6e7816 */ /* 0x000fe4000000000b */
[----:B------:R-:W-:Y:S02]  /*4930*/  PRMT R111, R111, 0x5410, R13 ;  /* 0x000054106f6f7816 */ /* 0x000fe4000000000d */
[----:B------:R-:W-:Y:S01]  /*4940*/  PRMT R103, R0, 0x7610, R103 ;  /* 0x0000761000677816 */ /* 0x000fe20000000067 */
[----:B------:R-:W-:-:S05]  /*4950*/  IMAD.MOV.U32 R53, RZ, RZ, R33 ;  /* 0x000000ffff357224 */ /* 0x000fca00078e0021 */
[----:B------:R-:W-:Y:S01]  /*4960*/  PRMT R104, R53, 0x7610, R104 ;  /* 0x0000761035687816 */ /* 0x000fe20000000068 */
[----:B-----5:R-:W-:Y:S02]  /*4970*/  IMAD.MOV.U32 R13, RZ, RZ, R42 ;  /* 0x000000ffff0d7224 */ /* 0x020fe400078e002a */
[----:B------:R-:W-:Y:S02]  /*4980*/  IMAD.MOV.U32 R12, RZ, RZ, R43 ;  /* 0x000000ffff0c7224 */ /* 0x000fe400078e002b */
[----:B------:R-:W-:Y:S02]  /*4990*/  IMAD.MOV.U32 R11, RZ, RZ, R40 ;  /* 0x000000ffff0b7224 */ /* 0x000fe400078e0028 */
[----:B------:R-:W-:Y:S01]  /*49a0*/  IMAD.MOV.U32 R0, RZ, RZ, R41 ;  /* 0x000000ffff007224 */ /* 0x000fe200078e0029 */
[----:B------:R-:W-:Y:S01]  /*49b0*/  PRMT R106, R13, 0x5410, R12 ;  /* 0x000054100d6a7816 */ /* 0x000fe2000000000c */
[----:B----4-:R-:W-:Y:S01]  /*49c0*/  IMAD.MOV.U32 R12, RZ, RZ, R47 ;  /* 0x000000ffff0c7224 */ /* 0x010fe200078e002f */
[----:B------:R-:W-:-:S02]  /*49d0*/  MOV R13, R46 ;  /* 0x0000002e000d7202 */ /* 0x000fc40000000f00 */
[----:B------:R-:W-:Y:S01]  /*49e0*/  PRMT R107, R11, 0x5410, R0 ;  /* 0x000054100b6b7816 */ /* 0x000fe20000000000 */
[----:B------:R-:W-:Y:S02]  /*49f0*/  IMAD.MOV.U32 R11, RZ, RZ, R44 ;  /* 0x000000ffff0b7224 */ /* 0x000fe400078e002c */
[----:B------:R-:W-:Y:S01]  /*4a00*/  IMAD.MOV.U32 R0, RZ, RZ, R45 ;  /* 0x000000ffff007224 */ /* 0x000fe200078e002d */
[----:B------:R-:W-:-:S04]  /*4a10*/  PRMT R108, R13, 0x5410, R12 ;  /* 0x000054100d6c7816 */ /* 0x000fc8000000000c */
[----:B------:R-:W-:Y:S01]  /*4a20*/  PRMT R109, R11, 0x5410, R0 ;  /* 0x000054100b6d7816 */ /* 0x000fe20000000000 */
[----:B------:R-:W-:Y:S06]  /*4a30*/  @!P3 BRA `(.L_x_1460) ;  /* 0x000000000004b947 */ /* 0x000fec0003800000 */
[----:B------:R-:W-:Y:S01]  /*4a40*/  BPT.TRAP 0x1 ;  /* 0x000000040000795c */ /* 0x000fe20000300000 */
.L_x_1460:
[----:B------:R-:W-:Y:S01]  /*4a50*/  IMAD R0, R18, 0x8, R19 ;  /* 0x0000000812007824 */ /* 0x000fe200078e0213 */
[----:B------:R-:W-:Y:S01]  /*4a60*/  SHF.L.U32 R93, R208, 0x1f, RZ ;  /* 0x0000001fd05d7819 */ /* 0x000fe200000006ff */
[----:B------:R-:W0:Y:S01]  /*4a70*/  LDC R95, c[0x0][0x2f4] ;  /* 0x0000bd00ff5f7b82 */ /* 0x000e220000000800 */
[----:B------:R-:W-:Y:S02]  /*4a80*/  BSSY B1, `(.L_x_1461) ;  /* 0x0000003000017945 */ /* 0x000fe40003800000 */
[----:B------:R-:W1:Y:S02]  /*4a90*/  SYNCS.PHASECHK.TRANS64.TRYWAIT P4, [R0+URZ+0x32490], R93 ;  /* 0x0324905d000075a7 */ /* 0x000e64000808017f */
[----:B-1----:R-:W-:Y:S05]  /*4aa0*/  @!P4 BRA `(.L_x_1462) ;  /* 0x000001780004c947 */ /* 0x002fea0003800000 */
.L_x_1714:
[----:B------:R-:W-:Y:S05]  /*4ab0*/  BSYNC B1 ;  /* 0x0000000000017941 */ /* 0x000fea0003800000 */
.L_x_1461:
[----:B------:R-:W-:Y:S01]  /*4ac0*/  UMOV UR4, 0xffffffff ;  /* 0xffffffff00047882 */ /* 0x000fe20000000000 */
[----:B0-----:R-:W-:Y:S02]  /*4ad0*/  IMAD.IADD R96, R95, 0x1, -R78 ;  /* 0x000000015f607824 */ /* 0x001fe400078e0a4e */
[----:B------:R-:W-:Y:S05]  /*4ae0*/  BRA.DIV UR4, `(.L_x_1463) ;  /* 0x0000017a04087947 */ /* 0x000fea000b800000 */
[----:B------:R0:W2:Y:S04]  /*4af0*/  SHFL.IDX PT, R98, R97, RZ, 0x1c1f ;  /* 0x001c1fff61627589 */ /* 0x0000a800000e0000 */
[----:B------:R0:W3:Y:S02]  /*4b00*/  SHFL.IDX PT, R11, R94, RZ, 0x1c1f ;  /* 0x001c1fff5e0b7589 */ /* 0x0000e400000e0000 */
.L_x_1718:
        /* <DEDUP_REMOVED lines=8> */
[----:B------:R-:W-:-:S05]  /*4b90*/  LEA.HI.SX32 R13, R13, R70, 0x1c ;  /* 0x000000460d0d7211 */ /* 0x000fca00078fe2ff */
[----:B------:R-:W-:-:S05]  /*4ba0*/  IMAD.SHL.U32 R99, R13, 0x8, RZ ;  /* 0x000000080d637824 */ /* 0x000fca00078e00ff */
[----:B------:R-:W-:-:S04]  /*4bb0*/  LOP3.LUT R12, R66, 0x38, R99, 0xf8, !PT ;  /* 0x00000038420c7812 */ /* 0x000fc800078ef863 */
[----:B------:R-:W-:-:S05]  /*4bc0*/  LOP3.LUT R12, R12, R63, RZ, 0x3c, !PT ;  /* 0x0000003f0c0c7212 */ /* 0x000fca00078e3cff */
[----:B----4-:R-:W-:Y:S02]  /*4bd0*/  IMAD R13, R14, 0x200, R12 ;  /* 0x000002000e0d7824 */ /* 0x010fe400078e020c */
[C---:B------:R-:W-:Y:S02]  /*4be0*/  IMAD R12, R18.reuse, 0x1800, R4 ;  /* 0x00001800120c7824 */ /* 0x040fe400078e0204 */
[----:B------:R-:W-:Y:S02]  /*4bf0*/  IMAD R52, R18, 0x1800, R13 ;  /* 0x0000180012347824 */ /* 0x000fe400078e020d */
[--C-:B------:R-:W-:Y:S02]  /*4c00*/  IMAD R12, R12, 0x2, R19.reuse ;  /* 0x000000020c0c7824 */ /* 0x100fe400078e0213 */
[----:B------:R-:W-:-:S04]  /*4c10*/  IMAD R52, R52, 0x2, R19 ;  /* 0x0000000234347824 */ /* 0x000fc800078e0213 */
[----:B------:R-:W4:Y:S04]  /*4c20*/  LDS.128 R12, [R12+0x1c400] ;  /* 0x01c400000c0c7984 */ /* 0x000f280000000c00 */
[----:B------:R-:W0:Y:S01]  /*4c30*/  LDS.128 R52, [R52+0x1c400] ;  /* 0x01c4000034347984 */ /* 0x000e220000000c00 */
[----:B------:R-:W-:Y:S05]  /*4c40*/  @P2 BRA `(.L_x_1467) ;  /* 0x0000000400682947 */ /* 0x000fea0003800000 */
[----:B0-----:R-:W-:Y:S01]  /*4c50*/  IMAD.MOV.U32 R102, RZ, RZ, R53 ;  /* 0x000000ffff667224 */ /* 0x001fe200078e0035 */
[----:B------:R-:W-:Y:S01]  /*4c60*/  SHF.R.U64 R32, R32, 0x10, R33 ;  /* 0x0000001020207819 */ /* 0x000fe20000001221 */
[----:B----4-:R-:W-:Y:S01]  /*4c70*/  IMAD.MOV.U32 R53, RZ, RZ, R13 ;  /* 0x000000ffff357224 */ /* 0x010fe200078e000d */
[----:B------:R-:W-:Y:S01]  /*4c80*/  SHF.R.U64 R36, R36, 0x10, R37 ;  /* 0x0000001024247819 */ /* 0x000fe20000001225 */
[----:B------:R-:W-:Y:S01]  /*4c90*/  HADD2.F32 R103, -RZ, R103.H0_H0 ;  /* 0x20000067ff677230 */ /* 0x000fe20000004100 */
[----:B------:R-:W-:Y:S01]  /*4ca0*/  SHF.R.U64 R38, R38, 0x10, R39 ;  /* 0x0000001026267819 */ /* 0x000fe20000001227 */
[----:B------:R-:W-:Y:S01]  /*4cb0*/  HADD2.F32 R100, -RZ, R102.H0_H0 ;  /* 0x20000066ff647230 */ /* 0x000fe20000004100 */
[----:B------:R-:W-:Y:S01]  /*4cc0*/  SHF.R.U64 R34, R34, 0x10, R35 ;  /* 0x0000001022227819 */ /* 0x000fe20000001223 */
[----:B------:R-:W-:Y:S02]  /*4cd0*/  HADD2.F32 R101, -RZ, R53.H0_H0 ;  /* 0x20000035ff657230 */ /* 0x000fe40000004100 */
[----:B------:R-:W-:-:S02]  /*4ce0*/  HADD2.F32 R13, -RZ, R104.H0_H0 ;  /* 0x20000068ff0d7230 */ /* 0x000fc40000004100 */
[CC--:B------:R-:W-:Y:S01]  /*4cf0*/  FMUL.FTZ R104, R100.reuse, R103.reuse ;  /* 0x0000006764687220 */ /* 0x0c0fe20000410000 */
[----:B------:R-:W-:Y:S02]  /*4d00*/  HADD2.F32 R53, -RZ, R53.H1_H1 ;  /* 0x30000035ff357230 */ /* 0x000fe40000004100 */
[C---:B------:R-:W-:Y:S01]  /*4d10*/  FMUL.FTZ R103, R101.reuse, R103 ;  /* 0x0000006765677220 */ /* 0x040fe20000410000 */
[----:B------:R-:W-:Y:S02]  /*4d20*/  HADD2.F32 R36, -RZ, R36.H0_H0 ;  /* 0x20000024ff247230 */ /* 0x000fe40000004100 */
[-C--:B------:R-:W-:Y:S01]  /*4d30*/  FFMA.FTZ R101, R101, R13.reuse, -R104 ;  /* 0x0000000d65657223 */ /* 0x080fe20000010868 */
[----:B------:R-:W-:Y:S02]  /*4d40*/  HADD2.F32 R32, -RZ, R32.H0_H0 ;  /* 0x20000020ff207230 */ /* 0x000fe40000004100 */
[----:B------:R-:W-:Y:S01]  /*4d50*/  FFMA.FTZ R100, R100, R13, R103 ;  /* 0x0000000d64647223 */ /* 0x000fe20000010067 */
[----:B------:R-:W-:Y:S01]  /*4d60*/  SHF.R.U32.HI R103, RZ, 0x10, R37 ;  /* 0x00000010ff677819 */ /* 0x000fe20000011625 */
[----:B------:R-:W-:Y:S01]  /*4d70*/  HADD2.F32 R13, -RZ, R102.H1_H1 ;  /* 0x30000066ff0d7230 */ /* 0x000fe20000004100 */
[----:B------:R-:W-:Y:S01]  /*4d80*/  SHF.R.U32.HI R102, RZ, 0x10, R33 ;  /* 0x00000010ff667819 */ /* 0x000fe20000011621 */
[----:B------:R-:W-:-:S02]  /*4d90*/  IMAD.MOV.U32 R33, RZ, RZ, R55 ;  /* 0x000000ffff217224 */ /* 0x000fc400078e0037 */
[----:B------:R-:W-:Y:S02]  /*4da0*/  HADD2.F32 R103, -RZ, R103.H0_H0 ;  /* 0x20000067ff677230 */ /* 0x000fe40000004100 */
[----:B------:R-:W-:Y:S02]  /*4db0*/  HADD2.F32 R102, -RZ, R102.H0_H0 ;  /* 0x20000066ff667230 */ /* 0x000fe40000004100 */
[----:B------:R-:W-:Y:S02]  /*4dc0*/  HADD2.F32 R37, -RZ, R33.H0_H0 ;  /* 0x20000021ff257230 */ /* 0x000fe40000004100 */
[-C--:B------:R-:W-:Y:S01]  /*4dd0*/  FMUL.FTZ R104, R13, R103.reuse ;  /* 0x000000670d687220 */ /* 0x080fe20000410000 */
[C---:B------:R-:W-:Y:S01]  /*4de0*/  FMUL.FTZ R103, R53.reuse, R103 ;  /* 0x0000006735677220 */ /* 0x040fe20000410000 */
[--C-:B------:R-:W-:Y:S02]  /*4df0*/  HADD2.F32 R55, -RZ, R105.reuse.H0_H0 ;  /* 0x20000069ff377230 */ /* 0x100fe40000004100 */
[-C--:B------:R-:W-:Y:S01]  /*4e00*/  FFMA.FTZ R53, R53, R102.reuse, -R104 ;  /* 0x0000006635357223 */ /* 0x080fe20000010868 */
[----:B------:R-:W-:Y:S01]  /*4e10*/  FFMA.FTZ R13, R13, R102, R103 ;  /* 0x000000660d0d7223 */ /* 0x000fe20000010067 */
[----:B------:R-:W-:-:S02]  /*4e20*/  HADD2.F32 R103, -RZ, R105.H1_H1 ;  /* 0x30000069ff677230 */ /* 0x000fc40000004100 */
[----:B------:R-:W-:Y:S01]  /*4e30*/  HADD2.F32 R102, -RZ, R15.H0_H0 ;  /* 0x2000000fff667230 */ /* 0x000fe20000004100 */
[----:B------:R-:W-:Y:S01]  /*4e40*/  F2FP.F16.F32.PACK_AB R53, R53, R101 ;  /* 0x000000653535723e */ /* 0x000fe200000000ff */
[----:B------:R-:W-:Y:S02]  /*4e50*/  HADD2.F32 R105, -RZ, R111.H1_H1 ;  /* 0x3000006fff697230 */ /* 0x000fe40000004100 */
[----:B------:R-:W-:Y:S01]  /*4e60*/  FMUL.FTZ R104, R37, R103 ;  /* 0x0000006725687220 */ /* 0x000fe20000410000 */
[----:B------:R-:W-:Y:S01]  /*4e70*/  HADD2.F32 R38, -RZ, R38.H0_H0 ;  /* 0x20000026ff267230 */ /* 0x000fe20000004100 */
[----:B------:R-:W-:Y:S01]  /*4e80*/  F2FP.F16.F32.PACK_AB R100, R13, R100 ;  /* 0x000000640d64723e */ /* 0x000fe200000000ff */
[----:B------:R-:W-:Y:S02]  /*4e90*/  HADD2.F32 R34, -RZ, R34.H0_H0 ;  /* 0x20000022ff227230 */ /* 0x000fe40000004100 */
[C---:B------:R-:W-:Y:S01]  /*4ea0*/  FFMA.FTZ R104, R102.reuse, R55, -R104 ;  /* 0x0000003766687223 */ /* 0x040fe20000010868 */
[----:B------:R-:W-:Y:S01]  /*4eb0*/  FMUL.FTZ R102, R102, R103 ;  /* 0x0000006766667220 */ /* 0x000fe20000410000 */
[----:B------:R-:W-:Y:S01]  /*4ec0*/  MOV R13, R53 ;  /* 0x00000035000d7202 */ /* 0x000fe20000000f00 */
[----:B------:R-:W-:-:S02]  /*4ed0*/  IMAD.MOV.U32 R53, RZ, RZ, R100 ;  /* 0x000000ffff357224 */ /* 0x000fc400078e0064 */
[----:B------:R-:W-:Y:S01]  /*4ee0*/  FFMA.FTZ R102, R37, R55, R102 ;  /* 0x0000003725667223 */ /* 0x000fe20000010066 */
[----:B------:R-:W-:Y:S01]  /*4ef0*/  SHF.R.U32.HI R37, RZ, 0x10, R39 ;  /* 0x00000010ff257819 */ /* 0x000fe20000011627 */
[----:B------:R-:W-:Y:S01]  /*4f00*/  HADD2.F32 R39, -RZ, R33.H1_H1 ;  /* 0x30000021ff277230 */ /* 0x000fe20000004100 */
[----:B------:R-:W-:Y:S01]  /*4f10*/  SHF.R.U32.HI R55, RZ, 0x10, R35 ;  /* 0x00000010ff377819 */ /* 0x000fe20000011623 */
[----:B------:R-:W-:Y:S02]  /*4f20*/  HADD2.F32 R33, -RZ, R15.H1_H1 ;  /* 0x3000000fff217230 */ /* 0x000fe40000004100 */
[----:B------:R-:W-:Y:S02]  /*4f30*/  HADD2.F32 R37, -RZ, R37.H0_H0 ;  /* 0x20000025ff257230 */ /* 0x000fe40000004100 */
[----:B------:R-:W-:-:S03]  /*4f40*/  HADD2.F32 R15, -RZ, R55.H0_H0 ;  /* 0x20000037ff0f7230 */ /* 0x000fc60000004100 */
[-C--:B------:R-:W-:Y:S01]  /*4f50*/  FMUL.FTZ R55, R39, R37.reuse ;  /* 0x0000002527377220 */ /* 0x080fe20000410000 */
[----:B------:R-:W-:-:S03]  /*4f60*/  FMUL.FTZ R37, R33, R37 ;  /* 0x0000002521257220 */ /* 0x000fc60000410000 */
[-C--:B------:R-:W-:Y:S01]  /*4f70*/  FFMA.FTZ R33, R33, R15.reuse, -R55 ;  /* 0x0000000f21217223 */ /* 0x080fe20000010837 */
[----:B------:R-:W-:Y:S01]  /*4f80*/  FFMA.FTZ R15, R39, R15, R37 ;  /* 0x0000000f270f7223 */ /* 0x000fe20000010025 */
[----:B------:R-:W-:Y:S02]  /*4f90*/  HADD2.F32 R37, -RZ, R52.H0_H0 ;  /* 0x20000034ff257230 */ /* 0x000fe40000004100 */
[----:B------:R-:W-:Y:S01]  /*4fa0*/  HADD2.F32 R55, -RZ, R12.H0_H0 ;  /* 0x2000000cff377230 */ /* 0x000fe20000004100 */
[----:B------:R-:W-:Y:S01]  /*4fb0*/  F2FP.F16.F32.PACK_AB R33, R33, R104 ;  /* 0x000000682121723e */ /* 0x000fe200000000ff */
[----:B------:R-:W-:Y:S02]  /*4fc0*/  HADD2.F32 R39, -RZ, R111.H0_H0 ;  /* 0x2000006fff277230 */ /* 0x000fe40000004100 */
[-C--:B------:R-:W-:Y:S01]  /*4fd0*/  FMUL.FTZ R103, R37, R105.reuse ;  /* 0x0000006925677220 */ /* 0x080fe20000410000 */
[----:B------:R-:W-:Y:S02]  /*4fe0*/  HADD2.F32 R52, -RZ, R52.H1_H1 ;  /* 0x30000034ff347230 */ /* 0x000fe40000004100 */
[----:B------:R-:W-:Y:S01]  /*4ff0*/  FMUL.FTZ R105, R55, R105 ;  /* 0x0000006937697220 */ /* 0x000fe20000410000 */
[----:B------:R-:W-:-:S02]  /*5000*/  HADD2.F32 R12, -RZ, R12.H1_H1 ;  /* 0x3000000cff0c7230 */ /* 0x000fc40000004100 */
[-C--:B------:R-:W-:Y:S01]  /*5010*/  FFMA.FTZ R103, R55, R39.reuse, -R103 ;  /* 0x0000002737677223 */ /* 0x080fe20000010867 */
[----:B------:R-:W-:Y:S02]  /*5020*/  HADD2.F32 R55, -RZ, R110.H1_H1 ;  /* 0x3000006eff377230 */ /* 0x000fe40000004100 */
[----:B------:R-:W-:Y:S01]  /*5030*/  FFMA.FTZ R105, R37, R39, R105 ;  /* 0x0000002725697223 */ /* 0x000fe20000010069 */
[-C--:B------:R-:W-:Y:S01]  /*5040*/  FMUL.FTZ R37, R52, R36.reuse ;  /* 0x0000002434257220 */ /* 0x080fe20000410000 */
[C---:B------:R-:W-:Y:S01]  /*5050*/  FMUL.FTZ R36, R12.reuse, R36 ;  /* 0x000000240c247220 */ /* 0x040fe20000410000 */
[----:B------:R-:W-:Y:S01]  /*5060*/  HADD2.F32 R39, -RZ, R14.H0_H0 ;  /* 0x2000000eff277230 */ /* 0x000fe20000004100 */
[----:B------:R-:W-:Y:S01]  /*5070*/  F2FP.F16.F32.PACK_AB R102, R15, R102 ;  /* 0x000000660f66723e */ /* 0x000fe200000000ff */
[-C--:B------:R-:W-:Y:S01]  /*5080*/  FFMA.FTZ R12, R12, R32.reuse, -R37 ;  /* 0x000000200c0c7223 */ /* 0x080fe20000010825 */
[----:B------:R-:W-:Y:S01]  /*5090*/  FFMA.FTZ R32, R52, R32, R36 ;  /* 0x0000002034207223 */ /* 0x000fe20000010024 */
[----:B------:R-:W-:-:S02]  /*50a0*/  HADD2.F32 R36, -RZ, R54.H0_H0 ;  /* 0x20000036ff247230 */ /* 0x000fc40000004100 */
[----:B------:R-:W-:Y:S01]  /*50b0*/  HADD2.F32 R54, -RZ, R54.H1_H1 ;  /* 0x30000036ff367230 */ /* 0x000fe20000004100 */
[----:B------:R-:W-:Y:S01]  /*50c0*/  F2FP.F16.F32.PACK_AB R12, R12, R103 ;  /* 0x000000670c0c723e */ /* 0x000fe200000000ff */
[----:B------:R-:W-:Y:S02]  /*50d0*/  HADD2.F32 R14, -RZ, R14.H1_H1 ;  /* 0x3000000eff0e7230 */ /* 0x000fe40000004100 */
[-C--:B------:R-:W-:Y:S01]  /*50e0*/  FMUL.FTZ R52, R36, R55.reuse ;  /* 0x0000003724347220 */ /* 0x080fe20000410000 */
[----:B------:R-:W-:Y:S02]  /*50f0*/  HADD2.F32 R37, -RZ, R110.H0_H0 ;  /* 0x2000006eff257230 */ /* 0x000fe40000004100 */
[-C--:B------:R-:W-:Y:S01]  /*5100*/  FMUL.FTZ R35, R54, R38.reuse ;  /* 0x0000002636237220 */ /* 0x080fe20000410000 */
[C---:B------:R-:W-:Y:S01]  /*5110*/  FMUL.FTZ R55, R39.reuse, R55 ;  /* 0x0000003727377220 */ /* 0x040fe20000410000 */
[----:B------:R-:W-:Y:S01]  /*5120*/  FMUL.FTZ R38, R14, R38 ;  /* 0x000000260e267220 */ /* 0x000fe20000410000 */
[----:B------:R-:W-:Y:S01]  /*5130*/  F2FP.F16.F32.PACK_AB R32, R32, R105 ;  /* 0x000000692020723e */ /* 0x000fe200000000ff */
[-C--:B------:R-:W-:Y:S01]  /*5140*/  FFMA.FTZ R52, R39, R37.reuse, -R52 ;  /* 0x0000002527347223 */ /* 0x080fe20000010834 */
[----:B------:R-:W-:Y:S01]  /*5150*/  FFMA.FTZ R55, R36, R37, R55 ;  /* 0x0000002524377223 */ /* 0x000fe20000010037 */
[-C--:B------:R-:W-:Y:S01]  /*5160*/  FFMA.FTZ R38, R54, R34.reuse, R38 ;  /* 0x0000002236267223 */ /* 0x080fe20000010026 */
[----:B------:R-:W-:Y:S01]  /*5170*/  FFMA.FTZ R35, R14, R34, -R35 ;  /* 0x000000220e237223 */ /* 0x000fe20000010823 */
[----:B------:R-:W-:-:S03]  /*5180*/  IMAD.MOV.U32 R15, RZ, RZ, R33 ;  /* 0x000000ffff0f7224 */ /* 0x000fc600078e0021 */
[----:B------:R-:W-:Y:S02]  /*5190*/  F2FP.F16.F32.PACK_AB R55, R38, R55 ;  /* 0x000000372637723e */ /* 0x000fe400000000ff */
[----:B------:R-:W-:Y:S01]  /*51a0*/  F2FP.F16.F32.PACK_AB R35, R35, R52 ;  /* 0x000000342323723e */ /* 0x000fe200000000ff */
[----:B------:R-:W-:Y:S02]  /*51b0*/  IMAD.MOV.U32 R52, RZ, RZ, R32 ;  /* 0x000000ffff347224 */ /* 0x000fe400078e0020 */
[----:B------:R-:W-:Y:S02]  /*51c0*/  IMAD.MOV.U32 R54, RZ, RZ, R55 ;  /* 0x000000ffff367224 */ /* 0x000fe400078e0037 */
[----:B------:R-:W-:Y:S02]  /*51d0*/  IMAD.MOV.U32 R14, RZ, RZ, R35 ;  /* 0x000000ffff0e7224 */ /* 0x000fe400078e0023 */
[----:B------:R-:W-:-:S07]  /*51e0*/  IMAD.MOV.U32 R55, RZ, RZ, R102 ;  /* 0x000000ffff377224 */ /* 0x000fce00078e0066 */
.L_x_1467:
[----:B------:R-:W-:Y:S05]  /*51f0*/  BSYNC B2 ;  /* 0x0000000000027941 */ /* 0x000fea0003800000 */
.L_x_1466:
        /* <DEDUP_REMOVED lines=8> */
.L_x_1465:
[----:B------:R-:W-:Y:S05]  /*5280*/  BSYNC B1 ;  /* 0x0000000000017941 */ /* 0x000fea0003800000 */
.L_x_1464:
[----:B------:R-:W-:-:S03]  /*5290*/  UMOV UR4, 0xffffffff ;  /* 0xffffffff00047882 */ /* 0x000fc60000000000 */
[----:B------:R-:W-:Y:S05]  /*52a0*/  BRA.DIV UR4, `(.L_x_1468) ;  /* 0x0000017204647947 */ /* 0x000fea000b800000 */
[----:B0-----:R-:W0:Y:S04]  /*52b0*/  SHFL.IDX PT, R97, R97, 0x1, 0x1c1f ;  /* 0x003c1f0061617f89 */ /* 0x001e2800000e0000 */
[----:B------:R-:W0:Y:S02]  /*52c0*/  SHFL.IDX PT, R94, R94, 0x1, 0x1c1f ;  /* 0x003c1f005e5e7f89 */ /* 0x000e2400000e0000 */
.L_x_1722:
[----:B---3--:R-:W-:-:S05]  /*52d0*/  VIADD R11, R204, 0x40 ;  /* 0x00000040cc0b7836 */ /* 0x008fca0000000000 */
[----:B------:R-:W-:-:S13]  /*52e0*/  ISETP.GE.OR P4, PT, R11, R92, P1 ;  /* 0x0000005c0b00720c */ /* 0x000fda0000f86670 */
[----:B------:R-:W-:Y:S05]  /*52f0*/  @P4 BRA `(.L_x_1453) ;  /* 0x0000000800e84947 */ /* 0x000fea0003800000 */
[----:B----4-:R-:W3:Y:S01]  /*5300*/  LDL R13, [R1+0x74] ;  /* 0x00007400010d7983 */ /* 0x010ee20000100800 */
[----:B------:R-:W-:Y:S01]  /*5310*/  SEL R96, R78, R96, !P0 ;  /* 0x000000604e607207 */ /* 0x000fe20004000000 */
[C---:B------:R-:W-:Y:S01]  /*5320*/  VIADD R14, R204.reuse, 0x40 ;  /* 0x00000040cc0e7836 */ /* 0x040fe20000000000 */
[C---:B0-----:R-:W-:Y:S01]  /*5330*/  LEA R36, P4, R69.reuse, R94, 0x1 ;  /* 0x0000005e45247211 */ /* 0x041fe200078808ff */
[----:B------:R-:W-:Y:S01]  /*5340*/  VIADD R12, R204, 0x40 ;  /* 0x00000040cc0c7836 */ /* 0x000fe20000000000 */
[----:B------:R-:W-:Y:S01]  /*5350*/  SHF.R.S32.HI R11, RZ, 0x1f, R96 ;  /* 0x0000001fff0b7819 */ /* 0x000fe20000011460 */
[----:B------:R-:W-:Y:S01]  /*5360*/  IMAD.SHL.U32 R14, R14, 0x40, RZ ;  /* 0x000000400e0e7824 */ /* 0x000fe200078e00ff */
[----:B------:R-:W-:Y:S01]  /*5370*/  BSSY B1, `(.L_x_1469) ;  /* 0x0000068000017945 */ /* 0x000fe20003800000 */
[----:B------:R-:W-:Y:S02]  /*5380*/  LEA.HI.X R37, R69, R97, R67, 0x1, P4 ;  /* 0x0000006145257211 */ /* 0x000fe400020f0c43 */
[----:B------:R-:W-:-:S02]  /*5390*/  LEA.HI R11, R11, R96, RZ, 0x4 ;  /* 0x000000600b0b7211 */ /* 0x000fc400078f20ff */
[----:B------:R-:W-:Y:S02]  /*53a0*/  SHF.L.U32 R12, R12, 0x6, RZ ;  /* 0x000000060c0c7819 */ /* 0x000fe400000006ff */
[----:B------:R-:W-:Y:S02]  /*53b0*/  LEA.HI.SX32 R11, R11, R70, 0x1c ;  /* 0x000000460b0b7211 */ /* 0x000fe400078fe2ff */
[----:B------:R-:W-:Y:S02]  /*53c0*/  LOP3.LUT R14, R14, 0x1c0, RZ, 0xc0, !PT ;  /* 0x000001c00e0e7812 */ /* 0x000fe400078ec0ff */
[----:B------:R-:W-:Y:S01]  /*53d0*/  LOP3.LUT R12, R12, 0x1c0, RZ, 0xc0, !PT ;  /* 0x000001c00c0c7812 */ /* 0x000fe200078ec0ff */
[----:B------:R-:W-:Y:S01]  /*53e0*/  IMAD.SHL.U32 R11, R11, 0x8, RZ ;  /* 0x000000080b0b7824 */ /* 0x000fe200078e00ff */
[----:B------:R-:W-:-:S04]  /*53f0*/  SHF.R.U32.HI R14, RZ, 0x3, R14 ;  /* 0x00000003ff0e7819 */ /* 0x000fc8000001160e */
[----:B------:R-:W-:-:S04]  /*5400*/  LOP3.LUT R12, R12, 0x38, R11, 0xf8, !PT ;  /* 0x000000380c0c7812 */ /* 0x000fc800078ef80b */
[----:B------:R-:W-:-:S05]  /*5410*/  LOP3.LUT R12, R12, R14, RZ, 0x3c, !PT ;  /* 0x0000000e0c0c7212 */ /* 0x000fca00078e3cff */
[----:B---3--:R-:W-:Y:S02]  /*5420*/  IMAD.IADD R13, R13, 0x1, R12 ;  /* 0x000000010d0d7824 */ /* 0x008fe400078e020c */
[C---:B------:R-:W-:Y:S02]  /*5430*/  IMAD R12, R18.reuse, 0x1800, R65 ;  /* 0x00001800120c7824 */ /* 0x040fe400078e0241 */
[----:B------:R-:W-:Y:S02]  /*5440*/  IMAD R32, R18, 0x1800, R13 ;  /* 0x0000180012207824 */ /* 0x000fe400078e020d */
[--C-:B------:R-:W-:Y:S02]  /*5450*/  IMAD R12, R12, 0x2, R19.reuse ;  /* 0x000000020c0c7824 */ /* 0x100fe400078e0213 */
[----:B------:R-:W-:-:S04]  /*5460*/  IMAD R32, R32, 0x2, R19 ;  /* 0x0000000220207824 */ /* 0x000fc800078e0213 */
[----:B------:R-:W0:Y:S04]  /*5470*/  LDS.128 R12, [R12+0x1c400] ;  /* 0x01c400000c0c7984 */ /* 0x000e280000000c00 */
[----:B------:R-:W3:Y:S01]  /*5480*/  LDS.128 R32, [R32+0x1c400] ;  /* 0x01c4000020207984 */ /* 0x000ee20000000c00 */
[----:B------:R-:W-:Y:S05]  /*5490*/  @P2 BRA `(.L_x_1470) ;  /* 0x0000000400542947 */ /* 0x000fea0003800000 */
[--C-:B------:R-:W-:Y:S01]  /*54a0*/  SHF.R.U64 R38, R40, 0x10, R41.reuse ;  /* 0x0000001028267819 */ /* 0x100fe20000001229 */
[----:B------:R-:W-:Y:S01]  /*54b0*/  HADD2.F32 R52, -RZ, R107.H1_H1 ;  /* 0x3000006bff347230 */ /* 0x000fe20000004100 */
[----:B------:R-:W-:Y:S01]  /*54c0*/  SHF.R.U32.HI R40, RZ, 0x10, R41 ;  /* 0x00000010ff287819 */ /* 0x000fe20000011629 */
[----:B0-----:R-:W-:Y:S01]  /*54d0*/  HADD2.F32 R53, -RZ, R13.H0_H0 ;  /* 0x2000000dff357230 */ /* 0x001fe20000004100 */
[--C-:B------:R-:W-:Y:S01]  /*54e0*/  SHF.R.U64 R41, R42, 0x10, R43.reuse ;  /* 0x000000102a297819 */ /* 0x100fe2000000122b */
[----:B---3--:R-:W-:Y:S01]  /*54f0*/  HADD2.F32 R54, -RZ, R33.H1_H1 ;  /* 0x30000021ff367230 */ /* 0x008fe20000004100 */
[----:B------:R-:W-:Y:S01]  /*5500*/  SHF.R.U32.HI R42, RZ, 0x10, R43 ;  /* 0x00000010ff2a7819 */ /* 0x000fe2000001162b */
[----:B------:R-:W-:Y:S01]  /*5510*/  HADD2.F32 R13, -RZ, R13.H1_H1 ;  /* 0x3000000dff0d7230 */ /* 0x000fe20000004100 */
[----:B------:R-:W-:Y:S01]  /*5520*/  SHF.R.U64 R39, R44, 0x10, R45 ;  /* 0x000000102c277819 */ /* 0x000fe2000000122d */
[----:B------:R-:W-:Y:S01]  /*5530*/  HADD2.F32 R40, -RZ, R40.H0_H0 ;  /* 0x20000028ff287230 */ /* 0x000fe20000004100 */
[----:B------:R-:W-:-:S02]  /*5540*/  SHF.R.U64 R43, R46, 0x10, R47 ;  /* 0x000000102e2b7819 */ /* 0x000fc4000000122f */
[----:B------:R-:W-:Y:S01]  /*5550*/  SHF.R.U32.HI R44, RZ, 0x10, R45 ;  /* 0x00000010ff2c7819 */ /* 0x000fe2000001162d */
[----:B------:R-:W-:Y:S01]  /*5560*/  HADD2.F32 R45, -RZ, R109.H1_H1 ;  /* 0x3000006dff2d7230 */ /* 0x000fe20000004100 */
[----:B------:R-:W-:Y:S01]  /*5570*/  SHF.R.U32.HI R46, RZ, 0x10, R47 ;  /* 0x00000010ff2e7819 */ /* 0x000fe2000001162f */
[----:B------:R-:W-:Y:S02]  /*5580*/  HADD2.F32 R47, -RZ, R33.H0_H0 ;  /* 0x20000021ff2f7230 */ /* 0x000fe40000004100 */
[----:B------:R-:W-:Y:S02]  /*5590*/  HADD2.F32 R44, -RZ, R44.H0_H0 ;  /* 0x2000002cff2c7230 */ /* 0x000fe40000004100 */
[----:B------:R-:W-:Y:S02]  /*55a0*/  HADD2.F32 R46, -RZ, R46.H0_H0 ;  /* 0x2000002eff2e7230 */ /* 0x000fe40000004100 */
[-C--:B------:R-:W-:Y:S01]  /*55b0*/  FMUL.FTZ R33, R47, R45.reuse ;  /* 0x0000002d2f217220 */ /* 0x080fe20000410000 */
[----:B------:R-:W-:Y:S01]  /*55c0*/  FMUL.FTZ R45, R53, R45 ;  /* 0x0000002d352d7220 */ /* 0x000fe20000410000 */
[----:B------:R-:W-:-:S02]  /*55d0*/  HADD2.F32 R39, -RZ, R39.H0_H0 ;  /* 0x20000027ff277230 */ /* 0x000fc40000004100 */
[----:B------:R-:W-:Y:S01]  /*55e0*/  FFMA.FTZ R33, R53, R52, -R33 ;  /* 0x0000003435217223 */ /* 0x000fe20000010821 */
[C---:B------:R-:W-:Y:S01]  /*55f0*/  FMUL.FTZ R53, R54.reuse, R44 ;  /* 0x0000002c36357220 */ /* 0x040fe20000410000 */
[----:B------:R-:W-:Y:S01]  /*5600*/  FFMA.FTZ R45, R47, R52, R45 ;  /* 0x000000342f2d7223 */ /* 0x000fe2000001002d */
[C---:B------:R-:W-:Y:S01]  /*5610*/  FMUL.FTZ R44, R13.reuse, R44 ;  /* 0x0000002c0d2c7220 */ /* 0x040fe20000410000 */
[--C-:B------:R-:W-:Y:S02]  /*5620*/  HADD2.F32 R47, -RZ, R35.reuse.H0_H0 ;  /* 0x20000023ff2f7230 */ /* 0x100fe40000004100 */
[-C--:B------:R-:W-:Y:S01]  /*5630*/  FFMA.FTZ R53, R13, R40.reuse, -R53 ;  /* 0x000000280d357223 */ /* 0x080fe20000010835 */
[----:B------:R-:W-:Y:S02]  /*5640*/  HADD2.F32 R52, -RZ, R35.H1_H1 ;  /* 0x30000023ff347230 */ /* 0x000fe40000004100 */
[----:B------:R-:W-:Y:S01]  /*5650*/  FFMA.FTZ R44, R54, R40, R44 ;  /* 0x00000028362c7223 */ /* 0x000fe2000001002c */
[----:B------:R-:W-:-:S02]  /*5660*/  HADD2.F32 R13, -RZ, R108.H1_H1 ;  /* 0x3000006cff0d7230 */ /* 0x000fc40000004100 */
[--C-:B------:R-:W-:Y:S01]  /*5670*/  HADD2.F32 R35, -RZ, R15.reuse.H0_H0 ;  /* 0x2000000fff237230 */ /* 0x100fe20000004100 */
[----:B------:R-:W-:Y:S01]  /*5680*/  F2FP.F16.F32.PACK_AB R33, R53, R33 ;  /* 0x000000213521723e */ /* 0x000fe200000000ff */
[----:B------:R-:W-:Y:S02]  /*5690*/  HADD2.F32 R54, -RZ, R42.H0_H0 ;  /* 0x2000002aff367230 */ /* 0x000fe40000004100 */
[-C--:B------:R-:W-:Y:S01]  /*56a0*/  FMUL.FTZ R42, R47, R13.reuse ;  /* 0x0000000d2f2a7220 */ /* 0x080fe20000410000 */
[----:B------:R-:W-:Y:S02]  /*56b0*/  HADD2.F32 R40, -RZ, R106.H1_H1 ;  /* 0x3000006aff287230 */ /* 0x000fe40000004100 */
[----:B------:R-:W-:Y:S01]  /*56c0*/  FMUL.FTZ R55, R35, R13 ;  /* 0x0000000d23377220 */ /* 0x000fe20000410000 */
[----:B------:R-:W-:Y:S02]  /*56d0*/  HADD2.F32 R15, -RZ, R15.H1_H1 ;  /* 0x3000000fff0f7230 */ /* 0x000fe40000004100 */
[----:B------:R-:W-:Y:S01]  /*56e0*/  FMUL.FTZ R13, R52, R46 ;  /* 0x0000002e340d7220 */ /* 0x000fe20000410000 */
[----:B------:R-:W-:-:S02]  /*56f0*/  HADD2.F32 R43, -RZ, R43.H0_H0 ;  /* 0x2000002bff2b7230 */ /* 0x000fc40000004100 */
[-C--:B------:R-:W-:Y:S01]  /*5700*/  FFMA.FTZ R42, R35, R40.reuse, -R42 ;  /* 0x00000028232a7223 */ /* 0x080fe2000001082a */
[----:B------:R-:W-:Y:S01]  /*5710*/  FFMA.FTZ R55, R47, R40, R55 ;  /* 0x000000282f377223 */ /* 0x000fe20000010037 */
[C---:B------:R-:W-:Y:S01]  /*5720*/  FMUL.FTZ R46, R15.reuse, R46 ;  /* 0x0000002e0f2e7220 */ /* 0x040fe20000410000 */
[-C--:B------:R-:W-:Y:S01]  /*5730*/  FFMA.FTZ R13, R15, R54.reuse, -R13 ;  /* 0x000000360f0d7223 */ /* 0x080fe2000001080d */
[----:B------:R-:W-:Y:S01]  /*5740*/  HADD2.F32 R15, -RZ, R109.H0_H0 ;  /* 0x2000006dff0f7230 */ /* 0x000fe20000004100 */
[----:B------:R-:W-:Y:S01]  /*5750*/  F2FP.F16.F32.PACK_AB R44, R44, R45 ;  /* 0x0000002d2c2c723e */ /* 0x000fe200000000ff */
[----:B------:R-:W-:Y:S02]  /*5760*/  HADD2.F32 R47, -RZ, R32.H0_H0 ;  /* 0x20000020ff2f7230 */ /* 0x000fe40000004100 */
[----:B------:R-:W-:Y:S01]  /*5770*/  FFMA.FTZ R46, R52, R54, R46 ;  /* 0x00000036342e7223 */ /* 0x000fe2000001002e */
[----:B------:R-:W-:Y:S01]  /*5780*/  HADD2.F32 R40, -RZ, R12.H0_H0 ;  /* 0x2000000cff287230 */ /* 0x000fe20000004100 */
[----:B------:R-:W-:Y:S01]  /*5790*/  F2FP.F16.F32.PACK_AB R42, R13, R42 ;  /* 0x0000002a0d2a723e */ /* 0x000fe200000000ff */
[----:B------:R-:W-:-:S02]  /*57a0*/  HADD2.F32 R32, -RZ, R32.H1_H1 ;  /* 0x30000020ff207230 */ /* 0x000fc40000004100 */
[----:B------:R-:W-:Y:S02]  /*57b0*/  HADD2.F32 R52, -RZ, R38.H0_H0 ;  /* 0x20000026ff347230 */ /* 0x000fe40000004100 */
[CC--:B------:R-:W-:Y:S01]  /*57c0*/  FMUL.FTZ R38, R47.reuse, R15.reuse ;  /* 0x0000000f2f267220 */ /* 0x0c0fe20000410000 */
[----:B------:R-:W-:Y:S02]  /*57d0*/  HADD2.F32 R35, -RZ, R107.H0_H0 ;  /* 0x2000006bff237230 */ /* 0x000fe40000004100 */
[----:B------:R-:W-:Y:S01]  /*57e0*/  FMUL.FTZ R54, R40, R15 ;  /* 0x0000000f28367220 */ /* 0x000fe20000410000 */
[----:B------:R-:W-:Y:S02]  /*57f0*/  HADD2.F32 R12, -RZ, R12.H1_H1 ;  /* 0x3000000cff0c7230 */ /* 0x000fe40000004100 */
[----:B------:R-:W-:Y:S01]  /*5800*/  FMUL.FTZ R15, R32, R39 ;  /* 0x00000027200f7220 */ /* 0x000fe20000410000 */
[----:B------:R-:W-:Y:S02]  /*5810*/  IMAD.MOV.U32 R13, RZ, RZ, R33 ;  /* 0x000000ffff0d7224 */ /* 0x000fe400078e0021 */
[-C--:B------:R-:W-:Y:S01]  /*5820*/  FFMA.FTZ R38, R40, R35.reuse, -R38 ;  /* 0x0000002328267223 */ /* 0x080fe20000010826 */
[----:B------:R-:W-:Y:S01]  /*5830*/  FFMA.FTZ R54, R47, R35, R54 ;  /* 0x000000232f367223 */ /* 0x000fe20000010036 */
[C---:B------:R-:W-:Y:S01]  /*5840*/  FMUL.FTZ R39, R12.reuse, R39 ;  /* 0x000000270c277220 */ /* 0x040fe20000410000 */
[----:B------:R-:W-:Y:S01]  /*5850*/  FFMA.FTZ R15, R12, R52, -R15 ;  /* 0x000000340c0f7223 */ /* 0x000fe2000001080f */
[----:B------:R-:W-:-:S02]  /*5860*/  HADD2.F32 R12, -RZ, R108.H0_H0 ;  /* 0x2000006cff0c7230 */ /* 0x000fc40000004100 */
[----:B------:R-:W-:Y:S02]  /*5870*/  HADD2.F32 R40, -RZ, R34.H0_H0 ;  /* 0x20000022ff287230 */ /* 0x000fe40000004100 */
[----:B------:R-:W-:Y:S01]  /*5880*/  FFMA.FTZ R39, R32, R52, R39 ;  /* 0x0000003420277223 */ /* 0x000fe20000010027 */
[----:B------:R-:W-:Y:S02]  /*5890*/  HADD2.F32 R35, -RZ, R14.H0_H0 ;  /* 0x2000000eff237230 */ /* 0x000fe40000004100 */
[----:B------:R-:W-:Y:S02]  /*58a0*/  HADD2.F32 R34, -RZ, R34.H1_H1 ;  /* 0x30000022ff227230 */ /* 0x000fe40000004100 */
[----:B------:R-:W-:Y:S02]  /*58b0*/  HADD2.F32 R14, -RZ, R14.H1_H1 ;  /* 0x3000000eff0e7230 */ /* 0x000fe40000004100 */
[----:B------:R-:W-:Y:S01]  /*58c0*/  FMUL.FTZ R52, R35, R12 ;  /* 0x0000000c23347220 */ /* 0x000fe20000410000 */
[----:B------:R-:W-:-:S02]  /*58d0*/  HADD2.F32 R47, -RZ, R41.H0_H0 ;  /* 0x20000029ff2f7230 */ /* 0x000fc40000004100 */
[----:B------:R-:W-:Y:S01]  /*58e0*/  FMUL.FTZ R41, R40, R12 ;  /* 0x0000000c28297220 */ /* 0x000fe20000410000 */
[----:B------:R-:W-:Y:S02]  /*58f0*/  HADD2.F32 R32, -RZ, R106.H0_H0 ;  /* 0x2000006aff207230 */ /* 0x000fe40000004100 */
[-C--:B------:R-:W-:Y:S01]  /*5900*/  FMUL.FTZ R12, R34, R43.reuse ;  /* 0x0000002b220c7220 */ /* 0x080fe20000410000 */
[----:B------:R-:W-:Y:S01]  /*5910*/  FMUL.FTZ R43, R14, R43 ;  /* 0x0000002b0e2b7220 */ /* 0x000fe20000410000 */
[----:B------:R-:W-:Y:S01]  /*5920*/  F2FP.F16.F32.PACK_AB R39, R39, R54 ;  /* 0x000000362727723e */ /* 0x000fe200000000ff */
[----:B------:R-:W-:Y:S02]  /*5930*/  IMAD.MOV.U32 R33, RZ, RZ, R44 ;  /* 0x000000ffff217224 */ /* 0x000fe400078e002c */
[-C--:B------:R-:W-:Y:S01]  /*5940*/  FFMA.FTZ R41, R35, R32.reuse, -R41 ;  /* 0x0000002023297223 */ /* 0x080fe20000010829 */
[----:B------:R-:W-:Y:S01]  /*5950*/  FFMA.FTZ R52, R40, R32, R52 ;  /* 0x0000002028347223 */ /* 0x000fe20000010034 */
[-C--:B------:R-:W-:Y:S01]  /*5960*/  FFMA.FTZ R12, R14, R47.reuse, -R12 ;  /* 0x0000002f0e0c7223 */ /* 0x080fe2000001080c */
[----:B------:R-:W-:Y:S01]  /*5970*/  F2FP.F16.F32.PACK_AB R32, R15, R38 ;  /* 0x000000260f20723e */ /* 0x000fe200000000ff */
[----:B------:R-:W-:Y:S01]  /*5980*/  FFMA.FTZ R43, R34, R47, R43 ;  /* 0x0000002f222b7223 */ /* 0x000fe2000001002b */
[----:B------:R-:W-:Y:S01]  /*5990*/  F2FP.F16.F32.PACK_AB R35, R46, R55 ;  /* 0x000000372e23723e */ /* 0x000fe200000000ff */
[----:B------:R-:W-:Y:S01]  /*59a0*/  IMAD.MOV.U32 R15, RZ, RZ, R42 ;  /* 0x000000ffff0f7224 */ /* 0x000fe200078e002a */
[----:B------:R-:W-:Y:S01]  /*59b0*/  F2FP.F16.F32.PACK_AB R14, R12, R41 ;  /* 0x000000290c0e723e */ /* 0x000fe200000000ff */
[----:B------:R-:W-:Y:S01]  /*59c0*/  IMAD.MOV.U32 R12, RZ, RZ, R32 ;  /* 0x000000ffff0c7224 */ /* 0x000fe200078e0020 */
[----:B------:R-:W-:Y:S01]  /*59d0*/  F2FP.F16.F32.PACK_AB R34, R43, R52 ;  /* 0x000000342b22723e */ /* 0x000fe200000000ff */
[----:B------:R-:W-:-:S07]  /*59e0*/  IMAD.MOV.U32 R32, RZ, RZ, R39 ;  /* 0x000000ffff207224 */ /* 0x000fce00078e0027 */
.L_x_1470:
[----:B------:R-:W-:Y:S05]  /*59f0*/  BSYNC B1 ;  /* 0x0000000000017941 */ /* 0x000fea0003800000 */
.L_x_1469:
[----:B------:R-:W-:Y:S01]  /*5a00*/  ISETP.GE.AND P2, PT, R11, R95, PT ;  /* 0x0000005f0b00720c */ /* 0x000fe20003f46270 */
[----:B0-----:R0:W-:Y:S02]  /*5a10*/  ST.E.128 desc[UR60][R36.64], R12 ;  /* 0x0000000c24007985 */ /* 0x0011e4000c101d3c */
[----:B0-----:R-:W-:Y:S02]  /*5a20*/  IMAD.MOV.U32 R12, RZ, RZ, R94 ;  /* 0x000000ffff0c7224 */ /* 0x001fe400078e005e */
[----:B------:R-:W-:-:S08]  /*5a30*/  IMAD.MOV.U32 R13, RZ, RZ, R97 ;  /* 0x000000ffff0d7224 */ /* 0x000fd000078e0061 */
[----:B------:R-:W-:Y:S05]  /*5a40*/  @P2 BRA `(.L_x_1453) ;  /* 0x0000000400142947 */ /* 0x000fea0003800000 */
[----:B------:R-:W-:-:S05]  /*5a50*/  IMAD.WIDE R12, R11, 0x2, R12 ;  /* 0x000000020b0c7825 */ /* 0x000fca00078e020c */
[----:B---3--:R0:W-:Y:S01]  /*5a60*/  ST.E.128 desc[UR60][R12.64], R32 ;  /* 0x000000200c007985 */ /* 0x0081e2000c101d3c */
[----:B------:R-:W-:Y:S05]  /*5a70*/  BRA `(.L_x_1453) ;  /* 0x0000000400087947 */ /* 0x000fea0003800000 */
.L_x_1434:
[----:B------:R-:W-:-:S13]  /*5a80*/  ISETP.NE.AND P3, PT, R210, 0x3, PT ;  /* 0x00000003d200780c */ /* 0x000fda0003f65270 */
[----:B------:R-:W-:Y:S05]  /*5a90*/  @!P3 BRA `(.L_x_1471) ;  /* 0x000000000004b947 */ /* 0x000fea0003800000 */
[----:B------:R-:W-:Y:S01]  /*5aa0*/  BPT.TRAP 0x1 ;  /* 0x000000040000795c */ /* 0x000fe20000300000 */
.L_x_1471:
[----:B------:R-:W-:Y:S01]  /*5ab0*/  IMAD R0, R18, 0x8, R19 ;  /* 0x0000000812007824 */ /* 0x000fe200078e0213 */
[----:B------:R-:W-:Y:S01]  /*5ac0*/  SHF.L.U32 R93, R208, 0x1f, RZ ;  /* 0x0000001fd05d7819 */ /* 0x000fe200000006ff */
[----:B------:R-:W-:Y:S01]  /*5ad0*/  BSSY B1, `(.L_x_1472) ;  /* 0x0000004000017945 */ /* 0x000fe20003800000 */
[----:B------:R-:W-:Y:S02]  /*5ae0*/  SHF.R.S32.HI R90, RZ, 0x1f, R89 ;  /* 0x0000001fff5a7819 */ /* 0x000fe40000011459 */
[----:B------:R-:W1:Y:S02]  /*5af0*/  SYNCS.PHASECHK.TRANS64.TRYWAIT P2, [R0+URZ+0x32490], R93 ;  /* 0x0324905d000075a7 */ /* 0x000e64000804017f */
[----:B-1----:R-:W-:Y:S05]  /*5b00*/  @!P2 BRA `(.L_x_1473) ;  /* 0x000001680098a947 */ /* 0x002fea0003800000 */
.L_x_1723:
[----:B------:R-:W-:Y:S05]  /*5b10*/  BSYNC B1 ;  /* 0x0000000000017941 */ /* 0x000fea0003800000 */
.L_x_1472:
        /* <DEDUP_REMOVED lines=25> */
.L_x_1727:
[----:B------:R-:W-:Y:S04]  /*5cb0*/  BSSY B1, `(.L_x_1475) ;  /* 0x000000d000017945 */ /* 0x000fe80003800000 */
[----:B------:R-:W-:Y:S05]  /*5cc0*/  @!P2 BRA `(.L_x_1476) ;  /* 0x00000000002ca947 */ /* 0x000fea0003800000 */
[----:B------:R-:W-:Y:S02]  /*5cd0*/  ULDC UR4, c[0x0][0x2f4] ;  /* 0x0000bd0000047ab9 */ /* 0x000fe40000000800 */
[----:B------:R-:W-:-:S13]  /*5ce0*/  ISETP.GE.AND P2, PT, R16, UR4, PT ;  /* 0x0000000410007c0c */ /* 0x000fda000bf46270 */
[----:B---3--:R-:W-:-:S04]  /*5cf0*/  @!P2 LEA R34, P4, R16, R14, 0x1 ;  /* 0x0000000e1022a211 */ /* 0x008fc800078808ff */
[----:B--2---:R-:W-:Y:S02]  /*5d00*/  @!P2 LEA.HI.X R35, R16, R33, R17, 0x1, P4 ;  /* 0x000000211023a211 */ /* 0x004fe400020f0c11 */
[----:B------:R-:W-:-:S13]  /*5d10*/  ISETP.GE.AND P4, PT, R2, UR4, PT ;  /* 0x0000000402007c0c */ /* 0x000fda000bf86270 */
[C---:B------:R-:W-:Y:S02]  /*5d20*/  @!P4 LEA R32, P5, R2.reuse, R14, 0x1 ;  /* 0x0000000e0220c211 */ /* 0x040fe400078a08ff */
[----:B------:R-:W2:Y:S02]  /*5d30*/  @!P2 LDS.128 R12, [R98] ;  /* 0x00000000620ca984 */ /* 0x000ea40000000c00 */
[----:B------:R-:W-:Y:S02]  /*5d40*/  @!P4 LEA.HI.X R33, R2, R33, R207, 0x1, P5 ;  /* 0x000000210221c211 */ /* 0x000fe400028f0ccf */
[----:B--2---:R-:W-:Y:S04]  /*5d50*/  @!P2 ST.E.128 desc[UR60][R34.64], R12 ;  /* 0x0000000c2200a985 */ /* 0x004fe8000c101d3c */
[----:B------:R-:W2:Y:S04]  /*5d60*/  @!P4 LDS.128 R12, [R96] ;  /* 0x00000000600cc984 */ /* 0x000ea80000000c00 */
[----:B--2---:R4:W-:Y:S02]  /*5d70*/  @!P4 ST.E.128 desc[UR60][R32.64], R12 ;  /* 0x0000000c2000c985 */ /* 0x0049e4000c101d3c */
.L_x_1476:
[----:B------:R-:W-:Y:S05]  /*5d80*/  BSYNC B1 ;  /* 0x0000000000017941 */ /* 0x000fea0003800000 */
.L_x_1475:
[----:B------:R-:W-:-:S03]  /*5d90*/  UMOV UR4, 0xffffffff ;  /* 0xffffffff00047882 */ /* 0x000fc60000000000 */
[----:B------:R-:W-:Y:S05]  /*5da0*/  BRA.DIV UR4, `(.L_x_1477) ;  /* 0x0000016a044c7947 */ /* 0x000fea000b800000 */
[----:B--2-4-:R2:W4:Y:S04]  /*5db0*/  SHFL.IDX PT, R33, R37, 0x1, 0x1c1f ;  /* 0x003c1f0025217f89 */ /* 0x01452800000e0000 */
[----:B---3--:R2:W3:Y:S02]  /*5dc0*/  SHFL.IDX PT, R14, R36, 0x1, 0x1c1f ;  /* 0x003c1f00240e7f89 */ /* 0x0084e400000e0000 */
.L_x_1731:
[----:B------:R-:W-:-:S13]  /*5dd0*/  ISETP.GE.AND P2, PT, R38, 0x41, PT ;  /* 0x000000412600780c */ /* 0x000fda0003f46270 */
[----:B------:R-:W-:Y:S05]  /*5de0*/  @!P2 BRA `(.L_x_1453) ;  /* 0x00000000002ca947 */ /* 0x000fea0003800000 */
[----:B------:R-:W-:Y:S02]  /*5df0*/  ULDC UR4, c[0x0][0x2f4] ;  /* 0x0000bd0000047ab9 */ /* 0x000fe40000000800 */
[----:B------:R-:W-:-:S13]  /*5e00*/  ISETP.GE.AND P2, PT, R16, UR4, PT ;  /* 0x0000000410007c0c */ /* 0x000fda000bf46270 */
[----:B---3--:R-:W-:-:S04]  /*5e10*/  @!P2 LEA R34, P4, R16, R14, 0x1 ;  /* 0x0000000e1022a211 */ /* 0x008fc800078808ff */
[----:B----4-:R-:W-:Y:S02]  /*5e20*/  @!P2 LEA.HI.X R35, R16, R33, R17, 0x1, P4 ;  /* 0x000000211023a211 */ /* 0x010fe400020f0c11 */
[----:B------:R-:W-:-:S13]  /*5e30*/  ISETP.GE.AND P4, PT, R2, UR4, PT ;  /* 0x0000000402007c0c */ /* 0x000fda000bf86270 */
[C---:B------:R-:W-:Y:S02]  /*5e40*/  @!P4 LEA R32, P5, R2.reuse, R14, 0x1 ;  /* 0x0000000e0220c211 */ /* 0x040fe400078a08ff */
[----:B------:R-:W3:Y:S02]  /*5e50*/  @!P2 LDS.128 R12, [R98+0x2000] ;  /* 0x00200000620ca984 */ /* 0x000ee40000000c00 */
[----:B------:R-:W-:Y:S02]  /*5e60*/  @!P4 LEA.HI.X R33, R2, R33, R207, 0x1, P5 ;  /* 0x000000210221c211 */ /* 0x000fe400028f0ccf */
[----:B---3--:R-:W-:Y:S04]  /*5e70*/  @!P2 ST.E.128 desc[UR60][R34.64], R12 ;  /* 0x0000000c2200a985 */ /* 0x008fe8000c101d3c */
[----:B------:R-:W3:Y:S04]  /*5e80*/  @!P4 LDS.128 R12, [R96+0x2000] ;  /* 0x00200000600cc984 */ /* 0x000ee80000000c00 */
[----:B---3--:R3:W-:Y:S02]  /*5e90*/  @!P4 ST.E.128 desc[UR60][R32.64], R12 ;  /* 0x0000000c2000c985 */ /* 0x0087e4000c101d3c */
.L_x_1453:
[----:B------:R-:W-:Y:S05]  /*5ea0*/  BSYNC B0 ;  /* 0x0000000000007941 */ /* 0x000fea0003800000 */
.L_x_1433:
[----:B---3--:R-:W3:Y:S01]  /*5eb0*/  S2R R11, SR_TID.X ;  /* 0x00000000000b7919 */ /* 0x008ee20000002100 */
[----:B------:R-:W-:Y:S01]  /*5ec0*/  @!PT LDS RZ, [RZ] ;  /* 0x00000000fffff984 */ /* 0x000fe20000000800 */
[----:B------:R-:W-:Y:S01]  /*5ed0*/  @!PT LDS RZ, [RZ] ;  /* 0x00000000fffff984 */ /* 0x000fe20000000800 */
[----:B------:R-:W-:Y:S01]  /*5ee0*/  @!PT LDS RZ, [RZ] ;  /* 0x00000000fffff984 */ /* 0x000fe20000000800 */
[----:B------:R-:W-:Y:S01]  /*5ef0*/  @!PT LDS RZ, [RZ] ;  /* 0x00000000fffff984 */ /* 0x000fe20000000800 */
[----:B------:R5:W-:Y:S06]  /*5f00*/  MEMBAR.ALL.CTA ;  /* 0x0000000000007992 */ /* 0x000bec0000008000 */
[----:B-----5:R-:W5:Y:S01]  /*5f10*/  FENCE.VIEW.ASYNC.S ;  /* 0x00000000000073c6 */ /* 0x020f620000000000 */
[----:B------:R-:W-:Y:S05]  /*5f20*/  WARPSYNC.ALL ;  /* 0x0000000000007948 */ /* 0x000fea0003800000 */
[----:B------:R-:W-:Y:S01]  /*5f30*/  BSSY B0, `(.L_x_1478) ;  /* 0x0000009000007945 */ /* 0x000fe20003800000 */
[----:B---3--:R-:W-:Y:S01]  /*5f40*/  LOP3.LUT R11, R11, 0x7f, RZ, 0xc0, !PT ;  /* 0x0000007f0b0b7812 */ /* 0x008fe200078ec0ff */
[----:B-----5:R3:W-:Y:S03]  /*5f50*/  BAR.SYNC.DEFER_BLOCKING R87, 0x80 ;  /* 0x000200570000751d */ /* 0x0207e60000010000 */
[----:B------:R-:W-:-:S13]  /*5f60*/  ISETP.NE.AND P2, PT, R11, RZ, PT ;  /* 0x000000ff0b00720c */ /* 0x000fda0003f45270 */
[----:B------:R-:W-:-:S05]  /*5f70*/  @!P2 VIADD R11, R0, 0x324a0 ;  /* 0x000324a0000ba836 */ /* 0x000fca0000000000 */
[----:B------:R-:W-:-:S04]  /*5f80*/  @!P2 PRMT R11, RZ, 0x654, R11 ;  /* 0x00000654ff0ba816 */ /* 0x000fc8000000000b */
[----:B------:R3:W-:Y:S01]  /*5f90*/  @!P2 SYNCS.ARRIVE.TRANS64.RED.A1T0 RZ, [R11+URZ], RZ ;  /* 0x000000ff0bffa9a7 */ /* 0x0007e2000810043f */
[----:B------:R-:W-:Y:S05]  /*5fa0*/  @!P3 BRA `(.L_x_1479) ;  /* 0x000000000004b947 */ /* 0x000fea0003800000 */
[----:B------:R-:W-:Y:S01]  /*5fb0*/  BPT.TRAP 0x1 ;  /* 0x000000040000795c */ /* 0x000fe20000300000 */
.L_x_1479:
[----:B------:R-:W-:Y:S05]  /*5fc0*/  BSYNC B0 ;  /* 0x0000000000007941 */ /* 0x000fea0003800000 */
.L_x_1478:
[----:B------:R-:W5:Y:S01]  /*5fd0*/  SYNCS.PHASECHK.TRANS64.TRYWAIT P3, [R0+URZ+0x324b0], R93 ;  /* 0x0324b05d000075a7 */ /* 0x000f62000806017f */
[----:B------:R-:W-:Y:S04]  /*5fe0*/  BSSY B0, `(.L_x_1480) ;  /* 0x0000002000007945 */ /* 0x000fe80003800000 */
[----:B-----5:R-:W-:Y:S05]  /*5ff0*/  @!P3 BRA `(.L_x_1481) ;  /* 0x000001680000b947 */ /* 0x020fea0003800000 */
.L_x_1732:
[----:B------:R-:W-:Y:S05]  /*6000*/  BSYNC B0 ;  /* 0x0000000000007941 */ /* 0x000fea0003800000 */
.L_x_1480:
[----:B------:R0:W5:Y:S01]  /*6010*/  LDL R46, [R1+0xc] ;  /* 0x00000c00012e7983 */ /* 0x0001620000100800 */
[----:B------:R-:W-:Y:S01]  /*6020*/  ULDC.64 UR4, c[0x0][0x328] ;  /* 0x0000ca0000047ab9 */ /* 0x000fe20000000a00 */
[----:B------:R-:W-:Y:S02]  /*6030*/  ULDC.64 UR6, c[0x0][0x318] ;  /* 0x0000c60000067ab9 */ /* 0x000fe40000000a00 */
[----:B----4-:R4:W5:Y:S04]  /*6040*/  LDL R45, [R1+0x8] ;  /* 0x00000800012d7983 */ /* 0x0109680000100800 */
[----:B------:R4:W5:Y:S01]  /*6050*/  LDL R44, [R1+0x4] ;  /* 0x00000400012c7983 */ /* 0x0009620000100800 */
        /* <DEDUP_REMOVED lines=14> */
[----:B---3--:R-:W-:Y:S01]  /*6140*/  IMAD R11, R205, UR5, R13 ;  /* 0x00000005cd0b7c24 */ /* 0x008fe2000f8e020d */
[----:B------:R-:W-:-:S04]  /*6150*/  LEA R39, P3, R12, UR6, 0x1 ;  /* 0x000000060c277c11 */ /* 0x000fc8000f8608ff */
[----:B------:R-:W-:Y:S01]  /*6160*/  LEA.HI.X R40, R12, UR7, R11, 0x1, P3 ;  /* 0x000000070c287c11 */ /* 0x000fe200098f0c0b */
[----:B------:R-:W-:Y:S01]  /*6170*/  IMAD.IADD R12, R64, 0x1, R38 ;  /* 0x00000001400c7824 */ /* 0x000fe200078e0226 */
[----:B------:R-:W-:Y:S01]  /*6180*/  ISETP.GE.AND P3, PT, R92, 0x1, PT ;  /* 0x000000015c00780c */ /* 0x000fe20003f66270 */
[----:B------:R4:W0:Y:S01]  /*6190*/  SHFL.IDX PT, R42, R39, RZ, 0x1c1f ;  /* 0x001c1fff272a7589 */ /* 0x00082200000e0000 */
[--C-:B------:R-:W-:Y:S02]  /*61a0*/  IMAD R38, R38, 0x2, R25.reuse ;  /* 0x0000000226267824 */ /* 0x100fe400078e0219 */
[----:B------:R-:W-:Y:S01]  /*61b0*/  IMAD R11, R12, 0x2, R25 ;  /* 0x000000020c0b7824 */ /* 0x000fe200078e0219 */
[----:B------:R4:W3:Y:S08]  /*61c0*/  SHFL.IDX PT, R41, R40, RZ, 0x1c1f ;  /* 0x001c1fff28297589 */ /* 0x0008f000000e0000 */
[----:B----4-:R-:W-:Y:S05]  /*61d0*/  @!P3 BRA `(.L_x_1483) ;  /* 0x0000000000a4b947 */ /* 0x010fea0003800000 */
[----:B------:R-:W-:Y:S02]  /*61e0*/  ISETP.NE.AND P5, PT, R62, RZ, PT ;  /* 0x000000ff3e00720c */ /* 0x000fe40003fa5270 */
[----:B------:R-:W-:Y:S02]  /*61f0*/  ISETP.NE.AND P4, PT, R29, RZ, PT ;  /* 0x000000ff1d00720c */ /* 0x000fe40003f85270 */
[----:B------:R-:W-:-:S09]  /*6200*/  PRMT R43, R83, 0x8880, RZ ;  /* 0x00008880532b7816 */ /* 0x000fd200000000ff */
[----:B------:R-:W4:Y:S01]  /*6210*/  @P5 LDS.128 R12, [R38] ;  /* 0x00000000260c5984 */ /* 0x000f220000000c00 */
[----:B0-2---:R-:W-:-:S04]  /*6220*/  @P5 LEA R36, P3, R16, R42, 0x1 ;  /* 0x0000002a10245211 */ /* 0x005fc800078608ff */
[----:B---3--:R-:W-:Y:S02]  /*6230*/  @P5 LEA.HI.X R37, R16, R41, R17, 0x1, P3 ;  /* 0x0000002910255211 */ /* 0x008fe400018f0c11 */
[----:B------:R-:W-:-:S04]  /*6240*/  @P4 LEA R34, P3, R2, R42, 0x1 ;  /* 0x0000002a02224211 */ /* 0x000fc800078608ff */
[----:B------:R-:W-:Y:S02]  /*6250*/  @P4 LEA.HI.X R35, R2, R41, R207, 0x1, P3 ;  /* 0x0000002902234211 */ /* 0x000fe400018f0ccf */
[----:B------:R-:W-:-:S13]  /*6260*/  ISETP.NE.AND P3, PT, R10, RZ, PT ;  /* 0x000000ff0a00720c */ /* 0x000fda0003f65270 */
[----:B------:R-:W-:-:S04]  /*6270*/  @P3 LEA R32, P6, R215, R42, 0x1 ;  /* 0x0000002ad7203211 */ /* 0x000fc800078c08ff */
[----:B-----5:R-:W-:Y:S01]  /*6280*/  @P3 LEA.HI.X R33, R215, R41, R46, 0x1, P6 ;  /* 0x00000029d7213211 */ /* 0x020fe200030f0c2e */
[----:B----4-:R0:W-:Y:S01]  /*6290*/  @P5 ST.E.128 desc[UR60][R36.64], R12 ;  /* 0x0000000c24005985 */ /* 0x0101e2000c101d3c */
        /* <DEDUP_REMOVED lines=29> */
.L_x_1483:
[----:B------:R-:W-:Y:S05]  /*6470*/  BSYNC B0 ;  /* 0x0000000000007941 */ /* 0x000fea0003800000 */
.L_x_1482:
[----:B------:R-:W-:Y:S01]  /*6480*/  ISETP.GE.AND P3, PT, R92, 0x41, PT ;  /* 0x000000415c00780c */ /* 0x000fe20003f66270 */
[----:B------:R-:W0:Y:S01]  /*6490*/  SHFL.IDX PT, R40, R40, 0x1, 0x1c1f ;  /* 0x003c1f0028287f89 */ /* 0x000e2200000e0000 */
[----:B------:R-:W-:Y:S03]  /*64a0*/  BSSY B0, `(.L_x_1484) ;  /* 0x000002c000007945 */ /* 0x000fe60003800000 */
[----:B------:R-:W0:Y:S08]  /*64b0*/  SHFL.IDX PT, R39, R39, 0x1, 0x1c1f ;  /* 0x003c1f0027277f89 */ /* 0x000e3000000e0000 */
[----:B------:R-:W-:Y:S05]  /*64c0*/  @!P3 BRA `(.L_x_1485) ;  /* 0x0000000000a4b947 */ /* 0x000fea0003800000 */
[----:B------:R-:W-:Y:S02]  /*64d0*/  ISETP.NE.AND P5, PT, R62, RZ, PT ;  /* 0x000000ff3e00720c */ /* 0x000fe40003fa5270 */
[----:B------:R-:W-:Y:S02]  /*64e0*/  ISETP.NE.AND P4, PT, R29, RZ, PT ;  /* 0x000000ff1d00720c */ /* 0x000fe40003f85270 */
[----:B---3--:R-:W-:-:S09]  /*64f0*/  PRMT R41, R83, 0x8880, RZ ;  /* 0x0000888053297816 */ /* 0x008fd200000000ff */
[----:B----4-:R-:W3:Y:S01]  /*6500*/  @P5 LDS.128 R12, [R38+0x2000] ;  /* 0x00200000260c5984 */ /* 0x010ee20000000c00 */
[----:B0-2---:R-:W-:-:S04]  /*6510*/  @P5 LEA R36, P3, R16, R39, 0x1 ;  /* 0x0000002710245211 */ /* 0x005fc800078608ff */
[----:B------:R-:W-:Y:S02]  /*6520*/  @P5 LEA.HI.X R37, R16, R40, R17, 0x1, P3 ;  /* 0x0000002810255211 */ /* 0x000fe400018f0c11 */
[----:B------:R-:W-:-:S04]  /*6530*/  @P4 LEA R34, P3, R2, R39, 0x1 ;  /* 0x0000002702224211 */ /* 0x000fc800078608ff */
[----:B------:R-:W-:Y:S02]  /*6540*/  @P4 LEA.HI.X R35, R2, R40, R207, 0x1, P3 ;  /* 0x0000002802234211 */ /* 0x000fe400018f0ccf */
[----:B------:R-:W-:-:S13]  /*6550*/  ISETP.NE.AND P3, PT, R10, RZ, PT ;  /* 0x000000ff0a00720c */ /* 0x000fda0003f65270 */
[----:B------:R-:W-:-:S04]  /*6560*/  @P3 LEA R32, P6, R215, R39, 0x1 ;  /* 0x00000027d7203211 */ /* 0x000fc800078c08ff */
[----:B-----5:R-:W-:Y:S01]  /*6570*/  @P3 LEA.HI.X R33, R215, R40, R46, 0x1, P6 ;  /* 0x00000028d7213211 */ /* 0x020fe200030f0c2e */
[----:B---3--:R0:W-:Y:S01]  /*6580*/  @P5 ST.E.128 desc[UR60][R36.64], R12 ;  /* 0x0000000c24005985 */ /* 0x0081e2000c101d3c */
        /* <DEDUP_REMOVED lines=29> */
.L_x_1485:
[----:B------:R-:W-:Y:S05]  /*6760*/  BSYNC B0 ;  /* 0x0000000000007941 */ /* 0x000fea0003800000 */
.L_x_1484:
[----:B------:R-:W2:Y:S01]  /*6770*/  LDL R11, [R1] ;  /* 0x00000000010b7983 */ /* 0x000ea20000100800 */
[----:B-1----:R-:W-:Y:S02]  /*6780*/  @!P2 VIADD R0, R0, 0x324c0 ;  /* 0x000324c00000a836 */ /* 0x002fe40000000000 */
[----:B------:R-:W-:Y:S01]  /*6790*/  VIADD R18, R18, 0x1 ;  /* 0x0000000112127836 */ /* 0x000fe20000000000 */
[----:B------:R-:W-:Y:S01]  /*67a0*/  @!PT LDS RZ, [RZ] ;  /* 0x00000000fffff984 */ /* 0x000fe20000000800 */
[----:B------:R-:W-:Y:S01]  /*67b0*/  @!PT LDS RZ, [RZ] ;  /* 0x00000000fffff984 */ /* 0x000fe20000000800 */
[----:B------:R-:W-:Y:S01]  /*67c0*/  @!PT LDS RZ, [RZ] ;  /* 0x00000000fffff984 */ /* 0x000fe20000000800 */
[----:B------:R-:W-:Y:S01]  /*67d0*/  @!PT LDS RZ, [RZ] ;  /* 0x00000000fffff984 */ /* 0x000fe20000000800 */
[----:B------:R1:W-:Y:S06]  /*67e0*/  MEMBAR.ALL.CTA ;  /* 0x0000000000007992 */ /* 0x0003ec0000008000 */
[----:B-1----:R-:W1:Y:S01]  /*67f0*/  FENCE.VIEW.ASYNC.S ;  /* 0x00000000000073c6 */ /* 0x002e620000000000 */
[----:B------:R-:W-:Y:S01]  /*6800*/  @!P2 PRMT R0, RZ, 0x654, R0 ;  /* 0x00000654ff00a816 */ /* 0x000fe20000000000 */
[----:B-1----:R1:W-:Y:S06]  /*6810*/  BAR.SYNC.DEFER_BLOCKING R87, 0x80 ;  /* 0x000200570000751d */ /* 0x0023ec0000010000 */
[----:B------:R1:W-:Y:S01]  /*6820*/  @!P2 SYNCS.ARRIVE.TRANS64.RED.A1T0 RZ, [R0+URZ], RZ ;  /* 0x000000ff00ffa9a7 */ /* 0x0003e2000810043f */
[----:B------:R-:W-:-:S04]  /*6830*/  ISETP.NE.AND P2, PT, R18, 0x2, PT ;  /* 0x000000021200780c */ /* 0x000fc80003f45270 */
[----:B------:R-:W-:Y:S02]  /*6840*/  SEL R18, R18, RZ, P2 ;  /* 0x000000ff12127207 */ /* 0x000fe40001000000 */
[----:B--2---:R-:W-:Y:S02]  /*6850*/  LOP3.LUT P3, RZ, R11, 0x2, RZ, 0xc0, !PT ;  /* 0x000000020bff7812 */ /* 0x004fe4000786c0ff */
[----:B------:R-:W-:-:S04]  /*6860*/  SEL R11, RZ, 0x1, P2 ;  /* 0x00000001ff0b7807 */ /* 0x000fc80001000000 */
[----:B------:R-:W-:-:S07]  /*6870*/  LOP3.LUT R208, R208, R11, RZ, 0x3c, !PT ;  /* 0x0000000bd0d07212 */ /* 0x000fce00078e3cff */
[----:B-1----:R-:W-:Y:S05]  /*6880*/  @P3 BRA `(.L_x_1486) ;  /* 0xffffffc400443947 */ /* 0x002fea000383ffff */
[----:B0---4-:R-:W0:Y:S01]  /*6890*/  S2R R12, SR_TID.X ;  /* 0x00000000000c7919 */ /* 0x011e220000002100 */
[----:B------:R-:W-:Y:S02]  /*68a0*/  PLOP3.LUT P0, PT, PT, PT, PT, 0x8, 0x0 ;  /* 0x000000000000781c */ /* 0x000fe40003f0e170 */
[----:B0-----:R-:W-:-:S04]  /*68b0*/  SHF.R.U32.HI R12, RZ, 0x7, R12 ;  /* 0x00000007ff0c7819 */ /* 0x001fc8000001160c */
[----:B------:R-:W-:-:S13]  /*68c0*/  ISETP.NE.AND P3, PT, R12, 0x1, PT ;  /* 0x000000010c00780c */ /* 0x000fda0003f65270 */
[----:B------:R-:W-:Y:S05]  /*68d0*/  @!P3 WARPSYNC.ALL ;  /* 0x000000000000b948 */ /* 0x000fea0003800000 */
[----:B------:R-:W-:Y:S06]  /*68e0*/  @!P3 BAR.ARV 0x9, 0x100 ;  /* 0x024400000000bb1d */ /* 0x000fec0000002000 */
.L_x_1428:
[----:B------:R-:W-:Y:S01]  /*68f0*/  IMAD.MOV.U32 R3, RZ, RZ, RZ ;  /* 0x000000ffff037224 */ /* 0x000fe200078e00ff */
[----:B------:R-:W-:Y:S06]  /*6900*/  @P0 BRA `(.L_x_1487) ;  /* 0x00000000000c0947 */ /* 0x000fec0003800000 */
[----:B------:R-:W1:Y:S01]  /*6910*/  FENCE.VIEW.ASYNC.G ;  /* 0x00000000000073c6 */ /* 0x000e620000000100 */
[----:B------:R-:W-:Y:S05]  /*6920*/  WARPSYNC.ALL ;  /* 0x0000000000007948 */ /* 0x000fea0003800000 */
[----:B-1----:R-:W-:Y:S06]  /*6930*/  BAR.ARV 0xc, 0x180 ;  /* 0x0306000000007b1d */ /* 0x002fec0000002000 */
.L_x_1487:
[----:B------:R-:W2:Y:S01]  /*6940*/  LDL R0, [R1] ;  /* 0x0000000001007983 */ /* 0x000ea20000100800 */
[----:B------:R-:W-:Y:S01]  /*6950*/  BSSY B0, `(.L_x_1488) ;  /* 0x0000021000007945 */ /* 0x000fe20003800000 */
[----:B--2---:R-:W-:-:S13]  /*6960*/  LOP3.LUT P0, RZ, R0, 0x8, RZ, 0xc0, !PT ;  /* 0x0000000800ff7812 */ /* 0x004fda000780c0ff */
[----:B------:R-:W-:Y:S05]  /*6970*/  @!P0 BRA `(.L_x_1489) ;  /* 0x0000000000788947 */ /* 0x000fea0003800000 */
[----:B------:R-:W2:Y:S01]  /*6980*/  LDL R0, [R1+0x78] ;  /* 0x0000780001007983 */ /* 0x000ea20000100800 */
[----:B------:R-:W-:Y:S01]  /*6990*/  ULDC UR4, c[0x0][0xae8] ;  /* 0x0002ba0000047ab9 */ /* 0x000fe20000000800 */
[----:B--2---:R-:W-:-:S04]  /*69a0*/  ISETP.NE.AND P0, PT, R0, RZ, PT ;  /* 0x000000ff0000720c */ /* 0x004fc80003f05270 */
        /* <DEDUP_REMOVED lines=27> */
.L_x_1489:
[----:B------:R-:W-:Y:S05]  /*6b60*/  BSYNC B0 ;  /* 0x0000000000007941 */ /* 0x000fea0003800000 */
.L_x_1488:
[----:B------:R-:W2:Y:S01]  /*6b70*/  LDL R0, [R1+0x90] ;  /* 0x0000900001007983 */ /* 0x000ea20000100800 */
[----:B------:R-:W-:Y:S02]  /*6b80*/  PLOP3.LUT P0, PT, PT, PT, PT, 0x80, 0x0 ;  /* 0x000000000000781c */ /* 0x000fe40003f0f070 */
        /* <DEDUP_REMOVED lines=52> */
[----:B-----5:R-:W-:-:S02]  /*6ed0*/  CS2R R46, SRZ ;  /* 0x00000000002e7805 */ /* 0x020fc4000001ff00 */
[----:B------:R-:W-:Y:S02]  /*6ee0*/  CS2R R44, SRZ ;  /* 0x00000000002c7805 */ /* 0x000fe4000001ff00 */
[----:B------:R-:W-:Y:S02]  /*6ef0*/  CS2R R42, SRZ ;  /* 0x00000000002a7805 */ /* 0x000fe4000001ff00 */
[----:B---3--:R-:W-:Y:S02]  /*6f00*/  CS2R R40, SRZ ;  /* 0x0000000000287805 */ /* 0x008fe4000001ff00 */
        /* <DEDUP_REMOVED lines=8> */
[----:B--2---:R-:W-:-:S05]  /*6f90*/  IMAD R0, R0, R3, RZ ;  /* 0x0000000300007224 */ /* 0x004fca00078e02ff */
[----:B------:R0:W-:Y:S01]  /*6fa0*/  STL [R1+0x54], R0 ;  /* 0x0000540001007387 */ /* 0x0001e20000100800 */
[----:B------:R-:W-:Y:S02]  /*6fb0*/  VIADDMNMX R172, R0, R3, R86, PT ;  /* 0x0000000300ac7246 */ /* 0x000fe40003800156 */
[----:B------:R-:W-:Y:S02]  /*6fc0*/  CS2R R86, SRZ ;  /* 0x0000000000567805 */ /* 0x000fe4000001ff00 */
        /* <DEDUP_REMOVED lines=10> */
.L_x_1735:
[----:B-1----:R-:W-:Y:S01]  /*7070*/  LEA.HI R0, R14, R14, RZ, 0x1 ;  /* 0x0000000e0e007211 */ /* 0x002fe200078f08ff */
[----:B------:R-:W-:Y:S01]  /*7080*/  VIADD R25, R19, 0x18400 ;  /* 0x0001840013197836 */ /* 0x000fe20000000000 */
[----:B------:R-:W-:Y:S02]  /*7090*/  BSSY B6, `(.L_x_1492) ;  /* 0x0000018000067945 */ /* 0x000fe40003800000 */
[----:B------:R-:W-:Y:S02]  /*70a0*/  LOP3.LUT R3, R0, 0xfffffffe, RZ, 0xc0, !PT ;  /* 0xfffffffe00037812 */ /* 0x000fe400078ec0ff */
[----:B------:R-:W-:-:S03]  /*70b0*/  LOP3.LUT P0, RZ, R25, 0x1bf, RZ, 0xc0, !PT ;  /* 0x000001bf19ff7812 */ /* 0x000fc6000780c0ff */
[----:B------:R-:W-:-:S04]  /*70c0*/  IMAD.IADD R72, R14, 0x1, -R3 ;  /* 0x000000010e487824 */ /* 0x000fc800078e0a03 */
[----:B------:R-:W-:-:S05]  /*70d0*/  IMAD R0, R72, 0x2000, R25 ;  /* 0x0000200048007824 */ /* 0x000fca00078e0219 */
[----:B------:R-:W-:-:S04]  /*70e0*/  SHF.R.U32.HI R0, RZ, 0x4, R0 ;  /* 0x00000004ff007819 */ /* 0x000fc80000011600 */
[----:B------:R-:W-:Y:S01]  /*70f0*/  LOP3.LUT R24, R0, 0x3fff, RZ, 0xc0, !PT ;  /* 0x00003fff00187812 */ /* 0x000fe200078ec0ff */
[----:B------:R-:W-:Y:S06]  /*7100*/  @!P0 BRA `(.L_x_1493) ;  /* 0x0000000000408947 */ /* 0x000fec0003800000 */
[----:B------:R-:W-:Y:S01]  /*7110*/  MOV R14, 0x0 ;  /* 0x00000000000e7802 */ /* 0x000fe20000000f00 */
[----:B------:R-:W-:Y:S01]  /*7120*/  ULDC.64 UR4, c[0x4][0x98] ;  /* 0x0100260000047ab9 */ /* 0x000fe20000000a00 */
[----:B------:R-:W-:Y:S01]  /*7130*/  ULDC.64 UR6, c[0x4][0xa0] ;  /* 0x0100280000067ab9 */ /* 0x000fe20000000a00 */
[----:B------:R-:W-:Y:S01]  /*7140*/  MOV R4, UR4 ;  /* 0x0000000400047c02 */ /* 0x000fe20008000f00 */
[----:B------:R-:W-:Y:S01]  /*7150*/  IMAD.U32 R5, RZ, RZ, UR5 ;  /* 0x00000005ff057e24 */ /* 0x000fe2000f8e00ff */
[----:B------:R-:W-:Y:S01]  /*7160*/  ULDC.64 UR4, c[0x4][0x38] ;  /* 0x01000e0000047ab9 */ /* 0x000fe20000000a00 */
[----:B------:R-:W1:Y:S01]  /*7170*/  LDC.64 R14, c[0x4][R14] ;  /* 0x010000000e0e7b82 */ /* 0x000e620000000a00 */
        /* <DEDUP_REMOVED lines=9> */
.L_x_1493:
[----:B------:R-:W-:Y:S05]  /*7210*/  BSYNC B6 ;  /* 0x0000000000067941 */ /* 0x000fea0003800000 */
.L_x_1492:
        /* <DEDUP_REMOVED lines=13> */
.L_x_1497:
[----:B--2---:R2:W3:Y:S02]  /*72f0*/  SYNCS.PHASECHK.TRANS64.TRYWAIT P0, [R19+URZ+0x32400], R4 ;  /* 0x03240004130075a7 */ /* 0x0044e4000800017f */
[----:B---3--:R-:W-:Y:S05]  /*7300*/  @!P0 NANOSLEEP.SYNCS 0x989680 ;  /* 0x009896800000895d */ /* 0x008fea0003900000 */
[----:B------:R-:W3:Y:S02]  /*7310*/  @!P0 SYNCS.PHASECHK.TRANS64 P0, [R19+URZ+0x32400], R4 ;  /* 0x03240004130085a7 */ /* 0x000ee4000800007f */
[----:B---3--:R-:W-:Y:S05]  /*7320*/  @!P0 BRA `(.L_x_1497) ;  /* 0xfffffffc00f08947 */ /* 0x008fea000383ffff */
.L_x_1496:
[----:B------:R-:W-:Y:S05]  /*7330*/  BSYNC B0 ;  /* 0x0000000000007941 */ /* 0x000fea0003800000 */
.L_x_1495:
[----:B------:R-:W-:Y:S05]  /*7340*/  BRA `(.L_x_1498) ;  /* 0x0000002000d87947 */ /* 0x000fea0003800000 */
.L_x_1494:
[----:B------:R-:W-:Y:S01]  /*7350*/  SHF.R.S32.HI R0, RZ, 0x1f, R48 ;  /* 0x0000001fff007819 */ /* 0x000fe20000011430 */
        /* <DEDUP_REMOVED lines=14> */
[----:B------:R-:W-:Y:S01]  /*7440*/  LEA R26, P2, R6, UR6, 0x1 ;  /* 0x00000006061a7c11 */ /* 0x000fe2000f8408ff */
[----:B------:R-:W-:-:S03]  /*7450*/  IMAD.IADD R25, R9, 0x1, R7 ;  /* 0x0000000109197824 */ /* 0x000fc600078e0207 */
[----:B------:R-:W-:Y:S02]  /*7460*/  LEA.HI.X R28, R4, UR5, R3, 0x1, P1 ;  /* 0x00000005041c7c11 */ /* 0x000fe400088f0c03 */
[----:B------:R-:W-:Y:S01]  /*7470*/  LEA.HI.X R25, R6, UR7, R25, 0x1, P2 ;  /* 0x0000000706197c11 */ /* 0x000fe200090f0c19 */
[----:B------:R-:W-:Y:S06]  /*7480*/  @!P0 BRA `(.L_x_1500) ;  /* 0x0000000000408947 */ /* 0x000fec0003800000 */
[----:B------:R-:W-:Y:S01]  /*7490*/  MOV R14, 0x0 ;  /* 0x00000000000e7802 */ /* 0x000fe20000000f00 */
[----:B------:R-:W-:Y:S01]  /*74a0*/  ULDC.64 UR4, c[0x4][0x98] ;  /* 0x0100260000047ab9 */ /* 0x000fe20000000a00 */
[----:B------:R-:W-:Y:S01]  /*74b0*/  ULDC.64 UR6, c[0x4][0xa0] ;  /* 0x0100280000067ab9 */ /* 0x000fe20000000a00 */
[----:B------:R-:W-:Y:S01]  /*74c0*/  IMAD.U32 R4, RZ, RZ, UR4 ;  /* 0x00000004ff047e24 */ /* 0x000fe2000f8e00ff */
[----:B------:R-:W-:Y:S01]  /*74d0*/  MOV R5, UR5 ;  /* 0x0000000500057c02 */ /* 0x000fe20008000f00 */
        /* <DEDUP_REMOVED lines=11> */
.L_x_1500:
[----:B------:R-:W-:Y:S05]  /*7590*/  BSYNC B6 ;  /* 0x0000000000067941 */ /* 0x000fea0003800000 */
.L_x_1499:
[----:B------:R-:W-:Y:S01]  /*75a0*/  LEA.HI R29, R30, R29, RZ, 0x2 ;  /* 0x0000001d1e1d7211 */ /* 0x000fe200078f10ff */
[----:B------:R-:W-:Y:S01]  /*75b0*/  ULDC.U8 UR4, c[0x0][0x410] ;  /* 0x0001040000047ab9 */ /* 0x000fe20000000000 */
[----:B------:R-:W-:Y:S01]  /*75c0*/  BSSY B0, `(.L_x_1501) ;  /* 0x0000206000007945 */ /* 0x000fe20003800000 */
[----:B------:R-:W-:Y:S01]  /*75d0*/  ISETP.NE.AND P0, PT, RZ, UR4, PT ;  /* 0x00000004ff007c0c */ /* 0x000fe2000bf05270 */
[----:B------:R-:W-:Y:S01]  /*75e0*/  IMAD R0, R49, 0x80, R204 ;  /* 0x0000008031007824 */ /* 0x000fe200078e02cc */
[----:B------:R-:W-:-:S04]  /*75f0*/  SHF.R.S32.HI R29, RZ, 0x1f, R29 ;  /* 0x0000001fff1d7819 */ /* 0x000fc8000001141d */
[----:B------:R-:W-:-:S04]  /*7600*/  LEA.HI R29, R29, R204, RZ, 0x3 ;  /* 0x000000cc1d1d7211 */ /* 0x000fc800078f18ff */
[----:B------:R-:W-:-:S05]  /*7610*/  LOP3.LUT R29, R29, 0xfffffff8, RZ, 0xc0, !PT ;  /* 0xfffffff81d1d7812 */ /* 0x000fca00078ec0ff */
[----:B------:R-:W-:Y:S01]  /*7620*/  IMAD.IADD R29, R204, 0x1, -R29 ;  /* 0x00000001cc1d7824 */ /* 0x000fe200078e0a1d */
[----:B------:R-:W-:Y:S06]  /*7630*/  @!P0 BRA `(.L_x_1502) ;  /* 0x0000001000148947 */ /* 0x000fec0003800000 */
[----:B------:R-:W-:-:S03]  /*7640*/  UMOV UR4, 0xffffffff ;  /* 0xffffffff00047882 */ /* 0x000fc60000000000 */
[----:B------:R-:W-:Y:S05]  /*7650*/  BRA.DIV UR4, `(.L_x_1503) ;  /* 0x0000015204a07947 */ /* 0x000fea000b800000 */
[----:B------:R1:W2:Y:S04]  /*7660*/  SHFL.IDX PT, R3, R28, RZ, 0x1c1f ;  /* 0x001c1fff1c037589 */ /* 0x0002a800000e0000 */
[----:B------:R1:W3:Y:S04]  /*7670*/  SHFL.IDX PT, R20, R27, RZ, 0x1c1f ;  /* 0x001c1fff1b147589 */ /* 0x0002e800000e0000 */
[----:B------:R-:W4:Y:S04]  /*7680*/  SHFL.IDX PT, R25, R25, RZ, 0x1c1f ;  /* 0x001c1fff19197589 */ /* 0x000f2800000e0000 */
[----:B-1----:R-:W0:Y:S02]  /*7690*/  SHFL.IDX PT, R26, R26, RZ, 0x1c1f ;  /* 0x001c1fff1a1a7589 */ /* 0x002e2400000e0000 */
.L_x_1741:
[----:B------:R-:W5:Y:S01]  /*76a0*/  LDL R7, [R1+0x88] ;  /* 0x0000880001077983 */ /* 0x000f620000100800 */
[----:B------:R-:W-:Y:S01]  /*76b0*/  ULDC UR4, c[0x0][0x448] ;  /* 0x0001120000047ab9 */ /* 0x000fe20000000800 */
[C---:B------:R-:W-:Y:S01]  /*76c0*/  IMAD.SHL.U32 R4, R29.reuse, 0x40, RZ ;  /* 0x000000401d047824 */ /* 0x040fe200078e00ff */
[----:B------:R-:W-:Y:S01]  /*76d0*/  BSSY B1, `(.L_x_1504) ;  /* 0x000002a000017945 */ /* 0x000fe20003800000 */
[----:B------:R-:W-:Y:S01]  /*76e0*/  IMAD R27, R154, UR4, RZ ;  /* 0x000000049a1b7c24 */ /* 0x000fe2000f8e02ff */
[----:B------:R-:W-:Y:S02]  /*76f0*/  LOP3.LUT P0, RZ, R29, 0x4, RZ, 0xc0, !PT ;  /* 0x000000041dff7812 */ /* 0x000fe4000780c0ff */
[----:B------:R-:W-:Y:S02]  /*7700*/  CS2R R8, SRZ ;  /* 0x0000000000087805 */ /* 0x000fe4000001ff00 */
[----:B------:R-:W-:Y:S02]  /*7710*/  LOP3.LUT R5, R4, 0x1c0, RZ, 0xc0, !PT ;  /* 0x000001c004057812 */ /* 0x000fe400078ec0ff */
[----:B------:R-:W-:-:S02]  /*7720*/  CS2R R10, SRZ ;  /* 0x00000000000a7805 */ /* 0x000fc4000001ff00 */
[----:B------:R-:W-:Y:S01]  /*7730*/  ISETP.GE.AND P1, PT, R0, R27, PT ;  /* 0x0000001b0000720c */ /* 0x000fe20003f26270 */
[----:B------:R-:W-:Y:S01]  /*7740*/  IMAD R27, R49, -0x80, R27 ;  /* 0xffffff80311b7824 */ /* 0x000fe200078e021b */
[----:B------:R-:W-:Y:S02]  /*7750*/  LOP3.LUT R6, R5, 0x18, R16, 0xf8, !PT ;  /* 0x0000001805067812 */ /* 0x000fe400078ef810 */
[----:B------:R-:W-:-:S04]  /*7760*/  SHF.R.U32.HI R5, RZ, 0x3, R5 ;  /* 0x00000003ff057819 */ /* 0x000fc80000011605 */
[----:B------:R-:W-:Y:S02]  /*7770*/  LOP3.LUT R29, R6, R5, RZ, 0x3c, !PT ;  /* 0x00000005061d7212 */ /* 0x000fe400078e3cff */
[----:B-----5:R-:W-:-:S04]  /*7780*/  LEA.HI R4, R7, R7, RZ, 0x1 ;  /* 0x0000000707047211 */ /* 0x020fc800078f08ff */
[----:B------:R-:W-:-:S05]  /*7790*/  LOP3.LUT R4, R4, 0xfffffffe, RZ, 0xc0, !PT ;  /* 0xfffffffe04047812 */ /* 0x000fca00078ec0ff */
[----:B------:R-:W-:Y:S01]  /*77a0*/  IMAD.IADD R0, R7, 0x1, -R4 ;  /* 0x0000000107007824 */ /* 0x000fe200078e0a04 */
[----:B------:R-:W-:Y:S02]  /*77b0*/  CS2R R4, SRZ ;  /* 0x0000000000047805 */ /* 0x000fe4000001ff00 */
[----:B------:R-:W-:Y:S02]  /*77c0*/  CS2R R6, SRZ ;  /* 0x0000000000067805 */ /* 0x000fe4000001ff00 */
[----:B------:R-:W-:Y:S01]  /*77d0*/  SHF.L.U32 R28, R0, 0x1f, RZ ;  /* 0x0000001f001c7819 */ /* 0x000fe200000006ff */
[----:B------:R-:W-:Y:S06]  /*77e0*/  @P1 BRA `(.L_x_1505) ;  /* 0x0000000000601947 */ /* 0x000fec0003800000 */
[----:B------:R-:W-:Y:S01]  /*77f0*/  ULDC UR4, c[0x0][0x3f4] ;  /* 0x0000fd0000047ab9 */ /* 0x000fe20000000800 */
[----:B---3--:R-:W-:Y:S01]  /*7800*/  MOV R4, R20 ;  /* 0x0000001400047202 */ /* 0x008fe20000000f00 */
[----:B--2---:R-:W-:Y:S01]  /*7810*/  IMAD.MOV.U32 R5, RZ, RZ, R3 ;  /* 0x000000ffff057224 */ /* 0x004fe200078e0003 */
[----:B------:R-:W-:Y:S01]  /*7820*/  ISETP.GE.AND P3, PT, R22, UR4, PT ;  /* 0x0000000416007c0c */ /* 0x000fe2000bf66270 */
[C---:B------:R-:W-:Y:S01]  /*7830*/  IMAD.SHL.U32 R15, R209.reuse, 0x2, RZ ;  /* 0x00000002d10f7824 */ /* 0x040fe200078e00ff */
        /* <DEDUP_REMOVED lines=19> */
.L_x_1505:
[----:B------:R-:W-:Y:S05]  /*7970*/  BSYNC B1 ;  /* 0x0000000000017941 */ /* 0x000fea0003800000 */
.L_x_1504:
[----:B--2---:R-:W2:Y:S01]  /*7980*/  LDL R3, [R1+0x70] ;  /* 0x0000700001037983 */ /* 0x004ea20000100800 */
[----:B------:R-:W3:Y:S01]  /*7990*/  SYNCS.PHASECHK.TRANS64.TRYWAIT P1, [R19+URZ+0x32400], R28 ;  /* 0x0324001c130075a7 */ /* 0x000ee2000802017f */
[----:B-----5:R-:W-:Y:S01]  /*79a0*/  IMAD.MOV.U32 R32, RZ, RZ, R8 ;  /* 0x000000ffff207224 */ /* 0x020fe200078e0008 */
[--C-:B------:R-:W-:Y:S01]  /*79b0*/  SHF.R.U64 R34, R8, 0x10, R9.reuse ;  /* 0x0000001008227819 */ /* 0x100fe20000001209 */
[--C-:B-1----:R-:W-:Y:S01]  /*79c0*/  IMAD.MOV.U32 R12, RZ, RZ, R9.reuse ;  /* 0x000000ffff0c7224 */ /* 0x102fe200078e0009 */
[----:B------:R-:W-:Y:S01]  /*79d0*/  SHF.R.U32.HI R9, RZ, 0x10, R9 ;  /* 0x00000010ff097819 */ /* 0x000fe20000011609 */
[----:B------:R-:W-:Y:S01]  /*79e0*/  IMAD.MOV.U32 R33, RZ, RZ, R10 ;  /* 0x000000ffff217224 */ /* 0x000fe200078e000a */
[----:B------:R-:W-:Y:S01]  /*79f0*/  SHF.R.U64 R35, R10, 0x10, R11 ;  /* 0x000000100a237819 */ /* 0x000fe2000000120b */
[--C-:B------:R-:W-:Y:S01]  /*7a00*/  IMAD.MOV.U32 R10, RZ, RZ, R5.reuse ;  /* 0x000000ffff0a7224 */ /* 0x100fe200078e0005 */
[----:B------:R-:W-:Y:S01]  /*7a10*/  SHF.R.U64 R36, R4, 0x10, R5 ;  /* 0x0000001004247819 */ /* 0x000fe20000001205 */
[----:B0-----:R-:W-:Y:S01]  /*7a20*/  IMAD.MOV.U32 R13, RZ, RZ, R11 ;  /* 0x000000ffff0d7224 */ /* 0x001fe200078e000b */
[----:B------:R-:W-:Y:S01]  /*7a30*/  SHF.R.U32.HI R14, RZ, 0x10, R5 ;  /* 0x00000010ff0e7819 */ /* 0x000fe20000011605 */
[----:B------:R-:W-:Y:S01]  /*7a40*/  IMAD.MOV.U32 R31, RZ, RZ, R6 ;  /* 0x000000ffff1f7224 */ /* 0x000fe200078e0006 */
[----:B------:R-:W-:Y:S01]  /*7a50*/  PRMT R34, R34, 0x5410, R9 ;  /* 0x0000541022227816 */ /* 0x000fe20000000009 */
[----:B------:R-:W-:Y:S01]  /*7a60*/  IMAD.MOV.U32 R5, RZ, RZ, R7 ;  /* 0x000000ffff057224 */ /* 0x000fe200078e0007 */
[----:B------:R-:W-:Y:S01]  /*7a70*/  SHF.R.U32.HI R11, RZ, 0x10, R11 ;  /* 0x00000010ff0b7819 */ /* 0x000fe2000001160b */
[----:B------:R-:W-:Y:S01]  /*7a80*/  BSSY B1, `(.L_x_1506) ;  /* 0x0000012000017945 */ /* 0x000fe20003800000 */
[----:B------:R-:W-:-:S02]  /*7a90*/  VIMNMX R9, R27, 0x80, PT ;  /* 0x000000801b097848 */ /* 0x000fc40003fe0100 */
[--C-:B------:R-:W-:Y:S02]  /*7aa0*/  SHF.R.U64 R37, R6, 0x10, R7.reuse ;  /* 0x0000001006257819 */ /* 0x100fe40000001207 */
[----:B------:R-:W-:Y:S02]  /*7ab0*/  SHF.R.U32.HI R6, RZ, 0x10, R7 ;  /* 0x00000010ff067819 */ /* 0x000fe40000011607 */
[----:B------:R-:W-:Y:S02]  /*7ac0*/  PRMT R32, R32, 0x5410, R12 ;  /* 0x0000541020207816 */ /* 0x000fe4000000000c */
[----:B------:R-:W-:Y:S02]  /*7ad0*/  PRMT R33, R33, 0x5410, R13 ;  /* 0x0000541021217816 */ /* 0x000fe4000000000d */
[----:B------:R-:W-:Y:S02]  /*7ae0*/  PRMT R35, R35, 0x5410, R11 ;  /* 0x0000541023237816 */ /* 0x000fe4000000000b */
[----:B------:R-:W-:-:S02]  /*7af0*/  ISETP.GE.AND P2, PT, R204, R9, PT ;  /* 0x00000009cc00720c */ /* 0x000fc40003f46270 */
[----:B------:R-:W-:Y:S02]  /*7b00*/  PRMT R36, R36, 0x5410, R14 ;  /* 0x0000541024247816 */ /* 0x000fe4000000000e */
[----:B------:R-:W-:Y:S01]  /*7b10*/  PRMT R31, R31, 0x5410, R5 ;  /* 0x000054101f1f7816 */ /* 0x000fe20000000005 */
[----:B--2---:R-:W-:Y:S01]  /*7b20*/  IMAD R8, R3, 0x200, R29 ;  /* 0x0000020003087824 */ /* 0x004fe200078e021d */
[----:B------:R-:W-:-:S03]  /*7b30*/  MOV R29, R4 ;  /* 0x00000004001d7202 */ /* 0x000fc60000000f00 */
[----:B------:R-:W-:Y:S01]  /*7b40*/  IMAD R8, R8, 0x2, R19 ;  /* 0x0000000208087824 */ /* 0x000fe200078e0213 */
[----:B------:R-:W-:-:S03]  /*7b50*/  PRMT R29, R29, 0x5410, R10 ;  /* 0x000054101d1d7816 */ /* 0x000fc6000000000a */
[C---:B------:R-:W-:Y:S02]  /*7b60*/  VIADD R4, R8.reuse, 0x18400 ;  /* 0x0001840008047836 */ /* 0x040fe40000000000 */
[----:B------:R-:W-:Y:S02]  /*7b70*/  VIADD R3, R8, 0x18440 ;  /* 0x0001844008037836 */ /* 0x000fe40000000000 */
[----:B------:R-:W-:Y:S01]  /*7b80*/  @P0 VIADD R3, R4, 0xffffffc0 ;  /* 0xffffffc004030836 */ /* 0x000fe20000000000 */
[----:B---3--:R-:W-:Y:S06]  /*7b90*/  @!P1 BRA `(.L_x_1507) ;  /* 0x0000014c00c49947 */ /* 0x008fec0003800000 */
.L_x_1742:
[----:B------:R-:W-:Y:S05]  /*7ba0*/  BSYNC B1 ;  /* 0x0000000000017941 */ /* 0x000fea0003800000 */
.L_x_1506:
[----:B------:R-:W-:Y:S01]  /*7bb0*/  BSSY B1, `(.L_x_1508) ;  /* 0x0000056000017945 */ /* 0x000fe20003800000 */
[----:B------:R-:W-:-:S03]  /*7bc0*/  PRMT R37, R37, 0x5410, R6 ;  /* 0x0000541025257816 */ /* 0x000fc60000000006 */
[----:B------:R-:W-:Y:S05]  /*7bd0*/  @P2 BRA `(.L_x_1509) ;  /* 0x00000004004c2947 */ /* 0x000fea0003800000 */
[----:B------:R-:W1:Y:S01]  /*7be0*/  LDC R4, c[0x0][0x3f4] ;  /* 0x0000fd00ff047b82 */ /* 0x000e620000000800 */
[----:B------:R-:W-:Y:S01]  /*7bf0*/  BSSY B2, `(.L_x_1510) ;  /* 0x000002a000027945 */ /* 0x000fe20003800000 */
[-C--:B-1----:R-:W-:Y:S02]  /*7c00*/  ISETP.GE.AND P0, PT, R22, R4.reuse, PT ;  /* 0x000000041600720c */ /* 0x082fe40003f06270 */
[----:B------:R-:W-:-:S11]  /*7c10*/  ISETP.GE.AND P1, PT, R209, R4, PT ;  /* 0x00000004d100720c */ /* 0x000fd60003f26270 */
[----:B------:R-:W-:Y:S05]  /*7c20*/  @P0 BRA `(.L_x_1511) ;  /* 0x0000000000980947 */ /* 0x000fea0003800000 */
[----:B------:R-:W1:Y:S01]  /*7c30*/  LDS.128 R4, [R8+0x18400] ;  /* 0x0184000008047984 */ /* 0x000e620000000c00 */
[----:B------:R-:W-:Y:S02]  /*7c40*/  HADD2.F32 R21, -RZ, R29.H0_H0 ;  /* 0x2000001dff157230 */ /* 0x000fe40000004100 */
[----:B------:R-:W-:Y:S02]  /*7c50*/  HADD2.F32 R15, -RZ, R32.H0_H0 ;  /* 0x20000020ff0f7230 */ /* 0x000fe40000004100 */
[----:B------:R-:W-:Y:S02]  /*7c60*/  HADD2.F32 R14, -RZ, R34.H0_H0 ;  /* 0x20000022ff0e7230 */ /* 0x000fe40000004100 */
[----:B------:R-:W-:Y:S02]  /*7c70*/  HADD2.F32 R20, -RZ, R36.H0_H0 ;  /* 0x20000024ff147230 */ /* 0x000fe40000004100 */
[--C-:B-1----:R-:W-:Y:S02]  /*7c80*/  HADD2.F32 R10, -RZ, R4.reuse.H0_H0 ;  /* 0x20000004ff0a7230 */ /* 0x102fe40000004100 */
[----:B------:R-:W-:-:S02]  /*7c90*/  HADD2.F32 R4, -RZ, R4.H1_H1 ;  /* 0x30000004ff047230 */ /* 0x000fc40000004100 */
[--C-:B------:R-:W-:Y:S02]  /*7ca0*/  HADD2.F32 R11, -RZ, R5.reuse.H0_H0 ;  /* 0x20000005ff0b7230 */ /* 0x100fe40000004100 */
[----:B------:R-:W-:Y:S02]  /*7cb0*/  HADD2.F32 R5, -RZ, R5.H1_H1 ;  /* 0x30000005ff057230 */ /* 0x000fe40000004100 */
[C---:B----4-:R-:W-:Y:S01]  /*7cc0*/  FMUL.FTZ R25, R4.reuse, R21 ;  /* 0x0000001504197220 */ /* 0x050fe20000410000 */
[-C--:B------:R-:W-:Y:S01]  /*7cd0*/  FMUL.FTZ R4, R4, R15.reuse ;  /* 0x0000000f04047220 */ /* 0x080fe20000410000 */
[--C-:B------:R-:W-:Y:S02]  /*7ce0*/  HADD2.F32 R12, -RZ, R6.reuse.H0_H0 ;  /* 0x20000006ff0c7230 */ /* 0x100fe40000004100 */
[----:B------:R-:W-:Y:S02]  /*7cf0*/  HADD2.F32 R13, -RZ, R7.H0_H0 ;  /* 0x20000007ff0d7230 */ /* 0x000fe40000004100 */
[C---:B0-----:R-:W-:Y:S01]  /*7d00*/  FMUL.FTZ R28, R5.reuse, R20 ;  /* 0x00000014051c7220 */ /* 0x041fe20000410000 */
[C---:B------:R-:W-:Y:S01]  /*7d10*/  FFMA.FTZ R25, R10.reuse, R15, -R25 ;  /* 0x0000000f0a197223 */ /* 0x040fe20000010819 */
[----:B------:R-:W-:Y:S01]  /*7d20*/  FFMA.FTZ R26, R10, R21, R4 ;  /* 0x000000150a1a7223 */ /* 0x000fe20000010004 */
        /* <DEDUP_REMOVED lines=11> */
[C---:B------:R-:W-:Y:S01]  /*7de0*/  FMUL.FTZ R20, R7.reuse, R10 ;  /* 0x0000000a07147220 */ /* 0x040fe20000410000 */
[C---:B------:R-:W-:Y:S01]  /*7df0*/  FFMA.FTZ R6, R12.reuse, R5, -R21 ;  /* 0x000000050c067223 */ /* 0x040fe20000010815 */
[-C--:B------:R-:W-:Y:S01]  /*7e00*/  FMUL.FTZ R27, R7, R4.reuse ;  /* 0x00000004071b7220 */ /* 0x080fe20000410000 */
[----:B------:R-:W-:Y:S01]  /*7e10*/  FFMA.FTZ R15, R12, R15, R14 ;  /* 0x0000000f0c0f7223 */ /* 0x000fe2000001000e */
[C---:B------:R-:W-:Y:S01]  /*7e20*/  FFMA.FTZ R7, R13.reuse, R4, -R20 ;  /* 0x000000040d077223 */ /* 0x040fe20000010814 */
[----:B------:R-:W-:Y:S01]  /*7e30*/  F2FP.F16.F32.PACK_AB R4, R26, R25 ;  /* 0x000000191a04723e */ /* 0x000fe200000000ff */
[----:B------:R-:W-:Y:S01]  /*7e40*/  FFMA.FTZ R10, R13, R10, R27 ;  /* 0x0000000a0d0a7223 */ /* 0x000fe2000001001b */
[----:B------:R-:W-:Y:S02]  /*7e50*/  F2FP.F16.F32.PACK_AB R5, R11, R28 ;  /* 0x0000001c0b05723e */ /* 0x000fe400000000ff */
[----:B------:R-:W-:-:S02]  /*7e60*/  F2FP.F16.F32.PACK_AB R6, R15, R6 ;  /* 0x000000060f06723e */ /* 0x000fc400000000ff */
[----:B------:R-:W-:-:S05]  /*7e70*/  F2FP.F16.F32.PACK_AB R7, R10, R7 ;  /* 0x000000070a07723e */ /* 0x000fca00000000ff */
[----:B------:R1:W-:Y:S02]  /*7e80*/  STS.128 [R8+0x18400], R4 ;  /* 0x0184000408007388 */ /* 0x0003e40000000c00 */
.L_x_1511:
[----:B------:R-:W-:Y:S05]  /*7e90*/  BSYNC B2 ;  /* 0x0000000000027941 */ /* 0x000fea0003800000 */
.L_x_1510:
[----:B------:R-:W-:Y:S05]  /*7ea0*/  @P1 BRA `(.L_x_1509) ;  /* 0x0000000000981947 */ /* 0x000fea0003800000 */
[----:B-1----:R-:W1:Y:S01]  /*7eb0*/  LDS.128 R4, [R3] ;  /* 0x0000000003047984 */ /* 0x002e620000000c00 */
        /* <DEDUP_REMOVED lines=36> */
[----:B------:R2:W-:Y:S02]  /*8100*/  STS.128 [R3], R4 ;  /* 0x0000000403007388 */ /* 0x0005e40000000c00 */
.L_x_1509:
[----:B------:R-:W-:Y:S05]  /*8110*/  BSYNC B1 ;  /* 0x0000000000017941 */ /* 0x000fea0003800000 */
.L_x_1508:
        /* <DEDUP_REMOVED lines=8> */
[----:B------:R-:W1:Y:S01]  /*81a0*/  LDS.128 R4, [R8+0x1a400] ;  /* 0x01a4000008047984 */ /* 0x000e620000000c00 */
[--C-:B------:R-:W-:Y:S02]  /*81b0*/  HADD2.F32 R21, -RZ, R29.reuse.H0_H0 ;  /* 0x2000001dff157230 */ /* 0x100fe40000004100 */
[----:B------:R-:W-:Y:S02]  /*81c0*/  HADD2.F32 R15, -RZ, R32.H0_H0 ;  /* 0x20000020ff0f7230 */ /* 0x000fe40000004100 */
[----:B0-----:R-:W-:Y:S02]  /*81d0*/  HADD2.F32 R28, -RZ, R36.H0_H0 ;  /* 0x20000024ff1c7230 */ /* 0x001fe40000004100 */
[----:B------:R-:W-:Y:S02]  /*81e0*/  HADD2.F32 R26, -RZ, R34.H0_H0 ;  /* 0x20000022ff1a7230 */ /* 0x000fe40000004100 */
[----:B----4-:R-:W-:Y:S02]  /*81f0*/  HADD2.F32 R25, -RZ, R29.H1_H1 ;  /* 0x3000001dff197230 */ /* 0x010fe40000004100 */
[----:B------:R-:W-:-:S02]  /*8200*/  HADD2.F32 R30, -RZ, R36.H1_H1 ;  /* 0x30000024ff1e7230 */ /* 0x000fc40000004100 */
[--C-:B-1----:R-:W-:Y:S02]  /*8210*/  HADD2.F32 R9, -RZ, R4.reuse.H0_H0 ;  /* 0x20000004ff097230 */ /* 0x102fe40000004100 */
[----:B------:R-:W-:Y:S02]  /*8220*/  HADD2.F32 R4, -RZ, R4.H1_H1 ;  /* 0x30000004ff047230 */ /* 0x000fe40000004100 */
[--C-:B------:R-:W-:Y:S02]  /*8230*/  HADD2.F32 R10, -RZ, R5.reuse.H0_H0 ;  /* 0x20000005ff0a7230 */ /* 0x100fe40000004100 */
        /* <DEDUP_REMOVED lines=27> */
[----:B------:R1:W-:Y:S02]  /*83f0*/  STS.128 [R8+0x1a400], R4 ;  /* 0x01a4000408007388 */ /* 0x0003e40000000c00 */
.L_x_1514:
[----:B------:R-:W-:Y:S05]  /*8400*/  BSYNC B1 ;  /* 0x0000000000017941 */ /* 0x000fea0003800000 */
.L_x_1513:
[----:B------:R-:W-:Y:S05]  /*8410*/  @P1 BRA `(.L_x_1512) ;  /* 0x0000001000801947 */ /* 0x000fea0003800000 */
[----:B-1----:R-:W1:Y:S01]  /*8420*/  LDS.128 R4, [R3+0x2000] ;  /* 0x0020000003047984 */ /* 0x002e620000000c00 */
[----:B------:R-:W-:Y:S02]  /*8430*/  HADD2.F32 R14, -RZ, R33.H0_H0 ;  /* 0x20000021ff0e7230 */ /* 0x000fe40000004100 */
[----:B------:R-:W-:Y:S02]  /*8440*/  HADD2.F32 R20, -RZ, R31.H0_H0 ;  /* 0x2000001fff147230 */ /* 0x000fe40000004100 */
[----:B----4-:R-:W-:Y:S02]  /*8450*/  HADD2.F32 R25, -RZ, R37.H0_H0 ;  /* 0x20000025ff197230 */ /* 0x010fe40000004100 */
[----:B------:R-:W-:Y:S02]  /*8460*/  HADD2.F32 R21, -RZ, R35.H0_H0 ;  /* 0x20000023ff157230 */ /* 0x000fe40000004100 */
[----:B------:R-:W-:Y:S02]  /*8470*/  HADD2.F32 R26, -RZ, R31.H1_H1 ;  /* 0x3000001fff1a7230 */ /* 0x000fe40000004100 */
        /* <DEDUP_REMOVED lines=31> */
[----:B------:R2:W-:Y:S01]  /*8670*/  STS.128 [R3+0x2000], R4 ;  /* 0x0020000403007388 */ /* 0x0005e20000000c00 */
[----:B------:R-:W-:Y:S05]  /*8680*/  BRA `(.L_x_1512) ;  /* 0x0000000c00e47947 */ /* 0x000fea0003800000 */
.L_x_1502:
[----:B------:R-:W-:-:S03]  /*8690*/  UMOV UR4, 0xffffffff ;  /* 0xffffffff00047882 */ /* 0x000fc60000000000 */
[----:B------:R-:W-:Y:S05]  /*86a0*/  BRA.DIV UR4, `(.L_x_1515) ;  /* 0x0000014604147947 */ /* 0x000fea000b800000 */
[----:B------:R1:W2:Y:S04]  /*86b0*/  SHFL.IDX PT, R3, R28, RZ, 0x1c1f ;  /* 0x001c1fff1c037589 */ /* 0x0002a800000e0000 */
[----:B------:R1:W3:Y:S04]  /*86c0*/  SHFL.IDX PT, R20, R27, RZ, 0x1c1f ;  /* 0x001c1fff1b147589 */ /* 0x0002e800000e0000 */
[----:B------:R1:W4:Y:S04]  /*86d0*/  SHFL.IDX PT, R21, R25, RZ, 0x1c1f ;  /* 0x001c1fff19157589 */ /* 0x00032800000e0000 */
[----:B------:R1:W0:Y:S02]  /*86e0*/  SHFL.IDX PT, R14, R26, RZ, 0x1c1f ;  /* 0x001c1fff1a0e7589 */ /* 0x00022400000e0000 */
.L_x_1748:
[----:B------:R-:W5:Y:S01]  /*86f0*/  LDL R5, [R1+0x88] ;  /* 0x0000880001057983 */ /* 0x000f620000100800 */
[----:B------:R-:W-:Y:S01]  /*8700*/  ULDC UR4, c[0x0][0x448] ;  /* 0x0001120000047ab9 */ /* 0x000fe20000000800 */
[----:B------:R-:W-:Y:S01]  /*8710*/  BSSY B1, `(.L_x_1516) ;  /* 0x0000019000017945 */ /* 0x000fe20003800000 */
[----:B-1----:R-:W-:Y:S01]  /*8720*/  IMAD R25, R154, UR4, RZ ;  /* 0x000000049a197c24 */ /* 0x002fe2000f8e02ff */
[----:B------:R-:W-:Y:S02]  /*8730*/  CS2R R6, SRZ ;  /* 0x0000000000067805 */ /* 0x000fe4000001ff00 */
[----:B------:R-:W-:Y:S02]  /*8740*/  CS2R R10, SRZ ;  /* 0x00000000000a7805 */ /* 0x000fe4000001ff00 */
[----:B------:R-:W-:Y:S02]  /*8750*/  CS2R R8, SRZ ;  /* 0x0000000000087805 */ /* 0x000fe4000001ff00 */
[----:B------:R-:W-:Y:S01]  /*8760*/  ISETP.GE.AND P0, PT, R0, R25, PT ;  /* 0x000000190000720c */ /* 0x000fe20003f06270 */
[----:B------:R-:W-:Y:S01]  /*8770*/  IMAD R25, R49, -0x80, R25 ;  /* 0xffffff8031197824 */ /* 0x000fe200078e0219 */
[----:B-----5:R-:W-:-:S04]  /*8780*/  LEA.HI R4, R5, R5, RZ, 0x1 ;  /* 0x0000000505047211 */ /* 0x020fc800078f08ff */
[----:B------:R-:W-:-:S05]  /*8790*/  LOP3.LUT R4, R4, 0xfffffffe, RZ, 0xc0, !PT ;  /* 0xfffffffe04047812 */ /* 0x000fca00078ec0ff */
[----:B------:R-:W-:Y:S01]  /*87a0*/  IMAD.IADD R0, R5, 0x1, -R4 ;  /* 0x0000000105007824 */ /* 0x000fe200078e0a04 */
[----:B------:R-:W-:-:S04]  /*87b0*/  CS2R R4, SRZ ;  /* 0x0000000000047805 */ /* 0x000fc8000001ff00 */
        /* <DEDUP_REMOVED lines=14> */
.L_x_1517:
[----:B------:R-:W-:Y:S05]  /*88a0*/  BSYNC B1 ;  /* 0x0000000000017941 */ /* 0x000fea0003800000 */
.L_x_1516:
[----:B------:R-:W3:Y:S01]  /*88b0*/  SYNCS.PHASECHK.TRANS64.TRYWAIT P1, [R19+URZ+0x32400], R26 ;  /* 0x0324001a130075a7 */ /* 0x000ee2000802017f */
[----:B-----5:R-:W-:Y:S01]  /*88c0*/  MOV R42, R8 ;  /* 0x00000008002a7202 */ /* 0x020fe20000000f00 */
[--C-:B-1----:R-:W-:Y:S01]  /*88d0*/  IMAD.MOV.U32 R12, RZ, RZ, R9.reuse ;  /* 0x000000ffff0c7224 */ /* 0x102fe200078e0009 */
[--C-:B------:R-:W-:Y:S01]  /*88e0*/  SHF.R.U64 R43, R8, 0x10, R9.reuse ;  /* 0x00000010082b7819 */ /* 0x100fe20000001209 */
[----:B------:R-:W-:Y:S01]  /*88f0*/  IMAD.MOV.U32 R40, RZ, RZ, R4 ;  /* 0x000000ffff287224 */ /* 0x000fe200078e0004 */
[----:B0-----:R-:W-:Y:S01]  /*8900*/  SHF.R.U32.HI R13, RZ, 0x10, R9 ;  /* 0x00000010ff0d7819 */ /* 0x001fe20000011609 */
[----:B------:R-:W-:Y:S01]  /*8910*/  IMAD.MOV.U32 R41, RZ, RZ, R10 ;  /* 0x000000ffff297224 */ /* 0x000fe200078e000a */
[----:B------:R-:W-:Y:S01]  /*8920*/  SHF.R.U64 R45, R4, 0x10, R5 ;  /* 0x00000010042d7819 */ /* 0x000fe20000001205 */
[--C-:B------:R-:W-:Y:S01]  /*8930*/  IMAD.MOV.U32 R9, RZ, RZ, R11.reuse ;  /* 0x000000ffff097224 */ /* 0x100fe200078e000b */
[----:B------:R-:W-:Y:S01]  /*8940*/  SHF.R.U64 R44, R10, 0x10, R11 ;  /* 0x000000100a2c7819 */ /* 0x000fe2000000120b */
[----:B------:R-:W-:Y:S01]  /*8950*/  IMAD.MOV.U32 R8, RZ, RZ, R5 ;  /* 0x000000ffff087224 */ /* 0x000fe200078e0005 */
[--C-:B------:R-:W-:Y:S01]  /*8960*/  SHF.R.U64 R46, R6, 0x10, R7.reuse ;  /* 0x00000010062e7819 */ /* 0x100fe20000001207 */
[----:B------:R-:W-:Y:S01]  /*8970*/  IMAD.MOV.U32 R39, RZ, RZ, R6 ;  /* 0x000000ffff277224 */ /* 0x000fe200078e0006 */
[----:B------:R-:W-:Y:S01]  /*8980*/  VIMNMX R25, R25, 0x80, PT ;  /* 0x0000008019197848 */ /* 0x000fe20003fe0100 */
[----:B------:R-:W-:Y:S01]  /*8990*/  IMAD.MOV.U32 R4, RZ, RZ, R7 ;  /* 0x000000ffff047224 */ /* 0x000fe200078e0007 */
[----:B------:R-:W-:Y:S01]  /*89a0*/  SHF.R.U32.HI R10, RZ, 0x10, R11 ;  /* 0x00000010ff0a7819 */ /* 0x000fe2000001160b */
[----:B--2---:R-:W0:Y:S01]  /*89b0*/  LDC R3, c[0x0][0x3f4] ;  /* 0x0000fd00ff037b82 */ /* 0x004e220000000800 */
[----:B------:R-:W-:Y:S01]  /*89c0*/  VIADD R14, R204, 0x40 ;  /* 0x00000040cc0e7836 */ /* 0x000fe20000000000 */
[----:B------:R-:W-:Y:S01]  /*89d0*/  SHF.R.U32.HI R5, RZ, 0x10, R5 ;  /* 0x00000010ff057819 */ /* 0x000fe20000011605 */
        /* <DEDUP_REMOVED lines=14> */
[----:B---3--:R-:W-:-:S12]  /*8ac0*/  @!P1 BRA `(.L_x_1519) ;  /* 0x00000140007c9947 */ /* 0x008fd80003800000 */
.L_x_1749:
[----:B------:R-:W-:Y:S05]  /*8ad0*/  BSYNC B1 ;  /* 0x0000000000017941 */ /* 0x000fea0003800000 */
.L_x_1518:
[----:B------:R-:W-:Y:S01]  /*8ae0*/  BSSY B1, `(.L_x_1520) ;  /* 0x000005a000017945 */ /* 0x000fe20003800000 */
[----:B------:R-:W-:-:S03]  /*8af0*/  LOP3.LUT R3, R3, 0x38, RZ, 0xc0, !PT ;  /* 0x0000003803037812 */ /* 0x000fc600078ec0ff */
[----:B------:R-:W-:Y:S05]  /*8b00*/  @P2 BRA `(.L_x_1521) ;  /* 0x00000004005c2947 */ /* 0x000fea0003800000 */
[----:B------:R-:W2:Y:S01]  /*8b10*/  LDL R9, [R1+0x70] ;  /* 0x0000700001097983 */ /* 0x000ea20000100800 */
[----:B------:R-:W-:Y:S02]  /*8b20*/  IMAD.SHL.U32 R4, R29, 0x40, RZ ;  /* 0x000000401d047824 */ /* 0x000fe400078e00ff */
[----:B------:R-:W-:Y:S02]  /*8b30*/  HADD2.F32 R29, -RZ, R40.H0_H0 ;  /* 0x20000028ff1d7230 */ /* 0x000fe40000004100 */
[----:B------:R-:W-:Y:S01]  /*8b40*/  HADD2.F32 R27, -RZ, R42.H0_H0 ;  /* 0x2000002aff1b7230 */ /* 0x000fe20000004100 */
[----:B------:R-:W-:Y:S01]  /*8b50*/  LOP3.LUT R8, R4, 0x1c0, RZ, 0xc0, !PT ;  /* 0x000001c004087812 */ /* 0x000fe200078ec0ff */
[--C-:B------:R-:W-:Y:S02]  /*8b60*/  HADD2.F32 R31, -RZ, R45.reuse.H0_H0 ;  /* 0x2000002dff1f7230 */ /* 0x100fe40000004100 */
[----:B------:R-:W-:Y:S01]  /*8b70*/  HADD2.F32 R28, -RZ, R45.H1_H1 ;  /* 0x3000002dff1c7230 */ /* 0x000fe20000004100 */
[----:B------:R-:W-:-:S02]  /*8b80*/  SHF.R.U32.HI R5, RZ, 0x3, R8 ;  /* 0x00000003ff057819 */ /* 0x000fc40000011608 */
[----:B------:R-:W-:Y:S02]  /*8b90*/  LOP3.LUT R4, R8, 0x38, R16, 0xf8, !PT ;  /* 0x0000003808047812 */ /* 0x000fe400078ef810 */
[----:B------:R-:W-:Y:S02]  /*8ba0*/  LOP3.LUT R8, R5, R3, R8, 0x1e, !PT ;  /* 0x0000000305087212 */ /* 0x000fe400078e1e08 */
[----:B------:R-:W-:-:S03]  /*8bb0*/  LOP3.LUT R4, R4, R5, RZ, 0x3c, !PT ;  /* 0x0000000504047212 */ /* 0x000fc600078e3cff */
[C---:B--2---:R-:W-:Y:S02]  /*8bc0*/  IMAD R8, R9.reuse, 0x200, R8 ;  /* 0x0000020009087824 */ /* 0x044fe400078e0208 */
[----:B------:R-:W-:Y:S02]  /*8bd0*/  IMAD R4, R9, 0x200, R4 ;  /* 0x0000020009047824 */ /* 0x000fe400078e0204 */
[----:B------:R-:W-:-:S03]  /*8be0*/  IMAD R38, R8, 0x2, R19 ;  /* 0x0000000208267824 */ /* 0x000fc600078e0213 */
[----:B------:R-:W-:Y:S02]  /*8bf0*/  LEA R36, R4, R19, 0x1 ;  /* 0x0000001304247211 */ /* 0x000fe400078e08ff */
[----:B------:R-:W1:Y:S04]  /*8c00*/  LDS.128 R8, [R38+0x18400] ;  /* 0x0184000026087984 */ /* 0x000e680000000c00 */
[----:B------:R-:W2:Y:S01]  /*8c10*/  LDS.128 R4, [R36+0x18400] ;  /* 0x0184000024047984 */ /* 0x000ea20000000c00 */
[--C-:B-1----:R-:W-:Y:S02]  /*8c20*/  HADD2.F32 R20, -RZ, R8.reuse.H0_H0 ;  /* 0x20000008ff147230 */ /* 0x102fe40000004100 */
[----:B------:R-:W-:Y:S02]  /*8c30*/  HADD2.F32 R8, -RZ, R8.H1_H1 ;  /* 0x30000008ff087230 */ /* 0x000fe40000004100 */
[----:B--2---:R-:W-:-:S02]  /*8c40*/  HADD2.F32 R12, -RZ, R4.H0_H0 ;  /* 0x20000004ff0c7230 */ /* 0x004fc40000004100 */
[C---:B------:R-:W-:Y:S01]  /*8c50*/  FMUL.FTZ R33, R20.reuse, R29 ;  /* 0x0000001d14217220 */ /* 0x040fe20000410000 */
[----:B------:R-:W-:Y:S01]  /*8c60*/  FMUL.FTZ R35, R20, R27 ;  /* 0x0000001b14237220 */ /* 0x000fe20000410000 */
[----:B----4-:R-:W-:Y:S02]  /*8c70*/  HADD2.F32 R21, -RZ, R9.H0_H0 ;  /* 0x20000009ff157230 */ /* 0x010fe40000004100 */
[----:B------:R-:W-:Y:S01]  /*8c80*/  FMUL.FTZ R37, R8, R31 ;  /* 0x0000001f08257220 */ /* 0x000fe20000410000 */
[C---:B------:R-:W-:Y:S01]  /*8c90*/  FFMA.FTZ R33, R12.reuse, R27, -R33 ;  /* 0x0000001b0c217223 */ /* 0x040fe20000010821 */
[----:B------:R-:W-:Y:S02]  /*8ca0*/  HADD2.F32 R27, -RZ, R43.H0_H0 ;  /* 0x2000002bff1b7230 */ /* 0x000fe40000004100 */
[----:B------:R-:W-:Y:S01]  /*8cb0*/  FFMA.FTZ R35, R12, R29, R35 ;  /* 0x0000001d0c237223 */ /* 0x000fe20000010023 */
[----:B------:R-:W-:Y:S02]  /*8cc0*/  HADD2.F32 R20, -RZ, R40.H1_H1 ;  /* 0x30000028ff147230 */ /* 0x000fe40000004100 */
[----:B------:R-:W-:-:S02]  /*8cd0*/  HADD2.F32 R4, -RZ, R4.H1_H1 ;  /* 0x30000004ff047230 */ /* 0x000fc40000004100 */
[-C--:B------:R-:W-:Y:S01]  /*8ce0*/  FMUL.FTZ R29, R8, R27.reuse ;  /* 0x0000001b081d7220 */ /* 0x080fe20000410000 */
[----:B------:R-:W-:Y:S02]  /*8cf0*/  HADD2.F32 R12, -RZ, R42.H1_H1 ;  /* 0x3000002aff0c7230 */ /* 0x000fe40000004100 */
[C---:B------:R-:W-:Y:S01]  /*8d00*/  FMUL.FTZ R8, R21.reuse, R20 ;  /* 0x0000001415087220 */ /* 0x040fe20000410000 */
[----:B------:R-:W-:Y:S02]  /*8d10*/  HADD2.F32 R13, -RZ, R5.H0_H0 ;  /* 0x20000005ff0d7230 */ /* 0x000fe40000004100 */
[C---:B------:R-:W-:Y:S01]  /*8d20*/  FFMA.FTZ R30, R4.reuse, R27, -R37 ;  /* 0x0000001b041e7223 */ /* 0x040fe20000010825 */
[----:B------:R-:W-:Y:S01]  /*8d30*/  FFMA.FTZ R32, R4, R31, R29 ;  /* 0x0000001f04207223 */ /* 0x000fe2000001001d */
[----:B------:R-:W-:Y:S02]  /*8d40*/  HADD2.F32 R9, -RZ, R9.H1_H1 ;  /* 0x30000009ff097230 */ /* 0x000fe40000004100 */
[----:B------:R-:W-:Y:S01]  /*8d50*/  FMUL.FTZ R27, R21, R12 ;  /* 0x0000000c151b7220 */ /* 0x000fe20000410000 */
[----:B------:R-:W-:-:S02]  /*8d60*/  HADD2.F32 R4, -RZ, R43.H1_H1 ;  /* 0x3000002bff047230 */ /* 0x000fc40000004100 */
[C---:B------:R-:W-:Y:S01]  /*8d70*/  FFMA.FTZ R21, R13.reuse, R12, -R8 ;  /* 0x0000000c0d157223 */ /* 0x040fe20000010808 */
[----:B------:R-:W-:Y:S02]  /*8d80*/  HADD2.F32 R25, -RZ, R10.H0_H0 ;  /* 0x2000000aff197230 */ /* 0x000fe40000004100 */
[----:B------:R-:W-:Y:S01]  /*8d90*/  FFMA.FTZ R27, R13, R20, R27 ;  /* 0x000000140d1b7223 */ /* 0x000fe2000001001b */
[----:B------:R-:W-:Y:S02]  /*8da0*/  HADD2.F32 R12, -RZ, R39.H0_H0 ;  /* 0x20000027ff0c7230 */ /* 0x000fe40000004100 */
[C---:B------:R-:W-:Y:S01]  /*8db0*/  FMUL.FTZ R20, R9.reuse, R28 ;  /* 0x0000001c09147220 */ /* 0x040fe20000410000 */
[----:B------:R-:W-:Y:S02]  /*8dc0*/  HADD2.F32 R5, -RZ, R5.H1_H1 ;  /* 0x30000005ff057230 */ /* 0x000fe40000004100 */
[----:B------:R-:W-:Y:S01]  /*8dd0*/  FMUL.FTZ R34, R9, R4 ;  /* 0x0000000409227220 */ /* 0x000fe20000410000 */
[----:B------:R-:W-:-:S02]  /*8de0*/  HADD2.F32 R8, -RZ, R41.H0_H0 ;  /* 0x20000029ff087230 */ /* 0x000fc40000004100 */
[----:B------:R-:W-:Y:S01]  /*8df0*/  FMUL.FTZ R29, R25, R12 ;  /* 0x0000000c191d7220 */ /* 0x000fe20000410000 */
[----:B------:R-:W-:Y:S02]  /*8e00*/  HADD2.F32 R10, -RZ, R10.H1_H1 ;  /* 0x3000000aff0a7230 */ /* 0x000fe40000004100 */
[----:B------:R-:W-:Y:S01]  /*8e10*/  FFMA.FTZ R20, R5, R4, -R20 ;  /* 0x0000000405147223 */ /* 0x000fe20000010814 */
[----:B------:R-:W-:Y:S02]  /*8e20*/  HADD2.F32 R13, -RZ, R46.H0_H0 ;  /* 0x2000002eff0d7230 */ /* 0x000fe40000004100 */
[----:B------:R-:W-:Y:S01]  /*8e30*/  FMUL.FTZ R25, R25, R8 ;  /* 0x0000000819197220 */ /* 0x000fe20000410000 */
[--C-:B------:R-:W-:Y:S02]  /*8e40*/  HADD2.F32 R14, -RZ, R6.reuse.H0_H0 ;  /* 0x20000006ff0e7230 */ /* 0x100fe40000004100 */
[----:B------:R-:W-:Y:S01]  /*8e50*/  FFMA.FTZ R34, R5, R28, R34 ;  /* 0x0000001c05227223 */ /* 0x000fe20000010022 */
[----:B------:R-:W-:-:S02]  /*8e60*/  HADD2.F32 R6, -RZ, R6.H1_H1 ;  /* 0x30000006ff067230 */ /* 0x000fc40000004100 */
[----:B------:R-:W-:Y:S01]  /*8e70*/  FMUL.FTZ R5, R10, R13 ;  /* 0x0000000d0a057220 */ /* 0x000fe20000410000 */
[----:B------:R-:W-:Y:S02]  /*8e80*/  HADD2.F32 R9, -RZ, R44.H0_H0 ;  /* 0x2000002cff097230 */ /* 0x000fe40000004100 */
[C---:B------:R-:W-:Y:S01]  /*8e90*/  FFMA.FTZ R25, R14.reuse, R12, R25 ;  /* 0x0000000c0e197223 */ /* 0x040fe20000010019 */
[--C-:B0-----:R-:W-:Y:S02]  /*8ea0*/  HADD2.F32 R26, -RZ, R11.reuse.H0_H0 ;  /* 0x2000000bff1a7230 */ /* 0x101fe40000004100 */
[----:B------:R-:W-:Y:S01]  /*8eb0*/  FFMA.FTZ R29, R14, R8, -R29 ;  /* 0x000000080e1d7223 */ /* 0x000fe2000001081d */
[----:B------:R-:W-:Y:S02]  /*8ec0*/  HADD2.F32 R11, -RZ, R11.H1_H1 ;  /* 0x3000000bff0b7230 */ /* 0x000fe40000004100 */
[-C--:B------:R-:W-:Y:S01]  /*8ed0*/  FMUL.FTZ R31, R10, R9.reuse ;  /* 0x000000090a1f7220 */ /* 0x080fe20000410000 */
[----:B------:R-:W-:Y:S01]  /*8ee0*/  FFMA.FTZ R12, R6, R9, -R5 ;  /* 0x00000009060c7223 */ /* 0x000fe20000010805 */
[----:B------:R-:W-:-:S02]  /*8ef0*/  HADD2.F32 R5, -RZ, R39.H1_H1 ;  /* 0x30000027ff057230 */ /* 0x000fc40000004100 */
[----:B------:R-:W-:Y:S02]  /*8f00*/  HADD2.F32 R10, -RZ, R46.H1_H1 ;  /* 0x3000002eff0a7230 */ /* 0x000fe40000004100 */
[----:B------:R-:W-:Y:S01]  /*8f10*/  FFMA.FTZ R14, R6, R13, R31 ;  /* 0x0000000d060e7223 */ /* 0x000fe2000001001f */
[----:B------:R-:W-:Y:S02]  /*8f20*/  HADD2.F32 R4, -RZ, R41.H1_H1 ;  /* 0x30000029ff047230 */ /* 0x000fe40000004100 */
[C---:B------:R-:W-:Y:S01]  /*8f30*/  FMUL.FTZ R6, R26.reuse, R5 ;  /* 0x000000051a067220 */ /* 0x040fe20000410000 */
[----:B------:R-:W-:Y:S02]  /*8f40*/  HADD2.F32 R8, -RZ, R44.H1_H1 ;  /* 0x3000002cff087230 */ /* 0x000fe40000004100 */
[----:B------:R-:W-:Y:S01]  /*8f50*/  FMUL.FTZ R28, R11, R10 ;  /* 0x0000000a0b1c7220 */ /* 0x000fe20000410000 */
[--C-:B------:R-:W-:Y:S02]  /*8f60*/  HADD2.F32 R15, -RZ, R7.reuse.H0_H0 ;  /* 0x20000007ff0f7230 */ /* 0x100fe40000004100 */
[----:B------:R-:W-:Y:S01]  /*8f70*/  FMUL.FTZ R26, R26, R4 ;  /* 0x000000041a1a7220 */ /* 0x000fe20000410000 */
[----:B------:R-:W-:-:S02]  /*8f80*/  HADD2.F32 R7, -RZ, R7.H1_H1 ;  /* 0x30000007ff077230 */ /* 0x000fc40000004100 */
[----:B------:R-:W-:Y:S01]  /*8f90*/  FMUL.FTZ R9, R11, R8 ;  /* 0x000000080b097220 */ /* 0x000fe20000410000 */
[C---:B------:R-:W-:Y:S01]  /*8fa0*/  FFMA.FTZ R11, R15.reuse, R4, -R6 ;  /* 0x000000040f0b7223 */ /* 0x040fe20000010806 */
[----:B------:R-:W-:Y:S01]  /*8fb0*/  FFMA.FTZ R26, R15, R5, R26 ;  /* 0x000000050f1a7223 */ /* 0x000fe2000001001a */
[C---:B------:R-:W-:Y:S01]  /*8fc0*/  FFMA.FTZ R28, R7.reuse, R8, -R28 ;  /* 0x00000008071c7223 */ /* 0x040fe2000001081c */
[----:B------:R-:W-:Y:S01]  /*8fd0*/  FFMA.FTZ R13, R7, R10, R9 ;  /* 0x0000000a070d7223 */ /* 0x000fe20000010009 */
[----:B------:R-:W-:Y:S02]  /*8fe0*/  F2FP.F16.F32.PACK_AB R4, R30, R33 ;  /* 0x000000211e04723e */ /* 0x000fe400000000ff */
[----:B------:R-:W-:Y:S02]  /*8ff0*/  F2FP.F16.F32.PACK_AB R5, R20, R21 ;  /* 0x000000151405723e */ /* 0x000fe400000000ff */
[----:B------:R-:W-:Y:S02]  /*9000*/  F2FP.F16.F32.PACK_AB R6, R12, R29 ;  /* 0x0000001d0c06723e */ /* 0x000fe400000000ff */
[----:B------:R-:W-:-:S02]  /*9010*/  F2FP.F16.F32.PACK_AB R7, R28, R11 ;  /* 0x0000000b1c07723e */ /* 0x000fc400000000ff */
[----:B------:R-:W-:Y:S02]  /*9020*/  F2FP.F16.F32.PACK_AB R8, R32, R35 ;  /* 0x000000232008723e */ /* 0x000fe400000000ff */
[----:B------:R-:W-:Y:S01]  /*9030*/  F2FP.F16.F32.PACK_AB R9, R34, R27 ;  /* 0x0000001b2209723e */ /* 0x000fe200000000ff */
[----:B------:R1:W-:Y:S01]  /*9040*/  STS.128 [R36+0x18400], R4 ;  /* 0x0184000424007388 */ /* 0x0003e20000000c00 */
[----:B------:R-:W-:Y:S02]  /*9050*/  F2FP.F16.F32.PACK_AB R10, R14, R25 ;  /* 0x000000190e0a723e */ /* 0x000fe400000000ff */
[----:B------:R-:W-:-:S05]  /*9060*/  F2FP.F16.F32.PACK_AB R11, R13, R26 ;  /* 0x0000001a0d0b723e */ /* 0x000fca00000000ff */
[----:B------:R1:W-:Y:S02]  /*9070*/  STS.128 [R38+0x18400], R8 ;  /* 0x0184000826007388 */ /* 0x0003e40000000c00 */
.L_x_1521:
[----:B------:R-:W-:Y:S05]  /*9080*/  BSYNC B1 ;  /* 0x0000000000017941 */ /* 0x000fea0003800000 */
.L_x_1520:
[----:B------:R-:W-:Y:S05]  /*9090*/  @P0 BRA `(.L_x_1512) ;  /* 0x0000000400600947 */ /* 0x000fea0003800000 */
[----:B-1----:R-:W2:Y:S01]  /*90a0*/  LDL R8, [R1+0x74] ;  /* 0x0000740001087983 */ /* 0x002ea20000100800 */
[C---:B------:R-:W-:Y:S02]  /*90b0*/  VIADD R4, R204.reuse, 0x40 ;  /* 0x00000040cc047836 */ /* 0x040fe40000000000 */
        /* <DEDUP_REMOVED lines=9> */
[--C-:B------:R-:W-:Y:S02]  /*9150*/  HADD2.F32 R30, -RZ, R40.reuse.H0_H0 ;  /* 0x20000028ff1e7230 */ /* 0x100fe40000004100 */
[----:B------:R-:W-:Y:S02]  /*9160*/  HADD2.F32 R32, -RZ, R45.H0_H0 ;  /* 0x2000002dff207230 */ /* 0x000fe40000004100 */
[----:B------:R-:W-:Y:S02]  /*9170*/  HADD2.F32 R37, -RZ, R40.H1_H1 ;  /* 0x30000028ff257230 */ /* 0x000fe40000004100 */
[----:B------:R-:W-:Y:S02]  /*9180*/  HADD2.F32 R35, -RZ, R42.H1_H1 ;  /* 0x3000002aff237230 */ /* 0x000fe40000004100 */
[----:B------:R-:W-:-:S02]  /*9190*/  HADD2.F32 R36, -RZ, R46.H0_H0 ;  /* 0x2000002eff247230 */ /* 0x000fc40000004100 */
[----:B------:R-:W-:Y:S02]  /*91a0*/  HADD2.F32 R34, -RZ, R39.H0_H0 ;  /* 0x20000027ff227230 */ /* 0x000fe40000004100 */
[----:B--2---:R-:W-:-:S04]  /*91b0*/  IMAD.IADD R8, R8, 0x1, R3 ;  /* 0x0000000108087824 */ /* 0x004fc800078e0203 */
[----:B------:R-:W-:Y:S01]  /*91c0*/  IMAD R3, R8, 0x2, R19 ;  /* 0x0000000208037824 */ /* 0x000fe200078e0213 */
[----:B---3--:R-:W-:Y:S04]  /*91d0*/  LDS.128 R4, [R38+0x18400] ;  /* 0x0184000026047984 */ /* 0x008fe80000000c00 */
[----:B------:R-:W1:Y:S02]  /*91e0*/  LDS.128 R8, [R3+0x18400] ;  /* 0x0184000003087984 */ /* 0x000e640000000c00 */
[--C-:B-1----:R-:W-:Y:S02]  /*91f0*/  HADD2.F32 R20, -RZ, R8.reuse.H0_H0 ;  /* 0x20000008ff147230 */ /* 0x102fe40000004100 */
[----:B------:R-:W-:Y:S02]  /*9200*/  HADD2.F32 R8, -RZ, R8.H1_H1 ;  /* 0x30000008ff087230 */ /* 0x000fe40000004100 */
[----:B------:R-:W-:-:S02]  /*9210*/  HADD2.F32 R12, -RZ, R4.H0_H0 ;  /* 0x20000004ff0c7230 */ /* 0x000fc40000004100 */
[-C--:B------:R-:W-:Y:S01]  /*9220*/  FMUL.FTZ R27, R30, R20.reuse ;  /* 0x000000141e1b7220 */ /* 0x080fe20000410000 */
[----:B------:R-:W-:Y:S01]  /*9230*/  FMUL.FTZ R29, R28, R20 ;  /* 0x000000141c1d7220 */ /* 0x000fe20000410000 */
[----:B------:R-:W-:Y:S02]  /*9240*/  HADD2.F32 R20, -RZ, R43.H0_H0 ;  /* 0x2000002bff147230 */ /* 0x000fe40000004100 */
[-C--:B------:R-:W-:Y:S01]  /*9250*/  FMUL.FTZ R31, R32, R8.reuse ;  /* 0x00000008201f7220 */ /* 0x080fe20000410000 */
[----:B------:R-:W-:Y:S02]  /*9260*/  HADD2.F32 R4, -RZ, R4.H1_H1 ;  /* 0x30000004ff047230 */ /* 0x000fe40000004100 */
[--C-:B----4-:R-:W-:Y:S02]  /*9270*/  HADD2.F32 R21, -RZ, R9.reuse.H0_H0 ;  /* 0x20000009ff157230 */ /* 0x110fe40000004100 */
[----:B------:R-:W-:Y:S01]  /*9280*/  FMUL.FTZ R33, R20, R8 ;  /* 0x0000000814217220 */ /* 0x000fe20000410000 */
[----:B------:R-:W-:-:S02]  /*9290*/  HADD2.F32 R9, -RZ, R9.H1_H1 ;  /* 0x30000009ff097230 */ /* 0x000fc40000004100 */
[----:B------:R-:W-:Y:S01]  /*92a0*/  FFMA.FTZ R8, R20, R4, -R31 ;  /* 0x0000000414087223 */ /* 0x000fe2000001081f */
[-C--:B------:R-:W-:Y:S01]  /*92b0*/  FFMA.FTZ R27, R28, R12.reuse, -R27 ;  /* 0x0000000c1c1b7223 */ /* 0x080fe2000001081b */
[----:B------:R-:W-:Y:S02]  /*92c0*/  HADD2.F32 R31, -RZ, R45.H1_H1 ;  /* 0x3000002dff1f7230 */ /* 0x000fe40000004100 */
[-C--:B------:R-:W-:Y:S01]  /*92d0*/  FMUL.FTZ R20, R37, R21.reuse ;  /* 0x0000001525147220 */ /* 0x080fe20000410000 */
[----:B------:R-:W-:Y:S01]  /*92e0*/  FMUL.FTZ R28, R35, R21 ;  /* 0x00000015231c7220 */ /* 0x000fe20000410000 */
[----:B------:R-:W-:Y:S02]  /*92f0*/  HADD2.F32 R21, -RZ, R43.H1_H1 ;  /* 0x3000002bff157230 */ /* 0x000fe40000004100 */
[----:B------:R-:W-:Y:S01]  /*9300*/  FFMA.FTZ R29, R30, R12, R29 ;  /* 0x0000000c1e1d7223 */ /* 0x000fe2000001001d */
[--C-:B------:R-:W-:Y:S02]  /*9310*/  HADD2.F32 R13, -RZ, R5.reuse.H0_H0 ;  /* 0x20000005ff0d7230 */ /* 0x100fe40000004100 */
[----:B------:R-:W-:Y:S01]  /*9320*/  FFMA.FTZ R12, R32, R4, R33 ;  /* 0x00000004200c7223 */ /* 0x000fe20000010021 */
[----:B------:R-:W-:-:S02]  /*9330*/  HADD2.F32 R5, -RZ, R5.H1_H1 ;  /* 0x30000005ff057230 */ /* 0x000fc40000004100 */
[-C--:B------:R-:W-:Y:S01]  /*9340*/  FMUL.FTZ R4, R31, R9.reuse ;  /* 0x000000091f047220 */ /* 0x080fe20000410000 */
[--C-:B------:R-:W-:Y:S02]  /*9350*/  HADD2.F32 R25, -RZ, R10.reuse.H0_H0 ;  /* 0x2000000aff197230 */ /* 0x100fe40000004100 */
[C---:B------:R-:W-:Y:S01]  /*9360*/  FMUL.FTZ R30, R21.reuse, R9 ;  /* 0x00000009151e7220 */ /* 0x040fe20000410000 */
[----:B------:R-:W-:Y:S02]  /*9370*/  HADD2.F32 R10, -RZ, R10.H1_H1 ;  /* 0x3000000aff0a7230 */ /* 0x000fe40000004100 */
[----:B------:R-:W-:Y:S01]  /*9380*/  FFMA.FTZ R9, R21, R5, -R4 ;  /* 0x0000000515097223 */ /* 0x000fe20000010804 */
[----:B------:R-:W-:Y:S02]  /*9390*/  HADD2.F32 R14, -RZ, R6.H0_H0 ;  /* 0x20000006ff0e7230 */ /* 0x000fe40000004100 */
[-C--:B------:R-:W-:Y:S01]  /*93a0*/  FFMA.FTZ R20, R35, R13.reuse, -R20 ;  /* 0x0000000d23147223 */ /* 0x080fe20000010814 */
[----:B------:R-:W-:Y:S01]  /*93b0*/  FFMA.FTZ R28, R37, R13, R28 ;  /* 0x0000000d251c7223 */ /* 0x000fe2000001001c */
[----:B------:R-:W-:-:S02]  /*93c0*/  HADD2.F32 R4, -RZ, R44.H0_H0 ;  /* 0x2000002cff047230 */ /* 0x000fc40000004100 */
[----:B------:R-:W-:Y:S01]  /*93d0*/  FFMA.FTZ R13, R31, R5, R30 ;  /* 0x000000051f0d7223 */ /* 0x000fe2000001001e */
[----:B------:R-:W-:Y:S02]  /*93e0*/  HADD2.F32 R6, -RZ, R6.H1_H1 ;  /* 0x30000006ff067230 */ /* 0x000fe40000004100 */
[-C--:B------:R-:W-:Y:S01]  /*93f0*/  FMUL.FTZ R5, R36, R10.reuse ;  /* 0x0000000a24057220 */ /* 0x080fe20000410000 */
[----:B------:R-:W-:Y:S02]  /*9400*/  HADD2.F32 R32, -RZ, R41.H0_H0 ;  /* 0x20000029ff207230 */ /* 0x000fe40000004100 */
[-C--:B------:R-:W-:Y:S01]  /*9410*/  FMUL.FTZ R21, R34, R25.reuse ;  /* 0x0000001922157220 */ /* 0x080fe20000410000 */
[C---:B------:R-:W-:Y:S01]  /*9420*/  FMUL.FTZ R31, R4.reuse, R10 ;  /* 0x0000000a041f7220 */ /* 0x040fe20000410000 */
[----:B0-----:R-:W-:Y:S02]  /*9430*/  HADD2.F32 R26, -RZ, R11.H0_H0 ;  /* 0x2000000bff1a7230 */ /* 0x001fe40000004100 */
[----:B------:R-:W-:Y:S01]  /*9440*/  FFMA.FTZ R10, R4, R6, -R5 ;  /* 0x00000006040a7223 */ /* 0x000fe20000010805 */
[----:B------:R-:W-:Y:S01]  /*9450*/  FMUL.FTZ R25, R32, R25 ;  /* 0x0000001920197220 */ /* 0x000fe20000410000 */
[----:B------:R-:W-:-:S02]  /*9460*/  HADD2.F32 R35, -RZ, R39.H1_H1 ;  /* 0x30000027ff237230 */ /* 0x000fc40000004100 */
[----:B------:R-:W-:Y:S02]  /*9470*/  HADD2.F32 R11, -RZ, R11.H1_H1 ;  /* 0x3000000bff0b7230 */ /* 0x000fe40000004100 */
[----:B------:R-:W-:Y:S02]  /*9480*/  HADD2.F32 R5, -RZ, R41.H1_H1 ;  /* 0x30000029ff057230 */ /* 0x000fe40000004100 */
[----:B------:R-:W-:Y:S02]  /*9490*/  HADD2.F32 R37, -RZ, R46.H1_H1 ;  /* 0x3000002eff257230 */ /* 0x000fe40000004100 */
[----:B------:R-:W-:Y:S02]  /*94a0*/  HADD2.F32 R33, -RZ, R44.H1_H1 ;  /* 0x3000002cff217230 */ /* 0x000fe40000004100 */
[-C--:B------:R-:W-:Y:S01]  /*94b0*/  FFMA.FTZ R21, R32, R14.reuse, -R21 ;  /* 0x0000000e20157223 */ /* 0x080fe20000010815 */
[--C-:B------:R-:W-:Y:S02]  /*94c0*/  HADD2.F32 R15, -RZ, R7.reuse.H0_H0 ;  /* 0x20000007ff0f7230 */ /* 0x100fe40000004100 */
[----:B------:R-:W-:Y:S01]  /*94d0*/  FFMA.FTZ R25, R34, R14, R25 ;  /* 0x0000000e22197223 */ /* 0x000fe20000010019 */
[----:B------:R-:W-:-:S02]  /*94e0*/  HADD2.F32 R7, -RZ, R7.H1_H1 ;  /* 0x30000007ff077230 */ /* 0x000fc40000004100 */
[----:B------:R-:W-:Y:S01]  /*94f0*/  FFMA.FTZ R14, R36, R6, R31 ;  /* 0x00000006240e7223 */ /* 0x000fe2000001001f */
[-C--:B------:R-:W-:Y:S01]  /*9500*/  FMUL.FTZ R4, R35, R26.reuse ;  /* 0x0000001a23047220 */ /* 0x080fe20000410000 */
[----:B------:R-:W-:Y:S01]  /*9510*/  FMUL.FTZ R26, R5, R26 ;  /* 0x0000001a051a7220 */ /* 0x000fe20000410000 */
[-C--:B------:R-:W-:Y:S01]  /*9520*/  FMUL.FTZ R6, R37, R11.reuse ;  /* 0x0000000b25067220 */ /* 0x080fe20000410000 */
[----:B------:R-:W-:Y:S01]  /*9530*/  FMUL.FTZ R32, R33, R11 ;  /* 0x0000000b21207220 */ /* 0x000fe20000410000 */
[-C--:B------:R-:W-:Y:S01]  /*9540*/  FFMA.FTZ R11, R5, R15.reuse, -R4 ;  /* 0x0000000f050b7223 */ /* 0x080fe20000010804 */
[----:B------:R-:W-:Y:S01]  /*9550*/  FFMA.FTZ R26, R35, R15, R26 ;  /* 0x0000000f231a7223 */ /* 0x000fe2000001001a */
[-C--:B------:R-:W-:Y:S01]  /*9560*/  FFMA.FTZ R30, R33, R7.reuse, -R6 ;  /* 0x00000007211e7223 */ /* 0x080fe20000010806 */
[----:B------:R-:W-:Y:S01]  /*9570*/  FFMA.FTZ R15, R37, R7, R32 ;  /* 0x00000007250f7223 */ /* 0x000fe20000010020 */
[----:B------:R-:W-:Y:S02]  /*9580*/  F2FP.F16.F32.PACK_AB R4, R8, R27 ;  /* 0x0000001b0804723e */ /* 0x000fe400000000ff */
[----:B------:R-:W-:-:S02]  /*9590*/  F2FP.F16.F32.PACK_AB R5, R9, R20 ;  /* 0x000000140905723e */ /* 0x000fc400000000ff */
[----:B------:R-:W-:Y:S02]  /*95a0*/  F2FP.F16.F32.PACK_AB R6, R10, R21 ;  /* 0x000000150a06723e */ /* 0x000fe400000000ff */
[----:B------:R-:W-:Y:S02]  /*95b0*/  F2FP.F16.F32.PACK_AB R7, R30, R11 ;  /* 0x0000000b1e07723e */ /* 0x000fe400000000ff */
[----:B------:R-:W-:Y:S02]  /*95c0*/  F2FP.F16.F32.PACK_AB R8, R12, R29 ;  /* 0x0000001d0c08723e */ /* 0x000fe400000000ff */
[----:B------:R-:W-:Y:S02]  /*95d0*/  F2FP.F16.F32.PACK_AB R9, R13, R28 ;  /* 0x0000001c0d09723e */ /* 0x000fe400000000ff */
[----:B------:R-:W-:Y:S02]  /*95e0*/  F2FP.F16.F32.PACK_AB R10, R14, R25 ;  /* 0x000000190e0a723e */ /* 0x000fe400000000ff */
[----:B------:R-:W-:Y:S01]  /*95f0*/  F2FP.F16.F32.PACK_AB R11, R15, R26 ;  /* 0x0000001a0f0b723e */ /* 0x000fe200000000ff */
[----:B------:R3:W-:Y:S04]  /*9600*/  STS.128 [R38+0x18400], R4 ;  /* 0x0184000426007388 */ /* 0x0007e80000000c00 */
[----:B------:R3:W-:Y:S02]  /*9610*/  STS.128 [R3+0x18400], R8 ;  /* 0x0184000803007388 */ /* 0x0007e40000000c00 */
.L_x_1512:
[----:B------:R-:W-:Y:S05]  /*9620*/  BSYNC B0 ;  /* 0x0000000000007941 */ /* 0x000fea0003800000 */
.L_x_1501:
[----:B------:R-:W-:Y:S01]  /*9630*/  @!PT LDS RZ, [RZ] ;  /* 0x00000000fffff984 */ /* 0x000fe20000000800 */
[----:B------:R-:W-:Y:S01]  /*9640*/  @!PT LDS RZ, [RZ] ;  /* 0x00000000fffff984 */ /* 0x000fe20000000800 */
[----:B------:R-:W-:Y:S01]  /*9650*/  @!PT LDS RZ, [RZ] ;  /* 0x00000000fffff984 */ /* 0x000fe20000000800 */
[----:B------:R-:W-:Y:S01]  /*9660*/  @!PT LDS RZ, [RZ] ;  /* 0x00000000fffff984 */ /* 0x000fe20000000800 */
[----:B------:R5:W-:Y:S06]  /*9670*/  MEMBAR.ALL.CTA ;  /* 0x0000000000007992 */ /* 0x000bec0000008000 */
[----:B-----5:R-:W5:Y:S01]  /*9680*/  FENCE.VIEW.ASYNC.S ;  /* 0x00000000000073c6 */ /* 0x020f620000000000 */
[----:B------:R-:W-:Y:S05]  /*9690*/  WARPSYNC.ALL ;  /* 0x0000000000007948 */ /* 0x000fea0003800000 */
[----:B-----5:R-:W-:Y:S06]  /*96a0*/  BAR.SYNC.DEFER_BLOCKING 0xd, 0x100 ;  /* 0x0344000000007b1d */ /* 0x020fec0000010000 */
.L_x_1498:
[----:B--23--:R-:W2:Y:S01]  /*96b0*/  S2R R3, SR_TID.X ;  /* 0x0000000000037919 */ /* 0x00cea20000002100 */
[----:B------:R-:W-:Y:S01]  /*96c0*/  ISETP.NE.AND P0, PT, R210, 0x3, PT ;  /* 0x00000003d200780c */ /* 0x000fe20003f05270 */
[----:B------:R-:W-:Y:S05]  /*96d0*/  WARPSYNC.ALL ;  /* 0x0000000000007948 */ /* 0x000fea0003800000 */
[----:B--2---:R-:W-:-:S05]  /*96e0*/  SHF.R.U32.HI R3, RZ, 0x7, R3 ;  /* 0x00000007ff037819 */ /* 0x004fca0000011603 */
[----:B-1----:R-:W-:-:S05]  /*96f0*/  VIADD R10, R3, 0x8 ;  /* 0x00000008030a7836 */ /* 0x002fca0000000000 */
[----:B------:R1:W-:Y:S06]  /*9700*/  BAR.SYNC.DEFER_BLOCKING R10, 0x100 ;  /* 0x0004000a0000751d */ /* 0x0003ec0000010000 */
[----:B------:R-:W-:Y:S05]  /*9710*/  @!P0 BRA `(.L_x_1522) ;  /* 0x0000000000048947 */ /* 0x000fea0003800000 */
[----:B------:R-:W-:Y:S01]  /*9720*/  BPT.TRAP 0x1 ;  /* 0x000000040000795c */ /* 0x000fe20000300000 */
.L_x_1522:
[----:B------:R-:W-:Y:S01]  /*9730*/  IMAD R4, R206, 0x8, R19 ;  /* 0x00000008ce047824 */ /* 0x000fe200078e0213 */
[----:B------:R-:W-:-:S04]  /*9740*/  SHF.L.U32 R5, R218, 0x1f, RZ ;  /* 0x0000001fda057819 */ /* 0x000fc800000006ff */
[----:B------:R2:W3:Y:S01]  /*9750*/  SYNCS.PHASECHK.TRANS64.TRYWAIT P1, [R4+URZ+0x32430], R5 ;  /* 0x03243005040075a7 */ /* 0x0004e2000802017f */
[----:B------:R-:W-:Y:S05]  /*9760*/  @!P0 BRA `(.L_x_1523) ;  /* 0x0000000000048947 */ /* 0x000fea0003800000 */
[----:B------:R-:W-:Y:S01]  /*9770*/  BPT.TRAP 0x1 ;  /* 0x000000040000795c */ /* 0x000fe20000300000 */
.L_x_1523:
[----:B------:R-:W-:Y:S01]  /*9780*/  VIADD R3, R19, 0x1c400 ;  /* 0x0001c40013037836 */ /* 0x000fe20000000000 */
[----:B------:R-:W-:Y:S02]  /*9790*/  LOP3.LUT R12, R24, 0x10000, RZ, 0xfc, !PT ;  /* 0x00010000180c7812 */ /* 0x000fe400078efcff */
[----:B0-----:R-:W-:Y:S02]  /*97a0*/  MOV R13, 0x40000040 ;  /* 0x40000040000d7802 */ /* 0x001fe40000000f00 */
[----:B------:R-:W-:-:S04]  /*97b0*/  SHF.R.U32.HI R3, RZ, 0x4, R3 ;  /* 0x00000004ff037819 */ /* 0x000fc80000011603 */
[----:B------:R-:W-:-:S04]  /*97c0*/  LOP3.LUT R3, R3, 0x3fff, RZ, 0xc0, !PT ;  /* 0x00003fff03037812 */ /* 0x000fc800078ec0ff */
[----:B------:R-:W-:-:S05]  /*97d0*/  LOP3.LUT R3, R3, 0x10000, RZ, 0xfc, !PT ;  /* 0x0001000003037812 */ /* 0x000fca00078efcff */
[----:B------:R0:W-:Y:S01]  /*97e0*/  STL [R1+0x4c], R3 ;  /* 0x00004c0301007387 */ /* 0x0001e20000100800 */
[----:B---3--:R-:W-:Y:S05]  /*97f0*/  @P1 BRA `(.L_x_1524) ;  /* 0x0000000000081947 */ /* 0x008fea0003800000 */
[----:B------:R-:W3:Y:S02]  /*9800*/  SYNCS.PHASECHK.TRANS64.TRYWAIT P1, [R4+URZ+0x32430], R5 ;  /* 0x03243005040075a7 */ /* 0x000ee4000802017f */
[----:B---3--:R-:W-:Y:S05]  /*9810*/  @!P1 BRA `(.L_x_1525) ;  /* 0x00000134003c9947 */ /* 0x008fea0003800000 */
.L_x_1524:
[----:B0-----:R-:W5:Y:S01]  /*9820*/  LDL R3, [R1+0x4c] ;  /* 0x00004c0001037983 */ /* 0x001f620000100800 */
[----:B------:R-:W-:Y:S01]  /*9830*/  IMAD.MOV.U32 R7, RZ, RZ, 0x40000040 ;  /* 0x40000040ff077424 */ /* 0x000fe200078e00ff */
[----:B------:R-:W-:Y:S05]  /*9840*/  WARPSYNC.ALL ;  /* 0x0000000000007948 */ /* 0x000fea0003800000 */
[C---:B------:R-:W-:Y:S01]  /*9850*/  R2UR UR4, R12.reuse ;  /* 0x000000000c0472ca */ /* 0x040fe200000e0000 */
[----:B----4-:R-:W-:Y:S01]  /*9860*/  WARPGROUP.ARRIVE ;  /* 0x00000000000079c5 */ /* 0x010fe20000000000 */
[----:B------:R-:W-:Y:S01]  /*9870*/  R2UR UR5, R13 ;  /* 0x000000000d0572ca */ /* 0x000fe200000e0000 */
[----:B------:R-:W-:Y:S01]  /*9880*/  VIADD R224, R12, 0x2 ;  /* 0x000000020ce07836 */ /* 0x000fe20000000000 */
[----:B------:R-:W-:Y:S01]  /*9890*/  R2UR UR7, R7 ;  /* 0x00000000070772ca */ /* 0x000fe200000e0000 */
[----:B------:R-:W-:Y:S01]  /*98a0*/  IMAD.MOV.U32 R225, RZ, RZ, 0x40000040 ;  /* 0x40000040ffe17424 */ /* 0x000fe200078e00ff */
[----:B------:R-:W-:Y:S01]  /*98b0*/  MOV R221, 0x40000040 ;  /* 0x4000004000dd7802 */ /* 0x000fe20000000f00 */
[----:B------:R-:W-:Y:S01]  /*98c0*/  IMAD.MOV.U32 R9, RZ, RZ, 0x40000040 ;  /* 0x40000040ff097424 */ /* 0x000fe200078e00ff */
[----:B------:R-:W-:Y:S01]  /*98d0*/  SHF.L.U32 R0, R0, 0x1f, RZ ;  /* 0x0000001f00007819 */ /* 0x000fe200000006ff */
[----:B------:R-:W-:Y:S01]  /*98e0*/  VIADD R222, R12, 0x4 ;  /* 0x000000040cde7836 */ /* 0x000fe20000000000 */
[----:B------:R-:W-:Y:S01]  /*98f0*/  BSSY B0, `(.L_x_1526) ;  /* 0x0000023000007945 */ /* 0x000fe20003800000 */
[----:B------:R-:W-:-:S02]  /*9900*/  IMAD.MOV.U32 R223, RZ, RZ, 0x40000040 ;  /* 0x40000040ffdf7424 */ /* 0x000fc400078e00ff */
[----:B------:R-:W-:Y:S02]  /*9910*/  VIADD R220, R12, 0x6 ;  /* 0x000000060cdc7836 */ /* 0x000fe40000000000 */
[----:B------:R-:W-:Y:S02]  /*9920*/  IMAD.MOV.U32 R7, RZ, RZ, 0x40000040 ;  /* 0x40000040ff077424 */ /* 0x000fe400078e00ff */
[----:B-----5:R-:W-:-:S04]  /*9930*/  IMAD R6, R206, 0x300, R3 ;  /* 0x00000300ce067824 */ /* 0x020fc800078e0203 */
        /* <DEDUP_REMOVED lines=10> */
[----:B------:R-:W-:-:S02]  /*99e0*/  WARPGROUP.DEPBAR.LE gsb0, 0x0 ;  /* 0x00008000000079c5 */ /* 0x000fc40000010000 */
[----:B------:R-:W-:-:S07]  /*99f0*/  WARPGROUP.ARRIVE ;  /* 0x00000000000079c5 */ /* 0x000fce0000000000 */
[----:B------:R-:W-:Y:S01]  /*9a00*/  HGMMA.64x96x16.F32 R24, gdesc[UR4], R24, gsb0 ;  /* 0x01600000041879f0 */ /* 0x000fe20008000818 */
[----:B------:R-:W-:Y:S02]  /*9a10*/  R2UR UR4, R222 ;  /* 0x00000000de0472ca */ /* 0x000fe400000e0000 */
[----:B------:R-:W-:Y:S02]  /*9a20*/  R2UR UR5, R223 ;  /* 0x00000000df0572ca */ /* 0x000fe400000e0000 */
[----:B------:R-:W-:Y:S02]  /*9a30*/  R2UR UR6, R8 ;  /* 0x00000000080672ca */ /* 0x000fe400000e0000 */
[----:B------:R-:W-:Y:S01]  /*9a40*/  R2UR UR7, R9 ;  /* 0x00000000090772ca */ /* 0x000fe200000e0000 */
[----:B------:R-:W-:Y:S02]  /*9a50*/  WARPGROUP.DEPBAR.LE gsb0, 0x0 ;  /* 0x00008000000079c5 */ /* 0x000fe40000010000 */
[----:B------:R-:W-:-:S10]  /*9a60*/  WARPGROUP.ARRIVE ;  /* 0x00000000000079c5 */ /* 0x000fd40000000000 */
        /* <DEDUP_REMOVED lines=9> */
[----:B------:R-:W0:Y:S02]  /*9b00*/  SYNCS.PHASECHK.TRANS64.TRYWAIT P1, [R19+URZ+0x32410], R0 ;  /* 0x03241000130075a7 */ /* 0x000e24000802017f */
[----:B0-----:R-:W-:Y:S05]  /*9b10*/  @!P1 BRA `(.L_x_1527) ;  /* 0x0000013000909947 */ /* 0x001fea0003800000 */
.L_x_1750:
[----:B------:R-:W-:Y:S05]  /*9b20*/  BSYNC B0 ;  /* 0x0000000000007941 */ /* 0x000fea0003800000 */
.L_x_1526:
[----:B------:R-:W-:Y:S05]  /*9b30*/  @!P0 BRA `(.L_x_1528) ;  /* 0x0000000000048947 */ /* 0x000fea0003800000 */
[----:B------:R-:W-:Y:S01]  /*9b40*/  BPT.TRAP 0x1 ;  /* 0x000000040000795c */ /* 0x000fe20000300000 */
.L_x_1528:
[----:B------:R4:W0:Y:S01]  /*9b50*/  SYNCS.PHASECHK.TRANS64.TRYWAIT P1, [R4+URZ+0x32450], R5 ;  /* 0x03245005040075a7 */ /* 0x000822000802017f */
[----:B------:R-:W-:Y:S05]  /*9b60*/  @!P0 BRA `(.L_x_1529) ;  /* 0x0000000000048947 */ /* 0x000fea0003800000 */
[----:B------:R-:W-:Y:S01]  /*9b70*/  BPT.TRAP 0x1 ;  /* 0x000000040000795c */ /* 0x000fe20000300000 */
.L_x_1529:
[----:B0-----:R-:W-:Y:S05]  /*9b80*/  @P1 BRA `(.L_x_1530) ;  /* 0x0000000000081947 */ /* 0x001fea0003800000 */
[----:B------:R-:W0:Y:S02]  /*9b90*/  SYNCS.PHASECHK.TRANS64.TRYWAIT P1, [R4+URZ+0x32450], R5 ;  /* 0x03245005040075a7 */ /* 0x000e24000802017f */
[----:B0-----:R-:W-:Y:S05]  /*9ba0*/  @!P1 BRA `(.L_x_1531) ;  /* 0x0000013000809947 */ /* 0x001fea0003800000 */
.L_x_1530:
[----:B------:R-:W-:Y:S05]  /*9bb0*/  WARPSYNC.ALL ;  /* 0x0000000000007948 */ /* 0x000fea0003800000 */
[----:B------:R-:W-:Y:S01]  /*9bc0*/  IMAD R72, R72, 0x2000, R19 ;  /* 0x0000200048487824 */ /* 0x000fe200078e0213 */
[----:B------:R-:W-:Y:S01]  /*9bd0*/  WARPGROUP.ARRIVE ;  /* 0x00000000000079c5 */ /* 0x000fe20000000000 */
[----:B--234-:R-:W-:Y:S01]  /*9be0*/  VIADD R5, R19, 0x400 ;  /* 0x0000040013057836 */ /* 0x01cfe20000000000 */
[----:B------:R-:W-:Y:S01]  /*9bf0*/  UMOV UR9, 0x40000040 ;  /* 0x4000004000097882 */ /* 0x000fe20000000000 */
[----:B------:R-:W-:Y:S01]  /*9c00*/  IMAD.MOV.U32 R7, RZ, RZ, 0x40000040 ;  /* 0x40000040ff077424 */ /* 0x000fe200078e00ff */
[----:B------:R-:W-:Y:S01]  /*9c10*/  R2UR UR4, R72 ;  /* 0x00000000480472ca */ /* 0x000fe200000e0000 */
[----:B------:R-:W-:Y:S01]  /*9c20*/  IMAD.MOV.U32 R9, RZ, RZ, 0x40000040 ;  /* 0x40000040ff097424 */ /* 0x000fe200078e00ff */
[----:B------:R-:W-:Y:S01]  /*9c30*/  SHF.R.U32.HI R5, RZ, 0x4, R5 ;  /* 0x00000004ff057819 */ /* 0x000fe20000011605 */
[----:B------:R-:W-:Y:S01]  /*9c40*/  IMAD.U32 R15, RZ, RZ, UR9 ;  /* 0x00000009ff0f7e24 */ /* 0x000fe2000f8e00ff */
[----:B------:R-:W-:Y:S01]  /*9c50*/  R2UR UR11, R7 ;  /* 0x00000000070b72ca */ /* 0x000fe200000e0000 */
[----:B------:R-:W-:Y:S01]  /*9c60*/  UMOV UR57, 0x40000040 ;  /* 0x4000004000397882 */ /* 0x000fe20000000000 */
[----:B------:R-:W-:Y:S01]  /*9c70*/  LOP3.LUT R5, R5, 0x3fff, RZ, 0xc0, !PT ;  /* 0x00003fff05057812 */ /* 0x000fe200078ec0ff */
[----:B------:R-:W-:Y:S01]  /*9c80*/  UMOV UR53, 0x40000040 ;  /* 0x4000004000357882 */ /* 0x000fe20000000000 */
[----:B------:R-:W-:Y:S01]  /*9c90*/  UMOV UR49, 0x40000040 ;  /* 0x4000004000317882 */ /* 0x000fe20000000000 */
[----:B------:R-:W-:Y:S01]  /*9ca0*/  UMOV UR45, 0x40000040 ;  /* 0x40000040002d7882 */ /* 0x000fe20000000000 */
[----:B------:R-:W-:Y:S01]  /*9cb0*/  LOP3.LUT R0, R5, 0x10000, RZ, 0xfc, !PT ;  /* 0x0001000005007812 */ /* 0x000fe200078efcff */
[----:B------:R-:W-:Y:S01]  /*9cc0*/  UMOV UR41, 0x40000040 ;  /* 0x4000004000297882 */ /* 0x000fe20000000000 */
[----:B------:R-:W-:Y:S01]  /*9cd0*/  IMAD.MOV.U32 R7, RZ, RZ, 0x40000040 ;  /* 0x40000040ff077424 */ /* 0x000fe200078e00ff */
[----:B------:R-:W-:-:S02]  /*9ce0*/  UIADD3 UR4, UR4, 0x22400, URZ ;  /* 0x0002240004047890 */ /* 0x000fc4000fffe03f */
[----:B------:R-:W-:Y:S01]  /*9cf0*/  IMAD R6, R206, 0xc00, R0 ;  /* 0x00000c00ce067824 */ /* 0x000fe200078e0200 */
[----:B------:R0:W-:Y:S01]  /*9d00*/  STL [R1+0x50], R0 ;  /* 0x0000500001007387 */ /* 0x0001e20000100800 */
[----:B------:R-:W-:Y:S01]  /*9d10*/  USHF.R.U32.HI UR4, URZ, 0x4, UR4 ;  /* 0x000000043f047899 */ /* 0x000fe20008011604 */
[----:B------:R-:W-:Y:S01]  /*9d20*/  R2UR UR39, R7 ;  /* 0x00000000072772ca */ /* 0x000fe200000e0000 */
[C---:B------:R-:W-:Y:S01]  /*9d30*/  VIADD R8, R6.reuse, 0x2 ;  /* 0x0000000206087836 */ /* 0x040fe20000000000 */
[----:B------:R-:W-:Y:S01]  /*9d40*/  R2UR UR10, R6 ;  /* 0x00000000060a72ca */ /* 0x000fe200000e0000 */
[----:B------:R-:W-:Y:S01]  /*9d50*/  ULOP3.LUT UR4, UR4, 0x3fff, URZ, 0xc0, !UPT ;  /* 0x00003fff04047892 */ /* 0x000fe2000f8ec03f */
[----:B------:R-:W-:-:S03]  /*9d60*/  UMOV UR37, 0x40000040 ;  /* 0x4000004000257882 */ /* 0x000fc60000000000 */
[----:B------:R-:W-:Y:S01]  /*9d70*/  ULOP3.LUT UR4, UR4, 0x10000, URZ, 0xfc, !UPT ;  /* 0x0001000004047892 */ /* 0x000fe2000f8efc3f */
[----:B0-----:R-:W0:Y:S03]  /*9d80*/  S2R R0, SR_TID.X ;  /* 0x0000000000007919 */ /* 0x001e260000002100 */
[----:B------:R-:W-:Y:S02]  /*9d90*/  UIADD3 UR5, UR4, 0x2, URZ ;  /* 0x0000000204057890 */ /* 0x000fe4000fffe03f */
[----:B------:R-:W-:Y:S02]  /*9da0*/  UIADD3 UR56, UR4, 0x804, URZ ;  /* 0x0000080404387890 */ /* 0x000fe4000fffe03f */
[----:B------:R-:W-:Y:S01]  /*9db0*/  UMOV UR8, UR4 ;  /* 0x0000000400087c82 */ /* 0x000fe20008000000 */
[----:B------:R-:W-:Y:S01]  /*9dc0*/  UIADD3 UR52, UR4, 0x806, URZ ;  /* 0x0000080604347890 */ /* 0x000fe2000fffe03f */
[----:B------:R-:W-:Y:S01]  /*9dd0*/  HGMMA.64x96x16.F32 R24, gdesc[UR8], R24, gsb0 ;  /* 0x01600000081879f0 */ /* 0x000fe20008000818 */
[----:B------:R-:W-:Y:S01]  /*9de0*/  R2UR UR10, R8 ;  /* 0x00000000080a72ca */ /* 0x000fe200000e0000 */
[----:B------:R-:W-:Y:S01]  /*9df0*/  IMAD.U32 R14, RZ, RZ, UR8 ;  /* 0x00000008ff0e7e24 */ /* 0x000fe2000f8e00ff */
[----:B------:R-:W-:Y:S01]  /*9e00*/  R2UR UR11, R9 ;  /* 0x00000000090b72ca */ /* 0x000fe200000e0000 */
[----:B------:R-:W-:Y:S01]  /*9e10*/  UMOV UR8, UR5 ;  /* 0x0000000500087c82 */ /* 0x000fe20008000000 */
[----:B------:R-:W-:Y:S01]  /*9e20*/  UMOV UR9, 0x40000040 ;  /* 0x4000004000097882 */ /* 0x000fe20000000000 */
[----:B------:R-:W-:Y:S01]  /*9e30*/  VIADD R8, R6, 0x4 ;  /* 0x0000000406087836 */ /* 0x000fe20000000000 */
[----:B------:R-:W-:Y:S01]  /*9e40*/  MOV R9, 0x40000040 ;  /* 0x4000004000097802 */ /* 0x000fe20000000f00 */
[----:B------:R-:W-:Y:S01]  /*9e50*/  UIADD3 UR5, UR4, 0x4, URZ ;  /* 0x0000000404057890 */ /* 0x000fe2000fffe03f */
[----:B------:R2:W-:Y:S01]  /*9e60*/  STL.64 [R1+0x68], R14 ;  /* 0x0000680e01007387 */ /* 0x0005e20000100a00 */
[----:B------:R-:W-:-:S02]  /*9e70*/  UIADD3 UR48, UR4, 0xc00, URZ ;  /* 0x00000c0004307890 */ /* 0x000fc4000fffe03f */
[----:B------:R-:W-:Y:S02]  /*9e80*/  UIADD3 UR44, UR4, 0xc02, URZ ;  /* 0x00000c02042c7890 */ /* 0x000fe4000fffe03f */
[----:B------:R-:W-:Y:S02]  /*9e90*/  UIADD3 UR40, UR4, 0xc04, URZ ;  /* 0x00000c0404287890 */ /* 0x000fe4000fffe03f */
[----:B------:R-:W-:Y:S01]  /*9ea0*/  UIADD3 UR36, UR4, 0xc06, URZ ;  /* 0x00000c0604247890 */ /* 0x000fe2000fffe03f */
[----:B--2---:R-:W-:Y:S02]  /*9eb0*/  IMAD.U32 R14, RZ, RZ, UR8 ;  /* 0x00000008ff0e7e24 */ /* 0x004fe4000f8e00ff */
[----:B------:R-:W-:Y:S01]  /*9ec0*/  IMAD.U32 R15, RZ, RZ, UR9 ;  /* 0x00000009ff0f7e24 */ /* 0x000fe2000f8e00ff */
[----:B0-----:R-:W-:-:S04]  /*9ed0*/  SHF.R.U32.HI R0, RZ, 0x7, R0 ;  /* 0x00000007ff007819 */ /* 0x001fc80000011600 */
[----:B------:R0:W-:Y:S01]  /*9ee0*/  STL.64 [R1+0x60], R14 ;  /* 0x0000600e01007387 */ /* 0x0001e20000100a00 */
[----:B------:R-:W-:Y:S01]  /*9ef0*/  IADD3 R20, -R0, 0xb, RZ ;  /* 0x0000000b00147810 */ /* 0x000fe20007ffe1ff */
[----:B------:R-:W-:Y:S02]  /*9f00*/  WARPGROUP.DEPBAR.LE gsb0, 0x0 ;  /* 0x00008000000079c5 */ /* 0x000fe40000010000 */
[----:B------:R-:W-:-:S06]  /*9f10*/  WARPGROUP.ARRIVE ;  /* 0x00000000000079c5 */ /* 0x000fcc0000000000 */
[----:B------:R-:W-:Y:S01]  /*9f20*/  HGMMA.64x96x16.F32 R24, gdesc[UR8], R24, gsb0 ;  /* 0x01600000081879f0 */ /* 0x000fe20008000818 */
[----:B------:R-:W-:Y:S01]  /*9f30*/  R2UR UR10, R8 ;  /* 0x00000000080a72ca */ /* 0x000fe200000e0000 */
[----:B------:R-:W-:Y:S01]  /*9f40*/  UMOV UR8, UR5 ;  /* 0x0000000500087c82 */ /* 0x000fe20008000000 */
[----:B------:R-:W-:Y:S01]  /*9f50*/  R2UR UR11, R9 ;  /* 0x00000000090b72ca */ /* 0x000fe200000e0000 */
[----:B------:R-:W-:Y:S01]  /*9f60*/  UMOV UR9, 0x40000040 ;  /* 0x4000004000097882 */ /* 0x000fe20000000000 */
[----:B------:R-:W-:Y:S01]  /*9f70*/  VIADD R8, R6, 0x6 ;  /* 0x0000000606087836 */ /* 0x000fe20000000000 */
[----:B------:R-:W-:Y:S01]  /*9f80*/  UIADD3 UR5, UR4, 0x6, URZ ;  /* 0x0000000604057890 */ /* 0x000fe2000fffe03f */
[----:B------:R-:W-:Y:S02]  /*9f90*/  IMAD.MOV.U32 R9, RZ, RZ, 0x40000040 ;  /* 0x40000040ff097424 */ /* 0x000fe400078e00ff */
[----:B0-----:R-:W-:Y:S02]  /*9fa0*/  IMAD.U32 R14, RZ, RZ, UR8 ;  /* 0x00000008ff0e7e24 */ /* 0x001fe4000f8e00ff */
[----:B------:R-:W-:-:S05]  /*9fb0*/  IMAD.U32 R15, RZ, RZ, UR9 ;  /* 0x00000009ff0f7e24 */ /* 0x000fca000f8e00ff */
[----:B------:R0:W-:Y:S01]  /*9fc0*/  STL.64 [R1+0x58], R14 ;  /* 0x0000580e01007387 */ /* 0x0001e20000100a00 */
        /* <DEDUP_REMOVED lines=21> */
[----:B------:R-:W-:Y:S01]  /*a120*/  MOV R9, 0x40000040 ;  /* 0x4000004000097802 */ /* 0x000fe20000000f00 */
[----:B------:R-:W-:Y:S01]  /*a130*/  UIADD3 UR5, UR4, 0x402, URZ ;  /* 0x0000040204057890 */ /* 0x000fe2000fffe03f */
        /* <DEDUP_REMOVED lines=62> */
[----:B------:R-:W-:Y:S02]  /*a520*/  VIADD R8, R6, 0x604 ;  /* 0x0000060406087836 */ /* 0x000fe40000000000 */
[----:B------:R-:W-:Y:S02]  /*a530*/  IMAD.MOV.U32 R9, RZ, RZ, 0x40000040 ;  /* 0x40000040ff097424 */ /* 0x000fe400078e00ff */
[----:B0-----:R-:W-:Y:S01]  /*a540*/  IMAD.U32 R14, RZ, RZ, UR8 ;  /* 0x00000008ff0e7e24 */ /* 0x001fe2000f8e00ff */
[----:B------:R-:W-:Y:S01]  /*a550*/  R2UR UR58, R8 ;  /* 0x00000000083a72ca */ /* 0x000fe200000e0000 */
[----:B------:R-:W-:Y:S01]  /*a560*/  VIADD R8, R6, 0x606 ;  /* 0x0000060606087836 */ /* 0x000fe20000000000 */
[----:B------:R-:W-:Y:S01]  /*a570*/  R2UR UR59, R9 ;  /* 0x00000000093b72ca */ /* 0x000fe200000e0000 */
[----:B------:R-:W-:-:S02]  /*a580*/  IMAD.MOV.U32 R9, RZ, RZ, 0x40000040 ;  /* 0x40000040ff097424 */ /* 0x000fc400078e00ff */
[----:B------:R-:W-:Y:S01]  /*a590*/  IMAD.U32 R15, RZ, RZ, UR9 ;  /* 0x00000009ff0f7e24 */ /* 0x000fe2000f8e00ff */
[----:B------:R-:W-:Y:S01]  /*a5a0*/  R2UR UR54, R8 ;  /* 0x00000000083672ca */ /* 0x000fe200000e0000 */
[----:B------:R-:W-:Y:S01]  /*a5b0*/  VIADD R8, R6, 0x900 ;  /* 0x0000090006087836 */ /* 0x000fe20000000000 */
[----:B------:R-:W-:Y:S02]  /*a5c0*/  R2UR UR55, R9 ;  /* 0x00000000093772ca */ /* 0x000fe400000e0000 */
[----:B------:R-:W-:Y:S01]  /*a5d0*/  MOV R9, 0x40000040 ;  /* 0x4000004000097802 */ /* 0x000fe20000000f00 */
[----:B------:R0:W-:Y:S01]  /*a5e0*/  STL.64 [R1+0x10], R14 ;  /* 0x0000100e01007387 */ /* 0x0001e20000100a00 */
[----:B------:R-:W-:Y:S01]  /*a5f0*/  R2UR UR50, R8 ;  /* 0x00000000083272ca */ /* 0x000fe200000e0000 */
[----:B------:R-:W-:Y:S01]  /*a600*/  VIADD R8, R6, 0x902 ;  /* 0x0000090206087836 */ /* 0x000fe20000000000 */
[----:B------:R-:W-:Y:S01]  /*a610*/  R2UR UR51, R9 ;  /* 0x00000000093372ca */ /* 0x000fe200000e0000 */
[----:B------:R-:W-:-:S03]  /*a620*/  IMAD.MOV.U32 R9, RZ, RZ, 0x40000040 ;  /* 0x40000040ff097424 */ /* 0x000fc600078e00ff */
[----:B------:R-:W-:Y:S01]  /*a630*/  R2UR UR46, R8 ;  /* 0x00000000082e72ca */ /* 0x000fe200000e0000 */
[C---:B------:R-:W-:Y:S01]  /*a640*/  VIADD R8, R6.reuse, 0x904 ;  /* 0x0000090406087836 */ /* 0x040fe20000000000 */
[----:B------:R-:W-:Y:S01]  /*a650*/  R2UR UR47, R9 ;  /* 0x00000000092f72ca */ /* 0x000fe200000e0000 */
[----:B------:R-:W-:Y:S02]  /*a660*/  IMAD.MOV.U32 R9, RZ, RZ, 0x40000040 ;  /* 0x40000040ff097424 */ /* 0x000fe400078e00ff */
[----:B------:R-:W-:Y:S01]  /*a670*/  VIADD R6, R6, 0x906 ;  /* 0x0000090606067836 */ /* 0x000fe20000000000 */
[----:B------:R-:W-:Y:S02]  /*a680*/  R2UR UR42, R8 ;  /* 0x00000000082a72ca */ /* 0x000fe400000e0000 */
[----:B------:R-:W-:Y:S02]  /*a690*/  R2UR UR43, R9 ;  /* 0x00000000092b72ca */ /* 0x000fe400000e0000 */
[----:B------:R-:W-:Y:S01]  /*a6a0*/  R2UR UR38, R6 ;  /* 0x00000000062672ca */ /* 0x000fe200000e0000 */
        /* <DEDUP_REMOVED lines=25> */
.L_x_1532:
[----:B------:R-:W2:Y:S01]  /*a840*/  LDL R3, [R1+0x94] ;  /* 0x0000940001037983 */ /* 0x000ea20000100800 */
[----:B------:R-:W-:Y:S01]  /*a850*/  IMAD R0, R172, -0x60, R155 ;  /* 0xffffffa0ac007824 */ /* 0x000fe200078e029b */
[----:B------:R-:W-:Y:S01]  /*a860*/  ULDC UR4, c[0x0][0xa80] ;  /* 0x0002a00000047ab9 */ /* 0x000fe20000000800 */
[----:B0-----:R-:W-:Y:S01]  /*a870*/  LOP3.LUT R14, R5, 0x3000000, RZ, 0xfc, !PT ;  /* 0x03000000050e7812 */ /* 0x001fe200078efcff */
[----:B------:R-:W0:Y:S01]  /*a880*/  S2R R173, SR_CgaCtaId ;  /* 0x0000000000ad7919 */ /* 0x000e220000008800 */
[----:B------:R-:W-:-:S03]  /*a890*/  MOV R15, 0x40000040 ;  /* 0x40000040000f7802 */ /* 0x000fc60000000f00 */
[----:B------:R-:W-:Y:S01]  /*a8a0*/  STL [R1+0x48], R14 ;  /* 0x0000480e01007387 */ /* 0x000fe20000100800 */
[C---:B------:R-:W-:Y:S02]  /*a8b0*/  R2UR UR11, R15.reuse ;  /* 0x000000000f0b72ca */ /* 0x040fe400000e0000 */
[----:B------:R-:W-:Y:S02]  /*a8c0*/  R2UR UR19, R15 ;  /* 0x000000000f1372ca */ /* 0x000fe400000e0000 */
[----:B--2---:R-:W-:-:S04]  /*a8d0*/  IADD3 R0, -R3, 0x60, R0 ;  /* 0x0000006003007810 */ /* 0x004fc80007ffe100 */
        /* <DEDUP_REMOVED lines=83> */
[----:B------:R-:W-:-:S02]  /*ae10*/  FMNMX.FTZ R6, R30, R9, !PT ;  /* 0x000000091e067209 */ /* 0x000fc40007810000 */
[----:B------:R-:W-:Y:S02]  /*ae20*/  FSEL R59, R59, -INF , P4 ;  /* 0xff8000003b3b7808 */ /* 0x000fe40002000000 */
[----:B------:R-:W-:Y:S02]  /*ae30*/  FMNMX.FTZ R9, R31, R6, !PT ;  /* 0x000000061f097209 */ /* 0x000fe40007810000 */
[----:B------:R-:W-:Y:S02]  /*ae40*/  FSEL R62, R62, -INF , P5 ;  /* 0xff8000003e3e7808 */ /* 0x000fe40002800000 */
[----:B------:R-:W-:Y:S02]  /*ae50*/  FMNMX.FTZ R6, R34, R9, !PT ;  /* 0x0000000922067209 */ /* 0x000fe40007810000 */
[----:B------:R-:W-:Y:S02]  /*ae60*/  ISETP.GT.AND P4, PT, R0, 0x58, PT ;  /* 0x000000580000780c */ /* 0x000fe40003f84270 */
[----:B------:R-:W-:-:S02]  /*ae70*/  FMNMX.FTZ R9, R35, R6, !PT ;  /* 0x0000000623097209 */ /* 0x000fc40007810000 */
[----:B------:R-:W-:Y:S02]  /*ae80*/  FSEL R63, R63, -INF , P1 ;  /* 0xff8000003f3f7808 */ /* 0x000fe40000800000 */
[----:B------:R-:W-:Y:S02]  /*ae90*/  FMNMX.FTZ R6, R38, R9, !PT ;  /* 0x0000000926067209 */ /* 0x000fe40007810000 */
        /* <DEDUP_REMOVED lines=8> */
[----:B------:R-:W-:Y:S02]  /*af20*/  FMNMX.FTZ R0, R68, R3, !PT ;  /* 0x0000000344007209 */ /* 0x000fe40007810000 */
[----:B------:R-:W-:-:S02]  /*af30*/  FMNMX.FTZ R9, R47, R6, !PT ;  /* 0x000000062f097209 */ /* 0x000fc40007810000 */
[----:B------:R-:W-:Y:S02]  /*af40*/  FSEL R67, R67, -INF , P3 ;  /* 0xff80000043437808 */ /* 0x000fe40001800000 */
[----:B------:R-:W-:Y:S02]  /*af50*/  FMNMX.FTZ R6, R50, R9, !PT ;  /* 0x0000000932067209 */ /* 0x000fe40007810000 */
[----:B------:R-:W-:Y:S02]  /*af60*/  FMNMX.FTZ R8, R69, R0, !PT ;  /* 0x0000000045087209 */ /* 0x000fe40007810000 */
[----:B------:R-:W-:Y:S02]  /*af70*/  FMNMX.FTZ R9, R51, R6, !PT ;  /* 0x0000000633097209 */ /* 0x000fe40007810000 */
[----:B------:R-:W-:Y:S01]  /*af80*/  FSEL R70, R70, -INF , P4 ;  /* 0xff80000046467808 */ /* 0x000fe20002000000 */
[----:B------:R-:W2:Y:S01]  /*af90*/  SHFL.BFLY PT, R3, R8, 0x2, 0x1f ;  /* 0x0c401f0008037f89 */ /* 0x000ea200000e0000 */
[----:B------:R-:W-:-:S02]  /*afa0*/  FMNMX.FTZ R6, R54, R9, !PT ;  /* 0x0000000936067209 */ /* 0x000fc40007810000 */
[----:B------:R-:W-:Y:S02]  /*afb0*/  FSEL R71, R71, -INF , P5 ;  /* 0xff80000047477808 */ /* 0x000fe40002800000 */
[----:B------:R-:W-:-:S04]  /*afc0*/  FMNMX.FTZ R9, R55, R6, !PT ;  /* 0x0000000637097209 */ /* 0x000fc80007810000 */
[----:B------:R-:W-:-:S04]  /*afd0*/  FMNMX.FTZ R6, R58, R9, !PT ;  /* 0x000000093a067209 */ /* 0x000fc80007810000 */
[----:B------:R-:W-:-:S04]  /*afe0*/  FMNMX.FTZ R9, R59, R6, !PT ;  /* 0x000000063b097209 */ /* 0x000fc80007810000 */
[----:B------:R-:W-:-:S04]  /*aff0*/  FMNMX.FTZ R6, R62, R9, !PT ;  /* 0x000000093e067209 */ /* 0x000fc80007810000 */
[----:B------:R-:W-:Y:S02]  /*b000*/  FMNMX.FTZ R9, R63, R6, !PT ;  /* 0x000000063f097209 */ /* 0x000fe40007810000 */
[----:B--2---:R-:W-:Y:S02]  /*b010*/  FMNMX.FTZ R11, R8, R3, !PT ;  /* 0x00000003080b7209 */ /* 0x004fe40007810000 */
[----:B------:R-:W-:-:S03]  /*b020*/  FMNMX.FTZ R6, R66, R9, !PT ;  /* 0x0000000942067209 */ /* 0x000fc60007810000 */
[----:B------:R-:W2:Y:S01]  /*b030*/  SHFL.BFLY PT, R0, R11, 0x1, 0x1f ;  /* 0x0c201f000b007f89 */ /* 0x000ea200000e0000 */
[----:B------:R-:W-:-:S04]  /*b040*/  FMNMX.FTZ R9, R67, R6, !PT ;  /* 0x0000000643097209 */ /* 0x000fc80007810000 */
[----:B------:R-:W-:-:S04]  /*b050*/  FMNMX.FTZ R6, R70, R9, !PT ;  /* 0x0000000946067209 */ /* 0x000fc80007810000 */
[----:B------:R-:W-:-:S05]  /*b060*/  FMNMX.FTZ R6, R71, R6, !PT ;  /* 0x0000000647067209 */ /* 0x000fca0007810000 */
[----:B------:R-:W3:Y:S01]  /*b070*/  SHFL.BFLY PT, R9, R6, 0x2, 0x1f ;  /* 0x0c401f0006097f89 */ /* 0x000ee200000e0000 */
[----:B--2---:R-:W-:Y:S01]  /*b080*/  FMNMX.FTZ R3, R11, R0, !PT ;  /* 0x000000000b037209 */ /* 0x004fe20007810000 */
[----:B------:R-:W-:-:S03]  /*b090*/  IMAD.U32 R0, RZ, RZ, UR4 ;  /* 0x00000004ff007e24 */ /* 0x000fc6000f8e00ff */
[C---:B------:R-:W-:Y:S01]  /*b0a0*/  FSETP.NEU.FTZ.AND P6, PT, R3.reuse, -INF , PT ;  /* 0xff8000000300780b */ /* 0x040fe20003fdd000 */
[----:B------:R-:W-:-:S05]  /*b0b0*/  FMUL.FTZ R7, R3, R0 ;  /* 0x0000000003077220 */ /* 0x000fca0000410000 */
[----:B------:R-:W-:Y:S02]  /*b0c0*/  FSEL R7, R7, RZ, P6 ;  /* 0x000000ff07077208 */ /* 0x000fe40003000000 */
[----:B---3--:R-:W-:-:S03]  /*b0d0*/  FMNMX.FTZ R9, R6, R9, !PT ;  /* 0x0000000906097209 */ /* 0x008fc60007810000 */
[-CC-:B------:R-:W-:Y:S01]  /*b0e0*/  FFMA.FTZ R202, R28, R0.reuse, -R7.reuse ;  /* 0x000000001cca7223 */ /* 0x180fe20000010807 */
[-CC-:B------:R-:W-:Y:S01]  /*b0f0*/  FFMA.FTZ R28, R29, R0.reuse, -R7.reuse ;  /* 0x000000001d1c7223 */ /* 0x180fe20000010807 */
[-CC-:B------:R-:W-:Y:S01]  /*b100*/  FFMA.FTZ R152, R32, R0.reuse, -R7.reuse ;  /* 0x0000000020987223 */ /* 0x180fe20000010807 */
[-CC-:B------:R-:W-:Y:S01]  /*b110*/  FFMA.FTZ R154, R36, R0.reuse, -R7.reuse ;  /* 0x00000000249a7223 */ /* 0x180fe20000010807 */
[----:B------:R-:W2:Y:S01]  /*b120*/  SHFL.BFLY PT, R8, R9, 0x1, 0x1f ;  /* 0x0c201f0009087f89 */ /* 0x000ea200000e0000 */
[-CC-:B------:R-:W-:Y:S01]  /*b130*/  FFMA.FTZ R200, R24, R0.reuse, -R7.reuse ;  /* 0x0000000018c87223 */ /* 0x180fe20000010807 */
        /* <DEDUP_REMOVED lines=17> */
[--C-:B------:R-:W-:Y:S01]  /*b250*/  FFMA.FTZ R170, R68, R0, -R7.reuse ;  /* 0x0000000044aa7223 */ /* 0x100fe20000010807 */
[----:B------:R-:W-:Y:S01]  /*b260*/  MUFU.EX2 R200, R200 ;  /* 0x000000c800c87308 */ /* 0x000fe20000000800 */
[----:B--2---:R-:W-:Y:S01]  /*b270*/  FMNMX.FTZ R8, R9, R8, !PT ;  /* 0x0000000809087209 */ /* 0x004fe20007810000 */
[----:B------:R-:W-:-:S03]  /*b280*/  FFMA.FTZ R9, R69, R0, -R7 ;  /* 0x0000000045097223 */ /* 0x000fc60000010807 */
[C---:B------:R-:W-:Y:S01]  /*b290*/  FSETP.NEU.FTZ.AND P1, PT, R8.reuse, -INF , PT ;  /* 0xff8000000800780b */ /* 0x040fe20003f3d000 */
[----:B------:R-:W-:Y:S02]  /*b2a0*/  FMUL.FTZ R6, R8, R0 ;  /* 0x0000000008067220 */ /* 0x000fe40000410000 */
[----:B------:R-:W2:Y:S03]  /*b2b0*/  MUFU.EX2 R25, R25 ;  /* 0x0000001900197308 */ /* 0x000ea60000000800 */
[----:B------:R-:W-:Y:S01]  /*b2c0*/  FSEL R7, R6, RZ, P1 ;  /* 0x000000ff06077208 */ /* 0x000fe20000800000 */
[----:B------:R-:W-:-:S04]  /*b2d0*/  VIADD R6, R4, 0x32440 ;  /* 0x0003244004067836 */ /* 0x000fc80000000000 */
        /* <DEDUP_REMOVED lines=27> */
[----:B------:R-:W-:Y:S01]  /*b490*/  FFMA.FTZ R71, R71, R0, -R7 ;  /* 0x0000000047477223 */ /* 0x000fe20000010807 */
[----:B------:R-:W-:Y:S01]  /*b4a0*/  IMAD.MOV.U32 R7, RZ, RZ, 0x40000040 ;  /* 0x40000040ff077424 */ /* 0x000fe200078e00ff */
[----:B0-----:R-:W-:Y:S01]  /*b4b0*/  PRMT R11, R173, 0x654, R6 ;  /* 0x00000654ad0b7816 */ /* 0x001fe20000000006 */
[----:B------:R-:W-:-:S02]  /*b4c0*/  IMAD R6, R206, 0xc00, R14 ;  /* 0x00000c00ce067824 */ /* 0x000fc400078e020e */
[----:B------:R-:W0:Y:S01]  /*b4d0*/  MUFU.EX2 R28, R28 ;  /* 0x0000001c001c7308 */ /* 0x000e220000000800 */
[----:B------:R-:W-:Y:S01]  /*b4e0*/  R2UR UR7, R7 ;  /* 0x00000000070772ca */ /* 0x000fe200000e0000 */
[----:B--2---:R-:W-:Y:S01]  /*b4f0*/  FADD.FTZ R7, R200, R25 ;  /* 0x00000019c8077221 */ /* 0x004fe20000010000 */
[----:B---3--:R-:W-:Y:S01]  /*b500*/  FADD.FTZ R44, R201, R26 ;  /* 0x0000001ac92c7221 */ /* 0x008fe20000010000 */
[----:B------:R2:W-:Y:S01]  /*b510*/  SYNCS.ARRIVE.TRANS64.RED.A1T0 RZ, [R11+URZ], RZ ;  /* 0x000000ff0bff79a7 */ /* 0x0005e2000810043f */
[----:B------:R-:W-:Y:S02]  /*b520*/  VIADD R14, R6, 0x80 ;  /* 0x00000080060e7836 */ /* 0x000fe40000000000 */
[----:B------:R-:W-:Y:S01]  /*b530*/  FADD.FTZ R7, R202, R7 ;  /* 0x00000007ca077221 */ /* 0x000fe20000010000 */
[----:B------:R1:W-:Y:S01]  /*b540*/  BAR.SYNC.DEFER_BLOCKING R10, 0x100 ;  /* 0x0004000a0000751d */ /* 0x0003e20000010000 */
[----:B------:R-:W-:Y:S01]  /*b550*/  R2UR UR6, R6 ;  /* 0x00000000060672ca */ /* 0x000fe200000e0000 */
[----:B----4-:R-:W-:Y:S01]  /*b560*/  FADD.FTZ R44, R203, R44 ;  /* 0x0000002ccb2c7221 */ /* 0x010fe20000010000 */
[----:B------:R-:W-:Y:S01]  /*b570*/  R2UR UR10, R14 ;  /* 0x000000000e0a72ca */ /* 0x000fe200000e0000 */
[----:B------:R-:W-:Y:S01]  /*b580*/  VIADD R14, R6, 0x180 ;  /* 0x00000180060e7836 */ /* 0x000fe20000000000 */
[----:B------:R-:W-:Y:S01]  /*b590*/  F2FP.F16.F32.PACK_AB R201, R26, R201 ;  /* 0x000000c91ac9723e */ /* 0x000fe200000000ff */
[----:B------:R-:W3:Y:S01]  /*b5a0*/  MUFU.EX2 R27, R27 ;  /* 0x0000001b001b7308 */ /* 0x000ee20000000800 */
[----:B--2---:R-:W-:Y:S01]  /*b5b0*/  IMAD.MOV.U32 R11, RZ, RZ, 0x40000040 ;  /* 0x40000040ff0b7424 */ /* 0x004fe200078e00ff */
[----:B------:R-:W-:Y:S01]  /*b5c0*/  F2FP.F16.F32.PACK_AB R200, R25, R200 ;  /* 0x000000c819c8723e */ /* 0x000fe200000000ff */
[----:B-1----:R-:W-:-:S02]  /*b5d0*/  VIADD R10, R6, 0x100 ;  /* 0x00000100060a7836 */ /* 0x002fc40000000000 */
[----:B0-----:R-:W-:Y:S01]  /*b5e0*/  FADD.FTZ R7, R28, R7 ;  /* 0x000000071c077221 */ /* 0x001fe20000010000 */
[----:B------:R-:W-:Y:S02]  /*b5f0*/  R2UR UR18, R14 ;  /* 0x000000000e1272ca */ /* 0x000fe400000e0000 */
[----:B------:R-:W-:Y:S01]  /*b600*/  R2UR UR15, R11 ;  /* 0x000000000b0f72ca */ /* 0x000fe200000e0000 */
[----:B------:R-:W0:Y:S01]  /*b610*/  MUFU.EX2 R152, R152 ;  /* 0x0000009800987308 */ /* 0x000e220000000800 */
[----:B------:R-:W-:Y:S01]  /*b620*/  R2UR UR14, R10 ;  /* 0x000000000a0e72ca */ /* 0x000fe200000e0000 */
[----:B------:R-:W-:Y:S01]  /*b630*/  VIADD R10, R6, 0x200 ;  /* 0x00000200060a7836 */ /* 0x000fe20000000000 */
[----:B------:R-:W-:Y:S01]  /*b640*/  F2FP.F16.F32.PACK_AB R202, R28, R202 ;  /* 0x000000ca1cca723e */ /* 0x000fe200000000ff */
[----:B------:R-:W-:-:S03]  /*b650*/  VIADD R6, R6, 0x280 ;  /* 0x0000028006067836 */ /* 0x000fc60000000000 */
[----:B------:R-:W-:Y:S01]  /*b660*/  R2UR UR22, R10 ;  /* 0x000000000a1672ca */ /* 0x000fe200000e0000 */
[----:B------:R-:W1:Y:S01]  /*b670*/  MUFU.EX2 R153, R153 ;  /* 0x0000009900997308 */ /* 0x000e620000000800 */
[C---:B---3--:R-:W-:Y:S01]  /*b680*/  FADD.FTZ R44, R27.reuse, R44 ;  /* 0x0000002c1b2c7221 */ /* 0x048fe20000010000 */
[----:B------:R-:W-:Y:S02]  /*b690*/  R2UR UR26, R6 ;  /* 0x00000000061a72ca */ /* 0x000fe400000e0000 */
[----:B------:R-:W-:-:S04]  /*b6a0*/  F2FP.F16.F32.PACK_AB R203, R27, R203 ;  /* 0x000000cb1bcb723e */ /* 0x000fc800000000ff */
        /* <DEDUP_REMOVED lines=9> */
[----:B------:R-:W-:Y:S01]  /*b740*/  IMAD.MOV.U32 R11, RZ, RZ, 0x40000040 ;  /* 0x40000040ff0b7424 */ /* 0x000fe200078e00ff */
[----:B------:R-:W-:-:S04]  /*b750*/  F2FP.F16.F32.PACK_AB R153, R34, R153 ;  /* 0x000000992299723e */ /* 0x000fc800000000ff */
[----:B------:R-:W-:Y:S01]  /*b760*/  R2UR UR23, R11 ;  /* 0x000000000b1772ca */ /* 0x000fe200000e0000 */
        /* <DEDUP_REMOVED lines=9> */
[----:B------:R-:W-:Y:S01]  /*b800*/  IMAD.MOV.U32 R7, RZ, RZ, 0x40000040 ;  /* 0x40000040ff077424 */ /* 0x000fe200078e00ff */
[----:B------:R-:W-:-:S04]  /*b810*/  F2FP.F16.F32.PACK_AB R155, R30, R155 ;  /* 0x0000009b1e9b723e */ /* 0x000fc800000000ff */
[----:B------:R-:W-:Y:S01]  /*b820*/  R2UR UR27, R7 ;  /* 0x00000000071b72ca */ /* 0x000fe200000e0000 */
        /* <DEDUP_REMOVED lines=69> */
[----:B------:R-:W-:Y:S02]  /*bc80*/  F2FP.F16.F32.PACK_AB R171, R71, R70 ;  /* 0x0000004647ab723e */ /* 0x000fe400000000ff */
[----:B------:R-:W-:-:S04]  /*bc90*/  WARPGROUP.ARRIVE ;  /* 0x00000000000079c5 */ /* 0x000fc80000000000 */
[----:B------:R-:W2:Y:S01]  /*bca0*/  MUFU.EX2 R170, R170 ;  /* 0x000000aa00aa7308 */ /* 0x000ea20000000800 */
[----:B0-----:R-:W-:Y:S01]  /*bcb0*/  FADD.FTZ R10, R168, R5 ;  /* 0x00000005a80a7221 */ /* 0x001fe20000010000 */
[----:B------:R-:W-:Y:S06]  /*bcc0*/  HGMMA.64x256x16.F32 R24, R200, gdesc[UR4].tnspB, RZ, !UPT, gsb0 ;  /* 0x43e00004c8187df0 */ /* 0x000fec000c0008ff */
[----:B------:R-:W0:Y:S01]  /*bcd0*/  MUFU.EX2 R9, R9 ;  /* 0x0000000900097308 */ /* 0x000e220000000800 */
[C---:B-1----:R-:W-:Y:S01]  /*bce0*/  FADD.FTZ R5, R21.reuse, R10 ;  /* 0x0000000a15057221 */ /* 0x042fe20000010000 */
[----:B------:R-:W-:-:S03]  /*bcf0*/  F2FP.F16.F32.PACK_AB R168, R21, R168 ;  /* 0x000000a815a8723e */ /* 0x000fc600000000ff */
[----:B--2---:R-:W-:Y:S01]  /*bd00*/  FADD.FTZ R6, R170, R5 ;  /* 0x00000005aa067221 */ /* 0x004fe20000010000 */
[----:B0-----:R-:W-:-:S03]  /*bd10*/  F2FP.F16.F32.PACK_AB R170, R9, R170 ;  /* 0x000000aa09aa723e */ /* 0x001fc600000000ff */
[----:B------:R-:W-:Y:S01]  /*bd20*/  FADD.FTZ R15, R9, R6 ;  /* 0x00000006090f7221 */ /* 0x000fe20000010000 */
[----:B------:R-:W-:Y:S02]  /*bd30*/  WARPGROUP.DEPBAR.LE gsb0, 0x0 ;  /* 0x00008000000079c5 */ /* 0x000fe40000010000 */
[----:B------:R-:W-:-:S10]  /*bd40*/  WARPGROUP.ARRIVE ;  /* 0x00000000000079c5 */ /* 0x000fd40000000000 */
        /* <DEDUP_REMOVED lines=18> */
[----:B------:R-:W-:Y:S05]  /*be70*/  @!P0 BRA `(.L_x_1533) ;  /* 0x0000000000048947 */ /* 0x000fea0003800000 */
[----:B------:R-:W-:Y:S01]  /*be80*/  BPT.TRAP 0x1 ;  /* 0x000000040000795c */ /* 0x000fe20000300000 */
.L_x_1533:
[----:B------:R-:W2:Y:S01]  /*be90*/  LDL R6, [R1+0x54] ;  /* 0x0000540001067983 */ /* 0x000ea20000100800 */
[----:B------:R-:W-:Y:S02]  /*bea0*/  VIADD R5, R172, 0xfffffffe ;  /* 0xfffffffeac057836 */ /* 0x000fe40000000000 */
[----:B------:R-:W-:-:S05]  /*beb0*/  VIADD R4, R4, 0x32460 ;  /* 0x0003246004047836 */ /* 0x000fca0000000000 */
[----:B------:R-:W-:-:S04]  /*bec0*/  PRMT R4, R173, 0x654, R4 ;  /* 0x00000654ad047816 */ /* 0x000fc80000000004 */
[----:B------:R0:W-:Y:S01]  /*bed0*/  SYNCS.ARRIVE.TRANS64.RED.A1T0 RZ, [R4+URZ], RZ ;  /* 0x000000ff04ff79a7 */ /* 0x0001e2000810043f */
[----:B--2---:R-:W-:-:S13]  /*bee0*/  ISETP.GE.AND P1, PT, R5, R6, PT ;  /* 0x000000060500720c */ /* 0x004fda0003f26270 */
[----:B0-----:R-:W-:Y:S05]  /*bef0*/  @!P1 BRA `(.L_x_1534) ;  /* 0x0000002400f89947 */ /* 0x001fea0003800000 */
[----:B------:R-:W-:Y:S02]  /*bf00*/  IMAD.MOV.U32 R6, RZ, RZ, R8 ;  /* 0x000000ffff067224 */ /* 0x000fe400078e0008 */
[----:B------:R-:W-:-:S07]  /*bf10*/  IMAD.MOV.U32 R7, RZ, RZ, R3 ;  /* 0x000000ffff077224 */ /* 0x000fce00078e0003 */
.L_x_1545:
[----:B--2---:R-:W2:Y:S01]  /*bf20*/  LDL R3, [R1+0x54] ;  /* 0x0000540001037983 */ /* 0x004ea20000100800 */
[----:B------:R-:W-:Y:S01]  /*bf30*/  VIADD R206, R206, 0x1 ;  /* 0x00000001cece7836 */ /* 0x000fe20000000000 */
[----:B------:R-:W-:Y:S01]  /*bf40*/  MOV R0, R5 ;  /* 0x0000000500007202 */ /* 0x000fe20000000f00 */
[----:B------:R-:W-:Y:S05]  /*bf50*/  YIELD ;  /* 0x0000000000007946 */ /* 0x000fea0003800000 */
        /* <DEDUP_REMOVED lines=8> */
.L_x_1535:
[----:B------:R-:W-:Y:S01]  /*bfe0*/  IMAD R4, R206, 0x8, R19 ;  /* 0x00000008ce047824 */ /* 0x000fe200078e0213 */
[----:B------:R-:W-:-:S04]  /*bff0*/  SHF.L.U32 R0, R218, 0x1f, RZ ;  /* 0x0000001fda007819 */ /* 0x000fc800000006ff */
[----:B------:R0:W1:Y:S01]  /*c000*/  SYNCS.PHASECHK.TRANS64.TRYWAIT P2, [R4+URZ+0x32430], R0 ;  /* 0x03243000040075a7 */ /* 0x000062000804017f */
[----:B------:R-:W-:Y:S05]  /*c010*/  @!P0 BRA `(.L_x_1536) ;  /* 0x0000000000048947 */ /* 0x000fea0003800000 */
[----:B------:R-:W-:Y:S01]  /*c020*/  BPT.TRAP 0x1 ;  /* 0x000000040000795c */ /* 0x000fe20000300000 */
.L_x_1536:
[----:B------:R-:W2:Y:S01]  /*c030*/  LDL R3, [R1+0x4c] ;  /* 0x00004c0001037983 */ /* 0x000ea20000100800 */
[----:B------:R-:W-:Y:S02]  /*c040*/  IMAD.MOV.U32 R21, RZ, RZ, 0x40000040 ;  /* 0x40000040ff157424 */ /* 0x000fe400078e00ff */
[----:B--2---:R-:W-:Y:S01]  /*c050*/  IMAD R20, R206, 0x300, R3 ;  /* 0x00000300ce147824 */ /* 0x004fe200078e0203 */
[----:B-1----:R-:W-:Y:S06]  /*c060*/  @P2 BRA `(.L_x_1537) ;  /* 0x0000000000082947 */ /* 0x002fec0003800000 */
[----:B------:R-:W1:Y:S02]  /*c070*/  SYNCS.PHASECHK.TRANS64.TRYWAIT P2, [R4+URZ+0x32430], R0 ;  /* 0x03243000040075a7 */ /* 0x000e64000804017f */
[----:B-1----:R-:W-:Y:S05]  /*c080*/  @!P2 BRA `(.L_x_1538) ;  /* 0x0000010c005ca947 */ /* 0x002fea0003800000 */
.L_x_1537:
[----:B------:R-:W-:Y:S05]  /*c090*/  WARPSYNC.ALL ;  /* 0x0000000000007948 */ /* 0x000fea0003800000 */
[C---:B------:R-:W-:Y:S01]  /*c0a0*/  R2UR UR18, R20.reuse ;  /* 0x00000000141272ca */ /* 0x040fe200000e0000 */
[----:B------:R-:W-:Y:S01]  /*c0b0*/  WARPGROUP.ARRIVE ;  /* 0x00000000000079c5 */ /* 0x000fe20000000000 */
[----:B------:R-:W-:Y:S01]  /*c0c0*/  R2UR UR19, R21 ;  /* 0x00000000151372ca */ /* 0x000fe200000e0000 */
[----:B------:R-:W-:Y:S01]  /*c0d0*/  VIADD R10, R20, 0x2 ;  /* 0x00000002140a7836 */ /* 0x000fe20000000000 */
[----:B------:R-:W-:Y:S01]  /*c0e0*/  R2UR UR16, R12 ;  /* 0x000000000c1072ca */ /* 0x000fe200000e0000 */
[----:B------:R-:W-:Y:S01]  /*c0f0*/  IMAD.MOV.U32 R11, RZ, RZ, 0x40000040 ;  /* 0x40000040ff0b7424 */ /* 0x000fe200078e00ff */
        /* <DEDUP_REMOVED lines=8> */
[----:B------:R-:W-:-:S02]  /*c180*/  R2UR UR13, R225 ;  /* 0x00000000e10d72ca */ /* 0x000fc400000e0000 */
[----:B------:R-:W-:Y:S02]  /*c190*/  R2UR UR10, R8 ;  /* 0x00000000080a72ca */ /* 0x000fe400000e0000 */
[----:B------:R-:W-:Y:S01]  /*c1a0*/  R2UR UR11, R9 ;  /* 0x00000000090b72ca */ /* 0x000fe200000e0000 */
[----:B------:R-:W-:Y:S01]  /*c1b0*/  HGMMA.64x96x16.F32 R152, gdesc[UR16], RZ, !UPT, gsb0 ;  /* 0x01600000109879f0 */ /* 0x000fe2000c0008ff */
[----:B------:R-:W-:Y:S02]  /*c1c0*/  R2UR UR8, R222 ;  /* 0x00000000de0872ca */ /* 0x000fe400000e0000 */
[----:B------:R-:W-:Y:S02]  /*c1d0*/  R2UR UR9, R223 ;  /* 0x00000000df0972ca */ /* 0x000fe400000e0000 */
[----:B------:R-:W-:Y:S02]  /*c1e0*/  R2UR UR6, R20 ;  /* 0x00000000140672ca */ /* 0x000fe400000e0000 */
[----:B------:R-:W-:-:S02]  /*c1f0*/  R2UR UR7, R21 ;  /* 0x00000000150772ca */ /* 0x000fc400000e0000 */
[----:B------:R-:W-:Y:S02]  /*c200*/  R2UR UR4, R220 ;  /* 0x00000000dc0472ca */ /* 0x000fe400000e0000 */
[----:B------:R-:W-:Y:S01]  /*c210*/  R2UR UR5, R221 ;  /* 0x00000000dd0572ca */ /* 0x000fe200000e0000 */
        /* <DEDUP_REMOVED lines=10> */
[----:B------:R-:W-:Y:S05]  /*c2c0*/  @!P0 BRA `(.L_x_1539) ;  /* 0x0000000000048947 */ /* 0x000fea0003800000 */
[----:B------:R-:W-:Y:S01]  /*c2d0*/  BPT.TRAP 0x1 ;  /* 0x000000040000795c */ /* 0x000fe20000300000 */
.L_x_1539:
[----:B------:R2:W3:Y:S01]  /*c2e0*/  SYNCS.PHASECHK.TRANS64.TRYWAIT P2, [R4+URZ+0x32450], R0 ;  /* 0x03245000040075a7 */ /* 0x0004e2000804017f */
[----:B------:R-:W-:Y:S05]  /*c2f0*/  @!P0 BRA `(.L_x_1540) ;  /* 0x0000000000048947 */ /* 0x000fea0003800000 */
[----:B------:R-:W-:Y:S01]  /*c300*/  BPT.TRAP 0x1 ;  /* 0x000000040000795c */ /* 0x000fe20000300000 */
.L_x_1540:
[----:B---3--:R-:W-:Y:S05]  /*c310*/  @P2 BRA `(.L_x_1541) ;  /* 0x0000000000082947 */ /* 0x008fea0003800000 */
[----:B------:R-:W3:Y:S02]  /*c320*/  SYNCS.PHASECHK.TRANS64.TRYWAIT P2, [R4+URZ+0x32450], R0 ;  /* 0x03245000040075a7 */ /* 0x000ee4000804017f */
[----:B---3--:R-:W-:Y:S05]  /*c330*/  @!P2 BRA `(.L_x_1542) ;  /* 0x0000010800c4a947 */ /* 0x008fea0003800000 */
.L_x_1541:
[----:B------:R-:W4:Y:S04]  /*c340*/  LDL.64 R20, [R1+0x68] ;  /* 0x0000680001147983 */ /* 0x000f280000100a00 */
[----:B------:R-:W5:Y:S04]  /*c350*/  LDL R3, [R1+0x50] ;  /* 0x0000500001037983 */ /* 0x000f680000100800 */
[----:B------:R-:W2:Y:S04]  /*c360*/  LDL.64 R202, [R1+0x60] ;  /* 0x0000600001ca7983 */ /* 0x000ea80000100a00 */
[----:B------:R-:W3:Y:S01]  /*c370*/  LDL.64 R200, [R1+0x58] ;  /* 0x0000580001c87983 */ /* 0x000ee20000100a00 */
[----:B------:R-:W-:Y:S05]  /*c380*/  WARPSYNC.ALL ;  /* 0x0000000000007948 */ /* 0x000fea0003800000 */
[----:B------:R-:W-:-:S05]  /*c390*/  IMAD.MOV.U32 R9, RZ, RZ, 0x40000040 ;  /* 0x40000040ff097424 */ /* 0x000fca00078e00ff */
[----:B------:R-:W-:Y:S01]  /*c3a0*/  R2UR UR7, R9 ;  /* 0x00000000090772ca */ /* 0x000fe200000e0000 */
[----:B------:R-:W-:Y:S01]  /*c3b0*/  WARPGROUP.ARRIVE ;  /* 0x00000000000079c5 */ /* 0x000fe20000000000 */
[----:B------:R-:W-:Y:S02]  /*c3c0*/  MOV R11, 0x40000040 ;  /* 0x40000040000b7802 */ /* 0x000fe40000000f00 */
[----:B----4-:R-:W-:Y:S02]  /*c3d0*/  R2UR UR4, R20 ;  /* 0x00000000140472ca */ /* 0x010fe400000e0000 */
[----:B------:R-:W-:Y:S02]  /*c3e0*/  R2UR UR5, R21 ;  /* 0x00000000150572ca */ /* 0x000fe400000e0000 */
[----:B------:R-:W4:Y:S01]  /*c3f0*/  LDL.64 R20, [R1+0x40] ;  /* 0x0000400001147983 */ /* 0x000f220000100a00 */
[----:B-----5:R-:W-:-:S05]  /*c400*/  IMAD R8, R206, 0xc00, R3 ;  /* 0x00000c00ce087824 */ /* 0x020fca00078e0203 */
[----:B------:R-:W-:-:S13]  /*c410*/  R2UR UR6, R8 ;  /* 0x00000000080672ca */ /* 0x000fda00000e0000 */
[----:B------:R-:W-:Y:S01]  /*c420*/  HGMMA.64x96x16.F32 R152, gdesc[UR4], R152, gsb0 ;  /* 0x01600000049879f0 */ /* 0x000fe20008000898 */
[----:B--2---:R-:W-:Y:S02]  /*c430*/  R2UR UR4, R202 ;  /* 0x00000000ca0472ca */ /* 0x004fe400000e0000 */
[----:B------:R-:W-:Y:S02]  /*c440*/  R2UR UR5, R203 ;  /* 0x00000000cb0572ca */ /* 0x000fe400000e0000 */
[----:B------:R-:W2:Y:S01]  /*c450*/  LDL.64 R202, [R1+0x38] ;  /* 0x0000380001ca7983 */ /* 0x000ea20000100a00 */
[----:B------:R-:W-:Y:S01]  /*c460*/  VIADD R10, R8, 0x2 ;  /* 0x00000002080a7836 */ /* 0x000fe20000000000 */
[----:B------:R-:W-:-:S04]  /*c470*/  R2UR UR7, R11 ;  /* 0x000000000b0772ca */ /* 0x000fc800000e0000 */
[----:B------:R-:W-:Y:S01]  /*c480*/  R2UR UR6, R10 ;  /* 0x000000000a0672ca */ /* 0x000fe200000e0000 */
[----:B------:R-:W-:Y:S02]  /*c490*/  VIADD R10, R8, 0x4 ;  /* 0x00000004080a7836 */ /* 0x000fe40000000000 */
[----:B------:R-:W-:Y:S01]  /*c4a0*/  IMAD.MOV.U32 R11, RZ, RZ, 0x40000040 ;  /* 0x40000040ff0b7424 */ /* 0x000fe200078e00ff */
[----:B------:R-:W-:Y:S02]  /*c4b0*/  WARPGROUP.DEPBAR.LE gsb0, 0x0 ;  /* 0x00008000000079c5 */ /* 0x000fe40000010000 */
[----:B------:R-:W-:-:S07]  /*c4c0*/  WARPGROUP.ARRIVE ;  /* 0x00000000000079c5 */ /* 0x000fce0000000000 */
[----:B------:R-:W-:Y:S01]  /*c4d0*/  HGMMA.64x96x16.F32 R152, gdesc[UR4], R152, gsb0 ;  /* 0x01600000049879f0 */ /* 0x000fe20008000898 */
[----:B---3--:R-:W-:Y:S02]  /*c4e0*/  R2UR UR4, R200 ;  /* 0x00000000c80472ca */ /* 0x008fe400000e0000 */
[----:B------:R-:W-:Y:S02]  /*c4f0*/  R2UR UR5, R201 ;  /* 0x00000000c90572ca */ /* 0x000fe400000e0000 */
[----:B------:R-:W3:Y:S01]  /*c500*/  LDL.64 R200, [R1+0x30] ;  /* 0x0000300001c87983 */ /* 0x000ee20000100a00 */
[----:B------:R-:W-:Y:S02]  /*c510*/  R2UR UR6, R10 ;  /* 0x000000000a0672ca */ /* 0x000fe400000e0000 */
[----:B------:R-:W-:Y:S01]  /*c520*/  R2UR UR7, R11 ;  /* 0x000000000b0772ca */ /* 0x000fe200000e0000 */
[----:B------:R-:W-:Y:S02]  /*c530*/  VIADD R10, R8, 0x6 ;  /* 0x00000006080a7836 */ /* 0x000fe40000000000 */
[----:B------:R-:W-:Y:S01]  /*c540*/  IMAD.MOV.U32 R11, RZ, RZ, 0x40000040 ;  /* 0x40000040ff0b7424 */ /* 0x000fe200078e00ff */
[----:B------:R-:W-:-:S02]  /*c550*/  WARPGROUP.DEPBAR.LE gsb0, 0x0 ;  /* 0x00008000000079c5 */ /* 0x000fc40000010000 */
[----:B------:R-:W-:-:S07]  /*c560*/  WARPGROUP.ARRIVE ;  /* 0x00000000000079c5 */ /* 0x000fce0000000000 */
[----:B------:R-:W-:Y:S01]  /*c570*/  HGMMA.64x96x16.F32 R152, gdesc[UR4], R152, gsb0 ;  /* 0x01600000049879f0 */ /* 0x000fe20008000898 */
[----:B------:R-:W-:Y:S02]  /*c580*/  R2UR UR6, R10 ;  /* 0x000000000a0672ca */ /* 0x000fe400000e0000 */
[----:B------:R-:W-:Y:S02]  /*c590*/  R2UR UR7, R11 ;  /* 0x000000000b0772ca */ /* 0x000fe400000e0000 */
[----:B----4-:R-:W-:Y:S02]  /*c5a0*/  R2UR UR4, R20 ;  /* 0x00000000140472ca */ /* 0x010fe400000e0000 */
[----:B------:R-:W-:Y:S02]  /*c5b0*/  R2UR UR5, R21 ;  /* 0x00000000150572ca */ /* 0x000fe400000e0000 */
[----:B------:R-:W4:Y:S01]  /*c5c0*/  LDL.64 R20, [R1+0x28] ;  /* 0x0000280001147983 */ /* 0x000f220000100a00 */
[----:B------:R-:W-:-:S02]  /*c5d0*/  WARPGROUP.DEPBAR.LE gsb0, 0x0 ;  /* 0x00008000000079c5 */ /* 0x000fc40000010000 */
[----:B------:R-:W-:-:S08]  /*c5e0*/  WARPGROUP.ARRIVE ;  /* 0x00000000000079c5 */ /* 0x000fd00000000000 */
[----:B------:R-:W-:Y:S01]  /*c5f0*/  HGMMA.64x96x16.F32 R152, gdesc[UR4], R152, gsb0 ;  /* 0x01600000049879f0 */ /* 0x000fe20008000898 */
[----:B------:R-:W-:Y:S01]  /*c600*/  VIADD R10, R8, 0x300 ;  /* 0x00000300080a7836 */ /* 0x000fe20000000000 */
[----:B--2---:R-:W-:Y:S01]  /*c610*/  R2UR UR4, R202 ;  /* 0x00000000ca0472ca */ /* 0x004fe200000e0000 */
[----:B------:R-:W-:Y:S01]  /*c620*/  IMAD.MOV.U32 R11, RZ, RZ, 0x40000040 ;  /* 0x40000040ff0b7424 */ /* 0x000fe200078e00ff */
[----:B------:R-:W-:Y:S02]  /*c630*/  R2UR UR5, R203 ;  /* 0x00000000cb0572ca */ /* 0x000fe400000e0000 */
[----:B------:R-:W2:Y:S01]  /*c640*/  LDL.64 R202, [R1+0x20] ;  /* 0x0000200001ca7983 */ /* 0x000ea20000100a00 */
[----:B------:R-:W-:Y:S02]  /*c650*/  R2UR UR6, R10 ;  /* 0x000000000a0672ca */ /* 0x000fe400000e0000 */
[----:B------:R-:W-:Y:S01]  /*c660*/  R2UR UR7, R11 ;  /* 0x000000000b0772ca */ /* 0x000fe200000e0000 */
[----:B------:R-:W-:-:S02]  /*c670*/  VIADD R10, R8, 0x302 ;  /* 0x00000302080a7836 */ /* 0x000fc40000000000 */
        /* <DEDUP_REMOVED lines=23> */
[----:B------:R-:W-:Y:S02]  /*c7f0*/  MOV R11, 0x40000040 ;  /* 0x40000040000b7802 */ /* 0x000fe40000000f00 */
[----:B--2---:R-:W-:Y:S02]  /*c800*/  R2UR UR4, R202 ;  /* 0x00000000ca0472ca */ /* 0x004fe400000e0000 */
[----:B------:R-:W-:Y:S02]  /*c810*/  R2UR UR6, R10 ;  /* 0x000000000a0672ca */ /* 0x000fe400000e0000 */
[----:B------:R-:W-:Y:S02]  /*c820*/  R2UR UR7, R11 ;  /* 0x000000000b0772ca */ /* 0x000fe400000e0000 */
[----:B------:R-:W-:Y:S01]  /*c830*/  R2UR UR5, R203 ;  /* 0x00000000cb0572ca */ /* 0x000fe200000e0000 */
[----:B------:R-:W-:-:S02]  /*c840*/  VIADD R10, R8, 0x600 ;  /* 0x00000600080a7836 */ /* 0x000fc40000000000 */
[----:B------:R-:W-:Y:S01]  /*c850*/  IMAD.MOV.U32 R11, RZ, RZ, 0x40000040 ;  /* 0x40000040ff0b7424 */ /* 0x000fe200078e00ff */
[----:B------:R-:W-:Y:S02]  /*c860*/  WARPGROUP.DEPBAR.LE gsb0, 0x0 ;  /* 0x00008000000079c5 */ /* 0x000fe40000010000 */
[----:B------:R-:W-:-:S07]  /*c870*/  WARPGROUP.ARRIVE ;  /* 0x00000000000079c5 */ /* 0x000fce0000000000 */
[----:B------:R-:W-:Y:S01]  /*c880*/  HGMMA.64x96x16.F32 R152, gdesc[UR4], R152, gsb0 ;  /* 0x01600000049879f0 */ /* 0x000fe20008000898 */
[----:B------:R-:W-:Y:S02]  /*c890*/  R2UR UR6, R10 ;  /* 0x000000000a0672ca */ /* 0x000fe400000e0000 */
[----:B------:R-:W-:Y:S02]  /*c8a0*/  R2UR UR7, R11 ;  /* 0x000000000b0772ca */ /* 0x000fe400000e0000 */
[----:B---3--:R-:W-:Y:S02]  /*c8b0*/  R2UR UR4, R200 ;  /* 0x00000000c80472ca */ /* 0x008fe400000e0000 */
        /* <DEDUP_REMOVED lines=9> */
[----:B------:R-:W-:Y:S01]  /*c950*/  R2UR UR5, R21 ;  /* 0x00000000150572ca */ /* 0x000fe200000e0000 */
[----:B------:R-:W-:Y:S02]  /*c960*/  VIADD R10, R8, 0x604 ;  /* 0x00000604080a7836 */ /* 0x000fe40000000000 */
[----:B------:R-:W-:Y:S01]  /*c970*/  IMAD.MOV.U32 R11, RZ, RZ, 0x40000040 ;  /* 0x40000040ff0b7424 */ /* 0x000fe200078e00ff */
[----:B------:R-:W-:-:S02]  /*c980*/  WARPGROUP.DEPBAR.LE gsb0, 0x0 ;  /* 0x00008000000079c5 */ /* 0x000fc40000010000 */
[----:B------:R-:W-:-:S07]  /*c990*/  WARPGROUP.ARRIVE ;  /* 0x00000000000079c5 */ /* 0x000fce0000000000 */
[----:B------:R-:W-:Y:S01]  /*c9a0*/  HGMMA.64x96x16.F32 R152, gdesc[UR4], R152, gsb0 ;  /* 0x01600000049879f0 */ /* 0x000fe20008000898 */
[----:B------:R-:W-:Y:S02]  /*c9b0*/  R2UR UR58, R10 ;  /* 0x000000000a3a72ca */ /* 0x000fe400000e0000 */
[----:B------:R-:W-:Y:S01]  /*c9c0*/  R2UR UR59, R11 ;  /* 0x000000000b3b72ca */ /* 0x000fe200000e0000 */
[----:B------:R-:W-:Y:S02]  /*c9d0*/  VIADD R10, R8, 0x606 ;  /* 0x00000606080a7836 */ /* 0x000fe40000000000 */
[----:B------:R-:W-:-:S03]  /*c9e0*/  IMAD.MOV.U32 R11, RZ, RZ, 0x40000040 ;  /* 0x40000040ff0b7424 */ /* 0x000fc600078e00ff */
[----:B------:R-:W-:Y:S01]  /*c9f0*/  R2UR UR54, R10 ;  /* 0x000000000a3672ca */ /* 0x000fe200000e0000 */
[----:B------:R-:W-:Y:S02]  /*ca00*/  WARPGROUP.DEPBAR.LE gsb0, 0x0 ;  /* 0x00008000000079c5 */ /* 0x000fe40000010000 */
[----:B------:R-:W-:-:S06]  /*ca10*/  WARPGROUP.ARRIVE ;  /* 0x00000000000079c5 */ /* 0x000fcc0000000000 */
[----:B------:R-:W-:Y:S01]  /*ca20*/  HGMMA.64x96x16.F32 R152, gdesc[UR56], R152, gsb0 ;  /* 0x01600000389879f0 */ /* 0x000fe20008000898 */
[----:B------:R-:W-:Y:S01]  /*ca30*/  R2UR UR55, R11 ;  /* 0x000000000b3772ca */ /* 0x000fe200000e0000 */
[----:B------:R-:W-:Y:S02]  /*ca40*/  VIADD R10, R8, 0x900 ;  /* 0x00000900080a7836 */ /* 0x000fe40000000000 */
[----:B------:R-:W-:-:S03]  /*ca50*/  IMAD.MOV.U32 R11, RZ, RZ, 0x40000040 ;  /* 0x40000040ff0b7424 */ /* 0x000fc600078e00ff */
[----:B------:R-:W-:Y:S02]  /*ca60*/  R2UR UR50, R10 ;  /* 0x000000000a3272ca */ /* 0x000fe400000e0000 */
[----:B------:R-:W-:Y:S01]  /*ca70*/  R2UR UR51, R11 ;  /* 0x000000000b3372ca */ /* 0x000fe200000e0000 */
[----:B------:R-:W-:Y:S02]  /*ca80*/  WARPGROUP.DEPBAR.LE gsb0, 0x0 ;  /* 0x00008000000079c5 */ /* 0x000fe40000010000 */
[----:B------:R-:W-:-:S06]  /*ca90*/  WARPGROUP.ARRIVE ;  /* 0x00000000000079c5 */ /* 0x000fcc0000000000 */
[----:B------:R-:W-:Y:S01]  /*caa0*/  HGMMA.64x96x16.F32 R152, gdesc[UR52], R152, gsb0 ;  /* 0x01600000349879f0 */ /* 0x000fe20008000898 */
[----:B------:R-:W-:Y:S01]  /*cab0*/  VIADD R10, R8, 0x902 ;  /* 0x00000902080a7836 */ /* 0x000fe20000000000 */
[----:B------:R-:W-:-:S04]  /*cac0*/  MOV R11, 0x40000040 ;  /* 0x40000040000b7802 */ /* 0x000fc80000000f00 */
[----:B------:R-:W-:Y:S02]  /*cad0*/  R2UR UR46, R10 ;  /* 0x000000000a2e72ca */ /* 0x000fe400000e0000 */
[----:B------:R-:W-:Y:S01]  /*cae0*/  R2UR UR47, R11 ;  /* 0x000000000b2f72ca */ /* 0x000fe200000e0000 */
[----:B------:R-:W-:Y:S02]  /*caf0*/  WARPGROUP.DEPBAR.LE gsb0, 0x0 ;  /* 0x00008000000079c5 */ /* 0x000fe40000010000 */
[----:B------:R-:W-:-:S06]  /*cb00*/  WARPGROUP.ARRIVE ;  /* 0x00000000000079c5 */ /* 0x000fcc0000000000 */
[----:B------:R-:W-:Y:S01]  /*cb10*/  HGMMA.64x96x16.F32 R152, gdesc[UR48], R152, gsb0 ;  /* 0x01600000309879f0 */ /* 0x000fe20008000898 */
[----:B------:R-:W-:Y:S02]  /*cb20*/  VIADD R10, R8, 0x904 ;  /* 0x00000904080a7836 */ /* 0x000fe40000000000 */
[----:B------:R-:W-:-:S03]  /*cb30*/  IMAD.MOV.U32 R11, RZ, RZ, 0x40000040 ;  /* 0x40000040ff0b7424 */ /* 0x000fc600078e00ff */
        /* <DEDUP_REMOVED lines=11> */
[----:B------:R-:W-:Y:S03]  /*cbf0*/  HGMMA.64x96x16.F32 R152, gdesc[UR40], R152, gsb0 ;  /* 0x01600000289879f0 */ /* 0x000fe60008000898 */
[----:B------:R-:W2:Y:S01]  /*cc00*/  S2R R203, SR_TID.X ;  /* 0x0000000000cb7919 */ /* 0x000ea20000002100 */
[----:B------:R-:W-:Y:S02]  /*cc10*/  WARPGROUP.DEPBAR.LE gsb0, 0x0 ;  /* 0x00008000000079c5 */ /* 0x000fe40000010000 */
[----:B------:R-:W-:-:S06]  /*cc20*/  WARPGROUP.ARRIVE ;  /* 0x00000000000079c5 */ /* 0x000fcc0000000000 */
[----:B------:R-:W-:Y:S01]  /*cc30*/  HGMMA.64x96x16.F32 R152, gdesc[UR36], R152, gsb0 ;  /* 0x01600000249879f0 */ /* 0x000fe20008000898 */
[----:B--2---:R-:W-:-:S04]  /*cc40*/  SHF.R.U32.HI R203, RZ, 0x7, R203 ;  /* 0x00000007ffcb7819 */ /* 0x004fc800000116cb */
[----:B------:R-:W-:Y:S01]  /*cc50*/  IADD3 R20, -R203, 0xb, RZ ;  /* 0x0000000bcb147810 */ /* 0x000fe20007ffe1ff */
[----:B------:R-:W-:-:S04]  /*cc60*/  WARPGROUP.DEPBAR.LE gsb0, 0x0 ;  /* 0x00008000000079c5 */ /* 0x000fc80000010000 */
[----:B------:R2:W-:Y:S06]  /*cc70*/  BAR.ARV R20, 0x100 ;  /* 0x000400140000751d */ /* 0x0005ec0000002000 */
[----:B------:R-:W-:Y:S05]  /*cc80*/  @!P0 BRA `(.L_x_1543) ;  /* 0x0000000000048947 */ /* 0x000fea0003800000 */
[----:B------:R-:W-:Y:S01]  /*cc90*/  BPT.TRAP 0x1 ;  /* 0x000000040000795c */ /* 0x000fe20000300000 */
.L_x_1543:
[----:B01----:R-:W-:Y:S01]  /*cca0*/  FMNMX.FTZ R0, R152, R7, !PT ;  /* 0x0000000798007209 */ /* 0x003fe20007810000 */
[----:B------:R-:W3:Y:S03]  /*ccb0*/  LDL R219, [R1+0x48] ;  /* 0x0000480001db7983 */ /* 0x000ee60000100800 */
        /* <DEDUP_REMOVED lines=23> */
[----:B------:R-:W0:Y:S02]  /*ce30*/  SHFL.BFLY PT, R3, R0, 0x2, 0x1f ;  /* 0x0c401f0000037f89 */ /* 0x000e2400000e0000 */
[----:B0-----:R-:W-:-:S05]  /*ce40*/  FMNMX.FTZ R3, R0, R3, !PT ;  /* 0x0000000300037209 */ /* 0x001fca0007810000 */
[----:B------:R-:W0:Y:S02]  /*ce50*/  SHFL.BFLY PT, R0, R3, 0x1, 0x1f ;  /* 0x0c201f0003007f89 */ /* 0x000e2400000e0000 */
[----:B0-----:R-:W-:Y:S02]  /*ce60*/  FMNMX.FTZ R3, R3, R0, !PT ;  /* 0x0000000003037209 */ /* 0x001fe40007810000 */
[----:B------:R-:W0:Y:S03]  /*ce70*/  LDC R0, c[0x0][0xa80] ;  /* 0x0002a000ff007b82 */ /* 0x000e260000000800 */
[C---:B------:R-:W-:Y:S01]  /*ce80*/  FADD.FTZ R7, -R3.reuse, R7 ;  /* 0x0000000703077221 */ /* 0x040fe20000010100 */
[----:B0-----:R-:W-:-:S03]  /*ce90*/  FMUL.FTZ R9, R3, R0 ;  /* 0x0000000003097220 */ /* 0x001fc60000410000 */
[-C--:B------:R-:W-:Y:S01]  /*cea0*/  FMUL.FTZ R7, R7, R0.reuse ;  /* 0x0000000007077220 */ /* 0x080fe20000410000 */
[-CC-:B------:R-:W-:Y:S01]  /*ceb0*/  FFMA.FTZ R152, R152, R0.reuse, -R9.reuse ;  /* 0x0000000098987223 */ /* 0x180fe20000010809 */
[-CC-:B------:R-:W-:Y:S02]  /*cec0*/  FFMA.FTZ R153, R153, R0.reuse, -R9.reuse ;  /* 0x0000000099997223 */ /* 0x180fe40000010809 */
[----:B------:R-:W0:Y:S01]  /*ced0*/  MUFU.EX2 R10, R7 ;  /* 0x00000007000a7308 */ /* 0x000e220000000800 */
[-CC-:B------:R-:W-:Y:S01]  /*cee0*/  FFMA.FTZ R156, R156, R0.reuse, -R9.reuse ;  /* 0x000000009c9c7223 */ /* 0x180fe20000010809 */
[-CC-:B------:R-:W-:Y:S01]  /*cef0*/  FFMA.FTZ R157, R157, R0.reuse, -R9.reuse ;  /* 0x000000009d9d7223 */ /* 0x180fe20000010809 */
[-CC-:B------:R-:W-:Y:S01]  /*cf00*/  FFMA.FTZ R160, R160, R0.reuse, -R9.reuse ;  /* 0x00000000a0a07223 */ /* 0x180fe20000010809 */
[-CC-:B------:R-:W-:Y:S01]  /*cf10*/  FFMA.FTZ R161, R161, R0.reuse, -R9.reuse ;  /* 0x00000000a1a17223 */ /* 0x180fe20000010809 */
[-CC-:B------:R-:W-:Y:S01]  /*cf20*/  FFMA.FTZ R165, R165, R0.reuse, -R9.reuse ;  /* 0x00000000a5a57223 */ /* 0x180fe20000010809 */
[-CC-:B------:R-:W-:Y:S01]  /*cf30*/  FFMA.FTZ R164, R164, R0.reuse, -R9.reuse ;  /* 0x00000000a4a47223 */ /* 0x180fe20000010809 */
[-CC-:B------:R-:W-:Y:S01]  /*cf40*/  FFMA.FTZ R168, R168, R0.reuse, -R9.reuse ;  /* 0x00000000a8a87223 */ /* 0x180fe20000010809 */
[----:B------:R-:W1:Y:S01]  /*cf50*/  MUFU.EX2 R152, R152 ;  /* 0x0000009800987308 */ /* 0x000e620000000800 */
[-CC-:B------:R-:W-:Y:S01]  /*cf60*/  FFMA.FTZ R169, R169, R0.reuse, -R9.reuse ;  /* 0x00000000a9a97223 */ /* 0x180fe20000010809 */
[-CC-:B------:R-:W-:Y:S01]  /*cf70*/  FFMA.FTZ R172, R172, R0.reuse, -R9.reuse ;  /* 0x00000000acac7223 */ /* 0x180fe20000010809 */
[-CC-:B------:R-:W-:Y:S01]  /*cf80*/  FFMA.FTZ R173, R173, R0.reuse, -R9.reuse ;  /* 0x00000000adad7223 */ /* 0x180fe20000010809 */
[-CC-:B------:R-:W-:Y:S01]  /*cf90*/  FFMA.FTZ R176, R176, R0.reuse, -R9.reuse ;  /* 0x00000000b0b07223 */ /* 0x180fe20000010809 */
[-CC-:B------:R-:W-:Y:S01]  /*cfa0*/  FFMA.FTZ R177, R177, R0.reuse, -R9.reuse ;  /* 0x00000000b1b17223 */ /* 0x180fe20000010809 */
[-CC-:B------:R-:W-:Y:S01]  /*cfb0*/  FFMA.FTZ R180, R180, R0.reuse, -R9.reuse ;  /* 0x00000000b4b47223 */ /* 0x180fe20000010809 */
[----:B------:R-:W-:Y:S01]  /*cfc0*/  FFMA.FTZ R181, R181, R0, -R9 ;  /* 0x00000000b5b57223 */ /* 0x000fe20000010809 */
[----:B------:R-:W4:Y:S01]  /*cfd0*/  MUFU.EX2 R153, R153 ;  /* 0x0000009900997308 */ /* 0x000f220000000800 */
[-C--:B0-----:R-:W-:Y:S01]  /*cfe0*/  FMUL.FTZ R24, R24, R10.reuse ;  /* 0x0000000a18187220 */ /* 0x081fe20000410000 */
[-C--:B------:R-:W-:Y:S01]  /*cff0*/  FMUL.FTZ R25, R25, R10.reuse ;  /* 0x0000000a19197220 */ /* 0x080fe20000410000 */
[-C--:B------:R-:W-:Y:S01]  /*d000*/  FMUL.FTZ R28, R28, R10.reuse ;  /* 0x0000000a1c1c7220 */ /* 0x080fe20000410000 */
[-C--:B------:R-:W-:Y:S01]  /*d010*/  FMUL.FTZ R29, R29, R10.reuse ;  /* 0x0000000a1d1d7220 */ /* 0x080fe20000410000 */
[-C--:B------:R-:W-:Y:S01]  /*d020*/  FMUL.FTZ R32, R32, R10.reuse ;  /* 0x0000000a20207220 */ /* 0x080fe20000410000 */
[-C--:B------:R-:W-:Y:S01]  /*d030*/  FMUL.FTZ R33, R33, R10.reuse ;  /* 0x0000000a21217220 */ /* 0x080fe20000410000 */
[-C--:B------:R-:W-:Y:S01]  /*d040*/  FMUL.FTZ R36, R36, R10.reuse ;  /* 0x0000000a24247220 */ /* 0x080fe20000410000 */
[----:B------:R-:W0:Y:S01]  /*d050*/  MUFU.EX2 R156, R156 ;  /* 0x0000009c009c7308 */ /* 0x000e220000000800 */
[----:B-1----:R-:W-:Y:S01]  /*d060*/  FFMA.FTZ R7, R10, R15, R152 ;  /* 0x0000000f0a077223 */ /* 0x002fe20000010098 */
[-C--:B------:R-:W-:Y:S01]  /*d070*/  FMUL.FTZ R37, R37, R10.reuse ;  /* 0x0000000a25257220 */ /* 0x080fe20000410000 */
        /* <DEDUP_REMOVED lines=19> */
[-C--:B------:R-:W-:Y:S01]  /*d1b0*/  FMUL.FTZ R72, R72, R10.reuse ;  /* 0x0000000a48487220 */ /* 0x080fe20000410000 */
[-C--:B------:R-:W-:Y:S01]  /*d1c0*/  FMUL.FTZ R73, R73, R10.reuse ;  /* 0x0000000a49497220 */ /* 0x080fe20000410000 */
[----:B------:R-:W-:Y:S01]  /*d1d0*/  FMUL.FTZ R76, R76, R10 ;  /* 0x0000000a4c4c7220 */ /* 0x000fe20000410000 */
[----:B-1----:R-:W-:Y:S01]  /*d1e0*/  FADD.FTZ R11, R157, R7 ;  /* 0x000000079d0b7221 */ /* 0x002fe20000010000 */
        /* <DEDUP_REMOVED lines=49> */
[----:B------:R-:W-:Y:S01]  /*d500*/  FMUL.FTZ R149, R149, R10 ;  /* 0x0000000a95957220 */ /* 0x000fe20000410000 */
[----:B------:R-:W-:Y:S01]  /*d510*/  F2FP.F16.F32.PACK_AB R200, R153, R152 ;  /* 0x0000009899c8723e */ /* 0x000fe200000000ff */
[----:B------:R-:W-:Y:S01]  /*d520*/  MUFU.EX2 R161, R161 ;  /* 0x000000a100a17308 */ /* 0x000fe20000000800 */
[----:B------:R-:W-:Y:S01]  /*d530*/  FMNMX.FTZ R7, R179, R7, !PT ;  /* 0x00000007b3077209 */ /* 0x000fe20007810000 */
[--C-:B------:R-:W-:Y:S01]  /*d540*/  FFMA.FTZ R184, R184, R0, -R9.reuse ;  /* 0x00000000b8b87223 */ /* 0x100fe20000010809 */
[----:B------:R-:W-:Y:S01]  /*d550*/  F2FP.F16.F32.PACK_AB R202, R157, R156 ;  /* 0x0000009c9dca723e */ /* 0x000fe200000000ff */
[-CC-:B------:R-:W-:Y:S01]  /*d560*/  FFMA.FTZ R185, R185, R0.reuse, -R9.reuse ;  /* 0x00000000b9b97223 */ /* 0x180fe20000010809 */
[----:B------:R-:W-:Y:S01]  /*d570*/  FMNMX.FTZ R7, R182, R7, !PT ;  /* 0x00000007b6077209 */ /* 0x000fe20007810000 */
[-CC-:B------:R-:W-:Y:S01]  /*d580*/  FFMA.FTZ R188, R188, R0.reuse, -R9.reuse ;  /* 0x00000000bcbc7223 */ /* 0x180fe20000010809 */
[-CC-:B------:R-:W-:Y:S01]  /*d590*/  FFMA.FTZ R189, R189, R0.reuse, -R9.reuse ;  /* 0x00000000bdbd7223 */ /* 0x180fe20000010809 */
[----:B------:R-:W0:Y:S01]  /*d5a0*/  MUFU.EX2 R152, R160 ;  /* 0x000000a000987308 */ /* 0x000e220000000800 */
[----:B------:R-:W-:Y:S01]  /*d5b0*/  FMNMX.FTZ R7, R183, R7, !PT ;  /* 0x00000007b7077209 */ /* 0x000fe20007810000 */
[-CC-:B------:R-:W-:Y:S01]  /*d5c0*/  FFMA.FTZ R192, R192, R0.reuse, -R9.reuse ;  /* 0x00000000c0c07223 */ /* 0x180fe20000010809 */
[-CC-:B------:R-:W-:Y:S01]  /*d5d0*/  FFMA.FTZ R193, R193, R0.reuse, -R9.reuse ;  /* 0x00000000c1c17223 */ /* 0x180fe20000010809 */
[-CC-:B------:R-:W-:Y:S01]  /*d5e0*/  FFMA.FTZ R196, R196, R0.reuse, -R9.reuse ;  /* 0x00000000c4c47223 */ /* 0x180fe20000010809 */
[----:B------:R-:W-:Y:S01]  /*d5f0*/  FMNMX.FTZ R7, R186, R7, !PT ;  /* 0x00000007ba077209 */ /* 0x000fe20007810000 */
[----:B------:R-:W-:-:S02]  /*d600*/  FFMA.FTZ R9, R197, R0, -R9 ;  /* 0x00000000c5097223 */ /* 0x000fc40000010809 */
[----:B------:R-:W-:Y:S01]  /*d610*/  MUFU.EX2 R165, R165 ;  /* 0x000000a500a57308 */ /* 0x000fe20000000800 */
[----:B------:R-:W-:-:S04]  /*d620*/  FMNMX.FTZ R7, R187, R7, !PT ;  /* 0x00000007bb077209 */ /* 0x000fc80007810000 */
[----:B------:R-:W-:-:S03]  /*d630*/  FMNMX.FTZ R7, R190, R7, !PT ;  /* 0x00000007be077209 */ /* 0x000fc60007810000 */
[----:B------:R-:W-:Y:S01]  /*d640*/  MUFU.EX2 R156, R168 ;  /* 0x000000a8009c7308 */ /* 0x000fe20000000800 */
[----:B------:R-:W-:Y:S01]  /*d650*/  FMNMX.FTZ R7, R191, R7, !PT ;  /* 0x00000007bf077209 */ /* 0x000fe20007810000 */
[----:B0-----:R-:W-:Y:S01]  /*d660*/  FADD.FTZ R11, R152, R11 ;  /* 0x0000000b980b7221 */ /* 0x001fe20000010000 */
[C---:B------:R-:W-:Y:S02]  /*d670*/  F2FP.F16.F32.PACK_AB R152, R161.reuse, R152 ;  /* 0x00000098a198723e */ /* 0x040fe400000000ff */
[----:B------:R-:W-:Y:S01]  /*d680*/  FMNMX.FTZ R7, R194, R7, !PT ;  /* 0x00000007c2077209 */ /* 0x000fe20007810000 */
[----:B------:R-:W-:Y:S02]  /*d690*/  FADD.FTZ R11, R161, R11 ;  /* 0x0000000ba10b7221 */ /* 0x000fe40000010000 */
[----:B------:R-:W-:Y:S01]  /*d6a0*/  MUFU.EX2 R169, R169 ;  /* 0x000000a900a97308 */ /* 0x000fe20000000800 */
[----:B------:R-:W-:-:S04]  /*d6b0*/  FMNMX.FTZ R7, R195, R7, !PT ;  /* 0x00000007c3077209 */ /* 0x000fc80007810000 */
[----:B------:R-:W-:-:S03]  /*d6c0*/  FMNMX.FTZ R7, R198, R7, !PT ;  /* 0x00000007c6077209 */ /* 0x000fc60007810000 */
[----:B------:R-:W-:Y:S01]  /*d6d0*/  MUFU.EX2 R173, R173 ;  /* 0x000000ad00ad7308 */ /* 0x000fe20000000800 */
[----:B------:R-:W-:-:S05]  /*d6e0*/  FMNMX.FTZ R7, R199, R7, !PT ;  /* 0x00000007c7077209 */ /* 0x000fca0007810000 */
[----:B------:R-:W0:Y:S02]  /*d6f0*/  SHFL.BFLY PT, R8, R7, 0x2, 0x1f ;  /* 0x0c401f0007087f89 */ /* 0x000e2400000e0000 */
[----:B------:R-:W-:Y:S08]  /*d700*/  MUFU.EX2 R160, R176 ;  /* 0x000000b000a07308 */ /* 0x000ff00000000800 */
[----:B------:R-:W-:Y:S08]  /*d710*/  MUFU.EX2 R177, R177 ;  /* 0x000000b100b17308 */ /* 0x000ff00000000800 */
[----:B------:R-:W-:Y:S01]  /*d720*/  MUFU.EX2 R181, R181 ;  /* 0x000000b500b57308 */ /* 0x000fe20000000800 */
[----:B0-----:R-:W-:-:S07]  /*d730*/  FMNMX.FTZ R8, R7, R8, !PT ;  /* 0x0000000807087209 */ /* 0x001fce0007810000 */
[----:B------:R-:W-:Y:S01]  /*d740*/  MUFU.EX2 R185, R185 ;  /* 0x000000b900b97308 */ /* 0x000fe20000000800 */
[----:B------:R-:W0:Y:S07]  /*d750*/  SHFL.BFLY PT, R7, R8, 0x1, 0x1f ;  /* 0x0c201f0008077f89 */ /* 0x000e2e00000e0000 */
[----:B------:R-:W-:Y:S08]  /*d760*/  MUFU.EX2 R189, R189 ;  /* 0x000000bd00bd7308 */ /* 0x000ff00000000800 */
[----:B------:R-:W-:Y:S08]  /*d770*/  MUFU.EX2 R168, R192 ;  /* 0x000000c000a87308 */ /* 0x000ff00000000800 */
[----:B------:R-:W-:Y:S01]  /*d780*/  MUFU.EX2 R193, R193 ;  /* 0x000000c100c17308 */ /* 0x000fe20000000800 */
[----:B0-----:R-:W-:-:S05]  /*d790*/  FMNMX.FTZ R8, R8, R7, !PT ;  /* 0x0000000708087209 */ /* 0x001fca0007810000 */
[C---:B------:R-:W-:Y:S01]  /*d7a0*/  FADD.FTZ R6, -R8.reuse, R6 ;  /* 0x0000000608067221 */ /* 0x040fe20000010100 */
[-C--:B------:R-:W-:Y:S01]  /*d7b0*/  FMUL.FTZ R7, R8, R0.reuse ;  /* 0x0000000008077220 */ /* 0x080fe20000410000 */
[----:B------:R-:W-:Y:S02]  /*d7c0*/  MUFU.EX2 R9, R9 ;  /* 0x0000000900097308 */ /* 0x000fe40000000800 */
[-C--:B------:R-:W-:Y:S01]  /*d7d0*/  FMUL.FTZ R6, R6, R0.reuse ;  /* 0x0000000006067220 */ /* 0x080fe20000410000 */
[-CC-:B------:R-:W-:Y:S01]  /*d7e0*/  FFMA.FTZ R154, R154, R0.reuse, -R7.reuse ;  /* 0x000000009a9a7223 */ /* 0x180fe20000010807 */
[-CC-:B------:R-:W-:Y:S01]  /*d7f0*/  FFMA.FTZ R155, R155, R0.reuse, -R7.reuse ;  /* 0x000000009b9b7223 */ /* 0x180fe20000010807 */
[-CC-:B------:R-:W-:Y:S01]  /*d800*/  FFMA.FTZ R158, R158, R0.reuse, -R7.reuse ;  /* 0x000000009e9e7223 */ /* 0x180fe20000010807 */
[-CC-:B------:R-:W-:Y:S01]  /*d810*/  FFMA.FTZ R159, R159, R0.reuse, -R7.reuse ;  /* 0x000000009f9f7223 */ /* 0x180fe20000010807 */
[-CC-:B------:R-:W-:Y:S01]  /*d820*/  FFMA.FTZ R162, R162, R0.reuse, -R7.reuse ;  /* 0x00000000a2a27223 */ /* 0x180fe20000010807 */
[----:B------:R3:W0:Y:S01]  /*d830*/  MUFU.EX2 R15, R6 ;  /* 0x00000006000f7308 */ /* 0x0006220000000800 */
[-CC-:B------:R-:W-:Y:S01]  /*d840*/  FFMA.FTZ R163, R163, R0.reuse, -R7.reuse ;  /* 0x00000000a3a37223 */ /* 0x180fe20000010807 */
[-CC-:B------:R-:W-:Y:S01]  /*d850*/  FFMA.FTZ R166, R166, R0.reuse, -R7.reuse ;  /* 0x00000000a6a67223 */ /* 0x180fe20000010807 */
[-CC-:B------:R-:W-:Y:S01]  /*d860*/  FFMA.FTZ R167, R167, R0.reuse, -R7.reuse ;  /* 0x00000000a7a77223 */ /* 0x180fe20000010807 */
[-CC-:B------:R-:W-:Y:S01]  /*d870*/  FFMA.FTZ R170, R170, R0.reuse, -R7.reuse ;  /* 0x00000000aaaa7223 */ /* 0x180fe20000010807 */
[-CC-:B------:R-:W-:Y:S01]  /*d880*/  FFMA.FTZ R171, R171, R0.reuse, -R7.reuse ;  /* 0x00000000abab7223 */ /* 0x180fe20000010807 */
[-CC-:B------:R-:W-:Y:S01]  /*d890*/  FFMA.FTZ R174, R174, R0.reuse, -R7.reuse ;  /* 0x00000000aeae7223 */ /* 0x180fe20000010807 */
[-CC-:B------:R-:W-:Y:S01]  /*d8a0*/  FFMA.FTZ R175, R175, R0.reuse, -R7.reuse ;  /* 0x00000000afaf7223 */ /* 0x180fe20000010807 */
[----:B------:R-:W-:Y:S01]  /*d8b0*/  FFMA.FTZ R178, R178, R0, -R7 ;  /* 0x00000000b2b27223 */ /* 0x000fe20000010807 */
[----:B---3--:R-:W-:-:S02]  /*d8c0*/  IMAD R6, R206, 0xc00, R219 ;  /* 0x00000c00ce067824 */ /* 0x008fc400078e02db */
[-CC-:B------:R-:W-:Y:S01]  /*d8d0*/  FFMA.FTZ R179, R179, R0.reuse, -R7.reuse ;  /* 0x00000000b3b37223 */ /* 0x180fe20000010807 */
[----:B------:R-:W1:Y:S01]  /*d8e0*/  S2R R219, SR_CgaCtaId ;  /* 0x0000000000db7919 */ /* 0x000e620000008800 */
        /* <DEDUP_REMOVED lines=10> */
[----:B------:R-:W-:Y:S01]  /*d990*/  IMAD.MOV.U32 R7, RZ, RZ, 0x40000040 ;  /* 0x40000040ff077424 */ /* 0x000fe200078e00ff */
[----:B------:R-:W-:Y:S01]  /*d9a0*/  MUFU.EX2 R154, R154 ;  /* 0x0000009a009a7308 */ /* 0x000fe20000000800 */
[----:B------:R-:W-:Y:S01]  /*d9b0*/  R2UR UR6, R6 ;  /* 0x00000000060672ca */ /* 0x000fe200000e0000 */
[-C--:B0-----:R-:W-:Y:S01]  /*d9c0*/  FMUL.FTZ R26, R26, R15.reuse ;  /* 0x0000000f1a1a7220 */ /* 0x081fe20000410000 */
[----:B------:R-:W-:Y:S01]  /*d9d0*/  FMUL.FTZ R27, R27, R15 ;  /* 0x0000000f1b1b7220 */ /* 0x000fe20000410000 */
[----:B------:R-:W-:Y:S01]  /*d9e0*/  R2UR UR7, R7 ;  /* 0x00000000070772ca */ /* 0x000fe200000e0000 */
[----:B------:R-:W-:-:S02]  /*d9f0*/  VIADD R7, R4, 0x32440 ;  /* 0x0003244004077836 */ /* 0x000fc40000000000 */
[-C--:B------:R-:W-:Y:S01]  /*da00*/  FMUL.FTZ R30, R30, R15.reuse ;  /* 0x0000000f1e1e7220 */ /* 0x080fe20000410000 */
[-C--:B------:R-:W-:Y:S01]  /*da10*/  FMUL.FTZ R31, R31, R15.reuse ;  /* 0x0000000f1f1f7220 */ /* 0x080fe20000410000 */
[----:B------:R-:W0:Y:S01]  /*da20*/  MUFU.EX2 R155, R155 ;  /* 0x0000009b009b7308 */ /* 0x000e220000000800 */
        /* <DEDUP_REMOVED lines=11> */
[----:B-1----:R-:W-:Y:S01]  /*dae0*/  PRMT R7, R219, 0x654, R7 ;  /* 0x00000654db077816 */ /* 0x002fe20000000007 */
[-C--:B------:R-:W-:Y:S01]  /*daf0*/  FMUL.FTZ R54, R54, R15.reuse ;  /* 0x0000000f36367220 */ /* 0x080fe20000410000 */
[-C--:B------:R-:W-:Y:S01]  /*db00*/  FMUL.FTZ R55, R55, R15.reuse ;  /* 0x0000000f37377220 */ /* 0x080fe20000410000 */
[-C--:B------:R-:W-:Y:S01]  /*db10*/  FMUL.FTZ R58, R58, R15.reuse ;  /* 0x0000000f3a3a7220 */ /* 0x080fe20000410000 */
[----:B------:R1:W-:Y:S01]  /*db20*/  SYNCS.ARRIVE.TRANS64.RED.A1T0 RZ, [R7+URZ], RZ ;  /* 0x000000ff07ff79a7 */ /* 0x0003e2000810043f */
[----:B------:R-:W3:Y:S01]  /*db30*/  MUFU.EX2 R219, R158 ;  /* 0x0000009e00db7308 */ /* 0x000ee20000000800 */
[-C--:B------:R-:W-:Y:S01]  /*db40*/  FMUL.FTZ R59, R59, R15.reuse ;  /* 0x0000000f3b3b7220 */ /* 0x080fe20000410000 */
[-C--:B------:R-:W-:Y:S01]  /*db50*/  FMUL.FTZ R62, R62, R15.reuse ;  /* 0x0000000f3e3e7220 */ /* 0x080fe20000410000 */
[-C--:B------:R-:W-:Y:S01]  /*db60*/  FMUL.FTZ R63, R63, R15.reuse ;  /* 0x0000000f3f3f7220 */ /* 0x080fe20000410000 */
[-C--:B------:R-:W-:Y:S01]  /*db70*/  FMUL.FTZ R66, R66, R15.reuse ;  /* 0x0000000f42427220 */ /* 0x080fe20000410000 */
[-C--:B------:R-:W-:Y:S01]  /*db80*/  FMUL.FTZ R67, R67, R15.reuse ;  /* 0x0000000f43437220 */ /* 0x080fe20000410000 */
[----:B------:R-:W-:Y:S01]  /*db90*/  FMUL.FTZ R70, R70, R15 ;  /* 0x0000000f46467220 */ /* 0x000fe20000410000 */
[----:B-1----:R-:W-:-:S02]  /*dba0*/  VIADD R7, R203, 0x8 ;  /* 0x00000008cb077836 */ /* 0x002fc40000000000 */
[-C--:B------:R-:W-:Y:S01]  /*dbb0*/  FMUL.FTZ R71, R71, R15.reuse ;  /* 0x0000000f47477220 */ /* 0x080fe20000410000 */
[-C--:B------:R-:W-:Y:S01]  /*dbc0*/  FMUL.FTZ R74, R74, R15.reuse ;  /* 0x0000000f4a4a7220 */ /* 0x080fe20000410000 */
[-C--:B------:R-:W-:Y:S01]  /*dbd0*/  FMUL.FTZ R75, R75, R15.reuse ;  /* 0x0000000f4b4b7220 */ /* 0x080fe20000410000 */
[-C--:B------:R-:W-:Y:S01]  /*dbe0*/  FMUL.FTZ R78, R78, R15.reuse ;  /* 0x0000000f4e4e7220 */ /* 0x080fe20000410000 */
[----:B------:R1:W-:Y:S01]  /*dbf0*/  BAR.SYNC.DEFER_BLOCKING R7, 0x100 ;  /* 0x000400070000751d */ /* 0x0003e20000010000 */
        /* <DEDUP_REMOVED lines=37> */
[----:B0-----:R-:W-:Y:S01]  /*de50*/  F2FP.F16.F32.PACK_AB R201, R155, R154 ;  /* 0x0000009a9bc9723e */ /* 0x001fe200000000ff */
[----:B------:R-:W-:Y:S01]  /*de60*/  FFMA.FTZ R21, R15, R14, R154 ;  /* 0x0000000e0f157223 */ /* 0x000fe2000001009a */
[----:B---3--:R-:W-:Y:S01]  /*de70*/  F2FP.F16.F32.PACK_AB R203, R226, R219 ;  /* 0x000000dbe2cb723e */ /* 0x008fe200000000ff */
[C---:B------:R-:W-:Y:S01]  /*de80*/  VIADD R14, R6.reuse, 0x80 ;  /* 0x00000080060e7836 */ /* 0x040fe20000000000 */
[----:B------:R-:W0:Y:S01]  /*de90*/  MUFU.EX2 R154, R164 ;  /* 0x000000a4009a7308 */ /* 0x000e220000000800 */
[----:B------:R-:W-:Y:S01]  /*dea0*/  IMAD.MOV.U32 R15, RZ, RZ, 0x40000040 ;  /* 0x40000040ff0f7424 */ /* 0x000fe200078e00ff */
[----:B------:R-:W-:Y:S01]  /*deb0*/  WARPGROUP.ARRIVE ;  /* 0x00000000000079c5 */ /* 0x000fe20000000000 */
[----:B------:R-:W-:Y:S01]  /*dec0*/  FADD.FTZ R21, R155, R21 ;  /* 0x000000159b157221 */ /* 0x000fe20000010000 */
[----:B------:R-:W-:-:S03]  /*ded0*/  VIADD R10, R6, 0x100 ;  /* 0x00000100060a7836 */ /* 0x000fc60000000000 */
[----:B------:R-:W-:Y:S01]  /*dee0*/  FADD.FTZ R21, R219, R21 ;  /* 0x00000015db157221 */ /* 0x000fe20000010000 */
[----:B------:R-:W-:Y:S01]  /*def0*/  HGMMA.64x256x16.F32 R24, R200, gdesc[UR4].tnspB, R24, gsb0 ;  /* 0x43e00004c8187df0 */ /* 0x000fe20008000818 */
[----:B------:R-:W-:Y:S01]  /*df00*/  R2UR UR6, R14 ;  /* 0x000000000e0672ca */ /* 0x000fe200000e0000 */
[----:B------:R-:W-:Y:S01]  /*df10*/  MUFU.EX2 R197, R163 ;  /* 0x000000a300c57308 */ /* 0x000fe20000000800 */
[----:B------:R-:W-:Y:S01]  /*df20*/  R2UR UR7, R15 ;  /* 0x000000000f0772ca */ /* 0x000fe200000e0000 */
[----:B------:R-:W-:Y:S01]  /*df30*/  FADD.FTZ R21, R226, R21 ;  /* 0x00000015e2157221 */ /* 0x000fe20000010000 */
[----:B0-----:R-:W-:-:S05]  /*df40*/  FADD.FTZ R15, R154, R11 ;  /* 0x0000000b9a0f7221 */ /* 0x001fca0000010000 */
[----:B-1----:R-:W-:Y:S01]  /*df50*/  MUFU.EX2 R7, R166 ;  /* 0x000000a600077308 */ /* 0x002fe20000000800 */
[C---:B------:R-:W-:Y:S01]  /*df60*/  F2FP.F16.F32.PACK_AB R154, R165.reuse, R154 ;  /* 0x0000009aa59a723e */ /* 0x040fe200000000ff */
[----:B------:R-:W-:Y:S02]  /*df70*/  IMAD.MOV.U32 R11, RZ, RZ, 0x40000040 ;  /* 0x40000040ff0b7424 */ /* 0x000fe400078e00ff */
[----:B------:R-:W-:-:S04]  /*df80*/  FADD.FTZ R15, R165, R15 ;  /* 0x0000000fa50f7221 */ /* 0x000fc80000010000 */
[----:B------:R-:W-:Y:S01]  /*df90*/  FADD.FTZ R15, R156, R15 ;  /* 0x0000000f9c0f7221 */ /* 0x000fe20000010000 */
[----:B------:R-:W0:Y:S01]  /*dfa0*/  MUFU.EX2 R14, R167 ;  /* 0x000000a7000e7308 */ /* 0x000e220000000800 */
[C---:B------:R-:W-:Y:S02]  /*dfb0*/  F2FP.F16.F32.PACK_AB R156, R169.reuse, R156 ;  /* 0x0000009ca99c723e */ /* 0x040fe400000000ff */
[----:B------:R-:W-:-:S05]  /*dfc0*/  FADD.FTZ R15, R169, R15 ;  /* 0x0000000fa90f7221 */ /* 0x000fca0000010000 */
[----:B------:R-:W1:Y:S08]  /*dfd0*/  MUFU.EX2 R158, R172 ;  /* 0x000000ac009e7308 */ /* 0x000e700000000800 */
[----:B------:R-:W-:Y:S01]  /*dfe0*/  MUFU.EX2 R174, R174 ;  /* 0x000000ae00ae7308 */ /* 0x000fe20000000800 */
[----:B0-----:R-:W-:-:S07]  /*dff0*/  F2FP.F16.F32.PACK_AB R155, R14, R7 ;  /* 0x000000070e9b723e */ /* 0x001fce00000000ff */
[----:B------:R-:W0:Y:S01]  /*e000*/  MUFU.EX2 R175, R175 ;  /* 0x000000af00af7308 */ /* 0x000e220000000800 */
[----:B-1----:R-:W-:Y:S01]  /*e010*/  FADD.FTZ R15, R158, R15 ;  /* 0x0000000f9e0f7221 */ /* 0x002fe20000010000 */
[----:B------:R-:W-:-:S03]  /*e020*/  F2FP.F16.F32.PACK_AB R158, R173, R158 ;  /* 0x0000009ead9e723e */ /* 0x000fc600000000ff */
[----:B------:R-:W-:-:S03]  /*e030*/  FADD.FTZ R15, R173, R15 ;  /* 0x0000000fad0f7221 */ /* 0x000fc60000010000 */
[----:B------:R-:W-:Y:S01]  /*e040*/  MUFU.EX2 R178, R178 ;  /* 0x000000b200b27308 */ /* 0x000fe20000000800 */
[----:B------:R-:W-:Y:S01]  /*e050*/  FADD.FTZ R15, R160, R15 ;  /* 0x0000000fa00f7221 */ /* 0x000fe20000010000 */
[----:B------:R-:W-:-:S03]  /*e060*/  F2FP.F16.F32.PACK_AB R160, R177, R160 ;  /* 0x000000a0b1a0723e */ /* 0x000fc600000000ff */
[----:B------:R-:W-:-:S03]  /*e070*/  FADD.FTZ R15, R177, R15 ;  /* 0x0000000fb10f7221 */ /* 0x000fc60000010000 */
[----:B------:R-:W1:Y:S01]  /*e080*/  MUFU.EX2 R179, R179 ;  /* 0x000000b300b37308 */ /* 0x000e620000000800 */
[----:B0-----:R-:W-:-:S07]  /*e090*/  F2FP.F16.F32.PACK_AB R159, R175, R174 ;  /* 0x000000aeaf9f723e */ /* 0x001fce00000000ff */
[----:B------:R-:W-:Y:S08]  /*e0a0*/  MUFU.EX2 R182, R182 ;  /* 0x000000b600b67308 */ /* 0x000ff00000000800 */
[----:B------:R-:W0:Y:S01]  /*e0b0*/  MUFU.EX2 R183, R183 ;  /* 0x000000b700b77308 */ /* 0x000e220000000800 */
[----:B-1----:R-:W-:-:S07]  /*e0c0*/  F2FP.F16.F32.PACK_AB R161, R179, R178 ;  /* 0x000000b2b3a1723e */ /* 0x002fce00000000ff */
[----:B------:R-:W-:Y:S08]  /*e0d0*/  MUFU.EX2 R164, R184 ;  /* 0x000000b800a47308 */ /* 0x000ff00000000800 */
[----:B------:R-:W-:Y:S01]  /*e0e0*/  MUFU.EX2 R166, R188 ;  /* 0x000000bc00a67308 */ /* 0x000fe20000000800 */
[----:B0-----:R-:W-:-:S07]  /*e0f0*/  F2FP.F16.F32.PACK_AB R163, R183, R182 ;  /* 0x000000b6b7a3723e */ /* 0x001fce00000000ff */
[----:B------:R-:W-:Y:S08]  /*e100*/  MUFU.EX2 R186, R186 ;  /* 0x000000ba00ba7308 */ /* 0x000ff00000000800 */
[----:B------:R-:W0:Y:S08]  /*e110*/  MUFU.EX2 R187, R187 ;  /* 0x000000bb00bb7308 */ /* 0x000e300000000800 */
[----:B------:R-:W-:Y:S08]  /*e120*/  MUFU.EX2 R190, R190 ;  /* 0x000000be00be7308 */ /* 0x000ff00000000800 */
[----:B------:R-:W1:Y:S01]  /*e130*/  MUFU.EX2 R191, R191 ;  /* 0x000000bf00bf7308 */ /* 0x000e620000000800 */
[----:B0-----:R-:W-:-:S07]  /*e140*/  F2FP.F16.F32.PACK_AB R165, R187, R186 ;  /* 0x000000babba5723e */ /* 0x001fce00000000ff */
[----:B------:R-:W-:Y:S08]  /*e150*/  MUFU.EX2 R194, R194 ;  /* 0x000000c200c27308 */ /* 0x000ff00000000800 */
[----:B------:R-:W0:Y:S01]  /*e160*/  MUFU.EX2 R195, R195 ;  /* 0x000000c300c37308 */ /* 0x000e220000000800 */
[----:B-1----:R-:W-:-:S07]  /*e170*/  F2FP.F16.F32.PACK_AB R167, R191, R190 ;  /* 0x000000bebfa7723e */ /* 0x002fce00000000ff */
[----:B------:R-:W-:Y:S08]  /*e180*/  MUFU.EX2 R198, R198 ;  /* 0x000000c600c67308 */ /* 0x000ff00000000800 */
[----:B------:R-:W-:Y:S01]  /*e190*/  MUFU.EX2 R199, R199 ;  /* 0x000000c700c77308 */ /* 0x000fe20000000800 */
[----:B0-----:R-:W-:Y:S01]  /*e1a0*/  F2FP.F16.F32.PACK_AB R169, R195, R194 ;  /* 0x000000c2c3a9723e */ /* 0x001fe200000000ff */
[----:B------:R-:W-:-:S06]  /*e1b0*/  WARPGROUP.DEPBAR.LE gsb0, 0x0 ;  /* 0x00008000000079c5 */ /* 0x000fcc0000010000 */
[----:B------:R-:W0:Y:S08]  /*e1c0*/  MUFU.EX2 R200, R162 ;  /* 0x000000a200c87308 */ /* 0x000e300000000800 */
[----:B------:R-:W1:Y:S01]  /*e1d0*/  MUFU.EX2 R162, R180 ;  /* 0x000000b400a27308 */ /* 0x000e620000000800 */
[----:B0-----:R-:W-:Y:S01]  /*e1e0*/  F2FP.F16.F32.PACK_AB R153, R197, R200 ;  /* 0x000000c8c599723e */ /* 0x001fe200000000ff */
[----:B------:R-:W-:-:S03]  /*e1f0*/  FADD.FTZ R21, R200, R21 ;  /* 0x00000015c8157221 */ /* 0x000fc60000010000 */
[----:B------:R-:W-:Y:S01]  /*e200*/  WARPGROUP.ARRIVE ;  /* 0x00000000000079c5 */ /* 0x000fe20000000000 */
[----:B------:R-:W-:Y:S01]  /*e210*/  FADD.FTZ R21, R197, R21 ;  /* 0x00000015c5157221 */ /* 0x000fe20000010000 */
[----:B-1----:R-:W-:Y:S01]  /*e220*/  FADD.FTZ R15, R162, R15 ;  /* 0x0000000fa20f7221 */ /* 0x002fe20000010000 */
[----:B------:R-:W-:-:S03]  /*e230*/  F2FP.F16.F32.PACK_AB R162, R181, R162 ;  /* 0x000000a2b5a2723e */ /* 0x000fc600000000ff */
[----:B------:R-:W-:Y:S01]  /*e240*/  HGMMA.64x256x16.F32 R24, R152, gdesc[UR4].tnspB, R24, gsb0 ;  /* 0x43e0000498187df0 */ /* 0x000fe20008000818 */
[----:B------:R-:W-:Y:S01]  /*e250*/  R2UR UR6, R10 ;  /* 0x000000000a0672ca */ /* 0x000fe200000e0000 */
[----:B------:R-:W-:Y:S01]  /*e260*/  FADD.FTZ R15, R181, R15 ;  /* 0x0000000fb50f7221 */ /* 0x000fe20000010000 */
[----:B------:R-:W-:Y:S01]  /*e270*/  R2UR UR7, R11 ;  /* 0x000000000b0772ca */ /* 0x000fe200000e0000 */
[----:B------:R-:W-:Y:S01]  /*e280*/  IMAD.MOV.U32 R11, RZ, RZ, 0x40000040 ;  /* 0x40000040ff0b7424 */ /* 0x000fe200078e00ff */
[----:B------:R-:W-:Y:S01]  /*e290*/  IADD3 R10, R6, 0x180, RZ ;  /* 0x00000180060a7810 */ /* 0x000fe20007ffe0ff */
[----:B------:R-:W-:Y:S01]  /*e2a0*/  FADD.FTZ R15, R164, R15 ;  /* 0x0000000fa40f7221 */ /* 0x000fe20000010000 */
[----:B------:R-:W-:Y:S01]  /*e2b0*/  F2FP.F16.F32.PACK_AB R164, R185, R164 ;  /* 0x000000a4b9a4723e */ /* 0x000fe200000000ff */
[----:B------:R-:W-:-:S04]  /*e2c0*/  FADD.FTZ R21, R7, R21 ;  /* 0x0000001507157221 */ /* 0x000fc80000010000 */
[----:B------:R-:W-:Y:S01]  /*e2d0*/  FADD.FTZ R21, R14, R21 ;  /* 0x000000150e157221 */ /* 0x000fe20000010000 */
[----:B------:R-:W-:Y:S02]  /*e2e0*/  WARPGROUP.DEPBAR.LE gsb0, 0x0 ;  /* 0x00008000000079c5 */ /* 0x000fe40000010000 */
[----:B------:R-:W0:Y:S08]  /*e2f0*/  MUFU.EX2 R152, R170 ;  /* 0x000000aa00987308 */ /* 0x000e300000000800 */
[----:B------:R1:W3:Y:S08]  /*e300*/  MUFU.EX2 R153, R171 ;  /* 0x000000ab00997308 */ /* 0x0002f00000000800 */
[----:B------:R-:W4:Y:S01]  /*e310*/  MUFU.EX2 R170, R196 ;  /* 0x000000c400aa7308 */ /* 0x000f220000000800 */
[----:B-1----:R-:W-:Y:S01]  /*e320*/  F2FP.F16.F32.PACK_AB R171, R199, R198 ;  /* 0x000000c6c7ab723e */ /* 0x002fe200000000ff */
[----:B0-----:R-:W-:Y:S01]  /*e330*/  FADD.FTZ R21, R152, R21 ;  /* 0x0000001598157221 */ /* 0x001fe20000010000 */
[----:B---3--:R-:W-:-:S03]  /*e340*/  F2FP.F16.F32.PACK_AB R157, R153, R152 ;  /* 0x00000098999d723e */ /* 0x008fc600000000ff */
[----:B------:R-:W-:Y:S01]  /*e350*/  FADD.FTZ R21, R153, R21 ;  /* 0x0000001599157221 */ /* 0x000fe20000010000 */
[----:B------:R-:W-:-:S03]  /*e360*/  WARPGROUP.ARRIVE ;  /* 0x00000000000079c5 */ /* 0x000fc60000000000 */
[----:B------:R-:W-:-:S04]  /*e370*/  FADD.FTZ R21, R174, R21 ;  /* 0x00000015ae157221 */ /* 0x000fc80000010000 */
[----:B------:R-:W-:Y:S01]  /*e380*/  FADD.FTZ R21, R175, R21 ;  /* 0x00000015af157221 */ /* 0x000fe20000010000 */
[----:B------:R-:W-:Y:S01]  /*e390*/  HGMMA.64x256x16.F32 R24, R156, gdesc[UR4].tnspB, R24, gsb0 ;  /* 0x43e000049c187df0 */ /* 0x000fe20008000818 */
[----:B------:R-:W-:Y:S01]  /*e3a0*/  R2UR UR6, R10 ;  /* 0x000000000a0672ca */ /* 0x000fe200000e0000 */
[----:B------:R-:W-:Y:S01]  /*e3b0*/  VIADD R10, R6, 0x200 ;  /* 0x00000200060a7836 */ /* 0x000fe20000000000 */
[----:B------:R-:W-:Y:S01]  /*e3c0*/  R2UR UR7, R11 ;  /* 0x000000000b0772ca */ /* 0x000fe200000e0000 */
[----:B------:R-:W-:Y:S02]  /*e3d0*/  IMAD.MOV.U32 R11, RZ, RZ, 0x40000040 ;  /* 0x40000040ff0b7424 */ /* 0x000fe400078e00ff */
[----:B------:R-:W-:-:S04]  /*e3e0*/  FADD.FTZ R21, R178, R21 ;  /* 0x00000015b2157221 */ /* 0x000fc80000010000 */
        /* <DEDUP_REMOVED lines=10> */
[----:B------:R-:W-:Y:S01]  /*e490*/  FADD.FTZ R14, R199, R21 ;  /* 0x00000015c70e7221 */ /* 0x000fe20000010000 */
[----:B------:R-:W-:Y:S02]  /*e4a0*/  WARPGROUP.DEPBAR.LE gsb0, 0x0 ;  /* 0x00008000000079c5 */ /* 0x000fe40000010000 */
[----:B------:R-:W-:-:S06]  /*e4b0*/  WARPGROUP.ARRIVE ;  /* 0x00000000000079c5 */ /* 0x000fcc0000000000 */
[----:B------:R-:W-:Y:S01]  /*e4c0*/  HGMMA.64x256x16.F32 R24, R160, gdesc[UR4].tnspB, R24, gsb0 ;  /* 0x43e00004a0187df0 */ /* 0x000fe20008000818 */
[----:B------:R-:W-:Y:S01]  /*e4d0*/  R2UR UR7, R11 ;  /* 0x000000000b0772ca */ /* 0x000fe200000e0000 */
[----:B------:R-:W-:Y:S01]  /*e4e0*/  FADD.FTZ R11, R185, R15 ;  /* 0x0000000fb90b7221 */ /* 0x000fe20000010000 */
[----:B------:R-:W-:Y:S01]  /*e4f0*/  R2UR UR6, R10 ;  /* 0x000000000a0672ca */ /* 0x000fe200000e0000 */
[----:B------:R-:W-:Y:S02]  /*e500*/  VIADD R10, R6, 0x280 ;  /* 0x00000280060a7836 */ /* 0x000fe40000000000 */
[----:B------:R-:W-:Y:S01]  /*e510*/  FADD.FTZ R11, R166, R11 ;  /* 0x0000000ba60b7221 */ /* 0x000fe20000010000 */
[----:B------:R-:W-:-:S03]  /*e520*/  F2FP.F16.F32.PACK_AB R166, R189, R166 ;  /* 0x000000a6bda6723e */ /* 0x000fc600000000ff */
[----:B------:R-:W-:-:S04]  /*e530*/  FADD.FTZ R11, R189, R11 ;  /* 0x0000000bbd0b7221 */ /* 0x000fc80000010000 */
[----:B------:R-:W-:Y:S01]  /*e540*/  FADD.FTZ R6, R168, R11 ;  /* 0x0000000ba8067221 */ /* 0x000fe20000010000 */
[----:B------:R-:W-:Y:S01]  /*e550*/  IMAD.MOV.U32 R11, RZ, RZ, 0x40000040 ;  /* 0x40000040ff0b7424 */ /* 0x000fe200078e00ff */
[C---:B------:R-:W-:Y:S02]  /*e560*/  F2FP.F16.F32.PACK_AB R168, R193.reuse, R168 ;  /* 0x000000a8c1a8723e */ /* 0x040fe400000000ff */
[----:B------:R-:W-:-:S04]  /*e570*/  FADD.FTZ R6, R193, R6 ;  /* 0x00000006c1067221 */ /* 0x000fc80000010000 */
[----:B----4-:R-:W-:Y:S01]  /*e580*/  FADD.FTZ R15, R170, R6 ;  /* 0x00000006aa0f7221 */ /* 0x010fe20000010000 */
[----:B------:R-:W-:-:S03]  /*e590*/  F2FP.F16.F32.PACK_AB R170, R9, R170 ;  /* 0x000000aa09aa723e */ /* 0x000fc600000000ff */
[----:B------:R-:W-:Y:S01]  /*e5a0*/  FADD.FTZ R15, R9, R15 ;  /* 0x0000000f090f7221 */ /* 0x000fe20000010000 */
[----:B------:R-:W-:Y:S02]  /*e5b0*/  WARPGROUP.DEPBAR.LE gsb0, 0x0 ;  /* 0x00008000000079c5 */ /* 0x000fe40000010000 */
[----:B------:R-:W-:-:S06]  /*e5c0*/  WARPGROUP.ARRIVE ;  /* 0x00000000000079c5 */ /* 0x000fcc0000000000 */
        /* <DEDUP_REMOVED lines=8> */
[----:B------:R-:W-:Y:S05]  /*e650*/  @!P0 BRA `(.L_x_1544) ;  /* 0x0000000000048947 */ /* 0x000fea0003800000 */
[----:B------:R-:W-:Y:S01]  /*e660*/  BPT.TRAP 0x1 ;  /* 0x000000040000795c */ /* 0x000fe20000300000 */
.L_x_1544:
[----:B------:R-:W0:Y:S01]  /*e670*/  S2R R6, SR_CgaCtaId ;  /* 0x0000000000067919 */ /* 0x000e220000008800 */
[----:B------:R-:W-:Y:S02]  /*e680*/  VIADD R4, R4, 0x32460 ;  /* 0x0003246004047836 */ /* 0x000fe40000000000 */
[----:B------:R-:W-:-:S03]  /*e690*/  IMAD.MOV.U32 R7, RZ, RZ, R3 ;  /* 0x000000ffff077224 */ /* 0x000fc600078e0003 */
[----:B0-----:R-:W-:Y:S01]  /*e6a0*/  PRMT R4, R6, 0x654, R4 ;  /* 0x0000065406047816 */ /* 0x001fe20000000004 */
[----:B------:R-:W-:-:S03]  /*e6b0*/  IMAD.MOV.U32 R6, RZ, RZ, R8 ;  /* 0x000000ffff067224 */ /* 0x000fc600078e0008 */
[----:B------:R0:W-:Y:S01]  /*e6c0*/  SYNCS.ARRIVE.TRANS64.RED.A1T0 RZ, [R4+URZ], RZ ;  /* 0x000000ff04ff79a7 */ /* 0x0001e2000810043f */
[----:B------:R-:W-:Y:S05]  /*e6d0*/  @P1 BRA `(.L_x_1545) ;  /* 0xffffffd800101947 */ /* 0x000fea000383ffff */
.L_x_1534:
[----:B------:R-:W3:Y:S01]  /*e6e0*/  LDL.LU R9, [R1+0x88] ;  /* 0x0000880001097983 */ /* 0x000ee20000300800 */
[----:B------:R-:W-:Y:S05]  /*e6f0*/  WARPSYNC.ALL ;  /* 0x0000000000007948 */ /* 0x000fea0003800000 */
[----:B0-----:R-:W0:Y:S01]  /*e700*/  SHFL.BFLY PT, R4, R15, 0x2, 0x1f ;  /* 0x0c401f000f047f89 */ /* 0x001e2200000e0000 */
[----:B------:R-:W-:Y:S01]  /*e710*/  IMAD.MOV.U32 R157, RZ, RZ, -0x800000 ;  /* 0xff800000ff9d7424 */ /* 0x000fe200078e00ff */
[----:B------:R-:W-:Y:S01]  /*e720*/  MOV R156, 0xff800000 ;  /* 0xff800000009c7802 */ /* 0x000fe20000000f00 */
[----:B------:R-:W-:Y:S01]  /*e730*/  VIADD R206, R206, 0x1 ;  /* 0x00000001cece7836 */ /* 0x000fe20000000000 */
[----:B------:R1:W-:Y:S08]  /*e740*/  BAR.ARV R20, 0x100 ;  /* 0x000400140000751d */ /* 0x0003f00000002000 */
[----:B------:R-:W-:Y:S06]  /*e750*/  BAR.ARV 0x8, 0x180 ;  /* 0x0206000000007b1d */ /* 0x000fec0000002000 */
[----:B------:R-:W-:-:S04]  /*e760*/  ISETP.NE.AND P1, PT, R206, 0x2, PT ;  /* 0x00000002ce00780c */ /* 0x000fc80003f25270 */
[----:B------:R-:W-:Y:S01]  /*e770*/  SEL R206, R206, RZ, P1 ;  /* 0x000000ffcece7207 */ /* 0x000fe20000800000 */
[----:B0-----:R-:W-:-:S05]  /*e780*/  FADD.FTZ R4, R4, R15 ;  /* 0x0000000f04047221 */ /* 0x001fca0000010000 */
[----:B------:R-:W0:Y:S02]  /*e790*/  SHFL.BFLY PT, R5, R4, 0x1, 0x1f ;  /* 0x0c201f0004057f89 */ /* 0x000e2400000e0000 */
[----:B0-----:R-:W-:Y:S01]  /*e7a0*/  FADD.FTZ R5, R4, R5 ;  /* 0x0000000504057221 */ /* 0x001fe20000010000 */
[----:B------:R-:W-:-:S04]  /*e7b0*/  IMAD.MOV.U32 R4, RZ, RZ, RZ ;  /* 0x000000ffff047224 */ /* 0x000fc800078e00ff */
[----:B------:R-:W-:-:S13]  /*e7c0*/  FSETP.NE.FTZ.AND P0, PT, R5, RZ, PT ;  /* 0x000000ff0500720b */ /* 0x000fda0003f15000 */
[----:B------:R-:W0:Y:S01]  /*e7d0*/  @P0 MUFU.RCP R4, R5 ;  /* 0x0000000500040308 */ /* 0x000e220000001000 */
[----:B------:R-:W-:-:S07]  /*e7e0*/  @P0 FMUL.FTZ R6, R0, 0.69314718246459960938 ;  /* 0x3f31721800060820 */ /* 0x000fce0000410000 */
[----:B------:R-:W4:Y:S01]  /*e7f0*/  @P0 MUFU.LG2 R5, R5 ;  /* 0x0000000500050308 */ /* 0x000f220000000c00 */
        /* <DEDUP_REMOVED lines=8> */
[----:B----4-:R-:W-:Y:S01]  /*e880*/  @P0 FMUL.FTZ R5, R5, 0.69314718246459960938 ;  /* 0x3f31721805050820 */ /* 0x010fe20000410000 */
[-C--:B------:R-:W-:Y:S01]  /*e890*/  FMUL.FTZ R40, R40, R4.reuse ;  /* 0x0000000428287220 */ /* 0x080fe20000410000 */
[-C--:B------:R-:W-:Y:S01]  /*e8a0*/  FMUL.FTZ R41, R41, R4.reuse ;  /* 0x0000000429297220 */ /* 0x080fe20000410000 */
[-C--:B------:R-:W-:Y:S01]  /*e8b0*/  FMUL.FTZ R44, R44, R4.reuse ;  /* 0x000000042c2c7220 */ /* 0x080fe20000410000 */
        /* <DEDUP_REMOVED lines=76> */
[----:B------:R-:W-:Y:S01]  /*ed80*/  SEL R0, RZ, 0x1, P1 ;  /* 0x00000001ff007807 */ /* 0x000fe20000800000 */
        /* <DEDUP_REMOVED lines=53> */
[----:B------:R-:W-:-:S02]  /*f0e0*/  PLOP3.LUT P0, PT, PT, PT, PT, 0x8, 0x0 ;  /* 0x000000000000781c */ /* 0x000fc40003f0e170 */
[----:B------:R-:W-:Y:S01]  /*f0f0*/  LOP3.LUT R218, R218, R0, RZ, 0x3c, !PT ;  /* 0x00000000dada7212 */ /* 0x000fe200078e3cff */
[----:B---3--:R-:W-:-:S05]  /*f100*/  VIADD R9, R9, 0x1 ;  /* 0x0000000109097836 */ /* 0x008fca0000000000 */
[----:B------:R1:W-:Y:S05]  /*f110*/  STL [R1+0x88], R9 ;  /* 0x0000880901007387 */ /* 0x0003ea0000100800 */
.L_x_1490:
[----:B------:R-:W-:Y:S05]  /*f120*/  WARPSYNC.ALL ;  /* 0x0000000000007948 */ /* 0x000fea0003800000 */
[----:B------:R-:W0:Y:S01]  /*f130*/  S2R R0, SR_CgaCtaId ;  /* 0x0000000000007919 */ /* 0x000e220000008800 */
[----:B------:R-:W-:Y:S01]  /*f140*/  MOV R19, 0x400 ;  /* 0x0000040000137802 */ /* 0x000fe20000000f00 */
[----:B------:R-:W-:Y:S01]  /*f150*/  BSSY B0, `(.L_x_1546) ;  /* 0x0000529000007945 */ /* 0x000fe20003800000 */
[----:B------:R-:W-:Y:S02]  /*f160*/  BAR.SYNC.DEFER_BLOCKING 0x5, 0x180 ;  /* 0x0146000000007b1d */ /* 0x000fe40000010000 */
[----:B0-----:R-:W-:-:S05]  /*f170*/  LEA R19, R0, R19, 0x18 ;  /* 0x0000001300137211 */ /* 0x001fca00078ec0ff */
[----:B------:R0:W3:Y:S01]  /*f180*/  LDS.128 R48, [R19+0x324d0] ;  /* 0x0324d00013307984 */ /* 0x0000e20000000c00 */
[----:B------:R-:W-:Y:S06]  /*f190*/  BAR.ARV 0x4, 0x180 ;  /* 0x0106000000007b1d */ /* 0x000fec0000002000 */
[----:B------:R-:W-:Y:S05]  /*f1a0*/  @P0 BRA `(.L_x_1547) ;  /* 0x0000004000300947 */ /* 0x000fea0003800000 */
[----:B------:R-:W4:Y:S01]  /*f1b0*/  LDL R3, [R1+0x1a4] ;  /* 0x0001a40001037983 */ /* 0x000f220000100800 */
[----:B------:R-:W-:-:S03]  /*f1c0*/  ULDC UR4, c[0x0][0xbd4] ;  /* 0x0002f50000047ab9 */ /* 0x000fc60000000800 */
[----:B------:R-:W4:Y:S01]  /*f1d0*/  LDL.LU R10, [R1+0x78] ;  /* 0x00007800010a7983 */ /* 0x000f220000300800 */
[----:B------:R-:W0:Y:S01]  /*f1e0*/  S2R R0, SR_SWINHI ;  /* 0x0000000000007919 */ /* 0x000e220000002f00 */
[----:B------:R-:W-:Y:S02]  /*f1f0*/  F2FP.F16.F32.PACK_AB R11, R31, R30 ;  /* 0x0000001e1f0b723e */ /* 0x000fe400000000ff */
[----:B------:R-:W-:Y:S01]  /*f200*/  F2FP.F16.F32.PACK_AB R12, R33, R32 ;  /* 0x00000020210c723e */ /* 0x000fe200000000ff */
[----:B------:R-:W4:Y:S01]  /*f210*/  LDL.LU R154, [R1+0x80] ;  /* 0x00008000019a7983 */ /* 0x000f220000300800 */
[----:B------:R-:W-:Y:S02]  /*f220*/  F2FP.F16.F32.PACK_AB R13, R35, R34 ;  /* 0x00000022230d723e */ /* 0x000fe400000000ff */
[----:B------:R-:W-:Y:S01]  /*f230*/  F2FP.F16.F32.PACK_AB R14, R37, R36 ;  /* 0x00000024250e723e */ /* 0x000fe200000000ff */
[----:B---3--:R-:W3:Y:S01]  /*f240*/  LDL.LU R48, [R1+0x84] ;  /* 0x0000840001307983 */ /* 0x008ee20000300800 */
[----:B-12---:R-:W-:-:S02]  /*f250*/  MOV R20, R19 ;  /* 0x0000001300147202 */ /* 0x006fc40000000f00 */
[----:B0-----:R-:W-:Y:S02]  /*f260*/  MOV R21, R0 ;  /* 0x0000000000157202 */ /* 0x001fe40000000f00 */
[----:B------:R-:W-:Y:S01]  /*f270*/  F2FP.F16.F32.PACK_AB R15, R39, R38 ;  /* 0x00000026270f723e */ /* 0x000fe200000000ff */
[----:B----4-:R-:W-:Y:S01]  /*f280*/  IMAD.WIDE R6, R3, 0x2, R20 ;  /* 0x0000000203067825 */ /* 0x010fe200078e0214 */
        /* <DEDUP_REMOVED lines=179> */
[----:B------:R-:W-:Y:S01]  /*fdc0*/  IADD3 R8, P0, R154, UR4, RZ ;  /* 0x000000049a087c10 */ /* 0x000fe2000ff1e0ff */
[----:B------:R-:W-:-:S03]  /*fdd0*/  IMAD.MOV.U32 R3, RZ, RZ, RZ ;  /* 0x000000ffff037224 */ /* 0x000fc600078e00ff */
[----:B---3--:R-:W-:-:S07]  /*fde0*/  IADD3.X R9, R48, UR5, RZ, P0, !PT ;  /* 0x0000000530097c10 */ /* 0x008fce00087fe4ff */
        /* <DEDUP_REMOVED lines=18> */
.L_x_1548:
        /* <DEDUP_REMOVED lines=9> */
[----:B------:R-:W-:-:S02]  /*ffa0*/  ISETP.NE.U32.AND P0, PT, RZ, UR4, PT ;  /* 0x00000004ff007c0c */ /* 0x000fc4000bf05070 */
[----:B----4-:R-:W-:Y:S02]  /*ffb0*/  ISETP.NE.AND P1, PT, R155, 0x1, PT ;  /* 0x000000019b00780c */ /* 0x010fe40003f25270 */
[----:B------:R-:W-:Y:S01]  /*ffc0*/  ISETP.NE.AND.EX P0, PT, RZ, UR5, PT, P0 ;  /* 0x00000005ff007c0c */ /* 0x000fe2000bf05300 */
[-C--:B0-----:R-:W-:Y:S02]  /*ffd0*/  IMAD R15, R7, R205.reuse, RZ ;  /* 0x000000cd070f7224 */ /* 0x081fe400078e02ff */
[----:B------:R-:W-:-:S05]  /*ffe0*/  IMAD.WIDE.U32 R6, R6, R205, RZ ;  /* 0x000000cd06067225 */ /* 0x000fca00078e00ff */
[----:B------:R-:W-:-:S03]  /*fff0*/  IADD3 R15, R7, R15, RZ ;  /* 0x0000000f070f7210 */ /* 0x000fc60007ffe0ff */
[----:B------:R-:W0:Y:S01]  /*10000*/  @P1 LDC R7, c[0x0][0xcec] ;  /* 0x00033b00ff071b82 */ /* 0x000e220000000800 */
[----:B---3--:R-:W-:Y:S02]  /*10010*/  SEL R8, R8, RZ, !P0 ;  /* 0x000000ff08087207 */ /* 0x008fe40004000000 */
[----:B--2---:R-:W-:-:S03]  /*10020*/  SEL R9, R9, RZ, !P0 ;  /* 0x000000ff09097207 */ /* 0x004fc60004000000 */
[----:B------:R-:W-:-:S04]  /*10030*/  IMAD R13, R13, R8, RZ ;  /* 0x000000080d0d7224 */ /* 0x000fc800078e02ff */
[C---:B------:R-:W-:Y:S02]  /*10040*/  IMAD R9, R12.reuse, R9, R13 ;  /* 0x000000090c097224 */ /* 0x040fe400078e020d */
[----:B------:R-:W-:-:S03]  /*10050*/  IMAD.WIDE.U32 R12, R12, R8, RZ ;  /* 0x000000080c0c7225 */ /* 0x000fc600078e00ff */
[----:B-----5:R-:W-:Y:S02]  /*10060*/  IADD3 R12, P0, P3, R12, R6, R3 ;  /* 0x000000060c0c7210 */ /* 0x020fe40007b1e003 */
[----:B------:R-:W2:Y:S01]  /*10070*/  @P1 LDC R6, c[0x0][0xcf0] ;  /* 0x00033c00ff061b82 */ /* 0x000ea20000000800 */
[----:B------:R-:W-:Y:S01]  /*10080*/  IMAD.IADD R13, R13, 0x1, R9 ;  /* 0x000000010d0d7824 */ /* 0x000fe200078e0209 */
[----:B------:R-:W-:-:S05]  /*10090*/  SEL R9, R158, RZ, P2 ;  /* 0x000000ff9e097207 */ /* 0x000fca0001000000 */
[-C--:B-1----:R-:W-:Y:S02]  /*100a0*/  IMAD R48, R11, R9.reuse, RZ ;  /* 0x000000090b307224 */ /* 0x082fe400078e02ff */
[----:B------:R-:W-:Y:S01]  /*100b0*/  IMAD.WIDE.U32 R10, R10, R9, RZ ;  /* 0x000000090a0a7225 */ /* 0x000fe200078e00ff */
[----:B------:R-:W-:-:S04]  /*100c0*/  SHF.R.S32.HI R9, RZ, 0x1f, R3 ;  /* 0x0000001fff097819 */ /* 0x000fc80000011403 */
[----:B------:R-:W-:Y:S01]  /*100d0*/  IADD3.X R13, R13, R15, R9, P0, P3 ;  /* 0x0000000f0d0d7210 */ /* 0x000fe200007e6409 */
[----:B------:R-:W-:-:S04]  /*100e0*/  IMAD R15, R159, 0x80, R154 ;  /* 0x000000809f0f7824 */ /* 0x000fc800078e029a */
[----:B0-----:R-:W-:-:S04]  /*100f0*/  @P1 IMAD.HI.U32 R7, R15, R7, RZ ;  /* 0x000000070f071227 */ /* 0x001fc800078e00ff */
[----:B------:R-:W-:Y:S01]  /*10100*/  IMAD.MOV.U32 R154, RZ, RZ, R15 ;  /* 0x000000ffff9a7224 */ /* 0x000fe200078e000f */
[----:B--2---:R-:W-:Y:S02]  /*10110*/  @P1 SHF.R.U32.HI R154, RZ, R6, R7 ;  /* 0x00000006ff9a1219 */ /* 0x004fe40000011607 */
        /* <DEDUP_REMOVED lines=23> */
[----:B------:R-:W-:-:S02]  /*10290*/  VIADD R154, R48, 0x8 ;  /* 0x00000008309a7836 */ /* 0x000fc40000000000 */
[----:B-1----:R-:W-:-:S05]  /*102a0*/  IMAD R0, R14, R155, RZ ;  /* 0x0000009b0e007224 */ /* 0x002fca00078e02ff */
[-C--:B------:R-:W-:Y:S02]  /*102b0*/  ISETP.GE.OR P3, PT, R48, R0.reuse, P0 ;  /* 0x000000003000720c */ /* 0x080fe40000766670 */
[----:B------:R-:W-:-:S11]  /*102c0*/  ISETP.GE.OR P0, PT, R154, R0, P0 ;  /* 0x000000009a00720c */ /* 0x000fd60000706670 */
[----:B0-----:R0:W-:Y:S04]  /*102d0*/  @!P3 ST.E desc[UR60][R6.64], R157 ;  /* 0x0000009d0600b985 */ /* 0x0011e8000c10193c */
[----:B--2---:R0:W-:Y:S01]  /*102e0*/  @!P0 ST.E desc[UR60][R10.64], R156 ;  /* 0x0000009c0a008985 */ /* 0x0041e2000c10193c */
[----:B------:R-:W-:Y:S05]  /*102f0*/  @P2 BRA `(.L_x_1549) ;  /* 0x00000010009c2947 */ /* 0x000fea0003800000 */
[----:B------:R-:W1:Y:S01]  /*10300*/  S2R R13, SR_TID.X ;  /* 0x00000000000d7919 */ /* 0x000e620000002100 */
[----:B------:R-:W2:Y:S01]  /*10310*/  @P1 LDC R15, c[0x0][0xcec] ;  /* 0x00033b00ff0f1b82 */ /* 0x000ea20000000800 */
[----:B------:R-:W-:Y:S01]  /*10320*/  ULDC.64 UR4, c[0x0][0xba0] ;  /* 0x0002e80000047ab9 */ /* 0x000fe20000000a00 */
[----:B-1----:R-:W-:-:S05]  /*10330*/  VIADD R13, R13, 0xffffff80 ;  /* 0xffffff800d0d7836 */ /* 0x002fca0000000000 */
[----:B------:R-:W-:-:S04]  /*10340*/  SHF.R.S32.HI R12, RZ, 0x1f, R13 ;  /* 0x0000001fff0c7819 */ /* 0x000fc8000001140d */
[----:B------:R-:W-:-:S04]  /*10350*/  LEA.HI R12, R12, R13, RZ, 0x3 ;  /* 0x0000000d0c0c7211 */ /* 0x000fc800078f18ff */
[----:B------:R-:W-:-:S05]  /*10360*/  SHF.R.S32.HI R48, RZ, 0x3, R12 ;  /* 0x00000003ff307819 */ /* 0x000fca000001140c */
[----:B------:R-:W-:-:S04]  /*10370*/  IMAD R5, R48, 0x40, R211 ;  /* 0x0000004030057824 */ /* 0x000fc800078e02d3 */
[----:B------:R-:W-:-:S03]  /*10380*/  IMAD.WIDE R20, R5, 0x2, R20 ;  /* 0x0000000205147825 */ /* 0x000fc600078e0214 */
[C---:B------:R-:W-:Y:S02]  /*10390*/  IADD3 R25, P0, R20.reuse, 0x1000, RZ ;  /* 0x0000100014197810 */ /* 0x040fe40007f1e0ff */
[C---:B------:R-:W-:Y:S02]  /*103a0*/  IADD3 R29, P2, R20.reuse, 0x2000, RZ ;  /* 0x00002000141d7810 */ /* 0x040fe40007f5e0ff */
[C---:B------:R-:W-:Y:S02]  /*103b0*/  IADD3 R33, P3, R20.reuse, 0x3000, RZ ;  /* 0x0000300014217810 */ /* 0x040fe40007f7e0ff */
[C---:B------:R-:W-:Y:S02]  /*103c0*/  IADD3 R37, P4, R20.reuse, 0x4000, RZ ;  /* 0x0000400014257810 */ /* 0x040fe40007f9e0ff */
[----:B------:R-:W-:Y:S02]  /*103d0*/  IADD3 R41, P5, R20, 0x5000, RZ ;  /* 0x0000500014297810 */ /* 0x000fe40007fbe0ff */
[----:B------:R-:W-:-:S02]  /*103e0*/  LOP3.LUT R24, R25, 0x380, RZ, 0xc0, !PT ;  /* 0x0000038019187812 */ /* 0x000fc400078ec0ff */
[----:B------:R-:W-:Y:S02]  /*103f0*/  LOP3.LUT R28, R29, 0x380, RZ, 0xc0, !PT ;  /* 0x000003801d1c7812 */ /* 0x000fe400078ec0ff */
[----:B------:R-:W-:Y:S02]  /*10400*/  LOP3.LUT R32, R33, 0x380, RZ, 0xc0, !PT ;  /* 0x0000038021207812 */ /* 0x000fe400078ec0ff */
[----:B------:R-:W-:Y:S02]  /*10410*/  LOP3.LUT R36, R37, 0x380, RZ, 0xc0, !PT ;  /* 0x0000038025247812 */ /* 0x000fe400078ec0ff */
[----:B------:R-:W-:Y:S02]  /*10420*/  LOP3.LUT R40, R41, 0x380, RZ, 0xc0, !PT ;  /* 0x0000038029287812 */ /* 0x000fe400078ec0ff */
[----:B------:R-:W-:Y:S02]  /*10430*/  SHF.R.U64 R24, R24, 0x3, RZ ;  /* 0x0000000318187819 */ /* 0x000fe400000012ff */
[----:B------:R-:W-:-:S02]  /*10440*/  SHF.R.U64 R28, R28, 0x3, RZ ;  /* 0x000000031c1c7819 */ /* 0x000fc400000012ff */
[----:B------:R-:W-:Y:S02]  /*10450*/  SHF.R.U64 R32, R32, 0x3, RZ ;  /* 0x0000000320207819 */ /* 0x000fe400000012ff */
[----:B------:R-:W-:Y:S02]  /*10460*/  SHF.R.U64 R36, R36, 0x3, RZ ;  /* 0x0000000324247819 */ /* 0x000fe400000012ff */
[----:B------:R-:W-:Y:S02]  /*10470*/  SHF.R.U64 R40, R40, 0x3, RZ ;  /* 0x0000000328287819 */ /* 0x000fe400000012ff */
[----:B------:R-:W-:Y:S01]  /*10480*/  LOP3.LUT R24, R24, R25, RZ, 0x3c, !PT ;  /* 0x0000001918187212 */ /* 0x000fe200078e3cff */
[--C-:B------:R-:W-:Y:S01]  /*10490*/  IMAD.X R25, RZ, RZ, R21.reuse, P0 ;  /* 0x000000ffff197224 */ /* 0x100fe200000e0615 */
[----:B------:R-:W-:Y:S01]  /*104a0*/  LOP3.LUT R28, R28, R29, RZ, 0x3c, !PT ;  /* 0x0000001d1c1c7212 */ /* 0x000fe200078e3cff */
[----:B------:R-:W-:Y:S01]  /*104b0*/  IMAD.X R29, RZ, RZ, R21, P2 ;  /* 0x000000ffff1d7224 */ /* 0x000fe200010e0615 */
[----:B------:R-:W-:-:S02]  /*104c0*/  LOP3.LUT R32, R32, R33, RZ, 0x3c, !PT ;  /* 0x0000002120207212 */ /* 0x000fc400078e3cff */
[----:B------:R-:W-:Y:S01]  /*104d0*/  LOP3.LUT R36, R36, R37, RZ, 0x3c, !PT ;  /* 0x0000002524247212 */ /* 0x000fe200078e3cff */
[--C-:B------:R-:W-:Y:S01]  /*104e0*/  IMAD.X R37, RZ, RZ, R21.reuse, P4 ;  /* 0x000000ffff257224 */ /* 0x100fe200020e0615 */
[----:B------:R-:W-:Y:S01]  /*104f0*/  LOP3.LUT R40, R40, R41, RZ, 0x3c, !PT ;  /* 0x0000002928287212 */ /* 0x000fe200078e3cff */
[----:B------:R-:W-:Y:S01]  /*10500*/  IMAD.X R41, RZ, RZ, R21, P5 ;  /* 0x000000ffff297224 */ /* 0x000fe200028e0615 */
[----:B------:R-:W-:Y:S01]  /*10510*/  IADD3.X R33, RZ, R21, RZ, P3, !PT ;  /* 0x00000015ff217210 */ /* 0x000fe20001ffe4ff */
[----:B0-----:R-:W-:Y:S01]  /*10520*/  IMAD R10, R9, UR4, RZ ;  /* 0x00000004090a7c24 */ /* 0x001fe2000f8e02ff */
[C---:B------:R-:W-:Y:S01]  /*10530*/  IADD3 R45, P0, R20.reuse, 0x6000, RZ ;  /* 0x00006000142d7810 */ /* 0x040fe20007f1e0ff */
[----:B------:R-:W5:Y:S01]  /*10540*/  LD.E.128 R24, desc[UR60][R24.64] ;  /* 0x0000003c18187980 */ /* 0x000f62000c101d00 */
[C---:B------:R-:W-:Y:S02]  /*10550*/  IADD3 R53, P2, R20.reuse, 0x7000, RZ ;  /* 0x0000700014357810 */ /* 0x040fe40007f5e0ff */
[C---:B------:R-:W-:Y:S01]  /*10560*/  IADD3 R57, P3, R20.reuse, 0x8000, RZ ;  /* 0x0000800014397810 */ /* 0x040fe20007f7e0ff */
[----:B------:R-:W5:Y:S01]  /*10570*/  LD.E.128 R28, desc[UR60][R28.64] ;  /* 0x0000003c1c1c7980 */ /* 0x000f62000c101d00 */
[----:B------:R-:W-:-:S02]  /*10580*/  IADD3 R61, P4, R20, 0x9000, RZ ;  /* 0x00009000143d7810 */ /* 0x000fc40007f9e0ff */
[----:B------:R-:W-:Y:S01]  /*10590*/  IADD3 R65, P5, R20, 0xa000, RZ ;  /* 0x0000a00014417810 */ /* 0x000fe20007fbe0ff */
        /* <DEDUP_REMOVED lines=8> */
[----:B------:R-:W-:Y:S02]  /*10620*/  LOP3.LUT R5, R20, 0x380, RZ, 0xc0, !PT ;  /* 0x0000038014057812 */ /* 0x000fe400078ec0ff */
[----:B------:R-:W-:Y:S02]  /*10630*/  SHF.R.U64 R44, R44, 0x3, RZ ;  /* 0x000000032c2c7819 */ /* 0x000fe400000012ff */
[----:B------:R-:W-:Y:S02]  /*10640*/  SHF.R.U64 R52, R52, 0x3, RZ ;  /* 0x0000000334347819 */ /* 0x000fe400000012ff */
[----:B------:R-:W-:Y:S02]  /*10650*/  SHF.R.U64 R56, R56, 0x3, RZ ;  /* 0x0000000338387819 */ /* 0x000fe400000012ff */
[----:B------:R-:W-:Y:S02]  /*10660*/  SHF.R.U64 R60, R60, 0x3, RZ ;  /* 0x000000033c3c7819 */ /* 0x000fe400000012ff */
[----:B------:R-:W-:-:S02]  /*10670*/  SHF.R.U64 R64, R64, 0x3, RZ ;  /* 0x0000000340407819 */ /* 0x000fc400000012ff */
[----:B------:R-:W-:Y:S02]  /*10680*/  SHF.R.U64 R5, R5, 0x3, RZ ;  /* 0x0000000305057819 */ /* 0x000fe400000012ff */
        /* <DEDUP_REMOVED lines=11> */
[----:B------:R-:W-:Y:S01]  /*10740*/  LOP3.LUT R12, R12, 0xfffffff8, RZ, 0xc0, !PT ;  /* 0xfffffff80c0c7812 */ /* 0x000fe200078ec0ff */
[----:B------:R-:W-:Y:S01]  /*10750*/  IMAD R9, R3, UR5, R10 ;  /* 0x0000000503097c24 */ /* 0x000fe2000f8e020a */
[C---:B------:R-:W-:Y:S01]  /*10760*/  IADD3 R73, P2, R20.reuse, 0xc000, RZ ;  /* 0x0000c00014497810 */ /* 0x040fe20007f5e0ff */
[----:B------:R-:W5:Y:S01]  /*10770*/  LD.E.128 R44, desc[UR60][R44.64] ;  /* 0x0000003c2c2c7980 */ /* 0x000f62000c101d00 */
[C---:B------:R-:W-:Y:S02]  /*10780*/  IADD3 R77, P3, R20.reuse, 0xd000, RZ ;  /* 0x0000d000144d7810 */ /* 0x040fe40007f7e0ff */
[C---:B------:R-:W-:Y:S01]  /*10790*/  IADD3 R81, P4, R20.reuse, 0xe000, RZ ;  /* 0x0000e00014517810 */ /* 0x040fe20007f9e0ff */
[----:B------:R-:W5:Y:S01]  /*107a0*/  LD.E.128 R52, desc[UR60][R52.64] ;  /* 0x0000003c34347980 */ /* 0x000f62000c101d00 */
[----:B------:R-:W-:Y:S02]  /*107b0*/  IADD3 R7, P5, R20, 0xf000, RZ ;  /* 0x0000f00014077810 */ /* 0x000fe40007fbe0ff */
[----:B------:R-:W-:Y:S01]  /*107c0*/  LOP3.LUT R4, R5, R20, RZ, 0x3c, !PT ;  /* 0x0000001405047212 */ /* 0x000fe200078e3cff */
[----:B------:R-:W-:Y:S01]  /*107d0*/  IMAD.WIDE.U32 R10, R3, UR4, RZ ;  /* 0x00000004030a7c25 */ /* 0x000fe2000f8e00ff */
[----:B------:R-:W0:Y:S01]  /*107e0*/  @P1 LDC R20, c[0x0][0xcf0] ;  /* 0x00033c00ff141b82 */ /* 0x000e220000000800 */
[----:B------:R-:W-:Y:S01]  /*107f0*/  LOP3.LUT R68, R69, 0x380, RZ, 0xc0, !PT ;  /* 0x0000038045447812 */ /* 0x000fe200078ec0ff */
[----:B------:R-:W-:Y:S01]  /*10800*/  ULDC.64 UR4, c[0x0][0xbe8] ;  /* 0x0002fa0000047ab9 */ /* 0x000fe20000000a00 */
[----:B------:R-:W-:Y:S01]  /*10810*/  IMAD.IADD R3, R13, 0x1, -R12 ;  /* 0x000000010d037824 */ /* 0x000fe200078e0a0c */
[----:B------:R-:W-:Y:S01]  /*10820*/  LOP3.LUT R72, R73, 0x380, RZ, 0xc0, !PT ;  /* 0x0000038049487812 */ /* 0x000fe200078ec0ff */
[----:B------:R-:W-:Y:S01]  /*10830*/  IMAD.IADD R11, R11, 0x1, R9 ;  /* 0x000000010b0b7824 */ /* 0x000fe200078e0209 */
[----:B------:R-:W-:Y:S01]  /*10840*/  LOP3.LUT R76, R77, 0x380, RZ, 0xc0, !PT ;  /* 0x000003804d4c7812 */ /* 0x000fe200078ec0ff */
[----:B------:R-:W-:Y:S01]  /*10850*/  IMAD R3, R3, 0x20, R48 ;  /* 0x0000002003037824 */ /* 0x000fe200078e0230 */
[----:B------:R-:W-:Y:S01]  /*10860*/  LOP3.LUT R80, R81, 0x380, RZ, 0xc0, !PT ;  /* 0x0000038051507812 */ /* 0x000fe200078ec0ff */
[----:B------:R-:W5:Y:S01]  /*10870*/  LD.E.128 R56, desc[UR60][R56.64] ;  /* 0x0000003c38387980 */ /* 0x000f62000c101d00 */
[----:B------:R-:W-:Y:S01]  /*10880*/  LOP3.LUT R6, R7, 0x380, RZ, 0xc0, !PT ;  /* 0x0000038007067812 */ /* 0x000fe200078ec0ff */
[----:B------:R-:W-:Y:S01]  /*10890*/  IMAD R14, R159, 0x80, R3 ;  /* 0x000000809f0e7824 */ /* 0x000fe200078e0203 */
[----:B------:R-:W-:Y:S01]  /*108a0*/  SHF.R.U64 R68, R68, 0x3, RZ ;  /* 0x0000000344447819 */ /* 0x000fe200000012ff */
[----:B------:R-:W-:Y:S01]  /*108b0*/  IMAD.WIDE.U32 R10, R205, UR4, R10 ;  /* 0x00000004cd0a7c25 */ /* 0x000fe2000f8e000a */
[----:B------:R-:W-:Y:S01]  /*108c0*/  SHF.R.U64 R72, R72, 0x3, RZ ;  /* 0x0000000348487819 */ /* 0x000fe200000012ff */
[----:B------:R-:W5:Y:S01]  /*108d0*/  LD.E.128 R60, desc[UR60][R60.64] ;  /* 0x0000003c3c3c7980 */ /* 0x000f62000c101d00 */
[----:B------:R-:W-:Y:S01]  /*108e0*/  SHF.R.U64 R76, R76, 0x3, RZ ;  /* 0x000000034c4c7819 */ /* 0x000fe200000012ff */
[----:B------:R-:W-:Y:S01]  /*108f0*/  IMAD.MOV.U32 R5, RZ, RZ, R21 ;  /* 0x000000ffff057224 */ /* 0x000fe200078e0015 */
[----:B------:R-:W-:Y:S01]  /*10900*/  SHF.R.U64 R80, R80, 0x3, RZ ;  /* 0x0000000350507819 */ /* 0x000fe200000012ff */
[----:B------:R-:W5:Y:S01]  /*10910*/  LD.E.128 R64, desc[UR60][R64.64] ;  /* 0x0000003c40407980 */ /* 0x000f62000c101d00 */
[----:B------:R-:W-:Y:S01]  /*10920*/  SHF.R.U64 R6, R6, 0x3, RZ ;  /* 0x0000000306067819 */ /* 0x000fe200000012ff */
[----:B--2---:R-:W-:Y:S01]  /*10930*/  @P1 IMAD.HI.U32 R3, R14, R15, RZ ;  /* 0x0000000f0e031227 */ /* 0x004fe200078e00ff */
[----:B------:R-:W-:-:S02]  /*10940*/  SHF.R.S32.HI R9, RZ, 0x1f, R8 ;  /* 0x0000001fff097819 */ /* 0x000fc40000011408 */
        /* <DEDUP_REMOVED lines=8> */
[----:B------:R-:W-:Y:S01]  /*109d0*/  IADD3.X R85, RZ, R21, RZ, P5, !PT ;  /* 0x00000015ff557210 */ /* 0x000fe20002ffe4ff */
[----:B------:R-:W-:Y:S01]  /*109e0*/  IMAD R11, R205, UR5, R11 ;  /* 0x00000005cd0b7c24 */ /* 0x000fe2000f8e020b */
[----:B------:R-:W-:Y:S01]  /*109f0*/  LOP3.LUT R84, R6, R7, RZ, 0x3c, !PT ;  /* 0x0000000706547212 */ /* 0x000fe200078e3cff */
[----:B------:R-:W-:Y:S01]  /*10a00*/  ULDC.64 UR4, c[0x0][0xbf0] ;  /* 0x0002fc0000047ab9 */ /* 0x000fe20000000a00 */
[----:B------:R-:W-:Y:S01]  /*10a10*/  IMAD.MOV.U32 R13, RZ, RZ, R14 ;  /* 0x000000ffff0d7224 */ /* 0x000fe200078e000e */
[----:B0-----:R-:W-:Y:S01]  /*10a20*/  @P1 SHF.R.U32.HI R13, RZ, R20, R3 ;  /* 0x00000014ff0d1219 */ /* 0x001fe20000011603 */
[----:B------:R-:W-:Y:S01]  /*10a30*/  IMAD R9, R9, UR4, RZ ;  /* 0x0000000409097c24 */ /* 0x000fe2000f8e02ff */
[----:B------:R-:W5:Y:S02]  /*10a40*/  LD.E.128 R4, desc[UR60][R4.64] ;  /* 0x0000003c04047980 */ /* 0x000f64000c101d00 */
[----:B------:R-:W-:Y:S01]  /*10a50*/  SHF.R.S32.HI R3, RZ, 0x1f, R13 ;  /* 0x0000001fff037819 */ /* 0x000fe2000001140d */
[C---:B------:R-:W-:Y:S01]  /*10a60*/  IMAD R15, R8.reuse, UR5, R9 ;  /* 0x00000005080f7c24 */ /* 0x040fe2000f8e0209 */
[----:B------:R-:W5:Y:S01]  /*10a70*/  LD.E.128 R68, desc[UR60][R68.64] ;  /* 0x0000003c44447980 */ /* 0x000f62000c101d00 */
[----:B------:R-:W-:Y:S01]  /*10a80*/  IMAD.WIDE.U32 R8, R8, UR4, R10 ;  /* 0x0000000408087c25 */ /* 0x000fe2000f8e000a */
[----:B------:R-:W-:-:S02]  /*10a90*/  ULDC.64 UR4, c[0x0][0xbe0] ;  /* 0x0002f80000047ab9 */ /* 0x000fc40000000a00 */
[----:B------:R-:W5:Y:S01]  /*10aa0*/  LD.E.128 R72, desc[UR60][R72.64] ;  /* 0x0000003c48487980 */ /* 0x000f62000c101d00 */
[----:B------:R-:W-:-:S03]  /*10ab0*/  IMAD.MOV R12, RZ, RZ, -R13 ;  /* 0x000000ffff0c7224 */ /* 0x000fc600078e0a0d */
        /* <DEDUP_REMOVED lines=9> */
[----:B------:R-:W-:-:S02]  /*10b50*/  IMAD.IADD R9, R9, 0x1, R15 ;  /* 0x0000000109097824 */ /* 0x000fc400078e020f */
[----:B------:R-:W-:Y:S02]  /*10b60*/  IMAD R10, R3, UR4, RZ ;  /* 0x00000004030a7c24 */ /* 0x000fe4000f8e02ff */
[----:B------:R-:W-:Y:S02]  /*10b70*/  IMAD R155, R155, R12, R14 ;  /* 0x0000000c9b9b7224 */ /* 0x000fe400078e020e */
[----:B------:R-:W-:-:S04]  /*10b80*/  IMAD.WIDE.U32 R8, R13, UR4, R8 ;  /* 0x000000040d087c25 */ /* 0x000fc8000f8e0008 */
[----:B------:R-:W-:Y:S01]  /*10b90*/  IMAD R13, R13, UR5, R10 ;  /* 0x000000050d0d7c24 */ /* 0x000fe2000f8e020a */
[----:B------:R-:W-:Y:S01]  /*10ba0*/  SHF.R.S32.HI R10, RZ, 0x1f, R155 ;  /* 0x0000001fff0a7819 */ /* 0x000fe2000001149b */
[----:B------:R-:W-:Y:S01]  /*10bb0*/  ULDC.64 UR4, c[0x0][0xbd8] ;  /* 0x0002f60000047ab9 */ /* 0x000fe20000000a00 */
[----:B------:R-:W-:Y:S02]  /*10bc0*/  VIADD R3, R19, 0x32420 ;  /* 0x0003242013037836 */ /* 0x000fe40000000000 */
[----:B------:R-:W-:Y:S02]  /*10bd0*/  IMAD.IADD R9, R9, 0x1, R13 ;  /* 0x0000000109097824 */ /* 0x000fe400078e020d */
[----:B------:R-:W-:Y:S01]  /*10be0*/  IMAD R10, R10, UR4, RZ ;  /* 0x000000040a0a7c24 */ /* 0x000fe2000f8e02ff */
        /* <DEDUP_REMOVED lines=12> */
.L_x_1753:
[----:B------:R-:W-:Y:S01]  /*10cb0*/  LEA R48, R159, R48, 0x7 ;  /* 0x000000309f307211 */ /* 0x000fe200078e38ff */
[----:B------:R-:W-:Y:S03]  /*10cc0*/  BSSY B1, `(.L_x_1551) ;  /* 0x000001e000017945 */ /* 0x000fe60003800000 */
        /* <DEDUP_REMOVED lines=10> */
[----:B------:R-:W-:Y:S01]  /*10d70*/  VIADD R91, R211, 0x80 ;  /* 0x00000080d35b7836 */ /* 0x000fe20000000000 */
        /* <DEDUP_REMOVED lines=12> */
[C---:B------:R-:W-:Y:S01]  /*10e40*/  @!P0 LEA R14, P4, R21.reuse, R14, 0x1 ;  /* 0x0000000e150e8211 */ /* 0x040fe200078808ff */
[----:B------:R3:W-:Y:S01]  /*10e50*/  @!P2 ST.E.128 desc[UR60][R10.64], R36 ;  /* 0x000000240a00a985 */ /* 0x0007e2000c101d3c */
[-C--:B------:R-:W-:Y:S02]  /*10e60*/  @!P1 LEA.HI.X R13, R90, R88.reuse, R91, 0x1, P5 ;  /* 0x000000585a0d9211 */ /* 0x080fe400028f0c5b */
[----:B------:R-:W-:-:S03]  /*10e70*/  @!P0 LEA.HI.X R15, R21, R88, R89, 0x1, P4 ;  /* 0x00000058150f8211 */ /* 0x000fc600020f0c59 */
[----:B------:R3:W-:Y:S04]  /*10e80*/  @!P1 ST.E.128 desc[UR60][R12.64], R56 ;  /* 0x000000380c009985 */ /* 0x0007e8000c101d3c */
[----:B------:R3:W-:Y:S02]  /*10e90*/  @!P0 ST.E.128 desc[UR60][R14.64], R72 ;  /* 0x000000480e008985 */ /* 0x0007e4000c101d3c */
.L_x_1552:
[----:B------:R-:W-:Y:S05]  /*10ea0*/  BSYNC B1 ;  /* 0x0000000000017941 */ /* 0x000fea0003800000 */
.L_x_1551:
[----:B------:R-:W-:-:S03]  /*10eb0*/  UMOV UR4, 0xffffffff ;  /* 0xffffffff00047882 */ /* 0x000fc60000000000 */
[----:B------:R-:W-:Y:S05]  /*10ec0*/  BRA.DIV UR4, `(.L_x_1553) ;  /* 0x000000c204287947 */ /* 0x000fea000b800000 */
[----:B---3-5:R3:W4:Y:S04]  /*10ed0*/  SHFL.IDX PT, R36, R20, 0x1, 0x181f ;  /* 0x00381f0014247f89 */ /* 0x02872800000e0000 */
[----:B--2---:R3:W2:Y:S02]  /*10ee0*/  SHFL.IDX PT, R14, R3, 0x1, 0x181f ;  /* 0x00381f00030e7f89 */ /* 0x0046a400000e0000 */
.L_x_1757:
        /* <DEDUP_REMOVED lines=13> */
[----:B------:R-:W-:Y:S02]  /*10fc0*/  ISETP.GE.AND P0, PT, R12, UR4, PT ;  /* 0x000000040c007c0c */ /* 0x000fe4000bf06270 */
[----:B------:R-:W-:-:S02]  /*10fd0*/  IADD3 R11, R211, 0x40, RZ ;  /* 0x00000040d30b7810 */ /* 0x000fc40007ffe0ff */
[----:B------:R-:W-:Y:S02]  /*10fe0*/  SHF.R.S32.HI R8, RZ, 0x1f, R211 ;  /* 0x0000001fff087819 */ /* 0x000fe400000114d3 */
[----:B------:R-:W-:Y:S02]  /*10ff0*/  SHF.R.S32.HI R11, RZ, 0x1f, R11 ;  /* 0x0000001fff0b7819 */ /* 0x000fe4000001140b */
        /* <DEDUP_REMOVED lines=14> */
.L_x_1555:
[----:B------:R-:W-:Y:S05]  /*110e0*/  BSYNC B1 ;  /* 0x0000000000017941 */ /* 0x000fea0003800000 */
.L_x_1554:
[----:B------:R-:W-:-:S03]  /*110f0*/  UMOV UR4, 0xffffffff ;  /* 0xffffffff00047882 */ /* 0x000fc60000000000 */
[----:B------:R-:W-:Y:S05]  /*11100*/  BRA.DIV UR4, `(.L_x_1556) ;  /* 0x000000be04e07947 */ /* 0x000fea000b800000 */
[----:B--2---:R2:W0:Y:S04]  /*11110*/  SHFL.IDX PT, R24, R20, 0x2, 0x181f ;  /* 0x00581f0014187f89 */ /* 0x00442800000e0000 */
[----:B------:R2:W0:Y:S02]  /*11120*/  SHFL.IDX PT, R14, R3, 0x2, 0x181f ;  /* 0x00581f00030e7f89 */ /* 0x00042400000e0000 */
.L_x_1761:
        /* <DEDUP_REMOVED lines=31> */
.L_x_1558:
[----:B------:R-:W-:Y:S05]  /*11320*/  BSYNC B1 ;  /* 0x0000000000017941 */ /* 0x000fea0003800000 */
.L_x_1557:
[----:B------:R-:W-:-:S03]  /*11330*/  UMOV UR4, 0xffffffff ;  /* 0xffffffff00047882 */ /* 0x000fc60000000000 */
[----:B------:R-:W-:Y:S05]  /*11340*/  BRA.DIV UR4, `(.L_x_1559) ;  /* 0x000000be04987947 */ /* 0x000fea000b800000 */
[----:B0-23--:R-:W0:Y:S04]  /*11350*/  SHFL.IDX PT, R20, R20, 0x3, 0x181f ;  /* 0x00781f0014147f89 */ /* 0x00de2800000e0000 */
[----:B------:R2:W3:Y:S02]  /*11360*/  SHFL.IDX PT, R14, R3, 0x3, 0x181f ;  /* 0x00781f00030e7f89 */ /* 0x0004e400000e0000 */
.L_x_1765:
[----:B--2---:R-:W-:-:S05]  /*11370*/  VIADD R3, R48, 0x60 ;  /* 0x0000006030037836 */ /* 0x004fca0000000000 */
[----:B------:R-:W-:-:S13]  /*11380*/  ISETP.GE.AND P0, PT, R3, R0, PT ;  /* 0x000000000300720c */ /* 0x000fda0003f06270 */
[----:B------:R-:W-:Y:S05]  /*11390*/  @P0 BRA `(.L_x_1560) ;  /* 0x0000003000100947 */ /* 0x000fea0003800000 */
[C---:B------:R-:W-:Y:S01]  /*113a0*/  VIADD R12, R211.reuse, 0x40 ;  /* 0x00000040d30c7836 */ /* 0x040fe20000000000 */
[----:B------:R-:W-:Y:S01]  /*113b0*/  ULDC UR4, c[0x0][0xbc8] ;  /* 0x0002f20000047ab9 */ /* 0x000fe20000000800 */
[C---:B------:R-:W-:Y:S01]  /*113c0*/  VIADD R10, R211.reuse, 0x80 ;  /* 0x00000080d30a7836 */ /* 0x040fe20000000000 */
[C---:B------:R-:W-:Y:S01]  /*113d0*/  ISETP.GE.AND P3, PT, R211.reuse, UR4, PT ;  /* 0x00000004d3007c0c */ /* 0x040fe2000bf66270 */
[C---:B------:R-:W-:Y:S01]  /*113e0*/  VIADD R13, R211.reuse, 0x40 ;  /* 0x00000040d30d7836 */ /* 0x040fe20000000000 */
[----:B------:R-:W-:Y:S02]  /*113f0*/  ISETP.GE.AND P4, PT, R12, UR4, PT ;  /* 0x000000040c007c0c */ /* 0x000fe4000bf86270 */
[----:B------:R-:W-:Y:S02]  /*11400*/  ISETP.GE.AND P5, PT, R10, UR4, PT ;  /* 0x000000040a007c0c */ /* 0x000fe4000bfa6270 */
[----:B------:R-:W-:Y:S02]  /*11410*/  IADD3 R11, R211, 0x80, RZ ;  /* 0x00000080d30b7810 */ /* 0x000fe40007ffe0ff */
[----:B------:R-:W-:-:S02]  /*11420*/  SHF.R.S32.HI R15, RZ, 0x1f, R211 ;  /* 0x0000001fff0f7819 */ /* 0x000fc400000114d3 */
[----:B------:R-:W-:Y:S02]  /*11430*/  SHF.R.S32.HI R13, RZ, 0x1f, R13 ;  /* 0x0000001fff0d7819 */ /* 0x000fe4000001140d */
[----:B------:R-:W-:Y:S02]  /*11440*/  SHF.R.S32.HI R11, RZ, 0x1f, R11 ;  /* 0x0000001fff0b7819 */ /* 0x000fe4000001140b */
[CC--:B---3--:R-:W-:Y:S02]  /*11450*/  @!P3 LEA R4, P0, R211.reuse, R14.reuse, 0x1 ;  /* 0x0000000ed304b211 */ /* 0x0c8fe400078008ff */
[-C--:B------:R-:W-:Y:S02]  /*11460*/  @!P4 LEA R6, P1, R12, R14.reuse, 0x1 ;  /* 0x0000000e0c06c211 */ /* 0x080fe400078208ff */
[----:B------:R-:W-:Y:S02]  /*11470*/  @!P5 LEA R8, P2, R10, R14, 0x1 ;  /* 0x0000000e0a08d211 */ /* 0x000fe400078408ff */
[----:B0-----:R-:W-:-:S02]  /*11480*/  @!P3 LEA.HI.X R5, R211, R20, R15, 0x1, P0 ;  /* 0x00000014d305b211 */ /* 0x001fc400000f0c0f */
        /* <DEDUP_REMOVED lines=14> */
.L_x_1549:
[----:B0-----:R-:W0:Y:S01]  /*11570*/  @P1 LDC R7, c[0x0][0xcec] ;  /* 0x00033b00ff071b82 */ /* 0x001e220000000800 */
[----:B------:R-:W-:Y:S01]  /*11580*/  ULDC.64 UR4, c[0x0][0xc08] ;  /* 0x0003020000047ab9 */ /* 0x000fe20000000a00 */
[----:B------:R-:W-:Y:S02]  /*11590*/  IMAD.MOV.U32 R10, RZ, RZ, R15 ;  /* 0x000000ffff0a7224 */ /* 0x000fe400078e000f */
[----:B------:R-:W-:-:S04]  /*115a0*/  IMAD R9, R9, UR4, RZ ;  /* 0x0000000409097c24 */ /* 0x000fc8000f8e02ff */
[----:B------:R-:W1:Y:S01]  /*115b0*/  @P1 LDC R6, c[0x0][0xcf0] ;  /* 0x00033c00ff061b82 */ /* 0x000e620000000800 */
[----:B------:R-:W-:Y:S02]  /*115c0*/  IMAD R9, R3, UR5, R9 ;  /* 0x0000000503097c24 */ /* 0x000fe4000f8e0209 */
[----:B0-----:R-:W-:-:S05]  /*115d0*/  @P1 IMAD.HI.U32 R7, R15, R7, RZ ;  /* 0x000000070f071227 */ /* 0x001fca00078e00ff */
[----:B-1----:R-:W-:Y:S01]  /*115e0*/  @P1 SHF.R.U32.HI R10, RZ, R6, R7 ;  /* 0x00000006ff0a1219 */ /* 0x002fe20000011607 */
[----:B------:R-:W-:Y:S01]  /*115f0*/  IMAD.WIDE.U32 R6, R3, UR4, RZ ;  /* 0x0000000403067c25 */ /* 0x000fe2000f8e00ff */
[----:B------:R-:W-:Y:S01]  /*11600*/  ULDC.64 UR4, c[0x0][0xc38] ;  /* 0x00030e0000047ab9 */ /* 0x000fe20000000a00 */
[----:B------:R-:W-:Y:S02]  /*11610*/  SHF.R.S32.HI R3, RZ, 0x1f, R8 ;  /* 0x0000001fff037819 */ /* 0x000fe40000011408 */
[----:B------:R-:W-:Y:S02]  /*11620*/  IMAD.IADD R7, R7, 0x1, R9 ;  /* 0x0000000107077824 */ /* 0x000fe400078e0209 */
[----:B------:R-:W-:Y:S02]  /*11630*/  VIADD R9, R19, 0x32420 ;  /* 0x0003242013097836 */ /* 0x000fe40000000000 */
[----:B------:R-:W-:-:S03]  /*11640*/  IMAD.WIDE.U32 R6, R205, UR4, R6 ;  /* 0x00000004cd067c25 */ /* 0x000fc6000f8e0006 */
[----:B------:R-:W-:Y:S01]  /*11650*/  PRMT R9, RZ, 0x654, R9 ;  /* 0x00000654ff097816 */ /* 0x000fe20000000009 */
[----:B------:R-:W-:Y:S01]  /*11660*/  IMAD R7, R205, UR5, R7 ;  /* 0x00000005cd077c24 */ /* 0x000fe2000f8e0207 */
[----:B------:R-:W-:Y:S02]  /*11670*/  ULDC.64 UR4, c[0x0][0xc40] ;  /* 0x0003100000047ab9 */ /* 0x000fe40000000a00 */
[----:B------:R-:W-:Y:S01]  /*11680*/  IMAD R3, R3, UR4, RZ ;  /* 0x0000000403037c24 */ /* 0x000fe2000f8e02ff */
[----:B------:R0:W-:Y:S01]  /*11690*/  SYNCS.ARRIVE.TRANS64.RED.A1T0 RZ, [R9+URZ], RZ ;  /* 0x000000ff09ff79a7 */ /* 0x0001e2000810043f */
[----:B------:R-:W-:-:S04]  /*116a0*/  IMAD.WIDE.U32 R6, R8, UR4, R6 ;  /* 0x0000000408067c25 */ /* 0x000fc8000f8e0006 */
[----:B------:R-:W-:Y:S01]  /*116b0*/  IMAD R3, R8, UR5, R3 ;  /* 0x0000000508037c24 */ /* 0x000fe2000f8e0203 */
[----:B------:R-:W-:Y:S01]  /*116c0*/  ULDC.64 UR4, c[0x0][0xc48] ;  /* 0x0003120000047ab9 */ /* 0x000fe20000000a00 */
[--C-:B------:R-:W-:Y:S02]  /*116d0*/  SHF.R.S32.HI R8, RZ, 0x1f, R10.reuse ;  /* 0x0000001fff087819 */ /* 0x100fe4000001140a */
[----:B------:R-:W-:Y:S02]  /*116e0*/  IMAD.IADD R7, R7, 0x1, R3 ;  /* 0x0000000107077824 */ /* 0x000fe400078e0203 */
[----:B------:R-:W-:Y:S02]  /*116f0*/  IMAD.MOV R3, RZ, RZ, -R10 ;  /* 0x000000ffff037224 */ /* 0x000fe400078e0a0a */
[----:B------:R-:W-:-:S04]  /*11700*/  IMAD.WIDE.U32 R6, R158, UR4, R6 ;  /* 0x000000049e067c25 */ /* 0x000fc8000f8e0006 */
[----:B------:R-:W-:Y:S01]  /*11710*/  IMAD R7, R158, UR5, R7 ;  /* 0x000000059e077c24 */ /* 0x000fe2000f8e0207 */
[----:B------:R-:W-:Y:S01]  /*11720*/  ULDC.64 UR4, c[0x0][0xc30] ;  /* 0x00030c0000047ab9 */ /* 0x000fe20000000a00 */
[----:B------:R-:W-:Y:S02]  /*11730*/  IMAD R3, R155, R3, R15 ;  /* 0x000000039b037224 */ /* 0x000fe400078e020f */
[----:B------:R-:W-:Y:S02]  /*11740*/  IMAD R8, R8, UR4, RZ ;  /* 0x0000000408087c24 */ /* 0x000fe4000f8e02ff */
[----:B------:R-:W-:-:S04]  /*11750*/  IMAD.WIDE.U32 R6, R10, UR4, R6 ;  /* 0x000000040a067c25 */ /* 0x000fc8000f8e0006 */
[----:B------:R-:W-:Y:S01]  /*11760*/  IMAD R8, R10, UR5, R8 ;  /* 0x000000050a087c24 */ /* 0x000fe2000f8e0208 */
[----:B------:R-:W-:-:S03]  /*11770*/  ULDC.64 UR4, c[0x0][0xc28] ;  /* 0x00030a0000047ab9 */ /* 0x000fc60000000a00 */
[----:B------:R-:W-:Y:S01]  /*11780*/  IMAD.IADD R7, R7, 0x1, R8 ;  /* 0x0000000107077824 */ /* 0x000fe200078e0208 */
[----:B------:R-:W-:Y:S01]  /*11790*/  SHF.R.S32.HI R8, RZ, 0x1f, R3 ;  /* 0x0000001fff087819 */ /* 0x000fe20000011403 */
[----:B------:R-:W-:-:S04]  /*117a0*/  IMAD.WIDE.U32 R6, R3, UR4, R6 ;  /* 0x0000000403067c25 */ /* 0x000fc8000f8e0006 */
[----:B------:R-:W-:-:S04]  /*117b0*/  IMAD R8, R8, UR4, RZ ;  /* 0x0000000408087c24 */ /* 0x000fc8000f8e02ff */
[----:B------:R-:W-:Y:S01]  /*117c0*/  IMAD R8, R3, UR5, R8 ;  /* 0x0000000503087c24 */ /* 0x000fe2000f8e0208 */
[----:B------:R-:W-:Y:S02]  /*117d0*/  ULDC.64 UR4, c[0x0][0xc00] ;  /* 0x0003000000047ab9 */ /* 0x000fe40000000a00 */
[----:B------:R-:W-:Y:S01]  /*117e0*/  LEA R3, P0, R6, UR4, 0x2 ;  /* 0x0000000406037c11 */ /* 0x000fe2000f8010ff */
[----:B------:R-:W-:Y:S01]  /*117f0*/  IMAD.IADD R8, R7, 0x1, R8 ;  /* 0x0000000107087824 */ /* 0x000fe200078e0208 */
[----:B------:R-:W-:-:S04]  /*11800*/  UMOV UR4, 0xffffffff ;  /* 0xffffffff00047882 */ /* 0x000fc80000000000 */
[----:B------:R-:W-:Y:S01]  /*11810*/  LEA.HI.X R8, R6, UR5, R8, 0x2, P0 ;  /* 0x0000000506087c11 */ /* 0x000fe200080f1408 */
[----:B0-----:R-:W-:Y:S06]  /*11820*/  BRA.DIV UR4, `(.L_x_1561) ;  /* 0x000000ba04a87947 */ /* 0x001fec000b800000 */
[----:B------:R0:W1:Y:S04]  /*11830*/  SHFL.IDX PT, R9, R8, RZ, 0x1c1f ;  /* 0x001c1fff08097589 */ /* 0x00006800000e0000 */
[----:B------:R0:W2:Y:S02]  /*11840*/  SHFL.IDX PT, R12, R3, RZ, 0x1c1f ;  /* 0x001c1fff030c7589 */ /* 0x0000a400000e0000 */
.L_x_1768:
        /* <DEDUP_REMOVED lines=18> */
[----:B-1----:R-:W-:Y:S01]  /*11970*/  @!P0 MOV R7, R9 ;  /* 0x0000000900078202 */ /* 0x002fe20000000f00 */
[----:B--2---:R-:W-:-:S04]  /*11980*/  @!P0 IMAD.MOV.U32 R6, RZ, RZ, R12 ;  /* 0x000000ffff068224 */ /* 0x004fc800078e000c */
[----:B------:R-:W-:Y:S02]  /*11990*/  @!P0 IMAD.WIDE R6, R20, 0x4, R6 ;  /* 0x0000000414068825 */ /* 0x000fe400078e0206 */
[----:B------:R-:W2:Y:S04]  /*119a0*/  LDL R20, [R1+0xf8] ;  /* 0x0000f80001147983 */ /* 0x000ea80000100800 */
[----:B------:R1:W-:Y:S04]  /*119b0*/  @!P0 ST.E.64 desc[UR60][R6.64], R152 ;  /* 0x0000009806008985 */ /* 0x0003e8000c101b3c */
[----:B-1----:R-:W3:Y:S01]  /*119c0*/  LDL R153, [R1+0x180] ;  /* 0x0001800001997983 */ /* 0x002ee20000100800 */
[----:B----4-:R-:W-:-:S03]  /*119d0*/  ISETP.GE.AND P0, PT, R13, UR4, PT ;  /* 0x000000040d007c0c */ /* 0x010fc6000bf06270 */
[----:B------:R-:W4:Y:S10]  /*119e0*/  LDL R152, [R1+0x17c] ;  /* 0x00017c0001987983 */ /* 0x000f340000100800 */
[----:B------:R-:W-:-:S04]  /*119f0*/  @!P0 LEA R6, P1, R13, R12, 0x2 ;  /* 0x0000000c0d068211 */ /* 0x000fc800078210ff */
[----:B-----5:R-:W-:Y:S02]  /*11a00*/  @!P0 LEA.HI.X R7, R13, R9, R159, 0x2, P1 ;  /* 0x000000090d078211 */ /* 0x020fe400008f149f */
[----:B------:R-:W5:Y:S04]  /*11a10*/  LDL R13, [R1+0xf4] ;  /* 0x0000f400010d7983 */ /* 0x000f680000100800 */
[----:B------:R1:W-:Y:S01]  /*11a20*/  @!P0 ST.E.64 desc[UR60][R6.64], R28 ;  /* 0x0000001c06008985 */ /* 0x0003e2000c101b3c */
[----:B------:R-:W-:Y:S02]  /*11a30*/  ISETP.GE.AND P0, PT, R10, UR4, PT ;  /* 0x000000040a007c0c */ /* 0x000fe4000bf06270 */
[----:B------:R-:W-:-:S11]  /*11a40*/  ISETP.GE.AND P1, PT, R14, UR4, PT ;  /* 0x000000040e007c0c */ /* 0x000fd6000bf26270 */
        /* <DEDUP_REMOVED lines=27> */
[----:B------:R1:W-:Y:S02]  /*11c00*/  @!P1 ST.E.64 desc[UR60][R6.64], R44 ;  /* 0x0000002c06009985 */ /* 0x0003e4000c101b3c */
[C---:B-1----:R-:W-:Y:S02]  /*11c10*/  @!P0 LEA R6, P2, R155.reuse, R12, 0x2 ;  /* 0x0000000c9b068211 */ /* 0x042fe400078410ff */
[----:B------:R-:W4:Y:S04]  /*11c20*/  LDL R45, [R1+0xb8] ;  /* 0x0000b800012d7983 */ /* 0x000f280000100800 */
[----:B------:R-:W4:Y:S01]  /*11c30*/  LDL R44, [R1+0x134] ;  /* 0x00013400012c7983 */ /* 0x000f220000100800 */
[----:B---3--:R-:W-:-:S05]  /*11c40*/  @!P0 LEA.HI.X R7, R155, R9, R153, 0x2, P2 ;  /* 0x000000099b078211 */ /* 0x008fca00010f1499 */
[----:B------:R1:W-:Y:S04]  /*11c50*/  @!P0 ST.E.64 desc[UR60][R6.64], R24 ;  /* 0x0000001806008985 */ /* 0x0003e8000c101b3c */
[----:B-1----:R-:W3:Y:S04]  /*11c60*/  LDL R24, [R1+0x164] ;  /* 0x0001640001187983 */ /* 0x002ee80000100800 */
[----:B------:R-:W3:Y:S01]  /*11c70*/  LDL R25, [R1+0x15c] ;  /* 0x00015c0001197983 */ /* 0x000ee20000100800 */
[----:B--2---:R-:W-:Y:S02]  /*11c80*/  ISETP.GE.AND P1, PT, R20, UR4, PT ;  /* 0x0000000414007c0c */ /* 0x004fe4000bf26270 */
[----:B-----5:R-:W-:-:S11]  /*11c90*/  ISETP.GE.AND P0, PT, R13, UR4, PT ;  /* 0x000000040d007c0c */ /* 0x020fd6000bf06270 */
[----:B------:R-:W-:-:S04]  /*11ca0*/  @!P1 LEA R6, P2, R20, R12, 0x2 ;  /* 0x0000000c14069211 */ /* 0x000fc800078410ff */
[-C--:B----4-:R-:W-:Y:S02]  /*11cb0*/  @!P1 LEA.HI.X R7, R20, R9.reuse, R152, 0x2, P2 ;  /* 0x0000000914079211 */ /* 0x090fe400010f1498 */
[----:B------:R-:W-:Y:S01]  /*11cc0*/  ISETP.GE.AND P3, PT, R29, UR4, PT ;  /* 0x000000041d007c0c */ /* 0x000fe2000bf66270 */
[----:B------:R-:W2:Y:S04]  /*11cd0*/  LDL R20, [R1+0xcc] ;  /* 0x0000cc0001147983 */ /* 0x000ea80000100800 */
[----:B------:R1:W-:Y:S01]  /*11ce0*/  @!P1 ST.E.64 desc[UR60][R6.64], R52 ;  /* 0x0000003406009985 */ /* 0x0003e2000c101b3c */
[----:B------:R-:W-:Y:S02]  /*11cf0*/  ISETP.GE.AND P1, PT, R10, UR4, PT ;  /* 0x000000040a007c0c */ /* 0x000fe4000bf26270 */
[C---:B-1----:R-:W-:Y:S01]  /*11d00*/  @!P0 LEA R6, P2, R13.reuse, R12, 0x2 ;  /* 0x0000000c0d068211 */ /* 0x042fe200078410ff */
[----:B------:R-:W4:Y:S04]  /*11d10*/  LDL R52, [R1+0xbc] ;  /* 0x0000bc0001347983 */ /* 0x000f280000100800 */
[----:B------:R-:W5:Y:S01]  /*11d20*/  LDL R53, [R1+0x140] ;  /* 0x0001400001357983 */ /* 0x000f620000100800 */
[----:B------:R-:W-:-:S03]  /*11d30*/  @!P0 LEA.HI.X R7, R13, R9, R14, 0x2, P2 ;  /* 0x000000090d078211 */ /* 0x000fc600010f140e */
[----:B------:R-:W2:Y:S04]  /*11d40*/  LDL R14, [R1+0xd0] ;  /* 0x0000d000010e7983 */ /* 0x000ea80000100800 */
[----:B------:R1:W-:Y:S01]  /*11d50*/  @!P0 ST.E.64 desc[UR60][R6.64], R56 ;  /* 0x0000003806008985 */ /* 0x0003e2000c101b3c */
[----:B------:R-:W-:-:S03]  /*11d60*/  ISETP.GE.AND P2, PT, R21, UR4, PT ;  /* 0x0000000415007c0c */ /* 0x000fc6000bf46270 */
[----:B------:R-:W4:Y:S01]  /*11d70*/  LDL R13, [R1+0xc8] ;  /* 0x0000c800010d7983 */ /* 0x000f220000100800 */
[----:B-1----:R-:W-:-:S04]  /*11d80*/  @!P1 LEA R6, P0, R10, R12, 0x2 ;  /* 0x0000000c0a069211 */ /* 0x002fc800078010ff */
[----:B------:R-:W-:-:S05]  /*11d90*/  @!P1 LEA.HI.X R7, R10, R9, R11, 0x2, P0 ;  /* 0x000000090a079211 */ /* 0x000fca00000f140b */
[----:B------:R1:W-:Y:S01]  /*11da0*/  @!P1 ST.E.64 desc[UR60][R6.64], R60 ;  /* 0x0000003c06009985 */ /* 0x0003e2000c101b3c */
[----:B------:R-:W-:Y:S02]  /*11db0*/  ISETP.GE.AND P1, PT, R15, UR4, PT ;  /* 0x000000040f007c0c */ /* 0x000fe4000bf26270 */
[-C--:B------:R-:W-:Y:S02]  /*11dc0*/  @!P2 LEA R10, P5, R21, R12.reuse, 0x2 ;  /* 0x0000000c150aa211 */ /* 0x080fe400078a10ff */
[----:B-1----:R-:W-:-:S04]  /*11dd0*/  @!P3 LEA R6, P4, R29, R12, 0x2 ;  /* 0x0000000c1d06b211 */ /* 0x002fc800078810ff */
[-C--:B------:R-:W-:Y:S02]  /*11de0*/  @!P3 LEA.HI.X R7, R29, R9.reuse, R36, 0x2, P4 ;  /* 0x000000091d07b211 */ /* 0x080fe400020f1424 */
[----:B------:R-:W5:Y:S01]  /*11df0*/  LDL R29, [R1+0x154] ;  /* 0x00015400011d7983 */ /* 0x000f620000100800 */
[----:B------:R-:W-:-:S03]  /*11e00*/  @!P2 LEA.HI.X R11, R21, R9, R28, 0x2, P5 ;  /* 0x00000009150ba211 */ /* 0x000fc600028f141c */
[----:B------:R-:W5:Y:S01]  /*11e10*/  LDL R36, [R1+0x158] ;  /* 0x0001580001247983 */ /* 0x000f620000100800 */
[----:B------:R-:W-:-:S03]  /*11e20*/  ISETP.GE.AND P0, PT, R48, UR4, PT ;  /* 0x0000000430007c0c */ /* 0x000fc6000bf06270 */
[----:B------:R-:W-:Y:S04]  /*11e30*/  @!P3 ST.E.64 desc[UR60][R6.64], R64 ;  /* 0x000000400600b985 */ /* 0x000fe8000c101b3c */
[----:B------:R1:W-:Y:S01]  /*11e40*/  @!P2 ST.E.64 desc[UR60][R10.64], R68 ;  /* 0x000000440a00a985 */ /* 0x0003e2000c101b3c */
[----:B------:R-:W-:-:S03]  /*11e50*/  ISETP.GE.AND P2, PT, R32, UR4, PT ;  /* 0x0000000420007c0c */ /* 0x000fc6000bf46270 */
[----:B------:R-:W5:Y:S04]  /*11e60*/  LDL R28, [R1+0xc4] ;  /* 0x0000c400011c7983 */ /* 0x000f680000100800 */
[----:B------:R-:W5:Y:S01]  /*11e70*/  LDL R21, [R1+0xc0] ;  /* 0x0000c00001157983 */ /* 0x000f620000100800 */
[-C--:B-1----:R-:W-:Y:S02]  /*11e80*/  @!P1 LEA R10, P5, R15, R12.reuse, 0x2 ;  /* 0x0000000c0f0a9211 */ /* 0x082fe400078a10ff */
[----:B------:R-:W-:-:S04]  /*11e90*/  @!P0 LEA R6, P4, R48, R12, 0x2 ;  /* 0x0000000c30068211 */ /* 0x000fc800078810ff */
[-C--:B------:R-:W-:Y:S02]  /*11ea0*/  @!P0 LEA.HI.X R7, R48, R9.reuse, R41, 0x2, P4 ;  /* 0x0000000930078211 */ /* 0x080fe400020f1429 */
[----:B------:R-:W-:Y:S01]  /*11eb0*/  ISETP.GE.AND P3, PT, R37, UR4, PT ;  /* 0x0000000425007c0c */ /* 0x000fe2000bf66270 */
[----:B------:R-:W5:Y:S04]  /*11ec0*/  LDL R41, [R1+0xb0] ;  /* 0x0000b00001297983 */ /* 0x000f680000100800 */
[----:B------:R-:W-:Y:S01]  /*11ed0*/  @!P0 ST.E.64 desc[UR60][R6.64], R72 ;  /* 0x0000004806008985 */ /* 0x000fe2000c101b3c */
[----:B---3--:R-:W-:-:S03]  /*11ee0*/  @!P1 LEA.HI.X R11, R15, R9, R24, 0x2, P5 ;  /* 0x000000090f0b9211 */ /* 0x008fc600028f1418 */
[----:B------:R-:W3:Y:S04]  /*11ef0*/  LDL R48, [R1+0x13c] ;  /* 0x00013c0001307983 */ /* 0x000ee80000100800 */
[----:B------:R-:W3:Y:S04]  /*11f00*/  LDL R15, [R1+0x14c] ;  /* 0x00014c00010f7983 */ /* 0x000ee80000100800 */
[----:B------:R-:W3:Y:S04]  /*11f10*/  LDL R24, [R1+0x150] ;  /* 0x0001500001187983 */ /* 0x000ee80000100800 */
[----:B------:R1:W-:Y:S02]  /*11f20*/  @!P1 ST.E.64 desc[UR60][R10.64], R76 ;  /* 0x0000004c0a009985 */ /* 0x0003e4000c101b3c */
[----:B-1----:R-:W-:-:S04]  /*11f30*/  @!P2 LEA R10, P5, R32, R12, 0x2 ;  /* 0x0000000c200aa211 */ /* 0x002fc800078a10ff */
[-C--:B------:R-:W-:Y:S02]  /*11f40*/  @!P2 LEA.HI.X R11, R32, R9.reuse, R25, 0x2, P5 ;  /* 0x00000009200ba211 */ /* 0x080fe400028f1419 */
[----:B------:R-:W3:Y:S04]  /*11f50*/  LDL R32, [R1+0x148] ;  /* 0x0001480001207983 */ /* 0x000ee80000100800 */
[----:B------:R-:W3:Y:S01]  /*11f60*/  LDL R25, [R1+0x144] ;  /* 0x0001440001197983 */ /* 0x000ee20000100800 */
[----:B------:R-:W-:Y:S02]  /*11f70*/  @!P3 LEA R6, P4, R37, R12, 0x2 ;  /* 0x0000000c2506b211 */ /* 0x000fe400078810ff */
[----:B------:R-:W-:Y:S02]  /*11f80*/  ISETP.GE.AND P0, PT, R33, UR4, PT ;  /* 0x0000000421007c0c */ /* 0x000fe4000bf06270 */
[----:B------:R-:W-:-:S02]  /*11f90*/  @!P3 LEA.HI.X R7, R37, R9, R40, 0x2, P4 ;  /* 0x000000092507b211 */ /* 0x000fc400020f1428 */
[----:B------:R-:W3:Y:S01]  /*11fa0*/  LDL R37, [R1+0xac] ;  /* 0x0000ac0001257983 */ /* 0x000ee20000100800 */
[----:B--2---:R-:W-:-:S03]  /*11fb0*/  ISETP.GE.AND P1, PT, R14, UR4, PT ;  /* 0x000000040e007c0c */ /* 0x004fc6000bf26270 */
[----:B------:R-:W-:Y:S04]  /*11fc0*/  @!P3 ST.E.64 desc[UR60][R6.64], R80 ;  /* 0x000000500600b985 */ /* 0x000fe8000c101b3c */
[----:B------:R1:W-:Y:S01]  /*11fd0*/  @!P2 ST.E.64 desc[UR60][R10.64], R84 ;  /* 0x000000540a00a985 */ /* 0x0003e2000c101b3c */
[----:B----4-:R-:W-:-:S03]  /*11fe0*/  ISETP.GE.AND P2, PT, R13, UR4, PT ;  /* 0x000000040d007c0c */ /* 0x010fc6000bf46270 */
[----:B------:R-:W2:Y:S02]  /*11ff0*/  LDL R40, [R1+0x130] ;  /* 0x0001300001287983 */ /* 0x000ea40000100800 */
[-C--:B-1----:R-:W-:Y:S02]  /*12000*/  @!P1 LEA R10, P5, R14, R12.reuse, 0x2 ;  /* 0x0000000c0e0a9211 */ /* 0x082fe400078a10ff */
[C---:B------:R-:W-:Y:S02]  /*12010*/  @!P0 LEA R6, P4, R33.reuse, R12, 0x2 ;  /* 0x0000000c21068211 */ /* 0x040fe400078810ff */
[----:B------:R-:W-:Y:S02]  /*12020*/  ISETP.GE.AND P3, PT, R20, UR4, PT ;  /* 0x0000000414007c0c */ /* 0x000fe4000bf66270 */
[-C--:B-----5:R-:W-:Y:S02]  /*12030*/  @!P1 LEA.HI.X R11, R14, R9.reuse, R29, 0x2, P5 ;  /* 0x000000090e0b9211 */ /* 0x0a0fe400028f141d */
[----:B------:R-:W4:Y:S01]  /*12040*/  LDL R14, [R1+0xb4] ;  /* 0x0000b400010e7983 */ /* 0x000f220000100800 */
[----:B------:R-:W-:-:S03]  /*12050*/  @!P0 LEA.HI.X R7, R33, R9, R36, 0x2, P4 ;  /* 0x0000000921078211 */ /* 0x000fc600020f1424 */
[----:B------:R-:W5:Y:S04]  /*12060*/  LDL R33, [R1+0xa8] ;  /* 0x0000a80001217983 */ /* 0x000f680000100800 */
[----:B------:R-:W-:Y:S04]  /*12070*/  @!P0 ST.E.64 desc[UR60][R6.64], R88 ;  /* 0x0000005806008985 */ /* 0x000fe8000c101b3c */
[----:B------:R1:W-:Y:S01]  /*12080*/  @!P1 ST.E.64 desc[UR60][R10.64], R92 ;  /* 0x0000005c0a009985 */ /* 0x0003e2000c101b3c */
[----:B------:R-:W-:-:S03]  /*12090*/  ISETP.GE.AND P0, PT, R28, UR4, PT ;  /* 0x000000041c007c0c */ /* 0x000fc6000bf06270 */
[----:B------:R-:W2:Y:S04]  /*120a0*/  LDL R29, [R1+0xa4] ;  /* 0x0000a400011d7983 */ /* 0x000ea80000100800 */
[----:B------:R-:W2:Y:S01]  /*120b0*/  LDL R36, [R1+0x12c] ;  /* 0x00012c0001247983 */ /* 0x000ea20000100800 */
[-C--:B-1----:R-:W-:Y:S02]  /*120c0*/  @!P2 LEA R10, P5, R13, R12.reuse, 0x2 ;  /* 0x0000000c0d0aa211 */ /* 0x082fe400078a10ff */
[----:B------:R-:W-:Y:S02]  /*120d0*/  @!P3 LEA R6, P4, R20, R12, 0x2 ;  /* 0x0000000c1406b211 */ /* 0x000fe400078810ff */
[----:B------:R-:W-:Y:S02]  /*120e0*/  ISETP.GE.AND P1, PT, R21, UR4, PT ;  /* 0x0000000415007c0c */ /* 0x000fe4000bf26270 */
[----:B---3--:R-:W-:-:S02]  /*120f0*/  @!P2 LEA.HI.X R11, R13, R9, R15, 0x2, P5 ;  /* 0x000000090d0ba211 */ /* 0x008fc400028f140f */
[----:B------:R-:W3:Y:S04]  /*12100*/  LDL R15, [R1+0x138] ;  /* 0x00013800010f7983 */ /* 0x000ee80000100800 */
[----:B------:R-:W2:Y:S01]  /*12110*/  LDL R13, [R1+0xa0] ;  /* 0x0000a000010d7983 */ /* 0x000ea20000100800 */
[----:B------:R-:W-:-:S03]  /*12120*/  @!P3 LEA.HI.X R7, R20, R9, R24, 0x2, P4 ;  /* 0x000000091407b211 */ /* 0x000fc600020f1418 */
[----:B------:R-:W2:Y:S04]  /*12130*/  LDL R24, [R1+0x9c] ;  /* 0x00009c0001187983 */ /* 0x000ea80000100800 */
[----:B------:R-:W2:Y:S04]  /*12140*/  LDL R20, [R1+0x98] ;  /* 0x0000980001147983 */ /* 0x000ea80000100800 */
[----:B------:R1:W-:Y:S04]  /*12150*/  @!P3 ST.E.64 desc[UR60][R6.64], R96 ;  /* 0x000000600600b985 */ /* 0x0003e8000c101b3c */
[----:B------:R0:W-:Y:S01]  /*12160*/  @!P2 ST.E.64 desc[UR60][R10.64], R100 ;  /* 0x000000640a00a985 */ /* 0x0001e2000c101b3c */
[----:B-1----:R-:W-:-:S04]  /*12170*/  @!P0 LEA R6, P5, R28, R12, 0x2 ;  /* 0x0000000c1c068211 */ /* 0x002fc800078a10ff */
[-C--:B------:R-:W-:Y:S02]  /*12180*/  @!P0 LEA.HI.X R7, R28, R9.reuse, R32, 0x2, P5 ;  /* 0x000000091c078211 */ /* 0x080fe400028f1420 */
[C---:B0-----:R-:W-:Y:S01]  /*12190*/  @!P1 LEA R10, P2, R21.reuse, R12, 0x2 ;  /* 0x0000000c150a9211 */ /* 0x041fe200078410ff */
[----:B------:R-:W2:Y:S04]  /*121a0*/  LDL R32, [R1+0x128] ;  /* 0x0001280001207983 */ /* 0x000ea80000100800 */
[----:B------:R-:W2:Y:S01]  /*121b0*/  LDL R28, [R1+0x124] ;  /* 0x00012400011c7983 */ /* 0x000ea20000100800 */
[----:B------:R-:W-:-:S03]  /*121c0*/  @!P1 LEA.HI.X R11, R21, R9, R25, 0x2, P2 ;  /* 0x00000009150b9211 */ /* 0x000fc600010f1419 */
[----:B------:R-:W2:Y:S04]  /*121d0*/  LDL R25, [R1+0x120] ;  /* 0x0001200001197983 */ /* 0x000ea80000100800 */
[----:B------:R-:W2:Y:S01]  /*121e0*/  LDL R21, [R1+0x11c] ;  /* 0x00011c0001157983 */ /* 0x000ea20000100800 */
[----:B------:R-:W-:Y:S02]  /*121f0*/  ISETP.GE.AND P3, PT, R52, UR4, PT ;  /* 0x0000000434007c0c */ /* 0x000fe4000bf66270 */
[----:B------:R-:W-:Y:S01]  /*12200*/  ISETP.GE.AND P4, PT, R45, UR4, PT ;  /* 0x000000042d007c0c */ /* 0x000fe2000bf86270 */
[----:B------:R0:W-:Y:S04]  /*12210*/  @!P0 ST.E.64 desc[UR60][R6.64], R104 ;  /* 0x0000006806008985 */ /* 0x0001e8000c101b3c */
[----:B------:R1:W-:Y:S01]  /*12220*/  @!P1 ST.E.64 desc[UR60][R10.64], R108 ;  /* 0x0000006c0a009985 */ /* 0x0003e2000c101b3c */
[----:B------:R-:W-:-:S05]  /*12230*/  ISETP.GE.AND P1, PT, R41, UR4, PT ;  /* 0x0000000429007c0c */ /* 0x000fca000bf26270 */
[CC--:B0-----:R-:W-:Y:S02]  /*12240*/  @!P3 LEA R6, P0, R52.reuse, R12.reuse, 0x2 ;  /* 0x0000000c3406b211 */ /* 0x0c1fe400078010ff */
[----:B-1----:R-:W-:Y:S02]  /*12250*/  @!P4 LEA R10, P5, R45, R12, 0x2 ;  /* 0x0000000c2d0ac211 */ /* 0x002fe400078a10ff */
[-C--:B------:R-:W-:Y:S02]  /*12260*/  @!P3 LEA.HI.X R7, R52, R9.reuse, R53, 0x2, P0 ;  /* 0x000000093407b211 */ /* 0x080fe400000f1435 */
[----:B------:R-:W-:Y:S02]  /*12270*/  ISETP.GE.AND P0, PT, R37, UR4, PT ;  /* 0x0000000425007c0c */ /* 0x000fe4000bf06270 */
[----:B------:R-:W-:Y:S01]  /*12280*/  @!P4 LEA.HI.X R11, R45, R9, R48, 0x2, P5 ;  /* 0x000000092d0bc211 */ /* 0x000fe200028f1430 */
[----:B------:R-:W-:Y:S04]  /*12290*/  @!P3 ST.E.64 desc[UR60][R6.64], R112 ;  /* 0x000000700600b985 */ /* 0x000fe8000c101b3c */
[----:B------:R0:W-:Y:S01]  /*122a0*/  @!P4 ST.E.64 desc[UR60][R10.64], R116 ;  /* 0x000000740a00c985 */ /* 0x0001e2000c101b3c */
[----:B----4-:R-:W-:-:S02]  /*122b0*/  ISETP.GE.AND P2, PT, R14, UR4, PT ;  /* 0x000000040e007c0c */ /* 0x010fc4000bf46270 */
[----:B-----5:R-:W-:Y:S02]  /*122c0*/  ISETP.GE.AND P4, PT, R33, UR4, PT ;  /* 0x0000000421007c0c */ /* 0x020fe4000bf86270 */
[----:B0-----:R-:W-:-:S09]  /*122d0*/  @!P1 LEA R10, P5, R41, R12, 0x2 ;  /* 0x0000000c290a9211 */ /* 0x001fd200078a10ff */
[CC--:B------:R-:W-:Y:S02]  /*122e0*/  @!P2 LEA R6, P3, R14.reuse, R12.reuse, 0x2 ;  /* 0x0000000c0e06a211 */ /* 0x0c0fe400078610ff */
[-C--:B------:R-:W-:Y:S02]  /*122f0*/  @!P1 LEA.HI.X R11, R41, R9.reuse, R44, 0x2, P5 ;  /* 0x00000009290b9211 */ /* 0x080fe400028f142c */
[----:B---3--:R-:W-:Y:S02]  /*12300*/  @!P2 LEA.HI.X R7, R14, R9, R15, 0x2, P3 ;  /* 0x000000090e07a211 */ /* 0x008fe400018f140f */
[----:B------:R-:W-:-:S03]  /*12310*/  @!P0 LEA R14, P3, R37, R12, 0x2 ;  /* 0x0000000c250e8211 */ /* 0x000fc600078610ff */
[----:B------:R0:W-:Y:S01]  /*12320*/  @!P2 ST.E.64 desc[UR60][R6.64], R120 ;  /* 0x000000780600a985 */ /* 0x0001e2000c101b3c */
[----:B--2---:R-:W-:Y:S02]  /*12330*/  ISETP.GE.AND P2, PT, R29, UR4, PT ;  /* 0x000000041d007c0c */ /* 0x004fe4000bf46270 */
        /* <DEDUP_REMOVED lines=10> */
[-C--:B--2---:R-:W-:Y:S02]  /*123e0*/  @!P3 LEA R14, P4, R13, R12.reuse, 0x2 ;  /* 0x0000000c0d0eb211 */ /* 0x084fe400078810ff */
[-C--:B------:R-:W-:Y:S02]  /*123f0*/  @!P2 LEA.HI.X R11, R29, R9.reuse, R32, 0x2, P5 ;  /* 0x000000091d0ba211 */ /* 0x080fe400028f1420 */
[-C--:B------:R-:W-:Y:S02]  /*12400*/  @!P3 LEA.HI.X R15, R13, R9.reuse, R28, 0x2, P4 ;  /* 0x000000090d0fb211 */ /* 0x080fe400020f141c */
[-C--:B0-----:R-:W-:Y:S02]  /*12410*/  @!P1 LEA R6, P5, R24, R12.reuse, 0x2 ;  /* 0x0000000c18069211 */ /* 0x081fe400078a10ff */
[----:B------:R-:W-:Y:S02]  /*12420*/  @!P0 LEA R12, P4, R20, R12, 0x2 ;  /* 0x0000000c140c8211 */ /* 0x000fe400078810ff */
[----:B------:R-:W-:-:S02]  /*12430*/  @!P1 LEA.HI.X R7, R24, R9, R25, 0x2, P5 ;  /* 0x0000000918079211 */ /* 0x000fc400028f1419 */
[----:B------:R-:W-:Y:S01]  /*12440*/  @!P0 LEA.HI.X R13, R20, R9, R21, 0x2, P4 ;  /* 0x00000009140d8211 */ /* 0x000fe200020f1415 */
[----:B------:R3:W-:Y:S04]  /*12450*/  @!P2 ST.E.64 desc[UR60][R10.64], R136 ;  /* 0x000000880a00a985 */ /* 0x0007e8000c101b3c */
[----:B------:R3:W-:Y:S04]  /*12460*/  @!P3 ST.E.64 desc[UR60][R14.64], R140 ;  /* 0x0000008c0e00b985 */ /* 0x0007e8000c101b3c */
[----:B------:R3:W-:Y:S04]  /*12470*/  @!P1 ST.E.64 desc[UR60][R6.64], R144 ;  /* 0x0000009006009985 */ /* 0x0007e8000c101b3c */
[----:B------:R3:W-:Y:S02]  /*12480*/  @!P0 ST.E.64 desc[UR60][R12.64], R148 ;  /* 0x000000940c008985 */ /* 0x0007e4000c101b3c */
.L_x_1563:
[----:B------:R-:W-:Y:S05]  /*12490*/  BSYNC B1 ;  /* 0x0000000000017941 */ /* 0x000fea0003800000 */
.L_x_1562:
[----:B------:R-:W-:-:S03]  /*124a0*/  UMOV UR4, 0xffffffff ;  /* 0xffffffff00047882 */ /* 0x000fc60000000000 */
[----:B------:R-:W-:Y:S05]  /*124b0*/  BRA.DIV UR4, `(.L_x_1564) ;  /* 0x000000ae04bc7947 */ /* 0x000fea000b800000 */
[----:B---3--:R3:W4:Y:S04]  /*124c0*/  SHFL.IDX PT, R10, R8, 0x1, 0x1c1f ;  /* 0x003c1f00080a7f89 */ /* 0x00872800000e0000 */
[----:B0-----:R-:W0:Y:S02]  /*124d0*/  SHFL.IDX PT, R3, R3, 0x1, 0x1c1f ;  /* 0x003c1f0003037f89 */ /* 0x001e2400000e0000 */
.L_x_1772:
        /* <DEDUP_REMOVED lines=8> */
[----:B------:R-:W4:Y:S04]  /*12560*/  LDL R48, [R1+0x144] ;  /* 0x0001440001307983 */ /* 0x000f280000100800 */
[----:B------:R-:W4:Y:S04]  /*12570*/  LDL R44, [R1+0xc4] ;  /* 0x0000c400012c7983 */ /* 0x000f280000100800 */
[----:B------:R-:W4:Y:S04]  /*12580*/  LDL R41, [R1+0x150] ;  /* 0x0001500001297983 */ /* 0x000f280000100800 */
[----:B-1----:R-:W4:Y:S04]  /*12590*/  LDL R9, [R1+0x13c] ;  /* 0x00013c0001097983 */ /* 0x002f280000100800 */
        /* <DEDUP_REMOVED lines=24> */
[----:B--2---:R-:W2:Y:S04]  /*12720*/  LDL R12, [R1+0xa4] ;  /* 0x0000a400010c7983 */ /* 0x004ea80000100800 */
[----:B------:R-:W2:Y:S04]  /*12730*/  LDL R20, [R1+0xa0] ;  /* 0x0000a00001147983 */ /* 0x000ea80000100800 */
[----:B------:R-:W2:Y:S04]  /*12740*/  LDL R14, [R1+0x9c] ;  /* 0x00009c00010e7983 */ /* 0x000ea80000100800 */
[----:B------:R-:W2:Y:S04]  /*12750*/  LDL R29, [R1+0x130] ;  /* 0x00013000011d7983 */ /* 0x000ea80000100800 */
[----:B------:R-:W2:Y:S04]  /*12760*/  LDL R25, [R1+0x12c] ;  /* 0x00012c0001197983 */ /* 0x000ea80000100800 */
[----:B------:R-:W2:Y:S04]  /*12770*/  LDL R13, [R1+0x128] ;  /* 0x00012800010d7983 */ /* 0x000ea80000100800 */
[----:B------:R-:W2:Y:S04]  /*12780*/  LDL R21, [R1+0x124] ;  /* 0x0001240001157983 */ /* 0x000ea80000100800 */
[----:B------:R-:W2:Y:S04]  /*12790*/  LDL R15, [R1+0x120] ;  /* 0x00012000010f7983 */ /* 0x000ea80000100800 */
[----:B------:R-:W2:Y:S01]  /*127a0*/  LDL R11, [R1+0x98] ;  /* 0x00009800010b7983 */ /* 0x000ea20000100800 */
[----:B-----5:R-:W-:Y:S01]  /*127b0*/  ISETP.GE.AND P2, PT, R65, UR4, PT ;  /* 0x0000000441007c0c */ /* 0x020fe2000bf46270 */
[----:B----4-:R-:W-:-:S02]  /*127c0*/  IMAD.MOV.U32 R57, RZ, RZ, R56 ;  /* 0x000000ffff397224 */ /* 0x010fc400078e0038 */
[----:B------:R-:W-:Y:S01]  /*127d0*/  IMAD.MOV.U32 R56, RZ, RZ, R53 ;  /* 0x000000ffff387224 */ /* 0x000fe200078e0035 */
[----:B------:R-:W-:Y:S01]  /*127e0*/  ISETP.GE.AND P3, PT, R81, UR4, PT ;  /* 0x0000000451007c0c */ /* 0x000fe2000bf66270 */
[----:B------:R-:W-:Y:S02]  /*127f0*/  IMAD.MOV.U32 R53, RZ, RZ, R52 ;  /* 0x000000ffff357224 */ /* 0x000fe400078e0034 */
[----:B------:R-:W-:Y:S02]  /*12800*/  IMAD.MOV.U32 R52, RZ, RZ, R48 ;  /* 0x000000ffff347224 */ /* 0x000fe400078e0030 */
[----:B------:R-:W-:Y:S02]  /*12810*/  IMAD.MOV.U32 R48, RZ, RZ, R44 ;  /* 0x000000ffff307224 */ /* 0x000fe400078e002c */
[----:B------:R-:W-:Y:S02]  /*12820*/  IMAD.MOV.U32 R44, RZ, RZ, R41 ;  /* 0x000000ffff2c7224 */ /* 0x000fe400078e0029 */
[----:B------:R-:W-:-:S02]  /*12830*/  IMAD.MOV.U32 R41, RZ, RZ, R9 ;  /* 0x000000ffff297224 */ /* 0x000fc400078e0009 */
[----:B---3--:R-:W-:Y:S02]  /*12840*/  IMAD.MOV.U32 R9, RZ, RZ, R8 ;  /* 0x000000ffff097224 */ /* 0x008fe400078e0008 */
[----:B------:R-:W-:Y:S01]  /*12850*/  IMAD.MOV.U32 R8, RZ, RZ, R7 ;  /* 0x000000ffff087224 */ /* 0x000fe200078e0007 */
[----:B------:R-:W-:Y:S01]  /*12860*/  @!P2 MOV R7, R10 ;  /* 0x0000000a0007a202 */ /* 0x000fe20000000f00 */
[----:B------:R-:W-:Y:S02]  /*12870*/  IMAD.MOV.U32 R60, RZ, RZ, R6 ;  /* 0x000000ffff3c7224 */ /* 0x000fe400078e0006 */
[----:B0-----:R-:W-:Y:S02]  /*12880*/  @!P2 IMAD.MOV.U32 R6, RZ, RZ, R3 ;  /* 0x000000ffff06a224 */ /* 0x001fe400078e0003 */
[----:B------:R-:W-:Y:S02]  /*12890*/  IMAD.MOV.U32 R69, RZ, RZ, R61 ;  /* 0x000000ffff457224 */ /* 0x000fe400078e003d */
[----:B------:R-:W-:-:S02]  /*128a0*/  IMAD.MOV.U32 R61, RZ, RZ, R57 ;  /* 0x000000ffff3d7224 */ /* 0x000fc400078e0039 */
[----:B------:R-:W-:Y:S02]  /*128b0*/  IMAD.MOV.U32 R57, RZ, RZ, R53 ;  /* 0x000000ffff397224 */ /* 0x000fe400078e0035 */
[----:B------:R-:W-:Y:S02]  /*128c0*/  IMAD.MOV.U32 R53, RZ, RZ, R48 ;  /* 0x000000ffff357224 */ /* 0x000fe400078e0030 */
[----:B------:R-:W-:Y:S01]  /*128d0*/  IMAD.MOV.U32 R48, RZ, RZ, R8 ;  /* 0x000000ffff307224 */ /* 0x000fe200078e0008 */
[----:B------:R-:W-:Y:S01]  /*128e0*/  @!P3 LEA R8, P4, R81, R3, 0x2 ;  /* 0x000000035108b211 */ /* 0x000fe200078810ff */
[----:B------:R-:W-:-:S04]  /*128f0*/  @!P2 IMAD.WIDE R6, R65, 0x4, R6 ;  /* 0x000000044106a825 */ /* 0x000fc800078e0206 */
[----:B------:R-:W-:Y:S02]  /*12900*/  IMAD.MOV.U32 R65, RZ, RZ, R64 ;  /* 0x000000ffff417224 */ /* 0x000fe400078e0040 */
[----:B------:R-:W-:Y:S02]  /*12910*/  IMAD.MOV.U32 R64, RZ, RZ, R44 ;  /* 0x000000ffff407224 */ /* 0x000fe400078e002c */
[----:B------:R-:W-:Y:S01]  /*12920*/  IMAD.MOV.U32 R44, RZ, RZ, R9 ;  /* 0x000000ffff2c7224 */ /* 0x000fe200078e0009 */
[----:B------:R-:W-:Y:S02]  /*12930*/  @!P3 LEA.HI.X R9, R81, R10, R92, 0x2, P4 ;  /* 0x0000000a5109b211 */ /* 0x000fe400020f145c */
[----:B------:R-:W3:Y:S01]  /*12940*/  LDL R92, [R1+0x18c] ;  /* 0x00018c00015c7983 */ /* 0x000ee20000100800 */
[C---:B------:R-:W-:Y:S02]  /*12950*/  ISETP.GE.AND P1, PT, R76.reuse, UR4, PT ;  /* 0x000000044c007c0c */ /* 0x040fe4000bf26270 */
[----:B------:R-:W-:Y:S01]  /*12960*/  ISETP.GE.AND P0, PT, R85, UR4, PT ;  /* 0x0000000455007c0c */ /* 0x000fe2000bf06270 */
[----:B------:R0:W-:Y:S04]  /*12970*/  @!P2 ST.E.64 desc[UR60][R6.64], R26 ;  /* 0x0000001a0600a985 */ /* 0x0001e8000c101b3c */
[----:B------:R1:W-:Y:S04]  /*12980*/  @!P3 ST.E.64 desc[UR60][R8.64], R30 ;  /* 0x0000001e0800b985 */ /* 0x0003e8000c101b3c */
[----:B------:R-:W4:Y:S02]  /*12990*/  LDL R81, [R1+0xe8] ;  /* 0x0000e80001517983 */ /* 0x000f240000100800 */
[----:B0-----:R-:W-:-:S04]  /*129a0*/  @!P1 LEA R6, P5, R76, R3, 0x2 ;  /* 0x000000034c069211 */ /* 0x001fc800078a10ff */
[-C--:B------:R-:W-:Y:S02]  /*129b0*/  @!P1 LEA.HI.X R7, R76, R10.reuse, R77, 0x2, P5 ;  /* 0x0000000a4c079211 */ /* 0x080fe400028f144d */
[----:B------:R-:W5:Y:S01]  /*129c0*/  LDL R77, [R1+0x188] ;  /* 0x00018800014d7983 */ /* 0x000f620000100800 */
[C---:B-1----:R-:W-:Y:S02]  /*129d0*/  @!P0 LEA R8, P4, R85.reuse, R3, 0x2 ;  /* 0x0000000355088211 */ /* 0x042fe400078810ff */
[----:B------:R-:W-:Y:S01]  /*129e0*/  ISETP.GE.AND P2, PT, R72, UR4, PT ;  /* 0x0000000448007c0c */ /* 0x000fe2000bf46270 */
[----:B------:R-:W2:Y:S01]  /*129f0*/  LDL R76, [R1+0xe4] ;  /* 0x0000e400014c7983 */ /* 0x000ea20000100800 */
[----:B---3--:R-:W-:-:S03]  /*12a00*/  @!P0 LEA.HI.X R9, R85, R10, R92, 0x2, P4 ;  /* 0x0000000a55098211 */ /* 0x008fc600020f145c */
[----:B------:R-:W3:Y:S04]  /*12a10*/  LDL R85, [R1+0x180] ;  /* 0x0001800001557983 */ /* 0x000ee80000100800 */
[----:B------:R0:W-:Y:S01]  /*12a20*/  @!P1 ST.E.64 desc[UR60][R6.64], R34 ;  /* 0x0000002206009985 */ /* 0x0001e2000c101b3c */
[----:B------:R-:W-:-:S03]  /*12a30*/  ISETP.GE.AND P1, PT, R73, UR4, PT ;  /* 0x0000000449007c0c */ /* 0x000fc6000bf26270 */
[----:B------:R-:W4:Y:S01]  /*12a40*/  LDL R92, [R1+0x184] ;  /* 0x00018400015c7983 */ /* 0x000f220000100800 */
[----:B0-----:R-:W-:-:S04]  /*12a50*/  @!P2 LEA R6, P5, R72, R3, 0x2 ;  /* 0x000000034806a211 */ /* 0x001fc800078a10ff */
[----:B-----5:R-:W-:Y:S01]  /*12a60*/  @!P2 LEA.HI.X R7, R72, R10, R77, 0x2, P5 ;  /* 0x0000000a4807a211 */ /* 0x020fe200028f144d */
[----:B------:R-:W-:Y:S04]  /*12a70*/  @!P0 ST.E.64 desc[UR60][R8.64], R38 ;  /* 0x0000002608008985 */ /* 0x000fe8000c101b3c */
[----:B------:R0:W-:Y:S01]  /*12a80*/  @!P2 ST.E.64 desc[UR60][R6.64], R42 ;  /* 0x0000002a0600a985 */ /* 0x0001e2000c101b3c */
[----:B------:R-:W-:-:S03]  /*12a90*/  ISETP.GE.AND P3, PT, R89, UR4, PT ;  /* 0x0000000459007c0c */ /* 0x000fc6000bf66270 */
[----:B------:R-:W5:Y:S04]  /*12aa0*/  LDL R72, [R1+0xdc] ;  /* 0x0000dc0001487983 */ /* 0x000f680000100800 */
[----:B------:R-:W5:Y:S01]  /*12ab0*/  LDL R77, [R1+0xe0] ;  /* 0x0000e000014d7983 */ /* 0x000f620000100800 */
[----:B0-----:R-:W-:-:S04]  /*12ac0*/  @!P1 LEA R6, P5, R73, R3, 0x2 ;  /* 0x0000000349069211 */ /* 0x001fc800078a10ff */
[-C--:B---3--:R-:W-:Y:S02]  /*12ad0*/  @!P1 LEA.HI.X R7, R73, R10.reuse, R85, 0x2, P5 ;  /* 0x0000000a49079211 */ /* 0x088fe400028f1455 */
[----:B------:R-:W3:Y:S01]  /*12ae0*/  LDL R85, [R1+0x178] ;  /* 0x0001780001557983 */ /* 0x000ee20000100800 */
[C---:B------:R-:W-:Y:S02]  /*12af0*/  ISETP.GE.AND P2, PT, R80.reuse, UR4, PT ;  /* 0x0000000450007c0c */ /* 0x040fe4000bf46270 */
[CC--:B------:R-:W-:Y:S01]  /*12b00*/  @!P3 LEA R8, P4, R89.reuse, R3.reuse, 0x2 ;  /* 0x000000035908b211 */ /* 0x0c0fe200078810ff */
[----:B------:R-:W5:Y:S03]  /*12b10*/  LDL R73, [R1+0xd8] ;  /* 0x0000d80001497983 */ /* 0x000f660000100800 */
[----:B----4-:R-:W-:Y:S02]  /*12b20*/  @!P3 LEA.HI.X R9, R89, R10, R92, 0x2, P4 ;  /* 0x0000000a5909b211 */ /* 0x010fe400020f145c */
[----:B------:R-:W4:Y:S04]  /*12b30*/  LDL R89, [R1+0x17c] ;  /* 0x00017c0001597983 */ /* 0x000f280000100800 */
[----:B------:R-:W-:Y:S04]  /*12b40*/  @!P3 ST.E.64 desc[UR60][R8.64], R46 ;  /* 0x0000002e0800b985 */ /* 0x000fe8000c101b3c */
[----:B------:R0:W-:Y:S02]  /*12b50*/  @!P1 ST.E.64 desc[UR60][R6.64], R4 ;  /* 0x0000000406009985 */ /* 0x0001e4000c101b3c */
[----:B0-----:R-:W-:-:S04]  /*12b60*/  @!P2 LEA R4, P5, R80, R3, 0x2 ;  /* 0x000000035004a211 */ /* 0x001fc800078a10ff */
[----:B---3--:R-:W-:Y:S02]  /*12b70*/  @!P2 LEA.HI.X R5, R80, R10, R85, 0x2, P5 ;  /* 0x0000000a5005a211 */ /* 0x008fe400028f1455 */
[----:B------:R-:W3:Y:S01]  /*12b80*/  LDL R80, [R1+0x170] ;  /* 0x0001700001507983 */ /* 0x000ee20000100800 */
[----:B------:R-:W-:Y:S02]  /*12b90*/  ISETP.GE.AND P0, PT, R88, UR4, PT ;  /* 0x0000000458007c0c */ /* 0x000fe4000bf06270 */
[----:B------:R-:W-:Y:S01]  /*12ba0*/  ISETP.GE.AND P1, PT, R68, UR4, PT ;  /* 0x0000000444007c0c */ /* 0x000fe2000bf26270 */
[----:B------:R-:W5:Y:S10]  /*12bb0*/  LDL R85, [R1+0x174] ;  /* 0x0001740001557983 */ /* 0x000f740000100800 */
[----:B------:R-:W-:-:S04]  /*12bc0*/  @!P0 LEA R8, P4, R88, R3, 0x2 ;  /* 0x0000000358088211 */ /* 0x000fc800078810ff */
[----:B----4-:R-:W-:-:S05]  /*12bd0*/  @!P0 LEA.HI.X R9, R88, R10, R89, 0x2, P4 ;  /* 0x0000000a58098211 */ /* 0x010fca00020f1459 */
[----:B------:R-:W-:Y:S04]  /*12be0*/  @!P0 ST.E.64 desc[UR60][R8.64], R54 ;  /* 0x0000003608008985 */ /* 0x000fe8000c101b3c */
[----:B------:R0:W-:Y:S02]  /*12bf0*/  @!P2 ST.E.64 desc[UR60][R4.64], R58 ;  /* 0x0000003a0400a985 */ /* 0x0001e4000c101b3c */
[----:B0-----:R-:W-:-:S04]  /*12c00*/  @!P1 LEA R4, P5, R68, R3, 0x2 ;  /* 0x0000000344049211 */ /* 0x001fc800078a10ff */
[----:B---3--:R-:W-:Y:S02]  /*12c10*/  @!P1 LEA.HI.X R5, R68, R10, R80, 0x2, P5 ;  /* 0x0000000a44059211 */ /* 0x008fe400028f1450 */
[----:B------:R-:W3:Y:S01]  /*12c20*/  LDL R80, [R1+0x168] ;  /* 0x0001680001507983 */ /* 0x000ee20000100800 */
[----:B------:R-:W-:Y:S02]  /*12c30*/  ISETP.GE.AND P3, PT, R84, UR4, PT ;  /* 0x0000000454007c0c */ /* 0x000fe4000bf66270 */
[----:B--2---:R-:W-:-:S11]  /*12c40*/  ISETP.GE.AND P2, PT, R76, UR4, PT ;  /* 0x000000044c007c0c */ /* 0x004fd6000bf46270 */
[----:B------:R-:W-:-:S04]  /*12c50*/  @!P3 LEA R6, P4, R84, R3, 0x2 ;  /* 0x000000035406b211 */ /* 0x000fc800078810ff */
[----:B-----5:R-:W-:Y:S02]  /*12c60*/  @!P3 LEA.HI.X R7, R84, R10, R85, 0x2, P4 ;  /* 0x0000000a5407b211 */ /* 0x020fe400020f1455 */
[----:B------:R-:W2:Y:S04]  /*12c70*/  LDL R84, [R1+0x16c] ;  /* 0x00016c0001547983 */ /* 0x000ea80000100800 */
[----:B------:R-:W-:Y:S04]  /*12c80*/  @!P3 ST.E.64 desc[UR60][R6.64], R62 ;  /* 0x0000003e0600b985 */ /* 0x000fe8000c101b3c */
[----:B------:R0:W-:Y:S02]  /*12c90*/  @!P1 ST.E.64 desc[UR60][R4.64], R66 ;  /* 0x0000004204009985 */ /* 0x0001e4000c101b3c */
[----:B0-----:R-:W-:-:S04]  /*12ca0*/  @!P2 LEA R4, P5, R76, R3, 0x2 ;  /* 0x000000034c04a211 */ /* 0x001fc800078a10ff */
[----:B---3--:R-:W-:Y:S02]  /*12cb0*/  @!P2 LEA.HI.X R5, R76, R10, R80, 0x2, P5 ;  /* 0x0000000a4c05a211 */ /* 0x008fe400028f1450 */
[----:B------:R-:W3:Y:S01]  /*12cc0*/  LDL R76, [R1+0x160] ;  /* 0x00016000014c7983 */ /* 0x000ee20000100800 */
[C---:B------:R-:W-:Y:S02]  /*12cd0*/  ISETP.GE.AND P0, PT, R81.reuse, UR4, PT ;  /* 0x0000000451007c0c */ /* 0x040fe4000bf06270 */
[----:B------:R-:W-:Y:S01]  /*12ce0*/  ISETP.GE.AND P1, PT, R72, UR4, PT ;  /* 0x0000000448007c0c */ /* 0x000fe2000bf26270 */
[----:B------:R-:W4:Y:S10]  /*12cf0*/  LDL R80, [R1+0x164] ;  /* 0x0001640001507983 */ /* 0x000f340000100800 */
[----:B------:R-:W-:-:S04]  /*12d00*/  @!P0 LEA R6, P4, R81, R3, 0x2 ;  /* 0x0000000351068211 */ /* 0x000fc800078810ff */
[----:B--2---:R-:W-:Y:S01]  /*12d10*/  @!P0 LEA.HI.X R7, R81, R10, R84, 0x2, P4 ;  /* 0x0000000a51078211 */ /* 0x004fe200020f1454 */
[----:B------:R-:W-:Y:S02]  /*12d20*/  IMAD.MOV.U32 R68, RZ, RZ, R65 ;  /* 0x000000ffff447224 */ /* 0x000fe400078e0041 */
[----:B------:R-:W2:Y:S04]  /*12d30*/  LDL R65, [R1+0xd0] ;  /* 0x0000d00001417983 */ /* 0x000ea80000100800 */
[----:B------:R-:W-:Y:S04]  /*12d40*/  @!P0 ST.E.64 desc[UR60][R6.64], R70 ;  /* 0x0000004606008985 */ /* 0x000fe8000c101b3c */
[----:B------:R0:W-:Y:S02]  /*12d50*/  @!P2 ST.E.64 desc[UR60][R4.64], R74 ;  /* 0x0000004a0400a985 */ /* 0x0001e4000c101b3c */
[----:B0-----:R-:W-:-:S04]  /*12d60*/  @!P1 LEA R4, P5, R72, R3, 0x2 ;  /* 0x0000000348049211 */ /* 0x001fc800078a10ff */
[----:B---3--:R-:W-:Y:S02]  /*12d70*/  @!P1 LEA.HI.X R5, R72, R10, R76, 0x2, P5 ;  /* 0x0000000a48059211 */ /* 0x008fe400028f144c */
[----:B------:R-:W3:Y:S01]  /*12d80*/  LDL R76, [R1+0x15c] ;  /* 0x00015c00014c7983 */ /* 0x000ee20000100800 */
[----:B------:R-:W-:-:S03]  /*12d90*/  IMAD.MOV.U32 R72, RZ, RZ, R68 ;  /* 0x000000ffff487224 */ /* 0x000fc600078e0044 */
[----:B------:R-:W5:Y:S01]  /*12da0*/  LDL R68, [R1+0x154] ;  /* 0x0001540001447983 */ /* 0x000f620000100800 */
[----:B------:R-:W-:Y:S02]  /*12db0*/  ISETP.GE.AND P3, PT, R77, UR4, PT ;  /* 0x000000044d007c0c */ /* 0x000fe4000bf66270 */
[----:B------:R-:W-:Y:S02]  /*12dc0*/  ISETP.GE.AND P0, PT, R73, UR4, PT ;  /* 0x0000000449007c0c */ /* 0x000fe4000bf06270 */
[----:B------:R-:W-:-:S09]  /*12dd0*/  ISETP.GE.AND P2, PT, R69, UR4, PT ;  /* 0x0000000445007c0c */ /* 0x000fd2000bf46270 */
[----:B------:R-:W-:-:S04]  /*12de0*/  @!P3 LEA R6, P4, R77, R3, 0x2 ;  /* 0x000000034d06b211 */ /* 0x000fc800078810ff */
[----:B----4-:R-:W-:-:S05]  /*12df0*/  @!P3 LEA.HI.X R7, R77, R10, R80, 0x2, P4 ;  /* 0x0000000a4d07b211 */ /* 0x010fca00020f1450 */
[----:B------:R0:W-:Y:S01]  /*12e00*/  @!P3 ST.E.64 desc[UR60][R6.64], R78 ;  /* 0x0000004e0600b985 */ /* 0x0001e2000c101b3c */
[----:B--2---:R-:W-:-:S03]  /*12e10*/  ISETP.GE.AND P3, PT, R65, UR4, PT ;  /* 0x0000000441007c0c */ /* 0x004fc6000bf66270 */
[----:B------:R1:W-:Y:S01]  /*12e20*/  @!P1 ST.E.64 desc[UR60][R4.64], R82 ;  /* 0x0000005204009985 */ /* 0x0003e2000c101b3c */
[----:B------:R-:W-:Y:S02]  /*12e30*/  ISETP.GE.AND P1, PT, R61, UR4, PT ;  /* 0x000000043d007c0c */ /* 0x000fe4000bf26270 */
[-C--:B0-----:R-:W-:Y:S02]  /*12e40*/  @!P0 LEA R6, P4, R73, R3.reuse, 0x2 ;  /* 0x0000000349068211 */ /* 0x081fe400078810ff */
[----:B-1----:R-:W-:-:S04]  /*12e50*/  @!P2 LEA R4, P5, R69, R3, 0x2 ;  /* 0x000000034504a211 */ /* 0x002fc800078a10ff */
[-C--:B------:R-:W-:Y:S02]  /*12e60*/  @!P2 LEA.HI.X R5, R69, R10.reuse, R72, 0x2, P5 ;  /* 0x0000000a4505a211 */ /* 0x080fe400028f1448 */
[----:B---3--:R-:W-:-:S05]  /*12e70*/  @!P0 LEA.HI.X R7, R73, R10, R76, 0x2, P4 ;  /* 0x0000000a49078211 */ /* 0x008fca00020f144c */
[----:B------:R0:W-:Y:S01]  /*12e80*/  @!P0 ST.E.64 desc[UR60][R6.64], R86 ;  /* 0x0000005606008985 */ /* 0x0001e2000c101b3c */
[----:B------:R-:W-:-:S03]  /*12e90*/  ISETP.GE.AND P0, PT, R57, UR4, PT ;  /* 0x0000000439007c0c */ /* 0x000fc6000bf06270 */
[----:B------:R1:W-:Y:S01]  /*12ea0*/  @!P2 ST.E.64 desc[UR60][R4.64], R90 ;  /* 0x0000005a0400a985 */ /* 0x0003e2000c101b3c */
[----:B------:R-:W-:Y:S02]  /*12eb0*/  ISETP.GE.AND P2, PT, R53, UR4, PT ;  /* 0x0000000435007c0c */ /* 0x000fe4000bf46270 */
[-C--:B0-----:R-:W-:Y:S02]  /*12ec0*/  @!P3 LEA R6, P4, R65, R3.reuse, 0x2 ;  /* 0x000000034106b211 */ /* 0x081fe400078810ff */
[----:B-1----:R-:W-:Y:S02]  /*12ed0*/  @!P1 LEA R4, P5, R61, R3, 0x2 ;  /* 0x000000033d049211 */ /* 0x002fe400078a10ff */
[-C--:B-----5:R-:W-:Y:S02]  /*12ee0*/  @!P3 LEA.HI.X R7, R65, R10.reuse, R68, 0x2, P4 ;  /* 0x0000000a4107b211 */ /* 0x0a0fe400020f1444 */
[----:B------:R-:W-:Y:S02]  /*12ef0*/  @!P1 LEA.HI.X R5, R61, R10, R64, 0x2, P5 ;  /* 0x0000000a3d059211 */ /* 0x000fe400028f1440 */
[----:B------:R-:W-:Y:S01]  /*12f00*/  ISETP.GE.AND P4, PT, R48, UR4, PT ;  /* 0x0000000430007c0c */ /* 0x000fe2000bf86270 */
[----:B------:R0:W-:Y:S01]  /*12f10*/  @!P3 ST.E.64 desc[UR60][R6.64], R94 ;  /* 0x0000005e0600b985 */ /* 0x0001e2000c101b3c */
[----:B------:R-:W-:-:S03]  /*12f20*/  ISETP.GE.AND P3, PT, R44, UR4, PT ;  /* 0x000000042c007c0c */ /* 0x000fc6000bf66270 */
[----:B------:R1:W-:Y:S01]  /*12f30*/  @!P1 ST.E.64 desc[UR60][R4.64], R98 ;  /* 0x0000006204009985 */ /* 0x0003e2000c101b3c */
[-C--:B0-----:R-:W-:Y:S02]  /*12f40*/  @!P0 LEA R6, P5, R57, R3.reuse, 0x2 ;  /* 0x0000000339068211 */ /* 0x081fe400078a10ff */
[----:B-1----:R-:W-:Y:S02]  /*12f50*/  @!P2 LEA R4, P1, R53, R3, 0x2 ;  /* 0x000000033504a211 */ /* 0x002fe400078210ff */
[-C--:B------:R-:W-:Y:S02]  /*12f60*/  @!P0 LEA.HI.X R7, R57, R10.reuse, R60, 0x2, P5 ;  /* 0x0000000a39078211 */ /* 0x080fe400028f143c */
[----:B------:R-:W-:Y:S02]  /*12f70*/  @!P2 LEA.HI.X R5, R53, R10, R56, 0x2, P1 ;  /* 0x0000000a3505a211 */ /* 0x000fe400008f1438 */
[----:B------:R-:W-:Y:S01]  /*12f80*/  ISETP.GE.AND P1, PT, R40, UR4, PT ;  /* 0x0000000428007c0c */ /* 0x000fe2000bf26270 */
[----:B------:R0:W-:Y:S04]  /*12f90*/  @!P0 ST.E.64 desc[UR60][R6.64], R102 ;  /* 0x0000006606008985 */ /* 0x0001e8000c101b3c */
[----:B------:R1:W-:Y:S01]  /*12fa0*/  @!P2 ST.E.64 desc[UR60][R4.64], R106 ;  /* 0x0000006a0400a985 */ /* 0x0003e2000c101b3c */
[----:B------:R-:W-:-:S02]  /*12fb0*/  ISETP.GE.AND P2, PT, R36, UR4, PT ;  /* 0x0000000424007c0c */ /* 0x000fc4000bf46270 */
[-C--:B0-----:R-:W-:Y:S02]  /*12fc0*/  @!P4 LEA R6, P0, R48, R3.reuse, 0x2 ;  /* 0x000000033006c211 */ /* 0x081fe400078010ff */
[----:B-1----:R-:W-:Y:S02]  /*12fd0*/  @!P3 LEA R4, P5, R44, R3, 0x2 ;  /* 0x000000032c04b211 */ /* 0x002fe400078a10ff */
[-C--:B------:R-:W-:Y:S02]  /*12fe0*/  @!P4 LEA.HI.X R7, R48, R10.reuse, R52, 0x2, P0 ;  /* 0x0000000a3007c211 */ /* 0x080fe400000f1434 */
[----:B------:R-:W-:Y:S02]  /*12ff0*/  ISETP.GE.AND P0, PT, R32, UR4, PT ;  /* 0x0000000420007c0c */ /* 0x000fe4000bf06270 */
[----:B------:R-:W-:Y:S01]  /*13000*/  @!P3 LEA.HI.X R5, R44, R10, R45, 0x2, P5 ;  /* 0x0000000a2c05b211 */ /* 0x000fe200028f142d */
[----:B------:R0:W-:Y:S04]  /*13010*/  @!P4 ST.E.64 desc[UR60][R6.64], R110 ;  /* 0x0000006e0600c985 */ /* 0x0001e8000c101b3c */
[----:B------:R1:W-:Y:S01]  /*13020*/  @!P3 ST.E.64 desc[UR60][R4.64], R114 ;  /* 0x000000720400b985 */ /* 0x0003e2000c101b3c */
[----:B------:R-:W-:-:S02]  /*13030*/  ISETP.GE.AND P3, PT, R28, UR4, PT ;  /* 0x000000041c007c0c */ /* 0x000fc4000bf66270 */
[-C--:B0-----:R-:W-:Y:S02]  /*13040*/  @!P1 LEA R6, P4, R40, R3.reuse, 0x2 ;  /* 0x0000000328069211 */ /* 0x081fe400078810ff */
[-C--:B-1----:R-:W-:Y:S02]  /*13050*/  @!P2 LEA R4, P5, R36, R3.reuse, 0x2 ;  /* 0x000000032404a211 */ /* 0x082fe400078a10ff */
[-C--:B------:R-:W-:Y:S02]  /*13060*/  @!P1 LEA.HI.X R7, R40, R10.reuse, R41, 0x2, P4 ;  /* 0x0000000a28079211 */ /* 0x080fe400020f1429 */
[----:B------:R-:W-:Y:S02]  /*13070*/  @!P0 LEA R8, P4, R32, R3, 0x2 ;  /* 0x0000000320088211 */ /* 0x000fe400078810ff */
[----:B------:R-:W-:Y:S01]  /*13080*/  @!P2 LEA.HI.X R5, R36, R10, R37, 0x2, P5 ;  /* 0x0000000a2405a211 */ /* 0x000fe200028f1425 */
[----:B------:R-:W-:Y:S01]  /*13090*/  @!P1 ST.E.64 desc[UR60][R6.64], R118 ;  /* 0x0000007606009985 */ /* 0x000fe2000c101b3c */
[----:B------:R-:W-:-:S02]  /*130a0*/  ISETP.GE.AND P1, PT, R24, UR4, PT ;  /* 0x0000000418007c0c */ /* 0x000fc4000bf26270 */
        /* <DEDUP_REMOVED lines=14> */
[----:B------:R-:W-:Y:S02]  /*13190*/  @!P0 LEA R12, P3, R14, R3, 0x2 ;  /* 0x000000030e0c8211 */ /* 0x000fe400078610ff */
        /* <DEDUP_REMOVED lines=13> */
.L_x_1547:
[----:B------:R-:W4:Y:S01]  /*13270*/  LDL.LU R6, [R1+0x80] ;  /* 0x0000800001067983 */ /* 0x000f220000300800 */
[----:B------:R-:W-:Y:S01]  /*13280*/  ULDC.64 UR6, c[0x0][0xd08] ;  /* 0x0003420000067ab9 */ /* 0x000fe20000000a00 */
[----:B------:R-:W-:Y:S02]  /*13290*/  ULDC.64 UR4, c[0x0][0xd00] ;  /* 0x0003400000047ab9 */ /* 0x000fe40000000a00 */
[----:B------:R-:W2:Y:S04]  /*132a0*/  LDL.LU R0, [R1+0x84] ;  /* 0x0000840001007983 */ /* 0x000ea80000300800 */
[----:B------:R-:W3:Y:S01]  /*132b0*/  LDL R8, [R1+0x78] ;  /* 0x0000780001087983 */ /* 0x000ee20000100800 */
[----:B------:R-:W-:Y:S01]  /*132c0*/  ISETP.NE.U32.AND P1, PT, RZ, UR6, PT ;  /* 0x00000006ff007c0c */ /* 0x000fe2000bf25070 */
[----:B------:R-:W-:Y:S01]  /*132d0*/  IMAD.MOV.U32 R3, RZ, RZ, RZ ;  /* 0x000000ffff037224 */ /* 0x000fe200078e00ff */
[----:B------:R-:W-:-:S02]  /*132e0*/  ISETP.NE.U32.AND P0, PT, RZ, UR4, PT ;  /* 0x00000004ff007c0c */ /* 0x000fc4000bf05070 */
[----:B------:R-:W-:Y:S02]  /*132f0*/  ISETP.NE.AND.EX P1, PT, RZ, UR7, PT, P1 ;  /* 0x00000007ff007c0c */ /* 0x000fe4000bf25310 */
[----:B------:R-:W-:Y:S02]  /*13300*/  ISETP.NE.AND.EX P0, PT, RZ, UR5, PT, P0 ;  /* 0x00000005ff007c0c */ /* 0x000fe4000bf05300 */
[----:B----4-:R-:W-:Y:S01]  /*13310*/  IADD3 R4, P2, R6, UR4, RZ ;  /* 0x0000000406047c10 */ /* 0x010fe2000ff5e0ff */
[----:B------:R-:W-:-:S03]  /*13320*/  ULDC UR4, c[0x0][0xb88] ;  /* 0x0002e20000047ab9 */ /* 0x000fc60000000800 */
[----:B--2---:R-:W-:-:S05]  /*13330*/  IADD3.X R5, R0, UR5, RZ, P2, !PT ;  /* 0x0000000500057c10 */ /* 0x004fca00097fe4ff */
[----:B------:R-:W-:Y:S02]  /*13340*/  @P1 IADD3 R6, P2, R6, UR6, RZ ;  /* 0x0000000606061c10 */ /* 0x000fe4000ff5e0ff */
[----:B------:R-:W-:Y:S01]  /*13350*/  MOV R21, UR4 ;  /* 0x0000000400157c02 */ /* 0x000fe20008000f00 */
[----:B------:R2:W5:Y:S01]  /*13360*/  @P0 LDG.E R3, desc[UR60][R4.64] ;  /* 0x0000003c04030981 */ /* 0x000562000c1e1900 */
[----:B------:R-:W-:-:S05]  /*13370*/  @P1 IADD3.X R7, R0, UR7, RZ, P2, !PT ;  /* 0x0000000700071c10 */ /* 0x000fca00097fe4ff */
[----:B------:R2:W5:Y:S01]  /*13380*/  @P1 LDG.E R21, desc[UR60][R6.64] ;  /* 0x0000003c06151981 */ /* 0x000562000c1e1900 */
[----:B---3--:R-:W-:Y:S01]  /*13390*/  ISETP.NE.AND P2, PT, R8, RZ, PT ;  /* 0x000000ff0800720c */ /* 0x008fe20003f45270 */
        /* <DEDUP_REMOVED lines=11> */
.L_x_1565:
        /* <DEDUP_REMOVED lines=16> */
[----:B-1----:R-:W-:Y:S01]  /*13550*/  IMAD.MOV.U32 R20, RZ, RZ, 0xab8 ;  /* 0x00000ab8ff147424 */ /* 0x002fe200078e00ff */
[----:B------:R-:W-:Y:S01]  /*13560*/  ISETP.GT.AND P0, PT, R8, 0x1, PT ;  /* 0x000000010800780c */ /* 0x000fe20003f04270 */
[----:B------:R-:W1:Y:S01]  /*13570*/  LDC.64 R10, c[0x0][0xca8] ;  /* 0x00032a00ff0a7b82 */ /* 0x000e620000000a00 */
[----:B------:R-:W-:Y:S01]  /*13580*/  ISETP.NE.AND P1, PT, R28, 0x1, PT ;  /* 0x000000011c00780c */ /* 0x000fe20003f25270 */
[----:B------:R-:W-:Y:S01]  /*13590*/  IMAD.MOV.U32 R25, RZ, RZ, R33 ;  /* 0x000000ffff197224 */ /* 0x000fe200078e0021 */
[----:B------:R-:W-:-:S05]  /*135a0*/  SEL R20, R20, 0xa78, P0 ;  /* 0x00000a7814147807 */ /* 0x000fca0000000000 */
[----:B------:R-:W3:Y:S08]  /*135b0*/  LDC.64 R4, c[0x0][R20+0x220] ;  /* 0x0000880014047b82 */ /* 0x000ef00000000a00 */
[----:B------:R-:W4:Y:S08]  /*135c0*/  LDC.64 R12, c[0x0][R20+0x218] ;  /* 0x00008600140c7b82 */ /* 0x000f300000000a00 */
[----:B------:R-:W5:Y:S08]  /*135d0*/  LDC.64 R6, c[0x0][R20+0x228] ;  /* 0x00008a0014067b82 */ /* 0x000f700000000a00 */
[----:B------:R-:W0:Y:S08]  /*135e0*/  @P1 LDC R0, c[0x0][0xcec] ;  /* 0x00033b00ff001b82 */ /* 0x000e300000000800 */
[----:B------:R-:W5:Y:S08]  /*135f0*/  LDC.64 R8, c[0x0][R20+0x210] ;  /* 0x0000840014087b82 */ /* 0x000f700000000a00 */
[----:B------:R-:W5:Y:S01]  /*13600*/  @P1 LDC R29, c[0x0][0xcf0] ;  /* 0x00033c00ff1d1b82 */ /* 0x000f620000000800 */
[----:B0-----:R-:W-:-:S07]  /*13610*/  @P1 IMAD.HI.U32 R0, R33, R0, RZ ;  /* 0x0000000021001227 */ /* 0x001fce00078e00ff */
[----:B-1----:R-:W0:Y:S01]  /*13620*/  @!P0 LDC R10, c[0x0][0xc50] ;  /* 0x00031400ff0a8b82 */ /* 0x002e220000000800 */
[-C--:B---3--:R-:W-:Y:S02]  /*13630*/  IMAD R5, R5, R31.reuse, RZ ;  /* 0x0000001f05057224 */ /* 0x088fe400078e02ff */
[----:B------:R-:W-:-:S05]  /*13640*/  IMAD.WIDE.U32 R14, R4, R31, RZ ;  /* 0x0000001f040e7225 */ /* 0x000fca00078e00ff */
[----:B------:R-:W1:Y:S01]  /*13650*/  @!P0 LDC R11, c[0x0][0xc54] ;  /* 0x00031500ff0b8b82 */ /* 0x000e620000000800 */
[-C--:B----4-:R-:W-:Y:S02]  /*13660*/  IMAD R27, R13, R205.reuse, RZ ;  /* 0x000000cd0d1b7224 */ /* 0x090fe400078e02ff */
[----:B------:R-:W-:Y:S01]  /*13670*/  IMAD.WIDE.U32 R12, R12, R205, RZ ;  /* 0x000000cd0c0c7225 */ /* 0x000fe200078e00ff */
[----:B-----5:R-:W-:-:S03]  /*13680*/  @P1 SHF.R.U32.HI R25, RZ, R29, R0 ;  /* 0x0000001dff191219 */ /* 0x020fc60000011600 */
        /* <DEDUP_REMOVED lines=16> */
[----:B------:R-:W-:Y:S01]  /*13790*/  IMAD.WIDE.U32 R6, R8, R5, R6 ;  /* 0x0000000508067225 */ /* 0x000fe200078e0006 */
[----:B------:R-:W-:-:S03]  /*137a0*/  MOV R5, 0xff800000 ;  /* 0xff80000000057802 */ /* 0x000fc60000000f00 */
[----:B------:R-:W-:Y:S01]  /*137b0*/  IMAD R13, R8, R13, R0 ;  /* 0x0000000d080d7224 */ /* 0x000fe200078e0200 */
[----:B0-----:R-:W-:-:S03]  /*137c0*/  LEA R10, P0, R6, R10, 0x2 ;  /* 0x0000000a060a7211 */ /* 0x001fc600078010ff */
[----:B------:R-:W-:-:S05]  /*137d0*/  IMAD.IADD R0, R7, 0x1, R13 ;  /* 0x0000000107007824 */ /* 0x000fca00078e020d */
[----:B-1----:R-:W-:-:S05]  /*137e0*/  LEA.HI.X R11, R6, R11, R0, 0x2, P0 ;  /* 0x0000000b060b7211 */ /* 0x002fca00000f1400 */
[----:B------:R2:W-:Y:S02]  /*137f0*/  STG.E desc[UR60][R10.64], R5 ;  /* 0x000000050a007986 */ /* 0x0005e4000c10193c */
.L_x_1567:
[----:B------:R-:W-:Y:S05]  /*13800*/  BSYNC B1 ;  /* 0x0000000000017941 */ /* 0x000fea0003800000 */
.L_x_1566:
        /* <DEDUP_REMOVED lines=9> */
[----:B-1----:R-:W-:Y:S01]  /*138a0*/  LOP3.LUT R9, R6, 0xfffffff8, RZ, 0xc0, !PT ;  /* 0xfffffff806097812 */ /* 0x002fe200078ec0ff */
        /* <DEDUP_REMOVED lines=14> */
[----:B------:R-:W1:Y:S08]  /*13990*/  @P0 LDC R10, c[0x0][0xcec] ;  /* 0x00033b00ff0a0b82 */ /* 0x000e700000000800 */
[----:B------:R-:W2:Y:S01]  /*139a0*/  @P0 LDC R11, c[0x0][0xcf0] ;  /* 0x00033c00ff0b0b82 */ /* 0x000ea20000000800 */
[----:B---3--:R-:W-:-:S04]  /*139b0*/  IMAD R9, R27, 0x80, R0 ;  /* 0x000000801b097824 */ /* 0x008fc800078e0200 */
[----:B-1----:R-:W-:-:S04]  /*139c0*/  @P0 IMAD.HI.U32 R0, R9, R10, RZ ;  /* 0x0000000a09000227 */ /* 0x002fc800078e00ff */
[----:B------:R-:W-:Y:S01]  /*139d0*/  IMAD.MOV.U32 R3, RZ, RZ, R9 ;  /* 0x000000ffff037224 */ /* 0x000fe200078e0009 */
[----:B--2---:R-:W-:-:S04]  /*139e0*/  @P0 SHF.R.U32.HI R3, RZ, R11, R0 ;  /* 0x0000000bff030219 */ /* 0x004fc80000011600 */
        /* <DEDUP_REMOVED lines=18> */
[----:B------:R1:W2:Y:S04]  /*13b10*/  SHFL.IDX PT, R0, R20, RZ, 0x181f ;  /* 0x00181fff14007589 */ /* 0x0002a800000e0000 */
[----:B------:R1:W3:Y:S02]  /*13b20*/  SHFL.IDX PT, R14, R3, RZ, 0x181f ;  /* 0x00181fff030e7589 */ /* 0x0002e400000e0000 */
.L_x_1775:
        /* <DEDUP_REMOVED lines=19> */
[CC--:B---3--:R-:W-:Y:S02]  /*13c60*/  @!P3 LEA R4, P5, R211.reuse, R14.reuse, 0x1 ;  /* 0x0000000ed304b211 */ /* 0x0c8fe400078a08ff */
[----:B------:R-:W-:Y:S02]  /*13c70*/  @!P2 LEA R6, P4, R10, R14, 0x1 ;  /* 0x0000000e0a06a211 */ /* 0x000fe400078808ff */
[----:B--2---:R-:W-:-:S02]  /*13c80*/  @!P3 LEA.HI.X R5, R211, R0, R9, 0x1, P5 ;  /* 0x00000000d305b211 */ /* 0x004fc400028f0c09 */
        /* <DEDUP_REMOVED lines=10> */
.L_x_1570:
[----:B------:R-:W-:Y:S05]  /*13d30*/  BSYNC B1 ;  /* 0x0000000000017941 */ /* 0x000fea0003800000 */
.L_x_1569:
[----:B------:R-:W-:-:S03]  /*13d40*/  UMOV UR4, 0xffffffff ;  /* 0xffffffff00047882 */ /* 0x000fc60000000000 */
[----:B------:R-:W-:Y:S05]  /*13d50*/  BRA.DIV UR4, `(.L_x_1571) ;  /* 0x0000009a04147947 */ /* 0x000fea000b800000 */
[----:B--2---:R2:W0:Y:S04]  /*13d60*/  SHFL.IDX PT, R0, R20, 0x1, 0x181f ;  /* 0x00381f0014007f89 */ /* 0x00442800000e0000 */
[----:B---3--:R2:W3:Y:S02]  /*13d70*/  SHFL.IDX PT, R14, R3, 0x1, 0x181f ;  /* 0x00381f00030e7f89 */ /* 0x0084e400000e0000 */
.L_x_1779:
[----:B----4-:R-:W-:Y:S01]  /*13d80*/  VIADD R4, R24, 0x20 ;  /* 0x0000002018047836 */ /* 0x010fe20000000000 */
        /* <DEDUP_REMOVED lines=17> */
[CC--:B---3--:R-:W-:Y:S02]  /*13ea0*/  @!P3 LEA R4, P5, R211.reuse, R14.reuse, 0x1 ;  /* 0x0000000ed304b211 */ /* 0x0c8fe400078a08ff */
        /* <DEDUP_REMOVED lines=12> */
.L_x_1573:
[----:B------:R-:W-:Y:S05]  /*13f70*/  BSYNC B1 ;  /* 0x0000000000017941 */ /* 0x000fea0003800000 */
.L_x_1572:
[----:B------:R-:W-:-:S03]  /*13f80*/  UMOV UR4, 0xffffffff ;  /* 0xffffffff00047882 */ /* 0x000fc60000000000 */
[----:B------:R-:W-:Y:S05]  /*13f90*/  BRA.DIV UR4, `(.L_x_1574) ;  /* 0x0000009604cc7947 */ /* 0x000fea000b800000 */
[----:B0-----:R0:W0:Y:S04]  /*13fa0*/  SHFL.IDX PT, R0, R20, 0x2, 0x181f ;  /* 0x00581f0014007f89 */ /* 0x00102800000e0000 */
[----:B---3--:R3:W0:Y:S02]  /*13fb0*/  SHFL.IDX PT, R14, R3, 0x2, 0x181f ;  /* 0x00581f00030e7f89 */ /* 0x00862400000e0000 */
.L_x_1783:
[----:B----4-:R-:W-:Y:S01]  /*13fc0*/  IADD3 R4, R24, 0x40, RZ ;  /* 0x0000004018047810 */ /* 0x010fe20007ffe0ff */
[----:B------:R-:W-:Y:S03]  /*13fd0*/  BSSY B1, `(.L_x_1575) ;  /* 0x000001e000017945 */ /* 0x000fe60003800000 */
        /* <DEDUP_REMOVED lines=29> */
.L_x_1576:
[----:B------:R-:W-:Y:S05]  /*141b0*/  BSYNC B1 ;  /* 0x0000000000017941 */ /* 0x000fea0003800000 */
.L_x_1575:
[----:B------:R-:W-:-:S03]  /*141c0*/  UMOV UR4, 0xffffffff ;  /* 0xffffffff00047882 */ /* 0x000fc60000000000 */
[----:B------:R-:W-:Y:S05]  /*141d0*/  BRA.DIV UR4, `(.L_x_1577) ;  /* 0x0000009604847947 */ /* 0x000fea000b800000 */
[----:B0-----:R0:W0:Y:S04]  /*141e0*/  SHFL.IDX PT, R0, R20, 0x3, 0x181f ;  /* 0x00781f0014007f89 */ /* 0x00102800000e0000 */
[----:B------:R0:W0:Y:S02]  /*141f0*/  SHFL.IDX PT, R14, R3, 0x3, 0x181f ;  /* 0x00781f00030e7f89 */ /* 0x00002400000e0000 */
.L_x_1787:
[----:B0123--:R-:W-:-:S05]  /*14200*/  VIADD R3, R24, 0x60 ;  /* 0x0000006018037836 */ /* 0x00ffca0000000000 */
[----:B------:R-:W-:-:S13]  /*14210*/  ISETP.GE.AND P0, PT, R3, R21, PT ;  /* 0x000000150300720c */ /* 0x000fda0003f06270 */
[----:B------:R-:W-:Y:S05]  /*14220*/  @P0 BRA `(.L_x_1560) ;  /* 0x00000000006c0947 */ /* 0x000fea0003800000 */
[C---:B----4-:R-:W-:Y:S01]  /*14230*/  VIADD R10, R211.reuse, 0x40 ;  /* 0x00000040d30a7836 */ /* 0x050fe20000000000 */
        /* <DEDUP_REMOVED lines=12> */
[CC--:B------:R-:W-:Y:S02]  /*14300*/  @!P3 LEA R4, P5, R211.reuse, R14.reuse, 0x1 ;  /* 0x0000000ed304b211 */ /* 0x0c0fe400078a08ff */
[----:B------:R-:W-:Y:S02]  /*14310*/  @!P2 LEA R6, P4, R10, R14, 0x1 ;  /* 0x0000000e0a06a211 */ /* 0x000fe400078808ff */
[----:B------:R-:W-:Y:S02]  /*14320*/  @!P3 LEA.HI.X R5, R211, R0, R8, 0x1, P5 ;  /* 0x00000000d305b211 */ /* 0x000fe400028f0c08 */
[----:B------:R-:W-:-:S02]  /*14330*/  @!P1 LEA R8, P5, R15, R14, 0x1 ;  /* 0x0000000e0f089211 */ /* 0x000fc400078a08ff */
[----:B------:R-:W-:Y:S01]  /*14340*/  SHF.R.S32.HI R20, RZ, 0x1f, R20 ;  /* 0x0000001fff147819 */ /* 0x000fe20000011414 */
[----:B------:R0:W-:Y:S01]  /*14350*/  @!P3 ST.E.128 desc[UR60][R4.64], RZ ;  /* 0x000000ff0400b985 */ /* 0x0001e2000c101d3c */
[----:B------:R-:W-:Y:S02]  /*14360*/  @!P2 LEA.HI.X R7, R10, R0, R11, 0x1, P4 ;  /* 0x000000000a07a211 */ /* 0x000fe400020f0c0b */
[----:B------:R-:W-:Y:S02]  /*14370*/  SHF.R.S32.HI R13, RZ, 0x1f, R13 ;  /* 0x0000001fff0d7819 */ /* 0x000fe4000001140d */
[C---:B------:R-:W-:Y:S01]  /*14380*/  @!P0 LEA R10, P4, R12.reuse, R14, 0x1 ;  /* 0x0000000e0c0a8211 */ /* 0x040fe200078808ff */
[----:B------:R0:W-:Y:S01]  /*14390*/  @!P2 ST.E.128 desc[UR60][R6.64], RZ ;  /* 0x000000ff0600a985 */ /* 0x0001e2000c101d3c */
[-C--:B------:R-:W-:Y:S02]  /*143a0*/  @!P1 LEA.HI.X R9, R15, R0.reuse, R20, 0x1, P5 ;  /* 0x000000000f099211 */ /* 0x080fe400028f0c14 */
[----:B------:R-:W-:-:S03]  /*143b0*/  @!P0 LEA.HI.X R11, R12, R0, R13, 0x1, P4 ;  /* 0x000000000c0b8211 */ /* 0x000fc600020f0c0d */
[----:B------:R0:W-:Y:S04]  /*143c0*/  @!P1 ST.E.128 desc[UR60][R8.64], RZ ;  /* 0x000000ff08009985 */ /* 0x0001e8000c101d3c */
[----:B------:R0:W-:Y:S02]  /*143d0*/  @!P0 ST.E.128 desc[UR60][R10.64], RZ ;  /* 0x000000ff0a008985 */ /* 0x0001e4000c101d3c */
.L_x_1560:
[----:B------:R-:W-:Y:S05]  /*143e0*/  BSYNC B0 ;  /* 0x0000000000007941 */ /* 0x000fea0003800000 */
.L_x_1546:
[----:B------:R-:W-:Y:S02]  /*143f0*/  ULDC UR4, c[0x0][0xd3c] ;  /* 0x00034f0000047ab9 */ /* 0x000fe40000000800 */
[----:B------:R-:W-:-:S13]  /*14400*/  ISETP.GE.AND P0, PT, R51, UR4, PT ;  /* 0x0000000433007c0c */ /* 0x000fda000bf06270 */
[----:B------:R-:W-:Y:S05]  /*14410*/  @!P0 BRA `(.L_x_1578) ;  /* 0xfffffed400348947 */ /* 0x000fea000383ffff */
[----:B------:R-:W-:Y:S05]  /*14420*/  BRA `(.L_x_1422) ;  /* 0x0000007800f07947 */ /* 0x000fea0003800000 */
.L_x_1420:
[----:B------:R-:W-:-:S08]  /*14430*/  NOP ;  /* 0x0000000000007918 */ /* 0x000fd00000000000 */
[----:B--2---:R-:W0:-:S00]  /*14440*/  USETMAXREG.DEALLOC.CTAPOOL 0x28 ;  /* 0x00000028000079c8 */ /* 0x004e0000080e0500 */
[----:B0-----:R-:W2:Y:S01]  /*14450*/  LDL.LU R3, [R1] ;  /* 0x0000000001037983 */ /* 0x001ea20000300800 */
[----:B------:R-:W-:Y:S01]  /*14460*/  LOP3.LUT R2, R2, 0x3, RZ, 0xc0, !PT ;  /* 0x0000000302027812 */ /* 0x000fe200078ec0ff */
[----:B------:R-:W-:-:S05]  /*14470*/  IMAD.MOV.U32 R6, RZ, RZ, RZ ;  /* 0x000000ffff067224 */ /* 0x000fca00078e00ff */
        /* <DEDUP_REMOVED lines=13> */
.L_x_1579:
        /* <DEDUP_REMOVED lines=43> */
.L_x_1583:
[----:B------:R-:W0:Y:S01]  /*14800*/  LDC R2, c[0x0][0xd3c] ;  /* 0x00034f00ff027b82 */ /* 0x000e220000000800 */
[----:B------:R-:W-:Y:S01]  /*14810*/  UIADD3 UR4, UR4, 0x1f, URZ ;  /* 0x0000001f04047890 */ /* 0x000fe2000fffe03f */
[----:B------:R-:W-:Y:S02]  /*14820*/  ULDC UR7, c[0x0][0xd3c] ;  /* 0x00034f0000077ab9 */ /* 0x000fe40000000800 */
[----:B------:R-:W-:-:S03]  /*14830*/  IMAD.U32 R19, RZ, RZ, UR7 ;  /* 0x00000007ff137e24 */ /* 0x000fc6000f8e00ff */
[----:B0-----:R-:W-:-:S13]  /*14840*/  ISETP.LE.AND P6, PT, R2, UR4, PT ;  /* 0x0000000402007c0c */ /* 0x001fda000bfc3270 */
[----:B------:R-:W-:Y:S05]  /*14850*/  @P6 BRA `(.L_x_1582) ;  /* 0x0000000400ac6947 */ /* 0x000fea0003800000 */
[----:B------:R-:W-:Y:S01]  /*14860*/  IADD3 R9, R7, UR4, RZ ;  /* 0x0000000407097c10 */ /* 0x000fe2000fffe0ff */
        /* <DEDUP_REMOVED lines=30> */
.L_x_1581:
[----:B------:R-:W-:Y:S01]  /*14a50*/  IMAD.IADD R11, R8, 0x1, -R3 ;  /* 0x00000001080b7824 */ /* 0x000fe200078e0a03 */
[----:B------:R-:W-:-:S03]  /*14a60*/  MOV R16, RZ ;  /* 0x000000ff00107202 */ /* 0x000fc60000000f00 */
        /* <DEDUP_REMOVED lines=16> */
.L_x_1584:
        /* <DEDUP_REMOVED lines=22> */
[----:B------:R0:W1:Y:S01]  /*14cd0*/  F2I.FTZ.U32.TRUNC.NTZ R3, R10 ;  /* 0x0000000a00037305 */ /* 0x000062000021f000 */
[----:B------:R-:W-:Y:S02]  /*14ce0*/  LOP3.LUT R4, R17, R6, RZ, 0x3c, !PT ;  /* 0x0000000611047212 */ /* 0x000fe400078e3cff */
[----:B------:R-:W-:-:S02]  /*14cf0*/  ISETP.NE.AND P1, PT, R6, RZ, PT ;  /* 0x000000ff0600720c */ /* 0x000fc40003f25270 */
[----:B------:R-:W-:Y:S02]  /*14d00*/  ISETP.GE.AND P2, PT, R4, RZ, PT ;  /* 0x000000ff0400720c */ /* 0x000fe40003f46270 */
[----:B0-----:R-:W-:-:S04]  /*14d10*/  IABS R10, R9 ;  /* 0x00000009000a7213 */ /* 0x001fc80000000000 */
[----:B------:R-:W-:Y:S02]  /*14d20*/  @P0 VIADD R2, R2, 0x1 ;  /* 0x0000000102020836 */ /* 0x000fe40000000000 */
[----:B------:R-:W-:Y:S02]  /*14d30*/  IMAD.MOV R10, RZ, RZ, -R10 ;  /* 0x000000ffff0a7224 */ /* 0x000fe400078e0a0a */
[----:B------:R-:W-:Y:S01]  /*14d40*/  IMAD.MOV.U32 R8, RZ, RZ, R2 ;  /* 0x000000ffff087224 */ /* 0x000fe200078e0002 */
[----:B-1----:R-:W-:-:S03]  /*14d50*/  IADD3 R2, RZ, -R3, RZ ;  /* 0x80000003ff027210 */ /* 0x002fc60007ffe0ff */
[----:B------:R-:W-:Y:S01]  /*14d60*/  @!P2 IMAD.MOV R8, RZ, RZ, -R8 ;  /* 0x000000ffff08a224 */ /* 0x000fe200078e0a08 */
[----:B------:R-:W-:Y:S01]  /*14d70*/  @!P1 LOP3.LUT R8, RZ, R6, RZ, 0x33, !PT ;  /* 0x00000006ff089212 */ /* 0x000fe200078e33ff */
[----:B------:R-:W-:Y:S02]  /*14d80*/  IMAD R11, R2, R5, RZ ;  /* 0x00000005020b7224 */ /* 0x000fe400078e02ff */
[----:B------:R-:W-:Y:S01]  /*14d90*/  IMAD.MOV.U32 R2, RZ, RZ, RZ ;  /* 0x000000ffff027224 */ /* 0x000fe200078e00ff */
[-C--:B------:R-:W-:Y:S01]  /*14da0*/  IABS R4, R8.reuse ;  /* 0x0000000800047213 */ /* 0x080fe20000000000 */
[----:B------:R-:W-:Y:S02]  /*14db0*/  IMAD R6, R6, R8, RZ ;  /* 0x0000000806067224 */ /* 0x000fe400078e02ff */
[----:B------:R-:W-:-:S03]  /*14dc0*/  IMAD.HI.U32 R2, R3, R11, R2 ;  /* 0x0000000b03027227 */ /* 0x000fc600078e0002 */
[----:B------:R-:W-:Y:S01]  /*14dd0*/  IADD3 R17, R17, -R6, RZ ;  /* 0x8000000611117210 */ /* 0x000fe20007ffe0ff */
[----:B------:R-:W-:Y:S02]  /*14de0*/  IMAD.MOV.U32 R3, RZ, RZ, R4 ;  /* 0x000000ffff037224 */ /* 0x000fe400078e0004 */
[----:B------:R-:W-:Y:S02]  /*14df0*/  IMAD.MOV.U32 R4, RZ, RZ, R10 ;  /* 0x000000ffff047224 */ /* 0x000fe400078e000a */
[----:B------:R-:W-:-:S04]  /*14e00*/  IMAD.HI.U32 R2, R2, R3, RZ ;  /* 0x0000000302027227 */ /* 0x000fc800078e00ff */
[----:B------:R-:W-:Y:S01]  /*14e10*/  IMAD R4, R2, R4, R3 ;  /* 0x0000000402047224 */ /* 0x000fe200078e0203 */
[----:B------:R-:W-:-:S04]  /*14e20*/  LOP3.LUT R3, R8, R9, RZ, 0x3c, !PT ;  /* 0x0000000908037212 */ /* 0x000fc800078e3cff */
        /* <DEDUP_REMOVED lines=14> */
.L_x_1582:
[----:B------:R-:W-:Y:S02]  /*14f10*/  IMAD.MOV.U32 R17, RZ, RZ, RZ ;  /* 0x000000ffff117224 */ /* 0x000fe400078e00ff */
[----:B------:R-:W-:Y:S02]  /*14f20*/  IMAD.U32 R16, RZ, RZ, UR6 ;  /* 0x00000006ff107e24 */ /* 0x000fe4000f8e00ff */
[----:B------:R-:W-:-:S07]  /*14f30*/  IMAD.MOV.U32 R18, RZ, RZ, RZ ;  /* 0x000000ffff127224 */ /* 0x000fce00078e00ff */
.L_x_1585:
[----:B------:R-:W-:-:S13]  /*14f40*/  ISETP.NE.AND P0, PT, R7, RZ, PT ;  /* 0x000000ff0700720c */ /* 0x000fda0003f05270 */
[----:B------:R-:W0:Y:S01]  /*14f50*/  @!P0 S2R R3, SR_CgaCtaId ;  /* 0x0000000000038919 */ /* 0x000e220000008800 */
[----:B------:R-:W-:-:S04]  /*14f60*/  @!P0 MOV R2, 0x400 ;  /* 0x0000040000028802 */ /* 0x000fc80000000f00 */
[----:B0-----:R-:W-:-:S05]  /*14f70*/  @!P0 LEA R2, R3, R2, 0x18 ;  /* 0x0000000203028211 */ /* 0x001fca00078ec0ff */
[----:B------:R2:W-:Y:S01]  /*14f80*/  @!P0 STS.128 [R2+0x324d0], R16 ;  /* 0x0324d01002008388 */ /* 0x0005e20000000c00 */
[----:B------:R-:W-:Y:S06]  /*14f90*/  BAR.ARV 0x5, 0x180 ;  /* 0x0146000000007b1d */ /* 0x000fec0000002000 */
.L_x_1580:
[----:B------:R3:W-:Y:S01]  /*14fa0*/  STL [R1+0x40], RZ ;  /* 0x000040ff01007387 */ /* 0x0007e20000100800 */
[----:B------:R-:W-:Y:S01]  /*14fb0*/  ULDC UR4, c[0x0][0xd3c] ;  /* 0x00034f0000047ab9 */ /* 0x000fe20000000800 */
[----:B------:R-:W-:Y:S01]  /*14fc0*/  IMAD.MOV.U32 R26, RZ, RZ, 0x1 ;  /* 0x00000001ff1a7424 */ /* 0x000fe200078e00ff */
[----:B-1----:R-:W-:Y:S01]  /*14fd0*/  ISETP.GE.AND P0, PT, R19, UR4, PT ;  /* 0x0000000413007c0c */ /* 0x002fe2000bf06270 */
[----:B------:R-:W-:-:S12]  /*14fe0*/  IMAD.MOV.U32 R24, RZ, RZ, RZ ;  /* 0x000000ffff187224 */ /* 0x000fd800078e00ff */
[----:B---3--:R-:W-:Y:S05]  /*14ff0*/  @P0 BRA `(.L_x_1586) ;  /* 0x0000006c00200947 */ /* 0x008fea0003800000 */
[----:B------:R-:W3:Y:S01]  /*15000*/  LDL R5, [R1+0x8] ;  /* 0x0000080001057983 */ /* 0x000ee20000100800 */
[C---:B--2---:R-:W-:Y:S01]  /*15010*/  IMAD.SHL.U32 R2, R0.reuse, 0x8, RZ ;  /* 0x0000000800027824 */ /* 0x044fe200078e00ff */
[----:B------:R-:W-:Y:S01]  /*15020*/  LOP3.LUT R6, R0, 0x7f, RZ, 0xc0, !PT ;  /* 0x0000007f00067812 */ /* 0x000fe200078ec0ff */
[----:B------:R-:W1:Y:S01]  /*15030*/  S2UR UR5, SR_CgaCtaId ;  /* 0x00000000000579c3 */ /* 0x000e620000008800 */
[----:B------:R-:W-:Y:S01]  /*15040*/  UMOV UR4, 0x400 ;  /* 0x0000040000047882 */ /* 0x000fe20000000000 */
[----:B------:R-:W-:Y:S01]  /*15050*/  BSSY B8, `(.L_x_1586) ;  /* 0x00006c2000087945 */ /* 0x000fe20003800000 */
[----:B0-----:R-:W-:Y:S01]  /*15060*/  LOP3.LUT R3, R2, 0x1f8, RZ, 0xc0, !PT ;  /* 0x000001f802037812 */ /* 0x001fe200078ec0ff */
[----:B------:R-:W-:Y:S01]  /*15070*/  IMAD.SHL.U32 R31, R6, 0x8, RZ ;  /* 0x00000008061f7824 */ /* 0x000fe200078e00ff */
[----:B------:R-:W-:Y:S01]  /*15080*/  LOP3.LUT R2, R2, 0x38, RZ, 0xc0, !PT ;  /* 0x0000003802027812 */ /* 0x000fe200078ec0ff */
[----:B------:R-:W-:Y:S01]  /*15090*/  IMAD.MOV.U32 R27, RZ, RZ, 0x1 ;  /* 0x00000001ff1b7424 */ /* 0x000fe200078e00ff */
[----:B------:R-:W-:Y:S01]  /*150a0*/  LOP3.LUT R4, R3, 0x38, R0, 0x78, !PT ;  /* 0x0000003803047812 */ /* 0x000fe200078e7800 */
[----:B------:R-:W-:Y:S01]  /*150b0*/  IMAD.SHL.U32 R0, R0, 0x10, RZ ;  /* 0x0000001000007824 */ /* 0x000fe200078e00ff */
[----:B------:R-:W-:Y:S01]  /*150c0*/  SHF.R.U32.HI R3, RZ, 0x3, R6 ;  /* 0x00000003ff037819 */ /* 0x000fe20000011606 */
[----:B------:R-:W-:Y:S01]  /*150d0*/  IMAD.MOV.U32 R24, RZ, RZ, RZ ;  /* 0x000000ffff187224 */ /* 0x000fe200078e00ff */
[----:B------:R-:W-:Y:S01]  /*150e0*/  LOP3.LUT R31, R4, 0x200, R31, 0xf8, !PT ;  /* 0x00000200041f7812 */ /* 0x000fe200078ef81f */
[----:B------:R-:W-:Y:S01]  /*150f0*/  IMAD.MOV.U32 R26, RZ, RZ, 0x1 ;  /* 0x00000001ff1a7424 */ /* 0x000fe200078e00ff */
[----:B------:R-:W-:Y:S01]  /*15100*/  LOP3.LUT R0, R3, 0x70, R0, 0xf8, !PT ;  /* 0x0000007003007812 */ /* 0x000fe200078ef800 */
[----:B------:R-:W-:Y:S01]  /*15110*/  ULDC.64 UR38, c[0x0][0x198] ;  /* 0x0000660000267ab9 */ /* 0x000fe20000000a00 */
[----:B------:R-:W-:Y:S01]  /*15120*/  MOV R23, RZ ;  /* 0x000000ff00177202 */ /* 0x000fe20000000f00 */
[----:B------:R-:W-:Y:S01]  /*15130*/  ULDC UR36, c[0x0][0xc] ;  /* 0x0000030000247ab9 */ /* 0x000fe20000000800 */
[----:B------:R-:W-:-:S02]  /*15140*/  LOP3.LUT R3, R2, 0x80, RZ, 0xfc, !PT ;  /* 0x0000008002037812 */ /* 0x000fc400078efcff */
[----:B------:R-:W-:Y:S01]  /*15150*/  LOP3.LUT R0, R2, 0xc0, RZ, 0xfc, !PT ;  /* 0x000000c002007812 */ /* 0x000fe200078efcff */
[----:B-1----:R-:W-:-:S06]  /*15160*/  ULEA UR4, UR5, UR4, 0x18 ;  /* 0x0000000405047291 */ /* 0x002fcc000f8ec03f */
[----:B------:R-:W-:-:S04]  /*15170*/  IMAD.U32 R22, RZ, RZ, UR4 ;  /* 0x00000004ff167e24 */ /* 0x000fc8000f8e00ff */
[----:B------:R-:W-:Y:S01]  /*15180*/  IMAD R25, R31, 0x2, R22 ;  /* 0x000000021f197824 */ /* 0x000fe200078e0216 */
[----:B---3--:R-:W-:-:S05]  /*15190*/  LOP3.LUT R4, R5, 0x2, RZ, 0xfc, !PT ;  /* 0x0000000205047812 */ /* 0x008fca00078efcff */
[----:B------:R0:W-:Y:S04]  /*151a0*/  STL [R1+0x68], R4 ;  /* 0x0000680401007387 */ /* 0x0001e80000100800 */
[----:B------:R1:W-:Y:S01]  /*151b0*/  STL [R1+0x40], RZ ;  /* 0x000040ff01007387 */ /* 0x0003e20000100800 */
[----:B0-----:R-:W-:-:S07]  /*151c0*/  LOP3.LUT R4, R2, 0x40, RZ, 0xfc, !PT ;  /* 0x0000004002047812 */ /* 0x001fce00078efcff */
.L_x_1693:
[----:B0-----:R-:W0:Y:S02]  /*151d0*/  LDC.64 R2, c[0x0][0xd88] ;  /* 0x00036200ff027b82 */ /* 0x001e240000000a00 */
[----:B0-----:R-:W-:-:S05]  /*151e0*/  IMAD.WIDE R2, R19, 0x4, R2 ;  /* 0x0000000413027825 */ /* 0x001fca00078e0202 */
[----:B--2---:R-:W2:Y:S01]  /*151f0*/  LDG.E R35, desc[UR60][R2.64] ;  /* 0x0000003c02237981 */ /* 0x004ea2000c1e1900 */
[----:B------:R-:W-:Y:S05]  /*15200*/  YIELD ;  /* 0x0000000000007946 */ /* 0x000fea0003800000 */
[----:B------:R-:W-:Y:S01]  /*15210*/  ULDC.64 UR4, c[0x0][0xb20] ;  /* 0x0002c80000047ab9 */ /* 0x000fe20000000a00 */
[----:B------:R-:W-:Y:S01]  /*15220*/  ULDC.64 UR8, c[0x0][0xb10] ;  /* 0x0002c40000087ab9 */ /* 0x000fe20000000a00 */
[----:B------:R-:W-:Y:S01]  /*15230*/  ISETP.NE.U32.AND P0, PT, RZ, UR4, PT ;  /* 0x00000004ff007c0c */ /* 0x000fe2000bf05070 */
[----:B------:R-:W-:Y:S01]  /*15240*/  IMAD.MOV.U32 R33, RZ, RZ, RZ ;  /* 0x000000ffff217224 */ /* 0x000fe200078e00ff */
[----:B------:R-:W-:-:S02]  /*15250*/  ULDC.64 UR6, c[0x0][0xb08] ;  /* 0x0002c20000067ab9 */ /* 0x000fc40000000a00 */
[----:B------:R-:W-:Y:S02]  /*15260*/  ISETP.NE.AND.EX P0, PT, RZ, UR5, PT, P0 ;  /* 0x00000005ff007c0c */ /* 0x000fe4000bf05300 */
[----:B------:R-:W-:-:S04]  /*15270*/  ISETP.NE.U32.AND P2, PT, RZ, UR6, PT ;  /* 0x00000006ff007c0c */ /* 0x000fc8000bf45070 */
[----:B------:R-:W-:Y:S01]  /*15280*/  ISETP.NE.AND.EX P2, PT, RZ, UR7, PT, P2 ;  /* 0x00000007ff007c0c */ /* 0x000fe2000bf45320 */
[----:B------:R-:W-:Y:S01]  /*15290*/  IMAD.MOV.U32 R36, RZ, RZ, RZ ;  /* 0x000000ffff247224 */ /* 0x000fe200078e00ff */
[----:B--2---:R-:W-:-:S05]  /*152a0*/  SHF.R.S32.HI R0, RZ, 0x1f, R35 ;  /* 0x0000001fff007819 */ /* 0x004fca0000011423 */
[C---:B------:R-:W-:Y:S01]  /*152b0*/  @P0 LEA R2, P1, R35.reuse, UR4, 0x2 ;  /* 0x0000000423020c11 */ /* 0x040fe2000f8210ff */
[C---:B------:R-:W-:Y:S01]  /*152c0*/  IMAD.SHL.U32 R29, R35.reuse, 0x4, RZ ;  /* 0x00000004231d7824 */ /* 0x040fe200078e00ff */
[C-C-:B------:R-:W-:Y:S01]  /*152d0*/  SHF.L.U64.HI R30, R35.reuse, 0x2, R0.reuse ;  /* 0x00000002231e7819 */ /* 0x140fe20000010200 */
[----:B------:R0:W-:Y:S01]  /*152e0*/  STL [R1+0x1c], R0 ;  /* 0x00001c0001007387 */ /* 0x0001e20000100800 */
[----:B------:R-:W-:Y:S01]  /*152f0*/  @P0 LEA.HI.X R3, R35, UR5, R0, 0x2, P1 ;  /* 0x0000000523030c11 */ /* 0x000fe200088f1400 */
[----:B------:R-:W-:Y:S01]  /*15300*/  ULDC.64 UR4, c[0x0][0xaf8] ;  /* 0x0002be0000047ab9 */ /* 0x000fe20000000a00 */
[----:B------:R-:W-:-:S03]  /*15310*/  ISETP.NE.U32.AND P1, PT, RZ, UR8, PT ;  /* 0x00000008ff007c0c */ /* 0x000fc6000bf25070 */
[----:B------:R2:W5:Y:S01]  /*15320*/  @P0 LDG.E R33, desc[UR60][R2.64] ;  /* 0x0000003c02210981 */ /* 0x000562000c1e1900 */
[----:B------:R-:W-:Y:S02]  /*15330*/  ISETP.NE.AND.EX P1, PT, RZ, UR9, PT, P1 ;  /* 0x00000009ff007c0c */ /* 0x000fe4000bf25310 */
[----:B------:R-:W-:Y:S01]  /*15340*/  ISETP.NE.U32.AND P0, PT, RZ, UR4, PT ;  /* 0x00000004ff007c0c */ /* 0x000fe2000bf05070 */
[----:B0-----:R-:W-:Y:S01]  /*15350*/  IMAD.MOV.U32 R0, RZ, RZ, RZ ;  /* 0x000000ffff007224 */ /* 0x001fe200078e00ff */
[C---:B---3--:R-:W-:Y:S02]  /*15360*/  IADD3 R4, P4, R29.reuse, UR6, RZ ;  /* 0x000000061d047c10 */ /* 0x048fe4000ff9e0ff */
[----:B------:R-:W-:Y:S02]  /*15370*/  ISETP.NE.AND.EX P0, PT, RZ, UR5, PT, P0 ;  /* 0x00000005ff007c0c */ /* 0x000fe4000bf05300 */
[----:B------:R-:W-:Y:S02]  /*15380*/  IADD3.X R5, R30, UR7, RZ, P4, !PT ;  /* 0x000000071e057c10 */ /* 0x000fe4000a7fe4ff */
[----:B--2---:R-:W-:Y:S01]  /*15390*/  IADD3 R2, P3, R29, UR4, RZ ;  /* 0x000000041d027c10 */ /* 0x004fe2000ff7e0ff */
[----:B------:R-:W-:-:S02]  /*153a0*/  ULDC UR4, c[0x0][0x288] ;  /* 0x0000a20000047ab9 */ /* 0x000fc40000000800 */
[----:B------:R-:W5:Y:S01]  /*153b0*/  @P2 LDG.E R0, desc[UR60][R4.64] ;  /* 0x0000003c04002981 */ /* 0x000f62000c1e1900 */
[C---:B------:R-:W-:Y:S02]  /*153c0*/  IADD3.X R3, R30.reuse, UR5, RZ, P3, !PT ;  /* 0x000000051e037c10 */ /* 0x040fe40009ffe4ff */
[----:B------:R-:W-:Y:S01]  /*153d0*/  @P1 IADD3 R6, P3, R29, UR8, RZ ;  /* 0x000000081d061c10 */ /* 0x000fe2000ff7e0ff */
[----:B------:R-:W-:Y:S01]  /*153e0*/  IMAD.U32 R8, RZ, RZ, UR4 ;  /* 0x00000004ff087e24 */ /* 0x000fe2000f8e00ff */
[----:B------:R-:W-:Y:S01]  /*153f0*/  ULDC.64 UR4, c[0x0][0x418] ;  /* 0x0001060000047ab9 */ /* 0x000fe20000000a00 */
[----:B------:R-:W5:Y:S01]  /*15400*/  @P0 LDG.E R36, desc[UR60][R2.64] ;  /* 0x0000003c02240981 */ /* 0x000f62000c1e1900 */
        /* <DEDUP_REMOVED lines=12> */
[----:B------:R-:W-:Y:S06]  /*154d0*/  @P1 BRA `(.L_x_1587) ;  /* 0x0000000000141947 */ /* 0x000fec0003800000 */
[----:B------:R-:W-:Y:S05]  /*154e0*/  @!P0 BRA `(.L_x_1587) ;  /* 0x0000000000108947 */ /* 0x000fea0003800000 */
[----:B------:R-:W2:Y:S04]  /*154f0*/  LDG.E R7, desc[UR60][R2.64] ;  /* 0x0000003c02077981 */ /* 0x000ea8000c1e1900 */
[----:B------:R-:W2:Y:S02]  /*15500*/  LDG.E R10, desc[UR60][R2.64+0x4] ;  /* 0x0000043c020a7981 */ /* 0x000ea4000c1e1900 */
[----:B--2---:R-:W-:-:S05]  /*15510*/  IADD3 R2, -R7, R10, RZ ;  /* 0x0000000a07027210 */ /* 0x004fca0007ffe1ff */
[----:B------:R0:W-:Y:S02]  /*15520*/  STL [R1+0x14], R2 ;  /* 0x0000140201007387 */ /* 0x0001e40000100800 */
.L_x_1587:
        /* <DEDUP_REMOVED lines=14> */
.L_x_1588:
        /* <DEDUP_REMOVED lines=9> */
.L_x_1589:
        /* <DEDUP_REMOVED lines=23> */
[----:B0-----:R-:W-:-:S06]  /*15810*/  VIADD R2, R2, 0xffffffe ;  /* 0x0ffffffe02027836 */ /* 0x001fcc0000000000 */
[----:B------:R0:W2:Y:S02]  /*15820*/  F2I.FTZ.U32.TRUNC.NTZ R3, R2 ;  /* 0x0000000200037305 */ /* 0x0000a4000021f000 */
[----:B0-----:R-:W-:-:S04]  /*15830*/  LOP3.LUT R2, R9, R7, RZ, 0x3c, !PT ;  /* 0x0000000709027212 */ /* 0x001fc800078e3cff */
[----:B------:R-:W-:Y:S01]  /*15840*/  ISETP.GE.AND P4, PT, R2, RZ, PT ;  /* 0x000000ff0200720c */ /* 0x000fe20003f86270 */
[----:B--2---:R-:W-:-:S04]  /*15850*/  IMAD.MOV R2, RZ, RZ, -R3 ;  /* 0x000000ffff027224 */ /* 0x004fc800078e0a03 */
        /* <DEDUP_REMOVED lines=17> */
.L_x_1591:
[----:B------:R-:W-:Y:S05]  /*15970*/  BSYNC B0 ;  /* 0x0000000000007941 */ /* 0x000fea0003800000 */
.L_x_1590:
        /* <DEDUP_REMOVED lines=24> */
[----:B------:R0:W2:Y:S02]  /*15b00*/  SHFL.IDX PT, R14, R7, RZ, 0x1f ;  /* 0x00001fff070e7589 */ /* 0x0000a400000e0000 */
.L_x_1790:
[----:B--2---:R-:W-:Y:S02]  /*15b10*/  ISETP.NE.AND P0, PT, R14, RZ, PT ;  /* 0x000000ff0e00720c */ /* 0x004fe40003f05270 */
[----:B------:R-:W-:-:S11]  /*15b20*/  PLOP3.LUT P6, PT, PT, PT, PT, 0x8, 0x0 ;  /* 0x000000000000781c */ /* 0x000fd60003fce170 */
[----:B------:R-:W-:Y:S05]  /*15b30*/  @P0 BRA `(.L_x_1595) ;  /* 0x00000000000c0947 */ /* 0x000fea0003800000 */
[----:B------:R-:W-:-:S03]  /*15b40*/  UMOV UR4, 0xffffffff ;  /* 0xffffffff00047882 */ /* 0x000fc60000000000 */
[----:B------:R-:W-:Y:S05]  /*15b50*/  BRA.DIV UR4, `(.L_x_1596) ;  /* 0x0000007e04a07947 */ /* 0x000fea000b800000 */
[----:B------:R-:W-:-:S13]  /*15b60*/  ELECT P6, URZ, PT ;  /* 0x00000000003f782f */ /* 0x000fda00038c0000 */
.L_x_1595:
        /* <DEDUP_REMOVED lines=9> */
.L_x_1793:
[----:B------:R-:W-:Y:S05]  /*15c00*/  BSYNC B1 ;  /* 0x0000000000017941 */ /* 0x000fea0003800000 */
.L_x_1597:
[----:B------:R-:W-:Y:S04]  /*15c10*/  BSSY B1, `(.L_x_1599) ;  /* 0x000007b000017945 */ /* 0x000fe80003800000 */
[----:B------:R-:W-:Y:S05]  /*15c20*/  @!P6 BRA `(.L_x_1600) ;  /* 0x0000000400e4e947 */ /* 0x000fea0003800000 */
[----:B0-----:R-:W-:Y:S01]  /*15c30*/  IMAD R7, R23, 0x8, R22 ;  /* 0x0000000817077824 */ /* 0x001fe200078e0216 */
[----:B------:R-:W-:Y:S01]  /*15c40*/  SHF.L.U32 R8, R27, 0x1f, RZ ;  /* 0x0000001f1b087819 */ /* 0x000fe200000006ff */
[----:B------:R-:W0:Y:S01]  /*15c50*/  S2R R9, SR_TID.X ;  /* 0x0000000000097919 */ /* 0x000e220000002100 */
[----:B------:R-:W-:Y:S02]  /*15c60*/  BSSY B2, `(.L_x_1601) ;  /* 0x0000005000027945 */ /* 0x000fe40003800000 */
[----:B------:R-:W2:Y:S01]  /*15c70*/  SYNCS.PHASECHK.TRANS64.TRYWAIT P0, [R7+URZ+0x324a0], R8 ;  /* 0x0324a008070075a7 */ /* 0x000ea2000800017f */
[----:B0-----:R-:W-:-:S04]  /*15c80*/  LOP3.LUT R9, R9, 0x7f, RZ, 0xc0, !PT ;  /* 0x0000007f09097812 */ /* 0x001fc800078ec0ff */
[----:B------:R-:W-:Y:S01]  /*15c90*/  ISETP.NE.AND P2, PT, R9, RZ, PT ;  /* 0x000000ff0900720c */ /* 0x000fe20003f45270 */
[----:B--2---:R-:W-:-:S12]  /*15ca0*/  @!P0 BRA `(.L_x_1602) ;  /* 0x0000007c00808947 */ /* 0x004fd80003800000 */
.L_x_1794:
[----:B------:R-:W-:Y:S05]  /*15cb0*/  BSYNC B2 ;  /* 0x0000000000027941 */ /* 0x000fea0003800000 */
.L_x_1601:
[----:B------:R-:W-:Y:S04]  /*15cc0*/  BSSY B2, `(.L_x_1603) ;  /* 0x0000009000027945 */ /* 0x000fe80003800000 */
[----:B------:R-:W-:Y:S05]  /*15cd0*/  @P2 BRA `(.L_x_1604) ;  /* 0x00000000001c2947 */ /* 0x000fea0003800000 */
[----:B------:R-:W2:Y:S01]  /*15ce0*/  S2R R10, SR_TID.X ;  /* 0x00000000000a7919 */ /* 0x000ea20000002100 */
[----:B------:R-:W-:-:S04]  /*15cf0*/  IMAD.MOV.U32 R9, RZ, RZ, 0x3000 ;  /* 0x00003000ff097424 */ /* 0x000fc800078e00ff */
[----:B------:R3:W-:Y:S01]  /*15d00*/  SYNCS.ARRIVE.TRANS64 RZ, [R7+URZ+0x32490], R9 ;  /* 0x0324900907ff79a7 */ /* 0x0007e2000800003f */
[----:B--2---:R-:W-:-:S04]  /*15d10*/  LOP3.LUT R10, R10, 0x1f, RZ, 0xc0, !PT ;  /* 0x0000001f0a0a7812 */ /* 0x004fc800078ec0ff */
[----:B------:R-:W-:-:S13]  /*15d20*/  ISETP.NE.AND P0, PT, R10, RZ, PT ;  /* 0x000000ff0a00720c */ /* 0x000fda0003f05270 */
[----:B---3--:R-:W-:Y:S05]  /*15d30*/  @!P0 BRA `(.L_x_1604) ;  /* 0x0000000000048947 */ /* 0x008fea0003800000 */
[----:B------:R-:W-:Y:S01]  /*15d40*/  BPT.TRAP 0x1 ;  /* 0x000000040000795c */ /* 0x000fe20000300000 */
.L_x_1604:
[----:B------:R-:W-:Y:S05]  /*15d50*/  BSYNC B2 ;  /* 0x0000000000027941 */ /* 0x000fea0003800000 */
.L_x_1603:
[----:B------:R-:W-:Y:S01]  /*15d60*/  IMAD.MOV.U32 R14, RZ, RZ, RZ ;  /* 0x000000ffff0e7224 */ /* 0x000fe200078e00ff */
[----:B------:R-:W-:Y:S01]  /*15d70*/  UIADD3 UR4, UP0, UR38, 0x570, URZ ;  /* 0x0000057026047890 */ /* 0x000fe2000ff1e03f */
[----:B------:R-:W-:Y:S01]  /*15d80*/  IMAD R9, R6, 0x60, R0 ;  /* 0x0000006006097824 */ /* 0x000fe200078e0200 */
[----:B------:R-:W-:Y:S01]  /*15d90*/  PLOP3.LUT P0, PT, PT, PT, PT, 0x80, 0x0 ;  /* 0x000000000000781c */ /* 0x000fe20003f0f070 */
[----:B------:R-:W-:Y:S01]  /*15da0*/  IMAD R10, R23, 0x3000, R22 ;  /* 0x00003000170a7824 */ /* 0x000fe200078e0216 */
[----:B------:R-:W-:Y:S01]  /*15db0*/  R2UR UR10, R14 ;  /* 0x000000000e0a72ca */ /* 0x000fe200000e0000 */
[----:B------:R-:W-:Y:S01]  /*15dc0*/  VIADD R11, R7, 0x32490 ;  /* 0x00032490070b7836 */ /* 0x000fe20000000000 */
[----:B------:R-:W-:Y:S01]  /*15dd0*/  IADD3 R9, R9, -0x60, RZ ;  /* 0xffffffa009097810 */ /* 0x000fe20007ffe0ff */
[----:B------:R-:W-:Y:S01]  /*15de0*/  VIADD R10, R10, 0x1c400 ;  /* 0x0001c4000a0a7836 */ /* 0x000fe20000000000 */
[----:B------:R-:W-:Y:S01]  /*15df0*/  UIADD3.X UR5, URZ, UR39, URZ, UP0, !UPT ;  /* 0x000000273f057290 */ /* 0x000fe200087fe43f */
[----:B------:R-:W-:Y:S01]  /*15e00*/  UMOV UR6, 0x0 ;  /* 0x0000000000067882 */ /* 0x000fe20000000000 */
[----:B------:R-:W-:-:S10]  /*15e10*/  UMOV UR7, 0x12f00000 ;  /* 0x12f0000000077882 */ /* 0x000fd40000000000 */
.L_x_1605:
        /* <DEDUP_REMOVED lines=9> */
[----:B--2---:R-:W-:Y:S05]  /*15eb0*/  @P0 BRA.U.ANY `(.L_x_1605) ;  /* 0xfffffffd00d80947 */ /* 0x004fea000393ffff */
[----:B------:R-:W2:Y:S01]  /*15ec0*/  SYNCS.PHASECHK.TRANS64.TRYWAIT P0, [R7+URZ+0x324c0], R8 ;  /* 0x0324c008070075a7 */ /* 0x000ea2000800017f */
[----:B------:R-:W-:Y:S04]  /*15ed0*/  BSSY B2, `(.L_x_1606) ;  /* 0x0000002000027945 */ /* 0x000fe80003800000 */
[----:B--2---:R-:W-:Y:S05]  /*15ee0*/  @!P0 BRA `(.L_x_1607) ;  /* 0x0000007c00048947 */ /* 0x004fea0003800000 */
.L_x_1795:
[----:B------:R-:W-:Y:S05]  /*15ef0*/  BSYNC B2 ;  /* 0x0000000000027941 */ /* 0x000fea0003800000 */
.L_x_1606:
[----:B------:R-:W-:Y:S01]  /*15f00*/  BSSY B2, `(.L_x_1608) ;  /* 0x000000b000027945 */ /* 0x000fe20003800000 */
[----:B------:R-:W-:Y:S02]  /*15f10*/  IMAD.MOV.U32 R12, RZ, RZ, 0x0 ;  /* 0x00000000ff0c7424 */ /* 0x000fe400078e00ff */
[----:B------:R-:W-:Y:S01]  /*15f20*/  IMAD.MOV.U32 R13, RZ, RZ, 0x12f00000 ;  /* 0x12f00000ff0d7424 */ /* 0x000fe200078e00ff */
[----:B------:R-:W-:Y:S06]  /*15f30*/  @P2 BRA `(.L_x_1609) ;  /* 0x00000000001c2947 */ /* 0x000fec0003800000 */
[----:B------:R-:W3:Y:S01]  /*15f40*/  S2R R10, SR_TID.X ;  /* 0x00000000000a7919 */ /* 0x000ee20000002100 */
[----:B0-2---:R-:W-:-:S04]  /*15f50*/  IMAD.MOV.U32 R8, RZ, RZ, 0xc000 ;  /* 0x0000c000ff087424 */ /* 0x005fc800078e00ff */
[----:B------:R4:W-:Y:S01]  /*15f60*/  SYNCS.ARRIVE.TRANS64 RZ, [R7+URZ+0x324b0], R8 ;  /* 0x0324b00807ff79a7 */ /* 0x0009e2000800003f */
[----:B---3--:R-:W-:-:S04]  /*15f70*/  LOP3.LUT R10, R10, 0x1f, RZ, 0xc0, !PT ;  /* 0x0000001f0a0a7812 */ /* 0x008fc800078ec0ff */
[----:B------:R-:W-:-:S13]  /*15f80*/  ISETP.NE.AND P0, PT, R10, RZ, PT ;  /* 0x000000ff0a00720c */ /* 0x000fda0003f05270 */
[----:B----4-:R-:W-:Y:S05]  /*15f90*/  @!P0 BRA `(.L_x_1609) ;  /* 0x0000000000048947 */ /* 0x010fea0003800000 */
[----:B------:R-:W-:Y:S01]  /*15fa0*/  BPT.TRAP 0x1 ;  /* 0x000000040000795c */ /* 0x000fe20000300000 */
.L_x_1609:
[----:B------:R-:W-:Y:S05]  /*15fb0*/  BSYNC B2 ;  /* 0x0000000000027941 */ /* 0x000fea0003800000 */
.L_x_1608:
[----:B------:R-:W-:Y:S01]  /*15fc0*/  R2UR UR10, R14 ;  /* 0x000000000e0a72ca */ /* 0x000fe200000e0000 */
[----:B0-2---:R-:W-:Y:S01]  /*15fd0*/  IMAD R8, R23, 0xc000, R22 ;  /* 0x0000c00017087824 */ /* 0x005fe200078e0216 */
[----:B------:R-:W-:Y:S01]  /*15fe0*/  R2UR UR6, R12 ;  /* 0x000000000c0672ca */ /* 0x000fe200000e0000 */
[----:B------:R-:W-:Y:S01]  /*15ff0*/  UIADD3 UR4, UP0, UR38, 0x670, URZ ;  /* 0x0000067026047890 */ /* 0x000fe2000ff1e03f */
[----:B------:R-:W-:Y:S01]  /*16000*/  R2UR UR7, R13 ;  /* 0x000000000d0772ca */ /* 0x000fe200000e0000 */
[----:B------:R-:W-:Y:S01]  /*16010*/  VIADD R7, R7, 0x324b0 ;  /* 0x000324b007077836 */ /* 0x000fe20000000000 */
[----:B------:R-:W-:Y:S01]  /*16020*/  PLOP3.LUT P0, PT, PT, PT, PT, 0x80, 0x0 ;  /* 0x000000000000781c */ /* 0x000fe20003f0f070 */
[----:B------:R-:W-:Y:S01]  /*16030*/  VIADD R10, R8, 0x400 ;  /* 0x00000400080a7836 */ /* 0x000fe20000000000 */
[----:B------:R-:W-:-:S12]  /*16040*/  UIADD3.X UR5, URZ, UR39, URZ, UP0, !UPT ;  /* 0x000000273f057290 */ /* 0x000fd800087fe43f */
.L_x_1610:
        /* <DEDUP_REMOVED lines=15> */
.L_x_1611:
        /* <DEDUP_REMOVED lines=15> */
.L_x_1612:
        /* <DEDUP_REMOVED lines=15> */
.L_x_1613:
        /* <DEDUP_REMOVED lines=10> */
.L_x_1600:
[----:B------:R-:W-:Y:S05]  /*163c0*/  BSYNC B1 ;  /* 0x0000000000017941 */ /* 0x000fea0003800000 */
.L_x_1599:
[----:B------:R-:W-:Y:S01]  /*163d0*/  IADD3 R9, R6, -0x2, RZ ;  /* 0xfffffffe06097810 */ /* 0x000fe20007ffe0ff */
[----:B------:R-:W-:Y:S01]  /*163e0*/  VIADD R23, R23, 0x1 ;  /* 0x0000000117177836 */ /* 0x000fe20000000000 */
[----:B------:R-:W-:Y:S02]  /*163f0*/  PLOP3.LUT P0, PT, PT, PT, PT, 0x8, 0x0 ;  /* 0x000000000000781c */ /* 0x000fe40003f0e170 */
[----:B------:R-:W-:Y:S02]  /*16400*/  ISETP.GE.AND P3, PT, R9, R3, PT ;  /* 0x000000030900720c */ /* 0x000fe40003f66270 */
[----:B------:R-:W-:-:S04]  /*16410*/  ISETP.NE.AND P2, PT, R23, 0x2, PT ;  /* 0x000000021700780c */ /* 0x000fc80003f45270 */
[----:B------:R-:W-:Y:S02]  /*16420*/  SEL R6, RZ, 0x1, P2 ;  /* 0x00000001ff067807 */ /* 0x000fe40001000000 */
[----:B------:R-:W-:Y:S02]  /*16430*/  SEL R23, R23, RZ, P2 ;  /* 0x000000ff17177207 */ /* 0x000fe40001000000 */
[----:B------:R-:W-:-:S03]  /*16440*/  LOP3.LUT R27, R27, R6, RZ, 0x3c, !PT ;  /* 0x000000061b1b7212 */ /* 0x000fc600078e3cff */
[----:B------:R-:W-:Y:S05]  /*16450*/  @!P3 BRA `(.L_x_1593) ;  /* 0x000000080010b947 */ /* 0x000fea0003800000 */
.L_x_1629:
[----:B------:R-:W-:Y:S05]  /*16460*/  YIELD ;  /* 0x0000000000007946 */ /* 0x000fea0003800000 */
[----:B------:R-:W-:Y:S04]  /*16470*/  BSSY B1, `(.L_x_1614) ;  /* 0x000007a000017945 */ /* 0x000fe80003800000 */
[----:B------:R-:W-:Y:S05]  /*16480*/  @!P6 BRA `(.L_x_1615) ;  /* 0x0000000400e0e947 */ /* 0x000fea0003800000 */
[----:B------:R-:W-:Y:S01]  /*16490*/  IMAD R6, R23, 0x8, R22 ;  /* 0x0000000817067824 */ /* 0x000fe200078e0216 */
[----:B0-----:R-:W-:Y:S01]  /*164a0*/  SHF.L.U32 R7, R27, 0x1f, RZ ;  /* 0x0000001f1b077819 */ /* 0x001fe200000006ff */
[----:B------:R-:W0:Y:S01]  /*164b0*/  S2R R8, SR_TID.X ;  /* 0x0000000000087919 */ /* 0x000e220000002100 */
[----:B------:R-:W-:Y:S02]  /*164c0*/  BSSY B2, `(.L_x_1616) ;  /* 0x0000005000027945 */ /* 0x000fe40003800000 */
[----:B------:R-:W2:Y:S01]  /*164d0*/  SYNCS.PHASECHK.TRANS64.TRYWAIT P2, [R6+URZ+0x324a0], R7 ;  /* 0x0324a007060075a7 */ /* 0x000ea2000804017f */
[----:B0-----:R-:W-:-:S04]  /*164e0*/  LOP3.LUT R8, R8, 0x7f, RZ, 0xc0, !PT ;  /* 0x0000007f08087812 */ /* 0x001fc800078ec0ff */
[----:B------:R-:W-:Y:S01]  /*164f0*/  ISETP.NE.AND P3, PT, R8, RZ, PT ;  /* 0x000000ff0800720c */ /* 0x000fe20003f65270 */
[----:B--2---:R-:W-:-:S12]  /*16500*/  @!P2 BRA `(.L_x_1617) ;  /* 0x000000740090a947 */ /* 0x004fd80003800000 */
.L_x_1796:
[----:B------:R-:W-:Y:S05]  /*16510*/  BSYNC B2 ;  /* 0x0000000000027941 */ /* 0x000fea0003800000 */
.L_x_1616:
        /* <DEDUP_REMOVED lines=9> */
.L_x_1619:
[----:B------:R-:W-:Y:S05]  /*165b0*/  BSYNC B2 ;  /* 0x0000000000027941 */ /* 0x000fea0003800000 */
.L_x_1618:
        /* <DEDUP_REMOVED lines=11> */
.L_x_1620:
        /* <DEDUP_REMOVED lines=13> */
.L_x_1797:
[----:B------:R-:W-:Y:S05]  /*16740*/  BSYNC B2 ;  /* 0x0000000000027941 */ /* 0x000fea0003800000 */
.L_x_1621:
        /* <DEDUP_REMOVED lines=11> */
.L_x_1624:
[----:B------:R-:W-:Y:S05]  /*16800*/  BSYNC B2 ;  /* 0x0000000000027941 */ /* 0x000fea0003800000 */
.L_x_1623:
        /* <DEDUP_REMOVED lines=9> */
.L_x_1625:
        /* <DEDUP_REMOVED lines=15> */
.L_x_1626:
        /* <DEDUP_REMOVED lines=15> */
.L_x_1627:
        /* <DEDUP_REMOVED lines=15> */
.L_x_1628:
        /* <DEDUP_REMOVED lines=10> */
.L_x_1615:
[----:B------:R-:W-:Y:S05]  /*16c10*/  BSYNC B1 ;  /* 0x0000000000017941 */ /* 0x000fea0003800000 */
.L_x_1614:
        /* <DEDUP_REMOVED lines=8> */
.L_x_1593:
[----:B------:R-:W-:Y:S05]  /*16ca0*/  BSYNC B0 ;  /* 0x0000000000007941 */ /* 0x000fea0003800000 */
.L_x_1592:
[----:B------:R-:W-:Y:S05]  /*16cb0*/  @!P0 WARPSYNC.ALL ;  /* 0x0000000000008948 */ /* 0x000fea0003800000 */
[----:B------:R-:W-:Y:S01]  /*16cc0*/  @!P0 BAR.SYNC.DEFER_BLOCKING 0xc, 0x180 ;  /* 0x0306000000008b1d */ /* 0x000fe20000010000 */
[----:B------:R-:W-:-:S05]  /*16cd0*/  IMAD.MOV.U32 R0, RZ, RZ, RZ ;  /* 0x000000ffff007224 */ /* 0x000fca00078e00ff */
[----:B------:R-:W-:Y:S04]  /*16ce0*/  BSSY B0, `(.L_x_1630) ;  /* 0x000001e000007945 */ /* 0x000fe80003800000 */
[----:B------:R-:W-:Y:S05]  /*16cf0*/  @!P1 BRA `(.L_x_1631) ;  /* 0x0000000000709947 */ /* 0x000fea0003800000 */
[----:B------:R-:W-:-:S13]  /*16d00*/  ISETP.NE.AND P0, PT, R5, RZ, PT ;  /* 0x000000ff0500720c */ /* 0x000fda0003f05270 */
[----:B------:R-:W2:Y:S02]  /*16d10*/  @!P0 LDC R5, c[0x0][0xae8] ;  /* 0x0002ba00ff058b82 */ /* 0x000ea40000000800 */
[-C--:B--2---:R-:W-:Y:S02]  /*16d20*/  IABS R0, R5.reuse ;  /* 0x0000000500007213 */ /* 0x084fe40000000000 */
[----:B0-----:R-:W-:Y:S02]  /*16d30*/  IABS R7, R5 ;  /* 0x0000000500077213 */ /* 0x001fe40000000000 */
[----:B------:R-:W0:Y:S03]  /*16d40*/  I2F.RP R2, R0 ;  /* 0x0000000000027306 */ /* 0x000e260000209400 */
[----:B------:R-:W-:-:S05]  /*16d50*/  IMAD.MOV R7, RZ, RZ, -R7 ;  /* 0x000000ffff077224 */ /* 0x000fca00078e0a07 */
[----:B0-----:R-:W0:Y:S02]  /*16d60*/  MUFU.RCP R2, R2 ;  /* 0x0000000200027308 */ /* 0x001e240000001000 */
[----:B0-----:R-:W-:-:S06]  /*16d70*/  VIADD R2, R2, 0xffffffe ;  /* 0x0ffffffe02027836 */ /* 0x001fcc0000000000 */
[----:B------:R-:W0:Y:S02]  /*16d80*/  F2I.FTZ.U32.TRUNC.NTZ R3, R2 ;  /* 0x0000000200037305 */ /* 0x000e24000021f000 */
        /* <DEDUP_REMOVED lines=19> */
.L_x_1631:
[----:B------:R-:W-:Y:S05]  /*16ec0*/  BSYNC B0 ;  /* 0x0000000000007941 */ /* 0x000fea0003800000 */
.L_x_1630:
[-C--:B------:R-:W-:Y:S01]  /*16ed0*/  IMAD R32, R32, R0.reuse, RZ ;  /* 0x0000000020207224 */ /* 0x080fe200078e02ff */
[----:B------:R-:W-:Y:S04]  /*16ee0*/  BSSY B7, `(.L_x_1632) ;  /* 0x0000415000077945 */ /* 0x000fe80003800000 */
[----:B------:R-:W-:-:S04]  /*16ef0*/  VIADDMNMX R2, R32, R0, R4, PT ;  /* 0x0000000020027246 */ /* 0x000fc80003800104 */
[----:B------:R-:W-:Y:S01]  /*16f00*/  ISETP.GT.AND P0, PT, R2, R32, PT ;  /* 0x000000200200720c */ /* 0x000fe20003f04270 */
[----:B------:R2:W-:-:S12]  /*16f10*/  STL [R1+0x44], R2 ;  /* 0x0000440201007387 */ /* 0x0005d80000100800 */
[----:B--2---:R-:W-:Y:S05]  /*16f20*/  @P0 BRA `(.L_x_1633) ;  /* 0x0000000000440947 */ /* 0x004fea0003800000 */
[----:B------:R-:W2:Y:S02]  /*16f30*/  S2R R2, SR_TID.X ;  /* 0x0000000000027919 */ /* 0x000ea40000002100 */
        /* <DEDUP_REMOVED lines=12> */
[----:B0-----:R-:W0:Y:S01]  /*17000*/  POPC R7, R4 ;  /* 0x0000000400077309 */ /* 0x001e220000000000 */
[----:B--2---:R-:W0:Y:S02]  /*17010*/  SHFL.IDX PT, R0, R3, R0, 0x1f ;  /* 0x00001f0003007589 */ /* 0x004e2400000e0000 */
[----:B0-----:R-:W-:Y:S01]  /*17020*/  IADD3 R16, R0, UR36, R7 ;  /* 0x0000002400107c10 */ /* 0x001fe2000fffe007 */
[----:B------:R-:W-:Y:S06]  /*17030*/  BRA `(.L_x_1634) ;  /* 0x0000003c00fc7947 */ /* 0x000fec0003800000 */
.L_x_1633:
        /* <DEDUP_REMOVED lines=9> */
[----:B------:R-:W2:Y:S01]  /*170d0*/  LDC.64 R2, c[0x4][R2] ;  /* 0x0100000002027b82 */ /* 0x000ea20000000a00 */
[----:B------:R-:W-:Y:S02]  /*170e0*/  IMAD.U32 R5, RZ, RZ, UR7 ;  /* 0x00000007ff057e24 */ /* 0x000fe4000f8e00ff */
[----:B------:R-:W-:Y:S02]  /*170f0*/  IMAD.U32 R6, RZ, RZ, UR8 ;  /* 0x00000008ff067e24 */ /* 0x000fe4000f8e00ff */
[----:B0-----:R-:W-:-:S02]  /*17100*/  IMAD.U32 R7, RZ, RZ, UR9 ;  /* 0x00000009ff077e24 */ /* 0x001fc4000f8e00ff */
[----:B------:R-:W-:Y:S02]  /*17110*/  IMAD.U32 R10, RZ, RZ, UR4 ;  /* 0x00000004ff0a7e24 */ /* 0x000fe4000f8e00ff */
[----:B------:R-:W-:Y:S02]  /*17120*/  IMAD.U32 R11, RZ, RZ, UR5 ;  /* 0x00000005ff0b7e24 */ /* 0x000fe4000f8e00ff */
[----:B------:R-:W-:Y:S02]  /*17130*/  IMAD.MOV.U32 R8, RZ, RZ, 0x70 ;  /* 0x00000070ff087424 */ /* 0x000fe400078e00ff */
[----:B------:R-:W-:Y:S02]  /*17140*/  IMAD.MOV.U32 R12, RZ, RZ, 0x1 ;  /* 0x00000001ff0c7424 */ /* 0x000fe400078e00ff */
[----:B------:R-:W-:-:S07]  /*17150*/  IMAD.MOV.U32 R13, RZ, RZ, RZ ;  /* 0x000000ffff0d7224 */ /* 0x000fce00078e00ff */
[----:B------:R-:W-:-:S07]  /*17160*/  LEPC R20, `(.L_x_1636) ;  /* 0x000000001014794e */ /* 0x000fce0000000000 */
[----:B-12---:R-:W-:Y:S05]  /*17170*/  CALL.ABS.NOINC R2 ;  /* 0x0000000002007343 */ /* 0x006fea0003c00000 */
.L_x_1636:
[----:B------:R-:W-:Y:S05]  /*17180*/  BSYNC B6 ;  /* 0x0000000000067941 */ /* 0x000fea0003800000 */
.L_x_1635:
[----:B------:R-:W-:Y:S01]  /*17190*/  IADD3 R0, R22, 0x400, RZ ;  /* 0x0000040016007810 */ /* 0x000fe20007ffe0ff */
[----:B------:R-:W-:Y:S03]  /*171a0*/  BSSY B6, `(.L_x_1637) ;  /* 0x0000022000067945 */ /* 0x000fe60003800000 */
[----:B------:R-:W-:-:S13]  /*171b0*/  LOP3.LUT P0, RZ, R0, 0x3ff, RZ, 0xc0, !PT ;  /* 0x000003ff00ff7812 */ /* 0x000fda000780c0ff */
[----:B------:R-:W-:Y:S05]  /*171c0*/  @!P0 BRA `(.L_x_1638) ;  /* 0x00000000007c8947 */ /* 0x000fea0003800000 */
[----:B------:R-:W-:Y:S01]  /*171d0*/  MOV R34, 0x0 ;  /* 0x0000000000227802 */ /* 0x000fe20000000f00 */
[----:B------:R-:W-:Y:S01]  /*171e0*/  ULDC.64 UR6, c[0x4][0x98] ;  /* 0x0100260000067ab9 */ /* 0x000fe20000000a00 */
[----:B------:R-:W-:Y:S01]  /*171f0*/  ULDC.64 UR8, c[0x4][0xa0] ;  /* 0x0100280000087ab9 */ /* 0x000fe20000000a00 */
[----:B------:R-:W-:Y:S01]  /*17200*/  ULDC.64 UR4, c[0x4][0x10] ;  /* 0x0100040000047ab9 */ /* 0x000fe20000000a00 */
[----:B------:R2:W3:Y:S01]  /*17210*/  LDC.64 R2, c[0x4][R34] ;  /* 0x0100000022027b82 */ /* 0x0004e20000000a00 */
[----:B------:R-:W-:Y:S02]  /*17220*/  IMAD.U32 R4, RZ, RZ, UR6 ;  /* 0x00000006ff047e24 */ /* 0x000fe4000f8e00ff */
[----:B------:R-:W-:Y:S02]  /*17230*/  IMAD.U32 R5, RZ, RZ, UR7 ;  /* 0x00000007ff057e24 */ /* 0x000fe4000f8e00ff */
[----:B------:R-:W-:Y:S02]  /*17240*/  IMAD.U32 R6, RZ, RZ, UR8 ;  /* 0x00000008ff067e24 */ /* 0x000fe4000f8e00ff */
[----:B0-----:R-:W-:-:S02]  /*17250*/  IMAD.U32 R7, RZ, RZ, UR9 ;  /* 0x00000009ff077e24 */ /* 0x001fc4000f8e00ff */
[----:B------:R-:W-:Y:S02]  /*17260*/  IMAD.U32 R10, RZ, RZ, UR4 ;  /* 0x00000004ff0a7e24 */ /* 0x000fe4000f8e00ff */
[----:B------:R-:W-:Y:S02]  /*17270*/  IMAD.U32 R11, RZ, RZ, UR5 ;  /* 0x00000005ff0b7e24 */ /* 0x000fe4000f8e00ff */
[----:B------:R-:W-:Y:S02]  /*17280*/  IMAD.MOV.U32 R8, RZ, RZ, 0x70 ;  /* 0x00000070ff087424 */ /* 0x000fe400078e00ff */
[----:B------:R-:W-:Y:S02]  /*17290*/  IMAD.MOV.U32 R12, RZ, RZ, 0x1 ;  /* 0x00000001ff0c7424 */ /* 0x000fe400078e00ff */
[----:B--2---:R-:W-:-:S07]  /*172a0*/  IMAD.MOV.U32 R13, RZ, RZ, RZ ;  /* 0x000000ffff0d7224 */ /* 0x004fce00078e00ff */
[----:B------:R-:W-:-:S07]  /*172b0*/  LEPC R20, `(.L_x_1639) ;  /* 0x000000001014794e */ /* 0x000fce0000000000 */
[----:B-1-3--:R-:W-:Y:S05]  /*172c0*/  CALL.ABS.NOINC R2 ;  /* 0x0000000002007343 */ /* 0x00afea0003c00000 */
.L_x_1639:
        /* <DEDUP_REMOVED lines=15> */
.L_x_1638:
[----:B------:R-:W-:Y:S05]  /*173c0*/  BSYNC B6 ;  /* 0x0000000000067941 */ /* 0x000fea0003800000 */
.L_x_1637:
[----:B------:R-:W2:Y:S01]  /*173d0*/  LDL R34, [R1+0x44] ;  /* 0x0000440001227983 */ /* 0x000ea20000100800 */
[----:B------:R-:W-:Y:S01]  /*173e0*/  ULDC.64 UR4, c[0x0][0xaf0] ;  /* 0x0002bc0000047ab9 */ /* 0x000fe20000000a00 */
[----:B------:R-:W3:Y:S02]  /*173f0*/  LDC R9, c[0x0][0x430] ;  /* 0x00010c00ff097b82 */ /* 0x000ee40000000800 */
[----:B------:R-:W4:Y:S04]  /*17400*/  LDL R10, [R1+0x68] ;  /* 0x00006800010a7983 */ /* 0x000f280000100800 */
[----:B------:R-:W4:Y:S04]  /*17410*/  LDL.LU R21, [R1] ;  /* 0x0000000001157983 */ /* 0x000f280000300800 */
[----:B------:R-:W4:Y:S01]  /*17420*/  LDL R20, [R1+0x10] ;  /* 0x0000100001147983 */ /* 0x000f220000100800 */
[----:B------:R-:W-:Y:S01]  /*17430*/  ISETP.NE.U32.AND P0, PT, RZ, UR4, PT ;  /* 0x00000004ff007c0c */ /* 0x000fe2000bf05070 */
[----:B------:R-:W0:Y:S03]  /*17440*/  S2R R0, SR_TID.X ;  /* 0x0000000000007919 */ /* 0x000e260000002100 */
[----:B------:R-:W-:-:S13]  /*17450*/  ISETP.NE.AND.EX P0, PT, RZ, UR5, PT, P0 ;  /* 0x00000005ff007c0c */ /* 0x000fda000bf05300 */
[----:B------:R-:W-:Y:S01]  /*17460*/  @P0 IADD3 R2, P1, R29, UR4, RZ ;  /* 0x000000041d020c10 */ /* 0x000fe2000ff3e0ff */
[----:B------:R-:W1:Y:S01]  /*17470*/  S2R R11, SR_TID.X ;  /* 0x00000000000b7919 */ /* 0x000e620000002100 */
[----:B------:R-:W-:Y:S01]  /*17480*/  IMAD.MOV.U32 R37, RZ, RZ, RZ ;  /* 0x000000ffff257224 */ /* 0x000fe200078e00ff */
[----:B------:R-:W-:Y:S01]  /*17490*/  ULDC UR4, c[0x0][0x320] ;  /* 0x0000c80000047ab9 */ /* 0x000fe20000000800 */
[----:B------:R-:W-:-:S05]  /*174a0*/  @P0 IADD3.X R3, R30, UR5, RZ, P1, !PT ;  /* 0x000000051e030c10 */ /* 0x000fca0008ffe4ff */
[----:B------:R4:W4:Y:S01]  /*174b0*/  @P0 LDG.E R28, desc[UR60][R2.64] ;  /* 0x0000003c021c0981 */ /* 0x000922000c1e1900 */
[----:B0-----:R-:W-:-:S04]  /*174c0*/  LOP3.LUT R0, R0, 0x7f, RZ, 0xc0, !PT ;  /* 0x0000007f00007812 */ /* 0x001fc800078ec0ff */
[----:B------:R-:W-:Y:S02]  /*174d0*/  SHF.R.U32.HI R0, RZ, 0x3, R0 ;  /* 0x00000003ff007819 */ /* 0x000fe40000011600 */
[----:B---3--:R-:W-:Y:S01]  /*174e0*/  ISETP.NE.AND P1, PT, R9, 0x1, PT ;  /* 0x000000010900780c */ /* 0x008fe20003f25270 */
[----:B-1----:R-:W-:-:S12]  /*174f0*/  IMAD.SHL.U32 R11, R11, 0x10, RZ ;  /* 0x000000100b0b7824 */ /* 0x002fd800078e00ff */
[----:B------:R-:W0:Y:S01]  /*17500*/  @P1 LDC R5, c[0x0][0x434] ;  /* 0x00010d00ff051b82 */ /* 0x000e220000000800 */
[----:B------:R-:W-:-:S07]  /*17510*/  LOP3.LUT R11, R0, 0x70, R11, 0xf8, !PT ;  /* 0x00000070000b7812 */ /* 0x000fce00078ef80b */
[----:B------:R-:W1:Y:S01]  /*17520*/  @P1 LDC R4, c[0x0][0x438] ;  /* 0x00010e00ff041b82 */ /* 0x000e620000000800 */
[----:B------:R-:W-:Y:S01]  /*17530*/  UMOV UR5, 0xffffffff ;  /* 0xffffffff00057882 */ /* 0x000fe20000000000 */
[----:B--2---:R-:W-:-:S04]  /*17540*/  VIADD R0, R34, 0xffffffff ;  /* 0xffffffff22007836 */ /* 0x004fc80000000000 */
[----:B------:R-:W-:-:S05]  /*17550*/  IMAD R6, R0, 0x60, R11 ;  /* 0x0000006000067824 */ /* 0x000fca00078e020b */
[----:B----4-:R-:W-:-:S04]  /*17560*/  ISETP.GE.AND P0, PT, R6, R20, PT ;  /* 0x000000140600720c */ /* 0x010fc80003f06270 */
[----:B------:R-:W-:Y:S01]  /*17570*/  ISETP.GT.U32.OR P0, PT, R11, 0x5f, P0 ;  /* 0x0000005f0b00780c */ /* 0x000fe20000704470 */
[----:B------:R-:W-:-:S12]  /*17580*/  IMAD.IADD R6, R6, 0x1, R33 ;  /* 0x0000000106067824 */ /* 0x000fd800078e0221 */
[----:B------:R-:W2:Y:S01]  /*17590*/  @!P0 LDC.64 R2, c[0x0][0x428] ;  /* 0x00010a00ff028b82 */ /* 0x000ea20000000a00 */
[----:B0-----:R-:W-:-:S04]  /*175a0*/  @P1 IMAD.HI.U32 R5, R6, R5, RZ ;  /* 0x0000000506051227 */ /* 0x001fc800078e00ff */
[----:B------:R-:W-:Y:S01]  /*175b0*/  IMAD.MOV.U32 R7, RZ, RZ, R6 ;  /* 0x000000ffff077224 */ /* 0x000fe200078e0006 */
[----:B-1----:R-:W-:Y:S02]  /*175c0*/  @P1 SHF.R.U32.HI R7, RZ, R4, R5 ;  /* 0x00000004ff071219 */ /* 0x002fe40000011605 */
[----:B------:R-:W-:-:S03]  /*175d0*/  SHF.R.S32.HI R34, RZ, 0x1f, R28 ;  /* 0x0000001fff227819 */ /* 0x000fc6000001141c */
[--C-:B------:R-:W-:Y:S01]  /*175e0*/  @!P0 IMAD.MOV.U32 R4, RZ, RZ, R7.reuse ;  /* 0x000000ffff048224 */ /* 0x100fe200078e0007 */
[----:B------:R-:W-:Y:S01]  /*175f0*/  @!P0 SHF.R.S32.HI R5, RZ, 0x1f, R7 ;  /* 0x0000001fff058819 */ /* 0x000fe20000011407 */
[-C--:B--2---:R-:W-:Y:S02]  /*17600*/  @!P0 IMAD R8, R34, R2.reuse, RZ ;  /* 0x0000000222088224 */ /* 0x084fe400078e02ff */
[----:B------:R-:W-:-:S04]  /*17610*/  @!P0 IMAD.WIDE.U32 R4, R28, R2, R4 ;  /* 0x000000021c048225 */ /* 0x000fc800078e0004 */
[----:B------:R-:W-:Y:S02]  /*17620*/  @!P0 IMAD R8, R28, R3, R8 ;  /* 0x000000031c088224 */ /* 0x000fe400078e0208 */
[----:B------:R-:W0:Y:S03]  /*17630*/  @!P0 LDC.64 R2, c[0x0][0x418] ;  /* 0x00010600ff028b82 */ /* 0x000e260000000a00 */
[----:B------:R-:W-:Y:S02]  /*17640*/  @!P0 IADD3 R8, R5, R8, RZ ;  /* 0x0000000805088210 */ /* 0x000fe40007ffe0ff */
        /* <DEDUP_REMOVED lines=9> */
[----:B------:R-:W-:Y:S01]  /*176e0*/  LOP3.LUT R21, R21, 0xffffffbf, RZ, 0xc0, !PT ;  /* 0xffffffbf15157812 */ /* 0x000fe200078ec0ff */
[----:B-1----:R-:W-:Y:S02]  /*176f0*/  IMAD.SHL.U32 R10, R10, 0x8, RZ ;  /* 0x000000080a0a7824 */ /* 0x002fe400078e00ff */
        /* <DEDUP_REMOVED lines=15> */
[----:B------:R-:W-:Y:S01]  /*177f0*/  LOP3.LUT R21, R21, 0xfffffffb, RZ, 0xc0, !PT ;  /* 0xfffffffb15157812 */ /* 0x000fe200078ec0ff */
[----:B0-----:R-:W-:-:S03]  /*17800*/  IMAD.MOV R2, RZ, RZ, -R7 ;  /* 0x000000ffff027224 */ /* 0x001fc600078e0a07 */
[----:B------:R-:W-:Y:S01]  /*17810*/  LOP3.LUT R21, R21, 0xfffffff7, RZ, 0xc0, !PT ;  /* 0xfffffff715157812 */ /* 0x000fe200078ec0ff */
[----:B------:R-:W-:-:S03]  /*17820*/  IMAD R2, R9, R2, R6 ;  /* 0x0000000209027224 */ /* 0x000fc600078e0206 */
[----:B------:R-:W-:-:S04]  /*17830*/  @P3 LOP3.LUT R21, R21, 0x8, RZ, 0xfc, !PT ;  /* 0x0000000815153812 */ /* 0x000fc800078efcff */
[----:B------:R-:W-:Y:S01]  /*17840*/  @P2 LOP3.LUT R21, R21, 0x4, RZ, 0xfc, !PT ;  /* 0x0000000415152812 */ /* 0x000fe200078efcff */
[----:B------:R0:W-:Y:S04]  /*17850*/  STL [R1+0x4], R2 ;  /* 0x0000040201007387 */ /* 0x0001e80000100800 */
[----:B------:R0:W-:Y:S01]  /*17860*/  STL [R1], R21 ;  /* 0x0000001501007387 */ /* 0x0001e20000100800 */
[----:B------:R-:W-:Y:S05]  /*17870*/  BRA.DIV UR5, `(.L_x_1640) ;  /* 0x0000006205dc7947 */ /* 0x000fea000b800000 */
.L_x_1800:
[----:B0-----:R-:W-:-:S05]  /*17880*/  SEL R2, RZ, 0x1, P1 ;  /* 0x00000001ff027807 */ /* 0x001fca0000800000 */
[----:B------:R0:W-:Y:S01]  /*17890*/  STL [R1+0x60], R2 ;  /* 0x0000600201007387 */ /* 0x0001e20000100800 */
[----:B------:R-:W-:Y:S05]  /*178a0*/  @!P0 BRA `(.L_x_1641) ;  /* 0x0000000000048947 */ /* 0x000fea0003800000 */
[----:B------:R-:W-:Y:S01]  /*178b0*/  BPT.TRAP 0x1 ;  /* 0x000000040000795c */ /* 0x000fe20000300000 */
.L_x_1641:
[----:B------:R-:W-:Y:S01]  /*178c0*/  IMAD R30, R0, -0x60, R20 ;  /* 0xffffffa0001e7824 */ /* 0x000fe200078e0214 */
[----:B------:R-:W-:Y:S01]  /*178d0*/  SHF.L.U32 R0, R26, 0x1f, RZ ;  /* 0x0000001f1a007819 */ /* 0x000fe200000006ff */
[----:B------:R-:W-:Y:S01]  /*178e0*/  IMAD R29, R24, 0x8, R22 ;  /* 0x00000008181d7824 */ /* 0x000fe200078e0216 */
[----:B------:R-:W-:Y:S03]  /*178f0*/  BSSY B0, `(.L_x_1642) ;  /* 0x0000003000007945 */ /* 0x000fe60003800000 */
[----:B------:R-:W1:Y:S02]  /*17900*/  SYNCS.PHASECHK.TRANS64.TRYWAIT P0, [R29+URZ+0x32440], R0 ;  /* 0x032440001d0075a7 */ /* 0x000e64000800017f */
[----:B-1----:R-:W-:Y:S05]  /*17910*/  @!P0 BRA `(.L_x_1643) ;  /* 0x0000006000e88947 */ /* 0x002fea0003800000 */
.L_x_1801:
[----:B------:R-:W-:Y:S05]  /*17920*/  BSYNC B0 ;  /* 0x0000000000007941 */ /* 0x000fea0003800000 */
.L_x_1642:
[----:B0-----:R-:W1:Y:S01]  /*17930*/  LDL R2, [R1+0x4] ;  /* 0x0000040001027983 */ /* 0x001e620000100800 */
[----:B------:R-:W-:Y:S01]  /*17940*/  ULDC.64 UR4, c[0x0][0x300] ;  /* 0x0000c00000047ab9 */ /* 0x000fe20000000a00 */
[----:B-----5:R-:W-:Y:S01]  /*17950*/  SHF.R.S32.HI R4, RZ, 0x1f, R37 ;  /* 0x0000001fff047819 */ /* 0x020fe20000011425 */
[----:B------:R-:W-:Y:S01]  /*17960*/  ULDC.64 UR6, c[0x0][0x2e8] ;  /* 0x0000ba0000067ab9 */ /* 0x000fe20000000a00 */
[----:B------:R-:W2:Y:S01]  /*17970*/  LDL.LU R6, [R1] ;  /* 0x0000000001067983 */ /* 0x000ea20000300800 */
[----:B------:R-:W0:Y:S02]  /*17980*/  S2R R7, SR_TID.X ;  /* 0x0000000000077919 */ /* 0x000e240000002100 */
[----:B0-----:R-:W-:-:S05]  /*17990*/  IMAD.SHL.U32 R7, R7, 0x8, RZ ;  /* 0x0000000807077824 */ /* 0x001fca00078e00ff */
[----:B------:R-:W-:Y:S02]  /*179a0*/  LOP3.LUT R7, R7, 0x38, RZ, 0xc0, !PT ;  /* 0x0000003807077812 */ /* 0x000fe400078ec0ff */
[----:B-1----:R-:W-:Y:S02]  /*179b0*/  SHF.R.S32.HI R0, RZ, 0x1f, R2 ;  /* 0x0000001fff007819 */ /* 0x002fe40000011402 */
[----:B--2---:R-:W-:-:S03]  /*179c0*/  LOP3.LUT R6, R6, 0xfffffffd, RZ, 0xc0, !PT ;  /* 0xfffffffd06067812 */ /* 0x004fc600078ec0ff */
[----:B------:R0:W-:Y:S04]  /*179d0*/  STL [R1+0x48], R0 ;  /* 0x0000480001007387 */ /* 0x0001e80000100800 */
[----:B------:R1:W-:Y:S01]  /*179e0*/  STL [R1+0x4c], R4 ;  /* 0x00004c0401007387 */ /* 0x0003e20000100800 */
[----:B0-----:R-:W-:-:S04]  /*179f0*/  IMAD R0, R0, UR4, RZ ;  /* 0x0000000400007c24 */ /* 0x001fc8000f8e02ff */
[C---:B------:R-:W-:Y:S02]  /*17a00*/  IMAD R0, R2.reuse, UR5, R0 ;  /* 0x0000000502007c24 */ /* 0x040fe4000f8e0200 */
[----:B------:R-:W-:Y:S01]  /*17a10*/  IMAD.WIDE.U32 R2, R2, UR4, RZ ;  /* 0x0000000402027c25 */ /* 0x000fe2000f8e00ff */
[----:B------:R-:W-:-:S03]  /*17a20*/  ULDC.64 UR4, c[0x0][0x310] ;  /* 0x0000c40000047ab9 */ /* 0x000fc60000000a00 */
[----:B------:R-:W-:Y:S02]  /*17a30*/  IMAD.IADD R3, R3, 0x1, R0 ;  /* 0x0000000103037824 */ /* 0x000fe400078e0200 */
[----:B------:R-:W-:Y:S02]  /*17a40*/  IMAD R0, R4, UR4, RZ ;  /* 0x0000000404007c24 */ /* 0x000fe4000f8e02ff */
[C---:B------:R-:W-:Y:S01]  /*17a50*/  IMAD.WIDE.U32 R2, R37.reuse, UR4, R2 ;  /* 0x0000000425027c25 */ /* 0x040fe2000f8e0002 */
[----:B-1----:R-:W0:Y:S03]  /*17a60*/  S2R R4, SR_TID.X ;  /* 0x0000000000047919 */ /* 0x002e260000002100 */
[----:B------:R-:W-:Y:S01]  /*17a70*/  IMAD R0, R37, UR5, R0 ;  /* 0x0000000525007c24 */ /* 0x000fe2000f8e0200 */
[----:B------:R-:W-:-:S03]  /*17a80*/  ULDC.64 UR4, c[0x0][0x308] ;  /* 0x0000c20000047ab9 */ /* 0x000fc60000000a00 */
[----:B------:R-:W-:Y:S02]  /*17a90*/  IMAD.IADD R3, R3, 0x1, R0 ;  /* 0x0000000103037824 */ /* 0x000fe400078e0200 */
[----:B------:R-:W-:Y:S01]  /*17aa0*/  IMAD.WIDE.U32 R2, R18, UR4, R2 ;  /* 0x0000000412027c25 */ /* 0x000fe2000f8e0002 */
[----:B------:R-:W-:Y:S02]  /*17ab0*/  ULDC UR4, c[0x0][0x2f4] ;  /* 0x0000bd0000047ab9 */ /* 0x000fe40000000800 */
[----:B------:R-:W-:Y:S02]  /*17ac0*/  ISETP.GE.AND P2, PT, R7, UR4, PT ;  /* 0x0000000407007c0c */ /* 0x000fe4000bf46270 */
[----:B------:R-:W-:-:S11]  /*17ad0*/  LEA R0, P0, R2, UR6, 0x1 ;  /* 0x0000000602007c11 */ /* 0x000fd6000f8008ff */
[----:B------:R-:W-:-:S05]  /*17ae0*/  @P2 LOP3.LUT R6, R6, 0x2, RZ, 0xfc, !PT ;  /* 0x0000000206062812 */ /* 0x000fca00078efcff */
[----:B------:R1:W-:Y:S01]  /*17af0*/  STL [R1], R6 ;  /* 0x0000000601007387 */ /* 0x0003e20000100800 */
[----:B0-----:R-:W-:-:S04]  /*17b00*/  LOP3.LUT R4, R4, 0x7f, RZ, 0xc0, !PT ;  /* 0x0000007f04047812 */ /* 0x001fc800078ec0ff */
[----:B------:R-:W-:Y:S01]  /*17b10*/  SHF.R.U32.HI R5, RZ, 0x3, R4 ;  /* 0x00000003ff057819 */ /* 0x000fe20000011604 */
[----:B------:R-:W-:Y:S01]  /*17b20*/  IMAD R4, R18, UR5, R3 ;  /* 0x0000000512047c24 */ /* 0x000fe2000f8e0203 */
[----:B------:R-:W-:-:S03]  /*17b30*/  UMOV UR5, 0xffffffff ;  /* 0xffffffff00057882 */ /* 0x000fc60000000000 */
[----:B------:R-:W-:Y:S01]  /*17b40*/  IMAD.IADD R30, R30, 0x1, -R5 ;  /* 0x000000011e1e7824 */ /* 0x000fe200078e0a05 */
[----:B------:R-:W-:Y:S01]  /*17b50*/  LEA.HI.X R4, R2, UR7, R4, 0x1, P0 ;  /* 0x0000000702047c11 */ /* 0x000fe200080f0c04 */
[----:B------:R-:W-:-:S03]  /*17b60*/  IMAD R5, R24, 0x1800, R31 ;  /* 0x0000180018057824 */ /* 0x000fc600078e021f */
[----:B------:R-:W-:Y:S01]  /*17b70*/  ISETP.GE.AND P0, PT, R30, 0x1, PT ;  /* 0x000000011e00780c */ /* 0x000fe20003f06270 */
[----:B-1----:R-:W-:-:S12]  /*17b80*/  BRA.DIV UR5, `(.L_x_1644) ;  /* 0x0000006205607947 */ /* 0x002fd8000b800000 */
        /* <DEDUP_REMOVED lines=14> */
[----:B0-----:R-:W-:-:S04]  /*17c70*/  @P0 LEA R3, P1, R7, R3, 0x1 ;  /* 0x0000000307030211 */ /* 0x001fc800078208ff */
[----:B-1----:R-:W-:-:S04]  /*17c80*/  @P0 IADD3.X R2, RZ, R2, RZ, P1, !PT ;  /* 0x00000002ff020210 */ /* 0x002fc80000ffe4ff */
        /* <DEDUP_REMOVED lines=36> */
.L_x_1815:
[----:B------:R-:W-:-:S13]  /*17ed0*/  ISETP.GE.AND P0, PT, R30, 0x51, PT ;  /* 0x000000511e00780c */ /* 0x000fda0003f06270 */
[----:B0-----:R-:W-:Y:S01]  /*17ee0*/  @P0 LEA R2, P1, R7, R0, 0x1 ;  /* 0x0000000007020211 */ /* 0x001fe200078208ff */
        /* <DEDUP_REMOVED lines=8> */
.L_x_1645:
[----:B------:R-:W-:Y:S02]  /*17f70*/  PLOP3.LUT P1, PT, P1, P0, PT, 0xa2, 0x0 ;  /* 0x000000000000781c */ /* 0x000fe40000f21472 */
[----:B------:R-:W-:-:S08]  /*17f80*/  @P0 R2UR P1, UR4, R29 ;  /* 0x000000001d0402ca */ /* 0x000fd00000020000 */
[----:B------:R-:W-:-:S05]  /*17f90*/  @P0 PLOP3.LUT P0, PT, P1, PT, PT, 0x80, 0x0 ;  /* 0x000000000000081c */ /* 0x000fca0000f0f070 */
[----:B------:R-:W-:Y:S01]  /*17fa0*/  @!P1 SYNCS.ARRIVE.TRANS64.RED.A0T1 RZ, [UR4+0x32430], RZ ;  /* 0x032430ffffff99a7 */ /* 0x000fe20008200404 */
[----:B------:R-:W-:Y:S07]  /*17fb0*/  @!P1 ARRIVES.LDGSTSBAR.64.TRANSCNT [UR4+0x32430] ;  /* 0x03243000ff0099b0 */ /* 0x000fee0008000a84 */
[----:B------:R-:W-:Y:S05]  /*17fc0*/  @P0 BRA.U.ANY `(.L_x_1645) ;  /* 0xfffffffd00e80947 */ /* 0x000fea000393ffff */
[----:B------:R-:W-:Y:S01]  /*17fd0*/  NOP ;  /* 0x0000000000007918 */ /* 0x000fe20000000000 */
[----:B------:R-:W2:Y:S02]  /*17fe0*/  LDL R0, [R1+0x68] ;  /* 0x0000680001007983 */ /* 0x000ea40000100800 */
[----:B--2---:R-:W-:-:S13]  /*17ff0*/  ISETP.NE.AND P2, PT, R0, 0x3, PT ;  /* 0x000000030000780c */ /* 0x004fda0003f45270 */
[----:B------:R-:W-:Y:S05]  /*18000*/  @!P2 BRA `(.L_x_1646) ;  /* 0x000000000004a947 */ /* 0x000fea0003800000 */
[----:B------:R-:W-:Y:S01]  /*18010*/  BPT.TRAP 0x1 ;  /* 0x000000040000795c */ /* 0x000fe20000300000 */
.L_x_1646:
[----:B------:R1:W5:Y:S01]  /*18020*/  LDL.LU R0, [R1+0x1c] ;  /* 0x00001c0001007983 */ /* 0x0003620000300800 */
[----:B------:R1:W-:Y:S02]  /*18030*/  SYNCS.ARRIVE.TRANS64.A1T0 RZ, [R29+URZ+0x32430], RZ ;  /* 0x032430ff1dff79a7 */ /* 0x0003e4000810003f */
[----:B------:R-:W-:Y:S05]  /*18040*/  WARPSYNC.ALL ;  /* 0x0000000000007948 */ /* 0x000fea0003800000 */
[----:B------:R-:W-:Y:S01]  /*18050*/  ULDC.64 UR4, c[0x0][0xaf8] ;  /* 0x0002be0000047ab9 */ /* 0x000fe20000000a00 */
[----:B------:R-:W-:Y:S01]  /*18060*/  BSSY B6, `(.L_x_1647) ;  /* 0x000001d000067945 */ /* 0x000fe20003800000 */
[----:B------:R-:W-:Y:S01]  /*18070*/  BAR.SYNC.DEFER_BLOCKING 0x8, 0x180 ;  /* 0x0206000000007b1d */ /* 0x000fe20000010000 */
[----:B------:R-:W-:-:S04]  /*18080*/  ISETP.NE.U32.AND P0, PT, RZ, UR4, PT ;  /* 0x00000004ff007c0c */ /* 0x000fc8000bf05070 */
[----:B------:R-:W-:-:S04]  /*18090*/  ISETP.NE.AND.EX P0, PT, RZ, UR5, PT, P0 ;  /* 0x00000005ff007c0c */ /* 0x000fc8000bf05300 */
[----:B------:R-:W-:Y:S02]  /*180a0*/  SEL R35, R35, RZ, !P0 ;  /* 0x000000ff23237207 */ /* 0x000fe40004000000 */
[----:B0----5:R-:W-:Y:S01]  /*180b0*/  SEL R2, R0, RZ, !P0 ;  /* 0x000000ff00027207 */ /* 0x021fe20004000000 */
[----:B------:R-:W-:-:S04]  /*180c0*/  VIADD R0, R22, 0x18400 ;  /* 0x0001840016007836 */ /* 0x000fc80000000000 */
[----:B------:R0:W-:Y:S01]  /*180d0*/  STL [R1+0x38], R2 ;  /* 0x0000380201007387 */ /* 0x0001e20000100800 */
[----:B------:R-:W-:Y:S02]  /*180e0*/  LOP3.LUT P0, RZ, R0, 0x3ff, RZ, 0xc0, !PT ;  /* 0x000003ff00ff7812 */ /* 0x000fe4000780c0ff */
[----:B------:R-:W-:Y:S01]  /*180f0*/  SHF.R.S32.HI R0, RZ, 0x1f, R36 ;  /* 0x0000001fff007819 */ /* 0x000fe20000011424 */
[----:B------:R0:W-:Y:S04]  /*18100*/  STL [R1+0x10], R35 ;  /* 0x0000102301007387 */ /* 0x0001e80000100800 */
[----:B------:R0:W-:Y:S06]  /*18110*/  STL [R1+0x2c], R0 ;  /* 0x00002c0001007387 */ /* 0x0001ec0000100800 */
[----:B------:R-:W-:Y:S05]  /*18120*/  @!P0 BRA `(.L_x_1648) ;  /* 0x0000000000408947 */ /* 0x000fea0003800000 */
[----:B0-----:R-:W-:Y:S01]  /*18130*/  MOV R2, 0x0 ;  /* 0x0000000000027802 */ /* 0x001fe20000000f00 */
        /* <DEDUP_REMOVED lines=14> */
[----:B01----:R-:W-:Y:S05]  /*18220*/  CALL.ABS.NOINC R2 ;  /* 0x0000000002007343 */ /* 0x003fea0003c00000 */
.L_x_1648:
[----:B------:R-:W-:Y:S05]  /*18230*/  BSYNC B6 ;  /* 0x0000000000067941 */ /* 0x000fea0003800000 */
.L_x_1647:
[----:B------:R-:W2:Y:S01]  /*18240*/  LDL R20, [R1+0x38] ;  /* 0x0000380001147983 */ /* 0x000ea20000100800 */
[----:B------:R-:W3:Y:S03]  /*18250*/  LDC R6, c[0x0][0x448] ;  /* 0x00011200ff067b82 */ /* 0x000ee60000000800 */
[----:B------:R-:W4:Y:S01]  /*18260*/  LDL R4, [R1+0x2c] ;  /* 0x00002c0001047983 */ /* 0x000f220000100800 */
[----:B------:R-:W-:Y:S01]  /*18270*/  IMAD.SHL.U32 R17, R17, 0x80, RZ ;  /* 0x0000008011117824 */ /* 0x000fe200078e00ff */
[----:B------:R-:W-:Y:S02]  /*18280*/  ULDC.64 UR4, c[0x0][0x298] ;  /* 0x0000a60000047ab9 */ /* 0x000fe40000000a00 */
[----:B------:R1:W5:Y:S01]  /*18290*/  LDL R9, [R1+0x14] ;  /* 0x0000140001097983 */ /* 0x0003620000100800 */
[----:B0-----:R-:W0:Y:S01]  /*182a0*/  S2R R2, SR_TID.X ;  /* 0x0000000000027919 */ /* 0x001e220000002100 */
[----:B---3--:R-:W-:-:S13]  /*182b0*/  ISETP.NE.AND P0, PT, R6, 0x1, PT ;  /* 0x000000010600780c */ /* 0x008fda0003f05270 */
[----:B------:R-:W3:Y:S01]  /*182c0*/  @P0 LDC R0, c[0x0][0x44c] ;  /* 0x00011300ff000b82 */ /* 0x000ee20000000800 */
[----:B0-----:R-:W-:-:S07]  /*182d0*/  LOP3.LUT R2, R2, 0x7f, RZ, 0xc0, !PT ;  /* 0x0000007f02027812 */ /* 0x001fce00078ec0ff */
[----:B------:R-:W0:Y:S01]  /*182e0*/  @P0 LDC R3, c[0x0][0x450] ;  /* 0x00011400ff030b82 */ /* 0x000e220000000800 */
[----:B------:R-:W1:Y:S02]  /*182f0*/  S2R R7, SR_TID.X ;  /* 0x0000000000077919 */ /* 0x000e640000002100 */
[----:B-1----:R-:W-:-:S05]  /*18300*/  IMAD.SHL.U32 R7, R7, 0x8, RZ ;  /* 0x0000000807077824 */ /* 0x002fca00078e00ff */
[----:B------:R-:W-:Y:S01]  /*18310*/  LOP3.LUT R7, R7, 0x38, RZ, 0xc0, !PT ;  /* 0x0000003807077812 */ /* 0x000fe200078ec0ff */
[----:B--2---:R-:W-:Y:S02]  /*18320*/  IMAD.MOV.U32 R21, RZ, RZ, R20 ;  /* 0x000000ffff157224 */ /* 0x004fe400078e0014 */
[----:B------:R-:W-:Y:S01]  /*18330*/  IMAD.MOV.U32 R20, RZ, RZ, R35 ;  /* 0x000000ffff147224 */ /* 0x000fe200078e0023 */
[----:B------:R-:W-:Y:S01]  /*18340*/  SHF.R.U32.HI R35, RZ, 0x3, R2 ;  /* 0x00000003ff237819 */ /* 0x000fe20000011602 */
[----:B----4-:R-:W-:Y:S01]  /*18350*/  IMAD R4, R4, UR4, RZ ;  /* 0x0000000404047c24 */ /* 0x010fe2000f8e02ff */
[----:B------:R-:W1:Y:S03]  /*18360*/  S2R R2, SR_TID.X ;  /* 0x0000000000027919 */ /* 0x000e660000002100 */
[----:B------:R-:W-:Y:S02]  /*18370*/  IMAD R4, R36, UR5, R4 ;  /* 0x0000000524047c24 */ /* 0x000fe4000f8e0204 */
[----:B-1----:R-:W-:-:S05]  /*18380*/  IMAD.SHL.U32 R2, R2, 0x10, RZ ;  /* 0x0000001002027824 */ /* 0x002fca00078e00ff */
[----:B------:R-:W-:-:S04]  /*18390*/  LOP3.LUT R2, R35, 0x70, R2, 0xf8, !PT ;  /* 0x0000007023027812 */ /* 0x000fc800078ef802 */
[----:B------:R-:W-:-:S05]  /*183a0*/  LOP3.LUT R35, R2, R17, RZ, 0xfc, !PT ;  /* 0x0000001102237212 */ /* 0x000fca00078efcff */
[----:B---3--:R-:W-:Y:S01]  /*183b0*/  @P0 IMAD.HI.U32 R2, R35, R0, RZ ;  /* 0x0000000023020227 */ /* 0x008fe200078e00ff */
[----:B------:R-:W-:-:S04]  /*183c0*/  MOV R0, R35 ;  /* 0x0000002300007202 */ /* 0x000fc80000000f00 */
[----:B0-----:R-:W-:Y:S01]  /*183d0*/  @P0 SHF.R.U32.HI R0, RZ, R3, R2 ;  /* 0x00000003ff000219 */ /* 0x001fe20000011602 */
[----:B------:R-:W-:Y:S01]  /*183e0*/  IMAD.WIDE.U32 R2, R36, UR4, RZ ;  /* 0x0000000424027c25 */ /* 0x000fe2000f8e00ff */
[----:B------:R-:W-:-:S03]  /*183f0*/  ULDC.64 UR4, c[0x0][0x2d8] ;  /* 0x0000b60000047ab9 */ /* 0x000fc60000000a00 */
[----:B------:R-:W-:Y:S02]  /*18400*/  IMAD.IADD R3, R3, 0x1, R4 ;  /* 0x0000000103037824 */ /* 0x000fe400078e0204 */
[----:B------:R-:W-:-:S04]  /*18410*/  IMAD.WIDE.U32 R2, R18, UR4, R2 ;  /* 0x0000000412027c25 */ /* 0x000fc8000f8e0002 */
[----:B------:R-:W-:Y:S01]  /*18420*/  IMAD R3, R18, UR5, R3 ;  /* 0x0000000512037c24 */ /* 0x000fe2000f8e0203 */
[----:B------:R-:W-:Y:S02]  /*18430*/  ULDC.64 UR4, c[0x0][0x2e0] ;  /* 0x0000b80000047ab9 */ /* 0x000fe40000000a00 */
[----:B------:R-:W-:Y:S02]  /*18440*/  IMAD R4, R21, UR4, RZ ;  /* 0x0000000415047c24 */ /* 0x000fe4000f8e02ff */
[----:B------:R-:W-:-:S04]  /*18450*/  IMAD.WIDE.U32 R2, R20, UR4, R2 ;  /* 0x0000000414027c25 */ /* 0x000fc8000f8e0002 */
[----:B------:R-:W-:Y:S01]  /*18460*/  IMAD R4, R20, UR5, R4 ;  /* 0x0000000514047c24 */ /* 0x000fe2000f8e0204 */
[----:B------:R-:W-:-:S03]  /*18470*/  ULDC.64 UR4, c[0x0][0x2d0] ;  /* 0x0000b40000047ab9 */ /* 0x000fc60000000a00 */
[----:B------:R-:W-:Y:S01]  /*18480*/  IMAD.IADD R3, R3, 0x1, R4 ;  /* 0x0000000103037824 */ /* 0x000fe200078e0204 */
[----:B------:R-:W-:Y:S01]  /*18490*/  SHF.R.S32.HI R4, RZ, 0x1f, R0 ;  /* 0x0000001fff047819 */ /* 0x000fe20000011400 */
[----:B------:R-:W0:Y:S04]  /*184a0*/  S2R R20, SR_TID.X ;  /* 0x0000000000147919 */ /* 0x000e280000002100 */
[----:B------:R-:W-:Y:S02]  /*184b0*/  IMAD R4, R4, UR4, RZ ;  /* 0x0000000404047c24 */ /* 0x000fe4000f8e02ff */
[----:B------:R-:W-:-:S04]  /*184c0*/  IMAD.WIDE.U32 R2, R0, UR4, R2 ;  /* 0x0000000400027c25 */ /* 0x000fc8000f8e0002 */
[----:B------:R-:W-:Y:S01]  /*184d0*/  IMAD R4, R0, UR5, R4 ;  /* 0x0000000500047c24 */ /* 0x000fe2000f8e0204 */
[----:B------:R-:W-:Y:S01]  /*184e0*/  ULDC.64 UR4, c[0x0][0x2c8] ;  /* 0x0000b20000047ab9 */ /* 0x000fe20000000a00 */
[----:B------:R-:W-:-:S04]  /*184f0*/  IMAD.MOV R0, RZ, RZ, -R0 ;  /* 0x000000ffff007224 */ /* 0x000fc800078e0a00 */
[----:B------:R-:W-:Y:S02]  /*18500*/  IMAD R0, R6, R0, R35 ;  /* 0x0000000006007224 */ /* 0x000fe400078e0223 */
[----:B------:R-:W-:-:S03]  /*18510*/  IMAD.IADD R3, R3, 0x1, R4 ;  /* 0x0000000103037824 */ /* 0x000fc600078e0204 */
[----:B------:R-:W-:Y:S01]  /*18520*/  SHF.R.S32.HI R4, RZ, 0x1f, R0 ;  /* 0x0000001fff047819 */ /* 0x000fe20000011400 */
[----:B------:R-:W-:-:S04]  /*18530*/  IMAD.WIDE.U32 R2, R0, UR4, R2 ;  /* 0x0000000400027c25 */ /* 0x000fc8000f8e0002 */
[----:B------:R-:W-:-:S04]  /*18540*/  IMAD R4, R4, UR4, RZ ;  /* 0x0000000404047c24 */ /* 0x000fc8000f8e02ff */
        /* <DEDUP_REMOVED lines=16> */
[C---:B------:R-:W-:Y:S01]  /*18650*/  ISETP.GE.AND P0, PT, R17.reuse, R2, PT ;  /* 0x000000021100720c */ /* 0x040fe20003f06270 */
[----:B------:R-:W-:-:S03]  /*18660*/  VIADD R8, R17, 0x30 ;  /* 0x0000003011087836 */ /* 0x000fc60000000000 */
[----:B------:R2:W-:Y:S09]  /*18670*/  STL [R1+0x1c], R6 ;  /* 0x00001c0601007387 */ /* 0x0005f20000100800 */
        /* <DEDUP_REMOVED lines=8> */
[----:B--2---:R-:W-:-:S05]  /*18700*/  VIADD R6, R17, 0x20 ;  /* 0x0000002011067836 */ /* 0x004fca0000000000 */
[----:B------:R-:W-:Y:S04]  /*18710*/  STL [R1+0x20], R6 ;  /* 0x0000200601007387 */ /* 0x000fe80000100800 */
[----:B------:R-:W-:Y:S04]  /*18720*/  STL [R1+0x24], R8 ;  /* 0x0000240801007387 */ /* 0x000fe80000100800 */
[----:B0-----:R-:W0:Y:S04]  /*18730*/  SHFL.IDX PT, R5, R0, 0x1, 0x181f ;  /* 0x00381f0000057f89 */ /* 0x001e2800000e0000 */
[----:B------:R-:W1:Y:S01]  /*18740*/  SHFL.IDX PT, R4, R3, 0x1, 0x181f ;  /* 0x00381f0003047f89 */ /* 0x000e6200000e0000 */
[----:B0-----:R-:W-:-:S05]  /*18750*/  @!P0 LEA R5, P2, R7, R5, 0x1 ;  /* 0x0000000507058211 */ /* 0x001fca00078408ff */
[----:B-1----:R-:W-:-:S05]  /*18760*/  @!P0 IMAD.X R4, RZ, RZ, R4, P2 ;  /* 0x000000ffff048224 */ /* 0x002fca00010e0604 */
[----:B------:R-:W-:-:S04]  /*18770*/  @!P0 LOP3.LUT R5, R5, R4, RZ, 0x3c, !PT ;  /* 0x0000000405058212 */ /* 0x000fc800078e3cff */
[----:B------:R-:W-:-:S04]  /*18780*/  @!P0 LOP3.LUT R4, R5, R4, RZ, 0x3c, !PT ;  /* 0x0000000405048212 */ /* 0x000fc800078e3cff */
[----:B------:R-:W-:-:S05]  /*18790*/  @!P0 LOP3.LUT R5, R5, R4, RZ, 0x3c, !PT ;  /* 0x0000000405058212 */ /* 0x000fca00078e3cff */
[----:B------:R0:W-:Y:S01]  /*187a0*/  @!P0 LDGSTS.E.BYPASS.LTC128B.128 [R25+0x18c00], desc[UR60][R4.64], !P1 ;  /* 0x18c0000004198fae */ /* 0x0001e2000c901d7c */
[----:B------:R-:W-:-:S03]  /*187b0*/  ISETP.GE.AND P0, PT, R6, R2, PT ;  /* 0x000000020600720c */ /* 0x000fc60003f06270 */
[----:B------:R-:W-:Y:S04]  /*187c0*/  SHFL.IDX PT, R6, R3, 0x3, 0x181f ;  /* 0x00781f0003067f89 */ /* 0x000fe800000e0000 */
[----:B0-----:R-:W0:Y:S04]  /*187d0*/  SHFL.IDX PT, R5, R0, 0x2, 0x181f ;  /* 0x00581f0000057f89 */ /* 0x001e2800000e0000 */
[----:B------:R-:W1:Y:S02]  /*187e0*/  SHFL.IDX PT, R4, R3, 0x2, 0x181f ;  /* 0x00581f0003047f89 */ /* 0x000e6400000e0000 */
[----:B0-----:R-:W-:-:S04]  /*187f0*/  @!P0 LEA R5, P2, R7, R5, 0x1 ;  /* 0x0000000507058211 */ /* 0x001fc800078408ff */
[----:B-1----:R-:W-:-:S04]  /*18800*/  @!P0 IADD3.X R4, RZ, R4, RZ, P2, !PT ;  /* 0x00000004ff048210 */ /* 0x002fc800017fe4ff */
[----:B------:R-:W-:-:S04]  /*18810*/  @!P0 LOP3.LUT R5, R5, R4, RZ, 0x3c, !PT ;  /* 0x0000000405058212 */ /* 0x000fc800078e3cff */
[----:B------:R-:W-:-:S04]  /*18820*/  @!P0 LOP3.LUT R4, R5, R4, RZ, 0x3c, !PT ;  /* 0x0000000405048212 */ /* 0x000fc800078e3cff */
[----:B------:R-:W-:-:S05]  /*18830*/  @!P0 LOP3.LUT R5, R5, R4, RZ, 0x3c, !PT ;  /* 0x0000000405058212 */ /* 0x000fca00078e3cff */
[----:B------:R0:W-:Y:S01]  /*18840*/  @!P0 LDGSTS.E.BYPASS.LTC128B.128 [R25+0x19400], desc[UR60][R4.64], !P1 ;  /* 0x1940000004198fae */ /* 0x0001e2000c901d7c */
[----:B------:R-:W-:Y:S01]  /*18850*/  ISETP.GE.AND P0, PT, R8, R2, PT ;  /* 0x000000020800720c */ /* 0x000fe20003f06270 */
[----:B------:R-:W-:-:S05]  /*18860*/  VIADD R8, R17, 0x40 ;  /* 0x0000004011087836 */ /* 0x000fca0000000000 */
[----:B------:R-:W-:Y:S04]  /*18870*/  STL [R1+0x28], R8 ;  /* 0x0000280801007387 */ /* 0x000fe80000100800 */
[----:B0-----:R-:W0:Y:S03]  /*18880*/  SHFL.IDX PT, R4, R0, 0x3, 0x181f ;  /* 0x00781f0000047f89 */ /* 0x001e2600000e0000 */
[----:B0-----:R-:W-:-:S05]  /*18890*/  @!P0 LEA R5, P2, R7, R4, 0x1 ;  /* 0x0000000407058211 */ /* 0x001fca00078408ff */
[----:B------:R-:W-:Y:S02]  /*188a0*/  @!P0 IMAD.X R4, RZ, RZ, R6, P2 ;  /* 0x000000ffff048224 */ /* 0x000fe400010e0606 */
[----:B------:R-:W-:Y:S03]  /*188b0*/  SHFL.IDX PT, R6, R3, 0x4, 0x181f ;  /* 0x00981f0003067f89 */ /* 0x000fe600000e0000 */
        /* <DEDUP_REMOVED lines=22> */
[-C--:B------:R-:W-:Y:S01]  /*18a20*/  @!P0 LOP3.LUT R5, R5, R4.reuse, RZ, 0x3c, !PT ;  /* 0x0000000405058212 */ /* 0x080fe200078e3cff */
[----:B------:R-:W-:Y:S03]  /*18a30*/  SHFL.IDX PT, R3, R3, 0x7, 0x181f ;  /* 0x00f81f0003037f89 */ /* 0x000fe600000e0000 */
[----:B------:R-:W-:-:S04]  /*18a40*/  @!P0 LOP3.LUT R4, R5, R4, RZ, 0x3c, !PT ;  /* 0x0000000405048212 */ /* 0x000fc800078e3cff */
[----:B------:R-:W-:-:S05]  /*18a50*/  @!P0 LOP3.LUT R5, R5, R4, RZ, 0x3c, !PT ;  /* 0x0000000405058212 */ /* 0x000fca00078e3cff */
[----:B------:R0:W-:Y:S01]  /*18a60*/  @!P0 LDGSTS.E.BYPASS.LTC128B.128 [R25+0x1ac00], desc[UR60][R4.64], !P1 ;  /* 0x1ac0000004198fae */ /* 0x0001e2000c901d7c */
[----:B------:R-:W-:-:S03]  /*18a70*/  ISETP.GE.AND P0, PT, R8, R2, PT ;  /* 0x000000020800720c */ /* 0x000fc60003f06270 */
[----:B0-----:R-:W0:Y:S04]  /*18a80*/  SHFL.IDX PT, R4, R0, 0x6, 0x181f ;  /* 0x00d81f0000047f89 */ /* 0x001e2800000e0000 */
[----:B------:R-:W1:Y:S06]  /*18a90*/  SHFL.IDX PT, R0, R0, 0x7, 0x181f ;  /* 0x00f81f0000007f89 */ /* 0x000e6c00000e0000 */
[----:B0-----:R-:W-:-:S05]  /*18aa0*/  @!P0 LEA R5, P2, R7, R4, 0x1 ;  /* 0x0000000407058211 */ /* 0x001fca00078408ff */
[----:B------:R-:W-:-:S05]  /*18ab0*/  @!P0 IMAD.X R4, RZ, RZ, R6, P2 ;  /* 0x000000ffff048224 */ /* 0x000fca00010e0606 */
[----:B------:R-:W-:-:S04]  /*18ac0*/  @!P0 LOP3.LUT R5, R5, R4, RZ, 0x3c, !PT ;  /* 0x0000000405058212 */ /* 0x000fc800078e3cff */
[----:B------:R-:W-:-:S04]  /*18ad0*/  @!P0 LOP3.LUT R4, R5, R4, RZ, 0x3c, !PT ;  /* 0x0000000405048212 */ /* 0x000fc800078e3cff */
[----:B------:R-:W-:-:S05]  /*18ae0*/  @!P0 LOP3.LUT R5, R5, R4, RZ, 0x3c, !PT ;  /* 0x0000000405058212 */ /* 0x000fca00078e3cff */
[----:B-1----:R0:W-:Y:S02]  /*18af0*/  @!P0 LDGSTS.E.BYPASS.LTC128B.128 [R25+0x1b400], desc[UR60][R4.64], !P1 ;  /* 0x1b40000004198fae */ /* 0x0021e4000c901d7c */
.L_x_1832:
[----:B01----:R-:W-:-:S05]  /*18b00*/  VIADD R4, R17, 0x70 ;  /* 0x0000007011047836 */ /* 0x003fca0000000000 */
[----:B------:R-:W-:Y:S01]  /*18b10*/  ISETP.GE.AND P0, PT, R4, R2, PT ;  /* 0x000000020400720c */ /* 0x000fe20003f06270 */
[----:B------:R0:W-:-:S12]  /*18b20*/  STL [R1+0x3c], R4 ;  /* 0x00003c0401007387 */ /* 0x0001d80000100800 */
[----:B------:R-:W-:-:S05]  /*18b30*/  @!P0 LEA R2, P2, R7, R0, 0x1 ;  /* 0x0000000007028211 */ /* 0x000fca00078408ff */
[----:B------:R-:W-:-:S05]  /*18b40*/  @!P0 IMAD.X R3, RZ, RZ, R3, P2 ;  /* 0x000000ffff038224 */ /* 0x000fca00010e0603 */
[----:B------:R-:W-:Y:S01]  /*18b50*/  @!PT LDS RZ, [RZ] ;  /* 0x00000000fffff984 */ /* 0x000fe20000000800 */
[----:B------:R-:W-:Y:S01]  /*18b60*/  @!PT LDS RZ, [RZ] ;  /* 0x00000000fffff984 */ /* 0x000fe20000000800 */
[----:B------:R-:W-:Y:S01]  /*18b70*/  @!PT LDS RZ, [RZ] ;  /* 0x00000000fffff984 */ /* 0x000fe20000000800 */
[----:B------:R0:W-:Y:S01]  /*18b80*/  @!P0 LDGSTS.E.BYPASS.LTC128B.128 [R25+0x1bc00], desc[UR60][R2.64], !P1 ;  /* 0x1bc0000002198fae */ /* 0x0001e2000c901d7c */
[----:B------:R-:W-:Y:S01]  /*18b90*/  PLOP3.LUT P0, PT, PT, PT, PT, 0x80, 0x0 ;  /* 0x000000000000781c */ /* 0x000fe20003f0f070 */
[----:B------:R-:W-:-:S12]  /*18ba0*/  NOP ;  /* 0x0000000000007918 */ /* 0x000fd80000000000 */
.L_x_1650:
        /* <DEDUP_REMOVED lines=16> */
[----:B------:R-:W-:Y:S01]  /*18cb0*/  MOV R4, UR6 ;  /* 0x0000000600047c02 */ /* 0x000fe20008000f00 */
[----:B------:R-:W-:Y:S01]  /*18cc0*/  IMAD.U32 R5, RZ, RZ, UR7 ;  /* 0x00000007ff057e24 */ /* 0x000fe2000f8e00ff */
        /* <DEDUP_REMOVED lines=10> */
.L_x_1652:
[----:B------:R-:W-:Y:S05]  /*18d70*/  BSYNC B6 ;  /* 0x0000000000067941 */ /* 0x000fea0003800000 */
.L_x_1651:
[----:B0-----:R-:W2:Y:S01]  /*18d80*/  LDL.LU R2, [R1+0x2c] ;  /* 0x00002c0001027983 */ /* 0x001ea20000300800 */
[----:B------:R-:W0:Y:S01]  /*18d90*/  LDC R6, c[0x0][0x448] ;  /* 0x00011200ff067b82 */ /* 0x000e220000000800 */
[----:B------:R-:W-:Y:S02]  /*18da0*/  ULDC.64 UR4, c[0x0][0x398] ;  /* 0x0000e60000047ab9 */ /* 0x000fe40000000a00 */
[----:B------:R-:W3:Y:S04]  /*18db0*/  LDL.LU R21, [R1+0x38] ;  /* 0x0000380001157983 */ /* 0x000ee80000300800 */
[----:B------:R-:W4:Y:S01]  /*18dc0*/  LDL.LU R20, [R1+0x10] ;  /* 0x0000100001147983 */ /* 0x000f220000300800 */
[----:B------:R-:W-:Y:S01]  /*18dd0*/  IMAD.MOV.U32 R4, RZ, RZ, R35 ;  /* 0x000000ffff047224 */ /* 0x000fe200078e0023 */
[----:B------:R-:W1:Y:S01]  /*18de0*/  S2R R7, SR_TID.X ;  /* 0x0000000000077919 */ /* 0x000e620000002100 */
[----:B0-----:R-:W-:-:S13]  /*18df0*/  ISETP.NE.AND P0, PT, R6, 0x1, PT ;  /* 0x000000010600780c */ /* 0x001fda0003f05270 */
[----:B------:R-:W0:Y:S01]  /*18e00*/  @P0 LDC R5, c[0x0][0x450] ;  /* 0x00011400ff050b82 */ /* 0x000e220000000800 */
[----:B-1----:R-:W-:-:S05]  /*18e10*/  IMAD.SHL.U32 R7, R7, 0x8, RZ ;  /* 0x0000000807077824 */ /* 0x002fca00078e00ff */
[----:B------:R-:W-:Y:S01]  /*18e20*/  LOP3.LUT R7, R7, 0x38, RZ, 0xc0, !PT ;  /* 0x0000003807077812 */ /* 0x000fe200078ec0ff */
[----:B--2---:R-:W-:Y:S02]  /*18e30*/  IMAD R0, R2, UR4, RZ ;  /* 0x0000000402007c24 */ /* 0x004fe4000f8e02ff */
[----:B------:R-:W-:-:S04]  /*18e40*/  IMAD.WIDE.U32 R2, R36, UR4, RZ ;  /* 0x0000000424027c25 */ /* 0x000fc8000f8e00ff */
[----:B------:R-:W-:Y:S01]  /*18e50*/  IMAD R0, R36, UR5, R0 ;  /* 0x0000000524007c24 */ /* 0x000fe2000f8e0200 */
[----:B------:R-:W-:-:S03]  /*18e60*/  ULDC.64 UR4, c[0x0][0x3d8] ;  /* 0x0000f60000047ab9 */ /* 0x000fc60000000a00 */
[----:B------:R-:W-:Y:S02]  /*18e70*/  IMAD.IADD R3, R3, 0x1, R0 ;  /* 0x0000000103037824 */ /* 0x000fe400078e0200 */
[----:B------:R-:W-:-:S04]  /*18e80*/  IMAD.WIDE.U32 R2, R18, UR4, R2 ;  /* 0x0000000412027c25 */ /* 0x000fc8000f8e0002 */
[----:B------:R-:W-:Y:S01]  /*18e90*/  IMAD R3, R18, UR5, R3 ;  /* 0x0000000512037c24 */ /* 0x000fe2000f8e0203 */
[----:B------:R-:W-:Y:S02]  /*18ea0*/  ULDC.64 UR4, c[0x0][0x3e0] ;  /* 0x0000f80000047ab9 */ /* 0x000fe40000000a00 */
[----:B---3--:R-:W-:Y:S02]  /*18eb0*/  IMAD R0, R21, UR4, RZ ;  /* 0x0000000415007c24 */ /* 0x008fe4000f8e02ff */
[----:B----4-:R-:W-:-:S04]  /*18ec0*/  IMAD.WIDE.U32 R2, R20, UR4, R2 ;  /* 0x0000000414027c25 */ /* 0x010fc8000f8e0002 */
[----:B------:R-:W-:Y:S01]  /*18ed0*/  IMAD R0, R20, UR5, R0 ;  /* 0x0000000514007c24 */ /* 0x000fe2000f8e0200 */
[----:B------:R-:W-:Y:S01]  /*18ee0*/  ULDC.64 UR4, c[0x0][0x3d0] ;  /* 0x0000f40000047ab9 */ /* 0x000fe20000000a00 */
[----:B------:R-:W1:Y:S02]  /*18ef0*/  S2R R20, SR_TID.X ;  /* 0x0000000000147919 */ /* 0x000e640000002100 */
[----:B------:R-:W-:Y:S02]  /*18f00*/  IMAD.IADD R3, R3, 0x1, R0 ;  /* 0x0000000103037824 */ /* 0x000fe400078e0200 */
[----:B------:R-:W2:Y:S02]  /*18f10*/  @P0 LDC R0, c[0x0][0x44c] ;  /* 0x00011300ff000b82 */ /* 0x000ea40000000800 */
[----:B--2---:R-:W-:-:S04]  /*18f20*/  @P0 IMAD.HI.U32 R0, R35, R0, RZ ;  /* 0x0000000023000227 */ /* 0x004fc800078e00ff */
[----:B-1----:R-:W-:Y:S01]  /*18f30*/  IMAD.SHL.U32 R20, R20, 0x8, RZ ;  /* 0x0000000814147824 */ /* 0x002fe200078e00ff */
[----:B0-----:R-:W-:-:S04]  /*18f40*/  @P0 SHF.R.U32.HI R4, RZ, R5, R0 ;  /* 0x00000005ff040219 */ /* 0x001fc80000011600 */
[C---:B------:R-:W-:Y:S01]  /*18f50*/  IADD3 R0, -R4.reuse, RZ, RZ ;  /* 0x000000ff04007210 */ /* 0x040fe20007ffe1ff */
[----:B------:R-:W-:Y:S01]  /*18f60*/  IMAD.WIDE.U32 R2, R4, UR4, R2 ;  /* 0x0000000404027c25 */ /* 0x000fe2000f8e0002 */
[----:B------:R-:W-:Y:S02]  /*18f70*/  SHF.R.S32.HI R5, RZ, 0x1f, R4 ;  /* 0x0000001fff057819 */ /* 0x000fe40000011404 */
[----:B------:R-:W-:Y:S01]  /*18f80*/  LOP3.LUT R20, R20, 0x38, RZ, 0xc0, !PT ;  /* 0x0000003814147812 */ /* 0x000fe200078ec0ff */
[----:B------:R-:W-:Y:S02]  /*18f90*/  IMAD R0, R6, R0, R35 ;  /* 0x0000000006007224 */ /* 0x000fe400078e0223 */
[----:B------:R-:W-:Y:S01]  /*18fa0*/  IMAD R5, R5, UR4, RZ ;  /* 0x0000000405057c24 */ /* 0x000fe2000f8e02ff */
[C---:B------:R-:W-:Y:S02]  /*18fb0*/  LOP3.LUT R10, R20.reuse, 0x40, RZ, 0xfc, !PT ;  /* 0x00000040140a7812 */ /* 0x040fe400078efcff */
[----:B------:R-:W-:Y:S01]  /*18fc0*/  LOP3.LUT R9, R20, 0x80, RZ, 0xfc, !PT ;  /* 0x0000008014097812 */ /* 0x000fe200078efcff */
[----:B------:R-:W-:Y:S01]  /*18fd0*/  IMAD R5, R4, UR5, R5 ;  /* 0x0000000504057c24 */ /* 0x000fe2000f8e0205 */
[----:B------:R-:W-:Y:S01]  /*18fe0*/  SHF.R.S32.HI R4, RZ, 0x1f, R0 ;  /* 0x0000001fff047819 */ /* 0x000fe20000011400 */
[----:B------:R-:W-:Y:S01]  /*18ff0*/  ULDC.64 UR4, c[0x0][0x3c8] ;  /* 0x0000f20000047ab9 */ /* 0x000fe20000000a00 */
[----:B------:R-:W-:Y:S01]  /*19000*/  LOP3.LUT R8, R20, 0xc0, RZ, 0xfc, !PT ;  /* 0x000000c014087812 */ /* 0x000fe200078efcff */
[----:B------:R-:W-:-:S02]  /*19010*/  IMAD.IADD R3, R3, 0x1, R5 ;  /* 0x0000000103037824 */ /* 0x000fc400078e0205 */
        /* <DEDUP_REMOVED lines=14> */
[----:B------:R-:W2:Y:S04]  /*19100*/  LDL.LU R3, [R1+0x24] ;  /* 0x0000240001037983 */ /* 0x000ea80000300800 */
[----:B------:R-:W3:Y:S04]  /*19110*/  LDL.LU R10, [R1+0x1c] ;  /* 0x00001c00010a7983 */ /* 0x000ee80000300800 */
[----:B------:R-:W4:Y:S04]  /*19120*/  LDL.LU R9, [R1+0x28] ;  /* 0x0000280001097983 */ /* 0x000f280000300800 */
[----:B------:R-:W5:Y:S04]  /*19130*/  LDL.LU R8, [R1+0x20] ;  /* 0x0000200001087983 */ /* 0x000f680000300800 */
[----:B------:R-:W2:Y:S04]  /*19140*/  LDL.LU R11, [R1+0x14] ;  /* 0x00001400010b7983 */ /* 0x000ea80000300800 */
[----:B------:R-:W-:Y:S01]  /*19150*/  SHFL.IDX PT, R2, R0, RZ, 0x181f ;  /* 0x00181fff00027589 */ /* 0x000fe200000e0000 */
[----:B--2---:R-:W-:-:S02]  /*19160*/  IMAD R5, R11, R6, RZ ;  /* 0x000000060b057224 */ /* 0x004fc400078e02ff */
[----:B------:R-:W-:Y:S01]  /*19170*/  IMAD.MOV.U32 R11, RZ, RZ, R3 ;  /* 0x000000ffff0b7224 */ /* 0x000fe200078e0003 */
[----:B------:R-:W-:Y:S02]  /*19180*/  SHFL.IDX PT, R6, R0, 0x1, 0x181f ;  /* 0x00381f0000067f89 */ /* 0x000fe400000e0000 */
[----:B------:R-:W-:Y:S02]  /*19190*/  ISETP.GE.AND P0, PT, R17, R5, PT ;  /* 0x000000051100720c */ /* 0x000fe40003f06270 */
[----:B------:R-:W0:Y:S11]  /*191a0*/  SHFL.IDX PT, R3, R4, RZ, 0x181f ;  /* 0x00181fff04037589 */ /* 0x000e3600000e0000 */
[----:B0-----:R-:W-:-:S05]  /*191b0*/  @!P0 LEA R3, P6, R7, R3, 0x1 ;  /* 0x0000000307038211 */ /* 0x001fca00078c08ff */
[----:B------:R-:W-:-:S05]  /*191c0*/  @!P0 IMAD.X R2, RZ, RZ, R2, P6 ;  /* 0x000000ffff028224 */ /* 0x000fca00030e0602 */
[----:B------:R-:W-:-:S04]  /*191d0*/  @!P0 LOP3.LUT R3, R3, R2, RZ, 0x3c, !PT ;  /* 0x0000000203038212 */ /* 0x000fc800078e3cff */
[----:B------:R-:W-:-:S04]  /*191e0*/  @!P0 LOP3.LUT R2, R3, R2, RZ, 0x3c, !PT ;  /* 0x0000000203028212 */ /* 0x000fc800078e3cff */
[----:B------:R-:W-:-:S05]  /*191f0*/  @!P0 LOP3.LUT R3, R3, R2, RZ, 0x3c, !PT ;  /* 0x0000000203038212 */ /* 0x000fca00078e3cff */
[----:B------:R-:W-:Y:S04]  /*19200*/  @!P0 LDGSTS.E.BYPASS.LTC128B.128 [R25+0x22400], desc[UR60][R2.64], !P4 ;  /* 0x2240000002198fae */ /* 0x000fe8000e101d7c */
[----:B------:R-:W-:Y:S04]  /*19210*/  @!P0 LDGSTS.E.BYPASS.LTC128B.128 [R25+0x26400], desc[UR60][R2.64+0x80], !P3 ;  /* 0x2640008002198fae */ /* 0x000fe8000d901d7c */
[----:B------:R-:W-:Y:S04]  /*19220*/  @!P0 LDGSTS.E.BYPASS.LTC128B.128 [R25+0x2a400], desc[UR60][R2.64+0x100], !P2 ;  /* 0x2a40010002198fae */ /* 0x000fe8000d101d7c */
[----:B------:R0:W-:Y:S01]  /*19230*/  @!P0 LDGSTS.E.BYPASS.LTC128B.128 [R25+0x2e400], desc[UR60][R2.64+0x180], !P1 ;  /* 0x2e40018002198fae */ /* 0x0001e2000c901d7c */
[----:B---3--:R-:W-:Y:S01]  /*19240*/  ISETP.GE.AND P0, PT, R10, R5, PT ;  /* 0x000000050a00720c */ /* 0x008fe20003f06270 */
[----:B----4-:R-:W-:-:S02]  /*19250*/  IMAD.MOV.U32 R10, RZ, RZ, R9 ;  /* 0x000000ffff0a7224 */ /* 0x010fc400078e0009 */
[----:B------:R-:W2:Y:S04]  /*19260*/  LDL.LU R9, [R1+0x30] ;  /* 0x0000300001097983 */ /* 0x000ea80000300800 */
[----:B0-----:R-:W0:Y:S06]  /*19270*/  SHFL.IDX PT, R2, R4, 0x1, 0x181f ;  /* 0x00381f0004027f89 */ /* 0x001e2c00000e0000 */
[----:B0-----:R-:W-:-:S05]  /*19280*/  @!P0 LEA R2, P6, R7, R2, 0x1 ;  /* 0x0000000207028211 */ /* 0x001fca00078c08ff */
[----:B------:R-:W-:Y:S02]  /*19290*/  @!P0 IMAD.X R3, RZ, RZ, R6, P6 ;  /* 0x000000ffff038224 */ /* 0x000fe400030e0606 */
[----:B------:R-:W-:Y:S04]  /*192a0*/  SHFL.IDX PT, R6, R0, 0x2, 0x181f ;  /* 0x00581f0000067f89 */ /* 0x000fe800000e0000 */
[----:B------:R-:W-:Y:S04]  /*192b0*/  @!P0 LDGSTS.E.BYPASS.LTC128B.128 [R25+0x22c00], desc[UR60][R2.64], !P4 ;  /* 0x22c0000002198fae */ /* 0x000fe8000e101d7c */
[----:B------:R-:W-:Y:S04]  /*192c0*/  @!P0 LDGSTS.E.BYPASS.LTC128B.128 [R25+0x26c00], desc[UR60][R2.64+0x80], !P3 ;  /* 0x26c0008002198fae */ /* 0x000fe8000d901d7c */
[----:B------:R-:W-:Y:S04]  /*192d0*/  @!P0 LDGSTS.E.BYPASS.LTC128B.128 [R25+0x2ac00], desc[UR60][R2.64+0x100], !P2 ;  /* 0x2ac0010002198fae */ /* 0x000fe8000d101d7c */
[----:B------:R0:W-:Y:S01]  /*192e0*/  @!P0 LDGSTS.E.BYPASS.LTC128B.128 [R25+0x2ec00], desc[UR60][R2.64+0x180], !P1 ;  /* 0x2ec0018002198fae */ /* 0x0001e2000c901d7c */
[----:B-----5:R-:W-:-:S03]  /*192f0*/  ISETP.GE.AND P0, PT, R8, R5, PT ;  /* 0x000000050800720c */ /* 0x020fc60003f06270 */
[----:B------:R-:W3:Y:S04]  /*19300*/  LDL.LU R8, [R1+0x34] ;  /* 0x0000340001087983 */ /* 0x000ee80000300800 */
[----:B0-----:R-:W0:Y:S06]  /*19310*/  SHFL.IDX PT, R2, R4, 0x2, 0x181f ;  /* 0x00581f0004027f89 */ /* 0x001e2c00000e0000 */
[----:B0-----:R-:W-:-:S05]  /*19320*/  @!P0 LEA R2, P6, R7, R2, 0x1 ;  /* 0x0000000207028211 */ /* 0x001fca00078c08ff */
[----:B------:R-:W-:-:S05]  /*19330*/  @!P0 IMAD.X R3, RZ, RZ, R6, P6 ;  /* 0x000000ffff038224 */ /* 0x000fca00030e0606 */
[----:B------:R-:W-:Y:S04]  /*19340*/  @!P0 LDGSTS.E.BYPASS.LTC128B.128 [R25+0x23400], desc[UR60][R2.64], !P4 ;  /* 0x2340000002198fae */ /* 0x000fe8000e101d7c */
[----:B------:R-:W-:Y:S04]  /*19350*/  @!P0 LDGSTS.E.BYPASS.LTC128B.128 [R25+0x27400], desc[UR60][R2.64+0x80], !P3 ;  /* 0x2740008002198fae */ /* 0x000fe8000d901d7c */
[----:B------:R-:W-:Y:S04]  /*19360*/  @!P0 LDGSTS.E.BYPASS.LTC128B.128 [R25+0x2b400], desc[UR60][R2.64+0x100], !P2 ;  /* 0x2b40010002198fae */ /* 0x000fe8000d101d7c */
[----:B------:R0:W-:Y:S04]  /*19370*/  @!P0 LDGSTS.E.BYPASS.LTC128B.128 [R25+0x2f400], desc[UR60][R2.64+0x180], !P1 ;  /* 0x2f40018002198fae */ /* 0x0001e8000c901d7c */
[----:B------:R-:W-:Y:S04]  /*19380*/  SHFL.IDX PT, R6, R0, 0x3, 0x181f ;  /* 0x00781f0000067f89 */ /* 0x000fe800000e0000 */
[----:B0-----:R-:W0:Y:S01]  /*19390*/  SHFL.IDX PT, R2, R4, 0x3, 0x181f ;  /* 0x00781f0004027f89 */ /* 0x001e2200000e0000 */
[----:B------:R-:W-:-:S13]  /*193a0*/  ISETP.GE.AND P0, PT, R11, R5, PT ;  /* 0x000000050b00720c */ /* 0x000fda0003f06270 */
        /* <DEDUP_REMOVED lines=17> */
[----:B--2---:R-:W-:-:S13]  /*194c0*/  ISETP.GE.AND P0, PT, R9, R5, PT ;  /* 0x000000050900720c */ /* 0x004fda0003f06270 */
[----:B0-----:R-:W-:-:S04]  /*194d0*/  @!P0 LEA R2, P6, R7, R2, 0x1 ;  /* 0x0000000207028211 */ /* 0x001fc800078c08ff */
[----:B------:R-:W-:-:S05]  /*194e0*/  @!P0 IADD3.X R3, RZ, R6, RZ, P6, !PT ;  /* 0x00000006ff038210 */ /* 0x000fca00037fe4ff */
[----:B------:R-:W-:Y:S04]  /*194f0*/  @!P0 LDGSTS.E.BYPASS.LTC128B.128 [R25+0x24c00], desc[UR60][R2.64], !P4 ;  /* 0x24c0000002198fae */ /* 0x000fe8000e101d7c */
[----:B------:R-:W-:Y:S04]  /*19500*/  @!P0 LDGSTS.E.BYPASS.LTC128B.128 [R25+0x28c00], desc[UR60][R2.64+0x80], !P3 ;  /* 0x28c0008002198fae */ /* 0x000fe8000d901d7c */
[----:B------:R-:W-:Y:S04]  /*19510*/  @!P0 LDGSTS.E.BYPASS.LTC128B.128 [R25+0x2cc00], desc[UR60][R2.64+0x100], !P2 ;  /* 0x2cc0010002198fae */ /* 0x000fe8000d101d7c */
[----:B------:R0:W-:Y:S04]  /*19520*/  @!P0 LDGSTS.E.BYPASS.LTC128B.128 [R25+0x30c00], desc[UR60][R2.64+0x180], !P1 ;  /* 0x30c0018002198fae */ /* 0x0001e8000c901d7c */
[----:B------:R-:W-:Y:S04]  /*19530*/  SHFL.IDX PT, R6, R0, 0x6, 0x181f ;  /* 0x00d81f0000067f89 */ /* 0x000fe800000e0000 */
[----:B0-----:R-:W0:Y:S01]  /*19540*/  SHFL.IDX PT, R2, R4, 0x6, 0x181f ;  /* 0x00d81f0004027f89 */ /* 0x001e2200000e0000 */
[----:B---3--:R-:W-:-:S13]  /*19550*/  ISETP.GE.AND P0, PT, R8, R5, PT ;  /* 0x000000050800720c */ /* 0x008fda0003f06270 */
[----:B0-----:R-:W-:-:S05]  /*19560*/  @!P0 LEA R2, P5, R7, R2, 0x1 ;  /* 0x0000000207028211 */ /* 0x001fca00078a08ff */
[----:B------:R-:W-:-:S05]  /*19570*/  @!P0 IMAD.X R3, RZ, RZ, R6, P5 ;  /* 0x000000ffff038224 */ /* 0x000fca00028e0606 */
[----:B------:R-:W-:Y:S04]  /*19580*/  @!P0 LDGSTS.E.BYPASS.LTC128B.128 [R25+0x25400], desc[UR60][R2.64], !P4 ;  /* 0x2540000002198fae */ /* 0x000fe8000e101d7c */
[----:B------:R-:W-:Y:S04]  /*19590*/  @!P0 LDGSTS.E.BYPASS.LTC128B.128 [R25+0x29400], desc[UR60][R2.64+0x80], !P3 ;  /* 0x2940008002198fae */ /* 0x000fe8000d901d7c */
[----:B------:R-:W-:Y:S04]  /*195a0*/  @!P0 LDGSTS.E.BYPASS.LTC128B.128 [R25+0x2d400], desc[UR60][R2.64+0x100], !P2 ;  /* 0x2d40010002198fae */ /* 0x000fe8000d101d7c */
[----:B------:R0:W-:Y:S04]  /*195b0*/  @!P0 LDGSTS.E.BYPASS.LTC128B.128 [R25+0x31400], desc[UR60][R2.64+0x180], !P1 ;  /* 0x3140018002198fae */ /* 0x0001e8000c901d7c */
[----:B------:R1:W2:Y:S04]  /*195c0*/  SHFL.IDX PT, R6, R0, 0x7, 0x181f ;  /* 0x00f81f0000067f89 */ /* 0x0002a800000e0000 */
[----:B0-----:R1:W0:Y:S02]  /*195d0*/  SHFL.IDX PT, R2, R4, 0x7, 0x181f ;  /* 0x00f81f0004027f89 */ /* 0x00122400000e0000 */
.L_x_1850:
[----:B-1----:R-:W3:Y:S01]  /*195e0*/  LDL.LU R0, [R1+0x3c] ;  /* 0x00003c0001007983 */ /* 0x002ee20000300800 */
[----:B------:R-:W-:Y:S01]  /*195f0*/  BSSY B0, `(.L_x_1654) ;  /* 0x000000c000007945 */ /* 0x000fe20003800000 */
[----:B---3--:R-:W-:-:S13]  /*19600*/  ISETP.GE.AND P0, PT, R0, R5, PT ;  /* 0x000000050000720c */ /* 0x008fda0003f06270 */
[----:B------:R-:W-:Y:S05]  /*19610*/  @P0 BRA `(.L_x_1655) ;  /* 0x0000000000240947 */ /* 0x000fea0003800000 */
[----:B0-----:R-:W-:-:S05]  /*19620*/  LEA R2, P0, R7, R2, 0x1 ;  /* 0x0000000207027211 */ /* 0x001fca00078008ff */
[----:B--2---:R-:W-:-:S05]  /*19630*/  IMAD.X R3, RZ, RZ, R6, P0 ;  /* 0x000000ffff037224 */ /* 0x004fca00000e0606 */
[----:B------:R-:W-:Y:S01]  /*19640*/  @!PT LDS RZ, [RZ] ;  /* 0x00000000fffff984 */ /* 0x000fe20000000800 */
[----:B------:R-:W-:Y:S01]  /*19650*/  @!PT LDS RZ, [RZ] ;  /* 0x00000000fffff984 */ /* 0x000fe20000000800 */
[----:B------:R-:W-:Y:S01]  /*19660*/  @!PT LDS RZ, [RZ] ;  /* 0x00000000fffff984 */ /* 0x000fe20000000800 */
[----:B------:R1:W-:Y:S04]  /*19670*/  LDGSTS.E.BYPASS.LTC128B.128 [R25+0x25c00], desc[UR60][R2.64], !P4 ;  /* 0x25c0000002197fae */ /* 0x0003e8000e101d7c */
[----:B------:R1:W-:Y:S04]  /*19680*/  LDGSTS.E.BYPASS.LTC128B.128 [R25+0x29c00], desc[UR60][R2.64+0x80], !P3 ;  /* 0x29c0008002197fae */ /* 0x0003e8000d901d7c */
[----:B------:R1:W-:Y:S04]  /*19690*/  LDGSTS.E.BYPASS.LTC128B.128 [R25+0x2dc00], desc[UR60][R2.64+0x100], !P2 ;  /* 0x2dc0010002197fae */ /* 0x0003e8000d101d7c */
[----:B------:R1:W-:Y:S02]  /*196a0*/  LDGSTS.E.BYPASS.LTC128B.128 [R25+0x31c00], desc[UR60][R2.64+0x180], !P1 ;  /* 0x31c0018002197fae */ /* 0x0003e4000c901d7c */
.L_x_1655:
[----:B------:R-:W-:Y:S05]  /*196b0*/  BSYNC B0 ;  /* 0x0000000000007941 */ /* 0x000fea0003800000 */
.L_x_1654:
[----:B------:R-:W-:Y:S01]  /*196c0*/  NOP ;  /* 0x0000000000007918 */ /* 0x000fe20000000000 */
[----:B------:R-:W-:-:S13]  /*196d0*/  PLOP3.LUT P0, PT, PT, PT, PT, 0x80, 0x0 ;  /* 0x000000000000781c */ /* 0x000fda0003f0f070 */
.L_x_1656:
[----:B------:R-:W-:Y:S02]  /*196e0*/  PLOP3.LUT P1, PT, P1, P0, PT, 0xa2, 0x0 ;  /* 0x000000000000781c */ /* 0x000fe40000f21472 */
[----:B------:R-:W-:-:S08]  /*196f0*/  @P0 R2UR P1, UR4, R22 ;  /* 0x00000000160402ca */ /* 0x000fd00000020000 */
[----:B------:R-:W-:-:S05]  /*19700*/  @P0 PLOP3.LUT P0, PT, P1, PT, PT, 0x80, 0x0 ;  /* 0x000000000000081c */ /* 0x000fca0000f0f070 */
[----:B------:R-:W-:Y:S01]  /*19710*/  @!P1 SYNCS.ARRIVE.TRANS64.RED.A0T1 RZ, [UR4+0x32410], RZ ;  /* 0x032410ffffff99a7 */ /* 0x000fe20008200404 */
[----:B------:R-:W-:Y:S07]  /*19720*/  @!P1 ARRIVES.LDGSTSBAR.64.TRANSCNT [UR4+0x32410] ;  /* 0x03241000ff0099b0 */ /* 0x000fee0008000a84 */
[----:B------:R-:W-:Y:S05]  /*19730*/  @P0 BRA.U.ANY `(.L_x_1656) ;  /* 0xfffffffd00e80947 */ /* 0x000fea000393ffff */
[----:B01----:R-:W3:Y:S02]  /*19740*/  LDL.LU R2, [R1+0x40] ;  /* 0x0000400001027983 */ /* 0x003ee40000300800 */
[----:B---3--:R-:W-:-:S05]  /*19750*/  VIADD R2, R2, 0x1 ;  /* 0x0000000102027836 */ /* 0x008fca0000000000 */
        /* <DEDUP_REMOVED lines=10> */
.L_x_1851:
[----:B------:R-:W-:Y:S05]  /*19800*/  BSYNC B0 ;  /* 0x0000000000007941 */ /* 0x000fea0003800000 */
.L_x_1657:
[----:B------:R-:W3:Y:S02]  /*19810*/  LDL R0, [R1+0x68] ;  /* 0x0000680001007983 */ /* 0x000ee40000100800 */
[----:B---3--:R-:W-:-:S13]  /*19820*/  ISETP.NE.AND P0, PT, R0, 0x3, PT ;  /* 0x000000030000780c */ /* 0x008fda0003f05270 */
[----:B------:R-:W-:Y:S05]  /*19830*/  @!P0 BRA `(.L_x_1659) ;  /* 0x0000000000048947 */ /* 0x000fea0003800000 */
[----:B------:R-:W-:Y:S01]  /*19840*/  BPT.TRAP 0x1 ;  /* 0x000000040000795c */ /* 0x000fe20000300000 */
.L_x_1659:
[----:B------:R-:W-:Y:S01]  /*19850*/  SHF.L.U32 R0, R26, 0x1f, RZ ;  /* 0x0000001f1a007819 */ /* 0x000fe200000006ff */
[----:B------:R-:W-:Y:S03]  /*19860*/  BSSY B0, `(.L_x_1660) ;  /* 0x0000003000007945 */ /* 0x000fe60003800000 */
[----:B------:R-:W1:Y:S02]  /*19870*/  SYNCS.PHASECHK.TRANS64.TRYWAIT P0, [R29+URZ+0x32460], R0 ;  /* 0x032460001d0075a7 */ /* 0x000e64000800017f */
[----:B-1----:R-:W-:Y:S05]  /*19880*/  @!P0 BRA `(.L_x_1661) ;  /* 0x0000006400508947 */ /* 0x002fea0003800000 */
.L_x_1852:
[----:B------:R-:W-:Y:S05]  /*19890*/  BSYNC B0 ;  /* 0x0000000000007941 */ /* 0x000fea0003800000 */
.L_x_1660:
[----:B0-----:R-:W1:Y:S01]  /*198a0*/  LDL.LU R3, [R1+0x48] ;  /* 0x0000480001037983 */ /* 0x001e620000300800 */
[----:B------:R-:W-:Y:S01]  /*198b0*/  ULDC.64 UR4, c[0x0][0x328] ;  /* 0x0000ca0000047ab9 */ /* 0x000fe20000000a00 */
[----:B------:R-:W-:Y:S02]  /*198c0*/  ULDC.64 UR6, c[0x0][0x318] ;  /* 0x0000c60000067ab9 */ /* 0x000fe40000000a00 */
[----:B------:R-:W3:Y:S04]  /*198d0*/  LDL.LU R2, [R1+0x4] ;  /* 0x0000040001027983 */ /* 0x000ee80000300800 */
[----:B--2---:R-:W2:Y:S04]  /*198e0*/  LDL.LU R6, [R1+0x4c] ;  /* 0x00004c0001067983 */ /* 0x004ea80000300800 */
[----:B------:R-:W4:Y:S04]  /*198f0*/  LDL R7, [R1] ;  /* 0x0000000001077983 */ /* 0x000f280000100800 */
[----:B------:R-:W5:Y:S01]  /*19900*/  LDL.LU R4, [R1+0x60] ;  /* 0x0000600001047983 */ /* 0x000f620000300800 */
[----:B-1----:R-:W-:-:S04]  /*19910*/  IMAD R0, R3, UR4, RZ ;  /* 0x0000000403007c24 */ /* 0x002fc8000f8e02ff */
[C---:B---3--:R-:W-:Y:S02]  /*19920*/  IMAD R5, R2.reuse, UR5, R0 ;  /* 0x0000000502057c24 */ /* 0x048fe4000f8e0200 */
[----:B------:R-:W-:Y:S01]  /*19930*/  IMAD.WIDE.U32 R2, R2, UR4, RZ ;  /* 0x0000000402027c25 */ /* 0x000fe2000f8e00ff */
[----:B------:R-:W-:-:S03]  /*19940*/  ULDC.64 UR4, c[0x0][0x338] ;  /* 0x0000ce0000047ab9 */ /* 0x000fc60000000a00 */
[----:B------:R-:W-:Y:S02]  /*19950*/  IMAD.IADD R3, R3, 0x1, R5 ;  /* 0x0000000103037824 */ /* 0x000fe400078e0205 */
[----:B--2---:R-:W-:Y:S01]  /*19960*/  IMAD R0, R6, UR4, RZ ;  /* 0x0000000406007c24 */ /* 0x004fe2000f8e02ff */
[----:B----4-:R-:W-:Y:S01]  /*19970*/  LOP3.LUT P3, RZ, R7, 0x10, RZ, 0xc0, !PT ;  /* 0x0000001007ff7812 */ /* 0x010fe2000786c0ff */
[----:B------:R-:W-:Y:S01]  /*19980*/  IMAD.WIDE.U32 R2, R37, UR4, R2 ;  /* 0x0000000425027c25 */ /* 0x000fe2000f8e0002 */
[C---:B------:R-:W-:Y:S02]  /*19990*/  LOP3.LUT P2, RZ, R7.reuse, 0x8, RZ, 0xc0, !PT ;  /* 0x0000000807ff7812 */ /* 0x040fe4000784c0ff */
[----:B------:R-:W-:Y:S01]  /*199a0*/  LOP3.LUT P1, RZ, R7, 0x4, RZ, 0xc0, !PT ;  /* 0x0000000407ff7812 */ /* 0x000fe2000782c0ff */
[----:B------:R-:W-:Y:S01]  /*199b0*/  IMAD R5, R37, UR5, R0 ;  /* 0x0000000525057c24 */ /* 0x000fe2000f8e0200 */
[----:B------:R-:W-:Y:S01]  /*199c0*/  ULDC.64 UR4, c[0x0][0x330] ;  /* 0x0000cc0000047ab9 */ /* 0x000fe20000000a00 */
[----:B------:R-:W-:-:S02]  /*199d0*/  SEL R0, RZ, 0x2, P3 ;  /* 0x00000002ff007807 */ /* 0x000fc40001800000 */
[----:B------:R-:W-:Y:S01]  /*199e0*/  IMAD.IADD R3, R3, 0x1, R5 ;  /* 0x0000000103037824 */ /* 0x000fe200078e0205 */
[----:B------:R-:W-:Y:S02]  /*199f0*/  LOP3.LUT P4, RZ, R7, 0x1, RZ, 0xc0, !PT ;  /* 0x0000000107ff7812 */ /* 0x000fe4000788c0ff */
[----:B------:R-:W-:Y:S01]  /*19a00*/  SEL R7, RZ, 0x8, P1 ;  /* 0x00000008ff077807 */ /* 0x000fe20000800000 */
[----:B------:R-:W-:Y:S01]  /*19a10*/  IMAD.WIDE.U32 R2, R18, UR4, R2 ;  /* 0x0000000412027c25 */ /* 0x000fe2000f8e0002 */
[----:B------:R-:W-:-:S03]  /*19a20*/  UMOV UR4, 0xffffffff ;  /* 0xffffffff00047882 */ /* 0x000fc60000000000 */
[----:B------:R-:W-:Y:S01]  /*19a30*/  IMAD R3, R18, UR5, R3 ;  /* 0x0000000512037c24 */ /* 0x000fe2000f8e0203 */
[----:B------:R-:W-:-:S04]  /*19a40*/  LEA R5, P0, R2, UR6, 0x1 ;  /* 0x0000000602057c11 */ /* 0x000fc8000f8008ff */
[----:B------:R-:W-:Y:S02]  /*19a50*/  LEA.HI.X R6, R2, UR7, R3, 0x1, P0 ;  /* 0x0000000702067c11 */ /* 0x000fe400080f0c03 */
[----:B------:R-:W-:-:S04]  /*19a60*/  SEL R3, RZ, 0x4, P2 ;  /* 0x00000004ff037807 */ /* 0x000fc80001000000 */
[----:B-----5:R-:W-:Y:S01]  /*19a70*/  IADD3 R0, R3, R0, R4 ;  /* 0x0000000003007210 */ /* 0x020fe20007ffe004 */
        /* <DEDUP_REMOVED lines=27> */
[----:B0-----:R-:W-:Y:S02]  /*19c30*/  IADD3.X R9, RZ, R3, RZ, P3, !PT ;  /* 0x00000003ff097210 */ /* 0x001fe40001ffe4ff */
        /* <DEDUP_REMOVED lines=45> */
.L_x_1866:
        /* <DEDUP_REMOVED lines=15> */
.L_x_1663:
[----:B------:R-:W-:Y:S02]  /*1a000*/  PLOP3.LUT P1, PT, P1, P0, PT, 0xa2, 0x0 ;  /* 0x000000000000781c */ /* 0x000fe40000f21472 */
[----:B------:R-:W-:-:S08]  /*1a010*/  @P0 R2UR P1, UR4, R29 ;  /* 0x000000001d0402ca */ /* 0x000fd00000020000 */
[----:B------:R-:W-:-:S05]  /*1a020*/  @P0 PLOP3.LUT P0, PT, P1, PT, PT, 0x80, 0x0 ;  /* 0x000000000000081c */ /* 0x000fca0000f0f070 */
[----:B------:R-:W-:Y:S01]  /*1a030*/  @!P1 SYNCS.ARRIVE.TRANS64.RED.A0T1 RZ, [UR4+0x32450], RZ ;  /* 0x032450ffffff99a7 */ /* 0x000fe20008200404 */
[----:B------:R-:W-:Y:S07]  /*1a040*/  @!P1 ARRIVES.LDGSTSBAR.64.TRANSCNT [UR4+0x32450] ;  /* 0x03245000ff0099b0 */ /* 0x000fee0008000a84 */
[----:B------:R-:W-:Y:S05]  /*1a050*/  @P0 BRA.U.ANY `(.L_x_1663) ;  /* 0xfffffffd00e80947 */ /* 0x000fea000393ffff */
[----:B------:R-:W-:Y:S01]  /*1a060*/  NOP ;  /* 0x0000000000007918 */ /* 0x000fe20000000000 */
[----:B0-----:R-:W2:Y:S02]  /*1a070*/  LDL R2, [R1+0x68] ;  /* 0x0000680001027983 */ /* 0x001ea40000100800 */
[----:B--2---:R-:W-:-:S13]  /*1a080*/  ISETP.NE.AND P2, PT, R2, 0x3, PT ;  /* 0x000000030200780c */ /* 0x004fda0003f45270 */
[----:B------:R-:W-:Y:S05]  /*1a090*/  @!P2 BRA `(.L_x_1664) ;  /* 0x000000000004a947 */ /* 0x000fea0003800000 */
[----:B------:R-:W-:Y:S01]  /*1a0a0*/  BPT.TRAP 0x1 ;  /* 0x000000040000795c */ /* 0x000fe20000300000 */
.L_x_1664:
[----:B------:R-:W2:Y:S01]  /*1a0b0*/  LDL.LU R2, [R1+0x44] ;  /* 0x0000440001027983 */ /* 0x000ea20000300800 */
[----:B------:R0:W-:Y:S01]  /*1a0c0*/  SYNCS.ARRIVE.TRANS64.A1T0 RZ, [R29+URZ+0x32450], RZ ;  /* 0x032450ff1dff79a7 */ /* 0x0001e2000810003f */
[----:B------:R-:W-:Y:S01]  /*1a0d0*/  BSSY B0, `(.L_x_1665) ;  /* 0x00000de000007945 */ /* 0x000fe20003800000 */
[----:B--2---:R-:W-:-:S05]  /*1a0e0*/  VIADD R10, R2, 0xfffffffe ;  /* 0xfffffffe020a7836 */ /* 0x004fca0000000000 */
[----:B------:R-:W-:-:S13]  /*1a0f0*/  ISETP.GE.AND P0, PT, R10, R32, PT ;  /* 0x000000200a00720c */ /* 0x000fda0003f06270 */
[----:B0-----:R-:W-:Y:S05]  /*1a100*/  @!P0 BRA `(.L_x_1666) ;  /* 0x0000000c00688947 */ /* 0x001fea0003800000 */
.L_x_1679:
[----:B--2---:R-:W2:Y:S01]  /*1a110*/  LDL R12, [R1+0x68] ;  /* 0x00006800010c7983 */ /* 0x004ea20000100800 */
[----:B0-----:R-:W0:Y:S01]  /*1a120*/  LDC R6, c[0x0][0x430] ;  /* 0x00010c00ff067b82 */ /* 0x001e220000000800 */
[----:B------:R-:W1:Y:S01]  /*1a130*/  S2R R2, SR_TID.X ;  /* 0x0000000000027919 */ /* 0x000e620000002100 */
[----:B---3--:R-:W3:Y:S01]  /*1a140*/  S2R R4, SR_TID.X ;  /* 0x0000000000047919 */ /* 0x008ee20000002100 */
[----:B0-----:R-:W-:Y:S02]  /*1a150*/  ISETP.NE.AND P0, PT, R6, 0x1, PT ;  /* 0x000000010600780c */ /* 0x001fe40003f05270 */
[----:B-1----:R-:W-:-:S11]  /*1a160*/  LOP3.LUT R2, R2, 0x7f, RZ, 0xc0, !PT ;  /* 0x0000007f02027812 */ /* 0x002fd600078ec0ff */
[----:B------:R-:W0:Y:S01]  /*1a170*/  @P0 LDC R3, c[0x0][0x438] ;  /* 0x00010e00ff030b82 */ /* 0x000e220000000800 */
[----:B---3--:R-:W-:Y:S01]  /*1a180*/  IMAD.SHL.U32 R4, R4, 0x10, RZ ;  /* 0x0000001004047824 */ /* 0x008fe200078e00ff */
[----:B------:R-:W-:-:S04]  /*1a190*/  SHF.R.U32.HI R2, RZ, 0x3, R2 ;  /* 0x00000003ff027819 */ /* 0x000fc80000011602 */
[----:B------:R-:W-:Y:S02]  /*1a1a0*/  LOP3.LUT R4, R2, 0x70, R4, 0xf8, !PT ;  /* 0x0000007002047812 */ /* 0x000fe400078ef804 */
[----:B------:R-:W1:Y:S02]  /*1a1b0*/  @P0 LDC R2, c[0x0][0x434] ;  /* 0x00010d00ff020b82 */ /* 0x000e640000000800 */
[----:B------:R-:W-:Y:S01]  /*1a1c0*/  ISETP.GT.U32.AND P1, PT, R4, 0x5f, PT ;  /* 0x0000005f0400780c */ /* 0x000fe20003f24070 */
[----:B------:R-:W-:-:S04]  /*1a1d0*/  IMAD R7, R10, 0x60, R33 ;  /* 0x000000600a077824 */ /* 0x000fc800078e0221 */
[----:B------:R-:W-:-:S08]  /*1a1e0*/  IMAD.IADD R7, R4, 0x1, R7 ;  /* 0x0000000104077824 */ /* 0x000fd000078e0207 */
[----:B------:R-:W3:Y:S01]  /*1a1f0*/  @!P1 LDC.64 R4, c[0x0][0x428] ;  /* 0x00010a00ff049b82 */ /* 0x000ee20000000a00 */
[----:B------:R-:W-:-:S07]  /*1a200*/  IMAD.MOV.U32 R11, RZ, RZ, R7 ;  /* 0x000000ffff0b7224 */ /* 0x000fce00078e0007 */
[----:B------:R-:W4:Y:S01]  /*1a210*/  @!P1 LDC.64 R8, c[0x0][0x418] ;  /* 0x00010600ff089b82 */ /* 0x000f220000000a00 */
[----:B-1----:R-:W-:-:S05]  /*1a220*/  @P0 IMAD.HI.U32 R2, R7, R2, RZ ;  /* 0x0000000207020227 */ /* 0x002fca00078e00ff */
[----:B0-----:R-:W-:-:S04]  /*1a230*/  @P0 SHF.R.U32.HI R11, RZ, R3, R2 ;  /* 0x00000003ff0b0219 */ /* 0x001fc80000011602 */
[--C-:B------:R-:W-:Y:S01]  /*1a240*/  @!P1 SHF.R.S32.HI R3, RZ, 0x1f, R11.reuse ;  /* 0x0000001fff039819 */ /* 0x100fe2000001140b */
[----:B------:R-:W-:-:S04]  /*1a250*/  @!P1 IMAD.MOV.U32 R2, RZ, RZ, R11 ;  /* 0x000000ffff029224 */ /* 0x000fc800078e000b */
[----:B---3--:R-:W-:-:S04]  /*1a260*/  @!P1 IMAD.WIDE.U32 R2, R28, R4, R2 ;  /* 0x000000041c029225 */ /* 0x008fc800078e0002 */
[----:B------:R-:W-:-:S04]  /*1a270*/  @!P1 IMAD R4, R34, R4, RZ ;  /* 0x0000000422049224 */ /* 0x000fc800078e02ff */
[----:B------:R-:W-:Y:S01]  /*1a280*/  @!P1 IMAD R5, R28, R5, R4 ;  /* 0x000000051c059224 */ /* 0x000fe200078e0204 */
[----:B----4-:R-:W-:-:S03]  /*1a290*/  @!P1 LEA R8, P0, R2, R8, 0x2 ;  /* 0x0000000802089211 */ /* 0x010fc600078010ff */
[----:B------:R-:W-:Y:S02]  /*1a2a0*/  @!P1 IMAD.IADD R3, R5, 0x1, R3 ;  /* 0x0000000105039824 */ /* 0x000fe400078e0203 */
[----:B------:R-:W-:-:S03]  /*1a2b0*/  IMAD.MOV.U32 R5, RZ, RZ, RZ ;  /* 0x000000ffff057224 */ /* 0x000fc600078e00ff */
[----:B------:R-:W-:Y:S01]  /*1a2c0*/  @!P1 LEA.HI.X R9, R2, R9, R3, 0x2, P0 ;  /* 0x0000000902099211 */ /* 0x000fe200000f1403 */
[----:B------:R-:W-:-:S04]  /*1a2d0*/  VIADD R24, R24, 0x1 ;  /* 0x0000000118187836 */ /* 0x000fc80000000000 */
[----:B------:R0:W5:Y:S01]  /*1a2e0*/  @!P1 LDG.E R5, desc[UR60][R8.64] ;  /* 0x0000003c08059981 */ /* 0x000162000c1e1900 */
[----:B------:R-:W-:-:S04]  /*1a2f0*/  ISETP.NE.AND P0, PT, R24, 0x2, PT ;  /* 0x000000021800780c */ /* 0x000fc80003f05270 */
[----:B------:R-:W-:Y:S02]  /*1a300*/  SEL R3, RZ, 0x1, P0 ;  /* 0x00000001ff037807 */ /* 0x000fe40000000000 */
[----:B------:R-:W-:Y:S02]  /*1a310*/  IADD3 R2, -R11, RZ, RZ ;  /* 0x000000ff0b027210 */ /* 0x000fe40007ffe1ff */
[----:B------:R-:W-:Y:S01]  /*1a320*/  LOP3.LUT R26, R26, R3, RZ, 0x3c, !PT ;  /* 0x000000031a1a7212 */ /* 0x000fe200078e3cff */
[----:B------:R-:W-:Y:S01]  /*1a330*/  IMAD.MOV.U32 R3, RZ, RZ, R10 ;  /* 0x000000ffff037224 */ /* 0x000fe200078e000a */
[----:B------:R-:W-:Y:S05]  /*1a340*/  YIELD ;  /* 0x0000000000007946 */ /* 0x000fea0003800000 */
[----:B------:R-:W-:Y:S01]  /*1a350*/  SEL R24, R24, RZ, P0 ;  /* 0x000000ff18187207 */ /* 0x000fe20000000000 */
[----:B------:R-:W-:Y:S01]  /*1a360*/  IMAD R6, R6, R2, R7 ;  /* 0x0000000206067224 */ /* 0x000fe200078e0207 */
[----:B------:R-:W-:Y:S01]  /*1a370*/  ISETP.GT.AND P2, PT, R3, R32, PT ;  /* 0x000000200300720c */ /* 0x000fe20003f44270 */
[----:B------:R-:W-:Y:S01]  /*1a380*/  VIADD R10, R10, 0xffffffff ;  /* 0xffffffff0a0a7836 */ /* 0x000fe20000000000 */
[----:B--2---:R-:W-:-:S13]  /*1a390*/  ISETP.NE.AND P1, PT, R12, 0x3, PT ;  /* 0x000000030c00780c */ /* 0x004fda0003f25270 */
[----:B0-----:R-:W-:Y:S05]  /*1a3a0*/  @!P1 BRA `(.L_x_1667) ;  /* 0x0000000000049947 */ /* 0x001fea0003800000 */
[----:B------:R-:W-:Y:S01]  /*1a3b0*/  BPT.TRAP 0x1 ;  /* 0x000000040000795c */ /* 0x000fe20000300000 */
.L_x_1667:
[----:B------:R-:W-:Y:S01]  /*1a3c0*/  IMAD R4, R24, 0x8, R22 ;  /* 0x0000000818047824 */ /* 0x000fe200078e0216 */
[----:B------:R-:W-:Y:S01]  /*1a3d0*/  SHF.L.U32 R21, R26, 0x1f, RZ ;  /* 0x0000001f1a157819 */ /* 0x000fe200000006ff */
[----:B------:R-:W-:Y:S01]  /*1a3e0*/  BSSY B1, `(.L_x_1668) ;  /* 0x0000004000017945 */ /* 0x000fe20003800000 */
[----:B------:R-:W-:Y:S02]  /*1a3f0*/  SHF.R.S32.HI R17, RZ, 0x1f, R6 ;  /* 0x0000001fff117819 */ /* 0x000fe40000011406 */
[----:B------:R-:W0:Y:S02]  /*1a400*/  SYNCS.PHASECHK.TRANS64.TRYWAIT P0, [R4+URZ+0x32440], R21 ;  /* 0x03244015040075a7 */ /* 0x000e24000800017f */
[----:B0-----:R-:W-:Y:S05]  /*1a410*/  @!P0 BRA `(.L_x_1669) ;  /* 0x0000006000c08947 */ /* 0x001fea0003800000 */
.L_x_1867:
[----:B------:R-:W-:Y:S05]  /*1a420*/  BSYNC B1 ;  /* 0x0000000000017941 */ /* 0x000fea0003800000 */
.L_x_1668:
        /* <DEDUP_REMOVED lines=47> */
[----:B-1----:R-:W-:-:S04]  /*1a720*/  IADD3 R2, P0, R2, R0, RZ ;  /* 0x0000000002027210 */ /* 0x002fc80007f1e0ff */
[----:B--2---:R-:W-:-:S05]  /*1a730*/  IADD3.X R3, RZ, R3, RZ, P0, !PT ;  /* 0x00000003ff037210 */ /* 0x004fca00007fe4ff */
[----:B------:R1:W-:Y:S04]  /*1a740*/  LDGSTS.E.BYPASS.LTC128B.128 [R7+0x1e400], desc[UR60][R2.64], !P1 ;  /* 0x1e40000002077fae */ /* 0x0003e8000c901d7c */
[----:B-1-3--:R1:W2:Y:S02]  /*1a750*/  SHFL.IDX PT, R2, R8, 0x5, 0x181f ;  /* 0x00b81f0008027f89 */ /* 0x00a2a400000e0000 */
.L_x_1881:
        /* <DEDUP_REMOVED lines=8> */
.L_x_1671:
[----:B------:R-:W-:Y:S02]  /*1a7e0*/  PLOP3.LUT P1, PT, P1, P0, PT, 0xa2, 0x0 ;  /* 0x000000000000781c */ /* 0x000fe40000f21472 */
[----:B------:R-:W-:-:S08]  /*1a7f0*/  @P0 R2UR P1, UR4, R4 ;  /* 0x00000000040402ca */ /* 0x000fd00000020000 */
[----:B------:R-:W-:-:S05]  /*1a800*/  @P0 PLOP3.LUT P0, PT, P1, PT, PT, 0x80, 0x0 ;  /* 0x000000000000081c */ /* 0x000fca0000f0f070 */
[----:B------:R-:W-:Y:S01]  /*1a810*/  @!P1 SYNCS.ARRIVE.TRANS64.RED.A0T1 RZ, [UR4+0x32430], RZ ;  /* 0x032430ffffff99a7 */ /* 0x000fe20008200404 */
[----:B------:R-:W-:Y:S07]  /*1a820*/  @!P1 ARRIVES.LDGSTSBAR.64.TRANSCNT [UR4+0x32430] ;  /* 0x03243000ff0099b0 */ /* 0x000fee0008000a84 */
[----:B------:R-:W-:Y:S05]  /*1a830*/  @P0 BRA.U.ANY `(.L_x_1671) ;  /* 0xfffffffd00e80947 */ /* 0x000fea000393ffff */
[----:B------:R-:W-:Y:S01]  /*1a840*/  NOP ;  /* 0x0000000000007918 */ /* 0x000fe20000000000 */
[----:B--2---:R-:W2:Y:S02]  /*1a850*/  LDL R2, [R1+0x68] ;  /* 0x0000680001027983 */ /* 0x004ea40000100800 */
[----:B--2---:R-:W-:-:S13]  /*1a860*/  ISETP.NE.AND P3, PT, R2, 0x3, PT ;  /* 0x000000030200780c */ /* 0x004fda0003f65270 */
[----:B------:R-:W-:Y:S05]  /*1a870*/  @!P3 BRA `(.L_x_1672) ;  /* 0x000000000004b947 */ /* 0x000fea0003800000 */
[----:B------:R-:W-:Y:S01]  /*1a880*/  BPT.TRAP 0x1 ;  /* 0x000000040000795c */ /* 0x000fe20000300000 */
.L_x_1672:
[----:B------:R2:W-:Y:S01]  /*1a890*/  SYNCS.ARRIVE.TRANS64.A1T0 RZ, [R4+URZ+0x32430], RZ ;  /* 0x032430ff04ff79a7 */ /* 0x0005e2000810003f */
[----:B------:R-:W-:Y:S05]  /*1a8a0*/  @!P3 BRA `(.L_x_1673) ;  /* 0x000000000004b947 */ /* 0x000fea0003800000 */
[----:B------:R-:W-:Y:S01]  /*1a8b0*/  BPT.TRAP 0x1 ;  /* 0x000000040000795c */ /* 0x000fe20000300000 */
.L_x_1673:
[----:B------:R-:W3:Y:S01]  /*1a8c0*/  SYNCS.PHASECHK.TRANS64.TRYWAIT P0, [R4+URZ+0x32460], R21 ;  /* 0x03246015040075a7 */ /* 0x000ee2000800017f */
[----:B------:R-:W-:Y:S04]  /*1a8d0*/  BSSY B1, `(.L_x_1674) ;  /* 0x0000002000017945 */ /* 0x000fe80003800000 */
[----:B---3--:R-:W-:Y:S05]  /*1a8e0*/  @!P0 BRA `(.L_x_1675) ;  /* 0x0000006400448947 */ /* 0x008fea0003800000 */
.L_x_1882:
[----:B------:R-:W-:Y:S05]  /*1a8f0*/  BSYNC B1 ;  /* 0x0000000000017941 */ /* 0x000fea0003800000 */
.L_x_1674:
        /* <DEDUP_REMOVED lines=67> */
.L_x_1896:
        /* <DEDUP_REMOVED lines=11> */
.L_x_1677:
[----:B------:R-:W-:Y:S02]  /*1ade0*/  PLOP3.LUT P1, PT, P1, P0, PT, 0xa2, 0x0 ;  /* 0x000000000000781c */ /* 0x000fe40000f21472 */
[----:B------:R-:W-:-:S08]  /*1adf0*/  @P0 R2UR P1, UR4, R4 ;  /* 0x00000000040402ca */ /* 0x000fd00000020000 */
[----:B------:R-:W-:-:S05]  /*1ae00*/  @P0 PLOP3.LUT P0, PT, P1, PT, PT, 0x80, 0x0 ;  /* 0x000000000000081c */ /* 0x000fca0000f0f070 */
[----:B------:R-:W-:Y:S01]  /*1ae10*/  @!P1 SYNCS.ARRIVE.TRANS64.RED.A0T1 RZ, [UR4+0x32450], RZ ;  /* 0x032450ffffff99a7 */ /* 0x000fe20008200404 */
[----:B------:R-:W-:Y:S07]  /*1ae20*/  @!P1 ARRIVES.LDGSTSBAR.64.TRANSCNT [UR4+0x32450] ;  /* 0x03245000ff0099b0 */ /* 0x000fee0008000a84 */
[----:B------:R-:W-:Y:S05]  /*1ae30*/  @P0 BRA.U.ANY `(.L_x_1677) ;  /* 0xfffffffd00e80947 */ /* 0x000fea000393ffff */
[----:B------:R-:W-:Y:S01]  /*1ae40*/  NOP ;  /* 0x0000000000007918 */ /* 0x000fe20000000000 */
[----:B0-----:R-:W4:Y:S02]  /*1ae50*/  LDL R2, [R1+0x68] ;  /* 0x0000680001027983 */ /* 0x001f240000100800 */
[----:B----4-:R-:W-:-:S13]  /*1ae60*/  ISETP.NE.AND P3, PT, R2, 0x3, PT ;  /* 0x000000030200780c */ /* 0x010fda0003f65270 */
[----:B------:R-:W-:Y:S05]  /*1ae70*/  @!P3 BRA `(.L_x_1678) ;  /* 0x000000000004b947 */ /* 0x000fea0003800000 */
[----:B------:R-:W-:Y:S01]  /*1ae80*/  BPT.TRAP 0x1 ;  /* 0x000000040000795c */ /* 0x000fe20000300000 */
.L_x_1678:
[----:B------:R0:W-:Y:S01]  /*1ae90*/  SYNCS.ARRIVE.TRANS64.A1T0 RZ, [R4+URZ+0x32450], RZ ;  /* 0x032450ff04ff79a7 */ /* 0x0001e2000810003f */
[----:B------:R-:W-:Y:S05]  /*1aea0*/  @P2 BRA `(.L_x_1679) ;  /* 0xfffffff000982947 */ /* 0x000fea000383ffff */
.L_x_1666:
[----:B------:R-:W-:Y:S05]  /*1aeb0*/  BSYNC B0 ;  /* 0x0000000000007941 */ /* 0x000fea0003800000 */
.L_x_1665:
        /* <DEDUP_REMOVED lines=21> */
.L_x_1681:
[----:B------:R-:W-:Y:S05]  /*1b010*/  BSYNC B0 ;  /* 0x0000000000007941 */ /* 0x000fea0003800000 */
.L_x_1680:
[----:B------:R-:W-:-:S07]  /*1b020*/  SEL R24, R24, RZ, P0 ;  /* 0x000000ff18187207 */ /* 0x000fce0000000000 */
.L_x_1634:
[----:B------:R-:W-:Y:S05]  /*1b030*/  BSYNC B7 ;  /* 0x0000000000077941 */ /* 0x000fea0003800000 */
.L_x_1632:
[----:B------:R-:W4:Y:S02]  /*1b040*/  LDL R0, [R1] ;  /* 0x0000000001007983 */ /* 0x000f240000100800 */
[----:B----4-:R-:W-:-:S13]  /*1b050*/  LOP3.LUT P0, RZ, R0, 0x1000, RZ, 0xc0, !PT ;  /* 0x0000100000ff7812 */ /* 0x010fda000780c0ff */
[----:B------:R-:W-:Y:S05]  /*1b060*/  @!P0 BRA `(.L_x_1682) ;  /* 0x0000000000248947 */ /* 0x000fea0003800000 */
[----:B------:R-:W-:Y:S05]  /*1b070*/  WARPSYNC.ALL ;  /* 0x0000000000007948 */ /* 0x000fea0003800000 */
[----:B------:R-:W4:Y:S08]  /*1b080*/  S2UR UR5, SR_CgaCtaId ;  /* 0x00000000000579c3 */ /* 0x000f300000008800 */
[----:B------:R-:W-:Y:S06]  /*1b090*/  BAR.SYNC.DEFER_BLOCKING 0x5, 0x180 ;  /* 0x0146000000007b1d */ /* 0x000fec0000010000 */
[----:B------:R-:W-:-:S02]  /*1b0a0*/  UMOV UR4, 0x400 ;  /* 0x0000040000047882 */ /* 0x000fc40000000000 */
[----:B----4-:R-:W-:-:S06]  /*1b0b0*/  ULEA UR4, UR5, UR4, 0x18 ;  /* 0x0000000405047291 */ /* 0x010fcc000f8ec03f */
[----:B0-----:R-:W-:-:S05]  /*1b0c0*/  MOV R22, UR4 ;  /* 0x0000000400167c02 */ /* 0x001fca0008000f00 */
[----:B------:R0:W4:Y:S01]  /*1b0d0*/  LDS.128 R16, [R22+0x324d0] ;  /* 0x0324d00016107984 */ /* 0x0001220000000c00 */
[----:B------:R-:W-:Y:S06]  /*1b0e0*/  BAR.ARV 0x4, 0x180 ;  /* 0x0106000000007b1d */ /* 0x000fec0000002000 */
[----:B------:R-:W-:Y:S05]  /*1b0f0*/  BRA `(.L_x_1683) ;  /* 0x0000000800d07947 */ /* 0x000fea0003800000 */
.L_x_1682:
[----:B------:R-:W4:Y:S01]  /*1b100*/  S2R R9, SR_TID.X ;  /* 0x0000000000097919 */ /* 0x000f220000002100 */
[----:B------:R-:W-:Y:S01]  /*1b110*/  UMOV UR4, 0xffffffff ;  /* 0xffffffff00047882 */ /* 0x000fe20000000000 */
[----:B----4-:R-:W-:-:S04]  /*1b120*/  LOP3.LUT R9, R9, 0x1f, RZ, 0xc0, !PT ;  /* 0x0000001f09097812 */ /* 0x010fc800078ec0ff */
[----:B------:R-:W-:Y:S01]  /*1b130*/  ISETP.NE.AND P0, PT, R9, 0x1f, PT ;  /* 0x0000001f0900780c */ /* 0x000fe20003f05270 */
[----:B------:R-:W-:-:S12]  /*1b140*/  BRA.DIV UR4, `(.L_x_1684) ;  /* 0x0000006604087947 */ /* 0x000fd8000b800000 */
[----:B0-----:R-:W-:Y:S01]  /*1b150*/  IMAD.IADD R7, R19, 0x1, R9 ;  /* 0x0000000113077824 */ /* 0x001fe200078e0209 */
[----:B------:R-:W-:-:S04]  /*1b160*/  ULDC UR4, c[0x0][0xd3c] ;  /* 0x00034f0000047ab9 */ /* 0x000fc80000000800 */
[----:B------:R-:W-:-:S13]  /*1b170*/  ISETP.GE.OR P1, PT, R7, UR4, !P0 ;  /* 0x0000000407007c0c */ /* 0x000fda000c726670 */
[----:B------:R-:W0:Y:S08]  /*1b180*/  @!P1 LDC.64 R2, c[0x0][0xd80] ;  /* 0x00036000ff029b82 */ /* 0x000e300000000a00 */
[----:B--23--:R-:W2:Y:S01]  /*1b190*/  @!P1 LDC.64 R4, c[0x0][0xd78] ;  /* 0x00035e00ff049b82 */ /* 0x00cea20000000a00 */
[----:B0-----:R-:W-:-:S05]  /*1b1a0*/  @!P1 IMAD.WIDE R2, R7, 0x4, R2 ;  /* 0x0000000407029825 */ /* 0x001fca00078e0202 */
[----:B------:R2:W3:Y:S02]  /*1b1b0*/  @!P1 LDG.E R8, desc[UR60][R2.64] ;  /* 0x0000003c02089981 */ /* 0x0004e4000c1e1900 */
[----:B--2---:R-:W-:-:S05]  /*1b1c0*/  @!P1 IMAD.WIDE R2, R7, 0x4, R4 ;  /* 0x0000000407029825 */ /* 0x004fca00078e0204 */
[----:B------:R-:W2:Y:S01]  /*1b1d0*/  @!P1 LDG.E R5, desc[UR60][R2.64] ;  /* 0x0000003c02059981 */ /* 0x000ea2000c1e1900 */
[----:B------:R-:W-:Y:S01]  /*1b1e0*/  IMAD.MOV.U32 R7, RZ, RZ, RZ ;  /* 0x000000ffff077224 */ /* 0x000fe200078e00ff */
[C---:B------:R-:W-:Y:S01]  /*1b1f0*/  ISETP.GE.U32.AND P2, PT, R9.reuse, 0x2, PT ;  /* 0x000000020900780c */ /* 0x040fe20003f46070 */
[----:B------:R-:W-:Y:S01]  /*1b200*/  IMAD.MOV.U32 R4, RZ, RZ, RZ ;  /* 0x000000ffff047224 */ /* 0x000fe200078e00ff */
[C---:B------:R-:W-:Y:S01]  /*1b210*/  ISETP.GE.U32.AND P3, PT, R9.reuse, 0x4, PT ;  /* 0x000000040900780c */ /* 0x040fe20003f66070 */
[----:B------:R-:W-:Y:S01]  /*1b220*/  SHFL.IDX PT, R0, R16, RZ, 0x1f ;  /* 0x00001fff10007589 */ /* 0x000fe200000e0000 */
[C---:B------:R-:W-:Y:S02]  /*1b230*/  ISETP.GE.U32.AND P4, PT, R9.reuse, 0x8, PT ;  /* 0x000000080900780c */ /* 0x040fe40003f86070 */
[----:B------:R-:W-:Y:S01]  /*1b240*/  ISETP.GE.U32.AND P5, PT, R9, 0x10, PT ;  /* 0x000000100900780c */ /* 0x000fe20003fa6070 */
[----:B------:R0:W-:Y:S02]  /*1b250*/  SHFL.IDX PT, R6, R16, 0x1, 0x1f ;  /* 0x00201f0010067f89 */ /* 0x0001e400000e0000 */
[----:B0-----:R-:W-:-:S02]  /*1b260*/  IMAD.MOV.U32 R16, RZ, RZ, RZ ;  /* 0x000000ffff107224 */ /* 0x001fc400078e00ff */
[----:B---3--:R-:W-:Y:S02]  /*1b270*/  @!P1 IMAD.MOV.U32 R7, RZ, RZ, R8 ;  /* 0x000000ffff079224 */ /* 0x008fe400078e0008 */
[----:B--2---:R-:W-:Y:S01]  /*1b280*/  @!P1 IMAD.MOV.U32 R4, RZ, RZ, R5 ;  /* 0x000000ffff049224 */ /* 0x004fe200078e0005 */
        /* <DEDUP_REMOVED lines=17> */
[----:B------:R0:W2:Y:S02]  /*1b3a0*/  SHFL.IDX PT, R14, R3, 0x1f, 0x1f ;  /* 0x03e01f00030e7f89 */ /* 0x0000a400000e0000 */
.L_x_1906:
[----:B------:R-:W-:Y:S02]  /*1b3b0*/  ULDC UR4, c[0x0][0xd38] ;  /* 0x00034e0000047ab9 */ /* 0x000fe40000000800 */
[----:B------:R-:W-:-:S05]  /*1b3c0*/  MOV R5, UR4 ;  /* 0x0000000400057c02 */ /* 0x000fca0008000f00 */
[----:B--2---:R-:W-:-:S04]  /*1b3d0*/  IMAD R9, R14, R5, RZ ;  /* 0x000000050e097224 */ /* 0x004fc800078e02ff */
[----:B------:R-:W-:-:S05]  /*1b3e0*/  IMAD.IADD R6, R6, 0x1, R9 ;  /* 0x0000000106067824 */ /* 0x000fca00078e0209 */
[----:B------:R-:W-:-:S13]  /*1b3f0*/  ISETP.GT.AND P6, PT, R6, R0, PT ;  /* 0x000000000600720c */ /* 0x000fda0003fc4270 */
[----:B------:R-:W-:Y:S05]  /*1b400*/  @P6 BRA `(.L_x_1685) ;  /* 0x0000000000a46947 */ /* 0x000fea0003800000 */
.L_x_1688:
[----:B------:R-:W2:Y:S01]  /*1b410*/  LDC R2, c[0x0][0xd3c] ;  /* 0x00034f00ff027b82 */ /* 0x000ea20000000800 */
[----:B------:R-:W-:-:S05]  /*1b420*/  VIADD R19, R19, 0x1f ;  /* 0x0000001f13137836 */ /* 0x000fca0000000000 */
[----:B--2---:R-:W-:-:S13]  /*1b430*/  ISETP.GE.AND P6, PT, R19, R2, PT ;  /* 0x000000021300720c */ /* 0x004fda0003fc6270 */
[----:B------:R-:W-:Y:S05]  /*1b440*/  @P6 BRA `(.L_x_1686) ;  /* 0x0000000400b86947 */ /* 0x000fea0003800000 */
[----:B0-----:R-:W0:Y:S01]  /*1b450*/  S2R R3, SR_TID.X ;  /* 0x0000000000037919 */ /* 0x001e220000002100 */
[----:B------:R-:W-:Y:S01]  /*1b460*/  IMAD.MOV.U32 R7, RZ, RZ, RZ ;  /* 0x000000ffff077224 */ /* 0x000fe200078e00ff */
[----:B0-----:R-:W-:-:S05]  /*1b470*/  LOP3.LUT R3, R3, 0x1f, RZ, 0xc0, !PT ;  /* 0x0000001f03037812 */ /* 0x001fca00078ec0ff */
[----:B------:R-:W-:-:S05]  /*1b480*/  IMAD.IADD R9, R19, 0x1, R3 ;  /* 0x0000000113097824 */ /* 0x000fca00078e0203 */
[----:B------:R-:W-:-:S13]  /*1b490*/  ISETP.GE.OR P6, PT, R9, R2, !P0 ;  /* 0x000000020900720c */ /* 0x000fda00047c6670 */
[----:B------:R-:W0:Y:S08]  /*1b4a0*/  @!P6 LDC.64 R2, c[0x0][0xd80] ;  /* 0x00036000ff02eb82 */ /* 0x000e300000000a00 */
[----:B------:R-:W2:Y:S01]  /*1b4b0*/  @!P6 LDC.64 R4, c[0x0][0xd78] ;  /* 0x00035e00ff04eb82 */ /* 0x000ea20000000a00 */
[----:B0-----:R-:W-:-:S05]  /*1b4c0*/  @!P6 IMAD.WIDE R2, R9, 0x4, R2 ;  /* 0x000000040902e825 */ /* 0x001fca00078e0202 */
[----:B------:R2:W3:Y:S02]  /*1b4d0*/  @!P6 LDG.E R7, desc[UR60][R2.64] ;  /* 0x0000003c0207e981 */ /* 0x0004e4000c1e1900 */
[----:B--2---:R-:W-:-:S04]  /*1b4e0*/  @!P6 IMAD.WIDE R2, R9, 0x4, R4 ;  /* 0x000000040902e825 */ /* 0x004fc800078e0204 */
[----:B------:R-:W-:-:S06]  /*1b4f0*/  IMAD.MOV.U32 R4, RZ, RZ, RZ ;  /* 0x000000ffff047224 */ /* 0x000fcc00078e00ff */
[----:B------:R-:W3:Y:S01]  /*1b500*/  @!P6 LDG.E R4, desc[UR60][R2.64] ;  /* 0x0000003c0204e981 */ /* 0x000ee2000c1e1900 */
[----:B------:R-:W-:Y:S01]  /*1b510*/  UMOV UR4, 0xffffffff ;  /* 0xffffffff00047882 */ /* 0x000fe20000000000 */
[----:B---3--:R-:W-:Y:S02]  /*1b520*/  IMAD R13, R4, R7, RZ ;  /* 0x00000007040d7224 */ /* 0x008fe400078e02ff */
        /* <DEDUP_REMOVED lines=17> */
.L_x_1914:
[----:B------:R-:W-:Y:S02]  /*1b640*/  ULDC UR4, c[0x0][0xd38] ;  /* 0x00034e0000047ab9 */ /* 0x000fe40000000800 */
[----:B------:R-:W-:-:S04]  /*1b650*/  IMAD.U32 R5, RZ, RZ, UR4 ;  /* 0x00000004ff057e24 */ /* 0x000fc8000f8e00ff */
[----:B--2---:R-:W-:-:S05]  /*1b660*/  IMAD R9, R14, R5, RZ ;  /* 0x000000050e097224 */ /* 0x004fca00078e02ff */
[----:B------:R-:W-:-:S04]  /*1b670*/  IADD3 R6, R9, R6, RZ ;  /* 0x0000000609067210 */ /* 0x000fc80007ffe0ff */
[----:B------:R-:W-:-:S13]  /*1b680*/  ISETP.GT.AND P6, PT, R6, R0, PT ;  /* 0x000000000600720c */ /* 0x000fda0003fc4270 */
[----:B------:R-:W-:Y:S05]  /*1b690*/  @!P6 BRA `(.L_x_1688) ;  /* 0xfffffffc005ce947 */ /* 0x000fea000383ffff */
.L_x_1685:
[----:B------:R-:W-:Y:S01]  /*1b6a0*/  IMAD.IADD R2, R6, 0x1, -R9 ;  /* 0x0000000106027824 */ /* 0x000fe200078e0a09 */
[----:B------:R-:W-:-:S03]  /*1b6b0*/  UMOV UR4, 0xffffffff ;  /* 0xffffffff00047882 */ /* 0x000fc60000000000 */
[----:B------:R-:W-:-:S05]  /*1b6c0*/  IMAD R9, R3, R5, R2 ;  /* 0x0000000503097224 */ /* 0x000fca00078e0202 */
[----:B------:R-:W-:Y:S01]  /*1b6d0*/  ISETP.GT.AND P6, PT, R9, R0, PT ;  /* 0x000000000900720c */ /* 0x000fe20003fc4270 */
[----:B------:R-:W-:-:S12]  /*1b6e0*/  BRA.DIV UR4, `(.L_x_1689) ;  /* 0x0000006604947947 */ /* 0x000fd8000b800000 */
[----:B------:R-:W-:-:S04]  /*1b6f0*/  VOTE.ANY R8, PT, !P6 ;  /* 0x0000000000087806 */ /* 0x000fc800070e0100 */
[----:B------:R-:W2:Y:S02]  /*1b700*/  POPC R6, R8 ;  /* 0x0000000800067309 */ /* 0x000ea40000000000 */
[----:B--2---:R2:W3:Y:S04]  /*1b710*/  SHFL.IDX PT, R7, R7, R6, 0x1f ;  /* 0x00001f0607077589 */ /* 0x0044e800000e0000 */
[----:B------:R2:W4:Y:S02]  /*1b720*/  SHFL.IDX PT, R4, R4, R6, 0x1f ;  /* 0x00001f0604047589 */ /* 0x00052400000e0000 */
.L_x_1919:
[----:B------:R-:W-:-:S13]  /*1b730*/  ISETP.NE.AND P0, PT, R8, RZ, PT ;  /* 0x000000ff0800720c */ /* 0x000fda0003f05270 */
[----:B------:R-:W-:Y:S05]  /*1b740*/  @!P0 BRA `(.L_x_1690) ;  /* 0x0000000000108947 */ /* 0x000fea0003800000 */
[----:B------:R-:W-:Y:S01]  /*1b750*/  UMOV UR4, 0xffffffff ;  /* 0xffffffff00047882 */ /* 0x000fe20000000000 */
[----:B------:R-:W-:Y:S02]  /*1b760*/  VIADD R12, R6, 0xffffffff ;  /* 0xffffffff060c7836 */ /* 0x000fe40000000000 */
[----:B------:R-:W-:Y:S05]  /*1b770*/  BRA.DIV UR4, `(.L_x_1691) ;  /* 0x0000006604cc7947 */ /* 0x000fea000b800000 */
[----:B------:R0:W0:Y:S02]  /*1b780*/  SHFL.IDX PT, R16, R3, R12, 0x1f ;  /* 0x00001f0c03107589 */ /* 0x00002400000e0000 */
.L_x_1690:
[----:B---3--:R-:W-:Y:S01]  /*1b790*/  IABS R8, R7 ;  /* 0x0000000700087213 */ /* 0x008fe20000000000 */
[----:B0-----:R-:W-:Y:S01]  /*1b7a0*/  IMAD R16, R16, R5, R2 ;  /* 0x0000000510107224 */ /* 0x001fe200078e0202 */
[----:B----4-:R-:W-:Y:S01]  /*1b7b0*/  IABS R5, R4 ;  /* 0x0000000400057213 */ /* 0x010fe20000000000 */
[----:B------:R-:W-:Y:S01]  /*1b7c0*/  IMAD.MOV.U32 R2, RZ, RZ, RZ ;  /* 0x000000ffff027224 */ /* 0x000fe200078e00ff */
[----:B------:R-:W0:Y:S01]  /*1b7d0*/  I2F.RP R9, R8 ;  /* 0x0000000800097306 */ /* 0x000e220000209400 */
[----:B------:R-:W-:Y:S02]  /*1b7e0*/  IMAD.IADD R0, R0, 0x1, -R16 ;  /* 0x0000000100007824 */ /* 0x000fe400078e0a10 */
[----:B------:R-:W-:-:S05]  /*1b7f0*/  IMAD.IADD R19, R6, 0x1, R19 ;  /* 0x0000000106137824 */ /* 0x000fca00078e0213 */
[----:B------:R-:W3:Y:S08]  /*1b800*/  I2F.RP R10, R5 ;  /* 0x00000005000a7306 */ /* 0x000ef00000209400 */
[----:B0-----:R-:W0:Y:S08]  /*1b810*/  MUFU.RCP R9, R9 ;  /* 0x0000000900097308 */ /* 0x001e300000001000 */
[----:B---3--:R-:W-:Y:S01]  /*1b820*/  MUFU.RCP R10, R10 ;  /* 0x0000000a000a7308 */ /* 0x008fe20000001000 */
[----:B0-----:R-:W-:-:S07]  /*1b830*/  VIADD R3, R9, 0xffffffe ;  /* 0x0ffffffe09037836 */ /* 0x001fce0000000000 */
        /* <DEDUP_REMOVED lines=12> */
[----:B------:R-:W-:Y:S01]  /*1b900*/  @!P1 IMAD.IADD R11, R11, 0x1, -R8 ;  /* 0x000000010b0b9824 */ /* 0x000fe200078e0a08 */
[----:B------:R-:W-:Y:S01]  /*1b910*/  @!P1 IADD3 R9, R9, 0x1, RZ ;  /* 0x0000000109099810 */ /* 0x000fe20007ffe0ff */
[----:B0-----:R-:W-:Y:S01]  /*1b920*/  IMAD.MOV R2, RZ, RZ, -R3 ;  /* 0x000000ffff027224 */ /* 0x001fe200078e0a03 */
[----:B------:R-:W-:Y:S02]  /*1b930*/  ISETP.NE.AND P1, PT, R7, RZ, PT ;  /* 0x000000ff0700720c */ /* 0x000fe40003f25270 */
[----:B------:R-:W-:Y:S01]  /*1b940*/  ISETP.GE.U32.AND P0, PT, R11, R8, PT ;  /* 0x000000080b00720c */ /* 0x000fe20003f06070 */
[----:B------:R-:W-:Y:S02]  /*1b950*/  IMAD R11, R2, R5, RZ ;  /* 0x00000005020b7224 */ /* 0x000fe400078e02ff */
        /* <DEDUP_REMOVED lines=26> */
[----:B------:R-:W-:-:S05]  /*1bb00*/  IMAD R4, R4, 0x1000000, R8 ;  /* 0x0100000004047824 */ /* 0x000fca00078e0208 */
[----:B------:R-:W-:Y:S01]  /*1bb10*/  LEA R18, R9, R4, 0x10 ;  /* 0x0000000409127211 */ /* 0x000fe200078e80ff */
[----:B------:R-:W-:Y:S06]  /*1bb20*/  BRA `(.L_x_1692) ;  /* 0x00000000001c7947 */ /* 0x000fec0003800000 */
.L_x_1686:
[----:B------:R-:W-:Y:S01]  /*1bb30*/  UMOV UR4, URZ ;  /* 0x0000003f00047c82 */ /* 0x000fe20008000000 */
[----:B------:R-:W-:Y:S01]  /*1bb40*/  UMOV UR5, URZ ;  /* 0x0000003f00057c82 */ /* 0x000fe20008000000 */
[----:B------:R-:W-:Y:S01]  /*1bb50*/  ULDC UR6, c[0x0][0xd3c] ;  /* 0x00034f0000067ab9 */ /* 0x000fe20000000800 */
[----:B------:R-:W-:Y:S02]  /*1bb60*/  IMAD.MOV.U32 R16, RZ, RZ, R0 ;  /* 0x000000ffff107224 */ /* 0x000fe400078e0000 */
[----:B------:R-:W-:Y:S02]  /*1bb70*/  IMAD.U32 R17, RZ, RZ, UR4 ;  /* 0x00000004ff117e24 */ /* 0x000fe4000f8e00ff */
[----:B------:R-:W-:Y:S02]  /*1bb80*/  IMAD.U32 R18, RZ, RZ, UR5 ;  /* 0x00000005ff127e24 */ /* 0x000fe4000f8e00ff */
[----:B------:R-:W-:-:S07]  /*1bb90*/  IMAD.U32 R19, RZ, RZ, UR6 ;  /* 0x00000006ff137e24 */ /* 0x000fce000f8e00ff */
.L_x_1692:
[----:B------:R-:W3:Y:S01]  /*1bba0*/  S2R R0, SR_TID.X ;  /* 0x0000000000007919 */ /* 0x000ee20000002100 */
[----:B------:R-:W-:Y:S05]  /*1bbb0*/  WARPSYNC.ALL ;  /* 0x0000000000007948 */ /* 0x000fea0003800000 */
[----:B------:R-:W-:Y:S01]  /*1bbc0*/  BAR.SYNC.DEFER_BLOCKING 0x4, 0x180 ;  /* 0x0106000000007b1d */ /* 0x000fe20000010000 */
[----:B---3--:R-:W-:-:S04]  /*1bbd0*/  LOP3.LUT R0, R0, 0x1f, RZ, 0xc0, !PT ;  /* 0x0000001f00007812 */ /* 0x008fc800078ec0ff */
[----:B------:R-:W-:-:S13]  /*1bbe0*/  ISETP.NE.AND P0, PT, R0, RZ, PT ;  /* 0x000000ff0000720c */ /* 0x000fda0003f05270 */
[----:B0-----:R-:W0:Y:S01]  /*1bbf0*/  @!P0 S2R R3, SR_CgaCtaId ;  /* 0x0000000000038919 */ /* 0x001e220000008800 */
[----:B------:R-:W-:-:S04]  /*1bc00*/  @!P0 MOV R0, 0x400 ;  /* 0x0000040000008802 */ /* 0x000fc80000000f00 */
[----:B0-----:R-:W-:-:S05]  /*1bc10*/  @!P0 LEA R22, R3, R0, 0x18 ;  /* 0x0000000003168211 */ /* 0x001fca00078ec0ff */
[----:B------:R0:W-:Y:S01]  /*1bc20*/  @!P0 STS.128 [R22+0x324d0], R16 ;  /* 0x0324d01016008388 */ /* 0x0001e20000000c00 */
[----:B------:R-:W-:Y:S06]  /*1bc30*/  BAR.ARV 0x5, 0x180 ;  /* 0x0146000000007b1d */ /* 0x000fec0000002000 */
.L_x_1683:
[----:B------:R-:W-:Y:S02]  /*1bc40*/  ULDC UR4, c[0x0][0xd3c] ;  /* 0x00034f0000047ab9 */ /* 0x000fe40000000800 */
[----:B----4-:R-:W-:-:S13]  /*1bc50*/  ISETP.GE.AND P0, PT, R19, UR4, PT ;  /* 0x0000000413007c0c */ /* 0x010fda000bf06270 */
[----:B------:R-:W-:Y:S05]  /*1bc60*/  @!P0 BRA `(.L_x_1693) ;  /* 0xffffff9400588947 */ /* 0x000fea000383ffff */
[----:B------:R-:W-:Y:S05]  /*1bc70*/  BSYNC B8 ;  /* 0x0000000000087941 */ /* 0x000fea0003800000 */
.L_x_1586:
[----:B------:R-:W4:Y:S01]  /*1bc80*/  LDL.LU R0, [R1+0x40] ;  /* 0x0000400001007983 */ /* 0x000f220000300800 */
[----:B------:R-:W-:Y:S01]  /*1bc90*/  BSSY B0, `(.L_x_1694) ;  /* 0x000000b000007945 */ /* 0x000fe20003800000 */
[----:B------:R-:W5:Y:S01]  /*1bca0*/  S2R R5, SR_CgaCtaId ;  /* 0x0000000000057919 */ /* 0x000f620000008800 */
[----:B----4-:R-:W-:-:S05]  /*1bcb0*/  VIADD R0, R0, 0x1 ;  /* 0x0000000100007836 */ /* 0x010fca0000000000 */
[----:B--2---:R-:W-:-:S04]  /*1bcc0*/  LEA.HI R2, R0, R0, RZ, 0x1 ;  /* 0x0000000000027211 */ /* 0x004fc800078f08ff */
[----:B0-----:R-:W-:Y:S02]  /*1bcd0*/  LOP3.LUT R3, R2, 0xfffffffe, RZ, 0xc0, !PT ;  /* 0xfffffffe02037812 */ /* 0x001fe400078ec0ff */
[----:B------:R-:W-:-:S03]  /*1bce0*/  MOV R2, 0x400 ;  /* 0x0000040000027802 */ /* 0x000fc60000000f00 */
[----:B------:R-:W-:Y:S01]  /*1bcf0*/  IMAD.IADD R0, R0, 0x1, -R3 ;  /* 0x0000000100007824 */ /* 0x000fe200078e0a03 */
[----:B-----5:R-:W-:-:S04]  /*1bd00*/  LEA R7, R5, R2, 0x18 ;  /* 0x0000000205077211 */ /* 0x020fc800078ec0ff */
[----:B------:R-:W-:-:S04]  /*1bd10*/  SHF.L.U32 R0, R0, 0x1f, RZ ;  /* 0x0000001f00007819 */ /* 0x000fc800000006ff */
[----:B------:R-:W0:Y:S02]  /*1bd20*/  SYNCS.PHASECHK.TRANS64.TRYWAIT P0, [R7+URZ+0x32420], R0 ;  /* 0x03242000070075a7 */ /* 0x000e24000800017f */
[----:B0-----:R-:W-:Y:S05]  /*1bd30*/  @!P0 BRA `(.L_x_1695) ;  /* 0x0000006000848947 */ /* 0x001fea0003800000 */
.L_x_1922:
[----:B------:R-:W-:Y:S05]  /*1bd40*/  BSYNC B0 ;  /* 0x0000000000007941 */ /* 0x000fea0003800000 */
.L_x_1694:
[----:B------:R-:W-:-:S03]  /*1bd50*/  UMOV UR4, 0xffffffff ;  /* 0xffffffff00047882 */ /* 0x000fc60000000000 */
[----:B------:R-:W-:Y:S05]  /*1bd60*/  BRA.DIV UR4, `(.L_x_1696) ;  /* 0x00000062048c7947 */ /* 0x000fea000b800000 */
[----:B0-----:R-:W0:Y:S02]  /*1bd70*/  S2R R0, SR_TID.X ;  /* 0x0000000000007919 */ /* 0x001e240000002100 */
[----:B0-----:R-:W-:-:S04]  /*1bd80*/  SHF.R.U32.HI R0, RZ, 0x5, R0 ;  /* 0x00000005ff007819 */ /* 0x001fc80000011600 */
[----:B------:R-:W-:-:S05]  /*1bd90*/  LOP3.LUT R0, R0, 0x3, RZ, 0xc0, !PT ;  /* 0x0000000300007812 */ /* 0x000fca00078ec0ff */
[----:B------:R0:W2:Y:S02]  /*1bda0*/  SHFL.IDX PT, R14, R0, RZ, 0x1f ;  /* 0x00001fff000e7589 */ /* 0x0000a400000e0000 */
.L_x_1925:
[----:B--2---:R-:W-:-:S13]  /*1bdb0*/  ISETP.NE.AND P0, PT, R14, RZ, PT ;  /* 0x000000ff0e00720c */ /* 0x004fda0003f05270 */
[----:B------:R-:W-:Y:S05]  /*1bdc0*/  @P0 BRA `(.L_x_1422) ;  /* 0x0000000000880947 */ /* 0x000fea0003800000 */
[----:B------:R-:W-:-:S03]  /*1bdd0*/  UMOV UR4, 0xffffffff ;  /* 0xffffffff00047882 */ /* 0x000fc60000000000 */
[----:B------:R-:W-:Y:S05]  /*1bde0*/  BRA.DIV UR4, `(.L_x_1697) ;  /* 0x0000006204a07947 */ /* 0x000fea000b800000 */
[----:B------:R-:W-:-:S13]  /*1bdf0*/  ELECT P6, URZ, PT ;  /* 0x00000000003f782f */ /* 0x000fda00038c0000 */
.L_x_1928:
[----:B------:R-:W-:Y:S05]  /*1be00*/  @!P6 BRA `(.L_x_1422) ;  /* 0x000000000078e947 */ /* 0x000fea0003800000 */
[----:B0-----:R-:W2:Y:S02]  /*1be10*/  LDL.LU R0, [R1+0x8] ;  /* 0x0000080001007983 */ /* 0x001ea40000300800 */
[----:B--2---:R-:W-:-:S04]  /*1be20*/  LOP3.LUT R0, R0, 0x2, RZ, 0xfc, !PT ;  /* 0x0000000200007812 */ /* 0x004fc800078efcff */
[----:B------:R-:W-:-:S13]  /*1be30*/  ISETP.NE.AND P0, PT, R0, 0x3, PT ;  /* 0x000000030000780c */ /* 0x000fda0003f05270 */
[----:B------:R-:W-:Y:S05]  /*1be40*/  @!P0 BRA `(.L_x_1698) ;  /* 0x0000000000048947 */ /* 0x000fea0003800000 */
[----:B------:R-:W-:Y:S01]  /*1be50*/  BPT.TRAP 0x1 ;  /* 0x000000040000795c */ /* 0x000fe20000300000 */
.L_x_1698:
[----:B------:R-:W-:Y:S01]  /*1be60*/  IMAD R5, R24, 0x8, R7 ;  /* 0x0000000818057824 */ /* 0x000fe200078e0207 */
[----:B------:R-:W-:Y:S01]  /*1be70*/  SHF.L.U32 R0, R26, 0x1f, RZ ;  /* 0x0000001f1a007819 */ /* 0x000fe200000006ff */
[----:B------:R-:W-:-:S03]  /*1be80*/  VIADD R24, R24, 0x1 ;  /* 0x0000000118187836 */ /* 0x000fc60000000000 */
[----:B------:R-:W0:Y:S02]  /*1be90*/  SYNCS.PHASECHK.TRANS64.TRYWAIT P1, [R5+URZ+0x32440], R0 ;  /* 0x03244000050075a7 */ /* 0x000e24000802017f */
[----:B------:R-:W-:-:S04]  /*1bea0*/  ISETP.NE.AND P2, PT, R24, 0x2, PT ;  /* 0x000000021800780c */ /* 0x000fc80003f45270 */
[----:B------:R-:W-:Y:S01]  /*1beb0*/  SEL R3, RZ, 0x1, P2 ;  /* 0x00000001ff037807 */ /* 0x000fe20001000000 */
[----:B0-----:R-:W-:Y:S08]  /*1bec0*/  @!P1 BRA `(.L_x_1699) ;  /* 0x0000006000889947 */ /* 0x001ff00003800000 */
.L_x_1929:
[----:B------:R-:W-:Y:S02]  /*1bed0*/  SEL R24, R24, RZ, P2 ;  /* 0x000000ff18187207 */ /* 0x000fe40001000000 */
[----:B------:R-:W-:Y:S01]  /*1bee0*/  LOP3.LUT R2, R26, R3, RZ, 0x3c, !PT ;  /* 0x000000031a027212 */ /* 0x000fe200078e3cff */
[----:B------:R-:W-:Y:S06]  /*1bef0*/  @!P0 BRA `(.L_x_1700) ;  /* 0x0000000000048947 */ /* 0x000fec0003800000 */
[----:B------:R-:W-:Y:S01]  /*1bf00*/  BPT.TRAP 0x1 ;  /* 0x000000040000795c */ /* 0x000fe20000300000 */
.L_x_1700:
[----:B------:R-:W-:Y:S01]  /*1bf10*/  IMAD R3, R24, 0x8, R7 ;  /* 0x0000000818037824 */ /* 0x000fe200078e0207 */
[----:B------:R-:W-:-:S04]  /*1bf20*/  SHF.L.U32 R2, R2, 0x1f, RZ ;  /* 0x0000001f02027819 */ /* 0x000fc800000006ff */
[----:B------:R-:W2:Y:S02]  /*1bf30*/  SYNCS.PHASECHK.TRANS64.TRYWAIT P1, [R3+URZ+0x32440], R2 ;  /* 0x03244002030075a7 */ /* 0x000ea4000802017f */
[----:B--2---:R-:W-:Y:S05]  /*1bf40*/  @!P1 BRA `(.L_x_1701) ;  /* 0x00000060007c9947 */ /* 0x004fea0003800000 */
.L_x_1930:
[----:B------:R-:W-:Y:S05]  /*1bf50*/  @!P0 BRA `(.L_x_1702) ;  /* 0x0000000000048947 */ /* 0x000fea0003800000 */
[----:B------:R-:W-:Y:S01]  /*1bf60*/  BPT.TRAP 0x1 ;  /* 0x000000040000795c */ /* 0x000fe20000300000 */
.L_x_1702:
[----:B------:R-:W4:Y:S02]  /*1bf70*/  SYNCS.PHASECHK.TRANS64.TRYWAIT P1, [R5+URZ+0x32460], R0 ;  /* 0x03246000050075a7 */ /* 0x000f24000802017f */
[----:B----4-:R-:W-:Y:S05]  /*1bf80*/  @!P1 BRA `(.L_x_1703) ;  /* 0x0000006000809947 */ /* 0x010fea0003800000 */
.L_x_1931:
[----:B------:R-:W-:Y:S05]  /*1bf90*/  @!P0 BRA `(.L_x_1704) ;  /* 0x0000000000048947 */ /* 0x000fea0003800000 */
[----:B------:R-:W-:Y:S01]  /*1bfa0*/  BPT.TRAP 0x1 ;  /* 0x000000040000795c */ /* 0x000fe20000300000 */
.L_x_1704:
[----:B------:R0:W0:Y:S02]  /*1bfb0*/  SYNCS.PHASECHK.TRANS64.TRYWAIT P0, [R3+URZ+0x32460], R2 ;  /* 0x03246002030075a7 */ /* 0x000024000800017f */
[----:B0-----:R-:W-:Y:S05]  /*1bfc0*/  @!P0 NANOSLEEP.SYNCS 0x989680 ;  /* 0x009896800000895d */ /* 0x001fea0003900000 */
[----:B------:R-:W0:Y:S02]  /*1bfd0*/  @!P0 SYNCS.PHASECHK.TRANS64 P0, [R3+URZ+0x32460], R2 ;  /* 0x03246002030085a7 */ /* 0x000e24000800007f */
[----:B0-----:R-:W-:Y:S05]  /*1bfe0*/  @!P0 BRA `(.L_x_1704) ;  /* 0xfffffffc00f08947 */ /* 0x001fea000383ffff */
.L_x_1422:
[----:B------:R-:W-:Y:S05]  /*1bff0*/  BSYNC B9 ;  /* 0x0000000000097941 */ /* 0x000fea0003800000 */
.L_x_1419:
[----:B------:R-:W-:Y:S05]  /*1c000*/  EXIT ;  /* 0x000000000000794d */ /* 0x000fea0003800000 */
.L_x_1442:
[----:B0-----:R0:W1:Y:S02]  /*1c010*/  SYNCS.PHASECHK.TRANS64.TRYWAIT P5, [R0+URZ+0x32490], R93 ;  /* 0x0324905d000075a7 */ /* 0x00106400080a017f */
[----:B-1----:R-:W-:Y:S05]  /*1c020*/  @!P5 NANOSLEEP.SYNCS 0x989680 ;  /* 0x009896800000d95d */ /* 0x002fea0003900000 */
[----:B------:R-:W1:Y:S02]  /*1c030*/  @!P5 SYNCS.PHASECHK.TRANS64 P5, [R0+URZ+0x32490], R93 ;  /* 0x0324905d0000d5a7 */ /* 0x000e6400080a007f */
[----:B-1----:R-:W-:Y:S05]  /*1c040*/  @!P5 BRA `(.L_x_1442) ;  /* 0xfffffffc00f0d947 */ /* 0x002fea000383ffff */
[----:B------:R-:W-:Y:S05]  /*1c050*/  BRA `(.L_x_1705) ;  /* 0xfffffe7400d87947 */ /* 0x000fea000383ffff */
.L_x_1443:
[----:B------:R-:W-:Y:S01]  /*1c060*/  BSSY B1, `(.L_x_1706) ;  /* 0x0000008000017945 */ /* 0x000fe20003800000 */
[----:B------:R-:W-:Y:S01]  /*1c070*/  IMAD.MOV.U32 R13, RZ, RZ, R97 ;  /* 0x000000ffff0d7224 */ /* 0x000fe200078e0061 */
[----:B------:R-:W-:Y:S01]  /*1c080*/  MOV R11, 0x1c1f ;  /* 0x00001c1f000b7802 */ /* 0x000fe20000000f00 */
[----:B------:R-:W-:Y:S02]  /*1c090*/  IMAD.MOV.U32 R12, RZ, RZ, RZ ;  /* 0x000000ffff0c7224 */ /* 0x000fe400078e00ff */
[----:B------:R-:W-:-:S07]  /*1c0a0*/  IMAD.MOV.U32 R15, RZ, RZ, -0x1 ;  /* 0xffffffffff0f7424 */ /* 0x000fce00078e00ff */
[----:B0-----:R-:W-:Y:S05]  /*1c0b0*/  WARPSYNC.COLLECTIVE R15, `(.L_x_1707) ;  /* 0x000000000f087348 */ /* 0x001fea0003c00000 */
[----:B------:R1:W2:Y:S02]  /*1c0c0*/  SHFL.IDX P6, R14, R13, R12, R11 ;  /* 0x0000000c0d0e7389 */ /* 0x0002a400000c000b */
[----:B012---:R-:W-:Y:S01]  /*1c0d0*/  ENDCOLLECTIVE ;  /* 0x000000000000791b */ /* 0x007fe20003800000 */
.L_x_1707:
[----:B------:R-:W-:Y:S05]  /*1c0e0*/  BSYNC B1 ;  /* 0x0000000000017941 */ /* 0x000fea0003800000 */
.L_x_1706:
        /* <DEDUP_REMOVED lines=8> */
.L_x_1708:
[----:B------:R-:W-:Y:S01]  /*1c170*/  IMAD.MOV.U32 R11, RZ, RZ, R14 ;  /* 0x000000ffff0b7224 */ /* 0x000fe200078e000e */
[----:B------:R-:W-:Y:S06]  /*1c180*/  BRA `(.L_x_1709) ;  /* 0xfffffe7400a07947 */ /* 0x000fec000383ffff */
.L_x_1452:
[----:B------:R-:W-:Y:S01]  /*1c190*/  BSSY B1, `(.L_x_1710) ;  /* 0x0000008000017945 */ /* 0x000fe20003800000 */
[----:B----4-:R-:W-:Y:S02]  /*1c1a0*/  IMAD.MOV.U32 R13, RZ, RZ, R97 ;  /* 0x000000ffff0d7224 */ /* 0x010fe400078e0061 */
[----:B------:R-:W-:Y:S02]  /*1c1b0*/  IMAD.MOV.U32 R12, RZ, RZ, 0x1 ;  /* 0x00000001ff0c7424 */ /* 0x000fe400078e00ff */
[----:B---3--:R-:W-:Y:S02]  /*1c1c0*/  IMAD.MOV.U32 R11, RZ, RZ, 0x1c1f ;  /* 0x00001c1fff0b7424 */ /* 0x008fe400078e00ff */
[----:B------:R-:W-:-:S07]  /*1c1d0*/  IMAD.MOV.U32 R15, RZ, RZ, -0x1 ;  /* 0xffffffffff0f7424 */ /* 0x000fce00078e00ff */
[----:B012---:R-:W-:Y:S05]  /*1c1e0*/  WARPSYNC.COLLECTIVE R15, `(.L_x_1711) ;  /* 0x000000000f087348 */ /* 0x007fea0003c00000 */
[----:B------:R3:W4:Y:S02]  /*1c1f0*/  SHFL.IDX P6, R14, R13, R12, R11 ;  /* 0x0000000c0d0e7389 */ /* 0x00072400000c000b */
[----:B01234-:R-:W-:Y:S01]  /*1c200*/  ENDCOLLECTIVE ;  /* 0x000000000000791b */ /* 0x01ffe20003800000 */
.L_x_1711:
[----:B------:R-:W-:Y:S05]  /*1c210*/  BSYNC B1 ;  /* 0x0000000000017941 */ /* 0x000fea0003800000 */
.L_x_1710:
[----:B------:R-:W-:Y:S01]  /*1c220*/  IMAD.MOV.U32 R13, RZ, RZ, R94 ;  /* 0x000000ffff0d7224 */ /* 0x000fe200078e005e */
[----:B------:R-:W-:Y:S01]  /*1c230*/  MOV R97, R14 ;  /* 0x0000000e00617202 */ /* 0x000fe20000000f00 */
[----:B------:R-:W-:Y:S02]  /*1c240*/  IMAD.MOV.U32 R12, RZ, RZ, 0x1 ;  /* 0x00000001ff0c7424 */ /* 0x000fe400078e00ff */
[----:B------:R-:W-:Y:S02]  /*1c250*/  IMAD.MOV.U32 R11, RZ, RZ, 0x1c1f ;  /* 0x00001c1fff0b7424 */ /* 0x000fe400078e00ff */
[----:B------:R-:W-:-:S07]  /*1c260*/  IMAD.MOV.U32 R15, RZ, RZ, -0x1 ;  /* 0xffffffffff0f7424 */ /* 0x000fce00078e00ff */
[----:B------:R-:W-:Y:S05]  /*1c270*/  WARPSYNC.COLLECTIVE R15, `(.L_x_1712) ;  /* 0x000000000f087348 */ /* 0x000fea0003c00000 */
[----:B------:R0:W1:Y:S02]  /*1c280*/  SHFL.IDX P6, R14, R13, R12, R11 ;  /* 0x0000000c0d0e7389 */ /* 0x00006400000c000b */
[----:B01----:R-:W-:Y:S01]  /*1c290*/  ENDCOLLECTIVE ;  /* 0x000000000000791b */ /* 0x003fe20003800000 */
.L_x_1712:
[----:B------:R-:W-:Y:S01]  /*1c2a0*/  IMAD.MOV.U32 R43, RZ, RZ, R14 ;  /* 0x000000ffff2b7224 */ /* 0x000fe200078e000e */
[----:B------:R-:W-:Y:S06]  /*1c2b0*/  BRA `(.L_x_1713) ;  /* 0xfffffe7c001c7947 */ /* 0x000fec000383ffff */
.L_x_1462:
[----:B-1----:R1:W2:Y:S02]  /*1c2c0*/  SYNCS.PHASECHK.TRANS64.TRYWAIT P4, [R0+URZ+0x32490], R93 ;  /* 0x0324905d000075a7 */ /* 0x0022a4000808017f */
[----:B--2---:R-:W-:Y:S05]  /*1c2d0*/  @!P4 NANOSLEEP.SYNCS 0x989680 ;  /* 0x009896800000c95d */ /* 0x004fea0003900000 */
[----:B------:R-:W2:Y:S02]  /*1c2e0*/  @!P4 SYNCS.PHASECHK.TRANS64 P4, [R0+URZ+0x32490], R93 ;  /* 0x0324905d0000c5a7 */ /* 0x000ea4000808007f */
[----:B--2---:R-:W-:Y:S05]  /*1c2f0*/  @!P4 BRA `(.L_x_1462) ;  /* 0xfffffffc00f0c947 */ /* 0x004fea000383ffff */
[----:B------:R-:W-:Y:S05]  /*1c300*/  BRA `(.L_x_1714) ;  /* 0xfffffe8400e87947 */ /* 0x000fea000383ffff */
.L_x_1463:
        /* <DEDUP_REMOVED lines=8> */
.L_x_1716:
[----:B------:R-:W-:Y:S05]  /*1c390*/  BSYNC B1 ;  /* 0x0000000000017941 */ /* 0x000fea0003800000 */
.L_x_1715:
        /* <DEDUP_REMOVED lines=8> */
.L_x_1717:
[----:B------:R-:W-:Y:S01]  /*1c420*/  IMAD.MOV.U32 R11, RZ, RZ, R14 ;  /* 0x000000ffff0b7224 */ /* 0x000fe200078e000e */
[----:B------:R-:W-:Y:S06]  /*1c430*/  BRA `(.L_x_1718) ;  /* 0xfffffe8400b47947 */ /* 0x000fec000383ffff */
.L_x_1468:
        /* <DEDUP_REMOVED lines=8> */
.L_x_1720:
[----:B------:R-:W-:Y:S05]  /*1c4c0*/  BSYNC B1 ;  /* 0x0000000000017941 */ /* 0x000fea0003800000 */
.L_x_1719:
        /* <DEDUP_REMOVED lines=8> */
.L_x_1721:
[----:B------:R-:W-:Y:S01]  /*1c550*/  IMAD.MOV.U32 R94, RZ, RZ, R14 ;  /* 0x000000ffff5e7224 */ /* 0x000fe200078e000e */
[----:B------:R-:W-:Y:S06]  /*1c560*/  BRA `(.L_x_1722) ;  /* 0xfffffe8c00587947 */ /* 0x000fec000383ffff */
.L_x_1473:
[----:B-1----:R1:W2:Y:S02]  /*1c570*/  SYNCS.PHASECHK.TRANS64.TRYWAIT P2, [R0+URZ+0x32490], R93 ;  /* 0x0324905d000075a7 */ /* 0x0022a4000804017f */
[----:B--2---:R-:W-:Y:S05]  /*1c580*/  @!P2 NANOSLEEP.SYNCS 0x989680 ;  /* 0x009896800000a95d */ /* 0x004fea0003900000 */
[----:B------:R-:W2:Y:S02]  /*1c590*/  @!P2 SYNCS.PHASECHK.TRANS64 P2, [R0+URZ+0x32490], R93 ;  /* 0x0324905d0000a5a7 */ /* 0x000ea4000804007f */
[----:B--2---:R-:W-:Y:S05]  /*1c5a0*/  @!P2 BRA `(.L_x_1473) ;  /* 0xfffffffc00f0a947 */ /* 0x004fea000383ffff */
[----:B------:R-:W-:Y:S05]  /*1c5b0*/  BRA `(.L_x_1723) ;  /* 0xfffffe9400547947 */ /* 0x000fea000383ffff */
.L_x_1474:
        /* <DEDUP_REMOVED lines=8> */
.L_x_1725:
[----:B------:R-:W-:Y:S05]  /*1c640*/  BSYNC B1 ;  /* 0x0000000000017941 */ /* 0x000fea0003800000 */
.L_x_1724:
        /* <DEDUP_REMOVED lines=8> */
.L_x_1726:
[----:B------:R-:W-:Y:S05]  /*1c6d0*/  BRA `(.L_x_1727) ;  /* 0xfffffe9400747947 */ /* 0x000fea000383ffff */
.L_x_1477:
        /* <DEDUP_REMOVED lines=8> */
.L_x_1729:
[----:B------:R-:W-:Y:S05]  /*1c760*/  BSYNC B1 ;  /* 0x0000000000017941 */ /* 0x000fea0003800000 */
.L_x_1728:
        /* <DEDUP_REMOVED lines=8> */
.L_x_1730:
[----:B------:R-:W-:Y:S05]  /*1c7f0*/  BRA `(.L_x_1731) ;  /* 0xfffffe9400747947 */ /* 0x000fea000383ffff */
.L_x_1481:
[----:B------:R0:W0:Y:S02]  /*1c800*/  SYNCS.PHASECHK.TRANS64.TRYWAIT P3, [R0+URZ+0x324b0], R93 ;  /* 0x0324b05d000075a7 */ /* 0x000024000806017f */
[----:B0-----:R-:W-:Y:S05]  /*1c810*/  @!P3 NANOSLEEP.SYNCS 0x989680 ;  /* 0x009896800000b95d */ /* 0x001fea0003900000 */
[----:B------:R-:W0:Y:S02]  /*1c820*/  @!P3 SYNCS.PHASECHK.TRANS64 P3, [R0+URZ+0x324b0], R93 ;  /* 0x0324b05d0000b5a7 */ /* 0x000e24000806007f */
[----:B0-----:R-:W-:Y:S05]  /*1c830*/  @!P3 BRA `(.L_x_1481) ;  /* 0xfffffffc00f0b947 */ /* 0x001fea000383ffff */
[----:B------:R-:W-:Y:S05]  /*1c840*/  BRA `(.L_x_1732) ;  /* 0xfffffe9400ec7947 */ /* 0x000fea000383ffff */
.L_x_1491:
[----:B------:R-:W-:Y:S01]  /*1c850*/  BSSY B0, `(.L_x_1733) ;  /* 0x0000007000007945 */ /* 0x000fe20003800000 */
[----:B------:R-:W-:Y:S02]  /*1c860*/  IMAD.MOV.U32 R12, RZ, RZ, RZ ;  /* 0x000000ffff0c7224 */ /* 0x000fe400078e00ff */
[----:B------:R-:W-:Y:S02]  /*1c870*/  IMAD.MOV.U32 R11, RZ, RZ, 0x1f ;  /* 0x0000001fff0b7424 */ /* 0x000fe400078e00ff */
[----:B------:R-:W-:-:S07]  /*1c880*/  IMAD.MOV.U32 R15, RZ, RZ, -0x1 ;  /* 0xffffffffff0f7424 */ /* 0x000fce00078e00ff */
[----:B------:R-:W-:Y:S05]  /*1c890*/  WARPSYNC.COLLECTIVE R15, `(.L_x_1734) ;  /* 0x000000000f087348 */ /* 0x000fea0003c00000 */
[----:B------:R0:W1:Y:S02]  /*1c8a0*/  SHFL.IDX P6, R14, R13, R12, R11 ;  /* 0x0000000c0d0e7389 */ /* 0x00006400000c000b */
[----:B01----:R-:W-:Y:S01]  /*1c8b0*/  ENDCOLLECTIVE ;  /* 0x000000000000791b */ /* 0x003fe20003800000 */
.L_x_1734:
[----:B------:R-:W-:Y:S05]  /*1c8c0*/  BSYNC B0 ;  /* 0x0000000000007941 */ /* 0x000fea0003800000 */
.L_x_1733:
[----:B------:R-:W-:Y:S05]  /*1c8d0*/  BRA `(.L_x_1735) ;  /* 0xfffffea400e47947 */ /* 0x000fea000383ffff */
.L_x_1503:
        /* <DEDUP_REMOVED lines=8> */
.L_x_1737:
[----:B------:R-:W-:Y:S05]  /*1c960*/  BSYNC B1 ;  /* 0x0000000000017941 */ /* 0x000fea0003800000 */
.L_x_1736:
        /* <DEDUP_REMOVED lines=8> */
.L_x_1738:
[----:B------:R-:W-:Y:S02]  /*1c9f0*/  IMAD.MOV.U32 R13, RZ, RZ, R25 ;  /* 0x000000ffff0d7224 */ /* 0x000fe400078e0019 */
[----:B------:R-:W-:-:S07]  /*1ca00*/  IMAD.MOV.U32 R20, RZ, RZ, R14 ;  /* 0x000000ffff147224 */ /* 0x000fce00078e000e */
[----:B------:R-:W-:Y:S05]  /*1ca10*/  WARPSYNC.COLLECTIVE R15, `(.L_x_1739) ;  /* 0x000000000f087348 */ /* 0x000fea0003c00000 */
[----:B------:R0:W1:Y:S02]  /*1ca20*/  SHFL.IDX P6, R14, R13, R12, R11 ;  /* 0x0000000c0d0e7389 */ /* 0x00006400000c000b */
[----:B01----:R-:W-:Y:S01]  /*1ca30*/  ENDCOLLECTIVE ;  /* 0x000000000000791b */ /* 0x003fe20003800000 */
.L_x_1739:
[----:B------:R-:W-:Y:S02]  /*1ca40*/  IMAD.MOV.U32 R13, RZ, RZ, R26 ;  /* 0x000000ffff0d7224 */ /* 0x000fe400078e001a */
[----:B------:R-:W-:-:S07]  /*1ca50*/  IMAD.MOV.U32 R25, RZ, RZ, R14 ;  /* 0x000000ffff197224 */ /* 0x000fce00078e000e */
[----:B------:R-:W-:Y:S05]  /*1ca60*/  WARPSYNC.COLLECTIVE R15, `(.L_x_1740) ;  /* 0x000000000f087348 */ /* 0x000fea0003c00000 */
[----:B------:R0:W1:Y:S02]  /*1ca70*/  SHFL.IDX P6, R14, R13, R12, R11 ;  /* 0x0000000c0d0e7389 */ /* 0x00006400000c000b */
[----:B01----:R-:W-:Y:S01]  /*1ca80*/  ENDCOLLECTIVE ;  /* 0x000000000000791b */ /* 0x003fe20003800000 */
.L_x_1740:
[----:B------:R-:W-:Y:S01]  /*1ca90*/  MOV R26, R14 ;  /* 0x0000000e001a7202 */ /* 0x000fe20000000f00 */
[----:B------:R-:W-:Y:S06]  /*1caa0*/  BRA `(.L_x_1741) ;  /* 0xfffffea800fc7947 */ /* 0x000fec000383ffff */
.L_x_1507:
[----:B0-----:R0:W1:Y:S02]  /*1cab0*/  SYNCS.PHASECHK.TRANS64.TRYWAIT P0, [R19+URZ+0x32400], R28 ;  /* 0x0324001c130075a7 */ /* 0x001064000800017f */
[----:B-1----:R-:W-:Y:S05]  /*1cac0*/  @!P0 NANOSLEEP.SYNCS 0x989680 ;  /* 0x009896800000895d */ /* 0x002fea0003900000 */
[----:B------:R-:W1:Y:S02]  /*1cad0*/  @!P0 SYNCS.PHASECHK.TRANS64 P0, [R19+URZ+0x32400], R28 ;  /* 0x0324001c130085a7 */ /* 0x000e64000800007f */
[----:B-1----:R-:W-:Y:S05]  /*1cae0*/  @!P0 BRA `(.L_x_1507) ;  /* 0xfffffffc00f08947 */ /* 0x002fea000383ffff */
[----:B------:R-:W-:Y:S05]  /*1caf0*/  BRA `(.L_x_1742) ;  /* 0xfffffeb000287947 */ /* 0x000fea000383ffff */
.L_x_1515:
[----:B------:R-:W-:Y:S01]  /*1cb00*/  BSSY B1, `(.L_x_1743) ;  /* 0x0000008000017945 */ /* 0x000fe20003800000 */
[----:B0-----:R-:W-:Y:S02]  /*1cb10*/  IMAD.MOV.U32 R13, RZ, RZ, R28 ;  /* 0x000000ffff0d7224 */ /* 0x001fe400078e001c */
[----:B------:R-:W-:Y:S02]  /*1cb20*/  IMAD.MOV.U32 R12, RZ, RZ, RZ ;  /* 0x000000ffff0c7224 */ /* 0x000fe400078e00ff */
[----:B------:R-:W-:Y:S02]  /*1cb30*/  IMAD.MOV.U32 R11, RZ, RZ, 0x1c1f ;  /* 0x00001c1fff0b7424 */ /* 0x000fe400078e00ff */
[----:B------:R-:W-:-:S07]  /*1cb40*/  IMAD.MOV.U32 R15, RZ, RZ, -0x1 ;  /* 0xffffffffff0f7424 */ /* 0x000fce00078e00ff */
[----:B------:R-:W-:Y:S05]  /*1cb50*/  WARPSYNC.COLLECTIVE R15, `(.L_x_1744) ;  /* 0x000000000f087348 */ /* 0x000fea0003c00000 */
[----:B------:R0:W1:Y:S02]  /*1cb60*/  SHFL.IDX P6, R14, R13, R12, R11 ;  /* 0x0000000c0d0e7389 */ /* 0x00006400000c000b */
[----:B01----:R-:W-:Y:S01]  /*1cb70*/  ENDCOLLECTIVE ;  /* 0x000000000000791b */ /* 0x003fe20003800000 */
.L_x_1744:
[----:B------:R-:W-:Y:S05]  /*1cb80*/  BSYNC B1 ;  /* 0x0000000000017941 */ /* 0x000fea0003800000 */
.L_x_1743:
        /* <DEDUP_REMOVED lines=8> */
.L_x_1745:
[----:B------:R-:W-:Y:S02]  /*1cc10*/  IMAD.MOV.U32 R13, RZ, RZ, R25 ;  /* 0x000000ffff0d7224 */ /* 0x000fe400078e0019 */
[----:B------:R-:W-:-:S07]  /*1cc20*/  IMAD.MOV.U32 R20, RZ, RZ, R14 ;  /* 0x000000ffff147224 */ /* 0x000fce00078e000e */
[----:B------:R-:W-:Y:S05]  /*1cc30*/  WARPSYNC.COLLECTIVE R15, `(.L_x_1746) ;  /* 0x000000000f087348 */ /* 0x000fea0003c00000 */
[----:B------:R0:W1:Y:S02]  /*1cc40*/  SHFL.IDX P6, R14, R13, R12, R11 ;  /* 0x0000000c0d0e7389 */ /* 0x00006400000c000b */
[----:B01----:R-:W-:Y:S01]  /*1cc50*/  ENDCOLLECTIVE ;  /* 0x000000000000791b */ /* 0x003fe20003800000 */
.L_x_1746:
[----:B------:R-:W-:Y:S01]  /*1cc60*/  IMAD.MOV.U32 R13, RZ, RZ, R26 ;  /* 0x000000ffff0d7224 */ /* 0x000fe200078e001a */
[----:B------:R-:W-:-:S07]  /*1cc70*/  MOV R21, R14 ;  /* 0x0000000e00157202 */ /* 0x000fce0000000f00 */
[----:B------:R-:W-:Y:S05]  /*1cc80*/  WARPSYNC.COLLECTIVE R15, `(.L_x_1747) ;  /* 0x000000000f087348 */ /* 0x000fea0003c00000 */
[----:B------:R0:W1:Y:S02]  /*1cc90*/  SHFL.IDX P6, R14, R13, R12, R11 ;  /* 0x0000000c0d0e7389 */ /* 0x00006400000c000b */
[----:B01----:R-:W-:Y:S01]  /*1cca0*/  ENDCOLLECTIVE ;  /* 0x000000000000791b */ /* 0x003fe20003800000 */
.L_x_1747:
[----:B------:R-:W-:Y:S05]  /*1ccb0*/  BRA `(.L_x_1748) ;  /* 0xfffffeb8008c7947 */ /* 0x000fea000383ffff */
.L_x_1519:
[----:B0-----:R0:W1:Y:S02]  /*1ccc0*/  SYNCS.PHASECHK.TRANS64.TRYWAIT P1, [R19+URZ+0x32400], R26 ;  /* 0x0324001a130075a7 */ /* 0x001064000802017f */
[----:B-1----:R-:W-:Y:S05]  /*1ccd0*/  @!P1 NANOSLEEP.SYNCS 0x989680 ;  /* 0x009896800000995d */ /* 0x002fea0003900000 */
[----:B------:R-:W1:Y:S02]  /*1cce0*/  @!P1 SYNCS.PHASECHK.TRANS64 P1, [R19+URZ+0x32400], R26 ;  /* 0x0324001a130095a7 */ /* 0x000e64000802007f */
[----:B-1----:R-:W-:Y:S05]  /*1ccf0*/  @!P1 BRA `(.L_x_1519) ;  /* 0xfffffffc00f09947 */ /* 0x002fea000383ffff */
[----:B------:R-:W-:Y:S05]  /*1cd00*/  BRA `(.L_x_1749) ;  /* 0xfffffebc00707947 */ /* 0x000fea000383ffff */
.L_x_1525:
[----:B---3--:R3:W0:Y:S02]  /*1cd10*/  SYNCS.PHASECHK.TRANS64.TRYWAIT P1, [R4+URZ+0x32430], R5 ;  /* 0x03243005040075a7 */ /* 0x008624000802017f */
[----:B0-----:R-:W-:Y:S05]  /*1cd20*/  @!P1 NANOSLEEP.SYNCS 0x989680 ;  /* 0x009896800000995d */ /* 0x001fea0003900000 */
[----:B------:R-:W0:Y:S02]  /*1cd30*/  @!P1 SYNCS.PHASECHK.TRANS64 P1, [R4+URZ+0x32430], R5 ;  /* 0x03243005040095a7 */ /* 0x000e24000802007f */
[----:B0-----:R-:W-:Y:S05]  /*1cd40*/  @!P1 BRA `(.L_x_1525) ;  /* 0xfffffffc00f09947 */ /* 0x001fea000383ffff */
[----:B------:R-:W-:Y:S05]  /*1cd50*/  BRA `(.L_x_1524) ;  /* 0xfffffec800b07947 */ /* 0x000fea000383ffff */
.L_x_1527:
[----:B0-----:R0:W4:Y:S02]  /*1cd60*/  SYNCS.PHASECHK.TRANS64.TRYWAIT P1, [R19+URZ+0x32410], R0 ;  /* 0x03241000130075a7 */ /* 0x001124000802017f */
[----:B----4-:R-:W-:Y:S05]  /*1cd70*/  @!P1 NANOSLEEP.SYNCS 0x989680 ;  /* 0x009896800000995d */ /* 0x010fea0003900000 */
[----:B------:R-:W4:Y:S02]  /*1cd80*/  @!P1 SYNCS.PHASECHK.TRANS64 P1, [R19+URZ+0x32410], R0 ;  /* 0x03241000130095a7 */ /* 0x000f24000802007f */
[----:B----4-:R-:W-:Y:S05]  /*1cd90*/  @!P1 BRA `(.L_x_1527) ;  /* 0xfffffffc00f09947 */ /* 0x010fea000383ffff */
[----:B------:R-:W-:Y:S05]  /*1cda0*/  BRA `(.L_x_1750) ;  /* 0xfffffecc005c7947 */ /* 0x000fea000383ffff */
.L_x_1531:
[----:B------:R0:W0:Y:S02]  /*1cdb0*/  SYNCS.PHASECHK.TRANS64.TRYWAIT P1, [R4+URZ+0x32450], R5 ;  /* 0x03245005040075a7 */ /* 0x000024000802017f */
[----:B0-----:R-:W-:Y:S05]  /*1cdc0*/  @!P1 NANOSLEEP.SYNCS 0x989680 ;  /* 0x009896800000995d */ /* 0x001fea0003900000 */
[----:B------:R-:W0:Y:S02]  /*1cdd0*/  @!P1 SYNCS.PHASECHK.TRANS64 P1, [R4+URZ+0x32450], R5 ;  /* 0x03245005040095a7 */ /* 0x000e24000802007f */
[----:B0-----:R-:W-:Y:S05]  /*1cde0*/  @!P1 BRA `(.L_x_1531) ;  /* 0xfffffffc00f09947 */ /* 0x001fea000383ffff */
[----:B------:R-:W-:Y:S05]  /*1cdf0*/  BRA `(.L_x_1530) ;  /* 0xfffffecc006c7947 */ /* 0x000fea000383ffff */
.L_x_1538:
[----:B-1----:R1:W2:Y:S02]  /*1ce00*/  SYNCS.PHASECHK.TRANS64.TRYWAIT P2, [R4+URZ+0x32430], R0 ;  /* 0x03243000040075a7 */ /* 0x0022a4000804017f */
[----:B--2---:R-:W-:Y:S05]  /*1ce10*/  @!P2 NANOSLEEP.SYNCS 0x989680 ;  /* 0x009896800000a95d */ /* 0x004fea0003900000 */
[----:B------:R-:W2:Y:S02]  /*1ce20*/  @!P2 SYNCS.PHASECHK.TRANS64 P2, [R4+URZ+0x32430], R0 ;  /* 0x032430000400a5a7 */ /* 0x000ea4000804007f */
[----:B--2---:R-:W-:Y:S05]  /*1ce30*/  @!P2 BRA `(.L_x_1538) ;  /* 0xfffffffc00f0a947 */ /* 0x004fea000383ffff */
[----:B------:R-:W-:Y:S05]  /*1ce40*/  BRA `(.L_x_1537) ;  /* 0xfffffef000907947 */ /* 0x000fea000383ffff */
.L_x_1542:
[----:B---3--:R3:W4:Y:S02]  /*1ce50*/  SYNCS.PHASECHK.TRANS64.TRYWAIT P2, [R4+URZ+0x32450], R0 ;  /* 0x03245000040075a7 */ /* 0x008724000804017f */
[----:B----4-:R-:W-:Y:S05]  /*1ce60*/  @!P2 NANOSLEEP.SYNCS 0x989680 ;  /* 0x009896800000a95d */ /* 0x010fea0003900000 */
[----:B------:R-:W4:Y:S02]  /*1ce70*/  @!P2 SYNCS.PHASECHK.TRANS64 P2, [R4+URZ+0x32450], R0 ;  /* 0x032450000400a5a7 */ /* 0x000f24000804007f */
[----:B----4-:R-:W-:Y:S05]  /*1ce80*/  @!P2 BRA `(.L_x_1542) ;  /* 0xfffffffc00f0a947 */ /* 0x010fea000383ffff */
[----:B------:R-:W-:Y:S05]  /*1ce90*/  BRA `(.L_x_1541) ;  /* 0xfffffef400287947 */ /* 0x000fea000383ffff */
.L_x_1550:
[----:B------:R-:W-:Y:S02]  /*1cea0*/  IMAD.MOV.U32 R13, RZ, RZ, R20 ;  /* 0x000000ffff0d7224 */ /* 0x000fe400078e0014 */
[----:B------:R-:W-:Y:S02]  /*1ceb0*/  IMAD.MOV.U32 R12, RZ, RZ, RZ ;  /* 0x000000ffff0c7224 */ /* 0x000fe400078e00ff */
[----:B------:R-:W-:Y:S02]  /*1cec0*/  IMAD.MOV.U32 R11, RZ, RZ, 0x181f ;  /* 0x0000181fff0b7424 */ /* 0x000fe400078e00ff */
[----:B------:R-:W-:-:S07]  /*1ced0*/  IMAD.MOV.U32 R15, RZ, RZ, -0x1 ;  /* 0xffffffffff0f7424 */ /* 0x000fce00078e00ff */
[----:B-----5:R-:W-:Y:S05]  /*1cee0*/  WARPSYNC.COLLECTIVE R15, `(.L_x_1751) ;  /* 0x000000000f087348 */ /* 0x020fea0003c00000 */
[----:B------:R0:W1:Y:S02]  /*1cef0*/  SHFL.IDX P6, R14, R13, R12, R11 ;  /* 0x0000000c0d0e7389 */ /* 0x00006400000c000b */
[----:B01---5:R-:W-:Y:S01]  /*1cf00*/  ENDCOLLECTIVE ;  /* 0x000000000000791b */ /* 0x023fe20003800000 */
.L_x_1751:
[----:B------:R-:W-:Y:S02]  /*1cf10*/  IMAD.MOV.U32 R13, RZ, RZ, R3 ;  /* 0x000000ffff0d7224 */ /* 0x000fe400078e0003 */
[----:B------:R-:W-:-:S07]  /*1cf20*/  IMAD.MOV.U32 R88, RZ, RZ, R14 ;  /* 0x000000ffff587224 */ /* 0x000fce00078e000e */
[----:B------:R-:W-:Y:S05]  /*1cf30*/  WARPSYNC.COLLECTIVE R15, `(.L_x_1752) ;  /* 0x000000000f087348 */ /* 0x000fea0003c00000 */
[----:B------:R0:W1:Y:S02]  /*1cf40*/  SHFL.IDX P6, R14, R13, R12, R11 ;  /* 0x0000000c0d0e7389 */ /* 0x00006400000c000b */
[----:B01----:R-:W-:Y:S01]  /*1cf50*/  ENDCOLLECTIVE ;  /* 0x000000000000791b */ /* 0x003fe20003800000 */
.L_x_1752:
[----:B------:R-:W-:Y:S05]  /*1cf60*/  BRA `(.L_x_1753) ;  /* 0xffffff3c00507947 */ /* 0x000fea000383ffff */
.L_x_1553:
        /* <DEDUP_REMOVED lines=8> */
.L_x_1755:
[----:B------:R-:W-:Y:S05]  /*1cff0*/  BSYNC B1 ;  /* 0x0000000000017941 */ /* 0x000fea0003800000 */
.L_x_1754:
        /* <DEDUP_REMOVED lines=8> */
.L_x_1756:
[----:B------:R-:W-:Y:S05]  /*1d080*/  BRA `(.L_x_1757) ;  /* 0xffffff3c00987947 */ /* 0x000fea000383ffff */
.L_x_1556:
[----:B------:R-:W-:Y:S01]  /*1d090*/  BSSY B1, `(.L_x_1758) ;  /* 0x0000008000017945 */ /* 0x000fe20003800000 */
[----:B------:R-:W-:Y:S02]  /*1d0a0*/  IMAD.MOV.U32 R13, RZ, RZ, R20 ;  /* 0x000000ffff0d7224 */ /* 0x000fe400078e0014 */
[----:B------:R-:W-:Y:S02]  /*1d0b0*/  IMAD.MOV.U32 R12, RZ, RZ, 0x2 ;  /* 0x00000002ff0c7424 */ /* 0x000fe400078e00ff */
[----:B--2---:R-:W-:Y:S02]  /*1d0c0*/  IMAD.MOV.U32 R11, RZ, RZ, 0x181f ;  /* 0x0000181fff0b7424 */ /* 0x004fe400078e00ff */
[----:B------:R-:W-:-:S07]  /*1d0d0*/  IMAD.MOV.U32 R15, RZ, RZ, -0x1 ;  /* 0xffffffffff0f7424 */ /* 0x000fce00078e00ff */
[----:B01-34-:R-:W-:Y:S05]  /*1d0e0*/  WARPSYNC.COLLECTIVE R15, `(.L_x_1759) ;  /* 0x000000000f087348 */ /* 0x01bfea0003c00000 */
[----:B------:R2:W0:Y:S02]  /*1d0f0*/  SHFL.IDX P6, R14, R13, R12, R11 ;  /* 0x0000000c0d0e7389 */ /* 0x00042400000c000b */
[----:B01234-:R-:W-:Y:S01]  /*1d100*/  ENDCOLLECTIVE ;  /* 0x000000000000791b */ /* 0x01ffe20003800000 */
.L_x_1759:
[----:B------:R-:W-:Y:S05]  /*1d110*/  BSYNC B1 ;  /* 0x0000000000017941 */ /* 0x000fea0003800000 */
.L_x_1758:
[----:B------:R-:W-:Y:S01]  /*1d120*/  IMAD.MOV.U32 R13, RZ, RZ, R3 ;  /* 0x000000ffff0d7224 */ /* 0x000fe200078e0003 */
[----:B------:R-:W-:Y:S01]  /*1d130*/  MOV R11, 0x181f ;  /* 0x0000181f000b7802 */ /* 0x000fe20000000f00 */
[----:B------:R-:W-:Y:S02]  /*1d140*/  IMAD.MOV.U32 R12, RZ, RZ, 0x2 ;  /* 0x00000002ff0c7424 */ /* 0x000fe400078e00ff */
[----:B------:R-:W-:Y:S02]  /*1d150*/  IMAD.MOV.U32 R15, RZ, RZ, -0x1 ;  /* 0xffffffffff0f7424 */ /* 0x000fe400078e00ff */
[----:B------:R-:W-:-:S07]  /*1d160*/  IMAD.MOV.U32 R24, RZ, RZ, R14 ;  /* 0x000000ffff187224 */ /* 0x000fce00078e000e */
[----:B------:R-:W-:Y:S05]  /*1d170*/  WARPSYNC.COLLECTIVE R15, `(.L_x_1760) ;  /* 0x000000000f087348 */ /* 0x000fea0003c00000 */
[----:B------:R0:W1:Y:S02]  /*1d180*/  SHFL.IDX P6, R14, R13, R12, R11 ;  /* 0x0000000c0d0e7389 */ /* 0x00006400000c000b */
[----:B01----:R-:W-:Y:S01]  /*1d190*/  ENDCOLLECTIVE ;  /* 0x000000000000791b */ /* 0x003fe20003800000 */
.L_x_1760:
[----:B------:R-:W-:Y:S05]  /*1d1a0*/  BRA `(.L_x_1761) ;  /* 0xffffff3c00e07947 */ /* 0x000fea000383ffff */
.L_x_1559:
        /* <DEDUP_REMOVED lines=8> */
.L_x_1763:
[----:B------:R-:W-:Y:S05]  /*1d230*/  BSYNC B1 ;  /* 0x0000000000017941 */ /* 0x000fea0003800000 */
.L_x_1762:
        /* <DEDUP_REMOVED lines=8> */
.L_x_1764:
[----:B------:R-:W-:Y:S05]  /*1d2c0*/  BRA `(.L_x_1765) ;  /* 0xffffff4000287947 */ /* 0x000fea000383ffff */
.L_x_1561:
[----:B------:R-:W-:Y:S01]  /*1d2d0*/  IMAD.MOV.U32 R13, RZ, RZ, R8 ;  /* 0x000000ffff0d7224 */ /* 0x000fe200078e0008 */
[----:B------:R-:W-:Y:S01]  /*1d2e0*/  MOV R12, RZ ;  /* 0x000000ff000c7202 */ /* 0x000fe20000000f00 */
[----:B------:R-:W-:Y:S02]  /*1d2f0*/  IMAD.MOV.U32 R11, RZ, RZ, 0x1c1f ;  /* 0x00001c1fff0b7424 */ /* 0x000fe400078e00ff */
[----:B------:R-:W-:-:S07]  /*1d300*/  IMAD.MOV.U32 R15, RZ, RZ, -0x1 ;  /* 0xffffffffff0f7424 */ /* 0x000fce00078e00ff */
[----:B------:R-:W-:Y:S05]  /*1d310*/  WARPSYNC.COLLECTIVE R15, `(.L_x_1766) ;  /* 0x000000000f087348 */ /* 0x000fea0003c00000 */
[----:B------:R0:W1:Y:S02]  /*1d320*/  SHFL.IDX P6, R14, R13, R12, R11 ;  /* 0x0000000c0d0e7389 */ /* 0x00006400000c000b */
[----:B01----:R-:W-:Y:S01]  /*1d330*/  ENDCOLLECTIVE ;  /* 0x000000000000791b */ /* 0x003fe20003800000 */
.L_x_1766:
[----:B------:R-:W-:Y:S02]  /*1d340*/  IMAD.MOV.U32 R13, RZ, RZ, R3 ;  /* 0x000000ffff0d7224 */ /* 0x000fe400078e0003 */
[----:B------:R-:W-:-:S07]  /*1d350*/  IMAD.MOV.U32 R9, RZ, RZ, R14 ;  /* 0x000000ffff097224 */ /* 0x000fce00078e000e */
[----:B------:R-:W-:Y:S05]  /*1d360*/  WARPSYNC.COLLECTIVE R15, `(.L_x_1767) ;  /* 0x000000000f087348 */ /* 0x000fea0003c00000 */
[----:B------:R0:W1:Y:S02]  /*1d370*/  SHFL.IDX P6, R14, R13, R12, R11 ;  /* 0x0000000c0d0e7389 */ /* 0x00006400000c000b */
[----:B01----:R-:W-:Y:S01]  /*1d380*/  ENDCOLLECTIVE ;  /* 0x000000000000791b */ /* 0x003fe20003800000 */
.L_x_1767:
[----:B------:R-:W-:Y:S01]  /*1d390*/  IMAD.MOV.U32 R12, RZ, RZ, R14 ;  /* 0x000000ffff0c7224 */ /* 0x000fe200078e000e */
[----:B------:R-:W-:Y:S06]  /*1d3a0*/  BRA `(.L_x_1768) ;  /* 0xffffff4400287947 */ /* 0x000fec000383ffff */
.L_x_1564:
[----:B------:R-:W-:Y:S01]  /*1d3b0*/  BSSY B1, `(.L_x_1769) ;  /* 0x0000008000017945 */ /* 0x000fe20003800000 */
[----:B---3--:R-:W-:Y:S02]  /*1d3c0*/  IMAD.MOV.U32 R13, RZ, RZ, R8 ;  /* 0x000000ffff0d7224 */ /* 0x008fe400078e0008 */
[----:B--2---:R-:W-:Y:S02]  /*1d3d0*/  IMAD.MOV.U32 R12, RZ, RZ, 0x1 ;  /* 0x00000001ff0c7424 */ /* 0x004fe400078e00ff */
[----:B------:R-:W-:Y:S02]  /*1d3e0*/  IMAD.MOV.U32 R11, RZ, RZ, 0x1c1f ;  /* 0x00001c1fff0b7424 */ /* 0x000fe400078e00ff */
[----:B------:R-:W-:-:S07]  /*1d3f0*/  IMAD.MOV.U32 R15, RZ, RZ, -0x1 ;  /* 0xffffffffff0f7424 */ /* 0x000fce00078e00ff */
[----:B01----:R-:W-:Y:S05]  /*1d400*/  WARPSYNC.COLLECTIVE R15, `(.L_x_1770) ;  /* 0x000000000f087348 */ /* 0x003fea0003c00000 */
[----:B------:R2:W3:Y:S02]  /*1d410*/  SHFL.IDX P6, R14, R13, R12, R11 ;  /* 0x0000000c0d0e7389 */ /* 0x0004e400000c000b */
[----:B0123--:R-:W-:Y:S01]  /*1d420*/  ENDCOLLECTIVE ;  /* 0x000000000000791b */ /* 0x00ffe20003800000 */
.L_x_1770:
[----:B------:R-:W-:Y:S05]  /*1d430*/  BSYNC B1 ;  /* 0x0000000000017941 */ /* 0x000fea0003800000 */
.L_x_1769:
        /* <DEDUP_REMOVED lines=8> */
.L_x_1771:
[----:B------:R-:W-:Y:S01]  /*1d4c0*/  IMAD.MOV.U32 R3, RZ, RZ, R14 ;  /* 0x000000ffff037224 */ /* 0x000fe200078e000e */
[----:B------:R-:W-:Y:S06]  /*1d4d0*/  BRA `(.L_x_1772) ;  /* 0xffffff5000007947 */ /* 0x000fec000383ffff */
.L_x_1568:
[----:B------:R-:W-:Y:S02]  /*1d4e0*/  IMAD.MOV.U32 R13, RZ, RZ, R20 ;  /* 0x000000ffff0d7224 */ /* 0x000fe400078e0014 */
[----:B------:R-:W-:Y:S02]  /*1d4f0*/  IMAD.MOV.U32 R12, RZ, RZ, RZ ;  /* 0x000000ffff0c7224 */ /* 0x000fe400078e00ff */
[----:B------:R-:W-:Y:S02]  /*1d500*/  IMAD.MOV.U32 R11, RZ, RZ, 0x181f ;  /* 0x0000181fff0b7424 */ /* 0x000fe400078e00ff */
[----:B------:R-:W-:-:S07]  /*1d510*/  IMAD.MOV.U32 R15, RZ, RZ, -0x1 ;  /* 0xffffffffff0f7424 */ /* 0x000fce00078e00ff */
[----:B0-----:R-:W-:Y:S05]  /*1d520*/  WARPSYNC.COLLECTIVE R15, `(.L_x_1773) ;  /* 0x000000000f087348 */ /* 0x001fea0003c00000 */
[----:B------:R1:W2:Y:S02]  /*1d530*/  SHFL.IDX P6, R14, R13, R12, R11 ;  /* 0x0000000c0d0e7389 */ /* 0x0002a400000c000b */
[----:B012---:R-:W-:Y:S01]  /*1d540*/  ENDCOLLECTIVE ;  /* 0x000000000000791b */ /* 0x007fe20003800000 */
.L_x_1773:
[----:B------:R-:W-:Y:S02]  /*1d550*/  IMAD.MOV.U32 R13, RZ, RZ, R3 ;  /* 0x000000ffff0d7224 */ /* 0x000fe400078e0003 */
[----:B------:R-:W-:-:S07]  /*1d560*/  IMAD.MOV.U32 R0, RZ, RZ, R14 ;  /* 0x000000ffff007224 */ /* 0x000fce00078e000e */
[----:B------:R-:W-:Y:S05]  /*1d570*/  WARPSYNC.COLLECTIVE R15, `(.L_x_1774) ;  /* 0x000000000f087348 */ /* 0x000fea0003c00000 */
[----:B------:R0:W1:Y:S02]  /*1d580*/  SHFL.IDX P6, R14, R13, R12, R11 ;  /* 0x0000000c0d0e7389 */ /* 0x00006400000c000b */
[----:B01----:R-:W-:Y:S01]  /*1d590*/  ENDCOLLECTIVE ;  /* 0x000000000000791b */ /* 0x003fe20003800000 */
.L_x_1774:
[----:B------:R-:W-:Y:S05]  /*1d5a0*/  BRA `(.L_x_1775) ;  /* 0xffffff6400607947 */ /* 0x000fea000383ffff */
.L_x_1571:
[----:B------:R-:W-:Y:S01]  /*1d5b0*/  BSSY B1, `(.L_x_1776) ;  /* 0x0000008000017945 */ /* 0x000fe20003800000 */
[----:B------:R-:W-:Y:S01]  /*1d5c0*/  IMAD.MOV.U32 R13, RZ, RZ, R20 ;  /* 0x000000ffff0d7224 */ /* 0x000fe200078e0014 */
[----:B----4-:R-:W-:Y:S01]  /*1d5d0*/  MOV R11, 0x181f ;  /* 0x0000181f000b7802 */ /* 0x010fe20000000f00 */
[----:B------:R-:W-:Y:S02]  /*1d5e0*/  IMAD.MOV.U32 R12, RZ, RZ, 0x1 ;  /* 0x00000001ff0c7424 */ /* 0x000fe400078e00ff */
[----:B------:R-:W-:-:S07]  /*1d5f0*/  IMAD.MOV.U32 R15, RZ, RZ, -0x1 ;  /* 0xffffffffff0f7424 */ /* 0x000fce00078e00ff */
[----:B0123--:R-:W-:Y:S05]  /*1d600*/  WARPSYNC.COLLECTIVE R15, `(.L_x_1777) ;  /* 0x000000000f087348 */ /* 0x00ffea0003c00000 */
[----:B---3--:R3:W4:Y:S02]  /*1d610*/  SHFL.IDX P6, R14, R13, R12, R11 ;  /* 0x0000000c0d0e7389 */ /* 0x00872400000c000b */
[----:B01234-:R-:W-:Y:S01]  /*1d620*/  ENDCOLLECTIVE ;  /* 0x000000000000791b */ /* 0x01ffe20003800000 */
.L_x_1777:
[----:B------:R-:W-:Y:S05]  /*1d630*/  BSYNC B1 ;  /* 0x0000000000017941 */ /* 0x000fea0003800000 */
.L_x_1776:
        /* <DEDUP_REMOVED lines=8> */
.L_x_1778:
[----:B------:R-:W-:Y:S05]  /*1d6c0*/  BRA `(.L_x_1779) ;  /* 0xffffff6400ac7947 */ /* 0x000fea000383ffff */
.L_x_1574:
[----:B------:R-:W-:Y:S01]  /*1d6d0*/  BSSY B1, `(.L_x_1780) ;  /* 0x0000008000017945 */ /* 0x000fe20003800000 */
[----:B------:R-:W-:Y:S02]  /*1d6e0*/  IMAD.MOV.U32 R13, RZ, RZ, R20 ;  /* 0x000000ffff0d7224 */ /* 0x000fe400078e0014 */
[----:B------:R-:W-:Y:S02]  /*1d6f0*/  IMAD.MOV.U32 R12, RZ, RZ, 0x2 ;  /* 0x00000002ff0c7424 */ /* 0x000fe400078e00ff */
[----:B----4-:R-:W-:Y:S02]  /*1d700*/  IMAD.MOV.U32 R11, RZ, RZ, 0x181f ;  /* 0x0000181fff0b7424 */ /* 0x010fe400078e00ff */
[----:B------:R-:W-:-:S07]  /*1d710*/  IMAD.MOV.U32 R15, RZ, RZ, -0x1 ;  /* 0xffffffffff0f7424 */ /* 0x000fce00078e00ff */
[----:B0123--:R-:W-:Y:S05]  /*1d720*/  WARPSYNC.COLLECTIVE R15, `(.L_x_1781) ;  /* 0x000000000f087348 */ /* 0x00ffea0003c00000 */
[----:B---3--:R3:W4:Y:S02]  /*1d730*/  SHFL.IDX P6, R14, R13, R12, R11 ;  /* 0x0000000c0d0e7389 */ /* 0x00872400000c000b */
[----:B01234-:R-:W-:Y:S01]  /*1d740*/  ENDCOLLECTIVE ;  /* 0x000000000000791b */ /* 0x01ffe20003800000 */
.L_x_1781:
[----:B------:R-:W-:Y:S05]  /*1d750*/  BSYNC B1 ;  /* 0x0000000000017941 */ /* 0x000fea0003800000 */
.L_x_1780:
        /* <DEDUP_REMOVED lines=8> */
.L_x_1782:
[----:B------:R-:W-:Y:S05]  /*1d7e0*/  BRA `(.L_x_1783) ;  /* 0xffffff6400f47947 */ /* 0x000fea000383ffff */
.L_x_1577:
[----:B------:R-:W-:Y:S01]  /*1d7f0*/  BSSY B1, `(.L_x_1784) ;  /* 0x0000008000017945 */ /* 0x000fe20003800000 */
[----:B------:R-:W-:Y:S02]  /*1d800*/  IMAD.MOV.U32 R13, RZ, RZ, R20 ;  /* 0x000000ffff0d7224 */ /* 0x000fe400078e0014 */
[----:B------:R-:W-:Y:S02]  /*1d810*/  IMAD.MOV.U32 R12, RZ, RZ, 0x3 ;  /* 0x00000003ff0c7424 */ /* 0x000fe400078e00ff */
[----:B----4-:R-:W-:Y:S02]  /*1d820*/  IMAD.MOV.U32 R11, RZ, RZ, 0x181f ;  /* 0x0000181fff0b7424 */ /* 0x010fe400078e00ff */
[----:B------:R-:W-:-:S07]  /*1d830*/  IMAD.MOV.U32 R15, RZ, RZ, -0x1 ;  /* 0xffffffffff0f7424 */ /* 0x000fce00078e00ff */
[----:B0123--:R-:W-:Y:S05]  /*1d840*/  WARPSYNC.COLLECTIVE R15, `(.L_x_1785) ;  /* 0x000000000f087348 */ /* 0x00ffea0003c00000 */
[----:B0-----:R0:W4:Y:S02]  /*1d850*/  SHFL.IDX P6, R14, R13, R12, R11 ;  /* 0x0000000c0d0e7389 */ /* 0x00112400000c000b */
[----:B01234-:R-:W-:Y:S01]  /*1d860*/  ENDCOLLECTIVE ;  /* 0x000000000000791b */ /* 0x01ffe20003800000 */
.L_x_1785:
[----:B------:R-:W-:Y:S05]  /*1d870*/  BSYNC B1 ;  /* 0x0000000000017941 */ /* 0x000fea0003800000 */
.L_x_1784:
        /* <DEDUP_REMOVED lines=8> */
.L_x_1786:
[----:B------:R-:W-:Y:S05]  /*1d900*/  BRA `(.L_x_1787) ;  /* 0xffffff68003c7947 */ /* 0x000fea000383ffff */
.L_x_1594:
        /* <DEDUP_REMOVED lines=8> */
[----:B-1----:R-:W-:Y:S05]  /*1d990*/  WARPSYNC.COLLECTIVE R15, `(.L_x_1789) ;  /* 0x000000000f087348 */ /* 0x002fea0003c00000 */
[----:B------:R0:W2:Y:S02]  /*1d9a0*/  SHFL.IDX P6, R14, R13, R12, R11 ;  /* 0x0000000c0d0e7389 */ /* 0x0000a400000c000b */
[----:B012---:R-:W-:Y:S01]  /*1d9b0*/  ENDCOLLECTIVE ;  /* 0x000000000000791b */ /* 0x007fe20003800000 */
.L_x_1789:
[----:B------:R-:W-:Y:S05]  /*1d9c0*/  BSYNC B1 ;  /* 0x0000000000017941 */ /* 0x000fea0003800000 */
.L_x_1788:
[----:B------:R-:W-:Y:S05]  /*1d9d0*/  BRA `(.L_x_1790) ;  /* 0xffffff80004c7947 */ /* 0x000fea000383ffff */
.L_x_1596:
[----:B------:R-:W-:Y:S01]  /*1d9e0*/  BSSY B1, `(.L_x_1791) ;  /* 0x0000006000017945 */ /* 0x000fe20003800000 */
[----:B------:R-:W-:-:S07]  /*1d9f0*/  IMAD.MOV.U32 R15, RZ, RZ, -0x1 ;  /* 0xffffffffff0f7424 */ /* 0x000fce00078e00ff */
[----:B01----:R-:W-:Y:S05]  /*1da00*/  WARPSYNC.COLLECTIVE R15, `(.L_x_1792) ;  /* 0x000000000f0c7348 */ /* 0x003fea0003c00000 */
[----:B------:R-:W-:Y:S02]  /*1da10*/  ELECT P6, UR62, PT ;  /* 0x00000000003e782f */ /* 0x000fe400038c0000 */
[----:B------:R-:W-:Y:S01]  /*1da20*/  MOV R14, UR62 ;  /* 0x0000003e000e7c02 */ /* 0x000fe20008000f00 */
[----:B01----:R-:W-:Y:S10]  /*1da30*/  ENDCOLLECTIVE ;  /* 0x000000000000791b */ /* 0x003ff40003800000 */
.L_x_1792:
[----:B------:R-:W-:Y:S05]  /*1da40*/  BSYNC B1 ;  /* 0x0000000000017941 */ /* 0x000fea0003800000 */
.L_x_1791:
[----:B------:R-:W-:Y:S05]  /*1da50*/  BRA `(.L_x_1595) ;  /* 0xffffff8000447947 */ /* 0x000fea000383ffff */
.L_x_1598:
[----:B0-----:R0:W2:Y:S02]  /*1da60*/  SYNCS.PHASECHK.TRANS64.TRYWAIT P0, [R22+URZ+0x32420], R7 ;  /* 0x03242007160075a7 */ /* 0x0010a4000800017f */
[----:B--2---:R-:W-:Y:S05]  /*1da70*/  @!P0 NANOSLEEP.SYNCS 0x989680 ;  /* 0x009896800000895d */ /* 0x004fea0003900000 */
[----:B------:R-:W2:Y:S02]  /*1da80*/  @!P0 SYNCS.PHASECHK.TRANS64 P0, [R22+URZ+0x32420], R7 ;  /* 0x03242007160085a7 */ /* 0x000ea4000800007f */
[----:B--2---:R-:W-:Y:S05]  /*1da90*/  @!P0 BRA `(.L_x_1598) ;  /* 0xfffffffc00f08947 */ /* 0x004fea000383ffff */
[----:B------:R-:W-:Y:S05]  /*1daa0*/  BRA `(.L_x_1793) ;  /* 0xffffff8000547947 */ /* 0x000fea000383ffff */
.L_x_1602:
[----:B0-----:R0:W2:Y:S02]  /*1dab0*/  SYNCS.PHASECHK.TRANS64.TRYWAIT P0, [R7+URZ+0x324a0], R8 ;  /* 0x0324a008070075a7 */ /* 0x0010a4000800017f */
[----:B--2---:R-:W-:Y:S05]  /*1dac0*/  @!P0 NANOSLEEP.SYNCS 0x989680 ;  /* 0x009896800000895d */ /* 0x004fea0003900000 */
[----:B------:R-:W2:Y:S02]  /*1dad0*/  @!P0 SYNCS.PHASECHK.TRANS64 P0, [R7+URZ+0x324a0], R8 ;  /* 0x0324a008070085a7 */ /* 0x000ea4000800007f */
[----:B--2---:R-:W-:Y:S05]  /*1dae0*/  @!P0 BRA `(.L_x_1602) ;  /* 0xfffffffc00f08947 */ /* 0x004fea000383ffff */
[----:B------:R-:W-:Y:S05]  /*1daf0*/  BRA `(.L_x_1794) ;  /* 0xffffff80006c7947 */ /* 0x000fea000383ffff */
.L_x_1607:
[----:B--2---:R2:W3:Y:S02]  /*1db00*/  SYNCS.PHASECHK.TRANS64.TRYWAIT P0, [R7+URZ+0x324c0], R8 ;  /* 0x0324c008070075a7 */ /* 0x0044e4000800017f */
[----:B---3--:R-:W-:Y:S05]  /*1db10*/  @!P0 NANOSLEEP.SYNCS 0x989680 ;  /* 0x009896800000895d */ /* 0x008fea0003900000 */
[----:B------:R-:W3:Y:S02]  /*1db20*/  @!P0 SYNCS.PHASECHK.TRANS64 P0, [R7+URZ+0x324c0], R8 ;  /* 0x0324c008070085a7 */ /* 0x000ee4000800007f */
[----:B---3--:R-:W-:Y:S05]  /*1db30*/  @!P0 BRA `(.L_x_1607) ;  /* 0xfffffffc00f08947 */ /* 0x008fea000383ffff */
[----:B------:R-:W-:Y:S05]  /*1db40*/  BRA `(.L_x_1795) ;  /* 0xffffff8000e87947 */ /* 0x000fea000383ffff */
.L_x_1617:
[----:B0-----:R0:W2:Y:S02]  /*1db50*/  SYNCS.PHASECHK.TRANS64.TRYWAIT P2, [R6+URZ+0x324a0], R7 ;  /* 0x0324a007060075a7 */ /* 0x0010a4000804017f */
[----:B--2---:R-:W-:Y:S05]  /*1db60*/  @!P2 NANOSLEEP.SYNCS 0x989680 ;  /* 0x009896800000a95d */ /* 0x004fea0003900000 */
[----:B------:R-:W2:Y:S02]  /*1db70*/  @!P2 SYNCS.PHASECHK.TRANS64 P2, [R6+URZ+0x324a0], R7 ;  /* 0x0324a0070600a5a7 */ /* 0x000ea4000804007f */
[----:B--2---:R-:W-:Y:S05]  /*1db80*/  @!P2 BRA `(.L_x_1617) ;  /* 0xfffffffc00f0a947 */ /* 0x004fea000383ffff */
[----:B------:R-:W-:Y:S05]  /*1db90*/  BRA `(.L_x_1796) ;  /* 0xffffff88005c7947 */ /* 0x000fea000383ffff */
.L_x_1622:
[----:B--2---:R2:W3:Y:S02]  /*1dba0*/  SYNCS.PHASECHK.TRANS64.TRYWAIT P2, [R6+URZ+0x324c0], R7 ;  /* 0x0324c007060075a7 */ /* 0x0044e4000804017f */
[----:B---3--:R-:W-:Y:S05]  /*1dbb0*/  @!P2 NANOSLEEP.SYNCS 0x989680 ;  /* 0x009896800000a95d */ /* 0x008fea0003900000 */
[----:B------:R-:W3:Y:S02]  /*1dbc0*/  @!P2 SYNCS.PHASECHK.TRANS64 P2, [R6+URZ+0x324c0], R7 ;  /* 0x0324c0070600a5a7 */ /* 0x000ee4000804007f */
[----:B---3--:R-:W-:Y:S05]  /*1dbd0*/  @!P2 BRA `(.L_x_1622) ;  /* 0xfffffffc00f0a947 */ /* 0x008fea000383ffff */
[----:B------:R-:W-:Y:S05]  /*1dbe0*/  BRA `(.L_x_1797) ;  /* 0xffffff8800d47947 */ /* 0x000fea000383ffff */
.L_x_1640:
        /* <DEDUP_REMOVED lines=8> */
[----:B0----5:R-:W-:Y:S05]  /*1dc70*/  WARPSYNC.COLLECTIVE R15, `(.L_x_1799) ;  /* 0x000000000f087348 */ /* 0x021fea0003c00000 */
[----:B------:R1:W2:Y:S02]  /*1dc80*/  SHFL.IDX P6, R14, R13, R12, R11 ;  /* 0x0000000c0d0e7389 */ /* 0x0002a400000c000b */
[----:B012--5:R-:W-:Y:S01]  /*1dc90*/  ENDCOLLECTIVE ;  /* 0x000000000000791b */ /* 0x027fe20003800000 */
.L_x_1799:
[----:B------:R-:W-:Y:S05]  /*1dca0*/  BSYNC B0 ;  /* 0x0000000000007941 */ /* 0x000fea0003800000 */
.L_x_1798:
[----:B------:R-:W-:Y:S05]  /*1dcb0*/  BRA `(.L_x_1800) ;  /* 0xffffff9800f07947 */ /* 0x000fea000383ffff */
.L_x_1643:
[----:B-1----:R1:W2:Y:S02]  /*1dcc0*/  SYNCS.PHASECHK.TRANS64.TRYWAIT P0, [R29+URZ+0x32440], R0 ;  /* 0x032440001d0075a7 */ /* 0x0022a4000800017f */
[----:B--2---:R-:W-:Y:S05]  /*1dcd0*/  @!P0 NANOSLEEP.SYNCS 0x989680 ;  /* 0x009896800000895d */ /* 0x004fea0003900000 */
[----:B------:R-:W2:Y:S02]  /*1dce0*/  @!P0 SYNCS.PHASECHK.TRANS64 P0, [R29+URZ+0x32440], R0 ;  /* 0x032440001d0085a7 */ /* 0x000ea4000800007f */
[----:B--2---:R-:W-:Y:S05]  /*1dcf0*/  @!P0 BRA `(.L_x_1643) ;  /* 0xfffffffc00f08947 */ /* 0x004fea000383ffff */
[----:B------:R-:W-:Y:S05]  /*1dd00*/  BRA `(.L_x_1801) ;  /* 0xffffff9c00047947 */ /* 0x000fea000383ffff */
.L_x_1644:
        /* <DEDUP_REMOVED lines=8> */
.L_x_1803:
[----:B------:R-:W-:Y:S05]  /*1dd90*/  BSYNC B0 ;  /* 0x0000000000007941 */ /* 0x000fea0003800000 */
.L_x_1802:
        /* <DEDUP_REMOVED lines=9> */
.L_x_1804:
[----:B------:R-:W-:Y:S02]  /*1de30*/  IMAD.MOV.U32 R13, RZ, RZ, R4 ;  /* 0x000000ffff0d7224 */ /* 0x000fe400078e0004 */
[----:B------:R-:W-:Y:S02]  /*1de40*/  IMAD.MOV.U32 R12, RZ, RZ, 0x1 ;  /* 0x00000001ff0c7424 */ /* 0x000fe400078e00ff */
[----:B------:R-:W-:-:S07]  /*1de50*/  IMAD.MOV.U32 R3, RZ, RZ, R14 ;  /* 0x000000ffff037224 */ /* 0x000fce00078e000e */
[----:B------:R-:W-:Y:S05]  /*1de60*/  WARPSYNC.COLLECTIVE R15, `(.L_x_1805) ;  /* 0x000000000f087348 */ /* 0x000fea0003c00000 */
[----:B------:R0:W1:Y:S02]  /*1de70*/  SHFL.IDX P6, R14, R13, R12, R11 ;  /* 0x0000000c0d0e7389 */ /* 0x00006400000c000b */
[----:B01----:R-:W-:Y:S01]  /*1de80*/  ENDCOLLECTIVE ;  /* 0x000000000000791b */ /* 0x003fe20003800000 */
.L_x_1805:
        /* <DEDUP_REMOVED lines=10> */
[----:B------:R-:W-:Y:S02]  /*1df30*/  ISETP.GE.AND P0, PT, R30, 0x11, PT ;  /* 0x000000111e00780c */ /* 0x000fe40003f06270 */
[----:B0-----:R-:W-:-:S11]  /*1df40*/  MOV R2, R14 ;  /* 0x0000000e00027202 */ /* 0x001fd60000000f00 */
[----:B------:R-:W-:Y:S05]  /*1df50*/  WARPSYNC.COLLECTIVE R15, `(.L_x_1806) ;  /* 0x000000000f087348 */ /* 0x000fea0003c00000 */
[----:B------:R0:W1:Y:S02]  /*1df60*/  SHFL.IDX P6, R14, R13, R12, R11 ;  /* 0x0000000c0d0e7389 */ /* 0x00006400000c000b */
[----:B01----:R-:W-:Y:S01]  /*1df70*/  ENDCOLLECTIVE ;  /* 0x000000000000791b */ /* 0x003fe20003800000 */
.L_x_1806:
[----:B------:R-:W-:Y:S02]  /*1df80*/  @P0 IMAD R6, R5, 0x2, R22 ;  /* 0x0000000205060824 */ /* 0x000fe400078e0216 */
[----:B------:R-:W-:Y:S02]  /*1df90*/  IMAD.MOV.U32 R13, RZ, RZ, R4 ;  /* 0x000000ffff0d7224 */ /* 0x000fe400078e0004 */
[----:B------:R-:W-:Y:S02]  /*1dfa0*/  IMAD.MOV.U32 R12, RZ, RZ, 0x2 ;  /* 0x00000002ff0c7424 */ /* 0x000fe400078e00ff */
[----:B------:R-:W-:-:S07]  /*1dfb0*/  IMAD.MOV.U32 R3, RZ, RZ, R14 ;  /* 0x000000ffff037224 */ /* 0x000fce00078e000e */
[----:B------:R-:W-:Y:S05]  /*1dfc0*/  WARPSYNC.COLLECTIVE R15, `(.L_x_1807) ;  /* 0x000000000f087348 */ /* 0x000fea0003c00000 */
[----:B------:R0:W1:Y:S02]  /*1dfd0*/  SHFL.IDX P6, R14, R13, R12, R11 ;  /* 0x0000000c0d0e7389 */ /* 0x00006400000c000b */
[----:B01----:R-:W-:Y:S01]  /*1dfe0*/  ENDCOLLECTIVE ;  /* 0x000000000000791b */ /* 0x003fe20003800000 */
.L_x_1807:
        /* <DEDUP_REMOVED lines=15> */
.L_x_1808:
[----:B------:R-:W-:Y:S01]  /*1e0e0*/  @P0 IMAD R6, R5, 0x2, R22 ;  /* 0x0000000205060824 */ /* 0x000fe200078e0216 */
[----:B------:R-:W-:Y:S01]  /*1e0f0*/  MOV R13, R4 ;  /* 0x00000004000d7202 */ /* 0x000fe20000000f00 */
[----:B------:R-:W-:Y:S02]  /*1e100*/  IMAD.MOV.U32 R12, RZ, RZ, 0x3 ;  /* 0x00000003ff0c7424 */ /* 0x000fe400078e00ff */
[----:B------:R-:W-:-:S07]  /*1e110*/  IMAD.MOV.U32 R3, RZ, RZ, R14 ;  /* 0x000000ffff037224 */ /* 0x000fce00078e000e */
[----:B------:R-:W-:Y:S05]  /*1e120*/  WARPSYNC.COLLECTIVE R15, `(.L_x_1809) ;  /* 0x000000000f087348 */ /* 0x000fea0003c00000 */
[----:B------:R0:W1:Y:S02]  /*1e130*/  SHFL.IDX P6, R14, R13, R12, R11 ;  /* 0x0000000c0d0e7389 */ /* 0x00006400000c000b */
[----:B01----:R-:W-:Y:S01]  /*1e140*/  ENDCOLLECTIVE ;  /* 0x000000000000791b */ /* 0x003fe20003800000 */
.L_x_1809:
        /* <DEDUP_REMOVED lines=15> */
.L_x_1810:
[----:B------:R-:W-:Y:S02]  /*1e240*/  @P0 IMAD R6, R5, 0x2, R22 ;  /* 0x0000000205060824 */ /* 0x000fe400078e0216 */
[----:B------:R-:W-:Y:S02]  /*1e250*/  IMAD.MOV.U32 R13, RZ, RZ, R4 ;  /* 0x000000ffff0d7224 */ /* 0x000fe400078e0004 */
[----:B------:R-:W-:Y:S02]  /*1e260*/  IMAD.MOV.U32 R12, RZ, RZ, 0x4 ;  /* 0x00000004ff0c7424 */ /* 0x000fe400078e00ff */
[----:B------:R-:W-:-:S07]  /*1e270*/  IMAD.MOV.U32 R3, RZ, RZ, R14 ;  /* 0x000000ffff037224 */ /* 0x000fce00078e000e */
[----:B------:R-:W-:Y:S05]  /*1e280*/  WARPSYNC.COLLECTIVE R15, `(.L_x_1811) ;  /* 0x000000000f087348 */ /* 0x000fea0003c00000 */
[----:B------:R0:W1:Y:S02]  /*1e290*/  SHFL.IDX P6, R14, R13, R12, R11 ;  /* 0x0000000c0d0e7389 */ /* 0x00006400000c000b */
[----:B01----:R-:W-:Y:S01]  /*1e2a0*/  ENDCOLLECTIVE ;  /* 0x000000000000791b */ /* 0x003fe20003800000 */
.L_x_1811:
        /* <DEDUP_REMOVED lines=15> */
.L_x_1812:
[----:B------:R-:W-:Y:S02]  /*1e3a0*/  @P0 IMAD R6, R5, 0x2, R22 ;  /* 0x0000000205060824 */ /* 0x000fe400078e0216 */
[----:B------:R-:W-:Y:S02]  /*1e3b0*/  IMAD.MOV.U32 R13, RZ, RZ, R4 ;  /* 0x000000ffff0d7224 */ /* 0x000fe400078e0004 */
[----:B------:R-:W-:Y:S02]  /*1e3c0*/  IMAD.MOV.U32 R12, RZ, RZ, 0x5 ;  /* 0x00000005ff0c7424 */ /* 0x000fe400078e00ff */
[----:B------:R-:W-:-:S07]  /*1e3d0*/  IMAD.MOV.U32 R3, RZ, RZ, R14 ;  /* 0x000000ffff037224 */ /* 0x000fce00078e000e */
[----:B------:R-:W-:Y:S05]  /*1e3e0*/  WARPSYNC.COLLECTIVE R15, `(.L_x_1813) ;  /* 0x000000000f087348 */ /* 0x000fea0003c00000 */
[----:B------:R0:W1:Y:S02]  /*1e3f0*/  SHFL.IDX P6, R14, R13, R12, R11 ;  /* 0x0000000c0d0e7389 */ /* 0x00006400000c000b */
[----:B01----:R-:W-:Y:S01]  /*1e400*/  ENDCOLLECTIVE ;  /* 0x000000000000791b */ /* 0x003fe20003800000 */
.L_x_1813:
[----:B------:R-:W-:-:S04]  /*1e410*/  @P0 LEA R3, P1, R7, R3, 0x1 ;  /* 0x0000000307030211 */ /* 0x000fc800078208ff */
[----:B------:R-:W-:-:S04]  /*1e420*/  @P0 IADD3.X R2, RZ, R2, RZ, P1, !PT ;  /* 0x00000002ff020210 */ /* 0x000fc80000ffe4ff */
[----:B------:R-:W-:Y:S01]  /*1e430*/  @P0 LOP3.LUT R3, R3, R2, RZ, 0x3c, !PT ;  /* 0x0000000203030212 */ /* 0x000fe200078e3cff */
[----:B------:R-:W-:-:S03]  /*1e440*/  IMAD.MOV.U32 R13, RZ, RZ, R0 ;  /* 0x000000ffff0d7224 */ /* 0x000fc600078e0000 */
[----:B------:R-:W-:-:S04]  /*1e450*/  @P0 LOP3.LUT R2, R3, R2, RZ, 0x3c, !PT ;  /* 0x0000000203020212 */ /* 0x000fc800078e3cff */
[----:B------:R-:W-:Y:S01]  /*1e460*/  @P0 LOP3.LUT R3, R3, R2, RZ, 0x3c, !PT ;  /* 0x0000000203030212 */ /* 0x000fe200078e3cff */
[----:B------:R-:W-:-:S04]  /*1e470*/  IMAD.MOV.U32 R4, RZ, RZ, R14 ;  /* 0x000000ffff047224 */ /* 0x000fc800078e000e */
[----:B------:R-:W-:Y:S01]  /*1e480*/  @!PT LDS RZ, [RZ] ;  /* 0x00000000fffff984 */ /* 0x000fe20000000800 */
[----:B------:R-:W-:Y:S01]  /*1e490*/  @!PT LDS RZ, [RZ] ;  /* 0x00000000fffff984 */ /* 0x000fe20000000800 */
[----:B------:R-:W-:Y:S01]  /*1e4a0*/  @!PT LDS RZ, [RZ] ;  /* 0x00000000fffff984 */ /* 0x000fe20000000800 */
[----:B------:R0:W-:Y:S03]  /*1e4b0*/  @P0 LDGSTS.E.BYPASS.LTC128B.128 [R6+0x1e400], desc[UR60][R2.64], !P2 ;  /* 0x1e40000002060fae */ /* 0x0001e6000d101d7c */
[----:B0-----:R-:W-:Y:S05]  /*1e4c0*/  WARPSYNC.COLLECTIVE R15, `(.L_x_1814) ;  /* 0x000000000f087348 */ /* 0x001fea0003c00000 */
[----:B------:R1:W2:Y:S02]  /*1e4d0*/  SHFL.IDX P6, R14, R13, R12, R11 ;  /* 0x0000000c0d0e7389 */ /* 0x0002a400000c000b */
[----:B012---:R-:W-:Y:S01]  /*1e4e0*/  ENDCOLLECTIVE ;  /* 0x000000000000791b */ /* 0x007fe20003800000 */
.L_x_1814:
[----:B------:R-:W-:Y:S01]  /*1e4f0*/  IMAD.MOV.U32 R0, RZ, RZ, R14 ;  /* 0x000000ffff007224 */ /* 0x000fe200078e000e */
[----:B------:R-:W-:Y:S06]  /*1e500*/  BRA `(.L_x_1815) ;  /* 0xffffff9800707947 */ /* 0x000fec000383ffff */
.L_x_1649:
        /* <DEDUP_REMOVED lines=9> */
.L_x_1816:
[C---:B------:R-:W-:Y:S01]  /*1e5a0*/  VIADD R10, R17.reuse, 0x10 ;  /* 0x00000010110a7836 */ /* 0x040fe20000000000 */
[C---:B------:R-:W-:Y:S01]  /*1e5b0*/  ISETP.GE.AND P0, PT, R17.reuse, R2, PT ;  /* 0x000000021100720c */ /* 0x040fe20003f06270 */
[C---:B------:R-:W-:Y:S02]  /*1e5c0*/  VIADD R6, R17.reuse, 0x20 ;  /* 0x0000002011067836 */ /* 0x040fe40000000000 */
[----:B------:R-:W-:Y:S01]  /*1e5d0*/  VIADD R8, R17, 0x30 ;  /* 0x0000003011087836 */ /* 0x000fe20000000000 */
[----:B------:R0:W-:Y:S04]  /*1e5e0*/  STL [R1+0x1c], R10 ;  /* 0x00001c0a01007387 */ /* 0x0001e80000100800 */
[----:B------:R0:W-:Y:S01]  /*1e5f0*/  STL [R1+0x20], R6 ;  /* 0x0000200601007387 */ /* 0x0001e20000100800 */
[----:B------:R-:W-:-:S03]  /*1e600*/  MOV R13, R0 ;  /* 0x00000000000d7202 */ /* 0x000fc60000000f00 */
[----:B------:R0:W-:Y:S01]  /*1e610*/  STL [R1+0x24], R8 ;  /* 0x0000240801007387 */ /* 0x0001e20000100800 */
[----:B------:R-:W-:-:S07]  /*1e620*/  IMAD.MOV.U32 R4, RZ, RZ, R14 ;  /* 0x000000ffff047224 */ /* 0x000fce00078e000e */
[----:B0-----:R-:W-:Y:S05]  /*1e630*/  WARPSYNC.COLLECTIVE R15, `(.L_x_1817) ;  /* 0x000000000f087348 */ /* 0x001fea0003c00000 */
[----:B------:R1:W2:Y:S02]  /*1e640*/  SHFL.IDX P6, R14, R13, R12, R11 ;  /* 0x0000000c0d0e7389 */ /* 0x0002a400000c000b */
[----:B012---:R-:W-:Y:S01]  /*1e650*/  ENDCOLLECTIVE ;  /* 0x000000000000791b */ /* 0x007fe20003800000 */
.L_x_1817:
[----:B------:R-:W-:Y:S02]  /*1e660*/  IMAD.MOV.U32 R13, RZ, RZ, R3 ;  /* 0x000000ffff0d7224 */ /* 0x000fe400078e0003 */
[----:B------:R-:W-:Y:S02]  /*1e670*/  IMAD.MOV.U32 R12, RZ, RZ, 0x1 ;  /* 0x00000001ff0c7424 */ /* 0x000fe400078e00ff */
[----:B------:R-:W-:-:S07]  /*1e680*/  IMAD.MOV.U32 R5, RZ, RZ, R14 ;  /* 0x000000ffff057224 */ /* 0x000fce00078e000e */
[----:B------:R-:W-:Y:S05]  /*1e690*/  WARPSYNC.COLLECTIVE R15, `(.L_x_1818) ;  /* 0x000000000f087348 */ /* 0x000fea0003c00000 */
[----:B------:R0:W1:Y:S02]  /*1e6a0*/  SHFL.IDX P6, R14, R13, R12, R11 ;  /* 0x0000000c0d0e7389 */ /* 0x00006400000c000b */
[----:B01----:R-:W-:Y:S01]  /*1e6b0*/  ENDCOLLECTIVE ;  /* 0x000000000000791b */ /* 0x003fe20003800000 */
.L_x_1818:
        /* <DEDUP_REMOVED lines=15> */
.L_x_1819:
[----:B------:R-:W-:Y:S01]  /*1e7b0*/  IMAD.MOV.U32 R13, RZ, RZ, R3 ;  /* 0x000000ffff0d7224 */ /* 0x000fe200078e0003 */
[----:B------:R-:W-:Y:S01]  /*1e7c0*/  MOV R12, 0x2 ;  /* 0x00000002000c7802 */ /* 0x000fe20000000f00 */
[----:B------:R-:W-:-:S07]  /*1e7d0*/  IMAD.MOV.U32 R5, RZ, RZ, R14 ;  /* 0x000000ffff057224 */ /* 0x000fce00078e000e */
[----:B------:R-:W-:Y:S05]  /*1e7e0*/  WARPSYNC.COLLECTIVE R15, `(.L_x_1820) ;  /* 0x000000000f087348 */ /* 0x000fea0003c00000 */
[----:B------:R0:W1:Y:S02]  /*1e7f0*/  SHFL.IDX P6, R14, R13, R12, R11 ;  /* 0x0000000c0d0e7389 */ /* 0x00006400000c000b */
[----:B01----:R-:W-:Y:S01]  /*1e800*/  ENDCOLLECTIVE ;  /* 0x000000000000791b */ /* 0x003fe20003800000 */
.L_x_1820:
        /* <DEDUP_REMOVED lines=15> */
.L_x_1821:
[----:B------:R-:W-:Y:S02]  /*1e900*/  IMAD.MOV.U32 R13, RZ, RZ, R3 ;  /* 0x000000ffff0d7224 */ /* 0x000fe400078e0003 */
[----:B------:R-:W-:Y:S02]  /*1e910*/  IMAD.MOV.U32 R12, RZ, RZ, 0x3 ;  /* 0x00000003ff0c7424 */ /* 0x000fe400078e00ff */
[----:B------:R-:W-:-:S07]  /*1e920*/  IMAD.MOV.U32 R5, RZ, RZ, R14 ;  /* 0x000000ffff057224 */ /* 0x000fce00078e000e */
[----:B------:R-:W-:Y:S05]  /*1e930*/  WARPSYNC.COLLECTIVE R15, `(.L_x_1822) ;  /* 0x000000000f087348 */ /* 0x000fea0003c00000 */
[----:B------:R0:W1:Y:S02]  /*1e940*/  SHFL.IDX P6, R14, R13, R12, R11 ;  /* 0x0000000c0d0e7389 */ /* 0x00006400000c000b */
[----:B01----:R-:W-:Y:S01]  /*1e950*/  ENDCOLLECTIVE ;  /* 0x000000000000791b */ /* 0x003fe20003800000 */
.L_x_1822:
        /* <DEDUP_REMOVED lines=10> */
.L_x_1823:
[----:B------:R-:W-:Y:S01]  /*1ea00*/  @!PT LDS RZ, [RZ] ;  /* 0x00000000fffff984 */ /* 0x000fe20000000800 */
[----:B------:R-:W-:Y:S01]  /*1ea10*/  @!PT LDS RZ, [RZ] ;  /* 0x00000000fffff984 */ /* 0x000fe20000000800 */
[----:B------:R-:W-:Y:S01]  /*1ea20*/  @!PT LDS RZ, [RZ] ;  /* 0x00000000fffff984 */ /* 0x000fe20000000800 */
[----:B------:R0:W-:Y:S01]  /*1ea30*/  @!P0 LDGSTS.E.BYPASS.LTC128B.128 [R25+0x19400], desc[UR60][R4.64], !P1 ;  /* 0x1940000004198fae */ /* 0x0001e2000c901d7c */
[----:B------:R-:W-:Y:S01]  /*1ea40*/  ISETP.GE.AND P0, PT, R8, R2, PT ;  /* 0x000000020800720c */ /* 0x000fe20003f06270 */
[----:B------:R-:W-:-:S05]  /*1ea50*/  VIADD R8, R17, 0x40 ;  /* 0x0000004011087836 */ /* 0x000fca0000000000 */
[----:B------:R1:W-:Y:S01]  /*1ea60*/  STL [R1+0x28], R8 ;  /* 0x0000280801007387 */ /* 0x0003e20000100800 */
[----:B------:R-:W-:Y:S02]  /*1ea70*/  IMAD.MOV.U32 R13, RZ, RZ, R3 ;  /* 0x000000ffff0d7224 */ /* 0x000fe400078e0003 */
[----:B------:R-:W-:Y:S02]  /*1ea80*/  IMAD.MOV.U32 R12, RZ, RZ, 0x4 ;  /* 0x00000004ff0c7424 */ /* 0x000fe400078e00ff */
[----:B0-----:R-:W-:-:S07]  /*1ea90*/  IMAD.MOV.U32 R4, RZ, RZ, R14 ;  /* 0x000000ffff047224 */ /* 0x001fce00078e000e */
[----:B-1----:R-:W-:Y:S05]  /*1eaa0*/  WARPSYNC.COLLECTIVE R15, `(.L_x_1824) ;  /* 0x000000000f087348 */ /* 0x002fea0003c00000 */
[----:B------:R0:W2:Y:S02]  /*1eab0*/  SHFL.IDX P6, R14, R13, R12, R11 ;  /* 0x0000000c0d0e7389 */ /* 0x0000a400000c000b */
[----:B012---:R-:W-:Y:S01]  /*1eac0*/  ENDCOLLECTIVE ;  /* 0x000000000000791b */ /* 0x007fe20003800000 */
.L_x_1824:
[----:B------:R-:W-:-:S04]  /*1ead0*/  @!P0 LEA R5, P2, R7, R4, 0x1 ;  /* 0x0000000407058211 */ /* 0x000fc800078408ff */
[----:B------:R-:W-:-:S04]  /*1eae0*/  @!P0 IADD3.X R4, RZ, R6, RZ, P2, !PT ;  /* 0x00000006ff048210 */ /* 0x000fc800017fe4ff */
        /* <DEDUP_REMOVED lines=14> */
.L_x_1825:
[----:B------:R0:W-:Y:S01]  /*1ebd0*/  STL [R1+0x30], R8 ;  /* 0x0000300801007387 */ /* 0x0001e20000100800 */
[----:B------:R-:W-:Y:S02]  /*1ebe0*/  IMAD.MOV.U32 R13, RZ, RZ, R3 ;  /* 0x000000ffff0d7224 */ /* 0x000fe400078e0003 */
[----:B------:R-:W-:Y:S02]  /*1ebf0*/  IMAD.MOV.U32 R12, RZ, RZ, 0x5 ;  /* 0x00000005ff0c7424 */ /* 0x000fe400078e00ff */
[----:B------:R-:W-:-:S07]  /*1ec00*/  IMAD.MOV.U32 R4, RZ, RZ, R14 ;  /* 0x000000ffff047224 */ /* 0x000fce00078e000e */
[----:B0-----:R-:W-:Y:S05]  /*1ec10*/  WARPSYNC.COLLECTIVE R15, `(.L_x_1826) ;  /* 0x000000000f087348 */ /* 0x001fea0003c00000 */
[----:B------:R1:W2:Y:S02]  /*1ec20*/  SHFL.IDX P6, R14, R13, R12, R11 ;  /* 0x0000000c0d0e7389 */ /* 0x0002a400000c000b */
[----:B012---:R-:W-:Y:S01]  /*1ec30*/  ENDCOLLECTIVE ;  /* 0x000000000000791b */ /* 0x007fe20003800000 */
.L_x_1826:
        /* <DEDUP_REMOVED lines=10> */
.L_x_1827:
        /* <DEDUP_REMOVED lines=8> */
[----:B------:R-:W-:Y:S01]  /*1ed60*/  IMAD.MOV.U32 R12, RZ, RZ, 0x6 ;  /* 0x00000006ff0c7424 */ /* 0x000fe200078e00ff */
[----:B0-----:R-:W-:-:S07]  /*1ed70*/  MOV R4, R14 ;  /* 0x0000000e00047202 */ /* 0x001fce0000000f00 */
[----:B-1----:R-:W-:Y:S05]  /*1ed80*/  WARPSYNC.COLLECTIVE R15, `(.L_x_1828) ;  /* 0x000000000f087348 */ /* 0x002fea0003c00000 */
[----:B------:R0:W2:Y:S02]  /*1ed90*/  SHFL.IDX P6, R14, R13, R12, R11 ;  /* 0x0000000c0d0e7389 */ /* 0x0000a400000c000b */
[----:B012---:R-:W-:Y:S01]  /*1eda0*/  ENDCOLLECTIVE ;  /* 0x000000000000791b */ /* 0x007fe20003800000 */
.L_x_1828:
        /* <DEDUP_REMOVED lines=11> */
[----:B------:R-:W-:-:S13]  /*1ee60*/  ISETP.GE.AND P0, PT, R8, R2, PT ;  /* 0x000000020800720c */ /* 0x000fda0003f06270 */
[----:B0-----:R-:W-:Y:S05]  /*1ee70*/  WARPSYNC.COLLECTIVE R15, `(.L_x_1829) ;  /* 0x000000000f087348 */ /* 0x001fea0003c00000 */
[----:B------:R1:W2:Y:S02]  /*1ee80*/  SHFL.IDX P6, R14, R13, R12, R11 ;  /* 0x0000000c0d0e7389 */ /* 0x0002a400000c000b */
[----:B012---:R-:W-:Y:S01]  /*1ee90*/  ENDCOLLECTIVE ;  /* 0x000000000000791b */ /* 0x007fe20003800000 */
.L_x_1829:
[----:B------:R-:W-:Y:S02]  /*1eea0*/  IMAD.MOV.U32 R13, RZ, RZ, R3 ;  /* 0x000000ffff0d7224 */ /* 0x000fe400078e0003 */
[----:B------:R-:W-:Y:S02]  /*1eeb0*/  IMAD.MOV.U32 R12, RZ, RZ, 0x7 ;  /* 0x00000007ff0c7424 */ /* 0x000fe400078e00ff */
[----:B------:R-:W-:-:S07]  /*1eec0*/  IMAD.MOV.U32 R4, RZ, RZ, R14 ;  /* 0x000000ffff047224 */ /* 0x000fce00078e000e */
[----:B------:R-:W-:Y:S05]  /*1eed0*/  WARPSYNC.COLLECTIVE R15, `(.L_x_1830) ;  /* 0x000000000f087348 */ /* 0x000fea0003c00000 */
[----:B------:R0:W1:Y:S02]  /*1eee0*/  SHFL.IDX P6, R14, R13, R12, R11 ;  /* 0x0000000c0d0e7389 */ /* 0x00006400000c000b */
[----:B01----:R-:W-:Y:S01]  /*1eef0*/  ENDCOLLECTIVE ;  /* 0x000000000000791b */ /* 0x003fe20003800000 */
.L_x_1830:
[----:B------:R-:W-:-:S05]  /*1ef00*/  @!P0 LEA R5, P2, R7, R4, 0x1 ;  /* 0x0000000407058211 */ /* 0x000fca00078408ff */
[----:B------:R-:W-:-:S05]  /*1ef10*/  @!P0 IMAD.X R4, RZ, RZ, R6, P2 ;  /* 0x000000ffff048224 */ /* 0x000fca00010e0606 */
[----:B------:R-:W-:Y:S01]  /*1ef20*/  @!P0 LOP3.LUT R5, R5, R4, RZ, 0x3c, !PT ;  /* 0x0000000405058212 */ /* 0x000fe200078e3cff */
[----:B------:R-:W-:-:S03]  /*1ef30*/  IMAD.MOV.U32 R13, RZ, RZ, R0 ;  /* 0x000000ffff0d7224 */ /* 0x000fc600078e0000 */
[----:B------:R-:W-:-:S04]  /*1ef40*/  @!P0 LOP3.LUT R4, R5, R4, RZ, 0x3c, !PT ;  /* 0x0000000405048212 */ /* 0x000fc800078e3cff */
[----:B------:R-:W-:Y:S02]  /*1ef50*/  @!P0 LOP3.LUT R5, R5, R4, RZ, 0x3c, !PT ;  /* 0x0000000405058212 */ /* 0x000fe400078e3cff */
[----:B------:R-:W-:-:S07]  /*1ef60*/  MOV R3, R14 ;  /* 0x0000000e00037202 */ /* 0x000fce0000000f00 */
[----:B------:R-:W-:Y:S05]  /*1ef70*/  WARPSYNC.COLLECTIVE R15, `(.L_x_1831) ;  /* 0x000000000f087348 */ /* 0x000fea0003c00000 */
[----:B------:R0:W1:Y:S02]  /*1ef80*/  SHFL.IDX P6, R14, R13, R12, R11 ;  /* 0x0000000c0d0e7389 */ /* 0x00006400000c000b */
[----:B01----:R-:W-:Y:S01]  /*1ef90*/  ENDCOLLECTIVE ;  /* 0x000000000000791b */ /* 0x003fe20003800000 */
.L_x_1831:
[----:B------:R-:W-:Y:S01]  /*1efa0*/  @!PT LDS RZ, [RZ] ;  /* 0x00000000fffff984 */ /* 0x000fe20000000800 */
[----:B------:R-:W-:Y:S01]  /*1efb0*/  @!PT LDS RZ, [RZ] ;  /* 0x00000000fffff984 */ /* 0x000fe20000000800 */
[----:B------:R-:W-:Y:S01]  /*1efc0*/  @!PT LDS RZ, [RZ] ;  /* 0x00000000fffff984 */ /* 0x000fe20000000800 */
[----:B------:R1:W-:Y:S01]  /*1efd0*/  @!P0 LDGSTS.E.BYPASS.LTC128B.128 [R25+0x1b400], desc[UR60][R4.64], !P1 ;  /* 0x1b40000004198fae */ /* 0x0003e2000c901d7c */
[----:B------:R-:W-:Y:S01]  /*1efe0*/  IMAD.MOV.U32 R0, RZ, RZ, R14 ;  /* 0x000000ffff007224 */ /* 0x000fe200078e000e */
[----:B------:R-:W-:Y:S06]  /*1eff0*/  BRA `(.L_x_1832) ;  /* 0xffffff9800c07947 */ /* 0x000fec000383ffff */
.L_x_1653:
[----:B------:R-:W2:Y:S04]  /*1f000*/  LDL.LU R15, [R1+0x14] ;  /* 0x00001400010f7983 */ /* 0x000ea80000300800 */
[----:B------:R-:W3:Y:S04]  /*1f010*/  LDL.LU R14, [R1+0x1c] ;  /* 0x00001c00010e7983 */ /* 0x000ee80000300800 */
[----:B------:R-:W4:Y:S04]  /*1f020*/  LDL.LU R13, [R1+0x20] ;  /* 0x00002000010d7983 */ /* 0x000f280000300800 */
[----:B------:R-:W5:Y:S04]  /*1f030*/  LDL.LU R12, [R1+0x24] ;  /* 0x00002400010c7983 */ /* 0x000f680000300800 */
[----:B------:R-:W5:Y:S04]  /*1f040*/  LDL.LU R11, [R1+0x28] ;  /* 0x00002800010b7983 */ /* 0x000f680000300800 */
[----:B------:R-:W5:Y:S04]  /*1f050*/  LDL.LU R10, [R1+0x30] ;  /* 0x00003000010a7983 */ /* 0x000f680000300800 */
[----:B------:R-:W5:Y:S04]  /*1f060*/  LDL.LU R9, [R1+0x34] ;  /* 0x0000340001097983 */ /* 0x000f680000300800 */
[----:B------:R-:W5:Y:S01]  /*1f070*/  LDL.LU R8, [R1] ;  /* 0x0000000001087983 */ /* 0x000f620000300800 */
[----:B------:R-:W-:Y:S01]  /*1f080*/  BSSY B0, `(.L_x_1833) ;  /* 0x000001b000007945 */ /* 0x000fe20003800000 */
[----:B--2---:R-:W-:-:S02]  /*1f090*/  IMAD R5, R15, R6, RZ ;  /* 0x000000060f057224 */ /* 0x004fc400078e02ff */
[----:B------:R-:W-:-:S03]  /*1f0a0*/  IMAD.MOV.U32 R15, RZ, RZ, -0x1 ;  /* 0xffffffffff0f7424 */ /* 0x000fc600078e00ff */
[-C--:B------:R-:W-:Y:S02]  /*1f0b0*/  ISETP.GE.AND P0, PT, R17, R5.reuse, PT ;  /* 0x000000051100720c */ /* 0x080fe40003f06270 */
[-C--:B---3--:R-:W-:Y:S02]  /*1f0c0*/  ISETP.GE.AND P6, PT, R14, R5.reuse, PT ;  /* 0x000000050e00720c */ /* 0x088fe40003fc6270 */
[----:B----4-:R-:W-:Y:S01]  /*1f0d0*/  ISETP.GE.AND P5, PT, R13, R5, PT ;  /* 0x000000050d00720c */ /* 0x010fe20003fa6270 */
[----:B------:R-:W-:Y:S01]  /*1f0e0*/  IMAD.MOV.U32 R13, RZ, RZ, R0 ;  /* 0x000000ffff0d7224 */ /* 0x000fe200078e0000 */
[----:B-----5:R-:W-:-:S07]  /*1f0f0*/  LOP3.LUT R8, R8, 0xfffff7ff, RZ, 0xc0, !PT ;  /* 0xfffff7ff08087812 */ /* 0x020fce00078ec0ff */
[----:B------:R-:W-:Y:S02]  /*1f100*/  @P0 LOP3.LUT R8, R8, 0x800, RZ, 0xfc, !PT ;  /* 0x0000080008080812 */ /* 0x000fe400078efcff */
[----:B------:R-:W-:Y:S01]  /*1f110*/  ISETP.GE.AND P0, PT, R12, R5, PT ;  /* 0x000000050c00720c */ /* 0x000fe20003f06270 */
[----:B------:R-:W-:Y:S01]  /*1f120*/  IMAD.MOV.U32 R12, RZ, RZ, RZ ;  /* 0x000000ffff0c7224 */ /* 0x000fe200078e00ff */
[----:B------:R-:W-:-:S04]  /*1f130*/  LOP3.LUT R8, R8, 0xfffffbff, RZ, 0xc0, !PT ;  /* 0xfffffbff08087812 */ /* 0x000fc800078ec0ff */
[----:B------:R-:W-:Y:S02]  /*1f140*/  @P6 LOP3.LUT R8, R8, 0x400, RZ, 0xfc, !PT ;  /* 0x0000040008086812 */ /* 0x000fe400078efcff */
[----:B------:R-:W-:Y:S01]  /*1f150*/  ISETP.GE.AND P6, PT, R11, R5, PT ;  /* 0x000000050b00720c */ /* 0x000fe20003fc6270 */
[----:B------:R-:W-:Y:S01]  /*1f160*/  IMAD.MOV.U32 R11, RZ, RZ, 0x181f ;  /* 0x0000181fff0b7424 */ /* 0x000fe200078e00ff */
[----:B------:R-:W-:-:S04]  /*1f170*/  LOP3.LUT R8, R8, 0xfffffdff, RZ, 0xc0, !PT ;  /* 0xfffffdff08087812 */ /* 0x000fc800078ec0ff */
[----:B------:R-:W-:Y:S02]  /*1f180*/  @P5 LOP3.LUT R8, R8, 0x200, RZ, 0xfc, !PT ;  /* 0x0000020008085812 */ /* 0x000fe400078efcff */
[----:B------:R-:W-:Y:S02]  /*1f190*/  ISETP.GE.AND P5, PT, R10, R5, PT ;  /* 0x000000050a00720c */ /* 0x000fe40003fa6270 */
[----:B------:R-:W-:-:S04]  /*1f1a0*/  LOP3.LUT R8, R8, 0xfffffeff, RZ, 0xc0, !PT ;  /* 0xfffffeff08087812 */ /* 0x000fc800078ec0ff */
[----:B------:R-:W-:Y:S02]  /*1f1b0*/  @P0 LOP3.LUT R8, R8, 0x100, RZ, 0xfc, !PT ;  /* 0x0000010008080812 */ /* 0x000fe400078efcff */
[----:B------:R-:W-:Y:S02]  /*1f1c0*/  ISETP.GE.AND P0, PT, R9, R5, PT ;  /* 0x000000050900720c */ /* 0x000fe40003f06270 */
[----:B------:R-:W-:-:S04]  /*1f1d0*/  LOP3.LUT R8, R8, 0xffffff7f, RZ, 0xc0, !PT ;  /* 0xffffff7f08087812 */ /* 0x000fc800078ec0ff */
[----:B------:R-:W-:-:S05]  /*1f1e0*/  @P6 LOP3.LUT R8, R8, 0x80, RZ, 0xfc, !PT ;  /* 0x0000008008086812 */ /* 0x000fca00078efcff */
[----:B------:R0:W-:Y:S02]  /*1f1f0*/  STL [R1], R8 ;  /* 0x0000000801007387 */ /* 0x0001e40000100800 */
[----:B0-----:R-:W-:Y:S05]  /*1f200*/  WARPSYNC.COLLECTIVE R15, `(.L_x_1834) ;  /* 0x000000000f087348 */ /* 0x001fea0003c00000 */
[----:B------:R1:W2:Y:S02]  /*1f210*/  SHFL.IDX P6, R14, R13, R12, R11 ;  /* 0x0000000c0d0e7389 */ /* 0x0002a400000c000b */
[----:B012---:R-:W-:Y:S01]  /*1f220*/  ENDCOLLECTIVE ;  /* 0x000000000000791b */ /* 0x007fe20003800000 */
.L_x_1834:
[----:B------:R-:W-:Y:S05]  /*1f230*/  BSYNC B0 ;  /* 0x0000000000007941 */ /* 0x000fea0003800000 */
.L_x_1833:
[----:B------:R-:W-:Y:S01]  /*1f240*/  IMAD.MOV.U32 R13, RZ, RZ, R4 ;  /* 0x000000ffff0d7224 */ /* 0x000fe200078e0004 */
[----:B------:R-:W-:Y:S01]  /*1f250*/  LOP3.LUT R8, R8, 0xffffbfff, RZ, 0xc0, !PT ;  /* 0xffffbfff08087812 */ /* 0x000fe200078ec0ff */
[----:B------:R-:W-:Y:S02]  /*1f260*/  IMAD.MOV.U32 R12, RZ, RZ, RZ ;  /* 0x000000ffff0c7224 */ /* 0x000fe400078e00ff */
[----:B------:R-:W-:Y:S01]  /*1f270*/  IMAD.MOV.U32 R11, RZ, RZ, 0x181f ;  /* 0x0000181fff0b7424 */ /* 0x000fe200078e00ff */
[----:B------:R-:W-:Y:S01]  /*1f280*/  @P5 LOP3.LUT R8, R8, 0x4000, RZ, 0xfc, !PT ;  /* 0x0000400008085812 */ /* 0x000fe200078efcff */
[----:B------:R-:W-:Y:S02]  /*1f290*/  IMAD.MOV.U32 R15, RZ, RZ, -0x1 ;  /* 0xffffffffff0f7424 */ /* 0x000fe400078e00ff */
[----:B------:R-:W-:Y:S01]  /*1f2a0*/  IMAD.MOV.U32 R2, RZ, RZ, R14 ;  /* 0x000000ffff027224 */ /* 0x000fe200078e000e */
[----:B------:R-:W-:-:S13]  /*1f2b0*/  LOP3.LUT P5, RZ, R8, 0x400, RZ, 0xc0, !PT ;  /* 0x0000040008ff7812 */ /* 0x000fda00078ac0ff */
[----:B------:R-:W-:Y:S05]  /*1f2c0*/  WARPSYNC.COLLECTIVE R15, `(.L_x_1835) ;  /* 0x000000000f087348 */ /* 0x000fea0003c00000 */
[----:B------:R0:W1:Y:S02]  /*1f2d0*/  SHFL.IDX P6, R14, R13, R12, R11 ;  /* 0x0000000c0d0e7389 */ /* 0x00006400000c000b */
[----:B01----:R-:W-:Y:S01]  /*1f2e0*/  ENDCOLLECTIVE ;  /* 0x000000000000791b */ /* 0x003fe20003800000 */
.L_x_1835:
[----:B------:R-:W-:-:S04]  /*1f2f0*/  LOP3.LUT R8, R8, 0xffffdfff, RZ, 0xc0, !PT ;  /* 0xffffdfff08087812 */ /* 0x000fc800078ec0ff */
[----:B------:R-:W-:-:S04]  /*1f300*/  @P0 LOP3.LUT R8, R8, 0x2000, RZ, 0xfc, !PT ;  /* 0x0000200008080812 */ /* 0x000fc800078efcff */
[----:B------:R-:W-:Y:S01]  /*1f310*/  LOP3.LUT P0, RZ, R8, 0x800, RZ, 0xc0, !PT ;  /* 0x0000080008ff7812 */ /* 0x000fe2000780c0ff */
[----:B------:R0:W-:Y:S01]  /*1f320*/  STL [R1], R8 ;  /* 0x0000000801007387 */ /* 0x0001e20000100800 */
[----:B------:R-:W-:Y:S02]  /*1f330*/  IMAD.MOV.U32 R13, RZ, RZ, R0 ;  /* 0x000000ffff0d7224 */ /* 0x000fe400078e0000 */
[----:B------:R-:W-:Y:S01]  /*1f340*/  IMAD.MOV.U32 R12, RZ, RZ, 0x1 ;  /* 0x00000001ff0c7424 */ /* 0x000fe200078e00ff */
[----:B------:R-:W-:-:S08]  /*1f350*/  MOV R3, R14 ;  /* 0x0000000e00037202 */ /* 0x000fd00000000f00 */
[----:B------:R-:W-:-:S05]  /*1f360*/  @!P0 LEA R3, P6, R7, R3, 0x1 ;  /* 0x0000000307038211 */ /* 0x000fca00078c08ff */
[----:B------:R-:W-:-:S05]  /*1f370*/  @!P0 IMAD.X R2, RZ, RZ, R2, P6 ;  /* 0x000000ffff028224 */ /* 0x000fca00030e0602 */
[----:B0-----:R-:W-:-:S07]  /*1f380*/  @!P0 LOP3.LUT R3, R3, R2, RZ, 0x3c, !PT ;  /* 0x0000000203038212 */ /* 0x001fce00078e3cff */
[----:B------:R-:W-:Y:S05]  /*1f390*/  WARPSYNC.COLLECTIVE R15, `(.L_x_1836) ;  /* 0x000000000f087348 */ /* 0x000fea0003c00000 */
[----:B------:R0:W1:Y:S02]  /*1f3a0*/  SHFL.IDX P6, R14, R13, R12, R11 ;  /* 0x0000000c0d0e7389 */ /* 0x00006400000c000b */
[----:B01----:R-:W-:Y:S01]  /*1f3b0*/  ENDCOLLECTIVE ;  /* 0x000000000000791b */ /* 0x003fe20003800000 */
.L_x_1836:
[----:B------:R-:W-:-:S04]  /*1f3c0*/  @!P0 LOP3.LUT R2, R3, R2, RZ, 0x3c, !PT ;  /* 0x0000000203028212 */ /* 0x000fc800078e3cff */
[----:B------:R-:W-:-:S05]  /*1f3d0*/  @!P0 LOP3.LUT R3, R3, R2, RZ, 0x3c, !PT ;  /* 0x0000000203038212 */ /* 0x000fca00078e3cff */
        /* <DEDUP_REMOVED lines=13> */
.L_x_1837:
[----:B------:R-:W-:Y:S02]  /*1f4b0*/  IMAD.MOV.U32 R13, RZ, RZ, R0 ;  /* 0x000000ffff0d7224 */ /* 0x000fe400078e0000 */
[----:B------:R-:W-:Y:S02]  /*1f4c0*/  IMAD.MOV.U32 R12, RZ, RZ, 0x2 ;  /* 0x00000002ff0c7424 */ /* 0x000fe400078e00ff */
[----:B------:R-:W-:-:S05]  /*1f4d0*/  IMAD.MOV.U32 R2, RZ, RZ, R14 ;  /* 0x000000ffff027224 */ /* 0x000fca00078e000e */
[----:B------:R-:W-:-:S05]  /*1f4e0*/  @!P5 LEA R2, P6, R7, R2, 0x1 ;  /* 0x000000020702d211 */ /* 0x000fca00078c08ff */
[----:B------:R-:W-:-:S05]  /*1f4f0*/  @!P5 IMAD.X R3, RZ, RZ, R6, P6 ;  /* 0x000000ffff03d224 */ /* 0x000fca00030e0606 */
[----:B------:R-:W-:Y:S01]  /*1f500*/  @!PT LDS RZ, [RZ] ;  /* 0x00000000fffff984 */ /* 0x000fe20000000800 */
[----:B------:R-:W-:Y:S01]  /*1f510*/  @!PT LDS RZ, [RZ] ;  /* 0x00000000fffff984 */ /* 0x000fe20000000800 */
[----:B------:R-:W-:Y:S01]  /*1f520*/  @!PT LDS RZ, [RZ] ;  /* 0x00000000fffff984 */ /* 0x000fe20000000800 */
[----:B------:R0:W-:Y:S03]  /*1f530*/  @!P5 LDGSTS.E.BYPASS.LTC128B.128 [R25+0x22c00], desc[UR60][R2.64], !P4 ;  /* 0x22c000000219dfae */ /* 0x0001e6000e101d7c */
[----:B0-----:R-:W-:Y:S05]  /*1f540*/  WARPSYNC.COLLECTIVE R15, `(.L_x_1838) ;  /* 0x000000000f087348 */ /* 0x001fea0003c00000 */
[----:B------:R1:W2:Y:S02]  /*1f550*/  SHFL.IDX P6, R14, R13, R12, R11 ;  /* 0x0000000c0d0e7389 */ /* 0x0002a400000c000b */
[----:B012---:R-:W-:Y:S01]  /*1f560*/  ENDCOLLECTIVE ;  /* 0x000000000000791b */ /* 0x007fe20003800000 */
.L_x_1838:
[----:B------:R-:W-:Y:S01]  /*1f570*/  @!PT LDS RZ, [RZ] ;  /* 0x00000000fffff984 */ /* 0x000fe20000000800 */
[----:B------:R-:W-:Y:S01]  /*1f580*/  @!PT LDS RZ, [RZ] ;  /* 0x00000000fffff984 */ /* 0x000fe20000000800 */
[----:B------:R-:W-:Y:S01]  /*1f590*/  @!PT LDS RZ, [RZ] ;  /* 0x00000000fffff984 */ /* 0x000fe20000000800 */
[----:B------:R0:W-:Y:S04]  /*1f5a0*/  @!P5 LDGSTS.E.BYPASS.LTC128B.128 [R25+0x26c00], desc[UR60][R2.64+0x80], !P3 ;  /* 0x26c000800219dfae */ /* 0x0001e8000d901d7c */
[----:B------:R0:W-:Y:S04]  /*1f5b0*/  @!P5 LDGSTS.E.BYPASS.LTC128B.128 [R25+0x2ac00], desc[UR60][R2.64+0x100], !P2 ;  /* 0x2ac001000219dfae */ /* 0x0001e8000d101d7c */
[----:B------:R0:W-:Y:S01]  /*1f5c0*/  @!P5 LDGSTS.E.BYPASS.LTC128B.128 [R25+0x2ec00], desc[UR60][R2.64+0x180], !P1 ;  /* 0x2ec001800219dfae */ /* 0x0001e2000c901d7c */
[----:B------:R-:W-:Y:S01]  /*1f5d0*/  LOP3.LUT P5, RZ, R8, 0x100, RZ, 0xc0, !PT ;  /* 0x0000010008ff7812 */ /* 0x000fe200078ac0ff */
[----:B------:R-:W-:-:S02]  /*1f5e0*/  IMAD.MOV.U32 R13, RZ, RZ, R4 ;  /* 0x000000ffff0d7224 */ /* 0x000fc400078e0004 */
[----:B------:R-:W-:-:S10]  /*1f5f0*/  IMAD.MOV.U32 R6, RZ, RZ, R14 ;  /* 0x000000ffff067224 */ /* 0x000fd400078e000e */
[----:B0-----:R-:W-:Y:S05]  /*1f600*/  WARPSYNC.COLLECTIVE R15, `(.L_x_1839) ;  /* 0x000000000f087348 */ /* 0x001fea0003c00000 */
[----:B------:R1:W2:Y:S02]  /*1f610*/  SHFL.IDX P6, R14, R13, R12, R11 ;  /* 0x0000000c0d0e7389 */ /* 0x0002a400000c000b */
[----:B012---:R-:W-:Y:S01]  /*1f620*/  ENDCOLLECTIVE ;  /* 0x000000000000791b */ /* 0x007fe20003800000 */
.L_x_1839:
[----:B------:R-:W-:Y:S02]  /*1f630*/  IMAD.MOV.U32 R13, RZ, RZ, R0 ;  /* 0x000000ffff0d7224 */ /* 0x000fe400078e0000 */
[----:B------:R-:W-:Y:S01]  /*1f640*/  IMAD.MOV.U32 R12, RZ, RZ, 0x3 ;  /* 0x00000003ff0c7424 */ /* 0x000fe200078e00ff */
[----:B------:R-:W-:-:S04]  /*1f650*/  MOV R2, R14 ;  /* 0x0000000e00027202 */ /* 0x000fc80000000f00 */
        /* <DEDUP_REMOVED lines=9> */
.L_x_1840:
        /* <DEDUP_REMOVED lines=12> */
.L_x_1841:
        /* <DEDUP_REMOVED lines=12> */
.L_x_1842:
        /* <DEDUP_REMOVED lines=12> */
.L_x_1843:
        /* <DEDUP_REMOVED lines=12> */
.L_x_1844:
        /* <DEDUP_REMOVED lines=12> */
.L_x_1845:
        /* <DEDUP_REMOVED lines=12> */
.L_x_1846:
[----:B------:R-:W-:Y:S01]  /*1fb70*/  @!PT LDS RZ, [RZ] ;  /* 0x00000000fffff984 */ /* 0x000fe20000000800 */
[----:B------:R-:W-:Y:S01]  /*1fb80*/  @!PT LDS RZ, [RZ] ;  /* 0x00000000fffff984 */ /* 0x000fe20000000800 */
[----:B------:R-:W-:Y:S01]  /*1fb90*/  @!PT LDS RZ, [RZ] ;  /* 0x00000000fffff984 */ /* 0x000fe20000000800 */
[----:B------:R0:W-:Y:S04]  /*1fba0*/  @!P5 LDGSTS.E.BYPASS.LTC128B.128 [R25+0x28c00], desc[UR60][R2.64+0x80], !P3 ;  /* 0x28c000800219dfae */ /* 0x0001e8000d901d7c */
[----:B------:R0:W-:Y:S04]  /*1fbb0*/  @!P5 LDGSTS.E.BYPASS.LTC128B.128 [R25+0x2cc00], desc[UR60][R2.64+0x100], !P2 ;  /* 0x2cc001000219dfae */ /* 0x0001e8000d101d7c */
[----:B------:R0:W-:Y:S01]  /*1fbc0*/  @!P5 LDGSTS.E.BYPASS.LTC128B.128 [R25+0x30c00], desc[UR60][R2.64+0x180], !P1 ;  /* 0x30c001800219dfae */ /* 0x0001e2000c901d7c */
[----:B------:R-:W-:Y:S02]  /*1fbd0*/  IMAD.MOV.U32 R13, RZ, RZ, R4 ;  /* 0x000000ffff0d7224 */ /* 0x000fe400078e0004 */
[----:B------:R-:W-:-:S07]  /*1fbe0*/  IMAD.MOV.U32 R6, RZ, RZ, R14 ;  /* 0x000000ffff067224 */ /* 0x000fce00078e000e */
[----:B0-----:R-:W-:Y:S05]  /*1fbf0*/  WARPSYNC.COLLECTIVE R15, `(.L_x_1847) ;  /* 0x000000000f087348 */ /* 0x001fea0003c00000 */
[----:B------:R1:W2:Y:S02]  /*1fc00*/  SHFL.IDX P6, R14, R13, R12, R11 ;  /* 0x0000000c0d0e7389 */ /* 0x0002a400000c000b */
[----:B012---:R-:W-:Y:S01]  /*1fc10*/  ENDCOLLECTIVE ;  /* 0x000000000000791b */ /* 0x007fe20003800000 */
.L_x_1847:
[----:B------:R-:W-:Y:S02]  /*1fc20*/  IMAD.MOV.U32 R13, RZ, RZ, R0 ;  /* 0x000000ffff0d7224 */ /* 0x000fe400078e0000 */
[----:B------:R-:W-:Y:S01]  /*1fc30*/  IMAD.MOV.U32 R12, RZ, RZ, 0x7 ;  /* 0x00000007ff0c7424 */ /* 0x000fe200078e00ff */
[----:B------:R-:W-:-:S07]  /*1fc40*/  MOV R2, R14 ;  /* 0x0000000e00027202 */ /* 0x000fce0000000f00 */
[----:B------:R-:W-:Y:S05]  /*1fc50*/  WARPSYNC.COLLECTIVE R15, `(.L_x_1848) ;  /* 0x000000000f087348 */ /* 0x000fea0003c00000 */
[----:B------:R0:W1:Y:S02]  /*1fc60*/  SHFL.IDX P6, R14, R13, R12, R11 ;  /* 0x0000000c0d0e7389 */ /* 0x00006400000c000b */
[----:B01----:R-:W-:Y:S01]  /*1fc70*/  ENDCOLLECTIVE ;  /* 0x000000000000791b */ /* 0x003fe20003800000 */
.L_x_1848:
[----:B------:R-:W-:-:S05]  /*1fc80*/  @!P0 LEA R2, P5, R7, R2, 0x1 ;  /* 0x0000000207028211 */ /* 0x000fca00078a08ff */
[----:B------:R-:W-:-:S05]  /*1fc90*/  @!P0 IMAD.X R3, RZ, RZ, R6, P5 ;  /* 0x000000ffff038224 */ /* 0x000fca00028e0606 */
        /* <DEDUP_REMOVED lines=12> */
.L_x_1849:
[----:B------:R-:W-:Y:S01]  /*1fd60*/  IMAD.MOV.U32 R2, RZ, RZ, R14 ;  /* 0x000000ffff027224 */ /* 0x000fe200078e000e */
[----:B------:R-:W-:Y:S06]  /*1fd70*/  BRA `(.L_x_1850) ;  /* 0xffffff9800187947 */ /* 0x000fec000383ffff */
.L_x_1658:
[----:B0-----:R0:W1:Y:S02]  /*1fd80*/  SYNCS.PHASECHK.TRANS64.TRYWAIT P0, [R22+URZ+0x32420], R3 ;  /* 0x03242003160075a7 */ /* 0x001064000800017f */
[----:B-1----:R-:W-:Y:S05]  /*1fd90*/  @!P0 NANOSLEEP.SYNCS 0x989680 ;  /* 0x009896800000895d */ /* 0x002fea0003900000 */
[----:B------:R-:W1:Y:S02]  /*1fda0*/  @!P0 SYNCS.PHASECHK.TRANS64 P0, [R22+URZ+0x32420], R3 ;  /* 0x03242003160085a7 */ /* 0x000e64000800007f */
[----:B-1----:R-:W-:Y:S05]  /*1fdb0*/  @!P0 BRA `(.L_x_1658) ;  /* 0xfffffffc00f08947 */ /* 0x002fea000383ffff */
[----:B------:R-:W-:Y:S05]  /*1fdc0*/  BRA `(.L_x_1851) ;  /* 0xffffff98008c7947 */ /* 0x000fea000383ffff */
.L_x_1661:
[----:B-1----:R1:W3:Y:S02]  /*1fdd0*/  SYNCS.PHASECHK.TRANS64.TRYWAIT P0, [R29+URZ+0x32460], R0 ;  /* 0x032460001d0075a7 */ /* 0x0022e4000800017f */
[----:B---3--:R-:W-:Y:S05]  /*1fde0*/  @!P0 NANOSLEEP.SYNCS 0x989680 ;  /* 0x009896800000895d */ /* 0x008fea0003900000 */
[----:B------:R-:W3:Y:S02]  /*1fdf0*/  @!P0 SYNCS.PHASECHK.TRANS64 P0, [R29+URZ+0x32460], R0 ;  /* 0x032460001d0085a7 */ /* 0x000ee4000800007f */
[----:B---3--:R-:W-:Y:S05]  /*1fe00*/  @!P0 BRA `(.L_x_1661) ;  /* 0xfffffffc00f08947 */ /* 0x008fea000383ffff */
[----:B------:R-:W-:Y:S05]  /*1fe10*/  BRA `(.L_x_1852) ;  /* 0xffffff98009c7947 */ /* 0x000fea000383ffff */
.L_x_1662:
        /* <DEDUP_REMOVED lines=8> */
.L_x_1854:
[----:B------:R-:W-:Y:S05]  /*1fea0*/  BSYNC B0 ;  /* 0x0000000000007941 */ /* 0x000fea0003800000 */
.L_x_1853:
[----:B------:R-:W0:Y:S01]  /*1feb0*/  S2R R8, SR_TID.X ;  /* 0x0000000000087919 */ /* 0x000e220000002100 */
[----:B------:R-:W-:Y:S01]  /*1fec0*/  MOV R13, R5 ;  /* 0x00000005000d7202 */ /* 0x000fe20000000f00 */
[----:B------:R-:W-:Y:S01]  /*1fed0*/  IMAD.MOV.U32 R12, RZ, RZ, RZ ;  /* 0x000000ffff0c7224 */ /* 0x000fe200078e00ff */
[C---:B------:R-:W-:Y:S01]  /*1fee0*/  LOP3.LUT P2, RZ, R7.reuse, 0x2, RZ, 0xc0, !PT ;  /* 0x0000000207ff7812 */ /* 0x040fe2000784c0ff */
[----:B------:R-:W-:Y:S01]  /*1fef0*/  IMAD.MOV.U32 R11, RZ, RZ, 0x181f ;  /* 0x0000181fff0b7424 */ /* 0x000fe200078e00ff */
[----:B------:R-:W-:Y:S01]  /*1ff00*/  LOP3.LUT P1, RZ, R7, 0x4, RZ, 0xc0, !PT ;  /* 0x0000000407ff7812 */ /* 0x000fe2000782c0ff */
[----:B------:R-:W-:Y:S02]  /*1ff10*/  IMAD.MOV.U32 R15, RZ, RZ, -0x1 ;  /* 0xffffffffff0f7424 */ /* 0x000fe400078e00ff */
[----:B------:R-:W-:Y:S01]  /*1ff20*/  IMAD.MOV.U32 R3, RZ, RZ, R14 ;  /* 0x000000ffff037224 */ /* 0x000fe200078e000e */
[----:B------:R-:W-:Y:S01]  /*1ff30*/  ISETP.LT.OR P3, PT, R30, 0x1, !P1 ;  /* 0x000000011e00780c */ /* 0x000fe20004f61670 */
[----:B------:R-:W-:-:S12]  /*1ff40*/  IMAD R4, R4, 0x2, R22 ;  /* 0x0000000204047824 */ /* 0x000fd800078e0216 */
[----:B0-----:R-:W-:Y:S05]  /*1ff50*/  WARPSYNC.COLLECTIVE R15, `(.L_x_1855) ;  /* 0x000000000f087348 */ /* 0x001fea0003c00000 */
[----:B------:R1:W2:Y:S02]  /*1ff60*/  SHFL.IDX P6, R14, R13, R12, R11 ;  /* 0x0000000c0d0e7389 */ /* 0x0002a400000c000b */
[----:B012---:R-:W-:Y:S01]  /*1ff70*/  ENDCOLLECTIVE ;  /* 0x000000000000791b */ /* 0x007fe20003800000 */
.L_x_1855:
        /* <DEDUP_REMOVED lines=9> */
.L_x_1856:
        /* <DEDUP_REMOVED lines=17> */
.L_x_1857:
[----:B------:R-:W-:Y:S02]  /*20120*/  IMAD.MOV.U32 R13, RZ, RZ, R6 ;  /* 0x000000ffff0d7224 */ /* 0x000fe400078e0006 */
[----:B------:R-:W-:Y:S01]  /*20130*/  IMAD.MOV.U32 R12, RZ, RZ, 0x2 ;  /* 0x00000002ff0c7424 */ /* 0x000fe200078e00ff */
[----:B------:R-:W-:-:S13]  /*20140*/  IADD3 R2, P3, R14, R0, RZ ;  /* 0x000000000e027210 */ /* 0x000fda0007f7e0ff */
[----:B------:R-:W-:Y:S05]  /*20150*/  WARPSYNC.COLLECTIVE R15, `(.L_x_1858) ;  /* 0x000000000f087348 */ /* 0x000fea0003c00000 */
[----:B------:R0:W1:Y:S02]  /*20160*/  SHFL.IDX P6, R14, R13, R12, R11 ;  /* 0x0000000c0d0e7389 */ /* 0x00006400000c000b */
[----:B01----:R-:W-:Y:S01]  /*20170*/  ENDCOLLECTIVE ;  /* 0x000000000000791b */ /* 0x003fe20003800000 */
.L_x_1858:
[----:B------:R-:W-:Y:S02]  /*20180*/  IADD3.X R3, RZ, R3, RZ, P3, !PT ;  /* 0x00000003ff037210 */ /* 0x000fe40001ffe4ff */
        /* <DEDUP_REMOVED lines=16> */
.L_x_1859:
[----:B------:R-:W-:Y:S02]  /*20290*/  IMAD.MOV.U32 R13, RZ, RZ, R6 ;  /* 0x000000ffff0d7224 */ /* 0x000fe400078e0006 */
[----:B------:R-:W-:Y:S01]  /*202a0*/  IMAD.MOV.U32 R12, RZ, RZ, 0x3 ;  /* 0x00000003ff0c7424 */ /* 0x000fe200078e00ff */
[----:B------:R-:W-:-:S13]  /*202b0*/  IADD3 R2, P3, R14, R0, RZ ;  /* 0x000000000e027210 */ /* 0x000fda0007f7e0ff */
[----:B------:R-:W-:Y:S05]  /*202c0*/  WARPSYNC.COLLECTIVE R15, `(.L_x_1860) ;  /* 0x000000000f087348 */ /* 0x000fea0003c00000 */
[----:B------:R0:W1:Y:S02]  /*202d0*/  SHFL.IDX P6, R14, R13, R12, R11 ;  /* 0x0000000c0d0e7389 */ /* 0x00006400000c000b */
[----:B01----:R-:W-:Y:S01]  /*202e0*/  ENDCOLLECTIVE ;  /* 0x000000000000791b */ /* 0x003fe20003800000 */
.L_x_1860:
        /* <DEDUP_REMOVED lines=17> */
.L_x_1861:
[----:B------:R-:W-:Y:S01]  /*20400*/  IMAD.MOV.U32 R13, RZ, RZ, R6 ;  /* 0x000000ffff0d7224 */ /* 0x000fe200078e0006 */
[----:B------:R-:W-:Y:S02]  /*20410*/  MOV R12, 0x4 ;  /* 0x00000004000c7802 */ /* 0x000fe40000000f00 */
[----:B------:R-:W-:-:S13]  /*20420*/  IADD3 R2, P3, R14, R0, RZ ;  /* 0x000000000e027210 */ /* 0x000fda0007f7e0ff */
[----:B------:R-:W-:Y:S05]  /*20430*/  WARPSYNC.COLLECTIVE R15, `(.L_x_1862) ;  /* 0x000000000f087348 */ /* 0x000fea0003c00000 */
[----:B------:R0:W1:Y:S02]  /*20440*/  SHFL.IDX P6, R14, R13, R12, R11 ;  /* 0x0000000c0d0e7389 */ /* 0x00006400000c000b */
[----:B01----:R-:W-:Y:S01]  /*20450*/  ENDCOLLECTIVE ;  /* 0x000000000000791b */ /* 0x003fe20003800000 */
.L_x_1862:
        /* <DEDUP_REMOVED lines=17> */
.L_x_1863:
[----:B------:R-:W-:Y:S02]  /*20570*/  IMAD.MOV.U32 R13, RZ, RZ, R6 ;  /* 0x000000ffff0d7224 */ /* 0x000fe400078e0006 */
[----:B------:R-:W-:Y:S01]  /*20580*/  IMAD.MOV.U32 R12, RZ, RZ, 0x5 ;  /* 0x00000005ff0c7424 */ /* 0x000fe200078e00ff */
[----:B------:R-:W-:-:S13]  /*20590*/  IADD3 R2, P3, R14, R0, RZ ;  /* 0x000000000e027210 */ /* 0x000fda0007f7e0ff */
[----:B------:R-:W-:Y:S05]  /*205a0*/  WARPSYNC.COLLECTIVE R15, `(.L_x_1864) ;  /* 0x000000000f087348 */ /* 0x000fea0003c00000 */
[----:B------:R0:W1:Y:S02]  /*205b0*/  SHFL.IDX P6, R14, R13, R12, R11 ;  /* 0x0000000c0d0e7389 */ /* 0x00006400000c000b */
[----:B01----:R-:W-:Y:S01]  /*205c0*/  ENDCOLLECTIVE ;  /* 0x000000000000791b */ /* 0x003fe20003800000 */
.L_x_1864:
        /* <DEDUP_REMOVED lines=12> */
.L_x_1865:
        /* <DEDUP_REMOVED lines=9> */
.L_x_1669:
[----:B0-----:R0:W1:Y:S02]  /*20720*/  SYNCS.PHASECHK.TRANS64.TRYWAIT P0, [R4+URZ+0x32440], R21 ;  /* 0x03244015040075a7 */ /* 0x001064000800017f */
[----:B-1----:R-:W-:Y:S05]  /*20730*/  @!P0 NANOSLEEP.SYNCS 0x989680 ;  /* 0x009896800000895d */ /* 0x002fea0003900000 */
[----:B------:R-:W1:Y:S02]  /*20740*/  @!P0 SYNCS.PHASECHK.TRANS64 P0, [R4+URZ+0x32440], R21 ;  /* 0x03244015040085a7 */ /* 0x000e64000800007f */
[----:B-1----:R-:W-:Y:S05]  /*20750*/  @!P0 BRA `(.L_x_1669) ;  /* 0xfffffffc00f08947 */ /* 0x002fea000383ffff */
[----:B------:R-:W-:Y:S05]  /*20760*/  BRA `(.L_x_1867) ;  /* 0xffffff9c002c7947 */ /* 0x000fea000383ffff */
.L_x_1670:
        /* <DEDUP_REMOVED lines=8> */
.L_x_1869:
[----:B------:R-:W-:Y:S05]  /*207f0*/  BSYNC B1 ;  /* 0x0000000000017941 */ /* 0x000fea0003800000 */
.L_x_1868:
[----:B------:R-:W-:Y:S01]  /*20800*/  IMAD.MOV.U32 R13, RZ, RZ, R8 ;  /* 0x000000ffff0d7224 */ /* 0x000fe200078e0008 */
[----:B------:R-:W-:Y:S01]  /*20810*/  MOV R3, R14 ;  /* 0x0000000e00037202 */ /* 0x000fe20000000f00 */
[----:B------:R-:W-:Y:S02]  /*20820*/  IMAD.MOV.U32 R12, RZ, RZ, RZ ;  /* 0x000000ffff0c7224 */ /* 0x000fe400078e00ff */
[----:B------:R-:W-:Y:S02]  /*20830*/  IMAD.MOV.U32 R11, RZ, RZ, 0x181f ;  /* 0x0000181fff0b7424 */ /* 0x000fe400078e00ff */
[----:B------:R-:W-:Y:S02]  /*20840*/  IMAD.MOV.U32 R15, RZ, RZ, -0x1 ;  /* 0xffffffffff0f7424 */ /* 0x000fe400078e00ff */
[----:B------:R-:W-:-:S07]  /*20850*/  IMAD R7, R7, 0x2, R22 ;  /* 0x0000000207077824 */ /* 0x000fce00078e0216 */
[----:B------:R-:W-:Y:S05]  /*20860*/  WARPSYNC.COLLECTIVE R15, `(.L_x_1870) ;  /* 0x000000000f087348 */ /* 0x000fea0003c00000 */
[----:B------:R0:W1:Y:S02]  /*20870*/  SHFL.IDX P6, R14, R13, R12, R11 ;  /* 0x0000000c0d0e7389 */ /* 0x00006400000c000b */
[----:B01----:R-:W-:Y:S01]  /*20880*/  ENDCOLLECTIVE ;  /* 0x000000000000791b */ /* 0x003fe20003800000 */
.L_x_1870:
[----:B------:R-:W-:Y:S02]  /*20890*/  IMAD.MOV.U32 R13, RZ, RZ, R9 ;  /* 0x000000ffff0d7224 */ /* 0x000fe400078e0009 */
[----:B------:R-:W-:Y:S02]  /*208a0*/  IMAD.MOV.U32 R12, RZ, RZ, 0x1 ;  /* 0x00000001ff0c7424 */ /* 0x000fe400078e00ff */
[----:B------:R-:W-:-:S07]  /*208b0*/  IMAD.MOV.U32 R2, RZ, RZ, R14 ;  /* 0x000000ffff027224 */ /* 0x000fce00078e000e */
[----:B------:R-:W-:Y:S05]  /*208c0*/  WARPSYNC.COLLECTIVE R15, `(.L_x_1871) ;  /* 0x000000000f087348 */ /* 0x000fea0003c00000 */
[----:B------:R0:W1:Y:S02]  /*208d0*/  SHFL.IDX P6, R14, R13, R12, R11 ;  /* 0x0000000c0d0e7389 */ /* 0x00006400000c000b */
[----:B01----:R-:W-:Y:S01]  /*208e0*/  ENDCOLLECTIVE ;  /* 0x000000000000791b */ /* 0x003fe20003800000 */
.L_x_1871:
        /* <DEDUP_REMOVED lines=11> */
.L_x_1872:
[----:B------:R-:W-:Y:S02]  /*209a0*/  IMAD.MOV.U32 R13, RZ, RZ, R9 ;  /* 0x000000ffff0d7224 */ /* 0x000fe400078e0009 */
[----:B------:R-:W-:Y:S01]  /*209b0*/  IMAD.MOV.U32 R12, RZ, RZ, 0x2 ;  /* 0x00000002ff0c7424 */ /* 0x000fe200078e00ff */
[----:B------:R-:W-:-:S07]  /*209c0*/  MOV R2, R14 ;  /* 0x0000000e00027202 */ /* 0x000fce0000000f00 */
[----:B------:R-:W-:Y:S05]  /*209d0*/  WARPSYNC.COLLECTIVE R15, `(.L_x_1873) ;  /* 0x000000000f087348 */ /* 0x000fea0003c00000 */
[----:B------:R0:W1:Y:S02]  /*209e0*/  SHFL.IDX P6, R14, R13, R12, R11 ;  /* 0x0000000c0d0e7389 */ /* 0x00006400000c000b */
[----:B01----:R-:W-:Y:S01]  /*209f0*/  ENDCOLLECTIVE ;  /* 0x000000000000791b */ /* 0x003fe20003800000 */
.L_x_1873:
        /* <DEDUP_REMOVED lines=11> */
.L_x_1874:
[----:B------:R-:W-:Y:S02]  /*20ab0*/  IMAD.MOV.U32 R13, RZ, RZ, R9 ;  /* 0x000000ffff0d7224 */ /* 0x000fe400078e0009 */
[----:B------:R-:W-:Y:S02]  /*20ac0*/  IMAD.MOV.U32 R12, RZ, RZ, 0x3 ;  /* 0x00000003ff0c7424 */ /* 0x000fe400078e00ff */
[----:B------:R-:W-:-:S07]  /*20ad0*/  IMAD.MOV.U32 R2, RZ, RZ, R14 ;  /* 0x000000ffff027224 */ /* 0x000fce00078e000e */
[----:B------:R-:W-:Y:S05]  /*20ae0*/  WARPSYNC.COLLECTIVE R15, `(.L_x_1875) ;  /* 0x000000000f087348 */ /* 0x000fea0003c00000 */
[----:B------:R0:W1:Y:S02]  /*20af0*/  SHFL.IDX P6, R14, R13, R12, R11 ;  /* 0x0000000c0d0e7389 */ /* 0x00006400000c000b */
[----:B01----:R-:W-:Y:S01]  /*20b00*/  ENDCOLLECTIVE ;  /* 0x000000000000791b */ /* 0x003fe20003800000 */
.L_x_1875:
        /* <DEDUP_REMOVED lines=11> */
.L_x_1876:
[----:B------:R-:W-:Y:S02]  /*20bc0*/  IMAD.MOV.U32 R13, RZ, RZ, R9 ;  /* 0x000000ffff0d7224 */ /* 0x000fe400078e0009 */
[----:B------:R-:W-:Y:S01]  /*20bd0*/  IMAD.MOV.U32 R12, RZ, RZ, 0x4 ;  /* 0x00000004ff0c7424 */ /* 0x000fe200078e00ff */
[----:B------:R-:W-:-:S07]  /*20be0*/  MOV R2, R14 ;  /* 0x0000000e00027202 */ /* 0x000fce0000000f00 */
[----:B------:R-:W-:Y:S05]  /*20bf0*/  WARPSYNC.COLLECTIVE R15, `(.L_x_1877) ;  /* 0x000000000f087348 */ /* 0x000fea0003c00000 */
[----:B------:R0:W1:Y:S02]  /*20c00*/  SHFL.IDX P6, R14, R13, R12, R11 ;  /* 0x0000000c0d0e7389 */ /* 0x00006400000c000b */
[----:B01----:R-:W-:Y:S01]  /*20c10*/  ENDCOLLECTIVE ;  /* 0x000000000000791b */ /* 0x003fe20003800000 */
.L_x_1877:
        /* <DEDUP_REMOVED lines=11> */
.L_x_1878:
[----:B------:R-:W-:Y:S02]  /*20cd0*/  IMAD.MOV.U32 R13, RZ, RZ, R9 ;  /* 0x000000ffff0d7224 */ /* 0x000fe400078e0009 */
[----:B------:R-:W-:Y:S02]  /*20ce0*/  IMAD.MOV.U32 R12, RZ, RZ, 0x5 ;  /* 0x00000005ff0c7424 */ /* 0x000fe400078e00ff */
[----:B------:R-:W-:-:S07]  /*20cf0*/  IMAD.MOV.U32 R2, RZ, RZ, R14 ;  /* 0x000000ffff027224 */ /* 0x000fce00078e000e */
[----:B------:R-:W-:Y:S05]  /*20d00*/  WARPSYNC.COLLECTIVE R15, `(.L_x_1879) ;  /* 0x000000000f087348 */ /* 0x000fea0003c00000 */
[----:B------:R0:W1:Y:S02]  /*20d10*/  SHFL.IDX P6, R14, R13, R12, R11 ;  /* 0x0000000c0d0e7389 */ /* 0x00006400000c000b */
[----:B01----:R-:W-:Y:S01]  /*20d20*/  ENDCOLLECTIVE ;  /* 0x000000000000791b */ /* 0x003fe20003800000 */
.L_x_1879:
        /* <DEDUP_REMOVED lines=11> */
.L_x_1880:
[----:B------:R-:W-:Y:S01]  /*20de0*/  MOV R2, R14 ;  /* 0x0000000e00027202 */ /* 0x000fe20000000f00 */
[----:B------:R-:W-:Y:S06]  /*20df0*/  BRA `(.L_x_1881) ;  /* 0xffffff9800587947 */ /* 0x000fec000383ffff */
.L_x_1675:
[----:B---3--:R3:W4:Y:S02]  /*20e00*/  SYNCS.PHASECHK.TRANS64.TRYWAIT P0, [R4+URZ+0x32460], R21 ;  /* 0x03246015040075a7 */ /* 0x008724000800017f */
[----:B----4-:R-:W-:Y:S05]  /*20e10*/  @!P0 NANOSLEEP.SYNCS 0x989680 ;  /* 0x009896800000895d */ /* 0x010fea0003900000 */
[----:B------:R-:W4:Y:S02]  /*20e20*/  @!P0 SYNCS.PHASECHK.TRANS64 P0, [R4+URZ+0x32460], R21 ;  /* 0x03246015040085a7 */ /* 0x000f24000800007f */
[----:B----4-:R-:W-:Y:S05]  /*20e30*/  @!P0 BRA `(.L_x_1675) ;  /* 0xfffffffc00f08947 */ /* 0x010fea000383ffff */
[----:B------:R-:W-:Y:S05]  /*20e40*/  BRA `(.L_x_1882) ;  /* 0xffffff9800a87947 */ /* 0x000fea000383ffff */
.L_x_1676:
[----:B------:R-:W-:Y:S01]  /*20e50*/  BSSY B1, `(.L_x_1883) ;  /* 0x0000008000017945 */ /* 0x000fe20003800000 */
[----:B------:R-:W-:Y:S02]  /*20e60*/  IMAD.MOV.U32 R13, RZ, RZ, R7 ;  /* 0x000000ffff0d7224 */ /* 0x000fe400078e0007 */
[----:B------:R-:W-:Y:S02]  /*20e70*/  IMAD.MOV.U32 R12, RZ, RZ, RZ ;  /* 0x000000ffff0c7224 */ /* 0x000fe400078e00ff */
[----:B------:R-:W-:Y:S02]  /*20e80*/  IMAD.MOV.U32 R11, RZ, RZ, 0x181f ;  /* 0x0000181fff0b7424 */ /* 0x000fe400078e00ff */
[----:B------:R-:W-:-:S07]  /*20e90*/  IMAD.MOV.U32 R15, RZ, RZ, -0x1 ;  /* 0xffffffffff0f7424 */ /* 0x000fce00078e00ff */
[----:B0123--:R-:W-:Y:S05]  /*20ea0*/  WARPSYNC.COLLECTIVE R15, `(.L_x_1884) ;  /* 0x000000000f087348 */ /* 0x00ffea0003c00000 */
[----:B------:R4:W0:Y:S02]  /*20eb0*/  SHFL.IDX P6, R14, R13, R12, R11 ;  /* 0x0000000c0d0e7389 */ /* 0x00082400000c000b */
[----:B01234-:R-:W-:Y:S01]  /*20ec0*/  ENDCOLLECTIVE ;  /* 0x000000000000791b */ /* 0x01ffe20003800000 */
.L_x_1884:
[----:B------:R-:W-:Y:S05]  /*20ed0*/  BSYNC B1 ;  /* 0x0000000000017941 */ /* 0x000fea0003800000 */
.L_x_1883:
        /* <DEDUP_REMOVED lines=9> */
.L_x_1885:
[----:B------:R-:W-:Y:S01]  /*20f70*/  MOV R13, R7 ;  /* 0x00000007000d7202 */ /* 0x000fe20000000f00 */
[----:B------:R-:W-:Y:S01]  /*20f80*/  IMAD.MOV.U32 R12, RZ, RZ, 0x1 ;  /* 0x00000001ff0c7424 */ /* 0x000fe200078e00ff */
[----:B------:R-:W-:-:S13]  /*20f90*/  IADD3 R2, P0, R14, R0, RZ ;  /* 0x000000000e027210 */ /* 0x000fda0007f1e0ff */
[----:B------:R-:W-:Y:S05]  /*20fa0*/  WARPSYNC.COLLECTIVE R15, `(.L_x_1886) ;  /* 0x000000000f087348 */ /* 0x000fea0003c00000 */
[----:B------:R0:W1:Y:S02]  /*20fb0*/  SHFL.IDX P6, R14, R13, R12, R11 ;  /* 0x0000000c0d0e7389 */ /* 0x00006400000c000b */
[----:B01----:R-:W-:Y:S01]  /*20fc0*/  ENDCOLLECTIVE ;  /* 0x000000000000791b */ /* 0x003fe20003800000 */
.L_x_1886:
        /* <DEDUP_REMOVED lines=13> */
.L_x_1887:
[----:B------:R-:W-:Y:S02]  /*210a0*/  IMAD.MOV.U32 R13, RZ, RZ, R7 ;  /* 0x000000ffff0d7224 */ /* 0x000fe400078e0007 */
[----:B------:R-:W-:Y:S01]  /*210b0*/  IMAD.MOV.U32 R12, RZ, RZ, 0x2 ;  /* 0x00000002ff0c7424 */ /* 0x000fe200078e00ff */
[----:B------:R-:W-:-:S13]  /*210c0*/  IADD3 R2, P0, R14, R0, RZ ;  /* 0x000000000e027210 */ /* 0x000fda0007f1e0ff */
[----:B------:R-:W-:Y:S05]  /*210d0*/  WARPSYNC.COLLECTIVE R15, `(.L_x_1888) ;  /* 0x000000000f087348 */ /* 0x000fea0003c00000 */
[----:B------:R0:W1:Y:S02]  /*210e0*/  SHFL.IDX P6, R14, R13, R12, R11 ;  /* 0x0000000c0d0e7389 */ /* 0x00006400000c000b */
[----:B01----:R-:W-:Y:S01]  /*210f0*/  ENDCOLLECTIVE ;  /* 0x000000000000791b */ /* 0x003fe20003800000 */
.L_x_1888:
        /* <DEDUP_REMOVED lines=13> */
.L_x_1889:
[----:B------:R-:W-:Y:S02]  /*211d0*/  IMAD.MOV.U32 R13, RZ, RZ, R7 ;  /* 0x000000ffff0d7224 */ /* 0x000fe400078e0007 */
[----:B------:R-:W-:Y:S01]  /*211e0*/  IMAD.MOV.U32 R12, RZ, RZ, 0x3 ;  /* 0x00000003ff0c7424 */ /* 0x000fe200078e00ff */
[----:B------:R-:W-:-:S13]  /*211f0*/  IADD3 R2, P0, R14, R0, RZ ;  /* 0x000000000e027210 */ /* 0x000fda0007f1e0ff */
[----:B------:R-:W-:Y:S05]  /*21200*/  WARPSYNC.COLLECTIVE R15, `(.L_x_1890) ;  /* 0x000000000f087348 */ /* 0x000fea0003c00000 */
[----:B------:R0:W1:Y:S02]  /*21210*/  SHFL.IDX P6, R14, R13, R12, R11 ;  /* 0x0000000c0d0e7389 */ /* 0x00006400000c000b */
[----:B01----:R-:W-:Y:S01]  /*21220*/  ENDCOLLECTIVE ;  /* 0x000000000000791b */ /* 0x003fe20003800000 */
.L_x_1890:
        /* <DEDUP_REMOVED lines=13> */
.L_x_1891:
[----:B------:R-:W-:Y:S02]  /*21300*/  IMAD.MOV.U32 R13, RZ, RZ, R7 ;  /* 0x000000ffff0d7224 */ /* 0x000fe400078e0007 */
[----:B------:R-:W-:Y:S01]  /*21310*/  IMAD.MOV.U32 R12, RZ, RZ, 0x4 ;  /* 0x00000004ff0c7424 */ /* 0x000fe200078e00ff */
[----:B------:R-:W-:-:S13]  /*21320*/  IADD3 R2, P0, R14, R0, RZ ;  /* 0x000000000e027210 */ /* 0x000fda0007f1e0ff */
[----:B------:R-:W-:Y:S05]  /*21330*/  WARPSYNC.COLLECTIVE R15, `(.L_x_1892) ;  /* 0x000000000f087348 */ /* 0x000fea0003c00000 */
[----:B------:R0:W1:Y:S02]  /*21340*/  SHFL.IDX P6, R14, R13, R12, R11 ;  /* 0x0000000c0d0e7389 */ /* 0x00006400000c000b */
[----:B01----:R-:W-:Y:S01]  /*21350*/  ENDCOLLECTIVE ;  /* 0x000000000000791b */ /* 0x003fe20003800000 */
.L_x_1892:
        /* <DEDUP_REMOVED lines=13> */
.L_x_1893:
[----:B------:R-:W-:Y:S02]  /*21430*/  IMAD.MOV.U32 R13, RZ, RZ, R7 ;  /* 0x000000ffff0d7224 */ /* 0x000fe400078e0007 */
[----:B------:R-:W-:Y:S01]  /*21440*/  IMAD.MOV.U32 R12, RZ, RZ, 0x5 ;  /* 0x00000005ff0c7424 */ /* 0x000fe200078e00ff */
[----:B------:R-:W-:-:S13]  /*21450*/  IADD3 R2, P0, R14, R0, RZ ;  /* 0x000000000e027210 */ /* 0x000fda0007f1e0ff */
[----:B------:R-:W-:Y:S05]  /*21460*/  WARPSYNC.COLLECTIVE R15, `(.L_x_1894) ;  /* 0x000000000f087348 */ /* 0x000fea0003c00000 */
[----:B------:R0:W1:Y:S02]  /*21470*/  SHFL.IDX P6, R14, R13, R12, R11 ;  /* 0x0000000c0d0e7389 */ /* 0x00006400000c000b */
[----:B01----:R-:W-:Y:S01]  /*21480*/  ENDCOLLECTIVE ;  /* 0x000000000000791b */ /* 0x003fe20003800000 */
.L_x_1894:
        /* <DEDUP_REMOVED lines=13> */
.L_x_1895:
[----:B------:R-:W-:Y:S05]  /*21560*/  BRA `(.L_x_1896) ;  /* 0xffffff9400f07947 */ /* 0x000fea000383ffff */
.L_x_1684:
[----:B------:R-:W-:Y:S01]  /*21570*/  BSSY B0, `(.L_x_1897) ;  /* 0x0000008000007945 */ /* 0x000fe20003800000 */
[----:B------:R-:W-:Y:S01]  /*21580*/  MOV R13, R16 ;  /* 0x00000010000d7202 */ /* 0x000fe20000000f00 */
[----:B------:R-:W-:Y:S02]  /*21590*/  IMAD.MOV.U32 R12, RZ, RZ, RZ ;  /* 0x000000ffff0c7224 */ /* 0x000fe400078e00ff */
[----:B------:R-:W-:Y:S02]  /*215a0*/  IMAD.MOV.U32 R11, RZ, RZ, 0x1f ;  /* 0x0000001fff0b7424 */ /* 0x000fe400078e00ff */
[----:B------:R-:W-:-:S07]  /*215b0*/  IMAD.MOV.U32 R15, RZ, RZ, -0x1 ;  /* 0xffffffffff0f7424 */ /* 0x000fce00078e00ff */
[----:B0123--:R-:W-:Y:S05]  /*215c0*/  WARPSYNC.COLLECTIVE R15, `(.L_x_1898) ;  /* 0x000000000f087348 */ /* 0x00ffea0003c00000 */
[----:B------:R4:W0:Y:S02]  /*215d0*/  SHFL.IDX P6, R14, R13, R12, R11 ;  /* 0x0000000c0d0e7389 */ /* 0x00082400000c000b */
[----:B01234-:R-:W-:Y:S01]  /*215e0*/  ENDCOLLECTIVE ;  /* 0x000000000000791b */ /* 0x01ffe20003800000 */
.L_x_1898:
[----:B------:R-:W-:Y:S05]  /*215f0*/  BSYNC B0 ;  /* 0x0000000000007941 */ /* 0x000fea0003800000 */
.L_x_1897:
        /* <DEDUP_REMOVED lines=9> */
.L_x_1899:
        /* <DEDUP_REMOVED lines=16> */
[C---:B------:R-:W-:Y:S02]  /*21790*/  ISETP.GE.U32.AND P5, PT, R9.reuse, 0x10, PT ;  /* 0x000000100900780c */ /* 0x040fe40003fa6070 */
[----:B--2---:R-:W-:Y:S01]  /*217a0*/  @!P1 MOV R7, R8 ;  /* 0x0000000800079202 */ /* 0x004fe20000000f00 */
[----:B---3--:R-:W-:Y:S01]  /*217b0*/  @!P1 IMAD.MOV.U32 R4, RZ, RZ, R5 ;  /* 0x000000ffff049224 */ /* 0x008fe200078e0005 */
[----:B------:R-:W-:-:S03]  /*217c0*/  ISETP.NE.AND P1, PT, R9, RZ, PT ;  /* 0x000000ff0900720c */ /* 0x000fc60003f25270 */
[----:B------:R-:W-:-:S10]  /*217d0*/  IMAD R13, R4, R7, RZ ;  /* 0x00000007040d7224 */ /* 0x000fd400078e02ff */
[----:B------:R-:W-:Y:S05]  /*217e0*/  WARPSYNC.COLLECTIVE R15, `(.L_x_1900) ;  /* 0x000000000f087348 */ /* 0x000fea0003c00000 */
[----:B------:R0:W1:Y:S02]  /*217f0*/  SHFL.UP P6, R14, R13, R12, R11 ;  /* 0x0400000c0d0e7389 */ /* 0x00006400000c000b */
[----:B01----:R-:W-:Y:S01]  /*21800*/  ENDCOLLECTIVE ;  /* 0x000000000000791b */ /* 0x003fe20003800000 */
.L_x_1900:
[----:B------:R-:W-:Y:S01]  /*21810*/  IMAD.MOV.U32 R12, RZ, RZ, 0x2 ;  /* 0x00000002ff0c7424 */ /* 0x000fe200078e00ff */
[----:B------:R-:W-:-:S05]  /*21820*/  SEL R14, R14, RZ, P1 ;  /* 0x000000ff0e0e7207 */ /* 0x000fca0000800000 */
[----:B------:R-:W-:-:S04]  /*21830*/  IMAD.IADD R5, R13, 0x1, R14 ;  /* 0x000000010d057824 */ /* 0x000fc800078e020e */
[----:B------:R-:W-:-:S07]  /*21840*/  IMAD.MOV.U32 R13, RZ, RZ, R5 ;  /* 0x000000ffff0d7224 */ /* 0x000fce00078e0005 */
[----:B------:R-:W-:Y:S05]  /*21850*/  WARPSYNC.COLLECTIVE R15, `(.L_x_1901) ;  /* 0x000000000f087348 */ /* 0x000fea0003c00000 */
[----:B------:R0:W1:Y:S02]  /*21860*/  SHFL.UP P6, R14, R13, R12, R11 ;  /* 0x0400000c0d0e7389 */ /* 0x00006400000c000b */
[----:B01----:R-:W-:Y:S01]  /*21870*/  ENDCOLLECTIVE ;  /* 0x000000000000791b */ /* 0x003fe20003800000 */
.L_x_1901:
[----:B------:R-:W-:Y:S01]  /*21880*/  IMAD.MOV.U32 R12, RZ, RZ, 0x4 ;  /* 0x00000004ff0c7424 */ /* 0x000fe200078e00ff */
[----:B------:R-:W-:-:S05]  /*21890*/  SEL R2, R14, RZ, P2 ;  /* 0x000000ff0e027207 */ /* 0x000fca0001000000 */
[----:B------:R-:W-:-:S04]  /*218a0*/  IMAD.IADD R2, R5, 0x1, R2 ;  /* 0x0000000105027824 */ /* 0x000fc800078e0202 */
[----:B------:R-:W-:-:S07]  /*218b0*/  IMAD.MOV.U32 R13, RZ, RZ, R2 ;  /* 0x000000ffff0d7224 */ /* 0x000fce00078e0002 */
[----:B------:R-:W-:Y:S05]  /*218c0*/  WARPSYNC.COLLECTIVE R15, `(.L_x_1902) ;  /* 0x000000000f087348 */ /* 0x000fea0003c00000 */
[----:B------:R0:W1:Y:S02]  /*218d0*/  SHFL.UP P6, R14, R13, R12, R11 ;  /* 0x0400000c0d0e7389 */ /* 0x00006400000c000b */
[----:B01----:R-:W-:Y:S01]  /*218e0*/  ENDCOLLECTIVE ;  /* 0x000000000000791b */ /* 0x003fe20003800000 */
.L_x_1902:
[----:B------:R-:W-:Y:S02]  /*218f0*/  MOV R12, 0x8 ;  /* 0x00000008000c7802 */ /* 0x000fe40000000f00 */
[----:B------:R-:W-:-:S05]  /*21900*/  SEL R3, R14, RZ, P3 ;  /* 0x000000ff0e037207 */ /* 0x000fca0001800000 */
[----:B------:R-:W-:-:S04]  /*21910*/  IMAD.IADD R3, R2, 0x1, R3 ;  /* 0x0000000102037824 */ /* 0x000fc800078e0203 */
[----:B------:R-:W-:-:S07]  /*21920*/  IMAD.MOV.U32 R13, RZ, RZ, R3 ;  /* 0x000000ffff0d7224 */ /* 0x000fce00078e0003 */
[----:B------:R-:W-:Y:S05]  /*21930*/  WARPSYNC.COLLECTIVE R15, `(.L_x_1903) ;  /* 0x000000000f087348 */ /* 0x000fea0003c00000 */
[----:B------:R0:W1:Y:S02]  /*21940*/  SHFL.UP P6, R14, R13, R12, R11 ;  /* 0x0400000c0d0e7389 */ /* 0x00006400000c000b */
[----:B01----:R-:W-:Y:S01]  /*21950*/  ENDCOLLECTIVE ;  /* 0x000000000000791b */ /* 0x003fe20003800000 */
.L_x_1903:
[----:B------:R-:W-:Y:S01]  /*21960*/  IMAD.MOV.U32 R12, RZ, RZ, 0x10 ;  /* 0x00000010ff0c7424 */ /* 0x000fe200078e00ff */
[----:B------:R-:W-:-:S05]  /*21970*/  SEL R14, R14, RZ, P4 ;  /* 0x000000ff0e0e7207 */ /* 0x000fca0002000000 */
[----:B------:R-:W-:-:S04]  /*21980*/  IMAD.IADD R5, R3, 0x1, R14 ;  /* 0x0000000103057824 */ /* 0x000fc800078e020e */
[----:B------:R-:W-:-:S07]  /*21990*/  IMAD.MOV.U32 R13, RZ, RZ, R5 ;  /* 0x000000ffff0d7224 */ /* 0x000fce00078e0005 */
[----:B------:R-:W-:Y:S05]  /*219a0*/  WARPSYNC.COLLECTIVE R15, `(.L_x_1904) ;  /* 0x000000000f087348 */ /* 0x000fea0003c00000 */
[----:B------:R0:W1:Y:S02]  /*219b0*/  SHFL.UP P6, R14, R13, R12, R11 ;  /* 0x0400000c0d0e7389 */ /* 0x00006400000c000b */
[----:B01----:R-:W-:Y:S01]  /*219c0*/  ENDCOLLECTIVE ;  /* 0x000000000000791b */ /* 0x003fe20003800000 */
.L_x_1904:
        /* <DEDUP_REMOVED lines=8> */
.L_x_1905:
[----:B------:R-:W-:Y:S05]  /*21a50*/  BRA `(.L_x_1906) ;  /* 0xffffff9800547947 */ /* 0x000fea000383ffff */
.L_x_1687:
[----:B------:R-:W-:Y:S01]  /*21a60*/  BSSY B0, `(.L_x_1907) ;  /* 0x0000007000007945 */ /* 0x000fe20003800000 */
[----:B------:R-:W-:Y:S02]  /*21a70*/  IMAD.MOV.U32 R12, RZ, RZ, 0x1 ;  /* 0x00000001ff0c7424 */ /* 0x000fe400078e00ff */
[----:B------:R-:W-:Y:S02]  /*21a80*/  IMAD.MOV.U32 R11, RZ, RZ, RZ ;  /* 0x000000ffff0b7224 */ /* 0x000fe400078e00ff */
[----:B------:R-:W-:-:S07]  /*21a90*/  IMAD.MOV.U32 R15, RZ, RZ, -0x1 ;  /* 0xffffffffff0f7424 */ /* 0x000fce00078e00ff */
[----:B-1----:R-:W-:Y:S05]  /*21aa0*/  WARPSYNC.COLLECTIVE R15, `(.L_x_1908) ;  /* 0x000000000f087348 */ /* 0x002fea0003c00000 */
[----:B------:R0:W2:Y:S02]  /*21ab0*/  SHFL.UP P6, R14, R13, R12, R11 ;  /* 0x0400000c0d0e7389 */ /* 0x0000a400000c000b */
[----:B012---:R-:W-:Y:S01]  /*21ac0*/  ENDCOLLECTIVE ;  /* 0x000000000000791b */ /* 0x007fe20003800000 */
.L_x_1908:
[----:B------:R-:W-:Y:S05]  /*21ad0*/  BSYNC B0 ;  /* 0x0000000000007941 */ /* 0x000fea0003800000 */
.L_x_1907:
[----:B------:R-:W-:Y:S01]  /*21ae0*/  SEL R14, R14, RZ, P1 ;  /* 0x000000ff0e0e7207 */ /* 0x000fe20000800000 */
[----:B------:R-:W-:Y:S02]  /*21af0*/  IMAD.MOV.U32 R12, RZ, RZ, 0x2 ;  /* 0x00000002ff0c7424 */ /* 0x000fe400078e00ff */
[----:B------:R-:W-:Y:S01]  /*21b00*/  IMAD.MOV.U32 R11, RZ, RZ, RZ ;  /* 0x000000ffff0b7224 */ /* 0x000fe200078e00ff */
[----:B------:R-:W-:Y:S01]  /*21b10*/  IADD3 R13, R13, R14, RZ ;  /* 0x0000000e0d0d7210 */ /* 0x000fe20007ffe0ff */
[----:B------:R-:W-:-:S07]  /*21b20*/  IMAD.MOV.U32 R15, RZ, RZ, -0x1 ;  /* 0xffffffffff0f7424 */ /* 0x000fce00078e00ff */
[----:B------:R-:W-:Y:S05]  /*21b30*/  WARPSYNC.COLLECTIVE R15, `(.L_x_1909) ;  /* 0x000000000f087348 */ /* 0x000fea0003c00000 */
[----:B------:R0:W1:Y:S02]  /*21b40*/  SHFL.UP P6, R14, R13, R12, R11 ;  /* 0x0400000c0d0e7389 */ /* 0x00006400000c000b */
[----:B01----:R-:W-:Y:S01]  /*21b50*/  ENDCOLLECTIVE ;  /* 0x000000000000791b */ /* 0x003fe20003800000 */
.L_x_1909:
[----:B------:R-:W-:Y:S01]  /*21b60*/  IMAD.MOV.U32 R12, RZ, RZ, 0x4 ;  /* 0x00000004ff0c7424 */ /* 0x000fe200078e00ff */
[----:B------:R-:W-:-:S05]  /*21b70*/  SEL R2, R14, RZ, P2 ;  /* 0x000000ff0e027207 */ /* 0x000fca0001000000 */
[----:B------:R-:W-:-:S04]  /*21b80*/  IMAD.IADD R2, R13, 0x1, R2 ;  /* 0x000000010d027824 */ /* 0x000fc800078e0202 */
[----:B------:R-:W-:-:S07]  /*21b90*/  IMAD.MOV.U32 R13, RZ, RZ, R2 ;  /* 0x000000ffff0d7224 */ /* 0x000fce00078e0002 */
[----:B------:R-:W-:Y:S05]  /*21ba0*/  WARPSYNC.COLLECTIVE R15, `(.L_x_1910) ;  /* 0x000000000f087348 */ /* 0x000fea0003c00000 */
[----:B------:R0:W1:Y:S02]  /*21bb0*/  SHFL.UP P6, R14, R13, R12, R11 ;  /* 0x0400000c0d0e7389 */ /* 0x00006400000c000b */
[----:B01----:R-:W-:Y:S01]  /*21bc0*/  ENDCOLLECTIVE ;  /* 0x000000000000791b */ /* 0x003fe20003800000 */
.L_x_1910:
[----:B------:R-:W-:Y:S01]  /*21bd0*/  IMAD.MOV.U32 R12, RZ, RZ, 0x8 ;  /* 0x00000008ff0c7424 */ /* 0x000fe200078e00ff */
[----:B------:R-:W-:-:S05]  /*21be0*/  SEL R3, R14, RZ, P3 ;  /* 0x000000ff0e037207 */ /* 0x000fca0001800000 */
[----:B------:R-:W-:-:S04]  /*21bf0*/  IMAD.IADD R3, R2, 0x1, R3 ;  /* 0x0000000102037824 */ /* 0x000fc800078e0203 */
[----:B------:R-:W-:-:S07]  /*21c00*/  IMAD.MOV.U32 R13, RZ, RZ, R3 ;  /* 0x000000ffff0d7224 */ /* 0x000fce00078e0003 */
[----:B------:R-:W-:Y:S05]  /*21c10*/  WARPSYNC.COLLECTIVE R15, `(.L_x_1911) ;  /* 0x000000000f087348 */ /* 0x000fea0003c00000 */
[----:B------:R0:W1:Y:S02]  /*21c20*/  SHFL.UP P6, R14, R13, R12, R11 ;  /* 0x0400000c0d0e7389 */ /* 0x00006400000c000b */
[----:B01----:R-:W-:Y:S01]  /*21c30*/  ENDCOLLECTIVE ;  /* 0x000000000000791b */ /* 0x003fe20003800000 */
.L_x_1911:
[----:B------:R-:W-:Y:S02]  /*21c40*/  MOV R12, 0x10 ;  /* 0x00000010000c7802 */ /* 0x000fe40000000f00 */
[----:B------:R-:W-:-:S05]  /*21c50*/  SEL R14, R14, RZ, P4 ;  /* 0x000000ff0e0e7207 */ /* 0x000fca0002000000 */
[----:B------:R-:W-:-:S04]  /*21c60*/  IMAD.IADD R5, R3, 0x1, R14 ;  /* 0x0000000103057824 */ /* 0x000fc800078e020e */
[----:B------:R-:W-:-:S07]  /*21c70*/  IMAD.MOV.U32 R13, RZ, RZ, R5 ;  /* 0x000000ffff0d7224 */ /* 0x000fce00078e0005 */
[----:B------:R-:W-:Y:S05]  /*21c80*/  WARPSYNC.COLLECTIVE R15, `(.L_x_1912) ;  /* 0x000000000f087348 */ /* 0x000fea0003c00000 */
[----:B------:R0:W1:Y:S02]  /*21c90*/  SHFL.UP P6, R14, R13, R12, R11 ;  /* 0x0400000c0d0e7389 */ /* 0x00006400000c000b */
[----:B01----:R-:W-:Y:S01]  /*21ca0*/  ENDCOLLECTIVE ;  /* 0x000000000000791b */ /* 0x003fe20003800000 */
.L_x_1912:
        /* <DEDUP_REMOVED lines=8> */
.L_x_1913:
[----:B------:R-:W-:Y:S05]  /*21d30*/  BRA `(.L_x_1914) ;  /* 0xffffff9800407947 */ /* 0x000fea000383ffff */
.L_x_1689:
[----:B------:R-:W-:Y:S01]  /*21d40*/  BSSY B0, `(.L_x_1915) ;  /* 0x0000006000007945 */ /* 0x000fe20003800000 */
[----:B------:R-:W-:Y:S01]  /*21d50*/  PLOP3.LUT P6, PT, P6, PT, PT, 0x8, 0x0 ;  /* 0x000000000000781c */ /* 0x000fe200037ce170 */
[----:B------:R-:W-:-:S12]  /*21d60*/  IMAD.MOV.U32 R15, RZ, RZ, -0x1 ;  /* 0xffffffffff0f7424 */ /* 0x000fd800078e00ff */
[----:B01----:R-:W-:Y:S05]  /*21d70*/  WARPSYNC.COLLECTIVE R15, `(.L_x_1916) ;  /* 0x000000000f087348 */ /* 0x003fea0003c00000 */
[----:B------:R-:W-:Y:S01]  /*21d80*/  VOTE.ANY R14, PT, P6 ;  /* 0x00000000000e7806 */ /* 0x000fe200030e0100 */
[----:B01----:R-:W-:Y:S06]  /*21d90*/  ENDCOLLECTIVE ;  /* 0x000000000000791b */ /* 0x003fec0003800000 */
.L_x_1916:
[----:B------:R-:W-:Y:S05]  /*21da0*/  BSYNC B0 ;  /* 0x0000000000007941 */ /* 0x000fea0003800000 */
.L_x_1915:
        /* <DEDUP_REMOVED lines=9> */
.L_x_1917:
[----:B------:R-:W-:Y:S01]  /*21e40*/  MOV R13, R4 ;  /* 0x00000004000d7202 */ /* 0x000fe20000000f00 */
[----:B------:R-:W-:-:S07]  /*21e50*/  IMAD.MOV.U32 R7, RZ, RZ, R14 ;  /* 0x000000ffff077224 */ /* 0x000fce00078e000e */
[----:B------:R-:W-:Y:S05]  /*21e60*/  WARPSYNC.COLLECTIVE R15, `(.L_x_1918) ;  /* 0x000000000f087348 */ /* 0x000fea0003c00000 */
[----:B------:R0:W1:Y:S02]  /*21e70*/  SHFL.IDX P6, R14, R13, R12, R11 ;  /* 0x0000000c0d0e7389 */ /* 0x00006400000c000b */
[----:B01----:R-:W-:Y:S01]  /*21e80*/  ENDCOLLECTIVE ;  /* 0x000000000000791b */ /* 0x003fe20003800000 */
.L_x_1918:
[----:B------:R-:W-:Y:S01]  /*21e90*/  IMAD.MOV.U32 R4, RZ, RZ, R14 ;  /* 0x000000ffff047224 */ /* 0x000fe200078e000e */
[----:B------:R-:W-:Y:S06]  /*21ea0*/  BRA `(.L_x_1919) ;  /* 0xffffff9800207947 */ /* 0x000fec000383ffff */
.L_x_1691:
[----:B------:R-:W-:Y:S01]  /*21eb0*/  BSSY B0, `(.L_x_1920) ;  /* 0x0000007000007945 */ /* 0x000fe20003800000 */
[----:B------:R-:W-:Y:S02]  /*21ec0*/  IMAD.MOV.U32 R13, RZ, RZ, R3 ;  /* 0x000000ffff0d7224 */ /* 0x000fe400078e0003 */
[----:B------:R-:W-:Y:S02]  /*21ed0*/  IMAD.MOV.U32 R11, RZ, RZ, 0x1f ;  /* 0x0000001fff0b7424 */ /* 0x000fe400078e00ff */
[----:B------:R-:W-:-:S07]  /*21ee0*/  IMAD.MOV.U32 R15, RZ, RZ, -0x1 ;  /* 0xffffffffff0f7424 */ /* 0x000fce00078e00ff */
[----:B01234-:R-:W-:Y:S05]  /*21ef0*/  WARPSYNC.COLLECTIVE R15, `(.L_x_1921) ;  /* 0x000000000f087348 */ /* 0x01ffea0003c00000 */
[----:B------:R0:W0:Y:S02]  /*21f00*/  SHFL.IDX P6, R14, R13, R12, R11 ;  /* 0x0000000c0d0e7389 */ /* 0x00002400000c000b */
[----:B01234-:R-:W-:Y:S01]  /*21f10*/  ENDCOLLECTIVE ;  /* 0x000000000000791b */ /* 0x01ffe20003800000 */
.L_x_1921:
[----:B------:R-:W-:Y:S05]  /*21f20*/  BSYNC B0 ;  /* 0x0000000000007941 */ /* 0x000fea0003800000 */
.L_x_1920:
[----:B------:R-:W-:Y:S01]  /*21f30*/  IMAD.MOV.U32 R16, RZ, RZ, R14 ;  /* 0x000000ffff107224 */ /* 0x000fe200078e000e */
[----:B------:R-:W-:Y:S06]  /*21f40*/  BRA `(.L_x_1690) ;  /* 0xffffff9800107947 */ /* 0x000fec000383ffff */
.L_x_1695:
[----:B0-----:R0:W2:Y:S02]  /*21f50*/  SYNCS.PHASECHK.TRANS64.TRYWAIT P0, [R7+URZ+0x32420], R0 ;  /* 0x03242000070075a7 */ /* 0x0010a4000800017f */
[----:B--2---:R-:W-:Y:S05]  /*21f60*/  @!P0 NANOSLEEP.SYNCS 0x989680 ;  /* 0x009896800000895d */ /* 0x004fea0003900000 */
[----:B------:R-:W2:Y:S02]  /*21f70*/  @!P0 SYNCS.PHASECHK.TRANS64 P0, [R7+URZ+0x32420], R0 ;  /* 0x03242000070085a7 */ /* 0x000ea4000800007f */
[----:B--2---:R-:W-:Y:S05]  /*21f80*/  @!P0 BRA `(.L_x_1695) ;  /* 0xfffffffc00f08947 */ /* 0x004fea000383ffff */
[----:B------:R-:W-:Y:S05]  /*21f90*/  BRA `(.L_x_1922) ;  /* 0xffffff9c00687947 */ /* 0x000fea000383ffff */
.L_x_1696:
        /* <DEDUP_REMOVED lines=8> */
[----:B01-3--:R-:W-:Y:S05]  /*22020*/  WARPSYNC.COLLECTIVE R15, `(.L_x_1924) ;  /* 0x000000000f087348 */ /* 0x00bfea0003c00000 */
[----:B------:R2:W4:Y:S02]  /*22030*/  SHFL.IDX P6, R14, R13, R12, R11 ;  /* 0x0000000c0d0e7389 */ /* 0x00052400000c000b */
[----:B01234-:R-:W-:Y:S01]  /*22040*/  ENDCOLLECTIVE ;  /* 0x000000000000791b */ /* 0x01ffe20003800000 */
.L_x_1924:
[----:B------:R-:W-:Y:S05]  /*22050*/  BSYNC B0 ;  /* 0x0000000000007941 */ /* 0x000fea0003800000 */
.L_x_1923:
[----:B------:R-:W-:Y:S05]  /*22060*/  BRA `(.L_x_1925) ;  /* 0xffffff9c00507947 */ /* 0x000fea000383ffff */
.L_x_1697:
[----:B------:R-:W-:Y:S01]  /*22070*/  BSSY B0, `(.L_x_1926) ;  /* 0x0000006000007945 */ /* 0x000fe20003800000 */
[----:B------:R-:W-:-:S07]  /*22080*/  IMAD.MOV.U32 R15, RZ, RZ, -0x1 ;  /* 0xffffffffff0f7424 */ /* 0x000fce00078e00ff */
[----:B01-3--:R-:W-:Y:S05]  /*22090*/  WARPSYNC.COLLECTIVE R15, `(.L_x_1927) ;  /* 0x000000000f0c7348 */ /* 0x00bfea0003c00000 */
[----:B------:R-:W-:Y:S02]  /*220a0*/  ELECT P6, UR62, PT ;  /* 0x00000000003e782f */ /* 0x000fe400038c0000 */
[----:B------:R-:W-:Y:S01]  /*220b0*/  MOV R14, UR62 ;  /* 0x0000003e000e7c02 */ /* 0x000fe20008000f00 */
[----:B01-3--:R-:W-:Y:S10]  /*220c0*/  ENDCOLLECTIVE ;  /* 0x000000000000791b */ /* 0x00bff40003800000 */
.L_x_1927:
[----:B------:R-:W-:Y:S05]  /*220d0*/  BSYNC B0 ;  /* 0x0000000000007941 */ /* 0x000fea0003800000 */
.L_x_1926:
[----:B------:R-:W-:Y:S05]  /*220e0*/  BRA `(.L_x_1928) ;  /* 0xffffff9c00447947 */ /* 0x000fea000383ffff */
.L_x_1699:
[----:B0-----:R0:W2:Y:S02]  /*220f0*/  SYNCS.PHASECHK.TRANS64.TRYWAIT P1, [R5+URZ+0x32440], R0 ;  /* 0x03244000050075a7 */ /* 0x0010a4000802017f */
[----:B--2---:R-:W-:Y:S05]  /*22100*/  @!P1 NANOSLEEP.SYNCS 0x989680 ;  /* 0x009896800000995d */ /* 0x004fea0003900000 */
[----:B------:R-:W2:Y:S02]  /*22110*/  @!P1 SYNCS.PHASECHK.TRANS64 P1, [R5+URZ+0x32440], R0 ;  /* 0x03244000050095a7 */ /* 0x000ea4000802007f */
[----:B--2---:R-:W-:Y:S05]  /*22120*/  @!P1 BRA `(.L_x_1699) ;  /* 0xfffffffc00f09947 */ /* 0x004fea000383ffff */
[----:B------:R-:W-:Y:S05]  /*22130*/  BRA `(.L_x_1929) ;  /* 0xffffff9c00647947 */ /* 0x000fea000383ffff */
.L_x_1701:
[----:B--2---:R2:W4:Y:S02]  /*22140*/  SYNCS.PHASECHK.TRANS64.TRYWAIT P1, [R3+URZ+0x32440], R2 ;  /* 0x03244002030075a7 */ /* 0x004524000802017f */
[----:B----4-:R-:W-:Y:S05]  /*22150*/  @!P1 NANOSLEEP.SYNCS 0x989680 ;  /* 0x009896800000995d */ /* 0x010fea0003900000 */
[----:B------:R-:W4:Y:S02]  /*22160*/  @!P1 SYNCS.PHASECHK.TRANS64 P1, [R3+URZ+0x32440], R2 ;  /* 0x03244002030095a7 */ /* 0x000f24000802007f */
[----:B----4-:R-:W-:Y:S05]  /*22170*/  @!P1 BRA `(.L_x_1701) ;  /* 0xfffffffc00f09947 */ /* 0x010fea000383ffff */
[----:B------:R-:W-:Y:S05]  /*22180*/  BRA `(.L_x_1930) ;  /* 0xffffff9c00707947 */ /* 0x000fea000383ffff */
.L_x_1703:
[----:B----4-:R4:W0:Y:S02]  /*22190*/  SYNCS.PHASECHK.TRANS64.TRYWAIT P1, [R5+URZ+0x32460], R0 ;  /* 0x03246000050075a7 */ /* 0x010824000802017f */
[----:B0-----:R-:W-:Y:S05]  /*221a0*/  @!P1 NANOSLEEP.SYNCS 0x989680 ;  /* 0x009896800000995d */ /* 0x001fea0003900000 */
[----:B------:R-:W0:Y:S02]  /*221b0*/  @!P1 SYNCS.PHASECHK.TRANS64 P1, [R5+URZ+0x32460], R0 ;  /* 0x03246000050095a7 */ /* 0x000e24000802007f */
[----:B0-----:R-:W-:Y:S05]  /*221c0*/  @!P1 BRA `(.L_x_1703) ;  /* 0xfffffffc00f09947 */ /* 0x001fea000383ffff */
[----:B------:R-:W-:Y:S05]  /*221d0*/  BRA `(.L_x_1931) ;  /* 0xffffff9c006c7947 */ /* 0x000fea000383ffff */
.L_x_1932:
        /* <DEDUP_REMOVED lines=10> */
.L_x_6561:


//--------------------- .text._ZN7cutlass13device_kernelIN5flash11enable_sm90INS1_16FlashAttnFwdSm90INS1_25CollectiveMainloopFwdSm90ILi2EN4cute5tupleIJNS5_1CILi1EEES8_S8_EEENS6_IJNS7_ILi128EEENS7_ILi96EEENS7_ILi64EEEEEELi256ENS_6half_tEfNS_4arch4Sm90ELb0ELb1ELb0ELb0ELb1ELb0ELb0ELb1ELb0ELb1ELb1ELb0EEENS1_21CollectiveEpilogueFwdINS6_IJSA_NS7_ILi256EEESB_EEES9_SE_SG_Li256ELb0ELb1ELb1ELb0EEENS1_19SingleTileSchedulerILb0ELb1ELb1ELi128EEEEEEEEEvNT_6ParamsE --------------------------
	.section	.text._ZN7cutlass13device_kernelIN5flash11enable_sm90INS1_16FlashAttnFwdSm90INS1_25CollectiveMainloopFwdSm90ILi2EN4cute5tupleIJNS5_1CILi1EEES8_S8_EEENS6_IJNS7_ILi128EEENS7_ILi96EEENS7_ILi64EEEEEELi256ENS_6half_tEfNS_4arch4Sm90ELb0ELb1ELb0ELb0ELb1ELb0ELb0ELb1ELb0ELb1ELb1ELb0EEENS1_21CollectiveEpilogueFwdINS6_IJSA_NS7_ILi256EEESB_EEES9_SE_SG_Li256ELb0ELb1ELb1ELb0EEENS1_19SingleTileSchedulerILb0ELb1ELb1ELi128EEEEEEEEEvNT_6ParamsE,"ax",@progbits
	.align	128
.text._ZN7cutlass13device_kernelIN5flash11enable_sm90INS1_16FlashAttnFwdSm90INS1_25CollectiveMainloopFwdSm90ILi2EN4cute5tupleIJNS5_1CILi1EEES8_S8_EEENS6_IJNS7_ILi128EEENS7_ILi96EEENS7_ILi64EEEEEELi256ENS_6half_tEfNS_4arch4Sm90ELb0ELb1ELb0ELb0ELb1ELb0ELb0ELb1ELb0ELb1ELb1ELb0EEENS1_21CollectiveEpilogueFwdINS6_IJSA_NS7_ILi256EEESB_EEES9_SE_SG_Li256ELb0ELb1ELb1ELb0EEENS1_19SingleTileSchedulerILb0ELb1ELb1ELi128EEEEEEEEEvNT_6ParamsE:
        .type           _ZN7cutlass13device_kernelIN5flash11enable_sm90INS1_16FlashAttnFwdSm90INS1_25CollectiveMainloopFwdSm90ILi2EN4cute5tupleIJNS5_1CILi1EEES8_S8_EEENS6_IJNS7_ILi128EEENS7_ILi96EEENS7_ILi64EEEEEELi256ENS_6half_tEfNS_4arch4Sm90ELb0ELb1ELb0ELb0ELb1ELb0ELb0ELb1ELb0ELb1ELb1ELb0EEENS1_21CollectiveEpilogueFwdINS6_IJSA_NS7_ILi256EEESB_EEES9_SE_SG_Li256ELb0ELb1ELb1ELb0EEENS1_19SingleTileSchedulerILb0ELb1ELb1ELi128EEEEEEEEEvNT_6ParamsE,@function
        .size           _ZN7cutlass13device_kernelIN5flash11enable_sm90INS1_16FlashAttnFwdSm90INS1_25CollectiveMainloopFwdSm90ILi2EN4cute5tupleIJNS5_1CILi1EEES8_S8_EEENS6_IJNS7_ILi128EEENS7_ILi96EEENS7_ILi64EEEEEELi256ENS_6half_tEfNS_4arch4Sm90ELb0ELb1ELb0ELb0ELb1ELb0ELb0ELb1ELb0ELb1ELb1ELb0EEENS1_21CollectiveEpilogueFwdINS6_IJSA_NS7_ILi256EEESB_EEES9_SE_SG_Li256ELb0ELb1ELb1ELb0EEENS1_19SingleTileSchedulerILb0ELb1ELb1ELi128EEEEEEEEEvNT_6ParamsE,(.L_x_6562 - _ZN7cutlass13device_kernelIN5flash11enable_sm90INS1_16FlashAttnFwdSm90INS1_25CollectiveMainloopFwdSm90ILi2EN4cute5tupleIJNS5_1CILi1EEES8_S8_EEENS6_IJNS7_ILi128EEENS7_ILi96EEENS7_ILi64EEEEEELi256ENS_6half_tEfNS_4arch4Sm90ELb0ELb1ELb0ELb0ELb1ELb0ELb0ELb1ELb0ELb1ELb1ELb0EEENS1_21CollectiveEpilogueFwdINS6_IJSA_NS7_ILi256EEESB_EEES9_SE_SG_Li256ELb0ELb1ELb1ELb0EEENS1_19SingleTileSchedulerILb0ELb1ELb1ELi128EEEEEEEEEvNT_6ParamsE)
        .other          _ZN7cutlass13device_kernelIN5flash11enable_sm90INS1_16FlashAttnFwdSm90INS1_25CollectiveMainloopFwdSm90ILi2EN4cute5tupleIJNS5_1CILi1EEES8_S8_EEENS6_IJNS7_ILi128EEENS7_ILi96EEENS7_ILi64EEEEEELi256ENS_6half_tEfNS_4arch4Sm90ELb0ELb1ELb0ELb0ELb1ELb0ELb0ELb1ELb0ELb1ELb1ELb0EEENS1_21CollectiveEpilogueFwdINS6_IJSA_NS7_ILi256EEESB_EEES9_SE_SG_Li256ELb0ELb1ELb1ELb0EEENS1_19SingleTileSchedulerILb0ELb1ELb1ELi128EEEEEEEEEvNT_6ParamsE,@"STO_CUDA_ENTRY STV_DEFAULT"
_ZN7cutlass13device_kernelIN5flash11enable_sm90INS1_16FlashAttnFwdSm90INS1_25CollectiveMainloopFwdSm90ILi2EN4cute5tupleIJNS5_1CILi1EEES8_S8_EEENS6_IJNS7_ILi128EEENS7_ILi96EEENS7_ILi64EEEEEELi256ENS_6half_tEfNS_4arch4Sm90ELb0ELb1ELb0ELb0ELb1ELb0ELb0ELb1ELb0ELb1ELb1ELb0EEENS1_21CollectiveEpilogueFwdINS6_IJSA_NS7_ILi256EEESB_EEES9_SE_SG_Li256ELb0ELb1ELb1ELb0EEENS1_19SingleTileSchedulerILb0ELb1ELb1ELi128EEEEEEEEEvNT_6ParamsE:
[----:B------:R-:W0:Y:S01]  /*0000*/  LDC R1, c[0x0][0x28] ;  /* 0x00000a00ff017b82 */ /* 0x000e220000000800 */
[----:B------:R-:W1:Y:S01]  /*0010*/  S2R R17, SR_TID.X ;  /* 0x0000000000117919 */ /* 0x000e620000002100 */
[----:B------:R-:W-:Y:S01]  /*0020*/  ELECT P0, URZ, PT ;  /* 0x00000000003f782f */ /* 0x000fe20003800000 */
[----:B------:R-:W-:Y:S01]  /*0030*/  UMOV UR4, 0x80 ;  /* 0x0000008000047882 */ /* 0x000fe20000000000 */
[----:B------:R-:W-:Y:S01]  /*0040*/  UMOV UR7, 0x100 ;  /* 0x0000010000077882 */ /* 0x000fe20000000000 */
[--C-:B-1----:R-:W-:Y:S02]  /*0050*/  SHF.R.U32.HI R0, RZ, 0x5, R17.reuse ;  /* 0x00000005ff007819 */ /* 0x102fe40000011611 */
[----:B------:R-:W-:-:S03]  /*0060*/  SHF.R.U32.HI R16, RZ, 0x7, R17 ;  /* 0x00000007ff107819 */ /* 0x000fc60000011611 */
[----:B------:R-:W1:Y:S04]  /*0070*/  SHFL.IDX PT, R2, R0, RZ, 0x1f ;  /* 0x00001fff00027589 */ /* 0x000e6800000e0000 */
[----:B------:R2:W3:Y:S01]  /*0080*/  SHFL.IDX PT, R3, R16, RZ, 0x1f ;  /* 0x00001fff10037589 */ /* 0x0004e200000e0000 */
[C---:B-1----:R-:W-:Y:S02]  /*0090*/  ISETP.NE.OR P0, PT, R2.reuse, RZ, !P0 ;  /* 0x000000ff0200720c */ /* 0x042fe40004705670 */
[----:B------:R-:W-:-:S11]  /*00a0*/  ISETP.NE.AND P1, PT, R2, RZ, PT ;  /* 0x000000ff0200720c */ /* 0x000fd60003f25270 */
[----:B------:R-:W-:Y:S01]  /*00b0*/  VOTEU.ALL UP0, P0 ;  /* 0x00000000003f7886 */ /* 0x000fe20000000000 */
[----:B------:R-:W-:-:S04]  /*00c0*/  VOTEU.ALL UP1, P0 ;  /* 0x00000000003f7886 */ /* 0x000fc80000020000 */
[----:B------:R-:W1:Y:S01]  /*00d0*/  @!UP0 S2UR UR8, SR_CgaCtaId ;  /* 0x00000000000889c3 */ /* 0x000e620000008800 */
[----:B------:R-:W-:Y:S01]  /*00e0*/  @!UP0 UMOV UR6, 0x400 ;  /* 0x0000040000068882 */ /* 0x000fe20000000000 */
[----:B------:R-:W-:-:S04]  /*00f0*/  @!UP0 UIADD3 UR4, -UR4, 0x100000, URZ ;  /* 0x0010000004048890 */ /* 0x000fc8000fffe13f */
[----:B------:R-:W-:Y:S02]  /*0100*/  @!UP0 USHF.L.U32 UR5, UR4, 0xb, URZ ;  /* 0x0000000b04058899 */ /* 0x000fe4000800063f */
[----:B------:R-:W-:Y:S02]  /*0110*/  @!UP0 USHF.L.U32 UR4, UR4, 0x1, URZ ;  /* 0x0000000104048899 */ /* 0x000fe4000800063f */
[----:B-1----:R-:W-:Y:S02]  /*0120*/  @!UP0 ULEA UR8, UR8, UR6, 0x18 ;  /* 0x0000000608088291 */ /* 0x002fe4000f8ec03f */
[----:B------:R-:W-:-:S04]  /*0130*/  @!UP0 UIADD3 UR6, -UR7, 0x100000, URZ ;  /* 0x0010000007068890 */ /* 0x000fc8000fffe13f */
[----:B------:R-:W-:Y:S02]  /*0140*/  @!UP0 USHF.L.U32 UR7, UR6, 0xb, URZ ;  /* 0x0000000b06078899 */ /* 0x000fe4000800063f */
[----:B------:R-:W-:Y:S01]  /*0150*/  @!UP0 USHF.L.U32 UR6, UR6, 0x1, URZ ;  /* 0x0000000106068899 */ /* 0x000fe2000800063f */
[----:B------:R-:W-:-:S05]  /*0160*/  VOTEU.ALL UP0, P0 ;  /* 0x00000000003f7886 */ /* 0x000fca0000000000 */
[----:B------:R2:W1:Y:S06]  /*0170*/  @!UP0 SYNCS.EXCH.64 URZ, [UR8+0x22800], UR4 ;  /* 0x02280004083f85b2 */ /* 0x00046c0008000100 */
[----:B------:R2:W4:Y:S02]  /*0180*/  @!UP1 SYNCS.EXCH.64 URZ, [UR8+0x22820], UR6 ;  /* 0x02282006083f95b2 */ /* 0x0005240008000100 */
[----:B0-23--:R-:W-:Y:S05]  /*0190*/  @P1 BRA `(.L_x_1933) ;  /* 0x0000000000481947 */ /* 0x00dfea0003800000 */
        /* <DEDUP_REMOVED lines=13> */
[----:B0-----:R0:W2:Y:S08]  /*0270*/  SYNCS.EXCH.64 URZ, [UR8+0x22830], UR4 ;  /* 0x02283004083f75b2 */ /* 0x0010b00008000100 */
[----:B------:R0:W3:Y:S01]  /*0280*/  SYNCS.EXCH.64 URZ, [UR8+0x22840], UR6 ;  /* 0x02284006083f75b2 */ /* 0x0000e20008000100 */
[----:B------:R0:W0:Y:S01]  /*0290*/  SYNCS.EXCH.64 URZ, [UR8+0x22838], UR4 ;  /* 0x02283804083f75b2 */ /* 0x0000220008000100 */
[----:B------:R0:W0:Y:S01]  /*02a0*/  SYNCS.EXCH.64 URZ, [UR8+0x22848], UR6 ;  /* 0x02284806083f75b2 */ /* 0x0000220008000100 */
[----:B------:R-:W-:Y:S01]  /*02b0*/  NOP ;  /* 0x0000000000007918 */ /* 0x000fe20000000000 */
.L_x_1933:
        /* <DEDUP_REMOVED lines=22> */
.L_x_1934:
        /* <DEDUP_REMOVED lines=18> */
.L_x_1935:
        /* <DEDUP_REMOVED lines=22> */
.L_x_1936:
        /* <DEDUP_REMOVED lines=23> */
.L_x_1937:
        /* <DEDUP_REMOVED lines=9> */
.L_x_1940:
        /* <DEDUP_REMOVED lines=20> */
[----:B------:R-:W0:Y:S01]  /*09e0*/  LDC.64 R6, c[0x0][0x418] ;  /* 0x00010600ff067b82 */ /* 0x000e220000000a00 */
[----:B------:R-:W-:Y:S01]  /*09f0*/  ULDC UR4, c[0x0][0x448] ;  /* 0x0001120000047ab9 */ /* 0x000fe20000000800 */
[----:B------:R-:W-:Y:S01]  /*0a00*/  VIADD R19, R17, 0xffffff80 ;  /* 0xffffff8011137836 */ /* 0x000fe20000000000 */
[----:B------:R-:W-:-:S03]  /*0a10*/  UISETP.NE.AND UP0, UPT, UR4, 0x1, UPT ;  /* 0x000000010400788c */ /* 0x000fc6000bf05270 */
[----:B------:R-:W-:Y:S01]  /*0a20*/  ULDC.64 UR4, c[0x0][0x9e0] ;  /* 0x0002780000047ab9 */ /* 0x000fe20000000a00 */
[----:B------:R-:W-:Y:S01]  /*0a30*/  UP2UR UR40, UPR, URZ, 0x1 ;  /* 0x000000013f287883 */ /* 0x000fe20008000000 */
[----:B------:R-:W1:Y:S06]  /*0a40*/  LDC R2, c[0x0][0x288] ;  /* 0x0000a200ff027b82 */ /* 0x000e6c0000000800 */
[----:B------:R-:W-:Y:S01]  /*0a50*/  @UP0 ULDC UR8, c[0x0][0x44c] ;  /* 0x0001130000080ab9 */ /* 0x000fe20000000800 */
[----:B------:R-:W-:Y:S01]  /*0a60*/  @UP0 ULDC UR11, c[0x0][0x450] ;  /* 0x00011400000b0ab9 */ /* 0x000fe20000000800 */
[----:B------:R-:W2:Y:S08]  /*0a70*/  LDC R18, c[0x0][0x424] ;  /* 0x00010900ff127b82 */ /* 0x000eb00000000800 */
[----:B------:R-:W3:Y:S01]  /*0a80*/  S2UR UR44, SR_CTAID.X ;  /* 0x00000000002c79c3 */ /* 0x000ee20000002500 */
[----:B0-----:R-:W-:-:S04]  /*0a90*/  ISETP.NE.U32.AND P0, PT, R6, RZ, PT ;  /* 0x000000ff0600720c */ /* 0x001fc80003f05070 */
[----:B------:R-:W-:-:S03]  /*0aa0*/  ISETP.NE.AND.EX P0, PT, R7, RZ, PT, P0 ;  /* 0x000000ff0700720c */ /* 0x000fc60003f05300 */
[----:B------:R-:W0:Y:S01]  /*0ab0*/  LDC R5, c[0x0][0x2f0] ;  /* 0x0000bc00ff057b82 */ /* 0x000e220000000800 */
[----:B-1----:R-:W-:Y:S02]  /*0ac0*/  IADD3 R3, -R2, 0x1, RZ ;  /* 0x0000000102037810 */ /* 0x002fe40007ffe1ff */
[----:B--2---:R-:W-:Y:S01]  /*0ad0*/  SEL R18, R18, 0x1, P0 ;  /* 0x0000000112127807 */ /* 0x004fe20000000000 */
[----:B---3--:R-:W-:-:S04]  /*0ae0*/  USHF.L.U32 UR44, UR44, 0x7, URZ ;  /* 0x000000072c2c7899 */ /* 0x008fc8000800063f */
[----:B------:R-:W-:Y:S01]  /*0af0*/  UIADD3 UR7, UR44, 0x7f, URZ ;  /* 0x0000007f2c077890 */ /* 0x000fe2000fffe03f */
[----:B0-----:R-:W-:-:S03]  /*0b00*/  IMAD R3, R18, R5, R3 ;  /* 0x0000000512037224 */ /* 0x001fc600078e0203 */
[----:B------:R-:W-:Y:S01]  /*0b10*/  UIMAD.WIDE.U32 UR8, UR7, UR8, URZ ;  /* 0x00000008070872a5 */ /* 0x000fe2000f8e003f */
[----:B------:R-:W-:Y:S01]  /*0b20*/  IMAD R17, R18, R5, RZ ;  /* 0x0000000512117224 */ /* 0x000fe200078e02ff */
[----:B------:R-:W-:Y:S02]  /*0b30*/  R2UR UR10, R3 ;  /* 0x00000000030a72ca */ /* 0x000fe400000e0000 */
[----:B------:R-:W-:Y:S02]  /*0b40*/  @UP0 USHF.R.U32.HI UR7, URZ, UR11, UR9 ;  /* 0x0000000b3f070299 */ /* 0x000fe40008011609 */
[----:B------:R-:W-:-:S04]  /*0b50*/  UISETP.GE.AND UP0, UPT, UR5, 0x1, UPT ;  /* 0x000000010500788c */ /* 0x000fc8000bf06270 */
[----:B------:R-:W-:Y:S02]  /*0b60*/  UP2UR UR43, UPR, URZ, 0x1 ;  /* 0x000000013f2b7883 */ /* 0x000fe40008000000 */
[----:B------:R-:W-:-:S03]  /*0b70*/  PLOP3.LUT P0, PT, PT, PT, UP0, 0x40, 0x0 ;  /* 0x000000000000781c */ /* 0x000fc60003f0e808 */
[----:B------:R-:W-:-:S04]  /*0b80*/  UIADD3 UR7, UR10, UR7, URZ ;  /* 0x000000070a077290 */ /* 0x000fc8000fffe03f */
[----:B------:R-:W-:-:S06]  /*0b90*/  UIADD3 UR4, UR7, UR4, URZ ;  /* 0x0000000407047290 */ /* 0x000fcc000fffe03f */
[----:B------:R-:W-:Y:S01]  /*0ba0*/  IMAD.U32 R0, RZ, RZ, UR4 ;  /* 0x00000004ff007e24 */ /* 0x000fe2000f8e00ff */
[----:B------:R-:W-:Y:S06]  /*0bb0*/  @P0 BRA `(.L_x_1942) ;  /* 0x0000000000400947 */ /* 0x000fec0003800000 */
[----:B------:R-:W-:Y:S01]  /*0bc0*/  ISETP.LT.AND P0, PT, RZ, UR7, PT ;  /* 0x00000007ff007c0c */ /* 0x000fe2000bf01270 */
[----:B------:R-:W-:-:S12]  /*0bd0*/  UIADD3 UR4, UR7, -0x1, URZ ;  /* 0xffffffff07047890 */ /* 0x000fd8000fffe03f */
[----:B------:R-:W-:Y:S05]  /*0be0*/  @P0 BRA `(.L_x_1943) ;  /* 0x00000000001c0947 */ /* 0x000fea0003800000 */
[----:B------:R-:W-:Y:S02]  /*0bf0*/  UISETP.NE.AND UP0, UPT, UR5, 0x1, UPT ;  /* 0x000000010500788c */ /* 0x000fe4000bf05270 */
[----:B------:R-:W-:-:S09]  /*0c00*/  UIADD3 UR4, -UR7, URZ, URZ ;  /* 0x0000003f07047290 */ /* 0x000fd2000fffe13f */
[----:B------:R-:W-:Y:S02]  /*0c10*/  @UP0 ULDC.64 UR10, c[0x0][0x9e8] ;  /* 0x00027a00000a0ab9 */ /* 0x000fe40000000a00 */
[----:B------:R-:W-:-:S04]  /*0c20*/  UIMAD.WIDE.U32 UR8, UR4, UR10, URZ ;  /* 0x0000000a040872a5 */ /* 0x000fc8000f8e003f */
[----:B------:R-:W-:-:S04]  /*0c30*/  @UP0 USHF.R.U32.HI UR4, URZ, UR11, UR9 ;  /* 0x0000000b3f040299 */ /* 0x000fc80008011609 */
[----:B------:R-:W-:Y:S01]  /*0c40*/  ULOP3.LUT UR4, URZ, UR4, URZ, 0x33, !UPT ;  /* 0x000000043f047292 */ /* 0x000fe2000f8e333f */
[----:B------:R-:W-:Y:S11]  /*0c50*/  BRA `(.L_x_1944) ;  /* 0x0000000000107947 */ /* 0x000ff60003800000 */
.L_x_1943:
[----:B------:R-:W-:-:S11]  /*0c60*/  UISETP.NE.AND UP0, UPT, UR5, 0x1, UPT ;  /* 0x000000010500788c */ /* 0x000fd6000bf05270 */
[----:B------:R-:W-:Y:S02]  /*0c70*/  @UP0 ULDC.64 UR10, c[0x0][0x9e8] ;  /* 0x00027a00000a0ab9 */ /* 0x000fe40000000a00 */
[----:B------:R-:W-:-:S04]  /*0c80*/  UIMAD.WIDE.U32 UR8, UR4, UR10, URZ ;  /* 0x0000000a040872a5 */ /* 0x000fc8000f8e003f */
[----:B------:R-:W-:-:S12]  /*0c90*/  @UP0 USHF.R.U32.HI UR4, URZ, UR11, UR9 ;  /* 0x0000000b3f040299 */ /* 0x000fd80008011609 */
.L_x_1944:
[----:B------:R-:W-:-:S06]  /*0ca0*/  UIMAD UR4, UR4, UR5, UR5 ;  /* 0x00000005040472a4 */ /* 0x000fcc000f8e0205 */
[----:B------:R-:W-:-:S07]  /*0cb0*/  VIMNMX R0, R0, UR4, PT ;  /* 0x0000000400007c48 */ /* 0x000fce000bfe0100 */
.L_x_1942:
[----:B------:R-:W-:Y:S01]  /*0cc0*/  UISETP.NE.AND UP0, UPT, UR40, URZ, UPT ;  /* 0x0000003f2800728c */ /* 0x000fe2000bf05270 */
[-C--:B------:R-:W-:Y:S01]  /*0cd0*/  IMAD R3, R18, R5.reuse, -R2 ;  /* 0x0000000512037224 */ /* 0x080fe200078e0a02 */
[----:B------:R-:W-:Y:S01]  /*0ce0*/  UMOV UR4, UR44 ;  /* 0x0000002c00047c82 */ /* 0x000fe20008000000 */
[----:B------:R-:W-:Y:S02]  /*0cf0*/  VIADD R2, R0, 0x5f ;  /* 0x0000005f00027836 */ /* 0x000fe40000000000 */
[----:B------:R-:W-:Y:S01]  /*0d00*/  IMAD R0, R18, R5, 0x5f ;  /* 0x0000005f12007424 */ /* 0x000fe200078e0205 */
[----:B------:R-:W-:Y:S01]  /*0d10*/  R2UR UR7, R3 ;  /* 0x00000000030772ca */ /* 0x000fe200000e0000 */
[----:B------:R-:W-:-:S04]  /*0d20*/  IMAD.HI R2, R2, 0x2aaaaaab, RZ ;  /* 0x2aaaaaab02027827 */ /* 0x000fc800078e02ff */
[----:B------:R-:W-:Y:S01]  /*0d30*/  @UP0 ULDC UR8, c[0x0][0x44c] ;  /* 0x0001130000080ab9 */ /* 0x000fe20000000800 */
[----:B------:R-:W-:Y:S01]  /*0d40*/  @UP0 ULDC UR10, c[0x0][0x450] ;  /* 0x00011400000a0ab9 */ /* 0x000fe20000000800 */
[----:B------:R-:W-:Y:S01]  /*0d50*/  UIMAD.WIDE.U32 UR8, UR44, UR8, URZ ;  /* 0x000000082c0872a5 */ /* 0x000fe2000f8e003f */
[----:B------:R-:W-:Y:S01]  /*0d60*/  IMAD.HI R0, R0, 0x2aaaaaab, RZ ;  /* 0x2aaaaaab00007827 */ /* 0x000fe200078e02ff */
[----:B------:R-:W-:Y:S02]  /*0d70*/  SHF.R.U32.HI R5, RZ, 0x1f, R2 ;  /* 0x0000001fff057819 */ /* 0x000fe40000011602 */
[----:B------:R-:W-:Y:S02]  /*0d80*/  @UP0 USHF.R.U32.HI UR4, URZ, UR10, UR9 ;  /* 0x0000000a3f040299 */ /* 0x000fe40008011609 */
[----:B------:R-:W-:Y:S01]  /*0d90*/  UISETP.GE.AND UP0, UPT, UR5, 0x1, UPT ;  /* 0x000000010500788c */ /* 0x000fe2000bf06270 */
[----:B------:R-:W-:Y:S01]  /*0da0*/  SHF.R.U32.HI R3, RZ, 0x1f, R0 ;  /* 0x0000001fff037819 */ /* 0x000fe20000011600 */
[----:B------:R-:W-:Y:S01]  /*0db0*/  UIADD3 UR4, UR7, UR4, URZ ;  /* 0x0000000407047290 */ /* 0x000fe2000fffe03f */
[----:B------:R-:W-:-:S02]  /*0dc0*/  LEA.HI.SX32 R2, R2, R5, 0x1c ;  /* 0x0000000502027211 */ /* 0x000fc400078fe2ff */
[----:B------:R-:W-:Y:S01]  /*0dd0*/  ULDC UR7, c[0x0][0x9dc] ;  /* 0x0002770000077ab9 */ /* 0x000fe20000000800 */
[----:B------:R-:W-:Y:S01]  /*0de0*/  PLOP3.LUT P0, PT, PT, PT, UP0, 0x40, 0x0 ;  /* 0x000000000000781c */ /* 0x000fe20003f0e808 */
[----:B------:R-:W-:Y:S01]  /*0df0*/  UIADD3 UR7, UR4, -UR7, URZ ;  /* 0x8000000704077290 */ /* 0x000fe2000fffe03f */
[----:B------:R-:W-:-:S04]  /*0e00*/  LEA.HI.SX32 R3, R0, R3, 0x1c ;  /* 0x0000000300037211 */ /* 0x000fc800078fe2ff */
[----:B------:R-:W-:-:S07]  /*0e10*/  VIMNMX R22, R3, R2, PT ;  /* 0x0000000203167248 */ /* 0x000fce0003fe0100 */
[----:B------:R-:W-:Y:S05]  /*0e20*/  @P0 BRA `(.L_x_1945) ;  /* 0x0000000000440947 */ /* 0x000fea0003800000 */
[----:B------:R-:W-:-:S06]  /*0e30*/  UISETP.GT.AND UP0, UPT, UR4, -0x1, UPT ;  /* 0xffffffff0400788c */ /* 0x000fcc000bf04270 */
[----:B------:R-:W-:-:S13]  /*0e40*/  PLOP3.LUT P0, PT, PT, PT, UP0, 0x80, 0x0 ;  /* 0x000000000000781c */ /* 0x000fda0003f0f008 */
[----:B------:R-:W-:Y:S05]  /*0e50*/  @P0 BRA `(.L_x_1946) ;  /* 0x00000000001c0947 */ /* 0x000fea0003800000 */
[----:B------:R-:W-:Y:S02]  /*0e60*/  UISETP.NE.AND UP0, UPT, UR5, 0x1, UPT ;  /* 0x000000010500788c */ /* 0x000fe4000bf05270 */
[----:B------:R-:W-:-:S09]  /*0e70*/  ULOP3.LUT UR4, URZ, UR4, URZ, 0x33, !UPT ;  /* 0x000000043f047292 */ /* 0x000fd2000f8e333f */
[----:B------:R-:W-:Y:S02]  /*0e80*/  @UP0 ULDC.64 UR10, c[0x0][0x9e8] ;  /* 0x00027a00000a0ab9 */ /* 0x000fe40000000a00 */
[----:B------:R-:W-:-:S04]  /*0e90*/  UIMAD.WIDE.U32 UR8, UR4, UR10, URZ ;  /* 0x0000000a040872a5 */ /* 0x000fc8000f8e003f */
[----:B------:R-:W-:-:S04]  /*0ea0*/  @UP0 USHF.R.U32.HI UR4, URZ, UR11, UR9 ;  /* 0x0000000b3f040299 */ /* 0x000fc80008011609 */
[----:B------:R-:W-:Y:S01]  /*0eb0*/  ULOP3.LUT UR4, URZ, UR4, URZ, 0x33, !UPT ;  /* 0x000000043f047292 */ /* 0x000fe2000f8e333f */
[----:B------:R-:W-:Y:S11]  /*0ec0*/  BRA `(.L_x_1947) ;  /* 0x0000000000107947 */ /* 0x000ff60003800000 */
.L_x_1946:
[----:B------:R-:W-:-:S11]  /*0ed0*/  UISETP.NE.AND UP0, UPT, UR5, 0x1, UPT ;  /* 0x000000010500788c */ /* 0x000fd6000bf05270 */
[----:B------:R-:W-:Y:S02]  /*0ee0*/  @UP0 ULDC.64 UR10, c[0x0][0x9e8] ;  /* 0x00027a00000a0ab9 */ /* 0x000fe40000000a00 */
[----:B------:R-:W-:-:S04]  /*0ef0*/  UIMAD.WIDE.U32 UR8, UR4, UR10, URZ ;  /* 0x0000000a040872a5 */ /* 0x000fc8000f8e003f */
[----:B------:R-:W-:-:S12]  /*0f00*/  @UP0 USHF.R.U32.HI UR4, URZ, UR11, UR9 ;  /* 0x0000000b3f040299 */ /* 0x000fd80008011609 */
.L_x_1947:
[----:B------:R-:W-:-:S04]  /*0f10*/  UIMAD UR4, UR4, UR5, URZ ;  /* 0x00000005040472a4 */ /* 0x000fc8000f8e023f */
[----:B------:R-:W-:-:S04]  /*0f20*/  UISETP.LT.AND UP0, UPT, UR7, UR4, UPT ;  /* 0x000000040700728c */ /* 0x000fc8000bf01270 */
[----:B------:R-:W-:-:S12]  /*0f30*/  USEL UR7, UR7, UR4, !UP0 ;  /* 0x0000000407077287 */ /* 0x000fd8000c000000 */
.L_x_1945:
[----:B------:R-:W-:Y:S02]  /*0f40*/  UIMAD.WIDE UR4, UR7, 0x2aaaaaab, URZ ;  /* 0x2aaaaaab070478a5 */ /* 0x000fe4000f8e023f */
[----:B------:R-:W-:Y:S02]  /*0f50*/  USHF.R.U32.HI UR10, URZ, 0x10, UR6 ;  /* 0x000000103f0a7899 */ /* 0x000fe40008011606 */
[----:B------:R-:W-:Y:S02]  /*0f60*/  USHF.R.U32.HI UR4, URZ, 0x1f, UR5 ;  /* 0x0000001f3f047899 */ /* 0x000fe40008011605 */
[----:B------:R-:W-:Y:S02]  /*0f70*/  ULOP3.LUT UR39, UR6, 0xffff, URZ, 0xc0, !UPT ;  /* 0x0000ffff06277892 */ /* 0x000fe4000f8ec03f */
[----:B------:R-:W-:-:S04]  /*0f80*/  ULEA.HI.SX32 UR4, UR5, UR4, 0x1c ;  /* 0x0000000405047291 */ /* 0x000fc8000f8fe23f */
[----:B------:R-:W-:-:S04]  /*0f90*/  UISETP.LT.AND UP0, UPT, URZ, UR4, UPT ;  /* 0x000000043f00728c */ /* 0x000fc8000bf01270 */
[----:B------:R-:W-:Y:S02]  /*0fa0*/  USEL UR9, URZ, UR4, !UP0 ;  /* 0x000000043f097287 */ /* 0x000fe4000c000000 */
[----:B------:R-:W-:Y:S01]  /*0fb0*/  UISETP.NE.AND UP0, UPT, UR10, URZ, UPT ;  /* 0x0000003f0a00728c */ /* 0x000fe2000bf05270 */
[----:B------:R-:W-:-:S03]  /*0fc0*/  UMOV UR4, URZ ;  /* 0x0000003f00047c82 */ /* 0x000fc60008000000 */
[----:B------:R-:W-:-:S07]  /*0fd0*/  ISETP.GT.AND P0, PT, R22, UR9, PT ;  /* 0x0000000916007c0c */ /* 0x000fce000bf04270 */
[----:B------:R-:W-:-:S06]  /*0fe0*/  @!UP0 ULDC UR10, c[0x0][0x9f0] ;  /* 0x00027c00000a8ab9 */ /* 0x000fcc0000000800 */
[----:B------:R-:W-:Y:S05]  /*0ff0*/  @!P0 BRA `(.L_x_1948) ;  /* 0x00000000008c8947 */ /* 0x000fea0003800000 */
[----:B------:R-:W-:Y:S01]  /*1000*/  IMAD.U32 R5, RZ, RZ, UR10 ;  /* 0x0000000aff057e24 */ /* 0x000fe2000f8e00ff */
[----:B------:R-:W-:-:S04]  /*1010*/  UMOV UR4, URZ ;  /* 0x0000003f00047c82 */ /* 0x000fc80008000000 */
[----:B------:R-:W-:-:S04]  /*1020*/  IABS R0, R5 ;  /* 0x0000000500007213 */ /* 0x000fc80000000000 */
[----:B------:R-:W-:Y:S02]  /*1030*/  R2UR UR11, R0 ;  /* 0x00000000000b72ca */ /* 0x000fe400000e0000 */
[----:B------:R-:W-:Y:S02]  /*1040*/  IADD3 R0, R5, -0x1, R22 ;  /* 0xffffffff05007810 */ /* 0x000fe40007ffe016 */
[----:B------:R-:W-:Y:S02]  /*1050*/  IABS R5, R5 ;  /* 0x0000000500057213 */ /* 0x000fe40000000000 */
[----:B------:R-:W-:-:S03]  /*1060*/  R2UR UR6, R0 ;  /* 0x00000000000672ca */ /* 0x000fc600000e0000 */
[----:B------:R-:W-:-:S04]  /*1070*/  IMAD.MOV R5, RZ, RZ, -R5 ;  /* 0x000000ffff057224 */ /* 0x000fc800078e0a05 */
[----:B------:R-:W0:Y:S06]  /*1080*/  I2F.RP R2, UR11 ;  /* 0x0000000b00027d06 */ /* 0x000e2c0008209400 */
[----:B------:R-:W-:-:S06]  /*1090*/  UIADD3 UR6, -UR9, UR6, URZ ;  /* 0x0000000609067290 */ /* 0x000fcc000fffe13f */
[----:B------:R-:W-:Y:S01]  /*10a0*/  IMAD.U32 R0, RZ, RZ, UR6 ;  /* 0x00000006ff007e24 */ /* 0x000fe2000f8e00ff */
[----:B------:R-:W-:Y:S01]  /*10b0*/  ULOP3.LUT UR6, UR6, UR10, URZ, 0x3c, !UPT ;  /* 0x0000000a06067292 */ /* 0x000fe2000f8e3c3f */
[----:B0-----:R-:W0:Y:S03]  /*10c0*/  MUFU.RCP R2, R2 ;  /* 0x0000000200027308 */ /* 0x001e260000001000 */
[----:B------:R-:W-:-:S04]  /*10d0*/  IABS R0, R0 ;  /* 0x0000000000007213 */ /* 0x000fc80000000000 */
[----:B------:R-:W-:Y:S01]  /*10e0*/  R2UR UR8, R0 ;  /* 0x00000000000872ca */ /* 0x000fe200000e0000 */
[----:B------:R-:W-:Y:S02]  /*10f0*/  IMAD.MOV.U32 R0, RZ, RZ, R5 ;  /* 0x000000ffff007224 */ /* 0x000fe400078e0005 */
[----:B0-----:R-:W-:-:S06]  /*1100*/  VIADD R3, R2, 0xffffffe ;  /* 0x0ffffffe02037836 */ /* 0x001fcc0000000000 */
        /* <DEDUP_REMOVED lines=18> */
.L_x_1948:
[----:B------:R-:W-:Y:S02]  /*1230*/  UIMAD UR39, UR39, UR4, UR9 ;  /* 0x00000004272772a4 */ /* 0x000fe4000f8e0209 */
[----:B------:R-:W-:Y:S01]  /*1240*/  IMAD.U32 R3, RZ, RZ, UR4 ;  /* 0x00000004ff037e24 */ /* 0x000fe2000f8e00ff */
[----:B------:R-:W-:Y:S02]  /*1250*/  PLOP3.LUT P0, PT, PT, PT, PT, 0x80, 0x0 ;  /* 0x000000000000781c */ /* 0x000fe40003f0f070 */
[----:B------:R-:W-:Y:S02]  /*1260*/  CS2R R150, SRZ ;  /* 0x0000000000967805 */ /* 0x000fe4000001ff00 */
[----:B------:R-:W-:Y:S02]  /*1270*/  CS2R R148, SRZ ;  /* 0x0000000000947805 */ /* 0x000fe4000001ff00 */
[----:B------:R-:W-:Y:S02]  /*1280*/  CS2R R146, SRZ ;  /* 0x0000000000927805 */ /* 0x000fe4000001ff00 */
[----:B------:R-:W-:-:S02]  /*1290*/  VIADDMNMX R22, R3, UR39, R22, PT ;  /* 0x0000002703167c46 */ /* 0x000fc4000b800116 */
[----:B------:R-:W-:Y:S02]  /*12a0*/  CS2R R2, SRZ ;  /* 0x0000000000027805 */ /* 0x000fe4000001ff00 */
[----:B------:R-:W-:Y:S02]  /*12b0*/  CS2R R144, SRZ ;  /* 0x0000000000907805 */ /* 0x000fe4000001ff00 */
[----:B------:R-:W-:Y:S02]  /*12c0*/  CS2R R142, SRZ ;  /* 0x00000000008e7805 */ /* 0x000fe4000001ff00 */
[----:B------:R-:W-:Y:S02]  /*12d0*/  ISETP.GT.AND P1, PT, R22, UR39, PT ;  /* 0x0000002716007c0c */ /* 0x000fe4000bf24270 */
        /* <DEDUP_REMOVED lines=64> */
[----:B------:R-:W-:-:S05]  /*16e0*/  SHF.R.S32.HI R73, RZ, 0x7, R23 ;  /* 0x00000007ff497819 */ /* 0x000fca0000011417 */
        /* <DEDUP_REMOVED lines=29> */
.L_x_1950:
[----:B------:R-:W-:Y:S01]  /*18c0*/  SHF.L.U32 R2, RZ, 0x1f, RZ ;  /* 0x0000001fff027819 */ /* 0x000fe200000006ff */
[----:B------:R-:W-:-:S03]  /*18d0*/  VIADD R5, R16, 0x8 ;  /* 0x0000000810057836 */ /* 0x000fc60000000000 */
[----:B------:R-:W0:Y:S02]  /*18e0*/  SYNCS.PHASECHK.TRANS64.TRYWAIT P0, [UR38+0x22800], R2 ;  /* 0x02280002ff0075a7 */ /* 0x000e240008000166 */
[----:B0-----:R-:W-:Y:S05]  /*18f0*/  @!P0 BRA `(.L_x_1951) ;  /* 0x0000011400b08947 */ /* 0x001fea0003800000 */
.L_x_2083:
[----:B------:R-:W-:Y:S05]  /*1900*/  WARPSYNC.ALL ;  /* 0x0000000000007948 */ /* 0x000fea0003800000 */
[----:B------:R-:W-:Y:S01]  /*1910*/  ULOP3.LUT UR4, UR42, 0x1, URZ, 0xfc, !UPT ;  /* 0x000000012a047892 */ /* 0x000fe2000f8efc3f */
[----:B------:R1:W-:Y:S03]  /*1920*/  BAR.SYNC.DEFER_BLOCKING R5, 0x100 ;  /* 0x000400050000751d */ /* 0x0003e60000010000 */
[----:B------:R-:W-:-:S06]  /*1930*/  UISETP.NE.AND UP0, UPT, UR4, 0x3, UPT ;  /* 0x000000030400788c */ /* 0x000fcc000bf05270 */
[----:B------:R-:W-:-:S13]  /*1940*/  PLOP3.LUT P0, PT, PT, PT, UP0, 0x40, 0x0 ;  /* 0x000000000000781c */ /* 0x000fda0003f0e808 */
[----:B-1----:R-:W-:Y:S05]  /*1950*/  @P0 BRA `(.L_x_1952) ;  /* 0x0000000000040947 */ /* 0x002fea0003800000 */
[----:B------:R-:W-:Y:S01]  /*1960*/  BPT.TRAP 0x1 ;  /* 0x000000040000795c */ /* 0x000fe20000300000 */
.L_x_1952:
[----:B------:R-:W-:Y:S01]  /*1970*/  PLOP3.LUT P1, PT, PT, PT, UP0, 0x40, 0x0 ;  /* 0x000000000000781c */ /* 0x000fe20003f2e808 */
[----:B------:R1:W2:-:S12]  /*1980*/  SYNCS.PHASECHK.TRANS64.TRYWAIT P0, [UR38+0x22830], R2 ;  /* 0x02283002ff0075a7 */ /* 0x0002980008000166 */
[----:B-1----:R-:W-:Y:S05]  /*1990*/  @P1 BRA `(.L_x_1953) ;  /* 0x0000000000041947 */ /* 0x002fea0003800000 */
[----:B------:R-:W-:Y:S01]  /*19a0*/  BPT.TRAP 0x1 ;  /* 0x000000040000795c */ /* 0x000fe20000300000 */
.L_x_1953:
[----:B--2---:R-:W-:Y:S05]  /*19b0*/  @P0 BRA `(.L_x_1954) ;  /* 0x0000000000080947 */ /* 0x004fea0003800000 */
[----:B------:R-:W1:Y:S02]  /*19c0*/  SYNCS.PHASECHK.TRANS64.TRYWAIT P0, [UR38+0x22830], R2 ;  /* 0x02283002ff0075a7 */ /* 0x000e640008000166 */
[----:B-1----:R-:W-:Y:S05]  /*19d0*/  @!P0 BRA `(.L_x_1955) ;  /* 0x0000011400908947 */ /* 0x002fea0003800000 */
.L_x_1954:
[----:B------:R-:W-:Y:S01]  /*19e0*/  UIADD3 UR4, UR38, 0x1c400, URZ ;  /* 0x0001c40026047890 */ /* 0x000fe2000fffe03f */
[----:B------:R-:W-:Y:S01]  /*19f0*/  WARPGROUP.ARRIVE ;  /* 0x00000000000079c5 */ /* 0x000fe20000000000 */
[----:B------:R-:W-:Y:S01]  /*1a00*/  ULOP3.LUT UR45, UR45, 0x10000, URZ, 0xfc, !UPT ;  /* 0x000100002d2d7892 */ /* 0x000fe2000f8efc3f */
[----:B------:R-:W-:Y:S01]  /*1a10*/  PLOP3.LUT P0, PT, PT, PT, UP0, 0x40, 0x0 ;  /* 0x000000000000781c */ /* 0x000fe20003f0e808 */
[----:B------:R-:W-:Y:S01]  /*1a20*/  USHF.R.U32.HI UR4, URZ, 0x4, UR4 ;  /* 0x000000043f047899 */ /* 0x000fe20008011604 */
[----:B------:R-:W-:Y:S01]  /*1a30*/  IADD3 R4, -R16, 0xb, RZ ;  /* 0x0000000b10047810 */ /* 0x000fe20007ffe1ff */
[----:B------:R-:W-:Y:S01]  /*1a40*/  UMOV UR21, 0x40000040 ;  /* 0x4000004000157882 */ /* 0x000fe20000000000 */
[----:B------:R-:W-:Y:S01]  /*1a50*/  UMOV UR23, 0x40000040 ;  /* 0x4000004000177882 */ /* 0x000fe20000000000 */
[----:B------:R-:W-:Y:S01]  /*1a60*/  ULOP3.LUT UR4, UR4, 0x3fff, URZ, 0xc0, !UPT ;  /* 0x00003fff04047892 */ /* 0x000fe2000f8ec03f */
[----:B------:R-:W1:Y:S01]  /*1a70*/  S2UR UR5, SR_CgaCtaId ;  /* 0x00000000000579c3 */ /* 0x000e620000008800 */
[----:B------:R-:W-:Y:S01]  /*1a80*/  UMOV UR20, UR45 ;  /* 0x0000002d00147c82 */ /* 0x000fe20008000000 */
[----:B------:R-:W-:-:S02]  /*1a90*/  UIADD3 UR8, UR45, 0x2, URZ ;  /* 0x000000022d087890 */ /* 0x000fc4000fffe03f */
[----:B------:R-:W-:Y:S01]  /*1aa0*/  ULOP3.LUT UR4, UR4, 0x10000, URZ, 0xfc, !UPT ;  /* 0x0001000004047892 */ /* 0x000fe2000f8efc3f */
[----:B------:R-:W-:Y:S01]  /*1ab0*/  UMOV UR9, 0x40000040 ;  /* 0x4000004000097882 */ /* 0x000fe20000000000 */
[----:B------:R-:W-:Y:S02]  /*1ac0*/  UMOV UR11, 0x40000040 ;  /* 0x40000040000b7882 */ /* 0x000fe40000000000 */
[----:B------:R-:W-:Y:S02]  /*1ad0*/  UIADD3 UR10, UR4, 0x2, URZ ;  /* 0x00000002040a7890 */ /* 0x000fe4000fffe03f */
[----:B------:R-:W-:Y:S01]  /*1ae0*/  UIADD3 UR12, UR45, 0x4, URZ ;  /* 0x000000042d0c7890 */ /* 0x000fe2000fffe03f */
[----:B------:R-:W-:Y:S01]  /*1af0*/  UMOV UR22, UR4 ;  /* 0x0000000400167c82 */ /* 0x000fe20008000000 */
[----:B------:R-:W-:Y:S01]  /*1b00*/  UIADD3 UR14, UR4, 0x4, URZ ;  /* 0x00000004040e7890 */ /* 0x000fe2000fffe03f */
[----:B------:R-:W-:Y:S01]  /*1b10*/  HGMMA.64x96x16.F32 R24, gdesc[UR20], RZ, !UPT, gsb0 ;  /* 0x01600000141879f0 */ /* 0x000fe2000c0008ff */
        /* <DEDUP_REMOVED lines=17> */
[----:B-1----:R-:W-:Y:S05]  /*1c30*/  @P0 BRA `(.L_x_1956) ;  /* 0x0000000000040947 */ /* 0x002fea0003800000 */
[----:B------:R-:W-:Y:S01]  /*1c40*/  BPT.TRAP 0x1 ;  /* 0x000000040000795c */ /* 0x000fe20000300000 */
.L_x_1956:
[----:B------:R-:W-:Y:S01]  /*1c50*/  LOP3.LUT R0, R23, 0xffffff80, RZ, 0xc0, !PT ;  /* 0xffffff8017007812 */ /* 0x000fe200078ec0ff */
[----:B------:R-:W-:Y:S01]  /*1c60*/  UISETP.NE.AND UP2, UPT, UR40, URZ, UPT ;  /* 0x0000003f2800728c */ /* 0x000fe2000bf45270 */
[----:B------:R-:W-:Y:S01]  /*1c70*/  LEA.HI R72, R72, R19, RZ, 0x2 ;  /* 0x0000001348487211 */ /* 0x000fe200078f10ff */
[----:B------:R-:W-:Y:S01]  /*1c80*/  UISETP.NE.AND UP1, UPT, UR43, URZ, UPT ;  /* 0x0000003f2b00728c */ /* 0x000fe2000bf25270 */
[----:B------:R-:W-:Y:S01]  /*1c90*/  LEA.HI R8, R73, R73, RZ, 0x1 ;  /* 0x0000004949087211 */ /* 0x000fe200078f08ff */
[C---:B0-----:R-:W-:Y:S01]  /*1ca0*/  IMAD.IADD R3, R19.reuse, 0x1, -R0 ;  /* 0x0000000113037824 */ /* 0x041fe200078e0a00 */
[----:B------:R-:W-:Y:S01]  /*1cb0*/  LOP3.LUT R72, R72, 0xfffffffc, RZ, 0xc0, !PT ;  /* 0xfffffffc48487812 */ /* 0x000fe200078ec0ff */
[----:B------:R-:W-:Y:S01]  /*1cc0*/  ULDC UR25, c[0x0][0x9dc] ;  /* 0x0002770000197ab9 */ /* 0x000fe20000000800 */
[----:B------:R-:W-:Y:S01]  /*1cd0*/  LOP3.LUT R8, R8, 0x3fffffe, RZ, 0xc0, !PT ;  /* 0x03fffffe08087812 */ /* 0x000fe200078ec0ff */
[----:B------:R-:W-:Y:S01]  /*1ce0*/  ULDC UR15, c[0x0][0x288] ;  /* 0x0000a200000f7ab9 */ /* 0x000fe20000000800 */
[----:B------:R-:W-:Y:S01]  /*1cf0*/  SHF.R.S32.HI R0, RZ, 0x1f, R3 ;  /* 0x0000001fff007819 */ /* 0x000fe20000011403 */
[----:B------:R-:W-:Y:S01]  /*1d00*/  IMAD.IADD R72, R19, 0x1, -R72 ;  /* 0x0000000113487824 */ /* 0x000fe200078e0a48 */
[----:B------:R-:W-:Y:S01]  /*1d10*/  PLOP3.LUT P0, PT, PT, PT, UP2, 0x80, 0x0 ;  /* 0x000000000000781c */ /* 0x000fe20003f0f028 */
[----:B------:R-:W-:Y:S01]  /*1d20*/  IMAD.IADD R8, R73, 0x1, -R8 ;  /* 0x0000000149087824 */ /* 0x000fe200078e0a08 */
[CC--:B------:R-:W-:Y:S01]  /*1d30*/  LEA.HI R6, R0.reuse, R3.reuse, RZ, 0x2 ;  /* 0x0000000300067211 */ /* 0x0c0fe200078f10ff */
[----:B------:R-:W-:Y:S01]  /*1d40*/  @UP2 ULDC UR6, c[0x0][0x44c] ;  /* 0x0001130000062ab9 */ /* 0x000fe20000000800 */
[----:B------:R-:W-:Y:S01]  /*1d50*/  LEA.HI R7, R0, R3, RZ, 0x5 ;  /* 0x0000000300077211 */ /* 0x000fe200078f28ff */
[----:B------:R-:W-:Y:S01]  /*1d60*/  @UP2 ULDC UR7, c[0x0][0x450] ;  /* 0x0001140000072ab9 */ /* 0x000fe20000000800 */
[--C-:B------:R-:W-:Y:S01]  /*1d70*/  SHF.R.S32.HI R0, RZ, 0x2, R6.reuse ;  /* 0x00000002ff007819 */ /* 0x100fe20000011406 */
[----:B------:R-:W-:Y:S01]  /*1d80*/  ULOP3.LUT UR25, URZ, UR25, URZ, 0x33, !UPT ;  /* 0x000000193f197292 */ /* 0x000fe2000f8e333f */
[----:B------:R-:W-:Y:S01]  /*1d90*/  SHF.R.S32.HI R9, RZ, 0x1f, R6 ;  /* 0x0000001fff097819 */ /* 0x000fe20000011406 */
[----:B------:R-:W-:Y:S01]  /*1da0*/  ULDC UR18, c[0x0][0x9e0] ;  /* 0x0002780000127ab9 */ /* 0x000fe20000000800 */
[----:B------:R-:W-:-:S02]  /*1db0*/  SHF.R.S32.HI R7, RZ, 0x5, R7 ;  /* 0x00000005ff077819 */ /* 0x000fc40000011407 */
[----:B------:R-:W-:Y:S02]  /*1dc0*/  LEA.HI R9, R9, R0, RZ, 0x3 ;  /* 0x0000000009097211 */ /* 0x000fe400078f18ff */
[----:B------:R-:W-:Y:S02]  /*1dd0*/  LEA.HI R10, R72, R72, RZ, 0x1 ;  /* 0x00000048480a7211 */ /* 0x000fe400078f08ff */
[----:B------:R-:W-:Y:S02]  /*1de0*/  LEA R11, R7, UR44, 0x4 ;  /* 0x0000002c070b7c11 */ /* 0x000fe4000f8e20ff */
[----:B------:R-:W-:Y:S02]  /*1df0*/  LOP3.LUT R9, R9, 0xfffffff8, RZ, 0xc0, !PT ;  /* 0xfffffff809097812 */ /* 0x000fe400078ec0ff */
[----:B------:R-:W-:Y:S02]  /*1e00*/  LOP3.LUT R7, R10, 0x1ffffffe, RZ, 0xc0, !PT ;  /* 0x1ffffffe0a077812 */ /* 0x000fe400078ec0ff */
[----:B------:R-:W-:Y:S01]  /*1e10*/  IADD3 R9, R11, R0, -R9 ;  /* 0x000000000b097210 */ /* 0x000fe20007ffe809 */
[----:B------:R-:W-:Y:S01]  /*1e20*/  IMAD.MOV.U32 R11, RZ, RZ, -0x60 ;  /* 0xffffffa0ff0b7424 */ /* 0x000fe200078e00ff */
[----:B------:R-:W-:Y:S01]  /*1e30*/  PLOP3.LUT P1, PT, PT, PT, UP2, 0x80, 0x0 ;  /* 0x000000000000781c */ /* 0x000fe20003f2f028 */
[----:B------:R-:W-:Y:S01]  /*1e40*/  IMAD.IADD R0, R72, 0x1, -R7 ;  /* 0x0000000148007824 */ /* 0x000fe200078e0a07 */
[----:B------:R-:W-:Y:S01]  /*1e50*/  LOP3.LUT R6, R6, 0x7ffffffc, RZ, 0xc0, !PT ;  /* 0x7ffffffc06067812 */ /* 0x000fe200078ec0ff */
[----:B------:R-:W-:-:S02]  /*1e60*/  IMAD R9, R8, 0x40, R9 ;  /* 0x0000004008097824 */ /* 0x000fc400078e0209 */
[----:B------:R-:W-:Y:S02]  /*1e70*/  IMAD R14, R22, R11, 0x60 ;  /* 0x00000060160e7424 */ /* 0x000fe400078e020b */
[----:B------:R-:W-:Y:S02]  /*1e80*/  IMAD R0, R0, 0x8, R9 ;  /* 0x0000000800007824 */ /* 0x000fe400078e0209 */
[----:B------:R-:W-:Y:S02]  /*1e90*/  IMAD.IADD R3, R3, 0x1, -R6 ;  /* 0x0000000103037824 */ /* 0x000fe400078e0a06 */
[----:B------:R-:W-:Y:S01]  /*1ea0*/  @P0 IMAD.HI.U32 R7, R0, UR6, RZ ;  /* 0x0000000600070c27 */ /* 0x000fe2000f8e00ff */
[----:B------:R-:W-:Y:S01]  /*1eb0*/  UIADD3 UR6, UR38, 0x22840, URZ ;  /* 0x0002284026067890 */ /* 0x000fe2000fffe03f */
[----:B------:R-:W-:Y:S02]  /*1ec0*/  PLOP3.LUT P0, PT, PT, PT, UP1, 0x40, 0x0 ;  /* 0x000000000000781c */ /* 0x000fe40003f0e818 */
[----:B------:R-:W-:Y:S01]  /*1ed0*/  IMAD.MOV.U32 R8, RZ, RZ, R0 ;  /* 0x000000ffff087224 */ /* 0x000fe200078e0000 */
[----:B------:R-:W-:Y:S01]  /*1ee0*/  @P1 SHF.R.U32.HI R8, RZ, UR7, R7 ;  /* 0x00000007ff081c19 */ /* 0x000fe20008011607 */
[----:B------:R-:W-:Y:S01]  /*1ef0*/  IMAD R7, R22, -0x60, R17 ;  /* 0xffffffa016077824 */ /* 0x000fe200078e0211 */
[----:B------:R-:W-:Y:S01]  /*1f00*/  UPRMT UR6, UR5, 0x654, UR6 ;  /* 0x0000065405067896 */ /* 0x000fe20008000006 */
[----:B------:R-:W-:-:S02]  /*1f10*/  IMAD R20, R3, -0x2, R14 ;  /* 0xfffffffe03147824 */ /* 0x000fc400078e020e */
[----:B------:R-:W0:Y:S01]  /*1f20*/  SHFL.IDX PT, R10, R8, RZ, 0x1c1f ;  /* 0x001c1fff080a7589 */ /* 0x000e2200000e0000 */
[----:B------:R-:W-:-:S04]  /*1f30*/  VIADD R6, R7, 0x61 ;  /* 0x0000006107067836 */ /* 0x000fc80000000000 */
[----:B------:R-:W-:Y:S01]  /*1f40*/  IMAD R9, R3, -0x2, R6 ;  /* 0xfffffffe03097824 */ /* 0x000fe200078e0206 */
[----:B------:R-:W-:Y:S01]  /*1f50*/  SYNCS.ARRIVE.TRANS64.RED.A1T0 RZ, [UR6], RZ ;  /* 0x000000ffffff79a7 */ /* 0x000fe20008100406 */
[----:B------:R-:W-:Y:S02]  /*1f60*/  VIADD R6, R7, 0x60 ;  /* 0x0000006007067836 */ /* 0x000fe40000000000 */
[----:B------:R-:W-:Y:S02]  /*1f70*/  VIADD R9, R9, -UR15 ;  /* 0x8000000f09097c36 */ /* 0x000fe40008000000 */
[----:B------:R-:W-:Y:S02]  /*1f80*/  IMAD R11, R3, -0x2, R6 ;  /* 0xfffffffe030b7824 */ /* 0x000fe400078e0206 */
[C---:B------:R-:W-:Y:S02]  /*1f90*/  VIADD R12, R9.reuse, UR18 ;  /* 0x00000012090c7c36 */ /* 0x040fe40008000000 */
[----:B------:R-:W-:-:S03]  /*1fa0*/  VIADD R13, R9, UR25 ;  /* 0x00000019090d7c36 */ /* 0x000fc60008000000 */
[----:B0-----:R-:W-:Y:S01]  /*1fb0*/  VIADDMNMX R6, R10, R12, R11, PT ;  /* 0x0000000c0a067246 */ /* 0x001fe2000380010b */
[----:B------:R-:W-:Y:S01]  /*1fc0*/  IMAD.IADD R7, R13, 0x1, R10 ;  /* 0x000000010d077824 */ /* 0x000fe200078e020a */
[----:B------:R-:W-:Y:S06]  /*1fd0*/  @P0 BRA `(.L_x_1957) ;  /* 0x00000000005c0947 */ /* 0x000fec0003800000 */
[----:B------:R-:W-:Y:S01]  /*1fe0*/  IADD3 R9, R17, -UR15, R10 ;  /* 0x8000000f11097c10 */ /* 0x000fe2000fffe00a */
[----:B------:R-:W-:Y:S03]  /*1ff0*/  BSSY B0, `(.L_x_1958) ;  /* 0x0000012000007945 */ /* 0x000fe60003800000 */
[----:B------:R-:W-:-:S13]  /*2000*/  ISETP.GT.AND P0, PT, R9, -0x1, PT ;  /* 0xffffffff0900780c */ /* 0x000fda0003f04270 */
[----:B------:R-:W-:Y:S05]  /*2010*/  @P0 BRA `(.L_x_1959) ;  /* 0x0000000000240947 */ /* 0x000fea0003800000 */
[----:B------:R-:W-:Y:S01]  /*2020*/  ULDC UR6, c[0x0][0x9e4] ;  /* 0x0002790000067ab9 */ /* 0x000fe20000000800 */
[----:B------:R-:W-:Y:S01]  /*2030*/  LOP3.LUT R9, RZ, R9, RZ, 0x33, !PT ;  /* 0x00000009ff097212 */ /* 0x000fe200078e33ff */
[----:B------:R-:W-:-:S05]  /*2040*/  IMAD.U32 R15, RZ, RZ, UR6 ;  /* 0x00000006ff0f7e24 */ /* 0x000fca000f8e00ff */
[----:B------:R-:W-:-:S13]  /*2050*/  ISETP.NE.AND P0, PT, R15, 0x1, PT ;  /* 0x000000010f00780c */ /* 0x000fda0003f05270 */
[----:B------:R-:W0:Y:S02]  /*2060*/  @P0 LDC.64 R72, c[0x0][0x9e8] ;  /* 0x00027a00ff480b82 */ /* 0x000e240000000a00 */
[----:B0-----:R-:W-:-:S05]  /*2070*/  @P0 IMAD.HI.U32 R10, R9, R72, RZ ;  /* 0x00000048090a0227 */ /* 0x001fca00078e00ff */
[----:B------:R-:W-:-:S04]  /*2080*/  @P0 SHF.R.U32.HI R9, RZ, R73, R10 ;  /* 0x00000049ff090219 */ /* 0x000fc8000001160a */
[----:B------:R-:W-:Y:S01]  /*2090*/  LOP3.LUT R9, RZ, R9, RZ, 0x33, !PT ;  /* 0x00000009ff097212 */ /* 0x000fe200078e33ff */
[----:B------:R-:W-:Y:S06]  /*20a0*/  BRA `(.L_x_1960) ;  /* 0x0000000000187947 */ /* 0x000fec0003800000 */
.L_x_1959:
[----:B------:R-:W-:Y:S02]  /*20b0*/  ULDC UR6, c[0x0][0x9e4] ;  /* 0x0002790000067ab9 */ /* 0x000fe40000000800 */
[----:B------:R-:W-:-:S05]  /*20c0*/  IMAD.U32 R15, RZ, RZ, UR6 ;  /* 0x00000006ff0f7e24 */ /* 0x000fca000f8e00ff */
[----:B------:R-:W-:-:S13]  /*20d0*/  ISETP.NE.AND P0, PT, R15, 0x1, PT ;  /* 0x000000010f00780c */ /* 0x000fda0003f05270 */
[----:B------:R-:W0:Y:S02]  /*20e0*/  @P0 LDC.64 R72, c[0x0][0x9e8] ;  /* 0x00027a00ff480b82 */ /* 0x000e240000000a00 */
[----:B0-----:R-:W-:-:S05]  /*20f0*/  @P0 IMAD.HI.U32 R10, R9, R72, RZ ;  /* 0x00000048090a0227 */ /* 0x001fca00078e00ff */
[----:B------:R-:W-:-:S07]  /*2100*/  @P0 SHF.R.U32.HI R9, RZ, R73, R10 ;  /* 0x00000049ff090219 */ /* 0x000fce000001160a */
.L_x_1960:
[----:B------:R-:W-:Y:S05]  /*2110*/  BSYNC B0 ;  /* 0x0000000000007941 */ /* 0x000fea0003800000 */
.L_x_1958:
[----:B------:R-:W-:-:S05]  /*2120*/  IMAD R9, R9, R15, R20 ;  /* 0x0000000f09097224 */ /* 0x000fca00078e0214 */
[----:B------:R-:W-:Y:S02]  /*2130*/  VIADDMNMX R6, R9, R15, R6, PT ;  /* 0x0000000f09067246 */ /* 0x000fe40003800106 */
[----:B------:R-:W-:-:S07]  /*2140*/  VIMNMX R7, R7, R9, !PT ;  /* 0x0000000907077248 */ /* 0x000fce0007fe0100 */
.L_x_1957:
[C---:B------:R-:W-:Y:S01]  /*2150*/  ISETP.GE.AND P1, PT, R14.reuse, 0x1, PT ;  /* 0x000000010e00780c */ /* 0x040fe20003f26270 */
[----:B------:R-:W0:Y:S01]  /*2160*/  SHFL.IDX PT, R8, R8, 0x1, 0x1c1f ;  /* 0x003c1f0008087f89 */ /* 0x000e2200000e0000 */
[C---:B------:R-:W-:Y:S01]  /*2170*/  ISETP.GE.AND P0, PT, R14.reuse, 0x2, PT ;  /* 0x000000020e00780c */ /* 0x040fe20003f06270 */
[----:B------:R-:W-:Y:S01]  /*2180*/  UISETP.NE.AND UP1, UPT, UR43, URZ, UPT ;  /* 0x0000003f2b00728c */ /* 0x000fe2000bf25270 */
[----:B------:R-:W-:Y:S02]  /*2190*/  P2R R15, PR, RZ, 0x2 ;  /* 0x00000002ff0f7803 */ /* 0x000fe40000000000 */
[C---:B------:R-:W-:Y:S02]  /*21a0*/  ISETP.GT.AND P3, PT, R7.reuse, RZ, !P1 ;  /* 0x000000ff0700720c */ /* 0x040fe40004f64270 */
[----:B------:R-:W-:Y:S02]  /*21b0*/  ISETP.GE.AND P1, PT, R14, 0x9, PT ;  /* 0x000000090e00780c */ /* 0x000fe40003f26270 */
[----:B------:R-:W-:-:S02]  /*21c0*/  ISETP.GT.AND P2, PT, R7, 0x1, !P0 ;  /* 0x000000010700780c */ /* 0x000fc40004744270 */
[----:B------:R-:W-:Y:S02]  /*21d0*/  P2R R19, PR, RZ, 0x2 ;  /* 0x00000002ff137803 */ /* 0x000fe40000000000 */
[----:B------:R-:W-:Y:S02]  /*21e0*/  ISETP.GT.AND P1, PT, R7, 0x8, !P1 ;  /* 0x000000080700780c */ /* 0x000fe40004f24270 */
[----:B------:R-:W-:Y:S02]  /*21f0*/  ISETP.GE.AND P4, PT, R14, 0x11, PT ;  /* 0x000000110e00780c */ /* 0x000fe40003f86270 */
[C---:B------:R-:W-:Y:S02]  /*2200*/  ISETP.LT.OR P1, PT, R6.reuse, 0x9, P1 ;  /* 0x000000090600780c */ /* 0x040fe40000f21670 */
[----:B------:R-:W-:Y:S02]  /*2210*/  ISETP.LT.OR P3, PT, R6, 0x1, P3 ;  /* 0x000000010600780c */ /* 0x000fe40001f61670 */
[----:B------:R-:W-:-:S02]  /*2220*/  FSEL R28, R28, -INF , !P1 ;  /* 0xff8000001c1c7808 */ /* 0x000fc40004800000 */
[----:B------:R-:W-:Y:S02]  /*2230*/  ISETP.LT.OR P2, PT, R6, 0x2, P2 ;  /* 0x000000020600780c */ /* 0x000fe40001741670 */
[----:B------:R-:W-:Y:S02]  /*2240*/  ISETP.GT.AND P1, PT, R7, 0x10, !P4 ;  /* 0x000000100700780c */ /* 0x000fe40006724270 */
[----:B------:R-:W-:Y:S02]  /*2250*/  ISETP.GE.AND P5, PT, R14, 0xa, PT ;  /* 0x0000000a0e00780c */ /* 0x000fe40003fa6270 */
[----:B------:R-:W-:Y:S02]  /*2260*/  FSEL R24, R24, -INF , !P3 ;  /* 0xff80000018187808 */ /* 0x000fe40005800000 */
[----:B------:R-:W-:Y:S02]  /*2270*/  FSEL R72, R25, -INF , !P2 ;  /* 0xff80000019487808 */ /* 0x000fe40005000000 */
[----:B------:R-:W-:-:S02]  /*2280*/  ISETP.LT.OR P1, PT, R6, 0x11, P1 ;  /* 0x000000110600780c */ /* 0x000fc40000f21670 */
[C---:B------:R-:W-:Y:S02]  /*2290*/  ISETP.GT.AND P2, PT, R7.reuse, 0x9, !P5 ;  /* 0x000000090700780c */ /* 0x040fe40006f44270 */
[----:B------:R-:W-:Y:S02]  /*22a0*/  ISETP.GE.AND P3, PT, R14, 0x12, PT ;  /* 0x000000120e00780c */ /* 0x000fe40003f66270 */
[----:B------:R-:W-:Y:S02]  /*22b0*/  FSEL R32, R32, -INF , !P1 ;  /* 0xff80000020207808 */ /* 0x000fe40004800000 */
[----:B------:R-:W-:Y:S02]  /*22c0*/  ISETP.LT.OR P2, PT, R6, 0xa, P2 ;  /* 0x0000000a0600780c */ /* 0x000fe40001741670 */
[----:B------:R-:W-:Y:S02]  /*22d0*/  ISETP.GT.AND P1, PT, R7, 0x11, !P3 ;  /* 0x000000110700780c */ /* 0x000fe40005f24270 */
[----:B------:R-:W-:-:S02]  /*22e0*/  FSEL R74, R29, -INF , !P2 ;  /* 0xff8000001d4a7808 */ /* 0x000fc40005000000 */
[----:B------:R-:W-:Y:S02]  /*22f0*/  ISETP.LT.OR P1, PT, R6, 0x12, P1 ;  /* 0x000000120600780c */ /* 0x000fe40000f21670 */
[----:B------:R-:W-:Y:S02]  /*2300*/  ISETP.GE.AND P2, PT, R14, 0x19, PT ;  /* 0x000000190e00780c */ /* 0x000fe40003f46270 */
[----:B------:R-:W-:Y:S02]  /*2310*/  FSEL R76, R33, -INF , !P1 ;  /* 0xff800000214c7808 */ /* 0x000fe40004800000 */
[----:B------:R-:W-:Y:S02]  /*2320*/  ISETP.GT.AND P1, PT, R7, 0x18, !P2 ;  /* 0x000000180700780c */ /* 0x000fe40005724270 */
[----:B------:R-:W-:Y:S02]  /*2330*/  P2R R29, PR, RZ, 0x4 ;  /* 0x00000004ff1d7803 */ /* 0x000fe40000000000 */
[----:B------:R-:W-:-:S02]  /*2340*/  ISETP.LT.OR P1, PT, R6, 0x19, P1 ;  /* 0x000000190600780c */ /* 0x000fc40000f21670 */
[----:B------:R-:W-:Y:S02]  /*2350*/  ISETP.GE.AND P2, PT, R14, 0x1a, PT ;  /* 0x0000001a0e00780c */ /* 0x000fe40003f46270 */
[----:B------:R-:W-:Y:S02]  /*2360*/  FSEL R36, R36, -INF , !P1 ;  /* 0xff80000024247808 */ /* 0x000fe40004800000 */
[----:B------:R-:W-:Y:S02]  /*2370*/  ISETP.GT.AND P1, PT, R7, 0x19, !P2 ;  /* 0x000000190700780c */ /* 0x000fe40005724270 */
[----:B------:R-:W-:Y:S02]  /*2380*/  P2R R33, PR, RZ, 0x4 ;  /* 0x00000004ff217803 */ /* 0x000fe40000000000 */
[----:B------:R-:W-:Y:S02]  /*2390*/  ISETP.LT.OR P1, PT, R6, 0x1a, P1 ;  /* 0x0000001a0600780c */ /* 0x000fe40000f21670 */
[----:B------:R-:W-:-:S02]  /*23a0*/  ISETP.GE.AND P2, PT, R14, 0x21, PT ;  /* 0x000000210e00780c */ /* 0x000fc40003f46270 */
[----:B------:R-:W-:Y:S02]  /*23b0*/  FSEL R78, R37, -INF , !P1 ;  /* 0xff800000254e7808 */ /* 0x000fe40004800000 */
[----:B------:R-:W-:Y:S02]  /*23c0*/  ISETP.GT.AND P1, PT, R7, 0x20, !P2 ;  /* 0x000000200700780c */ /* 0x000fe40005724270 */
[----:B------:R-:W-:Y:S02]  /*23d0*/  P2R R37, PR, RZ, 0x4 ;  /* 0x00000004ff257803 */ /* 0x000fe40000000000 */
[----:B------:R-:W-:Y:S02]  /*23e0*/  ISETP.LT.OR P1, PT, R6, 0x21, P1 ;  /* 0x000000210600780c */ /* 0x000fe40000f21670 */
[----:B------:R-:W-:Y:S02]  /*23f0*/  ISETP.GE.AND P2, PT, R14, 0x22, PT ;  /* 0x000000220e00780c */ /* 0x000fe40003f46270 */
[----:B------:R-:W-:-:S02]  /*2400*/  FSEL R40, R40, -INF , !P1 ;  /* 0xff80000028287808 */ /* 0x000fc40004800000 */
[----:B------:R-:W-:Y:S02]  /*2410*/  ISETP.GT.AND P1, PT, R7, 0x21, !P2 ;  /* 0x000000210700780c */ /* 0x000fe40005724270 */
[----:B------:R-:W-:Y:S02]  /*2420*/  P2R R73, PR, RZ, 0x4 ;  /* 0x00000004ff497803 */ /* 0x000fe40000000000 */
[----:B------:R-:W-:Y:S02]  /*2430*/  ISETP.LT.OR P1, PT, R6, 0x22, P1 ;  /* 0x000000220600780c */ /* 0x000fe40000f21670 */
[----:B------:R-:W-:Y:S02]  /*2440*/  ISETP.GE.AND P2, PT, R14, 0x29, PT ;  /* 0x000000290e00780c */ /* 0x000fe40003f46270 */
[----:B------:R-:W-:Y:S02]  /*2450*/  FSEL R80, R41, -INF , !P1 ;  /* 0xff80000029507808 */ /* 0x000fe40004800000 */
[----:B------:R-:W-:-:S02]  /*2460*/  ISETP.GT.AND P1, PT, R7, 0x28, !P2 ;  /* 0x000000280700780c */ /* 0x000fc40005724270 */
[----:B------:R-:W-:Y:S02]  /*2470*/  P2R R41, PR, RZ, 0x4 ;  /* 0x00000004ff297803 */ /* 0x000fe40000000000 */
[----:B------:R-:W-:Y:S02]  /*2480*/  ISETP.LT.OR P1, PT, R6, 0x29, P1 ;  /* 0x000000290600780c */ /* 0x000fe40000f21670 */
[----:B------:R-:W-:Y:S02]  /*2490*/  ISETP.GE.AND P2, PT, R14, 0x2a, PT ;  /* 0x0000002a0e00780c */ /* 0x000fe40003f46270 */
[----:B------:R-:W-:Y:S02]  /*24a0*/  FSEL R44, R44, -INF , !P1 ;  /* 0xff8000002c2c7808 */ /* 0x000fe40004800000 */
[----:B------:R-:W-:Y:S02]  /*24b0*/  ISETP.GT.AND P1, PT, R7, 0x29, !P2 ;  /* 0x000000290700780c */ /* 0x000fe40005724270 */
[----:B------:R-:W-:-:S02]  /*24c0*/  P2R R75, PR, RZ, 0x4 ;  /* 0x00000004ff4b7803 */ /* 0x000fc40000000000 */
        /* <DEDUP_REMOVED lines=31> */
[----:B------:R-:W-:Y:S02]  /*26c0*/  P2R R25, PR, RZ, 0x8 ;  /* 0x00000008ff197803 */ /* 0x000fe40000000000 */
[----:B------:R-:W-:Y:S02]  /*26d0*/  FSEL R88, R57, -INF , !P1 ;  /* 0xff80000039587808 */ /* 0x000fe40004800000 */
[----:B------:R-:W-:Y:S02]  /*26e0*/  ISETP.GE.AND P1, PT, R14, 0x49, PT ;  /* 0x000000490e00780c */ /* 0x000fe40003f26270 */
[----:B------:R-:W-:Y:S02]  /*26f0*/  P2R R23, PR, RZ, 0x10 ;  /* 0x00000010ff177803 */ /* 0x000fe40000000000 */
[----:B------:R-:W-:-:S02]  /*2700*/  ISETP.GT.AND P2, PT, R7, 0x48, !P1 ;  /* 0x000000480700780c */ /* 0x000fc40004f44270 */
[----:B------:R-:W-:Y:S02]  /*2710*/  P2R R21, PR, RZ, 0x20 ;  /* 0x00000020ff157803 */ /* 0x000fe40000000000 */
[----:B------:R-:W-:-:S04]  /*2720*/  ISETP.LT.OR P2, PT, R6, 0x49, P2 ;  /* 0x000000490600780c */ /* 0x000fc80001741670 */
[----:B------:R-:W-:Y:S02]  /*2730*/  FSEL R60, R60, -INF , !P2 ;  /* 0xff8000003c3c7808 */ /* 0x000fe40005000000 */
[----:B------:R-:W-:-:S04]  /*2740*/  ISETP.GE.AND P2, PT, R14, 0x4a, PT ;  /* 0x0000004a0e00780c */ /* 0x000fc80003f46270 */
[----:B------:R-:W-:-:S04]  /*2750*/  ISETP.GT.AND P3, PT, R7, 0x49, !P2 ;  /* 0x000000490700780c */ /* 0x000fc80005764270 */
        /* <DEDUP_REMOVED lines=15> */
[----:B------:R-:W-:Y:S02]  /*2850*/  P2R R14, PR, RZ, 0x40 ;  /* 0x00000040ff0e7803 */ /* 0x000fe40000000000 */
[----:B------:R-:W-:Y:S01]  /*2860*/  ISETP.GT.AND P6, PT, R7, 0x59, !P6 ;  /* 0x000000590700780c */ /* 0x000fe200077c4270 */
[----:B0-----:R-:W-:-:S03]  /*2870*/  IMAD.IADD R7, R13, 0x1, R8 ;  /* 0x000000010d077824 */ /* 0x001fc600078e0208 */
[----:B------:R-:W-:Y:S02]  /*2880*/  ISETP.LT.OR P6, PT, R6, 0x5a, P6 ;  /* 0x0000005a0600780c */ /* 0x000fe400037c1670 */
[----:B------:R-:W-:Y:S02]  /*2890*/  VIADDMNMX R6, R8, R12, R11, PT ;  /* 0x0000000c08067246 */ /* 0x000fe4000380010b */
[----:B------:R-:W-:Y:S02]  /*28a0*/  FSEL R94, R69, -INF , !P6 ;  /* 0xff800000455e7808 */ /* 0x000fe40007000000 */
[----:B------:R-:W-:-:S13]  /*28b0*/  PLOP3.LUT P6, PT, PT, PT, UP1, 0x40, 0x0 ;  /* 0x000000000000781c */ /* 0x000fda0003fce818 */
[----:B------:R-:W-:Y:S05]  /*28c0*/  @P6 BRA `(.L_x_1961) ;  /* 0x00000000005c6947 */ /* 0x000fea0003800000 */
        /* <DEDUP_REMOVED lines=13> */
.L_x_1963:
[----:B------:R-:W-:Y:S02]  /*29a0*/  ULDC UR6, c[0x0][0x9e4] ;  /* 0x0002790000067ab9 */ /* 0x000fe40000000800 */
[----:B------:R-:W-:-:S05]  /*29b0*/  IMAD.U32 R10, RZ, RZ, UR6 ;  /* 0x00000006ff0a7e24 */ /* 0x000fca000f8e00ff */
[----:B------:R-:W-:-:S13]  /*29c0*/  ISETP.NE.AND P6, PT, R10, 0x1, PT ;  /* 0x000000010a00780c */ /* 0x000fda0003fc5270 */
[----:B------:R-:W0:Y:S02]  /*29d0*/  @P6 LDC.64 R12, c[0x0][0x9e8] ;  /* 0x00027a00ff0c6b82 */ /* 0x000e240000000a00 */
[----:B0-----:R-:W-:-:S05]  /*29e0*/  @P6 IMAD.HI.U32 R8, R9, R12, RZ ;  /* 0x0000000c09086227 */ /* 0x001fca00078e00ff */
[----:B------:R-:W-:-:S07]  /*29f0*/  @P6 SHF.R.U32.HI R9, RZ, R13, R8 ;  /* 0x0000000dff096219 */ /* 0x000fce0000011608 */
.L_x_1964:
[----:B------:R-:W-:Y:S05]  /*2a00*/  BSYNC B0 ;  /* 0x0000000000007941 */ /* 0x000fea0003800000 */
.L_x_1962:
[----:B------:R-:W-:-:S05]  /*2a10*/  IMAD R9, R9, R10, R20 ;  /* 0x0000000a09097224 */ /* 0x000fca00078e0214 */
[----:B------:R-:W-:Y:S02]  /*2a20*/  VIADDMNMX R6, R9, R10, R6, PT ;  /* 0x0000000a09067246 */ /* 0x000fe40003800106 */
[----:B------:R-:W-:-:S07]  /*2a30*/  VIMNMX R7, R7, R9, !PT ;  /* 0x0000000907077248 */ /* 0x000fce0007fe0100 */
.L_x_1961:
[----:B------:R-:W-:Y:S01]  /*2a40*/  ISETP.GT.AND P0, PT, R7, 0x1, !P0 ;  /* 0x000000010700780c */ /* 0x000fe20004704270 */
[----:B------:R-:W-:Y:S01]  /*2a50*/  ULDC UR14, c[0x0][0x988] ;  /* 0x00026200000e7ab9 */ /* 0x000fe20000000800 */
[----:B------:R-:W-:Y:S02]  /*2a60*/  ISETP.NE.AND P6, PT, R25, RZ, PT ;  /* 0x000000ff1900720c */ /* 0x000fe40003fc5270 */
[----:B------:R-:W-:Y:S02]  /*2a70*/  ISETP.LT.OR P0, PT, R6, 0x2, P0 ;  /* 0x000000020600780c */ /* 0x000fe40000701670 */
[----:B------:R-:W-:Y:S02]  /*2a80*/  FMNMX.FTZ R8, R24, R72, !PT ;  /* 0x0000004818087209 */ /* 0x000fe40007810000 */
[----:B------:R-:W-:Y:S02]  /*2a90*/  FSEL R27, R27, -INF , !P0 ;  /* 0xff8000001b1b7808 */ /* 0x000fe40004000000 */
[----:B------:R-:W-:-:S02]  /*2aa0*/  ISETP.NE.AND P0, PT, R19, RZ, PT ;  /* 0x000000ff1300720c */ /* 0x000fc40003f05270 */
[----:B------:R-:W-:Y:S02]  /*2ab0*/  FMNMX.FTZ R8, R28, R8, !PT ;  /* 0x000000081c087209 */ /* 0x000fe40007810000 */
[----:B------:R-:W-:Y:S02]  /*2ac0*/  ISETP.GT.AND P0, PT, R7, 0x8, !P0 ;  /* 0x000000080700780c */ /* 0x000fe40004704270 */
[----:B------:R-:W-:Y:S02]  /*2ad0*/  FMNMX.FTZ R8, R74, R8, !PT ;  /* 0x000000084a087209 */ /* 0x000fe40007810000 */
[----:B------:R-:W-:Y:S02]  /*2ae0*/  ISETP.LT.OR P0, PT, R6, 0x9, P0 ;  /* 0x000000090600780c */ /* 0x000fe40000701670 */
[----:B------:R-:W-:Y:S02]  /*2af0*/  FMNMX.FTZ R8, R32, R8, !PT ;  /* 0x0000000820087209 */ /* 0x000fe40007810000 */
[----:B------:R-:W-:-:S02]  /*2b00*/  FSEL R30, R30, -INF , !P0 ;  /* 0xff8000001e1e7808 */ /* 0x000fc40004000000 */
[----:B------:R-:W-:Y:S02]  /*2b10*/  ISETP.NE.AND P0, PT, R21, RZ, PT ;  /* 0x000000ff1500720c */ /* 0x000fe40003f05270 */
[----:B------:R-:W-:Y:S02]  /*2b20*/  FMNMX.FTZ R8, R76, R8, !PT ;  /* 0x000000084c087209 */ /* 0x000fe40007810000 */
[----:B------:R-:W-:Y:S02]  /*2b30*/  ISETP.GT.AND P0, PT, R7, 0x9, !P0 ;  /* 0x000000090700780c */ /* 0x000fe40004704270 */
[----:B------:R-:W-:Y:S02]  /*2b40*/  FMNMX.FTZ R8, R36, R8, !PT ;  /* 0x0000000824087209 */ /* 0x000fe40007810000 */
[----:B------:R-:W-:Y:S02]  /*2b50*/  ISETP.LT.OR P0, PT, R6, 0xa, P0 ;  /* 0x0000000a0600780c */ /* 0x000fe40000701670 */
[----:B------:R-:W-:-:S02]  /*2b60*/  FMNMX.FTZ R8, R78, R8, !PT ;  /* 0x000000084e087209 */ /* 0x000fc40007810000 */
[----:B------:R-:W-:Y:S02]  /*2b70*/  FSEL R31, R31, -INF , !P0 ;  /* 0xff8000001f1f7808 */ /* 0x000fe40004000000 */
[----:B------:R-:W-:Y:S02]  /*2b80*/  ISETP.NE.AND P0, PT, R23, RZ, PT ;  /* 0x000000ff1700720c */ /* 0x000fe40003f05270 */
[----:B------:R-:W-:Y:S02]  /*2b90*/  FMNMX.FTZ R8, R40, R8, !PT ;  /* 0x0000000828087209 */ /* 0x000fe40007810000 */
[----:B------:R-:W-:Y:S02]  /*2ba0*/  ISETP.GT.AND P0, PT, R7, 0x10, !P0 ;  /* 0x000000100700780c */ /* 0x000fe40004704270 */
[----:B------:R-:W-:Y:S02]  /*2bb0*/  FMNMX.FTZ R8, R80, R8, !PT ;  /* 0x0000000850087209 */ /* 0x000fe40007810000 */
[----:B------:R-:W-:-:S02]  /*2bc0*/  ISETP.LT.OR P0, PT, R6, 0x11, P0 ;  /* 0x000000110600780c */ /* 0x000fc40000701670 */
[----:B------:R-:W-:Y:S02]  /*2bd0*/  FMNMX.FTZ R8, R44, R8, !PT ;  /* 0x000000082c087209 */ /* 0x000fe40007810000 */
[----:B------:R-:W-:Y:S02]  /*2be0*/  FSEL R34, R34, -INF , !P0 ;  /* 0xff80000022227808 */ /* 0x000fe40004000000 */
        /* <DEDUP_REMOVED lines=12> */
[----:B------:R-:W-:Y:S02]  /*2cb0*/  ISETP.NE.AND P0, PT, R33, RZ, PT ;  /* 0x000000ff2100720c */ /* 0x000fe40003f05270 */
[----:B------:R-:W-:Y:S02]  /*2cc0*/  FMNMX.FTZ R8, R56, R8, !PT ;  /* 0x0000000838087209 */ /* 0x000fe40007810000 */
[----:B------:R-:W-:Y:S02]  /*2cd0*/  ISETP.GT.AND P0, PT, R7, 0x19, !P0 ;  /* 0x000000190700780c */ /* 0x000fe40004704270 */
[----:B------:R-:W-:-:S02]  /*2ce0*/  FMNMX.FTZ R8, R88, R8, !PT ;  /* 0x0000000858087209 */ /* 0x000fc40007810000 */
[----:B------:R-:W-:Y:S02]  /*2cf0*/  ISETP.LT.OR P0, PT, R6, 0x1a, P0 ;  /* 0x0000001a0600780c */ /* 0x000fe40000701670 */
[----:B------:R-:W-:Y:S02]  /*2d00*/  FMNMX.FTZ R8, R60, R8, !PT ;  /* 0x000000083c087209 */ /* 0x000fe40007810000 */
[----:B------:R-:W-:Y:S02]  /*2d10*/  FSEL R39, R39, -INF , !P0 ;  /* 0xff80000027277808 */ /* 0x000fe40004000000 */
[----:B------:R-:W-:Y:S02]  /*2d20*/  ISETP.NE.AND P0, PT, R37, RZ, PT ;  /* 0x000000ff2500720c */ /* 0x000fe40003f05270 */
[----:B------:R-:W-:Y:S02]  /*2d30*/  FMNMX.FTZ R8, R90, R8, !PT ;  /* 0x000000085a087209 */ /* 0x000fe40007810000 */
[----:B------:R-:W-:-:S02]  /*2d40*/  ISETP.GT.AND P0, PT, R7, 0x20, !P0 ;  /* 0x000000200700780c */ /* 0x000fc40004704270 */
[----:B------:R-:W-:Y:S02]  /*2d50*/  FMNMX.FTZ R8, R64, R8, !PT ;  /* 0x0000000840087209 */ /* 0x000fe40007810000 */
[----:B------:R-:W-:Y:S02]  /*2d60*/  ISETP.LT.OR P0, PT, R6, 0x21, P0 ;  /* 0x000000210600780c */ /* 0x000fe40000701670 */
[----:B------:R-:W-:Y:S02]  /*2d70*/  FMNMX.FTZ R8, R92, R8, !PT ;  /* 0x000000085c087209 */ /* 0x000fe40007810000 */
[----:B------:R-:W-:Y:S02]  /*2d80*/  FSEL R42, R42, -INF , !P0 ;  /* 0xff8000002a2a7808 */ /* 0x000fe40004000000 */
[----:B------:R-:W-:Y:S02]  /*2d90*/  ISETP.NE.AND P0, PT, R73, RZ, PT ;  /* 0x000000ff4900720c */ /* 0x000fe40003f05270 */
[----:B------:R-:W-:-:S02]  /*2da0*/  FMNMX.FTZ R8, R68, R8, !PT ;  /* 0x0000000844087209 */ /* 0x000fc40007810000 */
[----:B------:R-:W-:Y:S02]  /*2db0*/  ISETP.GT.AND P0, PT, R7, 0x21, !P0 ;  /* 0x000000210700780c */ /* 0x000fe40004704270 */
[----:B------:R-:W-:Y:S02]  /*2dc0*/  FMNMX.FTZ R9, R94, R8, !PT ;  /* 0x000000085e097209 */ /* 0x000fe40007810000 */
[----:B------:R-:W-:Y:S02]  /*2dd0*/  ISETP.LT.OR P0, PT, R6, 0x22, P0 ;  /* 0x000000220600780c */ /* 0x000fe40000701670 */
[----:B------:R-:W-:Y:S01]  /*2de0*/  ISETP.NE.AND P6, PT, R15, RZ, PT ;  /* 0x000000ff0f00720c */ /* 0x000fe20003fc5270 */
[----:B------:R-:W0:Y:S01]  /*2df0*/  SHFL.BFLY PT, R8, R9, 0x2, 0x1f ;  /* 0x0c401f0009087f89 */ /* 0x000e2200000e0000 */
[----:B------:R-:W-:Y:S02]  /*2e00*/  FSEL R43, R43, -INF , !P0 ;  /* 0xff8000002b2b7808 */ /* 0x000fe40004000000 */
[----:B------:R-:W-:-:S02]  /*2e10*/  ISETP.NE.AND P0, PT, R41, RZ, PT ;  /* 0x000000ff2900720c */ /* 0x000fc40003f05270 */
[C---:B------:R-:W-:Y:S02]  /*2e20*/  ISETP.GT.AND P1, PT, R7.reuse, 0x48, !P1 ;  /* 0x000000480700780c */ /* 0x040fe40004f24270 */
[C---:B------:R-:W-:Y:S02]  /*2e30*/  ISETP.GT.AND P0, PT, R7.reuse, 0x28, !P0 ;  /* 0x000000280700780c */ /* 0x040fe40004704270 */
[C---:B------:R-:W-:Y:S02]  /*2e40*/  ISETP.GT.AND P2, PT, R7.reuse, 0x49, !P2 ;  /* 0x000000490700780c */ /* 0x040fe40005744270 */
[----:B------:R-:W-:Y:S02]  /*2e50*/  ISETP.LT.OR P0, PT, R6, 0x29, P0 ;  /* 0x000000290600780c */ /* 0x000fe40000701670 */
[----:B------:R-:W-:Y:S02]  /*2e60*/  ISETP.GT.AND P3, PT, R7, 0x50, !P3 ;  /* 0x000000500700780c */ /* 0x000fe40005f64270 */
[----:B------:R-:W-:-:S02]  /*2e70*/  FSEL R46, R46, -INF , !P0 ;  /* 0xff8000002e2e7808 */ /* 0x000fc40004000000 */
[----:B------:R-:W-:Y:S02]  /*2e80*/  ISETP.NE.AND P0, PT, R75, RZ, PT ;  /* 0x000000ff4b00720c */ /* 0x000fe40003f05270 */
[C---:B------:R-:W-:Y:S02]  /*2e90*/  ISETP.GT.AND P4, PT, R7.reuse, 0x51, !P4 ;  /* 0x000000510700780c */ /* 0x040fe40006784270 */
[C---:B------:R-:W-:Y:S02]  /*2ea0*/  ISETP.GT.AND P0, PT, R7.reuse, 0x29, !P0 ;  /* 0x000000290700780c */ /* 0x040fe40004704270 */
[----:B------:R-:W-:Y:S02]  /*2eb0*/  ISETP.GT.AND P5, PT, R7, 0x58, !P5 ;  /* 0x000000580700780c */ /* 0x000fe40006fa4270 */
[----:B------:R-:W-:Y:S02]  /*2ec0*/  ISETP.LT.OR P0, PT, R6, 0x2a, P0 ;  /* 0x0000002a0600780c */ /* 0x000fe40000701670 */
[----:B0-----:R-:W-:-:S02]  /*2ed0*/  FMNMX.FTZ R10, R9, R8, !PT ;  /* 0x00000008090a7209 */ /* 0x001fc40007810000 */
[----:B------:R-:W-:Y:S02]  /*2ee0*/  FSEL R47, R47, -INF , !P0 ;  /* 0xff8000002f2f7808 */ /* 0x000fe40004000000 */
[----:B------:R-:W-:Y:S01]  /*2ef0*/  ISETP.NE.AND P0, PT, R45, RZ, PT ;  /* 0x000000ff2d00720c */ /* 0x000fe20003f05270 */
[----:B------:R-:W0:Y:S01]  /*2f00*/  SHFL.BFLY PT, R11, R10, 0x1, 0x1f ;  /* 0x0c201f000a0b7f89 */ /* 0x000e2200000e0000 */
[C---:B------:R-:W-:Y:S02]  /*2f10*/  ISETP.LT.OR P1, PT, R6.reuse, 0x49, P1 ;  /* 0x000000490600780c */ /* 0x040fe40000f21670 */
[----:B------:R-:W-:Y:S02]  /*2f20*/  ISETP.GT.AND P0, PT, R7, 0x30, !P0 ;  /* 0x000000300700780c */ /* 0x000fe40004704270 */
[C---:B------:R-:W-:Y:S02]  /*2f30*/  ISETP.LT.OR P2, PT, R6.reuse, 0x4a, P2 ;  /* 0x0000004a0600780c */ /* 0x040fe40001741670 */
[----:B------:R-:W-:-:S02]  /*2f40*/  ISETP.LT.OR P0, PT, R6, 0x31, P0 ;  /* 0x000000310600780c */ /* 0x000fc40000701670 */
[----:B------:R-:W-:Y:S02]  /*2f50*/  FSEL R62, R62, -INF , !P1 ;  /* 0xff8000003e3e7808 */ /* 0x000fe40004800000 */
[----:B------:R-:W-:Y:S02]  /*2f60*/  FSEL R50, R50, -INF , !P0 ;  /* 0xff80000032327808 */ /* 0x000fe40004000000 */
[----:B------:R-:W-:Y:S02]  /*2f70*/  ISETP.NE.AND P0, PT, R77, RZ, PT ;  /* 0x000000ff4d00720c */ /* 0x000fe40003f05270 */
[----:B------:R-:W-:Y:S02]  /*2f80*/  ISETP.LT.OR P3, PT, R6, 0x51, P3 ;  /* 0x000000510600780c */ /* 0x000fe40001f61670 */
[----:B------:R-:W-:Y:S02]  /*2f90*/  ISETP.GT.AND P0, PT, R7, 0x31, !P0 ;  /* 0x000000310700780c */ /* 0x000fe40004704270 */
[----:B------:R-:W-:-:S02]  /*2fa0*/  FSEL R63, R63, -INF , !P2 ;  /* 0xff8000003f3f7808 */ /* 0x000fc40005000000 */
[C---:B------:R-:W-:Y:S02]  /*2fb0*/  ISETP.LT.OR P0, PT, R6.reuse, 0x32, P0 ;  /* 0x000000320600780c */ /* 0x040fe40000701670 */
[----:B------:R-:W-:Y:S02]  /*2fc0*/  ISETP.LT.OR P4, PT, R6, 0x52, P4 ;  /* 0x000000520600780c */ /* 0x000fe40002781670 */
[----:B------:R-:W-:Y:S02]  /*2fd0*/  FSEL R51, R51, -INF , !P0 ;  /* 0xff80000033337808 */ /* 0x000fe40004000000 */
[----:B------:R-:W-:Y:S02]  /*2fe0*/  ISETP.NE.AND P0, PT, R49, RZ, PT ;  /* 0x000000ff3100720c */ /* 0x000fe40003f05270 */
[----:B0-----:R-:W-:Y:S02]  /*2ff0*/  FMNMX.FTZ R8, R10, R11, !PT ;  /* 0x0000000b0a087209 */ /* 0x001fe40007810000 */
[----:B------:R-:W-:-:S02]  /*3000*/  ISETP.GT.AND P0, PT, R7, 0x38, !P0 ;  /* 0x000000380700780c */ /* 0x000fc40004704270 */
[----:B------:R-:W-:Y:S01]  /*3010*/  FSEL R66, R66, -INF , !P3 ;  /* 0xff80000042427808 */ /* 0x000fe20005800000 */
[----:B------:R-:W-:Y:S01]  /*3020*/  FMUL.FTZ R11, R8, UR14 ;  /* 0x0000000e080b7c20 */ /* 0x000fe20008410000 */
[C---:B------:R-:W-:Y:S02]  /*3030*/  ISETP.LT.OR P0, PT, R6.reuse, 0x39, P0 ;  /* 0x000000390600780c */ /* 0x040fe40000701670 */
[----:B------:R-:W-:Y:S02]  /*3040*/  ISETP.LT.OR P5, PT, R6, 0x59, P5 ;  /* 0x000000590600780c */ /* 0x000fe40002fa1670 */
[----:B------:R-:W-:Y:S02]  /*3050*/  FSEL R54, R54, -INF , !P0 ;  /* 0xff80000036367808 */ /* 0x000fe40004000000 */
[----:B------:R-:W-:Y:S02]  /*3060*/  ISETP.NE.AND P0, PT, R79, RZ, PT ;  /* 0x000000ff4f00720c */ /* 0x000fe40003f05270 */
[----:B------:R-:W-:-:S02]  /*3070*/  FSEL R67, R67, -INF , !P4 ;  /* 0xff80000043437808 */ /* 0x000fc40006000000 */
[----:B------:R-:W-:Y:S02]  /*3080*/  ISETP.GT.AND P0, PT, R7, 0x39, !P0 ;  /* 0x000000390700780c */ /* 0x000fe40004704270 */
[----:B------:R-:W-:Y:S02]  /*3090*/  FSEL R70, R70, -INF , !P5 ;  /* 0xff80000046467808 */ /* 0x000fe40006800000 */
[----:B------:R-:W-:-:S04]  /*30a0*/  ISETP.LT.OR P0, PT, R6, 0x3a, P0 ;  /* 0x0000003a0600780c */ /* 0x000fc80000701670 */
[----:B------:R-:W-:Y:S02]  /*30b0*/  FSEL R55, R55, -INF , !P0 ;  /* 0xff80000037377808 */ /* 0x000fe40004000000 */
[----:B------:R-:W-:Y:S02]  /*30c0*/  ISETP.GT.AND P0, PT, R7, RZ, !P6 ;  /* 0x000000ff0700720c */ /* 0x000fe40007704270 */
[----:B------:R-:W-:Y:S02]  /*30d0*/  ISETP.NE.AND P6, PT, R53, RZ, PT ;  /* 0x000000ff3500720c */ /* 0x000fe40003fc5270 */
[----:B------:R-:W-:-:S04]  /*30e0*/  ISETP.LT.OR P0, PT, R6, 0x1, P0 ;  /* 0x000000010600780c */ /* 0x000fc80000701670 */
[----:B------:R-:W-:Y:S02]  /*30f0*/  FSEL R26, R26, -INF , !P0 ;  /* 0xff8000001a1a7808 */ /* 0x000fe40004000000 */
[----:B------:R-:W-:Y:S02]  /*3100*/  FSETP.NEU.FTZ.AND P0, PT, R8, -INF , PT ;  /* 0xff8000000800780b */ /* 0x000fe40003f1d000 */
[----:B------:R-:W-:Y:S02]  /*3110*/  FMNMX.FTZ R9, R26, R27, !PT ;  /* 0x0000001b1a097209 */ /* 0x000fe40007810000 */
[----:B------:R-:W-:Y:S02]  /*3120*/  FSEL R11, R11, RZ, P0 ;  /* 0x000000ff0b0b7208 */ /* 0x000fe40000000000 */
[----:B------:R-:W-:Y:S02]  /*3130*/  FMNMX.FTZ R10, R30, R9, !PT ;  /* 0x000000091e0a7209 */ /* 0x000fe40007810000 */
[----:B------:R-:W-:Y:S01]  /*3140*/  ISETP.GT.AND P0, PT, R7, 0x40, !P6 ;  /* 0x000000400700780c */ /* 0x000fe20007704270 */
[--C-:B------:R-:W-:Y:S01]  /*3150*/  FFMA.FTZ R12, R24, UR14, -R11.reuse ;  /* 0x0000000e180c7c23 */ /* 0x100fe2000801080b */
[----:B------:R-:W-:Y:S01]  /*3160*/  FMNMX.FTZ R9, R31, R10, !PT ;  /* 0x0000000a1f097209 */ /* 0x000fe20007810000 */
[--C-:B------:R-:W-:Y:S01]  /*3170*/  FFMA.FTZ R13, R72, UR14, -R11.reuse ;  /* 0x0000000e480d7c23 */ /* 0x100fe2000801080b */
[----:B------:R-:W-:Y:S01]  /*3180*/  ISETP.LT.OR P0, PT, R6, 0x41, P0 ;  /* 0x000000410600780c */ /* 0x000fe20000701670 */
[--C-:B------:R-:W-:Y:S01]  /*3190*/  FFMA.FTZ R15, R74, UR14, -R11.reuse ;  /* 0x0000000e4a0f7c23 */ /* 0x100fe2000801080b */
[----:B------:R-:W-:Y:S01]  /*31a0*/  FMNMX.FTZ R10, R34, R9, !PT ;  /* 0x00000009220a7209 */ /* 0x000fe20007810000 */
[----:B------:R-:W-:Y:S01]  /*31b0*/  MUFU.EX2 R12, R12 ;  /* 0x0000000c000c7308 */ /* 0x000fe20000000800 */
[----:B------:R-:W-:Y:S01]  /*31c0*/  FSEL R58, R58, -INF , !P0 ;  /* 0xff8000003a3a7808 */ /* 0x000fe20004000000 */
[--C-:B------:R-:W-:Y:S01]  /*31d0*/  FFMA.FTZ R19, R32, UR14, -R11.reuse ;  /* 0x0000000e20137c23 */ /* 0x100fe2000801080b */
[----:B------:R-:W-:Y:S01]  /*31e0*/  FMNMX.FTZ R9, R35, R10, !PT ;  /* 0x0000000a23097209 */ /* 0x000fe20007810000 */
[--C-:B------:R-:W-:Y:S01]  /*31f0*/  FFMA.FTZ R20, R76, UR14, -R11.reuse ;  /* 0x0000000e4c147c23 */ /* 0x100fe2000801080b */
[----:B------:R-:W-:Y:S01]  /*3200*/  ISETP.NE.AND P0, PT, R81, RZ, PT ;  /* 0x000000ff5100720c */ /* 0x000fe20003f05270 */
[--C-:B------:R-:W-:Y:S01]  /*3210*/  FFMA.FTZ R24, R82, UR14, -R11.reuse ;  /* 0x0000000e52187c23 */ /* 0x100fe2000801080b */
[----:B------:R-:W-:Y:S01]  /*3220*/  FMNMX.FTZ R10, R38, R9, !PT ;  /* 0x00000009260a7209 */ /* 0x000fe20007810000 */
[----:B------:R-:W0:Y:S01]  /*3230*/  MUFU.EX2 R13, R13 ;  /* 0x0000000d000d7308 */ /* 0x000e220000000800 */
[----:B------:R-:W-:Y:S01]  /*3240*/  ISETP.NE.AND P6, PT, R14, RZ, PT ;  /* 0x000000ff0e00720c */ /* 0x000fe20003fc5270 */
[--C-:B------:R-:W-:Y:S01]  /*3250*/  FFMA.FTZ R14, R28, UR14, -R11.reuse ;  /* 0x0000000e1c0e7c23 */ /* 0x100fe2000801080b */
[----:B------:R-:W-:Y:S01]  /*3260*/  FMNMX.FTZ R9, R39, R10, !PT ;  /* 0x0000000a27097209 */ /* 0x000fe20007810000 */
[--C-:B------:R-:W-:Y:S01]  /*3270*/  FFMA.FTZ R21, R36, UR14, -R11.reuse ;  /* 0x0000000e24157c23 */ /* 0x100fe2000801080b */
[C---:B------:R-:W-:Y:S01]  /*3280*/  ISETP.GT.AND P0, PT, R7.reuse, 0x41, !P0 ;  /* 0x000000410700780c */ /* 0x040fe20004704270 */
[--C-:B------:R-:W-:Y:S01]  /*3290*/  FFMA.FTZ R23, R40, UR14, -R11.reuse ;  /* 0x0000000e28177c23 */ /* 0x100fe2000801080b */
[----:B------:R-:W-:Y:S01]  /*32a0*/  FMNMX.FTZ R10, R42, R9, !PT ;  /* 0x000000092a0a7209 */ /* 0x000fe20007810000 */
[----:B------:R-:W-:Y:S01]  /*32b0*/  MUFU.EX2 R14, R14 ;  /* 0x0000000e000e7308 */ /* 0x000fe20000000800 */
[----:B------:R-:W-:Y:S01]  /*32c0*/  ISETP.GT.AND P6, PT, R7, 0x59, !P6 ;  /* 0x000000590700780c */ /* 0x000fe200077c4270 */
[--C-:B------:R-:W-:Y:S01]  /*32d0*/  FFMA.FTZ R28, R48, UR14, -R11.reuse ;  /* 0x0000000e301c7c23 */ /* 0x100fe2000801080b */
[----:B------:R-:W-:Y:S01]  /*32e0*/  FMNMX.FTZ R9, R43, R10, !PT ;  /* 0x0000000a2b097209 */ /* 0x000fe20007810000 */
[--C-:B------:R-:W-:Y:S01]  /*32f0*/  FFMA.FTZ R32, R52, UR14, -R11.reuse ;  /* 0x0000000e34207c23 */ /* 0x100fe2000801080b */
[----:B------:R-:W-:Y:S01]  /*3300*/  ISETP.LT.OR P0, PT, R6, 0x42, P0 ;  /* 0x000000420600780c */ /* 0x000fe20000701670 */
[----:B------:R-:W-:Y:S01]  /*3310*/  FFMA.FTZ R33, R86, UR14, -R11 ;  /* 0x0000000e56217c23 */ /* 0x000fe2000801080b */
[----:B------:R-:W-:Y:S01]  /*3320*/  FMNMX.FTZ R10, R46, R9, !PT ;  /* 0x000000092e0a7209 */ /* 0x000fe20007810000 */
[----:B------:R-:W1:Y:S01]  /*3330*/  MUFU.EX2 R15, R15 ;  /* 0x0000000f000f7308 */ /* 0x000e620000000800 */
[----:B------:R-:W-:Y:S01]  /*3340*/  FSEL R59, R59, -INF , !P0 ;  /* 0xff8000003b3b7808 */ /* 0x000fe20004000000 */
[----:B0-----:R-:W-:Y:S01]  /*3350*/  FADD.FTZ R49, R12, R13 ;  /* 0x0000000d0c317221 */ /* 0x001fe20000010000 */
        /* <DEDUP_REMOVED lines=9> */
[----:B------:R-:W-:Y:S01]  /*33f0*/  FFMA.FTZ R45, R92, UR14, -R11 ;  /* 0x0000000e5c2d7c23 */ /* 0x000fe2000801080b */
[----:B------:R-:W-:-:S02]  /*3400*/  F2FP.F16.F32.PACK_AB R152, R13, R12 ;  /* 0x0000000c0d98723e */ /* 0x000fc400000000ff */
[----:B------:R-:W-:Y:S01]  /*3410*/  FMNMX.FTZ R10, R54, R9, !PT ;  /* 0x00000009360a7209 */ /* 0x000fe20007810000 */
[----:B------:R-:W-:Y:S01]  /*3420*/  FFMA.FTZ R9, R78, UR14, -R11 ;  /* 0x0000000e4e097c23 */ /* 0x000fe2000801080b */
[----:B------:R0:W-:Y:S01]  /*3430*/  MUFU.EX2 R25, R24 ;  /* 0x0000001800197308 */ /* 0x0001e20000000800 */
[----:B-1----:R-:W-:Y:S02]  /*3440*/  F2FP.F16.F32.PACK_AB R154, R15, R14 ;  /* 0x0000000e0f9a723e */ /* 0x002fe400000000ff */
[----:B------:R-:W-:-:S04]  /*3450*/  FMNMX.FTZ R7, R55, R10, !PT ;  /* 0x0000000a37077209 */ /* 0x000fc80007810000 */
[----:B------:R-:W-:Y:S01]  /*3460*/  FMNMX.FTZ R10, R58, R7, !PT ;  /* 0x000000073a0a7209 */ /* 0x000fe20007810000 */
[----:B------:R1:W-:Y:S01]  /*3470*/  MUFU.EX2 R158, R9 ;  /* 0x00000009009e7308 */ /* 0x0003e20000000800 */
[----:B0-----:R-:W-:Y:S02]  /*3480*/  FFMA.FTZ R24, R88, UR14, -R11 ;  /* 0x0000000e58187c23 */ /* 0x001fe4000801080b */
[----:B------:R-:W-:-:S04]  /*3490*/  FMNMX.FTZ R7, R59, R10, !PT ;  /* 0x0000000a3b077209 */ /* 0x000fc80007810000 */
[----:B------:R-:W-:Y:S01]  /*34a0*/  FMNMX.FTZ R10, R62, R7, !PT ;  /* 0x000000073e0a7209 */ /* 0x000fe20007810000 */
[----:B------:R-:W0:Y:S01]  /*34b0*/  MUFU.EX2 R20, R20 ;  /* 0x0000001400147308 */ /* 0x000e220000000800 */
[----:B-1----:R-:W-:Y:S02]  /*34c0*/  FFMA.FTZ R9, R80, UR14, -R11 ;  /* 0x0000000e50097c23 */ /* 0x002fe4000801080b */
[----:B------:R-:W-:-:S04]  /*34d0*/  FMNMX.FTZ R7, R63, R10, !PT ;  /* 0x0000000a3f077209 */ /* 0x000fc80007810000 */
[----:B------:R-:W-:Y:S01]  /*34e0*/  FMNMX.FTZ R10, R66, R7, !PT ;  /* 0x00000007420a7209 */ /* 0x000fe20007810000 */
[----:B------:R1:W-:Y:S03]  /*34f0*/  MUFU.EX2 R160, R9 ;  /* 0x0000000900a07308 */ /* 0x0003e60000000800 */
[----:B------:R-:W-:Y:S01]  /*3500*/  FMNMX.FTZ R7, R67, R10, !PT ;  /* 0x0000000a43077209 */ /* 0x000fe20007810000 */
[--C-:B------:R-:W-:Y:S01]  /*3510*/  FFMA.FTZ R10, R44, UR14, -R11.reuse ;  /* 0x0000000e2c0a7c23 */ /* 0x100fe2000801080b */
[--C-:B------:R-:W-:Y:S02]  /*3520*/  FFMA.FTZ R44, R64, UR14, -R11.reuse ;  /* 0x0000000e402c7c23 */ /* 0x100fe4000801080b */
[----:B------:R-:W-:Y:S01]  /*3530*/  FMNMX.FTZ R6, R70, R7, !PT ;  /* 0x0000000746067209 */ /* 0x000fe20007810000 */
[----:B------:R-:W3:Y:S01]  /*3540*/  MUFU.EX2 R21, R21 ;  /* 0x0000001500157308 */ /* 0x000ee20000000800 */
[----:B-1----:R-:W-:Y:S01]  /*3550*/  FFMA.FTZ R9, R84, UR14, -R11 ;  /* 0x0000000e54097c23 */ /* 0x002fe2000801080b */
[----:B0-----:R-:W-:-:S02]  /*3560*/  F2FP.F16.F32.PACK_AB R156, R20, R19 ;  /* 0x00000013149c723e */ /* 0x001fc400000000ff */
[----:B------:R-:W-:-:S04]  /*3570*/  FMNMX.FTZ R6, R71, R6, !PT ;  /* 0x0000000647067209 */ /* 0x000fc80007810000 */
[----:B------:R-:W-:Y:S01]  /*3580*/  MUFU.EX2 R29, R9 ;  /* 0x00000009001d7308 */ /* 0x000fe20000000800 */
[----:B------:R-:W0:Y:S07]  /*3590*/  SHFL.BFLY PT, R7, R6, 0x2, 0x1f ;  /* 0x0c401f0006077f89 */ /* 0x000e2e00000e0000 */
[----:B------:R1:W-:Y:S08]  /*35a0*/  MUFU.EX2 R37, R24 ;  /* 0x0000001800257308 */ /* 0x0003f00000000800 */
[----:B------:R-:W-:Y:S01]  /*35b0*/  MUFU.EX2 R23, R23 ;  /* 0x0000001700177308 */ /* 0x000fe20000000800 */
[----:B-1----:R-:W-:-:S04]  /*35c0*/  FADD.FTZ R24, R14, R49 ;  /* 0x000000310e187221 */ /* 0x002fc80000010000 */
[----:B------:R-:W-:-:S03]  /*35d0*/  FADD.FTZ R24, R15, R24 ;  /* 0x000000180f187221 */ /* 0x000fc60000010000 */
[----:B------:R-:W1:Y:S01]  /*35e0*/  MUFU.EX2 R10, R10 ;  /* 0x0000000a000a7308 */ /* 0x000e620000000800 */
[----:B0-----:R-:W-:Y:S01]  /*35f0*/  FMNMX.FTZ R7, R6, R7, !PT ;  /* 0x0000000706077209 */ /* 0x001fe20007810000 */
[----:B------:R-:W-:-:S04]  /*3600*/  FADD.FTZ R49, R19, R24 ;  /* 0x0000001813317221 */ /* 0x000fc80000010000 */
[----:B------:R-:W0:Y:S01]  /*3610*/  SHFL.BFLY PT, R6, R7, 0x1, 0x1f ;  /* 0x0c201f0007067f89 */ /* 0x000e2200000e0000 */
[----:B------:R-:W-:Y:S01]  /*3620*/  FADD.FTZ R24, R20, R49 ;  /* 0x0000003114187221 */ /* 0x000fe20000010000 */
[----:B------:R-:W4:Y:S03]  /*3630*/  MUFU.EX2 R28, R28 ;  /* 0x0000001c001c7308 */ /* 0x000f260000000800 */
[----:B---3--:R-:W-:-:S04]  /*3640*/  FADD.FTZ R53, R21, R24 ;  /* 0x0000001815357221 */ /* 0x008fc80000010000 */
[C---:B------:R-:W-:Y:S01]  /*3650*/  FADD.FTZ R48, R158.reuse, R53 ;  /* 0x000000359e307221 */ /* 0x040fe20000010000 */
[----:B------:R-:W3:Y:S01]  /*3660*/  MUFU.EX2 R32, R32 ;  /* 0x0000002000207308 */ /* 0x000ee20000000800 */
[----:B-1----:R-:W-:Y:S02]  /*3670*/  F2FP.F16.F32.PACK_AB R162, R25, R10 ;  /* 0x0000000a19a2723e */ /* 0x002fe400000000ff */
[----:B------:R-:W-:Y:S01]  /*3680*/  FADD.FTZ R53, R23, R48 ;  /* 0x0000003017357221 */ /* 0x000fe20000010000 */
[----:B------:R-:W-:-:S03]  /*3690*/  F2FP.F16.F32.PACK_AB R158, R158, R21 ;  /* 0x000000159e9e723e */ /* 0x000fc600000000ff */
[C---:B------:R-:W-:Y:S01]  /*36a0*/  FADD.FTZ R53, R160.reuse, R53 ;  /* 0x00000035a0357221 */ /* 0x040fe20000010000 */
[----:B------:R-:W1:Y:S01]  /*36b0*/  MUFU.EX2 R33, R33 ;  /* 0x0000002100217308 */ /* 0x000e620000000800 */
[----:B------:R-:W-:Y:S02]  /*36c0*/  F2FP.F16.F32.PACK_AB R160, R160, R23 ;  /* 0x00000017a0a0723e */ /* 0x000fe400000000ff */
[----:B------:R-:W-:Y:S01]  /*36d0*/  FADD.FTZ R48, R10, R53 ;  /* 0x000000350a307221 */ /* 0x000fe20000010000 */
[----:B----4-:R-:W-:Y:S02]  /*36e0*/  F2FP.F16.F32.PACK_AB R164, R29, R28 ;  /* 0x0000001c1da4723e */ /* 0x010fe400000000ff */
[----:B0-----:R-:W-:Y:S01]  /*36f0*/  FMNMX.FTZ R9, R7, R6, !PT ;  /* 0x0000000607097209 */ /* 0x001fe20007810000 */
[----:B------:R-:W-:Y:S01]  /*3700*/  FADD.FTZ R53, R25, R48 ;  /* 0x0000003019357221 */ /* 0x000fe20000010000 */
[----:B------:R-:W-:Y:S01]  /*3710*/  MUFU.EX2 R36, R36 ;  /* 0x0000002400247308 */ /* 0x000fe20000000800 */
[----:B------:R-:W-:Y:S01]  /*3720*/  FFMA.FTZ R6, R68, UR14, -R11 ;  /* 0x0000000e44067c23 */ /* 0x000fe2000801080b */
[C---:B------:R-:W-:Y:S01]  /*3730*/  FSETP.NEU.FTZ.AND P0, PT, R9.reuse, -INF , PT ;  /* 0xff8000000900780b */ /* 0x040fe20003f1d000 */
[----:B------:R-:W-:Y:S01]  /*3740*/  FMUL.FTZ R7, R9, UR14 ;  /* 0x0000000e09077c20 */ /* 0x000fe20008410000 */
[----:B------:R-:W-:Y:S01]  /*3750*/  FADD.FTZ R48, R28, R53 ;  /* 0x000000351c307221 */ /* 0x000fe20000010000 */
[----:B------:R-:W-:-:S03]  /*3760*/  FFMA.FTZ R11, R94, UR14, -R11 ;  /* 0x0000000e5e0b7c23 */ /* 0x000fc6000801080b */
[----:B------:R-:W-:Y:S01]  /*3770*/  FSEL R7, R7, RZ, P0 ;  /* 0x000000ff07077208 */ /* 0x000fe20000000000 */
[----:B------:R-:W-:Y:S01]  /*3780*/  FADD.FTZ R53, R29, R48 ;  /* 0x000000301d357221 */ /* 0x000fe20000010000 */
[----:B------:R-:W-:Y:S01]  /*3790*/  MUFU.EX2 R40, R40 ;  /* 0x0000002800287308 */ /* 0x000fe20000000800 */
[----:B------:R-:W-:Y:S02]  /*37a0*/  PLOP3.LUT P0, PT, PT, PT, UP0, 0x40, 0x0 ;  /* 0x000000000000781c */ /* 0x000fe40003f0e808 */
        /* <DEDUP_REMOVED lines=14> */
[----:B------:R-:W0:Y:S01]  /*3890*/  MUFU.EX2 R27, R27 ;  /* 0x0000001b001b7308 */ /* 0x000e220000000800 */
[--C-:B------:R-:W-:Y:S01]  /*38a0*/  FFMA.FTZ R51, R51, UR14, -R7.reuse ;  /* 0x0000000e33337c23 */ /* 0x100fe20008010807 */
[--C-:B------:R-:W-:Y:S01]  /*38b0*/  FFMA.FTZ R54, R54, UR14, -R7.reuse ;  /* 0x0000000e36367c23 */ /* 0x100fe20008010807 */
[----:B------:R-:W-:Y:S01]  /*38c0*/  FFMA.FTZ R55, R55, UR14, -R7 ;  /* 0x0000000e37377c23 */ /* 0x000fe20008010807 */
[----:B---3--:R-:W-:Y:S01]  /*38d0*/  FADD.FTZ R48, R32, R53 ;  /* 0x0000003520307221 */ /* 0x008fe20000010000 */
        /* <DEDUP_REMOVED lines=9> */
[----:B-1----:R-:W-:-:S02]  /*3970*/  F2FP.F16.F32.PACK_AB R166, R33, R32 ;  /* 0x0000002021a6723e */ /* 0x002fc400000000ff */
[----:B------:R-:W1:Y:S01]  /*3980*/  MUFU.EX2 R31, R31 ;  /* 0x0000001f001f7308 */ /* 0x000e620000000800 */
[----:B0-----:R-:W-:Y:S01]  /*3990*/  FADD.FTZ R49, R26, R27 ;  /* 0x0000001b1a317221 */ /* 0x001fe20000010000 */
[----:B------:R-:W-:Y:S02]  /*39a0*/  F2FP.F16.F32.PACK_AB R168, R37, R36 ;  /* 0x0000002425a8723e */ /* 0x000fe400000000ff */
[----:B------:R-:W-:-:S04]  /*39b0*/  F2FP.F16.F32.PACK_AB R153, R27, R26 ;  /* 0x0000001a1b99723e */ /* 0x000fc800000000ff */
[----:B------:R-:W0:Y:S01]  /*39c0*/  MUFU.EX2 R34, R34 ;  /* 0x0000002200227308 */ /* 0x000e220000000800 */
[----:B---3--:R-:W-:-:S07]  /*39d0*/  FADD.FTZ R24, R30, R49 ;  /* 0x000000311e187221 */ /* 0x008fce0000010000 */
[----:B------:R-:W3:Y:S01]  /*39e0*/  MUFU.EX2 R35, R35 ;  /* 0x0000002300237308 */ /* 0x000ee20000000800 */
[C---:B-1----:R-:W-:Y:S01]  /*39f0*/  FADD.FTZ R49, R31.reuse, R24 ;  /* 0x000000181f317221 */ /* 0x042fe20000010000 */
[----:B------:R-:W-:-:S06]  /*3a00*/  F2FP.F16.F32.PACK_AB R155, R31, R30 ;  /* 0x0000001e1f9b723e */ /* 0x000fcc00000000ff */
[----:B------:R-:W1:Y:S01]  /*3a10*/  MUFU.EX2 R38, R38 ;  /* 0x0000002600267308 */ /* 0x000e620000000800 */
[----:B0-----:R-:W-:-:S07]  /*3a20*/  FADD.FTZ R24, R34, R49 ;  /* 0x0000003122187221 */ /* 0x001fce0000010000 */
[----:B------:R-:W0:Y:S01]  /*3a30*/  MUFU.EX2 R39, R39 ;  /* 0x0000002700277308 */ /* 0x000e220000000800 */
[C---:B---3--:R-:W-:Y:S01]  /*3a40*/  FADD.FTZ R49, R35.reuse, R24 ;  /* 0x0000001823317221 */ /* 0x048fe20000010000 */
[----:B------:R-:W-:-:S06]  /*3a50*/  F2FP.F16.F32.PACK_AB R157, R35, R34 ;  /* 0x00000022239d723e */ /* 0x000fcc00000000ff */
[----:B------:R-:W3:Y:S01]  /*3a60*/  MUFU.EX2 R42, R42 ;  /* 0x0000002a002a7308 */ /* 0x000ee20000000800 */
[----:B-1----:R-:W-:-:S07]  /*3a70*/  FADD.FTZ R24, R38, R49 ;  /* 0x0000003126187221 */ /* 0x002fce0000010000 */
[----:B------:R-:W1:Y:S01]  /*3a80*/  MUFU.EX2 R43, R43 ;  /* 0x0000002b002b7308 */ /* 0x000e620000000800 */
[C---:B0-----:R-:W-:Y:S01]  /*3a90*/  FADD.FTZ R49, R39.reuse, R24 ;  /* 0x0000001827317221 */ /* 0x041fe20000010000 */
[----:B------:R-:W-:-:S06]  /*3aa0*/  F2FP.F16.F32.PACK_AB R159, R39, R38 ;  /* 0x00000026279f723e */ /* 0x000fcc00000000ff */
[----:B------:R-:W0:Y:S01]  /*3ab0*/  MUFU.EX2 R46, R46 ;  /* 0x0000002e002e7308 */ /* 0x000e220000000800 */
[----:B---3--:R-:W-:-:S07]  /*3ac0*/  FADD.FTZ R24, R42, R49 ;  /* 0x000000312a187221 */ /* 0x008fce0000010000 */
[----:B------:R-:W3:Y:S01]  /*3ad0*/  MUFU.EX2 R47, R47 ;  /* 0x0000002f002f7308 */ /* 0x000ee20000000800 */
[C---:B-1----:R-:W-:Y:S01]  /*3ae0*/  FADD.FTZ R49, R43.reuse, R24 ;  /* 0x000000182b317221 */ /* 0x042fe20000010000 */
[----:B------:R-:W-:-:S06]  /*3af0*/  F2FP.F16.F32.PACK_AB R161, R43, R42 ;  /* 0x0000002a2ba1723e */ /* 0x000fcc00000000ff */
[----:B------:R-:W1:Y:S01]  /*3b00*/  MUFU.EX2 R50, R50 ;  /* 0x0000003200327308 */ /* 0x000e620000000800 */
[----:B0-----:R-:W-:Y:S01]  /*3b10*/  FADD.FTZ R24, R46, R49 ;  /* 0x000000312e187221 */ /* 0x001fe20000010000 */
[----:B------:R-:W-:-:S06]  /*3b20*/  FADD.FTZ R49, R33, R48 ;  /* 0x0000003021317221 */ /* 0x000fcc0000010000 */
[----:B------:R-:W0:Y:S01]  /*3b30*/  MUFU.EX2 R51, R51 ;  /* 0x0000003300337308 */ /* 0x000e220000000800 */
[C---:B---3--:R-:W-:Y:S01]  /*3b40*/  FADD.FTZ R7, R47.reuse, R24 ;  /* 0x000000182f077221 */ /* 0x048fe20000010000 */
[----:B------:R-:W-:Y:S01]  /*3b50*/  FADD.FTZ R24, R36, R49 ;  /* 0x0000003124187221 */ /* 0x000fe20000010000 */
[----:B------:R-:W-:-:S03]  /*3b60*/  F2FP.F16.F32.PACK_AB R163, R47, R46 ;  /* 0x0000002e2fa3723e */ /* 0x000fc600000000ff */
[----:B------:R-:W-:Y:S02]  /*3b70*/  FADD.FTZ R13, R37, R24 ;  /* 0x00000018250d7221 */ /* 0x000fe40000010000 */
[----:B------:R-:W3:Y:S01]  /*3b80*/  MUFU.EX2 R54, R54 ;  /* 0x0000003600367308 */ /* 0x000ee20000000800 */
[----:B-1----:R-:W-:Y:S01]  /*3b90*/  FADD.FTZ R12, R50, R7 ;  /* 0x00000007320c7221 */ /* 0x002fe20000010000 */
[----:B------:R-:W-:-:S06]  /*3ba0*/  FADD.FTZ R14, R40, R13 ;  /* 0x0000000d280e7221 */ /* 0x000fcc0000010000 */
        /* <DEDUP_REMOVED lines=9> */
[C---:B0-----:R-:W-:Y:S01]  /*3c40*/  FADD.FTZ R7, R55.reuse, R12 ;  /* 0x0000000c37077221 */ /* 0x041fe20000010000 */
[----:B------:R-:W-:-:S06]  /*3c50*/  F2FP.F16.F32.PACK_AB R167, R55, R54 ;  /* 0x0000003637a7723e */ /* 0x000fcc00000000ff */
[----:B------:R-:W0:Y:S01]  /*3c60*/  MUFU.EX2 R45, R45 ;  /* 0x0000002d002d7308 */ /* 0x000e220000000800 */
[----:B---3--:R-:W-:-:S07]  /*3c70*/  FADD.FTZ R12, R44, R13 ;  /* 0x0000000d2c0c7221 */ /* 0x008fce0000010000 */
[----:B------:R-:W3:Y:S01]  /*3c80*/  MUFU.EX2 R59, R59 ;  /* 0x0000003b003b7308 */ /* 0x000ee20000000800 */
[----:B-1----:R-:W-:-:S07]  /*3c90*/  FADD.FTZ R10, R58, R7 ;  /* 0x000000073a0a7221 */ /* 0x002fce0000010000 */
[----:B------:R-:W1:Y:S01]  /*3ca0*/  MUFU.EX2 R6, R6 ;  /* 0x0000000600067308 */ /* 0x000e620000000800 */
[C---:B0-----:R-:W-:Y:S01]  /*3cb0*/  FADD.FTZ R13, R45.reuse, R12 ;  /* 0x0000000c2d0d7221 */ /* 0x041fe20000010000 */
[----:B------:R-:W-:-:S06]  /*3cc0*/  F2FP.F16.F32.PACK_AB R172, R45, R44 ;  /* 0x0000002c2dac723e */ /* 0x000fcc00000000ff */
[----:B------:R-:W0:Y:S01]  /*3cd0*/  MUFU.EX2 R62, R62 ;  /* 0x0000003e003e7308 */ /* 0x000e220000000800 */
[C---:B---3--:R-:W-:Y:S01]  /*3ce0*/  FADD.FTZ R7, R59.reuse, R10 ;  /* 0x0000000a3b077221 */ /* 0x048fe20000010000 */
[----:B------:R-:W-:-:S06]  /*3cf0*/  F2FP.F16.F32.PACK_AB R169, R59, R58 ;  /* 0x0000003a3ba9723e */ /* 0x000fcc00000000ff */
[----:B------:R-:W3:Y:S01]  /*3d00*/  MUFU.EX2 R11, R11 ;  /* 0x0000000b000b7308 */ /* 0x000ee20000000800 */
[----:B-1----:R-:W-:-:S07]  /*3d10*/  FADD.FTZ R12, R6, R13 ;  /* 0x0000000d060c7221 */ /* 0x002fce0000010000 */
[----:B------:R-:W1:Y:S01]  /*3d20*/  MUFU.EX2 R63, R63 ;  /* 0x0000003f003f7308 */ /* 0x000e620000000800 */
[----:B0-----:R-:W-:-:S07]  /*3d30*/  FADD.FTZ R10, R62, R7 ;  /* 0x000000073e0a7221 */ /* 0x001fce0000010000 */
[----:B------:R-:W0:Y:S01]  /*3d40*/  MUFU.EX2 R66, R66 ;  /* 0x0000004200427308 */ /* 0x000e220000000800 */
[C---:B---3--:R-:W-:Y:S01]  /*3d50*/  FADD.FTZ R7, R11.reuse, R12 ;  /* 0x0000000c0b077221 */ /* 0x048fe20000010000 */
[----:B------:R-:W-:-:S06]  /*3d60*/  F2FP.F16.F32.PACK_AB R174, R11, R6 ;  /* 0x000000060bae723e */ /* 0x000fcc00000000ff */
[----:B------:R-:W3:Y:S01]  /*3d70*/  MUFU.EX2 R67, R67 ;  /* 0x0000004300437308 */ /* 0x000ee20000000800 */
[C---:B-1----:R-:W-:Y:S01]  /*3d80*/  FADD.FTZ R11, R63.reuse, R10 ;  /* 0x0000000a3f0b7221 */ /* 0x042fe20000010000 */
[----:B------:R-:W-:-:S06]  /*3d90*/  F2FP.F16.F32.PACK_AB R171, R63, R62 ;  /* 0x0000003e3fab723e */ /* 0x000fcc00000000ff */
[----:B------:R-:W1:Y:S01]  /*3da0*/  MUFU.EX2 R70, R70 ;  /* 0x0000004600467308 */ /* 0x000e620000000800 */
[----:B0-----:R-:W-:-:S07]  /*3db0*/  FADD.FTZ R6, R66, R11 ;  /* 0x0000000b42067221 */ /* 0x001fce0000010000 */
[----:B------:R-:W0:Y:S01]  /*3dc0*/  MUFU.EX2 R71, R71 ;  /* 0x0000004700477308 */ /* 0x000e220000000800 */
[C---:B---3--:R-:W-:Y:S01]  /*3dd0*/  FADD.FTZ R11, R67.reuse, R6 ;  /* 0x00000006430b7221 */ /* 0x048fe20000010000 */
[----:B------:R-:W-:-:S03]  /*3de0*/  F2FP.F16.F32.PACK_AB R173, R67, R66 ;  /* 0x0000004243ad723e */ /* 0x000fc600000000ff */
[----:B-1----:R-:W-:-:S04]  /*3df0*/  FADD.FTZ R6, R70, R11 ;  /* 0x0000000b46067221 */ /* 0x002fc80000010000 */
[C---:B0-----:R-:W-:Y:S01]  /*3e00*/  FADD.FTZ R6, R71.reuse, R6 ;  /* 0x0000000647067221 */ /* 0x041fe20000010000 */
[----:B------:R-:W-:Y:S01]  /*3e10*/  F2FP.F16.F32.PACK_AB R175, R71, R70 ;  /* 0x0000004647af723e */ /* 0x000fe200000000ff */
[----:B------:R-:W-:Y:S06]  /*3e20*/  @P0 BRA `(.L_x_1965) ;  /* 0x0000000000040947 */ /* 0x000fec0003800000 */
[----:B------:R-:W-:Y:S01]  /*3e30*/  BPT.TRAP 0x1 ;  /* 0x000000040000795c */ /* 0x000fe20000300000 */
.L_x_1965:
[----:B------:R-:W-:Y:S01]  /*3e40*/  PLOP3.LUT P1, PT, PT, PT, UP0, 0x40, 0x0 ;  /* 0x000000000000781c */ /* 0x000fe20003f2e808 */
[----:B------:R0:W1:-:S12]  /*3e50*/  SYNCS.PHASECHK.TRANS64.TRYWAIT P0, [UR38+0x22850], R2 ;  /* 0x02285002ff0075a7 */ /* 0x0000580008000166 */
[----:B0-----:R-:W-:Y:S05]  /*3e60*/  @P1 BRA `(.L_x_1966) ;  /* 0x0000000000041947 */ /* 0x001fea0003800000 */
[----:B------:R-:W-:Y:S01]  /*3e70*/  BPT.TRAP 0x1 ;  /* 0x000000040000795c */ /* 0x000fe20000300000 */
.L_x_1966:
[----:B-1----:R-:W-:Y:S05]  /*3e80*/  @P0 BRA `(.L_x_1967) ;  /* 0x0000000000080947 */ /* 0x002fea0003800000 */
[----:B------:R-:W0:Y:S02]  /*3e90*/  SYNCS.PHASECHK.TRANS64.TRYWAIT P0, [UR38+0x22850], R2 ;  /* 0x02285002ff0075a7 */ /* 0x000e240008000166 */
[----:B0-----:R-:W-:Y:S05]  /*3ea0*/  @!P0 BRA `(.L_x_1968) ;  /* 0x000000f000748947 */ /* 0x001fea0003800000 */
.L_x_1967:
[----:B------:R1:W-:Y:S01]  /*3eb0*/  BAR.SYNC.DEFER_BLOCKING R5, 0x100 ;  /* 0x000400050000751d */ /* 0x0003e20000010000 */
[----:B------:R-:W-:Y:S01]  /*3ec0*/  UIADD3 UR6, UR38, 0x400, URZ ;  /* 0x0000040026067890 */ /* 0x000fe2000fffe03f */
[----:B------:R-:W-:-:S03]  /*3ed0*/  PLOP3.LUT P0, PT, PT, PT, UP0, 0x40, 0x0 ;  /* 0x000000000000781c */ /* 0x000fc60003f0e808 */
[----:B------:R-:W-:Y:S01]  /*3ee0*/  USHF.R.U32.HI UR6, URZ, 0x4, UR6 ;  /* 0x000000043f067899 */ /* 0x000fe20008011606 */
[----:B------:R-:W-:Y:S01]  /*3ef0*/  UMOV UR7, 0x40000040 ;  /* 0x4000004000077882 */ /* 0x000fe20000000000 */
[----:B------:R-:W-:Y:S02]  /*3f00*/  UMOV UR11, 0x40000040 ;  /* 0x40000040000b7882 */ /* 0x000fe40000000000 */
[----:B------:R-:W-:-:S04]  /*3f10*/  ULOP3.LUT UR6, UR6, 0x3fff, URZ, 0xc0, !UPT ;  /* 0x00003fff06067892 */ /* 0x000fc8000f8ec03f */
[----:B------:R-:W-:-:S04]  /*3f20*/  ULOP3.LUT UR6, UR6, 0x3000000, URZ, 0xfc, !UPT ;  /* 0x0300000006067892 */ /* 0x000fc8000f8efc3f */
[----:B------:R-:W-:Y:S01]  /*3f30*/  UIADD3 UR10, UR6, 0x80, URZ ;  /* 0x00000080060a7890 */ /* 0x000fe2000fffe03f */
[----:B------:R-:W-:-:S06]  /*3f40*/  WARPGROUP.ARRIVE ;  /* 0x00000000000079c5 */ /* 0x000fcc0000000000 */
[----:B------:R-:W-:Y:S03]  /*3f50*/  HGMMA.64x256x16.F32 R24, R152, gdesc[UR4].tnspB, RZ, !UPT, gsb0 ;  /* 0x43e0000498187df0 */ /* 0x000fe6000c0008ff */
        /* <DEDUP_REMOVED lines=29> */
[----:B-1----:R-:W-:Y:S05]  /*4130*/  @P0 BRA `(.L_x_1969) ;  /* 0x0000000000040947 */ /* 0x002fea0003800000 */
[----:B------:R-:W-:Y:S01]  /*4140*/  BPT.TRAP 0x1 ;  /* 0x000000040000795c */ /* 0x000fe20000300000 */
.L_x_1969:
[----:B------:R-:W1:Y:S01]  /*4150*/  S2UR UR26, SR_CTAID.X ;  /* 0x00000000001a79c3 */ /* 0x000e620000002500 */
[----:B------:R-:W-:Y:S01]  /*4160*/  UISETP.NE.AND UP2, UPT, UR40, URZ, UPT ;  /* 0x0000003f2800728c */ /* 0x000fe2000bf45270 */
[----:B0-----:R-:W-:Y:S01]  /*4170*/  VIADD R11, R22, 0xfffffffe ;  /* 0xfffffffe160b7836 */ /* 0x001fe20000000000 */
[----:B------:R-:W-:-:S06]  /*4180*/  UISETP.NE.AND UP1, UPT, UR43, URZ, UPT ;  /* 0x0000003f2b00728c */ /* 0x000fcc000bf25270 */
[----:B------:R-:W-:-:S03]  /*4190*/  PLOP3.LUT P0, PT, PT, PT, UP1, 0x40, 0x0 ;  /* 0x000000000000781c */ /* 0x000fc60003f0e818 */
[----:B------:R-:W-:Y:S01]  /*41a0*/  @UP2 ULDC UR10, c[0x0][0x44c] ;  /* 0x00011300000a2ab9 */ /* 0x000fe20000000800 */
[----:B------:R-:W-:Y:S01]  /*41b0*/  @UP2 ULDC UR7, c[0x0][0x450] ;  /* 0x0001140000072ab9 */ /* 0x000fe20000000800 */
[----:B-1----:R-:W-:-:S04]  /*41c0*/  USHF.L.U32 UR26, UR26, 0x7, URZ ;  /* 0x000000071a1a7899 */ /* 0x002fc8000800063f */
[----:B------:R-:W-:-:S03]  /*41d0*/  UIMAD.WIDE.U32 UR10, UR26, UR10, URZ ;  /* 0x0000000a1a0a72a5 */ /* 0x000fc6000f8e003f */
[----:B------:R-:W-:Y:S01]  /*41e0*/  UMOV UR19, UR26 ;  /* 0x0000001a00137c82 */ /* 0x000fe20008000000 */
[----:B------:R-:W-:Y:S02]  /*41f0*/  @UP2 USHF.R.U32.HI UR19, URZ, UR7, UR11 ;  /* 0x000000073f132299 */ /* 0x000fe4000801160b */
[----:B------:R-:W-:-:S04]  /*4200*/  UIADD3 UR7, UR38, 0x22860, URZ ;  /* 0x0002286026077890 */ /* 0x000fc8000fffe03f */
[----:B------:R-:W-:Y:S01]  /*4210*/  IMAD.U32 R2, RZ, RZ, UR19 ;  /* 0x00000013ff027e24 */ /* 0x000fe2000f8e00ff */
[----:B------:R-:W-:-:S04]  /*4220*/  UPRMT UR7, UR5, 0x654, UR7 ;  /* 0x0000065405077896 */ /* 0x000fc80008000007 */
[----:B------:R-:W-:-:S04]  /*4230*/  IADD3 R2, R2, -UR15, R17 ;  /* 0x8000000f02027c10 */ /* 0x000fc8000fffe011 */
[----:B------:R-:W-:Y:S01]  /*4240*/  R2UR UR10, R2 ;  /* 0x00000000020a72ca */ /* 0x000fe200000e0000 */
[----:B------:R-:W-:-:S12]  /*4250*/  SYNCS.ARRIVE.TRANS64.RED.A1T0 RZ, [UR7], RZ ;  /* 0x000000ffffff79a7 */ /* 0x000fd80008100407 */
[----:B------:R-:W-:Y:S01]  /*4260*/  UIADD3 UR18, UR10, UR18, URZ ;  /* 0x000000120a127290 */ /* 0x000fe2000fffe03f */
[----:B------:R-:W-:Y:S11]  /*4270*/  @P0 BRA `(.L_x_1970) ;  /* 0x00000000004c0947 */ /* 0x000ff60003800000 */
[----:B------:R-:W-:Y:S01]  /*4280*/  ISETP.GT.AND P0, PT, R2, RZ, PT ;  /* 0x000000ff0200720c */ /* 0x000fe20003f04270 */
[----:B------:R-:W-:-:S12]  /*4290*/  UIADD3 UR7, UR10, -0x1, URZ ;  /* 0xffffffff0a077890 */ /* 0x000fd8000fffe03f */
[----:B------:R-:W-:Y:S05]  /*42a0*/  @P0 BRA `(.L_x_1971) ;  /* 0x0000000000200947 */ /* 0x000fea0003800000 */
[----:B------:R-:W-:Y:S01]  /*42b0*/  ULDC UR19, c[0x0][0x9e4] ;  /* 0x0002790000137ab9 */ /* 0x000fe20000000800 */
[----:B------:R-:W-:Y:S02]  /*42c0*/  UIADD3 UR7, -UR10, URZ, URZ ;  /* 0x0000003f0a077290 */ /* 0x000fe4000fffe13f */
[----:B------:R-:W-:-:S11]  /*42d0*/  UISETP.NE.AND UP1, UPT, UR19, 0x1, UPT ;  /* 0x000000011300788c */ /* 0x000fd6000bf25270 */
[----:B------:R-:W-:Y:S02]  /*42e0*/  @UP1 ULDC.64 UR22, c[0x0][0x9e8] ;  /* 0x00027a0000161ab9 */ /* 0x000fe40000000a00 */
[----:B------:R-:W-:-:S04]  /*42f0*/  UIMAD.WIDE.U32 UR10, UR7, UR22, URZ ;  /* 0x00000016070a72a5 */ /* 0x000fc8000f8e003f */
[----:B------:R-:W-:-:S04]  /*4300*/  @UP1 USHF.R.U32.HI UR7, URZ, UR23, UR11 ;  /* 0x000000173f071299 */ /* 0x000fc8000801160b */
[----:B------:R-:W-:Y:S01]  /*4310*/  ULOP3.LUT UR7, URZ, UR7, URZ, 0x33, !UPT ;  /* 0x000000073f077292 */ /* 0x000fe2000f8e333f */
[----:B------:R-:W-:Y:S11]  /*4320*/  BRA `(.L_x_1972) ;  /* 0x0000000000147947 */ /* 0x000ff60003800000 */
.L_x_1971:
[----:B------:R-:W-:Y:S02]  /*4330*/  ULDC UR19, c[0x0][0x9e4] ;  /* 0x0002790000137ab9 */ /* 0x000fe40000000800 */
[----:B------:R-:W-:-:S11]  /*4340*/  UISETP.NE.AND UP1, UPT, UR19, 0x1, UPT ;  /* 0x000000011300788c */ /* 0x000fd6000bf25270 */
[----:B------:R-:W-:Y:S02]  /*4350*/  @UP1 ULDC.64 UR22, c[0x0][0x9e8] ;  /* 0x00027a0000161ab9 */ /* 0x000fe40000000a00 */
[----:B------:R-:W-:-:S04]  /*4360*/  UIMAD.WIDE.U32 UR10, UR7, UR22, URZ ;  /* 0x00000016070a72a5 */ /* 0x000fc8000f8e003f */
[----:B------:R-:W-:-:S12]  /*4370*/  @UP1 USHF.R.U32.HI UR7, URZ, UR23, UR11 ;  /* 0x000000173f071299 */ /* 0x000fd8000801160b */
.L_x_1972:
[----:B------:R-:W-:-:S04]  /*4380*/  UIMAD UR7, UR7, UR19, UR19 ;  /* 0x00000013070772a4 */ /* 0x000fc8000f8e0213 */
[----:B------:R-:W-:-:S04]  /*4390*/  UISETP.LT.AND UP1, UPT, UR18, UR7, UPT ;  /* 0x000000071200728c */ /* 0x000fc8000bf21270 */
[----:B------:R-:W-:-:S12]  /*43a0*/  USEL UR18, UR18, UR7, UP1 ;  /* 0x0000000712127287 */ /* 0x000fd80008800000 */
.L_x_1970:
[----:B------:R-:W-:Y:S01]  /*43b0*/  UIMAD.WIDE UR10, UR18, 0x2aaaaaab, URZ ;  /* 0x2aaaaaab120a78a5 */ /* 0x000fe2000f8e023f */
[----:B------:R-:W-:-:S03]  /*43c0*/  UMOV UR24, URZ ;  /* 0x0000003f00187c82 */ /* 0x000fc60008000000 */
[----:B------:R-:W-:-:S04]  /*43d0*/  USHF.R.U32.HI UR7, URZ, 0x1f, UR11 ;  /* 0x0000001f3f077899 */ /* 0x000fc8000801160b */
[----:B------:R-:W-:-:S04]  /*43e0*/  ULEA.HI.SX32 UR7, UR11, UR7, 0x1c ;  /* 0x000000070b077291 */ /* 0x000fc8000f8fe23f */
[----:B------:R-:W-:-:S04]  /*43f0*/  UISETP.LT.AND UP1, UPT, UR39, UR7, UPT ;  /* 0x000000072700728c */ /* 0x000fc8000bf21270 */
[----:B------:R-:W-:-:S03]  /*4400*/  USEL UR27, UR39, UR7, !UP1 ;  /* 0x00000007271b7287 */ /* 0x000fc6000c800000 */
[----:B------:R-:W-:-:S03]  /*4410*/  UMOV UR7, URZ ;  /* 0x0000003f00077c82 */ /* 0x000fc60008000000 */
[----:B------:R-:W-:-:S13]  /*4420*/  ISETP.GE.AND P0, PT, R11, UR27, PT ;  /* 0x0000001b0b007c0c */ /* 0x000fda000bf06270 */
[----:B------:R-:W-:Y:S05]  /*4430*/  @!P0 BRA `(.L_x_1973) ;  /* 0x0000003000208947 */ /* 0x000fea0003800000 */
[----:B------:R-:W-:Y:S01]  /*4440*/  IMAD.MOV.U32 R13, RZ, RZ, R9 ;  /* 0x000000ffff0d7224 */ /* 0x000fe200078e0009 */
[----:B------:R-:W-:Y:S01]  /*4450*/  UMOV UR7, URZ ;  /* 0x0000003f00077c82 */ /* 0x000fe20008000000 */
[----:B------:R-:W-:Y:S01]  /*4460*/  IMAD.MOV.U32 R12, RZ, RZ, R8 ;  /* 0x000000ffff0c7224 */ /* 0x000fe200078e0008 */
[----:B------:R-:W-:Y:S01]  /*4470*/  UMOV UR24, URZ ;  /* 0x0000003f00187c82 */ /* 0x000fe20008000000 */
[----:B------:R-:W-:Y:S01]  /*4480*/  ULDC UR31, c[0x0][0x9e4] ;  /* 0x00027900001f7ab9 */ /* 0x000fe20000000800 */
[----:B------:R-:W-:Y:S01]  /*4490*/  ULDC UR28, c[0x0][0x288] ;  /* 0x0000a200001c7ab9 */ /* 0x000fe20000000800 */
[----:B------:R-:W-:Y:S01]  /*44a0*/  ULDC UR32, c[0x0][0x2f0] ;  /* 0x0000bc0000207ab9 */ /* 0x000fe20000000800 */
[----:B------:R-:W-:Y:S01]  /*44b0*/  ULDC UR29, c[0x0][0x988] ;  /* 0x00026200001d7ab9 */ /* 0x000fe20000000800 */
[----:B------:R-:W-:-:S05]  /*44c0*/  ULDC UR33, c[0x0][0x9e0] ;  /* 0x0002780000217ab9 */ /* 0x000fca0000000800 */
.L_x_1992:
[----:B------:R-:W-:Y:S01]  /*44d0*/  UIADD3 UR24, UR24, 0x1, URZ ;  /* 0x0000000118187890 */ /* 0x000fe2000fffe03f */
[----:B------:R-:W-:-:S03]  /*44e0*/  PLOP3.LUT P0, PT, PT, PT, UP0, 0x40, 0x0 ;  /* 0x000000000000781c */ /* 0x000fc60003f0e808 */
[----:B------:R-:W-:-:S04]  /*44f0*/  UISETP.NE.AND UP1, UPT, UR24, 0x2, UPT ;  /* 0x000000021800788c */ /* 0x000fc8000bf25270 */
[----:B------:R-:W-:Y:S02]  /*4500*/  USEL UR10, URZ, 0x1, UP1 ;  /* 0x000000013f0a7887 */ /* 0x000fe40008800000 */
[----:B------:R-:W-:Y:S02]  /*4510*/  USEL UR24, UR24, URZ, UP1 ;  /* 0x0000003f18187287 */ /* 0x000fe40008800000 */
[----:B------:R-:W-:Y:S02]  /*4520*/  ULOP3.LUT UR7, UR7, UR10, URZ, 0x3c, !UPT ;  /* 0x0000000a07077292 */ /* 0x000fe4000f8e3c3f */
[----:B------:R-:W-:Y:S10]  /*4530*/  @P0 BRA `(.L_x_1974) ;  /* 0x0000000000040947 */ /* 0x000ff40003800000 */
[----:B------:R-:W-:Y:S01]  /*4540*/  BPT.TRAP 0x1 ;  /* 0x000000040000795c */ /* 0x000fe20000300000 */
.L_x_1974:
[----:B------:R-:W-:Y:S01]  /*4550*/  PLOP3.LUT P1, PT, PT, PT, UP0, 0x40, 0x0 ;  /* 0x000000000000781c */ /* 0x000fe20003f2e808 */
[----:B------:R-:W-:Y:S01]  /*4560*/  ULEA UR30, UR24, UR38, 0x3 ;  /* 0x00000026181e7291 */ /* 0x000fe2000f8e183f */
[----:B------:R-:W-:-:S05]  /*4570*/  IMAD.U32 R10, RZ, RZ, UR7 ;  /* 0x00000007ff0a7e24 */ /* 0x000fca000f8e00ff */
[----:B------:R-:W-:-:S04]  /*4580*/  SHF.L.U32 R10, R10, 0x1f, RZ ;  /* 0x0000001f0a0a7819 */ /* 0x000fc800000006ff */
[----:B------:R0:W1:Y:S02]  /*4590*/  SYNCS.PHASECHK.TRANS64.TRYWAIT P0, [UR30+0x22830], R10 ;  /* 0x0228300aff0075a7 */ /* 0x000064000800015e */
[----:B------:R-:W-:Y:S05]  /*45a0*/  @P1 BRA `(.L_x_1975) ;  /* 0x0000000000041947 */ /* 0x000fea0003800000 */
[----:B------:R-:W-:Y:S01]  /*45b0*/  BPT.TRAP 0x1 ;  /* 0x000000040000795c */ /* 0x000fe20000300000 */
.L_x_1975:
[----:B-1----:R-:W-:Y:S05]  /*45c0*/  @P0 BRA `(.L_x_1976) ;  /* 0x0000000000080947 */ /* 0x002fea0003800000 */
[----:B------:R-:W1:Y:S02]  /*45d0*/  SYNCS.PHASECHK.TRANS64.TRYWAIT P0, [UR30+0x22830], R10 ;  /* 0x0228300aff0075a7 */ /* 0x000e64000800015e */
[----:B-1----:R-:W-:Y:S05]  /*45e0*/  @!P0 BRA `(.L_x_1977) ;  /* 0x000000e800bc8947 */ /* 0x002fea0003800000 */
.L_x_1976:
[----:B------:R-:W-:Y:S01]  /*45f0*/  UIMAD UR22, UR24, 0x300, UR4 ;  /* 0x00000300181678a4 */ /* 0x000fe2000f8e0204 */
[----:B------:R-:W-:Y:S01]  /*4600*/  WARPGROUP.ARRIVE ;  /* 0x00000000000079c5 */ /* 0x000fe20000000000 */
[----:B------:R-:W-:Y:S01]  /*4610*/  UMOV UR23, 0x40000040 ;  /* 0x4000004000177882 */ /* 0x000fe20000000000 */
[----:B------:R-:W-:Y:S01]  /*4620*/  UMOV UR11, 0x40000040 ;  /* 0x40000040000b7882 */ /* 0x000fe20000000000 */
[----:B------:R-:W-:Y:S01]  /*4630*/  UIADD3 UR10, UR22, 0x2, URZ ;  /* 0x00000002160a7890 */ /* 0x000fe2000fffe03f */
[----:B------:R-:W-:Y:S01]  /*4640*/  PLOP3.LUT P0, PT, PT, PT, UP0, 0x40, 0x0 ;  /* 0x000000000000781c */ /* 0x000fe20003f0e808 */
[----:B------:R-:W-:Y:S01]  /*4650*/  UIADD3 UR14, UR22, 0x4, URZ ;  /* 0x00000004160e7890 */ /* 0x000fe2000fffe03f */
[----:B--2---:R-:W-:Y:S01]  /*4660*/  IADD3 R4, -R16, 0xb, RZ ;  /* 0x0000000b10047810 */ /* 0x004fe20007ffe1ff */
[----:B------:R-:W-:Y:S01]  /*4670*/  UMOV UR15, 0x40000040 ;  /* 0x40000040000f7882 */ /* 0x000fe20000000000 */
        /* <DEDUP_REMOVED lines=14> */
[----:B------:R-:W-:Y:S05]  /*4760*/  @P0 BRA `(.L_x_1978) ;  /* 0x0000000000040947 */ /* 0x000fea0003800000 */
[----:B------:R-:W-:Y:S01]  /*4770*/  BPT.TRAP 0x1 ;  /* 0x000000040000795c */ /* 0x000fe20000300000 */
.L_x_1978:
[----:B------:R-:W-:Y:S01]  /*4780*/  UISETP.NE.AND UP2, UPT, UR40, URZ, UPT ;  /* 0x0000003f2800728c */ /* 0x000fe2000bf45270 */
[----:B------:R-:W-:Y:S01]  /*4790*/  IMAD.MOV.U32 R8, RZ, RZ, R0 ;  /* 0x000000ffff087224 */ /* 0x000fe200078e0000 */
[----:B------:R-:W-:Y:S01]  /*47a0*/  UISETP.NE.AND UP1, UPT, UR43, URZ, UPT ;  /* 0x0000003f2b00728c */ /* 0x000fe2000bf25270 */
[----:B------:R-:W-:Y:S01]  /*47b0*/  IMAD R20, R11, -0x60, RZ ;  /* 0xffffffa00b147824 */ /* 0x000fe200078e02ff */
[----:B------:R-:W-:Y:S02]  /*47c0*/  UMOV UR15, UR28 ;  /* 0x0000001c000f7c82 */ /* 0x000fe40008000000 */
[----:B------:R-:W-:Y:S01]  /*47d0*/  PLOP3.LUT P0, PT, PT, PT, UP2, 0x80, 0x0 ;  /* 0x000000000000781c */ /* 0x000fe20003f0f028 */
[----:B------:R-:W-:Y:S01]  /*47e0*/  VIADD R14, R20, 0x1 ;  /* 0x00000001140e7836 */ /* 0x000fe20000000000 */
[----:B------:R-:W-:-:S03]  /*47f0*/  PLOP3.LUT P1, PT, PT, PT, UP2, 0x80, 0x0 ;  /* 0x000000000000781c */ /* 0x000fc60003f2f028 */
[----:B------:R-:W-:Y:S01]  /*4800*/  @UP2 ULDC UR10, c[0x0][0x44c] ;  /* 0x00011300000a2ab9 */ /* 0x000fe20000000800 */
[----:B------:R-:W-:-:S07]  /*4810*/  @UP2 ULDC UR11, c[0x0][0x450] ;  /* 0x00011400000b2ab9 */ /* 0x000fce0000000800 */
[----:B-1----:R-:W-:Y:S01]  /*4820*/  @P0 IMAD.HI.U32 R9, R0, UR10, RZ ;  /* 0x0000000a00090c27 */ /* 0x002fe2000f8e00ff */
[----:B------:R-:W-:Y:S01]  /*4830*/  UIADD3 UR10, UR30, 0x22840, URZ ;  /* 0x000228401e0a7890 */ /* 0x000fe2000fffe03f */
[----:B------:R-:W-:-:S03]  /*4840*/  PLOP3.LUT P0, PT, PT, PT, UP1, 0x40, 0x0 ;  /* 0x000000000000781c */ /* 0x000fc60003f0e818 */
[----:B------:R-:W-:Y:S01]  /*4850*/  @P1 SHF.R.U32.HI R8, RZ, UR11, R9 ;  /* 0x0000000bff081c19 */ /* 0x000fe20008011609 */
[----:B------:R-:W-:Y:S01]  /*4860*/  IMAD R9, R3, -0x2, R14 ;  /* 0xfffffffe03097824 */ /* 0x000fe200078e020e */
[----:B------:R-:W-:-:S03]  /*4870*/  UPRMT UR10, UR5, 0x654, UR10 ;  /* 0x00000654050a7896 */ /* 0x000fc6000800000a */
[----:B------:R-:W1:Y:S01]  /*4880*/  SHFL.IDX PT, R15, R8, RZ, 0x1c1f ;  /* 0x001c1fff080f7589 */ /* 0x000e6200000e0000 */
[----:B------:R-:W-:-:S04]  /*4890*/  IMAD R9, R18, UR32, R9 ;  /* 0x0000002012097c24 */ /* 0x000fc8000f8e0209 */
[----:B------:R-:W-:Y:S01]  /*48a0*/  VIADD R9, R9, -UR15 ;  /* 0x8000000f09097c36 */ /* 0x000fe20008000000 */
[----:B------:R-:W-:Y:S03]  /*48b0*/  SYNCS.ARRIVE.TRANS64.RED.A1T0 RZ, [UR10], RZ ;  /* 0x000000ffffff79a7 */ /* 0x000fe6000810040a */
[C---:B------:R-:W-:Y:S02]  /*48c0*/  VIADD R14, R9.reuse, UR33 ;  /* 0x00000021090e7c36 */ /* 0x040fe40008000000 */
[----:B------:R-:W-:Y:S02]  /*48d0*/  VIADD R22, R9, UR25 ;  /* 0x0000001909167c36 */ /* 0x000fe40008000000 */
[----:B-1----:R-:W-:Y:S02]  /*48e0*/  IMAD.IADD R9, R14, 0x1, R15 ;  /* 0x000000010e097824 */ /* 0x002fe400078e020f */
[----:B------:R-:W-:Y:S01]  /*48f0*/  IMAD.IADD R19, R15, 0x1, R22 ;  /* 0x000000010f137824 */ /* 0x000fe200078e0216 */
[----:B------:R-:W-:Y:S06]  /*4900*/  @P0 BRA `(.L_x_1979) ;  /* 0x00000000005c0947 */ /* 0x000fec0003800000 */
[----:B------:R-:W-:Y:S01]  /*4910*/  IMAD R15, R18, UR32, R15 ;  /* 0x00000020120f7c24 */ /* 0x000fe2000f8e020f */
[----:B------:R-:W-:Y:S03]  /*4920*/  BSSY B0, `(.L_x_1980) ;  /* 0x0000011000007945 */ /* 0x000fe60003800000 */
[----:B------:R-:W-:-:S05]  /*4930*/  VIADD R15, R15, -UR15 ;  /* 0x8000000f0f0f7c36 */ /* 0x000fca0008000000 */
[----:B------:R-:W-:-:S13]  /*4940*/  ISETP.GT.AND P0, PT, R15, -0x1, PT ;  /* 0xffffffff0f00780c */ /* 0x000fda0003f04270 */
[----:B------:R-:W-:Y:S05]  /*4950*/  @P0 BRA `(.L_x_1981) ;  /* 0x0000000000200947 */ /* 0x000fea0003800000 */
[----:B------:R-:W-:Y:S01]  /*4960*/  IMAD.U32 R21, RZ, RZ, UR31 ;  /* 0x0000001fff157e24 */ /* 0x000fe2000f8e00ff */
[----:B------:R-:W-:-:S04]  /*4970*/  LOP3.LUT R15, RZ, R15, RZ, 0x33, !PT ;  /* 0x0000000fff0f7212 */ /* 0x000fc800078e33ff */
[----:B------:R-:W-:-:S13]  /*4980*/  ISETP.NE.AND P0, PT, R21, 0x1, PT ;  /* 0x000000011500780c */ /* 0x000fda0003f05270 */
[----:B------:R-:W1:Y:S02]  /*4990*/  @P0 LDC.64 R200, c[0x0][0x9e8] ;  /* 0x00027a00ffc80b82 */ /* 0x000e640000000a00 */
[----:B-1----:R-:W-:-:S05]  /*49a0*/  @P0 IMAD.HI.U32 R200, R15, R200, RZ ;  /* 0x000000c80fc80227 */ /* 0x002fca00078e00ff */
[----:B------:R-:W-:-:S04]  /*49b0*/  @P0 SHF.R.U32.HI R15, RZ, R201, R200 ;  /* 0x000000c9ff0f0219 */ /* 0x000fc800000116c8 */
[----:B------:R-:W-:Y:S01]  /*49c0*/  LOP3.LUT R15, RZ, R15, RZ, 0x33, !PT ;  /* 0x0000000fff0f7212 */ /* 0x000fe200078e33ff */
[----:B------:R-:W-:Y:S06]  /*49d0*/  BRA `(.L_x_1982) ;  /* 0x0000000000147947 */ /* 0x000fec0003800000 */
.L_x_1981:
[----:B------:R-:W-:-:S05]  /*49e0*/  IMAD.U32 R21, RZ, RZ, UR31 ;  /* 0x0000001fff157e24 */ /* 0x000fca000f8e00ff */
[----:B------:R-:W-:-:S13]  /*49f0*/  ISETP.NE.AND P0, PT, R21, 0x1, PT ;  /* 0x000000011500780c */ /* 0x000fda0003f05270 */
[----:B------:R-:W1:Y:S02]  /*4a00*/  @P0 LDC.64 R200, c[0x0][0x9e8] ;  /* 0x00027a00ffc80b82 */ /* 0x000e640000000a00 */
[----:B-1----:R-:W-:-:S05]  /*4a10*/  @P0 IMAD.HI.U32 R200, R15, R200, RZ ;  /* 0x000000c80fc80227 */ /* 0x002fca00078e00ff */
[----:B------:R-:W-:-:S07]  /*4a20*/  @P0 SHF.R.U32.HI R15, RZ, R201, R200 ;  /* 0x000000c9ff0f0219 */ /* 0x000fce00000116c8 */
.L_x_1982:
[----:B------:R-:W-:Y:S05]  /*4a30*/  BSYNC B0 ;  /* 0x0000000000007941 */ /* 0x000fea0003800000 */
.L_x_1980:
[----:B------:R-:W-:-:S04]  /*4a40*/  IMAD R200, R3, -0x2, R20 ;  /* 0xfffffffe03c87824 */ /* 0x000fc800078e0214 */
[----:B------:R-:W-:-:S05]  /*4a50*/  IMAD R200, R15, R21, R200 ;  /* 0x000000150fc87224 */ /* 0x000fca00078e02c8 */
[----:B------:R-:W-:Y:S02]  /*4a60*/  VIADDMNMX R9, R200, R21, R9, PT ;  /* 0x00000015c8097246 */ /* 0x000fe40003800109 */
[----:B------:R-:W-:-:S07]  /*4a70*/  VIMNMX R19, R19, R200, !PT ;  /* 0x000000c813137248 */ /* 0x000fce0007fe0100 */
.L_x_1979:
[----:B------:R-:W-:Y:S01]  /*4a80*/  ISETP.GE.AND P1, PT, R20, 0x1, PT ;  /* 0x000000011400780c */ /* 0x000fe20003f26270 */
[----:B------:R-:W-:Y:S01]  /*4a90*/  UISETP.NE.AND UP1, UPT, UR43, URZ, UPT ;  /* 0x0000003f2b00728c */ /* 0x000fe2000bf25270 */
[----:B------:R-:W-:Y:S02]  /*4aa0*/  LOP3.LUT R2, R2, 0xfffdffff, RZ, 0xc0, !PT ;  /* 0xfffdffff02027812 */ /* 0x000fe400078ec0ff */
[----:B------:R-:W-:Y:S02]  /*4ab0*/  ISETP.GT.AND P3, PT, R19, RZ, !P1 ;  /* 0x000000ff1300720c */ /* 0x000fe40004f64270 */
[C---:B------:R-:W-:Y:S02]  /*4ac0*/  ISETP.GE.AND P5, PT, R20.reuse, 0xa, PT ;  /* 0x0000000a1400780c */ /* 0x040fe40003fa6270 */
[C---:B------:R-:W-:Y:S02]  /*4ad0*/  ISETP.GE.AND P0, PT, R20.reuse, 0x2, PT ;  /* 0x000000021400780c */ /* 0x040fe40003f06270 */
[----:B------:R-:W-:-:S02]  /*4ae0*/  ISETP.GE.AND P4, PT, R20, 0x11, PT ;  /* 0x000000111400780c */ /* 0x000fc40003f86270 */
[----:B------:R-:W-:Y:S02]  /*4af0*/  ISETP.GT.AND P2, PT, R19, 0x1, !P0 ;  /* 0x000000011300780c */ /* 0x000fe40004744270 */
[----:B------:R-:W-:Y:S02]  /*4b00*/  @P1 LOP3.LUT R2, R2, 0x20000, RZ, 0xfc, !PT ;  /* 0x0002000002021812 */ /* 0x000fe400078efcff */
[----:B------:R-:W-:Y:S02]  /*4b10*/  ISETP.GE.AND P1, PT, R20, 0x9, PT ;  /* 0x000000091400780c */ /* 0x000fe40003f26270 */
[----:B------:R-:W-:Y:S02]  /*4b20*/  LOP3.LUT R2, R2, 0xfffffffd, RZ, 0xc0, !PT ;  /* 0xfffffffd02027812 */ /* 0x000fe400078ec0ff */
[C---:B------:R-:W-:Y:S02]  /*4b30*/  ISETP.LT.OR P2, PT, R9.reuse, 0x2, P2 ;  /* 0x000000020900780c */ /* 0x040fe40001741670 */
[----:B------:R-:W-:-:S02]  /*4b40*/  ISETP.LT.OR P3, PT, R9, 0x1, P3 ;  /* 0x000000010900780c */ /* 0x000fc40001f61670 */
[----:B------:R-:W-:Y:S02]  /*4b50*/  FSEL R153, R153, -INF , !P2 ;  /* 0xff80000099997808 */ /* 0x000fe40005000000 */
[----:B------:R-:W-:Y:S02]  /*4b60*/  FSEL R15, R152, -INF , !P3 ;  /* 0xff800000980f7808 */ /* 0x000fe40005800000 */
[C---:B------:R-:W-:Y:S02]  /*4b70*/  ISETP.GT.AND P2, PT, R19.reuse, 0x9, !P5 ;  /* 0x000000091300780c */ /* 0x040fe40006f44270 */
[----:B------:R-:W-:Y:S02]  /*4b80*/  @P1 LOP3.LUT R2, R2, 0x2, RZ, 0xfc, !PT ;  /* 0x0000000202021812 */ /* 0x000fe400078efcff */
[----:B------:R-:W-:Y:S02]  /*4b90*/  ISETP.GT.AND P1, PT, R19, 0x8, !P1 ;  /* 0x000000081300780c */ /* 0x000fe40004f24270 */
[----:B------:R-:W-:-:S02]  /*4ba0*/  LOP3.LUT R2, R2, 0xfffffffb, RZ, 0xc0, !PT ;  /* 0xfffffffb02027812 */ /* 0x000fc400078ec0ff */
[----:B------:R-:W-:Y:S02]  /*4bb0*/  ISETP.LT.OR P1, PT, R9, 0x9, P1 ;  /* 0x000000090900780c */ /* 0x000fe40000f21670 */
[----:B------:R-:W-:Y:S02]  /*4bc0*/  @P5 LOP3.LUT R2, R2, 0x4, RZ, 0xfc, !PT ;  /* 0x0000000402025812 */ /* 0x000fe400078efcff */
[----:B------:R-:W-:Y:S02]  /*4bd0*/  ISETP.GE.AND P3, PT, R20, 0x12, PT ;  /* 0x000000121400780c */ /* 0x000fe40003f66270 */
[----:B------:R-:W-:Y:S02]  /*4be0*/  LOP3.LUT R2, R2, 0xfffffff7, RZ, 0xc0, !PT ;  /* 0xfffffff702027812 */ /* 0x000fe400078ec0ff */
[----:B------:R-:W-:Y:S02]  /*4bf0*/  FSEL R156, R156, -INF , !P1 ;  /* 0xff8000009c9c7808 */ /* 0x000fe40004800000 */
[----:B------:R-:W-:-:S02]  /*4c00*/  ISETP.GT.AND P1, PT, R19, 0x10, !P4 ;  /* 0x000000101300780c */ /* 0x000fc40006724270 */
[C---:B------:R-:W-:Y:S02]  /*4c10*/  ISETP.LT.OR P2, PT, R9.reuse, 0xa, P2 ;  /* 0x0000000a0900780c */ /* 0x040fe40001741670 */
[----:B------:R-:W-:Y:S02]  /*4c20*/  @P4 LOP3.LUT R2, R2, 0x8, RZ, 0xfc, !PT ;  /* 0x0000000802024812 */ /* 0x000fe400078efcff */
[----:B------:R-:W-:Y:S02]  /*4c30*/  ISETP.LT.OR P1, PT, R9, 0x11, P1 ;  /* 0x000000110900780c */ /* 0x000fe40000f21670 */
[----:B------:R-:W-:Y:S02]  /*4c40*/  FSEL R157, R157, -INF , !P2 ;  /* 0xff8000009d9d7808 */ /* 0x000fe40005000000 */
[----:B------:R-:W-:Y:S02]  /*4c50*/  ISETP.GE.AND P2, PT, R20, 0x19, PT ;  /* 0x000000191400780c */ /* 0x000fe40003f46270 */
[----:B------:R-:W-:-:S02]  /*4c60*/  LOP3.LUT R2, R2, 0xffffffef, RZ, 0xc0, !PT ;  /* 0xffffffef02027812 */ /* 0x000fc400078ec0ff */
[----:B------:R-:W-:Y:S02]  /*4c70*/  FSEL R160, R160, -INF , !P1 ;  /* 0xff800000a0a07808 */ /* 0x000fe40004800000 */
[----:B------:R-:W-:Y:S02]  /*4c80*/  ISETP.GT.AND P1, PT, R19, 0x11, !P3 ;  /* 0x000000111300780c */ /* 0x000fe40005f24270 */
[----:B------:R-:W-:Y:S02]  /*4c90*/  @P3 LOP3.LUT R2, R2, 0x10, RZ, 0xfc, !PT ;  /* 0x0000001002023812 */ /* 0x000fe400078efcff */
[----:B------:R-:W-:Y:S02]  /*4ca0*/  ISETP.LT.OR P1, PT, R9, 0x12, P1 ;  /* 0x000000120900780c */ /* 0x000fe40000f21670 */
[----:B------:R-:W-:Y:S02]  /*4cb0*/  LOP3.LUT R2, R2, 0xffffffdf, RZ, 0xc0, !PT ;  /* 0xffffffdf02027812 */ /* 0x000fe400078ec0ff */
[----:B------:R-:W-:-:S02]  /*4cc0*/  FSEL R161, R161, -INF , !P1 ;  /* 0xff800000a1a17808 */ /* 0x000fc40004800000 */
[----:B------:R-:W-:Y:S02]  /*4cd0*/  @P2 LOP3.LUT R2, R2, 0x20, RZ, 0xfc, !PT ;  /* 0x0000002002022812 */ /* 0x000fe400078efcff */
[----:B------:R-:W-:Y:S02]  /*4ce0*/  ISETP.GT.AND P1, PT, R19, 0x18, !P2 ;  /* 0x000000181300780c */ /* 0x000fe40005724270 */
[----:B------:R-:W-:Y:S02]  /*4cf0*/  ISETP.GE.AND P2, PT, R20, 0x1a, PT ;  /* 0x0000001a1400780c */ /* 0x000fe40003f46270 */
[----:B------:R-:W-:Y:S02]  /*4d00*/  ISETP.LT.OR P1, PT, R9, 0x19, P1 ;  /* 0x000000190900780c */ /* 0x000fe40000f21670 */
[----:B------:R-:W-:Y:S02]  /*4d10*/  LOP3.LUT R2, R2, 0xfffeffff, RZ, 0xc0, !PT ;  /* 0xfffeffff02027812 */ /* 0x000fe400078ec0ff */
[----:B------:R-:W-:-:S02]  /*4d20*/  FSEL R164, R164, -INF , !P1 ;  /* 0xff800000a4a47808 */ /* 0x000fc40004800000 */
[----:B------:R-:W-:-:S04]  /*4d30*/  ISETP.GT.AND P1, PT, R19, 0x19, !P2 ;  /* 0x000000191300780c */ /* 0x000fc80005724270 */
[----:B------:R-:W-:Y:S02]  /*4d40*/  ISETP.LT.OR P1, PT, R9, 0x1a, P1 ;  /* 0x0000001a0900780c */ /* 0x000fe40000f21670 */
[----:B------:R-:W-:Y:S02]  /*4d50*/  @P2 LOP3.LUT R2, R2, 0x10000, RZ, 0xfc, !PT ;  /* 0x0001000002022812 */ /* 0x000fe400078efcff */
[----:B------:R-:W-:Y:S02]  /*4d60*/  ISETP.GE.AND P2, PT, R20, 0x21, PT ;  /* 0x000000211400780c */ /* 0x000fe40003f46270 */
[----:B------:R-:W-:Y:S02]  /*4d70*/  LOP3.LUT R2, R2, 0xffff7fff, RZ, 0xc0, !PT ;  /* 0xffff7fff02027812 */ /* 0x000fe400078ec0ff */
[----:B------:R-:W-:Y:S02]  /*4d80*/  FSEL R165, R165, -INF , !P1 ;  /* 0xff800000a5a57808 */ /* 0x000fe40004800000 */
[----:B------:R-:W-:-:S04]  /*4d90*/  ISETP.GT.AND P1, PT, R19, 0x20, !P2 ;  /* 0x000000201300780c */ /* 0x000fc80005724270 */
[----:B------:R-:W-:-:S03]  /*4da0*/  ISETP.LT.OR P1, PT, R9, 0x21, P1 ;  /* 0x000000210900780c */ /* 0x000fc60000f21670 */
        /* <DEDUP_REMOVED lines=44> */
[----:B------:R-:W-:Y:S02]  /*5070*/  FSEL R181, R181, -INF , !P1 ;  /* 0xff800000b5b57808 */ /* 0x000fe40004800000 */
[----:B------:R-:W-:Y:S02]  /*5080*/  LOP3.LUT R2, R2, 0xffffff7f, RZ, 0xc0, !PT ;  /* 0xffffff7f02027812 */ /* 0x000fe400078ec0ff */
[----:B------:R-:W-:-:S04]  /*5090*/  ISETP.GT.AND P1, PT, R19, 0x40, !P2 ;  /* 0x000000401300780c */ /* 0x000fc80005724270 */
[----:B------:R-:W-:-:S03]  /*50a0*/  ISETP.LT.OR P1, PT, R9, 0x41, P1 ;  /* 0x000000410900780c */ /* 0x000fc60000f21670 */
[----:B------:R-:W-:Y:S02]  /*50b0*/  @P2 LOP3.LUT R2, R2, 0x80, RZ, 0xfc, !PT ;  /* 0x0000008002022812 */ /* 0x000fe400078efcff */
[----:B------:R-:W-:Y:S02]  /*50c0*/  ISETP.GE.AND P2, PT, R20, 0x42, PT ;  /* 0x000000421400780c */ /* 0x000fe40003f46270 */
[----:B------:R-:W-:Y:S02]  /*50d0*/  FSEL R184, R184, -INF , !P1 ;  /* 0xff800000b8b87808 */ /* 0x000fe40004800000 */
[----:B------:R-:W-:Y:S02]  /*50e0*/  ISETP.GT.AND P1, PT, R19, 0x41, !P2 ;  /* 0x000000411300780c */ /* 0x000fe40005724270 */
[----:B------:R-:W-:Y:S02]  /*50f0*/  LOP3.LUT R2, R2, 0xffffffbf, RZ, 0xc0, !PT ;  /* 0xffffffbf02027812 */ /* 0x000fe400078ec0ff */
[----:B------:R-:W-:-:S04]  /*5100*/  ISETP.LT.OR P1, PT, R9, 0x42, P1 ;  /* 0x000000420900780c */ /* 0x000fc80000f21670 */
[----:B------:R-:W-:Y:S02]  /*5110*/  FSEL R185, R185, -INF , !P1 ;  /* 0xff800000b9b97808 */ /* 0x000fe40004800000 */
[----:B------:R-:W-:Y:S02]  /*5120*/  ISETP.GE.AND P1, PT, R20, 0x49, PT ;  /* 0x000000491400780c */ /* 0x000fe40003f26270 */
[----:B------:R-:W-:Y:S02]  /*5130*/  @P2 LOP3.LUT R2, R2, 0x40, RZ, 0xfc, !PT ;  /* 0x0000004002022812 */ /* 0x000fe400078efcff */
[----:B------:R-:W-:Y:S02]  /*5140*/  ISETP.GT.AND P2, PT, R19, 0x48, !P1 ;  /* 0x000000481300780c */ /* 0x000fe40004f44270 */
[----:B------:R-:W-:Y:S02]  /*5150*/  LOP3.LUT R2, R2, 0xfffffffe, RZ, 0xc0, !PT ;  /* 0xfffffffe02027812 */ /* 0x000fe400078ec0ff */
        /* <DEDUP_REMOVED lines=18> */
[----:B------:R-:W-:-:S13]  /*5280*/  ISETP.GE.AND P6, PT, R20, 0x5a, PT ;  /* 0x0000005a1400780c */ /* 0x000fda0003fc6270 */
[----:B------:R-:W-:Y:S02]  /*5290*/  @P6 LOP3.LUT R2, R2, 0x1, RZ, 0xfc, !PT ;  /* 0x0000000102026812 */ /* 0x000fe400078efcff */
[----:B------:R-:W-:-:S04]  /*52a0*/  ISETP.GT.AND P6, PT, R19, 0x59, !P6 ;  /* 0x000000591300780c */ /* 0x000fc800077c4270 */
[----:B------:R-:W-:Y:S02]  /*52b0*/  ISETP.LT.OR P6, PT, R9, 0x5a, P6 ;  /* 0x0000005a0900780c */ /* 0x000fe400037c1670 */
[----:B------:R-:W1:Y:S02]  /*52c0*/  SHFL.IDX PT, R9, R8, 0x1, 0x1c1f ;  /* 0x003c1f0008097f89 */ /* 0x000e6400000e0000 */
[----:B------:R-:W-:Y:S02]  /*52d0*/  FSEL R197, R197, -INF , !P6 ;  /* 0xff800000c5c57808 */ /* 0x000fe40007000000 */
[----:B------:R-:W-:Y:S01]  /*52e0*/  PLOP3.LUT P6, PT, PT, PT, UP1, 0x40, 0x0 ;  /* 0x000000000000781c */ /* 0x000fe20003fce818 */
[--C-:B-1----:R-:W-:Y:S02]  /*52f0*/  IMAD.IADD R14, R14, 0x1, R9.reuse ;  /* 0x000000010e0e7824 */ /* 0x102fe400078e0209 */
[----:B------:R-:W-:-:S10]  /*5300*/  IMAD.IADD R22, R22, 0x1, R9 ;  /* 0x0000000116167824 */ /* 0x000fd400078e0209 */
[----:B------:R-:W-:Y:S05]  /*5310*/  @P6 BRA `(.L_x_1983) ;  /* 0x00000000005c6947 */ /* 0x000fea0003800000 */
        /* <DEDUP_REMOVED lines=13> */
.L_x_1985:
[----:B------:R-:W-:-:S05]  /*53f0*/  IMAD.U32 R152, RZ, RZ, UR31 ;  /* 0x0000001fff987e24 */ /* 0x000fca000f8e00ff */
[----:B------:R-:W-:-:S13]  /*5400*/  ISETP.NE.AND P6, PT, R152, 0x1, PT ;  /* 0x000000019800780c */ /* 0x000fda0003fc5270 */
[----:B------:R-:W1:Y:S02]  /*5410*/  @P6 LDC.64 R8, c[0x0][0x9e8] ;  /* 0x00027a00ff086b82 */ /* 0x000e640000000a00 */
[----:B-1----:R-:W-:-:S05]  /*5420*/  @P6 IMAD.HI.U32 R8, R19, R8, RZ ;  /* 0x0000000813086227 */ /* 0x002fca00078e00ff */
[----:B------:R-:W-:-:S07]  /*5430*/  @P6 SHF.R.U32.HI R19, RZ, R9, R8 ;  /* 0x00000009ff136219 */ /* 0x000fce0000011608 */
.L_x_1986:
[----:B------:R-:W-:Y:S05]  /*5440*/  BSYNC B0 ;  /* 0x0000000000007941 */ /* 0x000fea0003800000 */
.L_x_1984:
[----:B------:R-:W-:-:S04]  /*5450*/  IMAD R20, R3, -0x2, R20 ;  /* 0xfffffffe03147824 */ /* 0x000fc800078e0214 */
[----:B------:R-:W-:-:S05]  /*5460*/  IMAD R19, R19, R152, R20 ;  /* 0x0000009813137224 */ /* 0x000fca00078e0214 */
[----:B------:R-:W-:Y:S02]  /*5470*/  VIADDMNMX R14, R19, R152, R14, PT ;  /* 0x00000098130e7246 */ /* 0x000fe4000380010e */
[----:B------:R-:W-:-:S07]  /*5480*/  VIMNMX R22, R22, R19, !PT ;  /* 0x0000001316167248 */ /* 0x000fce0007fe0100 */
.L_x_1983:
[----:B------:R-:W-:Y:S01]  /*5490*/  ISETP.GT.AND P0, PT, R22, 0x1, !P0 ;  /* 0x000000011600780c */ /* 0x000fe20004704270 */
[----:B------:R-:W-:Y:S01]  /*54a0*/  UMOV UR14, UR29 ;  /* 0x0000001d000e7c82 */ /* 0x000fe20008000000 */
[----:B------:R-:W-:Y:S02]  /*54b0*/  LOP3.LUT P6, RZ, R2, 0x10, RZ, 0xc0, !PT ;  /* 0x0000001002ff7812 */ /* 0x000fe400078cc0ff */
[----:B------:R-:W-:Y:S02]  /*54c0*/  ISETP.LT.OR P0, PT, R14, 0x2, P0 ;  /* 0x000000020e00780c */ /* 0x000fe40000701670 */
[----:B------:R-:W-:Y:S02]  /*54d0*/  FMNMX.FTZ R8, R15, R12, !PT ;  /* 0x0000000c0f087209 */ /* 0x000fe40007810000 */
[----:B------:R-:W-:Y:S02]  /*54e0*/  FSEL R155, R155, -INF , !P0 ;  /* 0xff8000009b9b7808 */ /* 0x000fe40004000000 */
[----:B------:R-:W-:-:S02]  /*54f0*/  LOP3.LUT P0, RZ, R2, 0x2, RZ, 0xc0, !PT ;  /* 0x0000000202ff7812 */ /* 0x000fc4000780c0ff */
[----:B------:R-:W-:Y:S02]  /*5500*/  FMNMX.FTZ R9, R153, R8, !PT ;  /* 0x0000000899097209 */ /* 0x000fe40007810000 */
[----:B------:R-:W-:Y:S02]  /*5510*/  ISETP.GT.AND P0, PT, R22, 0x8, !P0 ;  /* 0x000000081600780c */ /* 0x000fe40004704270 */
[----:B------:R-:W-:Y:S02]  /*5520*/  FMNMX.FTZ R8, R156, R9, !PT ;  /* 0x000000099c087209 */ /* 0x000fe40007810000 */
[----:B------:R-:W-:Y:S02]  /*5530*/  ISETP.LT.OR P0, PT, R14, 0x9, P0 ;  /* 0x000000090e00780c */ /* 0x000fe40000701670 */
[----:B------:R-:W-:Y:S02]  /*5540*/  FMNMX.FTZ R9, R157, R8, !PT ;  /* 0x000000089d097209 */ /* 0x000fe40007810000 */
[----:B------:R-:W-:-:S02]  /*5550*/  FSEL R158, R158, -INF , !P0 ;  /* 0xff8000009e9e7808 */ /* 0x000fc40004000000 */
[----:B------:R-:W-:Y:S02]  /*5560*/  LOP3.LUT P0, RZ, R2, 0x4, RZ, 0xc0, !PT ;  /* 0x0000000402ff7812 */ /* 0x000fe4000780c0ff */
[----:B------:R-:W-:Y:S02]  /*5570*/  FMNMX.FTZ R8, R160, R9, !PT ;  /* 0x00000009a0087209 */ /* 0x000fe40007810000 */
[----:B------:R-:W-:Y:S02]  /*5580*/  ISETP.GT.AND P0, PT, R22, 0x9, !P0 ;  /* 0x000000091600780c */ /* 0x000fe40004704270 */
[----:B------:R-:W-:Y:S02]  /*5590*/  FMNMX.FTZ R9, R161, R8, !PT ;  /* 0x00000008a1097209 */ /* 0x000fe40007810000 */
[----:B------:R-:W-:Y:S02]  /*55a0*/  ISETP.LT.OR P0, PT, R14, 0xa, P0 ;  /* 0x0000000a0e00780c */ /* 0x000fe40000701670 */
[----:B------:R-:W-:-:S02]  /*55b0*/  FMNMX.FTZ R8, R164, R9, !PT ;  /* 0x00000009a4087209 */ /* 0x000fc40007810000 */
[----:B------:R-:W-:Y:S02]  /*55c0*/  FSEL R159, R159, -INF , !P0 ;  /* 0xff8000009f9f7808 */ /* 0x000fe40004000000 */
[----:B------:R-:W-:Y:S02]  /*55d0*/  LOP3.LUT P0, RZ, R2, 0x8, RZ, 0xc0, !PT ;  /* 0x0000000802ff7812 */ /* 0x000fe4000780c0ff */
        /* <DEDUP_REMOVED lines=18> */
[----:B------:R-:W-:Y:S02]  /*5700*/  LOP3.LUT P0, RZ, R2, 0x10000, RZ, 0xc0, !PT ;  /* 0x0001000002ff7812 */ /* 0x000fe4000780c0ff */
[----:B------:R-:W-:Y:S02]  /*5710*/  FMNMX.FTZ R9, R181, R8, !PT ;  /* 0x00000008b5097209 */ /* 0x000fe40007810000 */
[----:B------:R-:W-:Y:S02]  /*5720*/  ISETP.GT.AND P0, PT, R22, 0x19, !P0 ;  /* 0x000000191600780c */ /* 0x000fe40004704270 */
[----:B------:R-:W-:-:S02]  /*5730*/  FMNMX.FTZ R8, R184, R9, !PT ;  /* 0x00000009b8087209 */ /* 0x000fc40007810000 */
[----:B------:R-:W-:Y:S02]  /*5740*/  ISETP.LT.OR P0, PT, R14, 0x1a, P0 ;  /* 0x0000001a0e00780c */ /* 0x000fe40000701670 */
[----:B------:R-:W-:Y:S02]  /*5750*/  FMNMX.FTZ R9, R185, R8, !PT ;  /* 0x00000008b9097209 */ /* 0x000fe40007810000 */
[----:B------:R-:W-:Y:S02]  /*5760*/  FSEL R167, R167, -INF , !P0 ;  /* 0xff800000a7a77808 */ /* 0x000fe40004000000 */
[----:B------:R-:W-:Y:S02]  /*5770*/  LOP3.LUT P0, RZ, R2, 0x8000, RZ, 0xc0, !PT ;  /* 0x0000800002ff7812 */ /* 0x000fe4000780c0ff */
[----:B------:R-:W-:Y:S02]  /*5780*/  FMNMX.FTZ R8, R188, R9, !PT ;  /* 0x00000009bc087209 */ /* 0x000fe40007810000 */
[----:B------:R-:W-:-:S02]  /*5790*/  ISETP.GT.AND P0, PT, R22, 0x20, !P0 ;  /* 0x000000201600780c */ /* 0x000fc40004704270 */
[----:B------:R-:W-:Y:S02]  /*57a0*/  FMNMX.FTZ R9, R189, R8, !PT ;  /* 0x00000008bd097209 */ /* 0x000fe40007810000 */
[----:B------:R-:W-:Y:S02]  /*57b0*/  ISETP.LT.OR P0, PT, R14, 0x21, P0 ;  /* 0x000000210e00780c */ /* 0x000fe40000701670 */
[----:B------:R-:W-:Y:S02]  /*57c0*/  FMNMX.FTZ R8, R192, R9, !PT ;  /* 0x00000009c0087209 */ /* 0x000fe40007810000 */
[----:B------:R-:W-:Y:S02]  /*57d0*/  FSEL R170, R170, -INF , !P0 ;  /* 0xff800000aaaa7808 */ /* 0x000fe40004000000 */
[C---:B------:R-:W-:Y:S02]  /*57e0*/  LOP3.LUT P0, RZ, R2.reuse, 0x4000, RZ, 0xc0, !PT ;  /* 0x0000400002ff7812 */ /* 0x040fe4000780c0ff */
[----:B------:R-:W-:-:S02]  /*57f0*/  LOP3.LUT P6, RZ, R2, 0x80, RZ, 0xc0, !PT ;  /* 0x0000008002ff7812 */ /* 0x000fc400078cc0ff */
[----:B------:R-:W-:Y:S02]  /*5800*/  ISETP.GT.AND P0, PT, R22, 0x21, !P0 ;  /* 0x000000211600780c */ /* 0x000fe40004704270 */
[----:B------:R-:W-:Y:S02]  /*5810*/  FMNMX.FTZ R9, R193, R8, !PT ;  /* 0x00000008c1097209 */ /* 0x000fe40007810000 */
[----:B------:R-:W-:Y:S02]  /*5820*/  ISETP.LT.OR P0, PT, R14, 0x22, P0 ;  /* 0x000000220e00780c */ /* 0x000fe40000701670 */
[----:B------:R-:W-:Y:S02]  /*5830*/  FMNMX.FTZ R8, R196, R9, !PT ;  /* 0x00000009c4087209 */ /* 0x000fe40007810000 */
[----:B------:R-:W-:Y:S02]  /*5840*/  FSEL R171, R171, -INF , !P0 ;  /* 0xff800000abab7808 */ /* 0x000fe40004000000 */
[----:B------:R-:W-:-:S02]  /*5850*/  LOP3.LUT P0, RZ, R2, 0x2000, RZ, 0xc0, !PT ;  /* 0x0000200002ff7812 */ /* 0x000fc4000780c0ff */
[----:B------:R-:W-:Y:S02]  /*5860*/  FMNMX.FTZ R9, R197, R8, !PT ;  /* 0x00000008c5097209 */ /* 0x000fe40007810000 */
[C---:B------:R-:W-:Y:S02]  /*5870*/  ISETP.GT.AND P0, PT, R22.reuse, 0x28, !P0 ;  /* 0x000000281600780c */ /* 0x040fe40004704270 */
[----:B------:R-:W-:Y:S01]  /*5880*/  ISETP.GT.AND P1, PT, R22, 0x48, !P1 ;  /* 0x000000481600780c */ /* 0x000fe20004f24270 */
[----:B------:R-:W1:Y:S01]  /*5890*/  SHFL.BFLY PT, R8, R9, 0x2, 0x1f ;  /* 0x0c401f0009087f89 */ /* 0x000e6200000e0000 */
[----:B------:R-:W-:Y:S02]  /*58a0*/  ISETP.LT.OR P0, PT, R14, 0x29, P0 ;  /* 0x000000290e00780c */ /* 0x000fe40000701670 */
[----:B------:R-:W-:Y:S02]  /*58b0*/  ISETP.GT.AND P2, PT, R22, 0x49, !P2 ;  /* 0x000000491600780c */ /* 0x000fe40005744270 */
[----:B------:R-:W-:-:S02]  /*58c0*/  FSEL R174, R174, -INF , !P0 ;  /* 0xff800000aeae7808 */ /* 0x000fc40004000000 */
[----:B------:R-:W-:Y:S02]  /*58d0*/  LOP3.LUT P0, RZ, R2, 0x1000, RZ, 0xc0, !PT ;  /* 0x0000100002ff7812 */ /* 0x000fe4000780c0ff */
[C---:B------:R-:W-:Y:S02]  /*58e0*/  ISETP.GT.AND P3, PT, R22.reuse, 0x50, !P3 ;  /* 0x000000501600780c */ /* 0x040fe40005f64270 */
[C---:B------:R-:W-:Y:S02]  /*58f0*/  ISETP.GT.AND P0, PT, R22.reuse, 0x29, !P0 ;  /* 0x000000291600780c */ /* 0x040fe40004704270 */
[----:B------:R-:W-:Y:S02]  /*5900*/  ISETP.GT.AND P4, PT, R22, 0x51, !P4 ;  /* 0x000000511600780c */ /* 0x000fe40006784270 */
[----:B------:R-:W-:Y:S02]  /*5910*/  ISETP.LT.OR P0, PT, R14, 0x2a, P0 ;  /* 0x0000002a0e00780c */ /* 0x000fe40000701670 */
[----:B------:R-:W-:-:S02]  /*5920*/  ISETP.GT.AND P5, PT, R22, 0x58, !P5 ;  /* 0x000000581600780c */ /* 0x000fc40006fa4270 */
[----:B------:R-:W-:Y:S02]  /*5930*/  FSEL R175, R175, -INF , !P0 ;  /* 0xff800000afaf7808 */ /* 0x000fe40004000000 */
[----:B------:R-:W-:Y:S02]  /*5940*/  LOP3.LUT P0, RZ, R2, 0x800, RZ, 0xc0, !PT ;  /* 0x0000080002ff7812 */ /* 0x000fe4000780c0ff */
[----:B------:R-:W-:Y:S02]  /*5950*/  ISETP.LT.OR P1, PT, R14, 0x49, P1 ;  /* 0x000000490e00780c */ /* 0x000fe40000f21670 */
[----:B------:R-:W-:Y:S02]  /*5960*/  ISETP.GT.AND P0, PT, R22, 0x30, !P0 ;  /* 0x000000301600780c */ /* 0x000fe40004704270 */
[----:B-1----:R-:W-:Y:S02]  /*5970*/  FMNMX.FTZ R19, R9, R8, !PT ;  /* 0x0000000809137209 */ /* 0x002fe40007810000 */
[----:B------:R-:W-:-:S02]  /*5980*/  ISETP.LT.OR P0, PT, R14, 0x31, P0 ;  /* 0x000000310e00780c */ /* 0x000fc40000701670 */
[----:B------:R-:W-:Y:S01]  /*5990*/  ISETP.LT.OR P2, PT, R14, 0x4a, P2 ;  /* 0x0000004a0e00780c */ /* 0x000fe20001741670 */
[----:B------:R-:W1:Y:S01]  /*59a0*/  SHFL.BFLY PT, R8, R19, 0x1, 0x1f ;  /* 0x0c201f0013087f89 */ /* 0x000e6200000e0000 */
[----:B------:R-:W-:Y:S02]  /*59b0*/  FSEL R178, R178, -INF , !P0 ;  /* 0xff800000b2b27808 */ /* 0x000fe40004000000 */
[----:B------:R-:W-:Y:S02]  /*59c0*/  LOP3.LUT P0, RZ, R2, 0x400, RZ, 0xc0, !PT ;  /* 0x0000040002ff7812 */ /* 0x000fe4000780c0ff */
[----:B------:R-:W-:Y:S02]  /*59d0*/  FSEL R190, R190, -INF , !P1 ;  /* 0xff800000bebe7808 */ /* 0x000fe40004800000 */
[----:B------:R-:W-:Y:S02]  /*59e0*/  ISETP.GT.AND P0, PT, R22, 0x31, !P0 ;  /* 0x000000311600780c */ /* 0x000fe40004704270 */
[----:B------:R-:W-:-:S02]  /*59f0*/  ISETP.LT.OR P3, PT, R14, 0x51, P3 ;  /* 0x000000510e00780c */ /* 0x000fc40001f61670 */
[----:B------:R-:W-:Y:S02]  /*5a00*/  ISETP.LT.OR P0, PT, R14, 0x32, P0 ;  /* 0x000000320e00780c */ /* 0x000fe40000701670 */
[----:B------:R-:W-:Y:S02]  /*5a10*/  FSEL R191, R191, -INF , !P2 ;  /* 0xff800000bfbf7808 */ /* 0x000fe40005000000 */
[----:B------:R-:W-:Y:S02]  /*5a20*/  FSEL R179, R179, -INF , !P0 ;  /* 0xff800000b3b37808 */ /* 0x000fe40004000000 */
[----:B------:R-:W-:Y:S02]  /*5a30*/  LOP3.LUT P0, RZ, R2, 0x200, RZ, 0xc0, !PT ;  /* 0x0000020002ff7812 */ /* 0x000fe4000780c0ff */
[----:B------:R-:W-:Y:S02]  /*5a40*/  ISETP.LT.OR P4, PT, R14, 0x52, P4 ;  /* 0x000000520e00780c */ /* 0x000fe40002781670 */
[----:B------:R-:W-:-:S02]  /*5a50*/  ISETP.GT.AND P0, PT, R22, 0x38, !P0 ;  /* 0x000000381600780c */ /* 0x000fc40004704270 */
[----:B------:R-:W-:Y:S02]  /*5a60*/  FSEL R194, R194, -INF , !P3 ;  /* 0xff800000c2c27808 */ /* 0x000fe40005800000 */
[----:B------:R-:W-:Y:S02]  /*5a70*/  ISETP.LT.OR P0, PT, R14, 0x39, P0 ;  /* 0x000000390e00780c */ /* 0x000fe40000701670 */
[----:B-1----:R-:W-:Y:S02]  /*5a80*/  FMNMX.FTZ R8, R19, R8, !PT ;  /* 0x0000000813087209 */ /* 0x002fe40007810000 */
[----:B------:R-:W-:Y:S02]  /*5a90*/  FSEL R182, R182, -INF , !P0 ;  /* 0xff800000b6b67808 */ /* 0x000fe40004000000 */
[----:B------:R-:W-:Y:S01]  /*5aa0*/  LOP3.LUT P0, RZ, R2, 0x100, RZ, 0xc0, !PT ;  /* 0x0000010002ff7812 */ /* 0x000fe2000780c0ff */
[----:B------:R-:W-:Y:S01]  /*5ab0*/  FMUL.FTZ R202, R8, UR14 ;  /* 0x0000000e08ca7c20 */ /* 0x000fe20008410000 */
[----:B------:R-:W-:-:S02]  /*5ac0*/  ISETP.LT.OR P5, PT, R14, 0x59, P5 ;  /* 0x000000590e00780c */ /* 0x000fc40002fa1670 */
[----:B------:R-:W-:Y:S02]  /*5ad0*/  ISETP.GT.AND P0, PT, R22, 0x39, !P0 ;  /* 0x000000391600780c */ /* 0x000fe40004704270 */
[----:B------:R-:W-:Y:S02]  /*5ae0*/  FSEL R195, R195, -INF , !P4 ;  /* 0xff800000c3c37808 */ /* 0x000fe40006000000 */
[----:B------:R-:W-:Y:S02]  /*5af0*/  ISETP.LT.OR P0, PT, R14, 0x3a, P0 ;  /* 0x0000003a0e00780c */ /* 0x000fe40000701670 */
[----:B------:R-:W-:Y:S02]  /*5b00*/  FSEL R198, R198, -INF , !P5 ;  /* 0xff800000c6c67808 */ /* 0x000fe40006800000 */
[----:B------:R-:W-:Y:S02]  /*5b10*/  FSEL R183, R183, -INF , !P0 ;  /* 0xff800000b7b77808 */ /* 0x000fe40004000000 */
[----:B------:R-:W-:-:S02]  /*5b20*/  ISETP.GT.AND P0, PT, R22, 0x40, !P6 ;  /* 0x000000401600780c */ /* 0x000fc40007704270 */
[----:B------:R-:W-:Y:S02]  /*5b30*/  LOP3.LUT P6, RZ, R2, 0x20000, RZ, 0xc0, !PT ;  /* 0x0002000002ff7812 */ /* 0x000fe400078cc0ff */
[----:B------:R-:W-:-:S04]  /*5b40*/  ISETP.LT.OR P0, PT, R14, 0x41, P0 ;  /* 0x000000410e00780c */ /* 0x000fc80000701670 */
[----:B------:R-:W-:Y:S02]  /*5b50*/  FSEL R186, R186, -INF , !P0 ;  /* 0xff800000baba7808 */ /* 0x000fe40004000000 */
[----:B------:R-:W-:-:S04]  /*5b60*/  LOP3.LUT P0, RZ, R2, 0x40, RZ, 0xc0, !PT ;  /* 0x0000004002ff7812 */ /* 0x000fc8000780c0ff */
[----:B------:R-:W-:-:S04]  /*5b70*/  ISETP.GT.AND P0, PT, R22, 0x41, !P0 ;  /* 0x000000411600780c */ /* 0x000fc80004704270 */
[----:B------:R-:W-:-:S04]  /*5b80*/  ISETP.LT.OR P0, PT, R14, 0x42, P0 ;  /* 0x000000420e00780c */ /* 0x000fc80000701670 */
[----:B------:R-:W-:Y:S02]  /*5b90*/  FSEL R187, R187, -INF , !P0 ;  /* 0xff800000bbbb7808 */ /* 0x000fe40004000000 */
[----:B------:R-:W-:Y:S02]  /*5ba0*/  ISETP.GT.AND P0, PT, R22, RZ, !P6 ;  /* 0x000000ff1600720c */ /* 0x000fe40007704270 */
[----:B------:R-:W-:Y:S02]  /*5bb0*/  LOP3.LUT P6, RZ, R2, 0x1, RZ, 0xc0, !PT ;  /* 0x0000000102ff7812 */ /* 0x000fe400078cc0ff */
[----:B------:R-:W-:Y:S02]  /*5bc0*/  ISETP.LT.OR P0, PT, R14, 0x1, P0 ;  /* 0x000000010e00780c */ /* 0x000fe40000701670 */
[----:B------:R-:W-:Y:S02]  /*5bd0*/  ISETP.GT.AND P6, PT, R22, 0x59, !P6 ;  /* 0x000000591600780c */ /* 0x000fe400077c4270 */
[----:B------:R-:W-:-:S02]  /*5be0*/  FSEL R200, R154, -INF , !P0 ;  /* 0xff8000009ac87808 */ /* 0x000fc40004000000 */
[----:B------:R-:W-:Y:S02]  /*5bf0*/  FSETP.NEU.FTZ.AND P0, PT, R8, -INF , PT ;  /* 0xff8000000800780b */ /* 0x000fe40003f1d000 */
[----:B------:R-:W-:Y:S02]  /*5c00*/  FMNMX.FTZ R20, R200, R13, !PT ;  /* 0x0000000dc8147209 */ /* 0x000fe40007810000 */
[----:B------:R-:W-:Y:S02]  /*5c10*/  FSEL R202, R202, RZ, P0 ;  /* 0x000000ffcaca7208 */ /* 0x000fe40000000000 */
[----:B------:R-:W-:Y:S02]  /*5c20*/  FMNMX.FTZ R9, R155, R20, !PT ;  /* 0x000000149b097209 */ /* 0x000fe40007810000 */
[----:B------:R-:W-:Y:S01]  /*5c30*/  ISETP.LT.OR P6, PT, R14, 0x5a, P6 ;  /* 0x0000005a0e00780c */ /* 0x000fe200037c1670 */
[--C-:B------:R-:W-:Y:S01]  /*5c40*/  FFMA.FTZ R154, R156, UR14, -R202.reuse ;  /* 0x0000000e9c9a7c23 */ /* 0x100fe200080108ca */
[----:B------:R-:W-:Y:S01]  /*5c50*/  FMNMX.FTZ R20, R158, R9, !PT ;  /* 0x000000099e147209 */ /* 0x000fe20007810000 */
[--C-:B------:R-:W-:Y:S01]  /*5c60*/  FFMA.FTZ R156, R160, UR14, -R202.reuse ;  /* 0x0000000ea09c7c23 */ /* 0x100fe200080108ca */
[--C-:B------:R-:W-:Y:S01]  /*5c70*/  FFMA.FTZ R164, R164, UR14, -R202.reuse ;  /* 0x0000000ea4a47c23 */ /* 0x100fe200080108ca */
[----:B------:R-:W-:Y:S01]  /*5c80*/  FSEL R199, R199, -INF , !P6 ;  /* 0xff800000c7c77808 */ /* 0x000fe20007000000 */
[--C-:B------:R-:W-:Y:S01]  /*5c90*/  FFMA.FTZ R172, R172, UR14, -R202.reuse ;  /* 0x0000000eacac7c23 */ /* 0x100fe200080108ca */
[----:B------:R-:W-:Y:S01]  /*5ca0*/  FMNMX.FTZ R9, R159, R20, !PT ;  /* 0x000000149f097209 */ /* 0x000fe20007810000 */
[--C-:B------:R-:W-:Y:S01]  /*5cb0*/  FFMA.FTZ R23, R165, UR14, -R202.reuse ;  /* 0x0000000ea5177c23 */ /* 0x100fe200080108ca */
[--C-:B------:R-:W-:Y:S01]  /*5cc0*/  FFMA.FTZ R165, R181, UR14, -R202.reuse ;  /* 0x0000000eb5a57c23 */ /* 0x100fe200080108ca */
[----:B------:R-:W-:Y:S01]  /*5cd0*/  FSEL R181, R8, RZ, P0 ;  /* 0x000000ff08b57208 */ /* 0x000fe20000000000 */
[--C-:B------:R-:W-:Y:S01]  /*5ce0*/  FFMA.FTZ R152, R15, UR14, -R202.reuse ;  /* 0x0000000e0f987c23 */ /* 0x100fe200080108ca */
[----:B------:R-:W-:Y:S01]  /*5cf0*/  FMNMX.FTZ R20, R162, R9, !PT ;  /* 0x00000009a2147209 */ /* 0x000fe20007810000 */
[--C-:B------:R-:W-:Y:S01]  /*5d00*/  FFMA.FTZ R15, R153, UR14, -R202.reuse ;  /* 0x0000000e990f7c23 */ /* 0x100fe200080108ca */
[----:B------:R-:W-:Y:S01]  /*5d10*/  FFMA.FTZ R19, R157, UR14, -R202 ;  /* 0x0000000e9d137c23 */ /* 0x000fe200080108ca */
[----:B------:R-:W-:Y:S01]  /*5d20*/  FADD.FTZ R181, -R181, R12 ;  /* 0x0000000cb5b57221 */ /* 0x000fe20000010100 */
[----:B------:R-:W-:Y:S01]  /*5d30*/  FMNMX.FTZ R9, R163, R20, !PT ;  /* 0x00000014a3097209 */ /* 0x000fe20007810000 */
[----:B------:R-:W-:Y:S01]  /*5d40*/  MUFU.EX2 R152, R152 ;  /* 0x0000009800987308 */ /* 0x000fe20000000800 */
[--C-:B------:R-:W-:Y:S01]  /*5d50*/  FFMA.FTZ R21, R161, UR14, -R202.reuse ;  /* 0x0000000ea1157c23 */ /* 0x100fe200080108ca */
[----:B------:R-:W-:Y:S01]  /*5d60*/  FMUL.FTZ R181, R181, UR14 ;  /* 0x0000000eb5b57c20 */ /* 0x000fe20008410000 */
        /* <DEDUP_REMOVED lines=13> */
[----:B------:R-:W3:Y:S01]  /*5e40*/  MUFU.EX2 R15, R15 ;  /* 0x0000000f000f7308 */ /* 0x000ee20000000800 */
[----:B------:R-:W-:-:S02]  /*5e50*/  FFMA.FTZ R196, R196, UR14, -R202 ;  /* 0x0000000ec4c47c23 */ /* 0x000fc400080108ca */
[----:B------:R-:W-:-:S04]  /*5e60*/  FMNMX.FTZ R20, R174, R9, !PT ;  /* 0x00000009ae147209 */ /* 0x000fc80007810000 */
[----:B------:R-:W-:Y:S01]  /*5e70*/  FMNMX.FTZ R9, R175, R20, !PT ;  /* 0x00000014af097209 */ /* 0x000fe20007810000 */
[----:B------:R-:W4:Y:S01]  /*5e80*/  MUFU.EX2 R154, R154 ;  /* 0x0000009a009a7308 */ /* 0x000f220000000800 */
[-C--:B-1----:R-:W-:Y:S01]  /*5e90*/  FMUL.FTZ R24, R24, R181.reuse ;  /* 0x000000b518187220 */ /* 0x082fe20000410000 */
[----:B------:R-:W-:Y:S01]  /*5ea0*/  FMUL.FTZ R25, R25, R181 ;  /* 0x000000b519197220 */ /* 0x000fe20000410000 */
[----:B------:R-:W-:Y:S01]  /*5eb0*/  FMNMX.FTZ R160, R178, R9, !PT ;  /* 0x00000009b2a07209 */ /* 0x000fe20007810000 */
[-C--:B------:R-:W-:Y:S01]  /*5ec0*/  FMUL.FTZ R28, R28, R181.reuse ;  /* 0x000000b51c1c7220 */ /* 0x080fe20000410000 */
[-C--:B------:R-:W-:Y:S01]  /*5ed0*/  FMUL.FTZ R29, R29, R181.reuse ;  /* 0x000000b51d1d7220 */ /* 0x080fe20000410000 */
[-C--:B------:R-:W-:Y:S01]  /*5ee0*/  FMUL.FTZ R32, R32, R181.reuse ;  /* 0x000000b520207220 */ /* 0x080fe20000410000 */
[----:B------:R-:W-:Y:S01]  /*5ef0*/  FMNMX.FTZ R9, R179, R160, !PT ;  /* 0x000000a0b3097209 */ /* 0x000fe20007810000 */
[----:B------:R-:W-:Y:S01]  /*5f00*/  MUFU.EX2 R20, R164 ;  /* 0x000000a400147308 */ /* 0x000fe20000000800 */
[-C--:B------:R-:W-:Y:S01]  /*5f10*/  FMUL.FTZ R33, R33, R181.reuse ;  /* 0x000000b521217220 */ /* 0x080fe20000410000 */
[----:B------:R-:W-:Y:S01]  /*5f20*/  FMUL.FTZ R36, R36, R181 ;  /* 0x000000b524247220 */ /* 0x000fe20000410000 */
[----:B------:R-:W-:Y:S01]  /*5f30*/  FMNMX.FTZ R160, R182, R9, !PT ;  /* 0x00000009b6a07209 */ /* 0x000fe20007810000 */
[-C--:B------:R-:W-:Y:S01]  /*5f40*/  FMUL.FTZ R37, R37, R181.reuse ;  /* 0x000000b525257220 */ /* 0x080fe20000410000 */
[-C--:B------:R-:W-:Y:S01]  /*5f50*/  FMUL.FTZ R40, R40, R181.reuse ;  /* 0x000000b528287220 */ /* 0x080fe20000410000 */
[-C--:B------:R-:W-:Y:S01]  /*5f60*/  FMUL.FTZ R41, R41, R181.reuse ;  /* 0x000000b529297220 */ /* 0x080fe20000410000 */
[----:B------:R-:W-:Y:S01]  /*5f70*/  FMNMX.FTZ R9, R183, R160, !PT ;  /* 0x000000a0b7097209 */ /* 0x000fe20007810000 */
[----:B------:R-:W1:Y:S01]  /*5f80*/  MUFU.EX2 R19, R19 ;  /* 0x0000001300137308 */ /* 0x000e620000000800 */
[-C--:B------:R-:W-:Y:S01]  /*5f90*/  FMUL.FTZ R44, R44, R181.reuse ;  /* 0x000000b52c2c7220 */ /* 0x080fe20000410000 */
[----:B------:R-:W-:Y:S01]  /*5fa0*/  FMUL.FTZ R45, R45, R181 ;  /* 0x000000b52d2d7220 */ /* 0x000fe20000410000 */
[----:B------:R-:W-:Y:S01]  /*5fb0*/  FMNMX.FTZ R22, R186, R9, !PT ;  /* 0x00000009ba167209 */ /* 0x000fe20007810000 */
[-C--:B------:R-:W-:Y:S01]  /*5fc0*/  FMUL.FTZ R48, R48, R181.reuse ;  /* 0x000000b530307220 */ /* 0x080fe20000410000 */
[-C--:B------:R-:W-:Y:S01]  /*5fd0*/  FMUL.FTZ R49, R49, R181.reuse ;  /* 0x000000b531317220 */ /* 0x080fe20000410000 */
[-C--:B------:R-:W-:Y:S01]  /*5fe0*/  FMUL.FTZ R52, R52, R181.reuse ;  /* 0x000000b534347220 */ /* 0x080fe20000410000 */
[----:B------:R-:W-:Y:S01]  /*5ff0*/  FMNMX.FTZ R9, R187, R22, !PT ;  /* 0x00000016bb097209 */ /* 0x000fe20007810000 */
[----:B------:R5:W-:Y:S01]  /*6000*/  MUFU.EX2 R160, R168 ;  /* 0x000000a800a07308 */ /* 0x000be20000000800 */
[-C--:B------:R-:W-:Y:S01]  /*6010*/  FMUL.FTZ R53, R53, R181.reuse ;  /* 0x000000b535357220 */ /* 0x080fe20000410000 */
[----:B------:R-:W-:Y:S01]  /*6020*/  FMUL.FTZ R56, R56, R181 ;  /* 0x000000b538387220 */ /* 0x000fe20000410000 */
[----:B------:R-:W-:Y:S01]  /*6030*/  FMNMX.FTZ R22, R190, R9, !PT ;  /* 0x00000009be167209 */ /* 0x000fe20007810000 */
[-C--:B------:R-:W-:Y:S01]  /*6040*/  FMUL.FTZ R57, R57, R181.reuse ;  /* 0x000000b539397220 */ /* 0x080fe20000410000 */
[-C--:B------:R-:W-:Y:S01]  /*6050*/  FMUL.FTZ R60, R60, R181.reuse ;  /* 0x000000b53c3c7220 */ /* 0x080fe20000410000 */
[----:B------:R-:W-:Y:S01]  /*6060*/  FMUL.FTZ R61, R61, R181 ;  /* 0x000000b53d3d7220 */ /* 0x000fe20000410000 */
[----:B------:R-:W-:Y:S01]  /*6070*/  FMNMX.FTZ R9, R191, R22, !PT ;  /* 0x00000016bf097209 */ /* 0x000fe20007810000 */
[----:B------:R-:W0:Y:S01]  /*6080*/  MUFU.EX2 R156, R156 ;  /* 0x0000009c009c7308 */ /* 0x000e220000000800 */
[----:B-----5:R-:W-:Y:S01]  /*6090*/  FFMA.FTZ R168, R184, UR14, -R202 ;  /* 0x0000000eb8a87c23 */ /* 0x020fe200080108ca */
[----:B------:R-:W-:Y:S01]  /*60a0*/  FFMA.FTZ R184, R181, R7, R152 ;  /* 0x00000007b5b87223 */ /* 0x000fe20000010098 */
[----:B------:R-:W-:Y:S01]  /*60b0*/  FMNMX.FTZ R164, R194, R9, !PT ;  /* 0x00000009c2a47209 */ /* 0x000fe20007810000 */
[----:B------:R-:W-:Y:S01]  /*60c0*/  FMUL.FTZ R64, R64, R181 ;  /* 0x000000b540407220 */ /* 0x000fe20000410000 */
[C---:B---3--:R-:W-:Y:S01]  /*60d0*/  F2FP.F16.F32.PACK_AB R152, R15.reuse, R152 ;  /* 0x000000980f98723e */ /* 0x048fe200000000ff */
[----:B------:R-:W-:Y:S01]  /*60e0*/  FADD.FTZ R7, R15, R184 ;  /* 0x000000b80f077221 */ /* 0x000fe20000010000 */
[----:B------:R-:W-:Y:S01]  /*60f0*/  FMNMX.FTZ R9, R195, R164, !PT ;  /* 0x000000a4c3097209 */ /* 0x000fe20007810000 */
[----:B------:R3:W-:Y:S01]  /*6100*/  MUFU.EX2 R22, R172 ;  /* 0x000000ac00167308 */ /* 0x0007e20000000800 */
[--C-:B------:R-:W-:Y:S01]  /*6110*/  FFMA.FTZ R164, R176, UR14, -R202.reuse ;  /* 0x0000000eb0a47c23 */ /* 0x100fe200080108ca */
[--C-:B------:R-:W-:Y:S01]  /*6120*/  FFMA.FTZ R176, R192, UR14, -R202.reuse ;  /* 0x0000000ec0b07c23 */ /* 0x100fe200080108ca */
[----:B------:R-:W-:Y:S01]  /*6130*/  FMNMX.FTZ R14, R198, R9, !PT ;  /* 0x00000009c60e7209 */ /* 0x000fe20007810000 */
[-C--:B------:R-:W-:Y:S01]  /*6140*/  FMUL.FTZ R65, R65, R181.reuse ;  /* 0x000000b541417220 */ /* 0x080fe20000410000 */
[-C--:B------:R-:W-:Y:S01]  /*6150*/  FMUL.FTZ R68, R68, R181.reuse ;  /* 0x000000b544447220 */ /* 0x080fe20000410000 */
[-C--:B------:R-:W-:Y:S01]  /*6160*/  FMUL.FTZ R69, R69, R181.reuse ;  /* 0x000000b545457220 */ /* 0x080fe20000410000 */
[----:B------:R-:W-:Y:S01]  /*6170*/  FMNMX.FTZ R9, R199, R14, !PT ;  /* 0x0000000ec7097209 */ /* 0x000fe20007810000 */
[--C-:B------:R-:W-:Y:S01]  /*6180*/  FFMA.FTZ R14, R180, UR14, -R202.reuse ;  /* 0x0000000eb40e7c23 */ /* 0x100fe200080108ca */
[----:B------:R-:W5:Y:S01]  /*6190*/  MUFU.EX2 R21, R21 ;  /* 0x0000001500157308 */ /* 0x000f620000000800 */
[-C--:B------:R-:W-:Y:S01]  /*61a0*/  FMUL.FTZ R72, R72, R181.reuse ;  /* 0x000000b548487220 */ /* 0x080fe20000410000 */
[-C--:B------:R-:W-:Y:S01]  /*61b0*/  FMUL.FTZ R73, R73, R181.reuse ;  /* 0x000000b549497220 */ /* 0x080fe20000410000 */
[----:B---3--:R-:W3:Y:S01]  /*61c0*/  SHFL.BFLY PT, R172, R9, 0x2, 0x1f ;  /* 0x0c401f0009ac7f89 */ /* 0x008ee200000e0000 */
        /* <DEDUP_REMOVED lines=23> */
[----:B---3--:R-:W-:Y:S01]  /*6340*/  FMNMX.FTZ R180, R9, R172, !PT ;  /* 0x000000ac09b47209 */ /* 0x008fe20007810000 */
[----:B------:R-:W-:Y:S01]  /*6350*/  FFMA.FTZ R172, R188, UR14, -R202 ;  /* 0x0000000ebcac7c23 */ /* 0x000fe200080108ca */
[-C--:B------:R-:W-:Y:S01]  /*6360*/  FMUL.FTZ R116, R116, R181.reuse ;  /* 0x000000b574747220 */ /* 0x080fe20000410000 */
[-C--:B------:R-:W-:Y:S01]  /*6370*/  FMUL.FTZ R117, R117, R181.reuse ;  /* 0x000000b575757220 */ /* 0x080fe20000410000 */
[-C--:B------:R-:W-:Y:S01]  /*6380*/  FMUL.FTZ R120, R120, R181.reuse ;  /* 0x000000b578787220 */ /* 0x080fe20000410000 */
[----:B------:R-:W3:Y:S01]  /*6390*/  SHFL.BFLY PT, R9, R180, 0x1, 0x1f ;  /* 0x0c201f00b4097f89 */ /* 0x000ee200000e0000 */
        /* <DEDUP_REMOVED lines=17> */
[----:B------:R-:W-:Y:S01]  /*64b0*/  FMUL.FTZ R149, R149, R181 ;  /* 0x000000b595957220 */ /* 0x000fe20000410000 */
[----:B---3--:R-:W-:-:S06]  /*64c0*/  FMNMX.FTZ R9, R180, R9, !PT ;  /* 0x00000009b4097209 */ /* 0x008fcc0007810000 */
[----:B------:R-:W-:Y:S01]  /*64d0*/  MUFU.EX2 R165, R165 ;  /* 0x000000a500a57308 */ /* 0x000fe20000000800 */
[C---:B------:R-:W-:Y:S01]  /*64e0*/  FSETP.NEU.FTZ.AND P0, PT, R9.reuse, -INF , PT ;  /* 0xff8000000900780b */ /* 0x040fe20003f1d000 */
[----:B------:R-:W-:-:S06]  /*64f0*/  FMUL.FTZ R193, R9, UR14 ;  /* 0x0000000e09c17c20 */ /* 0x000fcc0008410000 */
[----:B------:R-:W-:Y:S01]  /*6500*/  MUFU.EX2 R168, R168 ;  /* 0x000000a800a87308 */ /* 0x000fe20000000800 */
[----:B------:R-:W-:-:S05]  /*6510*/  FSEL R193, R193, RZ, P0 ;  /* 0x000000ffc1c17208 */ /* 0x000fca0000000000 */
[--C-:B------:R-:W-:Y:S01]  /*6520*/  FFMA.FTZ R180, R155, UR14, -R193.reuse ;  /* 0x0000000e9bb47c23 */ /* 0x100fe200080108c1 */
[----:B------:R-:W-:Y:S01]  /*6530*/  FFMA.FTZ R155, R158, UR14, -R193 ;  /* 0x0000000e9e9b7c23 */ /* 0x000fe200080108c1 */
[----:B----4-:R-:W-:Y:S01]  /*6540*/  FADD.FTZ R158, R154, R7 ;  /* 0x000000079a9e7221 */ /* 0x010fe20000010000 */
[--C-:B------:R-:W-:Y:S01]  /*6550*/  FFMA.FTZ R184, R159, UR14, -R193.reuse ;  /* 0x0000000e9fb87c23 */ /* 0x100fe200080108c1 */
[--C-:B------:R-:W-:Y:S01]  /*6560*/  FFMA.FTZ R159, R162, UR14, -R193.reuse ;  /* 0x0000000ea29f7c23 */ /* 0x100fe200080108c1 */
[----:B------:R-:W-:Y:S01]  /*6570*/  MUFU.EX2 R169, R169 ;  /* 0x000000a900a97308 */ /* 0x000fe20000000800 */
[C---:B-1----:R-:W-:Y:S01]  /*6580*/  FADD.FTZ R7, R19.reuse, R158 ;  /* 0x0000009e13077221 */ /* 0x042fe20000010000 */
[----:B------:R-:W-:Y:S01]  /*6590*/  F2FP.F16.F32.PACK_AB R154, R19, R154 ;  /* 0x0000009a139a723e */ /* 0x000fe200000000ff */
[--C-:B------:R-:W-:Y:S01]  /*65a0*/  FFMA.FTZ R188, R163, UR14, -R193.reuse ;  /* 0x0000000ea3bc7c23 */ /* 0x100fe200080108c1 */
[----:B------:R-:W-:Y:S01]  /*65b0*/  FFMA.FTZ R163, R166, UR14, -R193 ;  /* 0x0000000ea6a37c23 */ /* 0x000fe200080108c1 */
[----:B0-----:R-:W-:Y:S01]  /*65c0*/  FADD.FTZ R158, R156, R7 ;  /* 0x000000079c9e7221 */ /* 0x001fe20000010000 */
[--C-:B------:R-:W-:Y:S01]  /*65d0*/  FFMA.FTZ R189, R200, UR14, -R193.reuse ;  /* 0x0000000ec8bd7c23 */ /* 0x100fe200080108c1 */
[--C-:B------:R-:W-:Y:S01]  /*65e0*/  FFMA.FTZ R192, R167, UR14, -R193.reuse ;  /* 0x0000000ea7c07c23 */ /* 0x100fe200080108c1 */
[----:B------:R-:W-:Y:S01]  /*65f0*/  MUFU.EX2 R172, R172 ;  /* 0x000000ac00ac7308 */ /* 0x000fe20000000800 */
[----:B-----5:R-:W-:Y:S01]  /*6600*/  FADD.FTZ R7, R21, R158 ;  /* 0x0000009e15077221 */ /* 0x020fe20000010000 */
[--C-:B------:R-:W-:Y:S01]  /*6610*/  FFMA.FTZ R171, R171, UR14, -R193.reuse ;  /* 0x0000000eabab7c23 */ /* 0x100fe200080108c1 */
[--C-:B------:R-:W-:Y:S01]  /*6620*/  FFMA.FTZ R167, R178, UR14, -R193.reuse ;  /* 0x0000000eb2a77c23 */ /* 0x100fe200080108c1 */
[----:B------:R-:W-:Y:S01]  /*6630*/  FFMA.FTZ R174, R174, UR14, -R193 ;  /* 0x0000000eaeae7c23 */ /* 0x000fe200080108c1 */
[----:B------:R-:W-:Y:S01]  /*6640*/  FADD.FTZ R158, R20, R7 ;  /* 0x00000007149e7221 */ /* 0x000fe20000010000 */
[--C-:B------:R-:W-:Y:S01]  /*6650*/  FFMA.FTZ R175, R175, UR14, -R193.reuse ;  /* 0x0000000eafaf7c23 */ /* 0x100fe200080108c1 */
[--C-:B------:R-:W-:Y:S01]  /*6660*/  FFMA.FTZ R179, R179, UR14, -R193.reuse ;  /* 0x0000000eb3b37c23 */ /* 0x100fe200080108c1 */
[----:B------:R-:W0:Y:S01]  /*6670*/  MUFU.EX2 R173, R173 ;  /* 0x000000ad00ad7308 */ /* 0x000e220000000800 */
[----:B--2---:R-:W-:Y:S01]  /*6680*/  FADD.FTZ R7, R23, R158 ;  /* 0x0000009e17077221 */ /* 0x004fe20000010000 */
[--C-:B------:R-:W-:Y:S01]  /*6690*/  FFMA.FTZ R182, R182, UR14, -R193.reuse ;  /* 0x0000000eb6b67c23 */ /* 0x100fe200080108c1 */
[--C-:B------:R-:W-:Y:S01]  /*66a0*/  FFMA.FTZ R183, R183, UR14, -R193.reuse ;  /* 0x0000000eb7b77c23 */ /* 0x100fe200080108c1 */
[----:B------:R-:W-:Y:S01]  /*66b0*/  FFMA.FTZ R186, R186, UR14, -R193 ;  /* 0x0000000ebaba7c23 */ /* 0x000fe200080108c1 */
[----:B------:R-:W-:Y:S01]  /*66c0*/  FADD.FTZ R158, R160, R7 ;  /* 0x00000007a09e7221 */ /* 0x000fe20000010000 */
[--C-:B------:R-:W-:Y:S01]  /*66d0*/  FFMA.FTZ R187, R187, UR14, -R193.reuse ;  /* 0x0000000ebbbb7c23 */ /* 0x100fe200080108c1 */
[--C-:B------:R-:W-:Y:S01]  /*66e0*/  FFMA.FTZ R190, R190, UR14, -R193.reuse ;  /* 0x0000000ebebe7c23 */ /* 0x100fe200080108c1 */
[----:B------:R-:W-:Y:S01]  /*66f0*/  MUFU.EX2 R176, R176 ;  /* 0x000000b000b07308 */ /* 0x000fe20000000800 */
[----:B------:R-:W-:Y:S01]  /*6700*/  FADD.FTZ R7, R153, R158 ;  /* 0x0000009e99077221 */ /* 0x000fe20000010000 */
[----:B------:R-:W-:Y:S01]  /*6710*/  FSEL R158, R9, RZ, P0 ;  /* 0x000000ff099e7208 */ /* 0x000fe20000000000 */
[--C-:B------:R-:W-:Y:S01]  /*6720*/  FFMA.FTZ R191, R191, UR14, -R193.reuse ;  /* 0x0000000ebfbf7c23 */ /* 0x100fe200080108c1 */
[----:B------:R-:W-:Y:S01]  /*6730*/  FFMA.FTZ R194, R194, UR14, -R193 ;  /* 0x0000000ec2c27c23 */ /* 0x000fe200080108c1 */
[----:B------:R-:W-:Y:S01]  /*6740*/  FADD.FTZ R162, R22, R7 ;  /* 0x0000000716a27221 */ /* 0x000fe20000010000 */
[----:B------:R-:W-:Y:S01]  /*6750*/  FFMA.FTZ R195, R195, UR14, -R193 ;  /* 0x0000000ec3c37c23 */ /* 0x000fe200080108c1 */
[----:B------:R-:W-:Y:S01]  /*6760*/  FADD.FTZ R7, -R158, R13 ;  /* 0x0000000d9e077221 */ /* 0x000fe20000010100 */
[----:B------:R-:W1:Y:S01]  /*6770*/  MUFU.EX2 R177, R177 ;  /* 0x000000b100b17308 */ /* 0x000e620000000800 */
[C---:B------:R-:W-:Y:S01]  /*6780*/  FADD.FTZ R197, R157.reuse, R162 ;  /* 0x000000a29dc57221 */ /* 0x040fe20000010000 */
[----:B------:R-:W-:Y:S01]  /*6790*/  F2FP.F16.F32.PACK_AB R162, R157, R22 ;  /* 0x000000169da2723e */ /* 0x000fe200000000ff */
[----:B------:R-:W-:Y:S01]  /*67a0*/  FFMA.FTZ R13, R170, UR14, -R193 ;  /* 0x0000000eaa0d7c23 */ /* 0x000fe200080108c1 */
[----:B0-----:R-:W-:Y:S01]  /*67b0*/  F2FP.F16.F32.PACK_AB R170, R173, R172 ;  /* 0x000000acadaa723e */ /* 0x001fe200000000ff */
[----:B------:R-:W-:Y:S01]  /*67c0*/  FADD.FTZ R158, R164, R197 ;  /* 0x000000c5a49e7221 */ /* 0x000fe20000010000 */
[--C-:B------:R-:W-:Y:S01]  /*67d0*/  FFMA.FTZ R198, R198, UR14, -R193.reuse ;  /* 0x0000000ec6c67c23 */ /* 0x100fe200080108c1 */
[----:B------:R-:W-:Y:S01]  /*67e0*/  FFMA.FTZ R193, R199, UR14, -R193 ;  /* 0x0000000ec7c17c23 */ /* 0x000fe200080108c1 */
[----:B------:R-:W-:Y:S01]  /*67f0*/  MUFU.EX2 R12, R196 ;  /* 0x000000c4000c7308 */ /* 0x000fe20000000800 */
[----:B------:R-:W-:Y:S01]  /*6800*/  FADD.FTZ R197, R161, R158 ;  /* 0x0000009ea1c57221 */ /* 0x000fe20000010000 */
[----:B------:R-:W-:-:S02]  /*6810*/  PLOP3.LUT P0, PT, PT, PT, UP0, 0x40, 0x0 ;  /* 0x000000000000781c */ /* 0x000fc40003f0e808 */
[----:B------:R-:W-:Y:S01]  /*6820*/  F2FP.F16.F32.PACK_AB R164, R161, R164 ;  /* 0x000000a4a1a4723e */ /* 0x000fe200000000ff */
[----:B------:R-:W-:Y:S01]  /*6830*/  FADD.FTZ R158, R14, R197 ;  /* 0x000000c50e9e7221 */ /* 0x000fe20000010000 */
[----:B------:R-:W-:Y:S02]  /*6840*/  F2FP.F16.F32.PACK_AB R160, R153, R160 ;  /* 0x000000a099a0723e */ /* 0x000fe400000000ff */
[----:B------:R-:W-:Y:S01]  /*6850*/  MUFU.EX2 R189, R189 ;  /* 0x000000bd00bd7308 */ /* 0x000fe20000000800 */
[----:B------:R-:W-:Y:S01]  /*6860*/  FADD.FTZ R197, R165, R158 ;  /* 0x0000009ea5c57221 */ /* 0x000fe20000010000 */
[----:B------:R-:W-:-:S03]  /*6870*/  F2FP.F16.F32.PACK_AB R156, R21, R156 ;  /* 0x0000009c159c723e */ /* 0x000fc600000000ff */
[----:B------:R-:W-:Y:S01]  /*6880*/  FADD.FTZ R158, R168, R197 ;  /* 0x000000c5a89e7221 */ /* 0x000fe20000010000 */
[C---:B------:R-:W-:Y:S02]  /*6890*/  F2FP.F16.F32.PACK_AB R168, R169.reuse, R168 ;  /* 0x000000a8a9a8723e */ /* 0x040fe400000000ff */
[----:B------:R-:W0:Y:S01]  /*68a0*/  MUFU.EX2 R180, R180 ;  /* 0x000000b400b47308 */ /* 0x000e220000000800 */
[----:B------:R-:W-:-:S04]  /*68b0*/  FADD.FTZ R197, R169, R158 ;  /* 0x0000009ea9c57221 */ /* 0x000fc80000010000 */
[----:B------:R-:W-:Y:S01]  /*68c0*/  FADD.FTZ R158, R172, R197 ;  /* 0x000000c5ac9e7221 */ /* 0x000fe20000010000 */
[----:B-1----:R-:W-:Y:S02]  /*68d0*/  F2FP.F16.F32.PACK_AB R172, R177, R176 ;  /* 0x000000b0b1ac723e */ /* 0x002fe400000000ff */
[----:B------:R-:W-:Y:S01]  /*68e0*/  MUFU.EX2 R155, R155 ;  /* 0x0000009b009b7308 */ /* 0x000fe20000000800 */
[----:B------:R-:W-:Y:S01]  /*68f0*/  FADD.FTZ R19, R173, R158 ;  /* 0x0000009ead137221 */ /* 0x000fe20000010000 */
[----:B------:R-:W-:-:S03]  /*6900*/  F2FP.F16.F32.PACK_AB R158, R23, R20 ;  /* 0x00000014179e723e */ /* 0x000fc600000000ff */
[----:B------:R-:W-:-:S03]  /*6910*/  FADD.FTZ R166, R176, R19 ;  /* 0x00000013b0a67221 */ /* 0x000fc60000010000 */
[----:B------:R-:W1:Y:S01]  /*6920*/  MUFU.EX2 R185, R185 ;  /* 0x000000b900b97308 */ /* 0x000e620000000800 */
[----:B------:R-:W-:Y:S01]  /*6930*/  FADD.FTZ R19, R177, R166 ;  /* 0x000000a6b1137221 */ /* 0x000fe20000010000 */
[----:B------:R-:W-:Y:S01]  /*6940*/  F2FP.F16.F32.PACK_AB R166, R165, R14 ;  /* 0x0000000ea5a6723e */ /* 0x000fe200000000ff */
[----:B------:R-:W-:Y:S01]  /*6950*/  FMUL.FTZ R14, R7, UR14 ;  /* 0x0000000e070e7c20 */ /* 0x000fe20008410000 */
[----:B0-----:R-:W-:Y:S01]  /*6960*/  F2FP.F16.F32.PACK_AB R153, R180, R189 ;  /* 0x000000bdb499723e */ /* 0x001fe200000000ff */
[----:B------:R-:W-:-:S03]  /*6970*/  FADD.FTZ R22, R12, R19 ;  /* 0x000000130c167221 */ /* 0x000fc60000010000 */
[----:B------:R-:W-:Y:S08]  /*6980*/  MUFU.EX2 R184, R184 ;  /* 0x000000b800b87308 */ /* 0x000ff00000000800 */
[----:B------:R-:W0:Y:S01]  /*6990*/  MUFU.EX2 R14, R14 ;  /* 0x0000000e000e7308 */ /* 0x000e220000000800 */
[----:B-1----:R-:W-:-:S07]  /*69a0*/  FADD.FTZ R7, R185, R22 ;  /* 0x00000016b9077221 */ /* 0x002fce0000010000 */
[----:B------:R-:W1:Y:S08]  /*69b0*/  MUFU.EX2 R159, R159 ;  /* 0x0000009f009f7308 */ /* 0x000e700000000800 */
[----:B------:R-:W2:Y:S01]  /*69c0*/  MUFU.EX2 R188, R188 ;  /* 0x000000bc00bc7308 */ /* 0x000ea20000000800 */
[----:B0-----:R-:W-:Y:S01]  /*69d0*/  FFMA.FTZ R19, R14, R6, R189 ;  /* 0x000000060e137223 */ /* 0x001fe200000100bd */
[-C--:B------:R-:W-:Y:S01]  /*69e0*/  FMUL.FTZ R26, R26, R14.reuse ;  /* 0x0000000e1a1a7220 */ /* 0x080fe20000410000 */
[-C--:B------:R-:W-:Y:S01]  /*69f0*/  FMUL.FTZ R27, R27, R14.reuse ;  /* 0x0000000e1b1b7220 */ /* 0x080fe20000410000 */
[-C--:B------:R-:W-:Y:S01]  /*6a00*/  FMUL.FTZ R30, R30, R14.reuse ;  /* 0x0000000e1e1e7220 */ /* 0x080fe20000410000 */
[----:B------:R-:W-:Y:S01]  /*6a10*/  FADD.FTZ R6, R180, R19 ;  /* 0x00000013b4067221 */ /* 0x000fe20000010000 */
[-C--:B------:R-:W-:Y:S01]  /*6a20*/  FMUL.FTZ R31, R31, R14.reuse ;  /* 0x0000000e1f1f7220 */ /* 0x080fe20000410000 */
[-C--:B------:R-:W-:Y:S01]  /*6a30*/  FMUL.FTZ R34, R34, R14.reuse ;  /* 0x0000000e22227220 */ /* 0x080fe20000410000 */
[----:B------:R-:W0:Y:S01]  /*6a40*/  MUFU.EX2 R163, R163 ;  /* 0x000000a300a37308 */ /* 0x000e220000000800 */
[----:B------:R-:W-:Y:S01]  /*6a50*/  FADD.FTZ R19, R155, R6 ;  /* 0x000000069b137221 */ /* 0x000fe20000010000 */
[----:B------:R-:W-:Y:S01]  /*6a60*/  F2FP.F16.F32.PACK_AB R155, R184, R155 ;  /* 0x0000009bb89b723e */ /* 0x000fe200000000ff */
[-C--:B------:R-:W-:Y:S01]  /*6a70*/  FMUL.FTZ R35, R35, R14.reuse ;  /* 0x0000000e23237220 */ /* 0x080fe20000410000 */
[-C--:B------:R-:W-:Y:S01]  /*6a80*/  FMUL.FTZ R38, R38, R14.reuse ;  /* 0x0000000e26267220 */ /* 0x080fe20000410000 */
[----:B------:R-:W-:Y:S01]  /*6a90*/  FADD.FTZ R22, R184, R19 ;  /* 0x00000013b8167221 */ /* 0x000fe20000010000 */
[-C--:B------:R-:W-:Y:S01]  /*6aa0*/  FMUL.FTZ R39, R39, R14.reuse ;  /* 0x0000000e27277220 */ /* 0x080fe20000410000 */
[-C--:B------:R-:W-:Y:S01]  /*6ab0*/  FMUL.FTZ R42, R42, R14.reuse ;  /* 0x0000000e2a2a7220 */ /* 0x080fe20000410000 */
[----:B------:R-:W3:Y:S01]  /*6ac0*/  MUFU.EX2 R192, R192 ;  /* 0x000000c000c07308 */ /* 0x000ee20000000800 */
[----:B-1----:R-:W-:Y:S01]  /*6ad0*/  FADD.FTZ R19, R159, R22 ;  /* 0x000000169f137221 */ /* 0x002fe20000010000 */
[----:B--2---:R-:W-:Y:S01]  /*6ae0*/  F2FP.F16.F32.PACK_AB R157, R188, R159 ;  /* 0x0000009fbc9d723e */ /* 0x004fe200000000ff */
[-C--:B------:R-:W-:Y:S01]  /*6af0*/  FMUL.FTZ R43, R43, R14.reuse ;  /* 0x0000000e2b2b7220 */ /* 0x080fe20000410000 */
[-C--:B------:R-:W-:Y:S01]  /*6b00*/  FMUL.FTZ R46, R46, R14.reuse ;  /* 0x0000000e2e2e7220 */ /* 0x080fe20000410000 */
[----:B------:R-:W-:Y:S01]  /*6b10*/  FADD.FTZ R22, R188, R19 ;  /* 0x00000013bc167221 */ /* 0x000fe20000010000 */
[-C--:B------:R-:W-:Y:S01]  /*6b20*/  FMUL.FTZ R47, R47, R14.reuse ;  /* 0x0000000e2f2f7220 */ /* 0x080fe20000410000 */
[-C--:B------:R-:W-:Y:S01]  /*6b30*/  FMUL.FTZ R50, R50, R14.reuse ;  /* 0x0000000e32327220 */ /* 0x080fe20000410000 */
[----:B------:R-:W1:Y:S01]  /*6b40*/  MUFU.EX2 R13, R13 ;  /* 0x0000000d000d7308 */ /* 0x000e620000000800 */
        /* <DEDUP_REMOVED lines=8> */
[C---:B---3--:R-:W-:Y:S01]  /*6bd0*/  FADD.FTZ R176, R192.reuse, R19 ;  /* 0x00000013c0b07221 */ /* 0x048fe20000010000 */
[----:B------:R-:W-:Y:S01]  /*6be0*/  F2FP.F16.F32.PACK_AB R159, R192, R163 ;  /* 0x000000a3c09f723e */ /* 0x000fe200000000ff */
[-C--:B------:R-:W-:Y:S01]  /*6bf0*/  FMUL.FTZ R63, R63, R14.reuse ;  /* 0x0000000e3f3f7220 */ /* 0x080fe20000410000 */
[-C--:B------:R-:W-:Y:S01]  /*6c00*/  FMUL.FTZ R66, R66, R14.reuse ;  /* 0x0000000e42427220 */ /* 0x080fe20000410000 */
[-C--:B------:R-:W-:Y:S01]  /*6c10*/  FMUL.FTZ R67, R67, R14.reuse ;  /* 0x0000000e43437220 */ /* 0x080fe20000410000 */
[-C--:B------:R-:W-:Y:S01]  /*6c20*/  FMUL.FTZ R70, R70, R14.reuse ;  /* 0x0000000e46467220 */ /* 0x080fe20000410000 */
[-C--:B------:R-:W-:Y:S01]  /*6c30*/  FMUL.FTZ R71, R71, R14.reuse ;  /* 0x0000000e47477220 */ /* 0x080fe20000410000 */
[----:B------:R2:W3:Y:S01]  /*6c40*/  MUFU.EX2 R15, R174 ;  /* 0x000000ae000f7308 */ /* 0x0004e20000000800 */
[----:B-1----:R-:W-:Y:S01]  /*6c50*/  FADD.FTZ R19, R13, R176 ;  /* 0x000000b00d137221 */ /* 0x002fe20000010000 */
[-C--:B------:R-:W-:Y:S01]  /*6c60*/  FMUL.FTZ R74, R74, R14.reuse ;  /* 0x0000000e4a4a7220 */ /* 0x080fe20000410000 */
[-C--:B------:R-:W-:Y:S01]  /*6c70*/  FMUL.FTZ R75, R75, R14.reuse ;  /* 0x0000000e4b4b7220 */ /* 0x080fe20000410000 */
[-C--:B------:R-:W-:Y:S01]  /*6c80*/  FMUL.FTZ R78, R78, R14.reuse ;  /* 0x0000000e4e4e7220 */ /* 0x080fe20000410000 */
[-C--:B------:R-:W-:Y:S01]  /*6c90*/  FMUL.FTZ R79, R79, R14.reuse ;  /* 0x0000000e4f4f7220 */ /* 0x080fe20000410000 */
[-C--:B------:R-:W-:Y:S01]  /*6ca0*/  FMUL.FTZ R82, R82, R14.reuse ;  /* 0x0000000e52527220 */ /* 0x080fe20000410000 */
[----:B------:R-:W-:Y:S01]  /*6cb0*/  FMUL.FTZ R83, R83, R14 ;  /* 0x0000000e53537220 */ /* 0x000fe20000410000 */
[----:B------:R-:W1:Y:S01]  /*6cc0*/  MUFU.EX2 R20, R175 ;  /* 0x000000af00147308 */ /* 0x000e620000000800 */
[----:B--2---:R-:W-:Y:S01]  /*6cd0*/  F2FP.F16.F32.PACK_AB R174, R185, R12 ;  /* 0x0000000cb9ae723e */ /* 0x004fe200000000ff */
[C---:B0-----:R-:W-:Y:S01]  /*6ce0*/  FADD.FTZ R176, R178.reuse, R19 ;  /* 0x00000013b2b07221 */ /* 0x041fe20000010000 */
[----:B------:R-:W-:Y:S01]  /*6cf0*/  F2FP.F16.F32.PACK_AB R161, R178, R13 ;  /* 0x0000000db2a1723e */ /* 0x000fe200000000ff */
[-C--:B------:R-:W-:Y:S01]  /*6d00*/  FMUL.FTZ R86, R86, R14.reuse ;  /* 0x0000000e56567220 */ /* 0x080fe20000410000 */
[-C--:B------:R-:W-:Y:S01]  /*6d10*/  FMUL.FTZ R87, R87, R14.reuse ;  /* 0x0000000e57577220 */ /* 0x080fe20000410000 */
[-C--:B------:R-:W-:Y:S01]  /*6d20*/  FMUL.FTZ R90, R90, R14.reuse ;  /* 0x0000000e5a5a7220 */ /* 0x080fe20000410000 */
[-C--:B------:R-:W-:Y:S01]  /*6d30*/  FMUL.FTZ R91, R91, R14.reuse ;  /* 0x0000000e5b5b7220 */ /* 0x080fe20000410000 */
[----:B------:R-:W0:Y:S01]  /*6d40*/  MUFU.EX2 R165, R167 ;  /* 0x000000a700a57308 */ /* 0x000e220000000800 */
[----:B---3--:R-:W-:Y:S01]  /*6d50*/  FADD.FTZ R19, R15, R176 ;  /* 0x000000b00f137221 */ /* 0x008fe20000010000 */
[-C--:B------:R-:W-:Y:S01]  /*6d60*/  FMUL.FTZ R94, R94, R14.reuse ;  /* 0x0000000e5e5e7220 */ /* 0x080fe20000410000 */
[-C--:B------:R-:W-:Y:S01]  /*6d70*/  FMUL.FTZ R95, R95, R14.reuse ;  /* 0x0000000e5f5f7220 */ /* 0x080fe20000410000 */
[-C--:B------:R-:W-:Y:S01]  /*6d80*/  FMUL.FTZ R98, R98, R14.reuse ;  /* 0x0000000e62627220 */ /* 0x080fe20000410000 */
[-C--:B------:R-:W-:Y:S01]  /*6d90*/  FMUL.FTZ R99, R99, R14.reuse ;  /* 0x0000000e63637220 */ /* 0x080fe20000410000 */
[-C--:B------:R-:W-:Y:S01]  /*6da0*/  FMUL.FTZ R102, R102, R14.reuse ;  /* 0x0000000e66667220 */ /* 0x080fe20000410000 */
[-C--:B------:R-:W-:Y:S01]  /*6db0*/  FMUL.FTZ R103, R103, R14.reuse ;  /* 0x0000000e67677220 */ /* 0x080fe20000410000 */
[----:B------:R-:W2:Y:S01]  /*6dc0*/  MUFU.EX2 R12, R179 ;  /* 0x000000b3000c7308 */ /* 0x000ea20000000800 */
[----:B-1----:R-:W-:Y:S01]  /*6dd0*/  F2FP.F16.F32.PACK_AB R163, R20, R15 ;  /* 0x0000000f14a3723e */ /* 0x002fe200000000ff */
[-C--:B------:R-:W-:Y:S01]  /*6de0*/  FMUL.FTZ R106, R106, R14.reuse ;  /* 0x0000000e6a6a7220 */ /* 0x080fe20000410000 */
[-C--:B------:R-:W-:Y:S01]  /*6df0*/  FMUL.FTZ R107, R107, R14.reuse ;  /* 0x0000000e6b6b7220 */ /* 0x080fe20000410000 */
[-C--:B------:R-:W-:Y:S01]  /*6e00*/  FMUL.FTZ R110, R110, R14.reuse ;  /* 0x0000000e6e6e7220 */ /* 0x080fe20000410000 */
[-C--:B------:R-:W-:Y:S01]  /*6e10*/  FMUL.FTZ R111, R111, R14.reuse ;  /* 0x0000000e6f6f7220 */ /* 0x080fe20000410000 */
[-C--:B------:R-:W-:Y:S01]  /*6e20*/  FMUL.FTZ R114, R114, R14.reuse ;  /* 0x0000000e72727220 */ /* 0x080fe20000410000 */
[-C--:B------:R-:W-:Y:S01]  /*6e30*/  FMUL.FTZ R115, R115, R14.reuse ;  /* 0x0000000e73737220 */ /* 0x080fe20000410000 */
[----:B------:R1:W3:Y:S01]  /*6e40*/  MUFU.EX2 R167, R182 ;  /* 0x000000b600a77308 */ /* 0x0002e20000000800 */
        /* <DEDUP_REMOVED lines=8> */
[----:B-1----:R-:W-:Y:S01]  /*6ed0*/  FADD.FTZ R182, R20, R19 ;  /* 0x0000001314b67221 */ /* 0x002fe20000010000 */
[-C--:B------:R-:W-:Y:S01]  /*6ee0*/  FMUL.FTZ R131, R131, R14.reuse ;  /* 0x0000000e83837220 */ /* 0x080fe20000410000 */
[-C--:B------:R-:W-:Y:S01]  /*6ef0*/  FMUL.FTZ R134, R134, R14.reuse ;  /* 0x0000000e86867220 */ /* 0x080fe20000410000 */
[-C--:B------:R-:W-:Y:S01]  /*6f00*/  FMUL.FTZ R135, R135, R14.reuse ;  /* 0x0000000e87877220 */ /* 0x080fe20000410000 */
[----:B0-----:R-:W-:Y:S01]  /*6f10*/  FADD.FTZ R19, R165, R182 ;  /* 0x000000b6a5137221 */ /* 0x001fe20000010000 */
[----:B--2---:R-:W-:Y:S01]  /*6f20*/  F2FP.F16.F32.PACK_AB R165, R12, R165 ;  /* 0x000000a50ca5723e */ /* 0x004fe200000000ff */
[-C--:B------:R-:W-:Y:S01]  /*6f30*/  FMUL.FTZ R138, R138, R14.reuse ;  /* 0x0000000e8a8a7220 */ /* 0x080fe20000410000 */
[----:B------:R4:W0:Y:S01]  /*6f40*/  MUFU.EX2 R169, R186 ;  /* 0x000000ba00a97308 */ /* 0x0008220000000800 */
[----:B------:R-:W-:Y:S01]  /*6f50*/  FADD.FTZ R182, R12, R19 ;  /* 0x000000130cb67221 */ /* 0x000fe20000010000 */
[-C--:B------:R-:W-:Y:S01]  /*6f60*/  FMUL.FTZ R139, R139, R14.reuse ;  /* 0x0000000e8b8b7220 */ /* 0x080fe20000410000 */
[-C--:B------:R-:W-:Y:S01]  /*6f70*/  FMUL.FTZ R142, R142, R14.reuse ;  /* 0x0000000e8e8e7220 */ /* 0x080fe20000410000 */
[-C--:B------:R-:W-:Y:S01]  /*6f80*/  FMUL.FTZ R143, R143, R14.reuse ;  /* 0x0000000e8f8f7220 */ /* 0x080fe20000410000 */
[----:B---3--:R-:W-:Y:S01]  /*6f90*/  FADD.FTZ R19, R167, R182 ;  /* 0x000000b6a7137221 */ /* 0x008fe20000010000 */
[-C--:B------:R-:W-:Y:S01]  /*6fa0*/  FMUL.FTZ R146, R146, R14.reuse ;  /* 0x0000000e92927220 */ /* 0x080fe20000410000 */
[-C--:B------:R-:W-:Y:S01]  /*6fb0*/  FMUL.FTZ R147, R147, R14.reuse ;  /* 0x0000000e93937220 */ /* 0x080fe20000410000 */
[----:B------:R-:W1:Y:S01]  /*6fc0*/  MUFU.EX2 R22, R187 ;  /* 0x000000bb00167308 */ /* 0x000e620000000800 */
[C---:B----4-:R-:W-:Y:S01]  /*6fd0*/  FADD.FTZ R186, R6.reuse, R19 ;  /* 0x0000001306ba7221 */ /* 0x050fe20000010000 */
[----:B------:R-:W-:Y:S01]  /*6fe0*/  F2FP.F16.F32.PACK_AB R167, R6, R167 ;  /* 0x000000a706a7723e */ /* 0x000fe200000000ff */
[-C--:B------:R-:W-:Y:S01]  /*6ff0*/  FMUL.FTZ R150, R150, R14.reuse ;  /* 0x0000000e96967220 */ /* 0x080fe20000410000 */
[----:B------:R-:W-:-:S04]  /*7000*/  FMUL.FTZ R151, R151, R14 ;  /* 0x0000000e97977220 */ /* 0x000fc80000410000 */
        /* <DEDUP_REMOVED lines=11> */
[----:B-1----:R-:W-:-:S07]  /*70c0*/  FADD.FTZ R19, R173, R190 ;  /* 0x000000bead137221 */ /* 0x002fce0000010000 */
[----:B------:R-:W1:Y:S01]  /*70d0*/  MUFU.EX2 R186, R193 ;  /* 0x000000c100ba7308 */ /* 0x000e620000000800 */
[C---:B--2---:R-:W-:Y:S01]  /*70e0*/  FADD.FTZ R178, R182.reuse, R19 ;  /* 0x00000013b6b27221 */ /* 0x044fe20000010000 */
[----:B------:R-:W-:-:S03]  /*70f0*/  F2FP.F16.F32.PACK_AB R173, R182, R173 ;  /* 0x000000adb6ad723e */ /* 0x000fc600000000ff */
[----:B0-----:R-:W-:-:S04]  /*7100*/  FADD.FTZ R13, R175, R178 ;  /* 0x000000b2af0d7221 */ /* 0x001fc80000010000 */
[C---:B-1----:R-:W-:Y:S01]  /*7110*/  FADD.FTZ R6, R186.reuse, R13 ;  /* 0x0000000dba067221 */ /* 0x042fe20000010000 */
[----:B------:R-:W-:Y:S01]  /*7120*/  F2FP.F16.F32.PACK_AB R175, R186, R175 ;  /* 0x000000afbaaf723e */ /* 0x000fe200000000ff */
[----:B------:R-:W-:Y:S06]  /*7130*/  @P0 BRA `(.L_x_1987) ;  /* 0x0000000000040947 */ /* 0x000fec0003800000 */
[----:B------:R-:W-:Y:S01]  /*7140*/  BPT.TRAP 0x1 ;  /* 0x000000040000795c */ /* 0x000fe20000300000 */
.L_x_1987:
[----:B------:R-:W-:Y:S01]  /*7150*/  PLOP3.LUT P1, PT, PT, PT, UP0, 0x40, 0x0 ;  /* 0x000000000000781c */ /* 0x000fe20003f2e808 */
[----:B------:R0:W1:-:S12]  /*7160*/  SYNCS.PHASECHK.TRANS64.TRYWAIT P0, [UR30+0x22850], R10 ;  /* 0x0228500aff0075a7 */ /* 0x000058000800015e */
[----:B0-----:R-:W-:Y:S05]  /*7170*/  @P1 BRA `(.L_x_1988) ;  /* 0x0000000000041947 */ /* 0x001fea0003800000 */
[----:B------:R-:W-:Y:S01]  /*7180*/  BPT.TRAP 0x1 ;  /* 0x000000040000795c */ /* 0x000fe20000300000 */
.L_x_1988:
[----:B-1----:R-:W-:Y:S05]  /*7190*/  @P0 BRA `(.L_x_1989) ;  /* 0x0000000000080947 */ /* 0x002fea0003800000 */
[----:B------:R-:W0:Y:S02]  /*71a0*/  SYNCS.PHASECHK.TRANS64.TRYWAIT P0, [UR30+0x22850], R10 ;  /* 0x0228500aff0075a7 */ /* 0x000e24000800015e */
[----:B0-----:R-:W-:Y:S05]  /*71b0*/  @!P0 BRA `(.L_x_1990) ;  /* 0x000000bc00e08947 */ /* 0x001fea0003800000 */
.L_x_1989:
[----:B------:R1:W-:Y:S01]  /*71c0*/  BAR.SYNC.DEFER_BLOCKING R5, 0x100 ;  /* 0x000400050000751d */ /* 0x0003e20000010000 */
[----:B------:R-:W-:Y:S01]  /*71d0*/  UIMAD UR18, UR24, 0xc00, UR6 ;  /* 0x00000c00181278a4 */ /* 0x000fe2000f8e0206 */
[----:B------:R-:W-:-:S04]  /*71e0*/  PLOP3.LUT P0, PT, PT, PT, UP0, 0x40, 0x0 ;  /* 0x000000000000781c */ /* 0x000fc80003f0e808 */
[----:B------:R-:W-:Y:S02]  /*71f0*/  UMOV UR11, 0x40000040 ;  /* 0x40000040000b7882 */ /* 0x000fe40000000000 */
[----:B------:R-:W-:Y:S01]  /*7200*/  UMOV UR10, UR18 ;  /* 0x00000012000a7c82 */ /* 0x000fe20008000000 */
        /* <DEDUP_REMOVED lines=35> */
.L_x_1991:
[----:B------:R-:W-:Y:S01]  /*7440*/  UIADD3 UR30, UR30, 0x22860, URZ ;  /* 0x000228601e1e7890 */ /* 0x000fe2000fffe03f */
[C---:B------:R-:W-:Y:S01]  /*7450*/  ISETP.GT.AND P0, PT, R11.reuse, UR27, PT ;  /* 0x0000001b0b007c0c */ /* 0x040fe2000bf04270 */
[----:B------:R-:W-:Y:S02]  /*7460*/  VIADD R11, R11, 0xffffffff ;  /* 0xffffffff0b0b7836 */ /* 0x000fe40000000000 */
[----:B------:R-:W-:Y:S01]  /*7470*/  UPRMT UR30, UR5, 0x654, UR30 ;  /* 0x00000654051e7896 */ /* 0x000fe2000800001e */
[----:B0-----:R-:W-:Y:S02]  /*7480*/  IMAD.MOV.U32 R13, RZ, RZ, R9 ;  /* 0x000000ffff0d7224 */ /* 0x001fe400078e0009 */
[----:B------:R-:W-:-:S06]  /*7490*/  IMAD.MOV.U32 R12, RZ, RZ, R8 ;  /* 0x000000ffff0c7224 */ /* 0x000fcc00078e0008 */
[----:B------:R-:W-:Y:S01]  /*74a0*/  SYNCS.ARRIVE.TRANS64.RED.A1T0 RZ, [UR30], RZ ;  /* 0x000000ffffff79a7 */ /* 0x000fe2000810041e */
[----:B------:R-:W-:Y:S05]  /*74b0*/  @P0 BRA `(.L_x_1992) ;  /* 0xffffffd000040947 */ /* 0x000fea000383ffff */
.L_x_1973:
[----:B------:R-:W-:Y:S01]  /*74c0*/  UISETP.NE.AND UP2, UPT, UR40, URZ, UPT ;  /* 0x0000003f2800728c */ /* 0x000fe2000bf45270 */
[----:B------:R-:W-:Y:S01]  /*74d0*/  R2UR UR22, R18 ;  /* 0x00000000121672ca */ /* 0x000fe200000e0000 */
[----:B------:R-:W-:Y:S02]  /*74e0*/  UISETP.NE.AND UP1, UPT, UR43, URZ, UPT ;  /* 0x0000003f2b00728c */ /* 0x000fe4000bf25270 */
[----:B------:R-:W-:Y:S02]  /*74f0*/  UIADD3 UR26, UR26, 0x7f, URZ ;  /* 0x0000007f1a1a7890 */ /* 0x000fe4000fffe03f */
[----:B------:R-:W-:Y:S02]  /*7500*/  UIADD3 UR18, -UR15, 0x1, URZ ;  /* 0x000000010f127890 */ /* 0x000fe4000fffe13f */
[----:B------:R-:W-:Y:S01]  /*7510*/  PLOP3.LUT P0, PT, PT, PT, UP1, 0x40, 0x0 ;  /* 0x000000000000781c */ /* 0x000fe20003f0e818 */
[----:B------:R-:W-:Y:S02]  /*7520*/  ULDC UR19, c[0x0][0x2f0] ;  /* 0x0000bc0000137ab9 */ /* 0x000fe40000000800 */
[----:B------:R-:W-:Y:S01]  /*7530*/  @UP2 ULDC UR10, c[0x0][0x44c] ;  /* 0x00011300000a2ab9 */ /* 0x000fe20000000800 */
[----:B------:R-:W-:Y:S01]  /*7540*/  @UP2 ULDC UR23, c[0x0][0x450] ;  /* 0x0001140000172ab9 */ /* 0x000fe20000000800 */
[----:B------:R-:W-:-:S02]  /*7550*/  UIMAD.WIDE.U32 UR10, UR26, UR10, URZ ;  /* 0x0000000a1a0a72a5 */ /* 0x000fc4000f8e003f */
[----:B------:R-:W-:Y:S01]  /*7560*/  UMOV UR15, UR26 ;  /* 0x0000001a000f7c82 */ /* 0x000fe20008000000 */
[----:B------:R-:W-:Y:S02]  /*7570*/  UIMAD UR18, UR22, UR19, UR18 ;  /* 0x00000013161272a4 */ /* 0x000fe4000f8e0212 */
[----:B------:R-:W-:-:S04]  /*7580*/  @UP2 USHF.R.U32.HI UR15, URZ, UR23, UR11 ;  /* 0x000000173f0f2299 */ /* 0x000fc8000801160b */
[----:B------:R-:W-:-:S03]  /*7590*/  UIADD3 UR15, UR18, UR15, URZ ;  /* 0x0000000f120f7290 */ /* 0x000fc6000fffe03f */
[----:B------:R-:W-:Y:S02]  /*75a0*/  ULDC UR18, c[0x0][0x9dc] ;  /* 0x0002770000127ab9 */ /* 0x000fe40000000800 */
[----:B------:R-:W-:Y:S01]  /*75b0*/  UIADD3 UR18, UR15, -UR18, URZ ;  /* 0x800000120f127290 */ /* 0x000fe2000fffe03f */
[----:B------:R-:W-:Y:S11]  /*75c0*/  @P0 BRA `(.L_x_1993) ;  /* 0x00000000004c0947 */ /* 0x000ff60003800000 */
[----:B------:R-:W-:-:S06]  /*75d0*/  UISETP.GT.AND UP1, UPT, UR15, -0x1, UPT ;  /* 0xffffffff0f00788c */ /* 0x000fcc000bf24270 */
[----:B------:R-:W-:-:S13]  /*75e0*/  PLOP3.LUT P0, PT, PT, PT, UP1, 0x80, 0x0 ;  /* 0x000000000000781c */ /* 0x000fda0003f0f018 */
[----:B------:R-:W-:Y:S05]  /*75f0*/  @P0 BRA `(.L_x_1994) ;  /* 0x0000000000200947 */ /* 0x000fea0003800000 */
[----:B------:R-:W-:Y:S01]  /*7600*/  ULDC UR19, c[0x0][0x9e4] ;  /* 0x0002790000137ab9 */ /* 0x000fe20000000800 */
[----:B------:R-:W-:Y:S02]  /*7610*/  ULOP3.LUT UR15, URZ, UR15, URZ, 0x33, !UPT ;  /* 0x0000000f3f0f7292 */ /* 0x000fe4000f8e333f */
[----:B------:R-:W-:-:S11]  /*7620*/  UISETP.NE.AND UP1, UPT, UR19, 0x1, UPT ;  /* 0x000000011300788c */ /* 0x000fd6000bf25270 */
[----:B------:R-:W-:Y:S02]  /*7630*/  @UP1 ULDC.64 UR22, c[0x0][0x9e8] ;  /* 0x00027a0000161ab9 */ /* 0x000fe40000000a00 */
[----:B------:R-:W-:-:S04]  /*7640*/  UIMAD.WIDE.U32 UR10, UR15, UR22, URZ ;  /* 0x000000160f0a72a5 */ /* 0x000fc8000f8e003f */
[----:B------:R-:W-:-:S04]  /*7650*/  @UP1 USHF.R.U32.HI UR15, URZ, UR23, UR11 ;  /* 0x000000173f0f1299 */ /* 0x000fc8000801160b */
[----:B------:R-:W-:Y:S01]  /*7660*/  ULOP3.LUT UR15, URZ, UR15, URZ, 0x33, !UPT ;  /* 0x0000000f3f0f7292 */ /* 0x000fe2000f8e333f */
[----:B------:R-:W-:Y:S11]  /*7670*/  BRA `(.L_x_1995) ;  /* 0x0000000000147947 */ /* 0x000ff60003800000 */
.L_x_1994:
[----:B------:R-:W-:Y:S02]  /*7680*/  ULDC UR19, c[0x0][0x9e4] ;  /* 0x0002790000137ab9 */ /* 0x000fe40000000800 */
[----:B------:R-:W-:-:S11]  /*7690*/  UISETP.NE.AND UP1, UPT, UR19, 0x1, UPT ;  /* 0x000000011300788c */ /* 0x000fd6000bf25270 */
[----:B------:R-:W-:Y:S02]  /*76a0*/  @UP1 ULDC.64 UR22, c[0x0][0x9e8] ;  /* 0x00027a0000161ab9 */ /* 0x000fe40000000a00 */
[----:B------:R-:W-:-:S04]  /*76b0*/  UIMAD.WIDE.U32 UR10, UR15, UR22, URZ ;  /* 0x000000160f0a72a5 */ /* 0x000fc8000f8e003f */
[----:B------:R-:W-:-:S12]  /*76c0*/  @UP1 USHF.R.U32.HI UR15, URZ, UR23, UR11 ;  /* 0x000000173f0f1299 */ /* 0x000fd8000801160b */
.L_x_1995:
[----:B------:R-:W-:-:S04]  /*76d0*/  UIMAD UR15, UR15, UR19, URZ ;  /* 0x000000130f0f72a4 */ /* 0x000fc8000f8e023f */
[----:B------:R-:W-:-:S04]  /*76e0*/  UISETP.LT.AND UP1, UPT, UR18, UR15, UPT ;  /* 0x0000000f1200728c */ /* 0x000fc8000bf21270 */
[----:B------:R-:W-:-:S12]  /*76f0*/  USEL UR18, UR18, UR15, !UP1 ;  /* 0x0000000f12127287 */ /* 0x000fd8000c800000 */
.L_x_1993:
[----:B------:R-:W-:-:S04]  /*7700*/  UIADD3 UR10, UR18, 0x5f, URZ ;  /* 0x0000005f120a7890 */ /* 0x000fc8000fffe03f */
[----:B------:R-:W-:-:S04]  /*7710*/  UIMAD.WIDE UR10, UR10, 0x2aaaaaab, URZ ;  /* 0x2aaaaaab0a0a78a5 */ /* 0x000fc8000f8e023f */
[----:B------:R-:W-:-:S04]  /*7720*/  USHF.R.U32.HI UR10, URZ, 0x1f, UR11 ;  /* 0x0000001f3f0a7899 */ /* 0x000fc8000801160b */
[----:B------:R-:W-:-:S04]  /*7730*/  ULEA.HI.SX32 UR10, UR11, UR10, 0x1c ;  /* 0x0000000a0b0a7291 */ /* 0x000fc8000f8fe23f */
[----:B------:R-:W-:-:S04]  /*7740*/  UISETP.LT.AND UP1, UPT, UR39, UR10, UPT ;  /* 0x0000000a2700728c */ /* 0x000fc8000bf21270 */
[----:B------:R-:W-:-:S06]  /*7750*/  USEL UR26, UR39, UR10, !UP1 ;  /* 0x0000000a271a7287 */ /* 0x000fcc000c800000 */
[----:B------:R-:W-:-:S13]  /*7760*/  ISETP.GE.AND P0, PT, R11, UR26, PT ;  /* 0x0000001a0b007c0c */ /* 0x000fda000bf06270 */
[----:B------:R-:W-:Y:S05]  /*7770*/  @!P0 BRA `(.L_x_1996) ;  /* 0x0000001c00588947 */ /* 0x000fea0003800000 */
[----:B------:R-:W-:Y:S01]  /*7780*/  IMAD.MOV.U32 R203, RZ, RZ, R9 ;  /* 0x000000ffffcb7224 */ /* 0x000fe200078e0009 */
[----:B------:R-:W-:Y:S01]  /*7790*/  ULDC UR27, c[0x0][0x988] ;  /* 0x00026200001b7ab9 */ /* 0x000fe20000000800 */
[----:B------:R-:W-:Y:S02]  /*77a0*/  IMAD.MOV.U32 R13, RZ, RZ, R8 ;  /* 0x000000ffff0d7224 */ /* 0x000fe400078e0008 */
[----:B------:R-:W-:-:S07]  /*77b0*/  IMAD.MOV.U32 R12, RZ, RZ, R11 ;  /* 0x000000ffff0c7224 */ /* 0x000fce00078e000b */
.L_x_2007:
[----:B------:R-:W-:Y:S01]  /*77c0*/  UIADD3 UR24, UR24, 0x1, URZ ;  /* 0x0000000118187890 */ /* 0x000fe2000fffe03f */
[----:B------:R-:W-:Y:S02]  /*77d0*/  PLOP3.LUT P1, PT, PT, PT, UP0, 0x40, 0x0 ;  /* 0x000000000000781c */ /* 0x000fe40003f2e808 */
[C---:B------:R-:W-:Y:S01]  /*77e0*/  ISETP.GT.AND P0, PT, R12.reuse, UR26, PT ;  /* 0x0000001a0c007c0c */ /* 0x040fe2000bf04270 */
[----:B------:R-:W-:Y:S01]  /*77f0*/  UISETP.NE.AND UP1, UPT, UR24, 0x2, UPT ;  /* 0x000000021800788c */ /* 0x000fe2000bf25270 */
[----:B------:R-:W-:-:S03]  /*7800*/  VIADD R12, R12, 0xffffffff ;  /* 0xffffffff0c0c7836 */ /* 0x000fc60000000000 */
[----:B------:R-:W-:Y:S02]  /*7810*/  USEL UR10, URZ, 0x1, UP1 ;  /* 0x000000013f0a7887 */ /* 0x000fe40008800000 */
[----:B------:R-:W-:Y:S02]  /*7820*/  USEL UR24, UR24, URZ, UP1 ;  /* 0x0000003f18187287 */ /* 0x000fe40008800000 */
[----:B------:R-:W-:Y:S02]  /*7830*/  ULOP3.LUT UR7, UR7, UR10, URZ, 0x3c, !UPT ;  /* 0x0000000a07077292 */ /* 0x000fe4000f8e3c3f */
[----:B012---:R-:W-:Y:S10]  /*7840*/  @P1 BRA `(.L_x_1997) ;  /* 0x0000000000041947 */ /* 0x007ff40003800000 */
[----:B------:R-:W-:Y:S01]  /*7850*/  BPT.TRAP 0x1 ;  /* 0x000000040000795c */ /* 0x000fe20000300000 */
.L_x_1997:
[----:B------:R-:W-:Y:S01]  /*7860*/  PLOP3.LUT P2, PT, PT, PT, UP0, 0x40, 0x0 ;  /* 0x000000000000781c */ /* 0x000fe20003f4e808 */
[----:B------:R-:W-:Y:S01]  /*7870*/  ULEA UR28, UR24, UR38, 0x3 ;  /* 0x00000026181c7291 */ /* 0x000fe2000f8e183f */
[----:B------:R-:W-:-:S05]  /*7880*/  IMAD.U32 R11, RZ, RZ, UR7 ;  /* 0x00000007ff0b7e24 */ /* 0x000fca000f8e00ff */
[----:B------:R-:W-:-:S04]  /*7890*/  SHF.L.U32 R11, R11, 0x1f, RZ ;  /* 0x0000001f0b0b7819 */ /* 0x000fc800000006ff */
[----:B------:R0:W1:Y:S02]  /*78a0*/  SYNCS.PHASECHK.TRANS64.TRYWAIT P1, [UR28+0x22830], R11 ;  /* 0x0228300bff0075a7 */ /* 0x000064000802015c */
[----:B------:R-:W-:Y:S05]  /*78b0*/  @P2 BRA `(.L_x_1998) ;  /* 0x0000000000042947 */ /* 0x000fea0003800000 */
[----:B------:R-:W-:Y:S01]  /*78c0*/  BPT.TRAP 0x1 ;  /* 0x000000040000795c */ /* 0x000fe20000300000 */
.L_x_1998:
[----:B-1----:R-:W-:Y:S05]  /*78d0*/  @P1 BRA `(.L_x_1999) ;  /* 0x0000000000081947 */ /* 0x002fea0003800000 */
[----:B------:R-:W1:Y:S02]  /*78e0*/  SYNCS.PHASECHK.TRANS64.TRYWAIT P1, [UR28+0x22830], R11 ;  /* 0x0228300bff0075a7 */ /* 0x000e64000802015c */
[----:B-1----:R-:W-:Y:S05]  /*78f0*/  @!P1 BRA `(.L_x_2000) ;  /* 0x000000b800289947 */ /* 0x002fea0003800000 */
.L_x_1999:
[----:B------:R-:W-:Y:S01]  /*7900*/  UIMAD UR22, UR24, 0x300, UR4 ;  /* 0x00000300181678a4 */ /* 0x000fe2000f8e0204 */
[----:B------:R-:W-:Y:S01]  /*7910*/  WARPGROUP.ARRIVE ;  /* 0x00000000000079c5 */ /* 0x000fe20000000000 */
[----:B------:R-:W-:Y:S01]  /*7920*/  UMOV UR23, 0x40000040 ;  /* 0x4000004000177882 */ /* 0x000fe20000000000 */
[----:B------:R-:W-:Y:S01]  /*7930*/  UMOV UR11, 0x40000040 ;  /* 0x40000040000b7882 */ /* 0x000fe20000000000 */
[----:B------:R-:W-:Y:S01]  /*7940*/  UIADD3 UR10, UR22, 0x2, URZ ;  /* 0x00000002160a7890 */ /* 0x000fe2000fffe03f */
[----:B------:R-:W-:Y:S01]  /*7950*/  PLOP3.LUT P1, PT, PT, PT, UP0, 0x40, 0x0 ;  /* 0x000000000000781c */ /* 0x000fe20003f2e808 */
[----:B------:R-:W-:Y:S01]  /*7960*/  UIADD3 UR14, UR22, 0x4, URZ ;  /* 0x00000004160e7890 */ /* 0x000fe2000fffe03f */
[----:B-12---:R-:W-:Y:S01]  /*7970*/  IADD3 R4, -R16, 0xb, RZ ;  /* 0x0000000b10047810 */ /* 0x006fe20007ffe1ff */
        /* <DEDUP_REMOVED lines=17> */
.L_x_2001:
[----:B------:R-:W-:Y:S01]  /*7a90*/  FMNMX.FTZ R8, R152, R13, !PT ;  /* 0x0000000d98087209 */ /* 0x000fe20007810000 */
[----:B------:R-:W-:Y:S01]  /*7aa0*/  UMOV UR14, UR27 ;  /* 0x0000001b000e7c82 */ /* 0x000fe20008000000 */
[----:B------:R-:W-:Y:S01]  /*7ab0*/  FMNMX.FTZ R14, R154, R203, !PT ;  /* 0x000000cb9a0e7209 */ /* 0x000fe20007810000 */
[----:B------:R-:W-:Y:S01]  /*7ac0*/  UIADD3 UR10, UR28, 0x22840, URZ ;  /* 0x000228401c0a7890 */ /* 0x000fe2000fffe03f */
[----:B------:R-:W-:Y:S02]  /*7ad0*/  FMNMX.FTZ R9, R153, R8, !PT ;  /* 0x0000000899097209 */ /* 0x000fe40007810000 */
[----:B------:R-:W-:Y:S01]  /*7ae0*/  PLOP3.LUT P1, PT, PT, PT, UP0, 0x40, 0x0 ;  /* 0x000000000000781c */ /* 0x000fe20003f2e808 */
        /* <DEDUP_REMOVED lines=34> */
[----:B--2---:R-:W-:Y:S02]  /*7d10*/  FMNMX.FTZ R8, R15, R8, !PT ;  /* 0x000000080f087209 */ /* 0x004fe40007810000 */
[----:B------:R-:W-:-:S03]  /*7d20*/  FMNMX.FTZ R14, R170, R9, !PT ;  /* 0x00000009aa0e7209 */ /* 0x000fc60007810000 */
[C---:B------:R-:W-:Y:S01]  /*7d30*/  FADD.FTZ R10, -R8.reuse, R13 ;  /* 0x0000000d080a7221 */ /* 0x040fe20000010100 */
[----:B------:R-:W-:Y:S01]  /*7d40*/  FMNMX.FTZ R9, R171, R14, !PT ;  /* 0x0000000eab097209 */ /* 0x000fe20007810000 */
[----:B------:R-:W-:Y:S02]  /*7d50*/  FMUL.FTZ R205, R8, UR14 ;  /* 0x0000000e08cd7c20 */ /* 0x000fe40008410000 */
[----:B------:R-:W-:Y:S01]  /*7d60*/  FMUL.FTZ R10, R10, UR14 ;  /* 0x0000000e0a0a7c20 */ /* 0x000fe20008410000 */
[----:B------:R-:W-:Y:S01]  /*7d70*/  FMNMX.FTZ R14, R174, R9, !PT ;  /* 0x00000009ae0e7209 */ /* 0x000fe20007810000 */
[--C-:B------:R-:W-:Y:S01]  /*7d80*/  FFMA.FTZ R20, R164, UR14, -R205.reuse ;  /* 0x0000000ea4147c23 */ /* 0x100fe200080108cd */
        /* <DEDUP_REMOVED lines=24> */
[--C-:B------:R-:W-:Y:S01]  /*7f10*/  FFMA.FTZ R176, R181, UR14, -R205.reuse ;  /* 0x0000000eb5b07c23 */ /* 0x100fe200080108cd */
[--C-:B------:R-:W-:Y:S01]  /*7f20*/  FFMA.FTZ R157, R185, UR14, -R205.reuse ;  /* 0x0000000eb99d7c23 */ /* 0x100fe200080108cd */
[----:B------:R-:W-:Y:S01]  /*7f30*/  FMNMX.FTZ R9, R187, R14, !PT ;  /* 0x0000000ebb097209 */ /* 0x000fe20007810000 */
[--C-:B------:R-:W-:Y:S01]  /*7f40*/  FFMA.FTZ R181, R189, UR14, -R205.reuse ;  /* 0x0000000ebdb57c23 */ /* 0x100fe200080108cd */
[--C-:B------:R-:W-:Y:S01]  /*7f50*/  FFMA.FTZ R152, R192, UR14, -R205.reuse ;  /* 0x0000000ec0987c23 */ /* 0x100fe200080108cd */
[----:B------:R-:W-:Y:S01]  /*7f60*/  FFMA.FTZ R185, R193, UR14, -R205 ;  /* 0x0000000ec1b97c23 */ /* 0x000fe200080108cd */
[----:B------:R-:W-:Y:S01]  /*7f70*/  FMNMX.FTZ R14, R190, R9, !PT ;  /* 0x00000009be0e7209 */ /* 0x000fe20007810000 */
[----:B------:R-:W4:Y:S01]  /*7f80*/  MUFU.EX2 R201, R201 ;  /* 0x000000c900c97308 */ /* 0x000f220000000800 */
[----:B--2---:R-:W-:Y:S01]  /*7f90*/  FFMA.FTZ R7, R10, R7, R23 ;  /* 0x000000070a077223 */ /* 0x004fe20000010017 */
[--C-:B------:R-:W-:Y:S01]  /*7fa0*/  FFMA.FTZ R196, R196, UR14, -R205.reuse ;  /* 0x0000000ec4c47c23 */ /* 0x100fe200080108cd */
[----:B------:R-:W-:Y:S01]  /*7fb0*/  FMNMX.FTZ R9, R191, R14, !PT ;  /* 0x0000000ebf097209 */ /* 0x000fe20007810000 */
[----:B------:R-:W-:Y:S01]  /*7fc0*/  FFMA.FTZ R180, R197, UR14, -R205 ;  /* 0x0000000ec5b47c23 */ /* 0x000fe200080108cd */
[-C--:B------:R-:W-:Y:S01]  /*7fd0*/  FMUL.FTZ R24, R24, R10.reuse ;  /* 0x0000000a18187220 */ /* 0x080fe20000410000 */
[-C--:B------:R-:W-:Y:S01]  /*7fe0*/  FMUL.FTZ R25, R25, R10.reuse ;  /* 0x0000000a19197220 */ /* 0x080fe20000410000 */
[----:B------:R-:W-:Y:S01]  /*7ff0*/  FMNMX.FTZ R14, R194, R9, !PT ;  /* 0x00000009c20e7209 */ /* 0x000fe20007810000 */
[----:B------:R-:W-:Y:S01]  /*8000*/  MUFU.EX2 R204, R204 ;  /* 0x000000cc00cc7308 */ /* 0x000fe20000000800 */
[----:B---3--:R-:W-:Y:S01]  /*8010*/  FADD.FTZ R172, R202, R7 ;  /* 0x00000007caac7221 */ /* 0x008fe20000010000 */
        /* <DEDUP_REMOVED lines=13> */
[-C--:B------:R-:W-:Y:S01]  /*80f0*/  FMUL.FTZ R45, R45, R10.reuse ;  /* 0x0000000a2d2d7220 */ /* 0x080fe20000410000 */
[----:B------:R-:W2:Y:S01]  /*8100*/  SHFL.BFLY PT, R9, R14, 0x2, 0x1f ;  /* 0x0c401f000e097f89 */ /* 0x000ea200000e0000 */
        /* <DEDUP_REMOVED lines=23> */
[----:B--2---:R-:W-:Y:S01]  /*8280*/  FMNMX.FTZ R13, R14, R9, !PT ;  /* 0x000000090e0d7209 */ /* 0x004fe20007810000 */
[----:B------:R-:W-:Y:S01]  /*8290*/  FFMA.FTZ R14, R188, UR14, -R205 ;  /* 0x0000000ebc0e7c23 */ /* 0x000fe200080108cd */
[----:B------:R-:W-:Y:S01]  /*82a0*/  MUFU.EX2 R164, R164 ;  /* 0x000000a400a47308 */ /* 0x000fe20000000800 */
[-C--:B------:R-:W-:Y:S01]  /*82b0*/  FMUL.FTZ R88, R88, R10.reuse ;  /* 0x0000000a58587220 */ /* 0x080fe20000410000 */
[-C--:B------:R-:W-:Y:S01]  /*82c0*/  FMUL.FTZ R89, R89, R10.reuse ;  /* 0x0000000a59597220 */ /* 0x080fe20000410000 */
[----:B------:R-:W2:Y:S01]  /*82d0*/  SHFL.BFLY PT, R168, R13, 0x1, 0x1f ;  /* 0x0c201f000da87f89 */ /* 0x000ea200000e0000 */
        /* <DEDUP_REMOVED lines=22> */
[----:B------:R-:W-:Y:S01]  /*8440*/  FMUL.FTZ R129, R129, R10 ;  /* 0x0000000a81817220 */ /* 0x000fe20000410000 */
[----:B--2---:R-:W-:Y:S01]  /*8450*/  FMNMX.FTZ R9, R13, R168, !PT ;  /* 0x000000a80d097209 */ /* 0x004fe20007810000 */
[-C--:B------:R-:W-:Y:S01]  /*8460*/  FMUL.FTZ R132, R132, R10.reuse ;  /* 0x0000000a84847220 */ /* 0x080fe20000410000 */
[-C--:B------:R-:W-:Y:S01]  /*8470*/  FMUL.FTZ R133, R133, R10.reuse ;  /* 0x0000000a85857220 */ /* 0x080fe20000410000 */
[-C--:B------:R-:W-:Y:S01]  /*8480*/  FMUL.FTZ R136, R136, R10.reuse ;  /* 0x0000000a88887220 */ /* 0x080fe20000410000 */
[-C--:B------:R-:W-:Y:S01]  /*8490*/  FMUL.FTZ R137, R137, R10.reuse ;  /* 0x0000000a89897220 */ /* 0x080fe20000410000 */
[----:B------:R-:W-:Y:S01]  /*84a0*/  FADD.FTZ R168, -R9, R203 ;  /* 0x000000cb09a87221 */ /* 0x000fe20000010100 */
[----:B------:R-:W-:Y:S01]  /*84b0*/  MUFU.EX2 R160, R160 ;  /* 0x000000a000a07308 */ /* 0x000fe20000000800 */
[-C--:B------:R-:W-:Y:S01]  /*84c0*/  FMUL.FTZ R140, R140, R10.reuse ;  /* 0x0000000a8c8c7220 */ /* 0x080fe20000410000 */
[-C--:B------:R-:W-:Y:S01]  /*84d0*/  FMUL.FTZ R141, R141, R10.reuse ;  /* 0x0000000a8d8d7220 */ /* 0x080fe20000410000 */
[----:B------:R-:W-:Y:S01]  /*84e0*/  FMUL.FTZ R177, R168, UR14 ;  /* 0x0000000ea8b17c20 */ /* 0x000fe20008410000 */
[----:B------:R-:W-:Y:S01]  /*84f0*/  FMUL.FTZ R168, R9, UR14 ;  /* 0x0000000e09a87c20 */ /* 0x000fe20008410000 */
[-C--:B------:R-:W-:Y:S01]  /*8500*/  FMUL.FTZ R144, R144, R10.reuse ;  /* 0x0000000a90907220 */ /* 0x080fe20000410000 */
[-C--:B------:R-:W-:Y:S01]  /*8510*/  FMUL.FTZ R145, R145, R10.reuse ;  /* 0x0000000a91917220 */ /* 0x080fe20000410000 */
[----:B------:R-:W-:Y:S01]  /*8520*/  FMUL.FTZ R148, R148, R10 ;  /* 0x0000000a94947220 */ /* 0x000fe20000410000 */
        /* <DEDUP_REMOVED lines=11> */
[----:B------:R-:W-:Y:S01]  /*85e0*/  FFMA.FTZ R166, R167, UR14, -R168 ;  /* 0x0000000ea7a67c23 */ /* 0x000fe200080108a8 */
[----:B----4-:R-:W-:Y:S01]  /*85f0*/  FADD.FTZ R171, R201, R172 ;  /* 0x000000acc9ab7221 */ /* 0x010fe20000010000 */
        /* <DEDUP_REMOVED lines=10> */
[--C-:B------:R-:W-:Y:S01]  /*86a0*/  FFMA.FTZ R191, R191, UR14, -R168.reuse ;  /* 0x0000000ebfbf7c23 */ /* 0x100fe200080108a8 */
[--C-:B------:R-:W-:Y:S01]  /*86b0*/  FFMA.FTZ R194, R194, UR14, -R168.reuse ;  /* 0x0000000ec2c27c23 */ /* 0x100fe200080108a8 */
[----:B------:R-:W-:Y:S01]  /*86c0*/  FFMA.FTZ R195, R195, UR14, -R168 ;  /* 0x0000000ec3c37c23 */ /* 0x000fe200080108a8 */
[----:B------:R-:W4:Y:S01]  /*86d0*/  MUFU.EX2 R155, R155 ;  /* 0x0000009b009b7308 */ /* 0x000f220000000800 */
[----:B--2---:R-:W-:Y:S01]  /*86e0*/  FFMA.FTZ R170, R177, R6, R154 ;  /* 0x00000006b1aa7223 */ /* 0x004fe2000001009a */
[--C-:B------:R-:W-:Y:S01]  /*86f0*/  FFMA.FTZ R198, R198, UR14, -R168.reuse ;  /* 0x0000000ec6c67c23 */ /* 0x100fe200080108a8 */
[----:B------:R-:W-:Y:S01]  /*8700*/  FFMA.FTZ R199, R199, UR14, -R168 ;  /* 0x0000000ec7c77c23 */ /* 0x000fe200080108a8 */
[----:B------:R-:W-:Y:S01]  /*8710*/  FMUL.FTZ R149, R149, R10 ;  /* 0x0000000a95957220 */ /* 0x000fe20000410000 */
        /* <DEDUP_REMOVED lines=13> */
[----:B------:R-:W-:Y:S01]  /*87f0*/  FADD.FTZ R170, R204, R171 ;  /* 0x000000abccaa7221 */ /* 0x000fe20000010000 */
[-C--:B------:R-:W-:Y:S01]  /*8800*/  FMUL.FTZ R42, R42, R177.reuse ;  /* 0x000000b12a2a7220 */ /* 0x080fe20000410000 */
[-C--:B------:R-:W-:Y:S01]  /*8810*/  FMUL.FTZ R43, R43, R177.reuse ;  /* 0x000000b12b2b7220 */ /* 0x080fe20000410000 */
[-C--:B------:R-:W-:Y:S01]  /*8820*/  FMUL.FTZ R46, R46, R177.reuse ;  /* 0x000000b12e2e7220 */ /* 0x080fe20000410000 */
[----:B------:R-:W-:Y:S01]  /*8830*/  FADD.FTZ R171, R21, R170 ;  /* 0x000000aa15ab7221 */ /* 0x000fe20000010000 */
[-C--:B------:R-:W-:Y:S01]  /*8840*/  FMUL.FTZ R47, R47, R177.reuse ;  /* 0x000000b12f2f7220 */ /* 0x080fe20000410000 */
[----:B------:R-:W4:Y:S01]  /*8850*/  MUFU.EX2 R162, R162 ;  /* 0x000000a200a27308 */ /* 0x000f220000000800 */
[----:B--2---:R-:W-:Y:S01]  /*8860*/  FADD.FTZ R172, R158, R175 ;  /* 0x000000af9eac7221 */ /* 0x004fe20000010000 */
[----:B------:R-:W-:Y:S01]  /*8870*/  FADD.FTZ R171, R22, R171 ;  /* 0x000000ab16ab7221 */ /* 0x000fe20000010000 */
[-C--:B------:R-:W-:Y:S01]  /*8880*/  FMUL.FTZ R50, R50, R177.reuse ;  /* 0x000000b132327220 */ /* 0x080fe20000410000 */
[-C--:B------:R-:W-:Y:S01]  /*8890*/  FMUL.FTZ R51, R51, R177.reuse ;  /* 0x000000b133337220 */ /* 0x080fe20000410000 */
[-C--:B------:R-:W-:Y:S01]  /*88a0*/  FMUL.FTZ R54, R54, R177.reuse ;  /* 0x000000b136367220 */ /* 0x080fe20000410000 */
[-C--:B------:R-:W-:Y:S01]  /*88b0*/  FMUL.FTZ R55, R55, R177.reuse ;  /* 0x000000b137377220 */ /* 0x080fe20000410000 */
[-C--:B------:R-:W-:Y:S01]  /*88c0*/  FMUL.FTZ R58, R58, R177.reuse ;  /* 0x000000b13a3a7220 */ /* 0x080fe20000410000 */
[----:B------:R-:W2:Y:S01]  /*88d0*/  MUFU.EX2 R159, R159 ;  /* 0x0000009f009f7308 */ /* 0x000ea20000000800 */
[----:B---3--:R-:W-:Y:S01]  /*88e0*/  FADD.FTZ R175, R169, R172 ;  /* 0x000000aca9af7221 */ /* 0x008fe20000010000 */
[----:B------:R-:W-:Y:S01]  /*88f0*/  FADD.FTZ R172, R20, R171 ;  /* 0x000000ab14ac7221 */ /* 0x000fe20000010000 */
[-C--:B------:R-:W-:Y:S01]  /*8900*/  FMUL.FTZ R59, R59, R177.reuse ;  /* 0x000000b13b3b7220 */ /* 0x080fe20000410000 */
[-C--:B------:R-:W-:Y:S01]  /*8910*/  FMUL.FTZ R62, R62, R177.reuse ;  /* 0x000000b13e3e7220 */ /* 0x080fe20000410000 */
[-C--:B------:R-:W-:Y:S01]  /*8920*/  FMUL.FTZ R63, R63, R177.reuse ;  /* 0x000000b13f3f7220 */ /* 0x080fe20000410000 */
[-C--:B------:R-:W-:Y:S01]  /*8930*/  FMUL.FTZ R66, R66, R177.reuse ;  /* 0x000000b142427220 */ /* 0x080fe20000410000 */
[----:B------:R-:W-:Y:S01]  /*8940*/  FMUL.FTZ R67, R67, R177 ;  /* 0x000000b143437220 */ /* 0x000fe20000410000 */
[----:B------:R-:W3:Y:S01]  /*8950*/  MUFU.EX2 R166, R166 ;  /* 0x000000a600a67308 */ /* 0x000ee20000000800 */
[----:B----4-:R-:W-:Y:S01]  /*8960*/  FADD.FTZ R170, R162, R175 ;  /* 0x000000afa2aa7221 */ /* 0x010fe20000010000 */
[----:B------:R-:W-:Y:S01]  /*8970*/  FADD.FTZ R175, R165, R172 ;  /* 0x000000aca5af7221 */ /* 0x000fe20000010000 */
[----:B------:R-:W-:Y:S01]  /*8980*/  F2FP.F16.F32.PACK_AB R172, R202, R23 ;  /* 0x00000017caac723e */ /* 0x000fe200000000ff */
[----:B------:R-:W-:Y:S01]  /*8990*/  FMUL.FTZ R70, R70, R177 ;  /* 0x000000b146467220 */ /* 0x000fe20000410000 */
[----:B------:R-:W-:Y:S01]  /*89a0*/  F2FP.F16.F32.PACK_AB R169, R162, R169 ;  /* 0x000000a9a2a9723e */ /* 0x000fe200000000ff */
[----:B------:R-:W-:Y:S01]  /*89b0*/  FADD.FTZ R174, R164, R175 ;  /* 0x000000afa4ae7221 */ /* 0x000fe20000010000 */
[----:B------:R-:W-:Y:S01]  /*89c0*/  F2FP.F16.F32.PACK_AB R175, R158, R155 ;  /* 0x0000009b9eaf723e */ /* 0x000fe200000000ff */
[----:B------:R-:W4:Y:S01]  /*89d0*/  MUFU.EX2 R163, R163 ;  /* 0x000000a300a37308 */ /* 0x000f220000000800 */
[----:B--2---:R-:W-:Y:S01]  /*89e0*/  FADD.FTZ R171, R159, R170 ;  /* 0x000000aa9fab7221 */ /* 0x004fe20000010000 */
[C---:B------:R-:W-:Y:S01]  /*89f0*/  FADD.FTZ R168, R153.reuse, R174 ;  /* 0x000000ae99a87221 */ /* 0x040fe20000010000 */
[----:B------:R-:W-:Y:S01]  /*8a00*/  F2FP.F16.F32.PACK_AB R164, R153, R164 ;  /* 0x000000a499a4723e */ /* 0x000fe200000000ff */
[----:B------:R-:W-:Y:S01]  /*8a10*/  FMUL.FTZ R71, R71, R177 ;  /* 0x000000b147477220 */ /* 0x000fe20000410000 */
[----:B------:R-:W-:Y:S01]  /*8a20*/  F2FP.F16.F32.PACK_AB R174, R204, R201 ;  /* 0x000000c9ccae723e */ /* 0x000fe200000000ff */
        /* <DEDUP_REMOVED lines=19> */
[----:B--2---:R-:W-:Y:S01]  /*8b60*/  FADD.FTZ R170, R184, R171 ;  /* 0x000000abb8aa7221 */ /* 0x004fe20000010000 */
[----:B------:R-:W-:Y:S01]  /*8b70*/  FADD.FTZ R171, R19, R168 ;  /* 0x000000a813ab7221 */ /* 0x000fe20000010000 */
[----:B------:R-:W-:Y:S01]  /*8b80*/  F2FP.F16.F32.PACK_AB R168, R22, R21 ;  /* 0x0000001516a8723e */ /* 0x000fe200000000ff */
[-C--:B------:R-:W-:Y:S01]  /*8b90*/  FMUL.FTZ R102, R102, R177.reuse ;  /* 0x000000b166667220 */ /* 0x080fe20000410000 */
[-C--:B------:R-:W-:Y:S01]  /*8ba0*/  FMUL.FTZ R103, R103, R177.reuse ;  /* 0x000000b167677220 */ /* 0x080fe20000410000 */
[----:B------:R-:W-:Y:S01]  /*8bb0*/  FADD.FTZ R171, R200, R171 ;  /* 0x000000abc8ab7221 */ /* 0x000fe20000010000 */
[-C--:B------:R-:W-:Y:S01]  /*8bc0*/  FMUL.FTZ R106, R106, R177.reuse ;  /* 0x000000b16a6a7220 */ /* 0x080fe20000410000 */
[----:B------:R-:W2:Y:S01]  /*8bd0*/  MUFU.EX2 R178, R178 ;  /* 0x000000b200b27308 */ /* 0x000ea20000000800 */
[----:B---3--:R-:W-:Y:S01]  /*8be0*/  FADD.FTZ R187, R167, R170 ;  /* 0x000000aaa7bb7221 */ /* 0x008fe20000010000 */
[----:B------:R-:W-:Y:S01]  /*8bf0*/  FADD.FTZ R22, R160, R171 ;  /* 0x000000aba0167221 */ /* 0x000fe20000010000 */
[----:B------:R-:W-:Y:S01]  /*8c00*/  F2FP.F16.F32.PACK_AB R170, R165, R20 ;  /* 0x00000014a5aa723e */ /* 0x000fe200000000ff */
[----:B------:R-:W-:Y:S01]  /*8c10*/  FMUL.FTZ R107, R107, R177 ;  /* 0x000000b16b6b7220 */ /* 0x000fe20000410000 */
[----:B------:R-:W-:Y:S01]  /*8c20*/  F2FP.F16.F32.PACK_AB R171, R166, R159 ;  /* 0x0000009fa6ab723e */ /* 0x000fe200000000ff */
[----:B------:R-:W-:Y:S01]  /*8c30*/  FMUL.FTZ R110, R110, R177 ;  /* 0x000000b16e6e7220 */ /* 0x000fe20000410000 */
[----:B------:R-:W-:Y:S01]  /*8c40*/  F2FP.F16.F32.PACK_AB R166, R200, R19 ;  /* 0x00000013c8a6723e */ /* 0x000fe200000000ff */
[----:B------:R-:W3:Y:S01]  /*8c50*/  MUFU.EX2 R161, R161 ;  /* 0x000000a100a17308 */ /* 0x000ee20000000800 */
[----:B----4-:R-:W-:Y:S01]  /*8c60*/  FADD.FTZ R187, R188, R187 ;  /* 0x000000bbbcbb7221 */ /* 0x010fe20000010000 */
[----:B------:R-:W-:Y:S01]  /*8c70*/  F2FP.F16.F32.PACK_AB R165, R184, R163 ;  /* 0x000000a3b8a5723e */ /* 0x000fe200000000ff */
[----:B------:R-:W-:Y:S01]  /*8c80*/  FMUL.FTZ R111, R111, R177 ;  /* 0x000000b16f6f7220 */ /* 0x000fe20000410000 */
[----:B------:R-:W-:Y:S01]  /*8c90*/  F2FP.F16.F32.PACK_AB R167, R188, R167 ;  /* 0x000000a7bca7723e */ /* 0x000fe200000000ff */
        /* <DEDUP_REMOVED lines=29> */
[----:B------:R-:W-:-:S06]  /*8e70*/  FMUL.FTZ R151, R151, R177 ;  /* 0x000000b197977220 */ /* 0x000fcc0000410000 */
[----:B------:R-:W2:Y:S01]  /*8e80*/  MUFU.EX2 R7, R7 ;  /* 0x0000000700077308 */ /* 0x000ea20000000800 */
[----:B---3--:R-:W-:-:S07]  /*8e90*/  FADD.FTZ R20, R6, R21 ;  /* 0x0000001506147221 */ /* 0x008fce0000010000 */
        /* <DEDUP_REMOVED lines=40> */
[C---:B--2---:R-:W-:Y:S01]  /*9120*/  FADD.FTZ R7, R180.reuse, R7 ;  /* 0x00000007b4077221 */ /* 0x044fe20000010000 */
[----:B------:R-:W-:Y:S02]  /*9130*/  F2FP.F16.F32.PACK_AB R154, R180, R13 ;  /* 0x0000000db49a723e */ /* 0x000fe400000000ff */
[C---:B---3--:R-:W-:Y:S01]  /*9140*/  FADD.FTZ R6, R20.reuse, R15 ;  /* 0x0000000f14067221 */ /* 0x048fe20000010000 */
[----:B------:R-:W-:Y:S01]  /*9150*/  F2FP.F16.F32.PACK_AB R155, R20, R155 ;  /* 0x0000009b149b723e */ /* 0x000fe200000000ff */
[----:B------:R-:W-:Y:S06]  /*9160*/  @P1 BRA `(.L_x_2002) ;  /* 0x0000000000041947 */ /* 0x000fec0003800000 */
[----:B------:R-:W-:Y:S01]  /*9170*/  BPT.TRAP 0x1 ;  /* 0x000000040000795c */ /* 0x000fe20000300000 */
.L_x_2002:
[----:B------:R-:W-:Y:S01]  /*9180*/  PLOP3.LUT P2, PT, PT, PT, UP0, 0x40, 0x0 ;  /* 0x000000000000781c */ /* 0x000fe20003f4e808 */
[----:B------:R2:W3:-:S12]  /*9190*/  SYNCS.PHASECHK.TRANS64.TRYWAIT P1, [UR28+0x22850], R11 ;  /* 0x0228500bff0075a7 */ /* 0x0004d8000802015c */
[----:B--2---:R-:W-:Y:S05]  /*91a0*/  @P2 BRA `(.L_x_2003) ;  /* 0x0000000000042947 */ /* 0x004fea0003800000 */
[----:B------:R-:W-:Y:S01]  /*91b0*/  BPT.TRAP 0x1 ;  /* 0x000000040000795c */ /* 0x000fe20000300000 */
.L_x_2003:
[----:B---3--:R-:W-:Y:S05]  /*91c0*/  @P1 BRA `(.L_x_2004) ;  /* 0x0000000000081947 */ /* 0x008fea0003800000 */
[----:B------:R-:W2:Y:S02]  /*91d0*/  SYNCS.PHASECHK.TRANS64.TRYWAIT P1, [UR28+0x22850], R11 ;  /* 0x0228500bff0075a7 */ /* 0x000ea4000802015c */
[----:B--2---:R-:W-:Y:S05]  /*91e0*/  @!P1 BRA `(.L_x_2005) ;  /* 0x000000a000049947 */ /* 0x004fea0003800000 */
.L_x_2004:
        /* <DEDUP_REMOVED lines=38> */
[----:B---3--:R-:W-:Y:S05]  /*9450*/  @P1 BRA `(.L_x_2006) ;  /* 0x0000000000041947 */ /* 0x008fea0003800000 */
[----:B------:R-:W-:Y:S01]  /*9460*/  BPT.TRAP 0x1 ;  /* 0x000000040000795c */ /* 0x000fe20000300000 */
.L_x_2006:
[----:B------:R-:W-:Y:S01]  /*9470*/  UIADD3 UR28, UR28, 0x22860, URZ ;  /* 0x000228601c1c7890 */ /* 0x000fe2000fffe03f */
[----:B------:R-:W-:Y:S02]  /*9480*/  IMAD.MOV.U32 R203, RZ, RZ, R9 ;  /* 0x000000ffffcb7224 */ /* 0x000fe400078e0009 */
[----:B------:R-:W-:Y:S01]  /*9490*/  IMAD.MOV.U32 R13, RZ, RZ, R8 ;  /* 0x000000ffff0d7224 */ /* 0x000fe200078e0008 */
[----:B------:R-:W-:-:S09]  /*94a0*/  UPRMT UR28, UR5, 0x654, UR28 ;  /* 0x00000654051c7896 */ /* 0x000fd2000800001c */
[----:B------:R-:W-:Y:S01]  /*94b0*/  SYNCS.ARRIVE.TRANS64.RED.A1T0 RZ, [UR28], RZ ;  /* 0x000000ffffff79a7 */ /* 0x000fe2000810041c */
[----:B------:R-:W-:Y:S05]  /*94c0*/  @P0 BRA `(.L_x_2007) ;  /* 0xffffffe000bc0947 */ /* 0x000fea000383ffff */
[----:B0-2---:R-:W-:-:S07]  /*94d0*/  IMAD.MOV.U32 R11, RZ, RZ, R12 ;  /* 0x000000ffff0b7224 */ /* 0x005fce00078e000c */
.L_x_1996:
[----:B------:R-:W-:-:S13]  /*94e0*/  ISETP.GE.AND P0, PT, R11, UR39, PT ;  /* 0x000000270b007c0c */ /* 0x000fda000bf06270 */
[----:B------:R-:W-:Y:S05]  /*94f0*/  @!P0 BRA `(.L_x_2008) ;  /* 0x0000003000088947 */ /* 0x000fea0003800000 */
[----:B------:R-:W-:Y:S01]  /*9500*/  IMAD.MOV.U32 R13, RZ, RZ, R9 ;  /* 0x000000ffff0d7224 */ /* 0x000fe200078e0009 */
[----:B------:R-:W-:Y:S01]  /*9510*/  ULDC UR28, c[0x0][0x9e4] ;  /* 0x00027900001c7ab9 */ /* 0x000fe20000000800 */
[----:B------:R-:W-:Y:S01]  /*9520*/  IMAD.MOV.U32 R12, RZ, RZ, R8 ;  /* 0x000000ffff0c7224 */ /* 0x000fe200078e0008 */
[----:B------:R-:W-:Y:S01]  /*9530*/  ULDC UR29, c[0x0][0x288] ;  /* 0x0000a200001d7ab9 */ /* 0x000fe20000000800 */
[----:B------:R-:W-:Y:S01]  /*9540*/  ULDC UR30, c[0x0][0x2f0] ;  /* 0x0000bc00001e7ab9 */ /* 0x000fe20000000800 */
[----:B------:R-:W-:Y:S01]  /*9550*/  ULDC UR27, c[0x0][0x988] ;  /* 0x00026200001b7ab9 */ /* 0x000fe20000000800 */
[----:B------:R-:W-:-:S05]  /*9560*/  ULDC UR31, c[0x0][0x9e0] ;  /* 0x00027800001f7ab9 */ /* 0x000fca0000000800 */
.L_x_2027:
        /* <DEDUP_REMOVED lines=8> */
.L_x_2009:
[----:B------:R-:W-:Y:S01]  /*95f0*/  PLOP3.LUT P1, PT, PT, PT, UP0, 0x40, 0x0 ;  /* 0x000000000000781c */ /* 0x000fe20003f2e808 */
[----:B------:R-:W-:Y:S01]  /*9600*/  ULEA UR26, UR24, UR38, 0x3 ;  /* 0x00000026181a7291 */ /* 0x000fe2000f8e183f */
[----:B------:R-:W-:-:S05]  /*9610*/  IMAD.U32 R10, RZ, RZ, UR7 ;  /* 0x00000007ff0a7e24 */ /* 0x000fca000f8e00ff */
[----:B------:R-:W-:-:S04]  /*9620*/  SHF.L.U32 R10, R10, 0x1f, RZ ;  /* 0x0000001f0a0a7819 */ /* 0x000fc800000006ff */
[----:B------:R0:W3:Y:S02]  /*9630*/  SYNCS.PHASECHK.TRANS64.TRYWAIT P0, [UR26+0x22830], R10 ;  /* 0x0228300aff0075a7 */ /* 0x0000e4000800015a */
[----:B------:R-:W-:Y:S05]  /*9640*/  @P1 BRA `(.L_x_2010) ;  /* 0x0000000000041947 */ /* 0x000fea0003800000 */
[----:B------:R-:W-:Y:S01]  /*9650*/  BPT.TRAP 0x1 ;  /* 0x000000040000795c */ /* 0x000fe20000300000 */
.L_x_2010:
[----:B---3--:R-:W-:Y:S05]  /*9660*/  @P0 BRA `(.L_x_2011) ;  /* 0x0000000000080947 */ /* 0x008fea0003800000 */
[----:B------:R-:W3:Y:S02]  /*9670*/  SYNCS.PHASECHK.TRANS64.TRYWAIT P0, [UR26+0x22830], R10 ;  /* 0x0228300aff0075a7 */ /* 0x000ee4000800015a */
[----:B---3--:R-:W-:Y:S05]  /*9680*/  @!P0 BRA `(.L_x_2012) ;  /* 0x0000009800f48947 */ /* 0x008fea0003800000 */
.L_x_2011:
[----:B------:R-:W-:Y:S01]  /*9690*/  UIMAD UR22, UR24, 0x300, UR4 ;  /* 0x00000300181678a4 */ /* 0x000fe2000f8e0204 */
[----:B------:R-:W-:Y:S01]  /*96a0*/  WARPGROUP.ARRIVE ;  /* 0x00000000000079c5 */ /* 0x000fe20000000000 */
[----:B------:R-:W-:Y:S01]  /*96b0*/  UMOV UR23, 0x40000040 ;  /* 0x4000004000177882 */ /* 0x000fe20000000000 */
[----:B------:R-:W-:Y:S01]  /*96c0*/  UMOV UR11, 0x40000040 ;  /* 0x40000040000b7882 */ /* 0x000fe20000000000 */
[----:B------:R-:W-:Y:S01]  /*96d0*/  UIADD3 UR10, UR22, 0x2, URZ ;  /* 0x00000002160a7890 */ /* 0x000fe2000fffe03f */
[----:B------:R-:W-:Y:S01]  /*96e0*/  PLOP3.LUT P0, PT, PT, PT, UP0, 0x40, 0x0 ;  /* 0x000000000000781c */ /* 0x000fe20003f0e808 */
        /* <DEDUP_REMOVED lines=18> */
.L_x_2013:
[----:B------:R-:W-:Y:S01]  /*9810*/  UISETP.NE.AND UP2, UPT, UR40, URZ, UPT ;  /* 0x0000003f2800728c */ /* 0x000fe2000bf45270 */
[----:B------:R-:W-:Y:S01]  /*9820*/  IMAD.MOV.U32 R8, RZ, RZ, R0 ;  /* 0x000000ffff087224 */ /* 0x000fe200078e0000 */
[----:B------:R-:W-:-:S04]  /*9830*/  UISETP.NE.AND UP1, UPT, UR43, URZ, UPT ;  /* 0x0000003f2b00728c */ /* 0x000fc8000bf25270 */
[----:B------:R-:W-:Y:S02]  /*9840*/  PLOP3.LUT P0, PT, PT, PT, UP2, 0x80, 0x0 ;  /* 0x000000000000781c */ /* 0x000fe40003f0f028 */
[----:B------:R-:W-:-:S03]  /*9850*/  PLOP3.LUT P1, PT, PT, PT, UP2, 0x80, 0x0 ;  /* 0x000000000000781c */ /* 0x000fc60003f2f028 */
[----:B------:R-:W-:Y:S01]  /*9860*/  @UP2 ULDC UR10, c[0x0][0x44c] ;  /* 0x00011300000a2ab9 */ /* 0x000fe20000000800 */
[----:B------:R-:W-:-:S07]  /*9870*/  @UP2 ULDC UR11, c[0x0][0x450] ;  /* 0x00011400000b2ab9 */ /* 0x000fce0000000800 */
[----:B---3--:R-:W-:Y:S01]  /*9880*/  @P0 IMAD.HI.U32 R9, R0, UR10, RZ ;  /* 0x0000000a00090c27 */ /* 0x008fe2000f8e00ff */
[----:B------:R-:W-:Y:S01]  /*9890*/  UIADD3 UR10, UR26, 0x22840, URZ ;  /* 0x000228401a0a7890 */ /* 0x000fe2000fffe03f */
[----:B------:R-:W-:-:S03]  /*98a0*/  PLOP3.LUT P0, PT, PT, PT, UP1, 0x40, 0x0 ;  /* 0x000000000000781c */ /* 0x000fc60003f0e818 */
[----:B------:R-:W-:Y:S01]  /*98b0*/  @P1 SHF.R.U32.HI R8, RZ, UR11, R9 ;  /* 0x0000000bff081c19 */ /* 0x000fe20008011609 */
[----:B------:R-:W-:Y:S01]  /*98c0*/  IMAD R9, R11, -0x60, RZ ;  /* 0xffffffa00b097824 */ /* 0x000fe200078e02ff */
[----:B------:R-:W-:-:S03]  /*98d0*/  UPRMT UR10, UR5, 0x654, UR10 ;  /* 0x00000654050a7896 */ /* 0x000fc6000800000a */
[----:B------:R-:W3:Y:S01]  /*98e0*/  SHFL.IDX PT, R15, R8, RZ, 0x1c1f ;  /* 0x001c1fff080f7589 */ /* 0x000ee200000e0000 */
[----:B------:R-:W-:-:S04]  /*98f0*/  VIADD R14, R9, 0x1 ;  /* 0x00000001090e7836 */ /* 0x000fc80000000000 */
[----:B------:R-:W-:Y:S01]  /*9900*/  IMAD R20, R3, -0x2, R14 ;  /* 0xfffffffe03147824 */ /* 0x000fe200078e020e */
[----:B------:R-:W-:Y:S03]  /*9910*/  SYNCS.ARRIVE.TRANS64.RED.A1T0 RZ, [UR10], RZ ;  /* 0x000000ffffff79a7 */ /* 0x000fe6000810040a */
[C---:B------:R-:W-:Y:S01]  /*9920*/  VIADD R19, R20.reuse, 0xffffffff ;  /* 0xffffffff14137836 */ /* 0x040fe20000000000 */
[----:B------:R-:W-:-:S05]  /*9930*/  IADD3 R22, R20, -UR29, R17 ;  /* 0x8000001d14167c10 */ /* 0x000fca000fffe011 */
[C---:B------:R-:W-:Y:S02]  /*9940*/  VIADD R14, R22.reuse, UR31 ;  /* 0x0000001f160e7c36 */ /* 0x040fe40008000000 */
[----:B------:R-:W-:Y:S02]  /*9950*/  VIADD R22, R22, UR25 ;  /* 0x0000001916167c36 */ /* 0x000fe40008000000 */
[--C-:B---3--:R-:W-:Y:S02]  /*9960*/  IMAD.IADD R20, R14, 0x1, R15.reuse ;  /* 0x000000010e147824 */ /* 0x108fe400078e020f */
        /* <DEDUP_REMOVED lines=10> */
[----:B------:R-:W3:Y:S02]  /*9a10*/  @P0 LDC.64 R200, c[0x0][0x9e8] ;  /* 0x00027a00ffc80b82 */ /* 0x000ee40000000a00 */
[----:B---3--:R-:W-:-:S05]  /*9a20*/  @P0 IMAD.HI.U32 R200, R15, R200, RZ ;  /* 0x000000c80fc80227 */ /* 0x008fca00078e00ff */
[----:B------:R-:W-:-:S04]  /*9a30*/  @P0 SHF.R.U32.HI R15, RZ, R201, R200 ;  /* 0x000000c9ff0f0219 */ /* 0x000fc800000116c8 */
[----:B------:R-:W-:Y:S01]  /*9a40*/  LOP3.LUT R15, RZ, R15, RZ, 0x33, !PT ;  /* 0x0000000fff0f7212 */ /* 0x000fe200078e33ff */
[----:B------:R-:W-:Y:S06]  /*9a50*/  BRA `(.L_x_2017) ;  /* 0x0000000000147947 */ /* 0x000fec0003800000 */
.L_x_2016:
[----:B------:R-:W-:-:S05]  /*9a60*/  IMAD.U32 R202, RZ, RZ, UR28 ;  /* 0x0000001cffca7e24 */ /* 0x000fca000f8e00ff */
[----:B------:R-:W-:-:S13]  /*9a70*/  ISETP.NE.AND P0, PT, R202, 0x1, PT ;  /* 0x00000001ca00780c */ /* 0x000fda0003f05270 */
[----:B------:R-:W3:Y:S02]  /*9a80*/  @P0 LDC.64 R200, c[0x0][0x9e8] ;  /* 0x00027a00ffc80b82 */ /* 0x000ee40000000a00 */
[----:B---3--:R-:W-:-:S05]  /*9a90*/  @P0 IMAD.HI.U32 R200, R15, R200, RZ ;  /* 0x000000c80fc80227 */ /* 0x008fca00078e00ff */
[----:B------:R-:W-:-:S07]  /*9aa0*/  @P0 SHF.R.U32.HI R15, RZ, R201, R200 ;  /* 0x000000c9ff0f0219 */ /* 0x000fce00000116c8 */
.L_x_2017:
[----:B------:R-:W-:Y:S05]  /*9ab0*/  BSYNC B0 ;  /* 0x0000000000007941 */ /* 0x000fea0003800000 */
.L_x_2015:
[----:B------:R-:W-:-:S05]  /*9ac0*/  IMAD R15, R15, R202, R19 ;  /* 0x000000ca0f0f7224 */ /* 0x000fca00078e0213 */
[----:B------:R-:W-:Y:S02]  /*9ad0*/  VIADDMNMX R20, R15, R202, R20, PT ;  /* 0x000000ca0f147246 */ /* 0x000fe40003800114 */
[----:B------:R-:W-:-:S07]  /*9ae0*/  VIMNMX R21, R21, R15, !PT ;  /* 0x0000000f15157248 */ /* 0x000fce0007fe0100 */
.L_x_2014:
        /* <DEDUP_REMOVED lines=25> */
[----:B------:R-:W-:Y:S02]  /*9c80*/  ISETP.LT.OR P2, PT, R20, 0xa, P2 ;  /* 0x0000000a1400780c */ /* 0x000fe40001741670 */
        /* <DEDUP_REMOVED lines=102> */
[----:B------:R-:W-:Y:S02]  /*a2f0*/  ISETP.GE.AND P6, PT, R9, 0x5a, PT ;  /* 0x0000005a0900780c */ /* 0x000fe40003fc6270 */
[----:B------:R-:W3:Y:S11]  /*a300*/  SHFL.IDX PT, R9, R8, 0x1, 0x1c1f ;  /* 0x003c1f0008097f89 */ /* 0x000ef600000e0000 */
[----:B------:R-:W-:-:S02]  /*a310*/  @P6 LOP3.LUT R2, R2, 0x1, RZ, 0xfc, !PT ;  /* 0x0000000102026812 */ /* 0x000fc400078efcff */
[----:B------:R-:W-:-:S04]  /*a320*/  ISETP.GT.AND P6, PT, R21, 0x59, !P6 ;  /* 0x000000591500780c */ /* 0x000fc800077c4270 */
[----:B------:R-:W-:-:S04]  /*a330*/  ISETP.LT.OR P6, PT, R20, 0x5a, P6 ;  /* 0x0000005a1400780c */ /* 0x000fc800037c1670 */
[----:B------:R-:W-:Y:S02]  /*a340*/  FSEL R197, R197, -INF , !P6 ;  /* 0xff800000c5c57808 */ /* 0x000fe40007000000 */
[----:B------:R-:W-:Y:S01]  /*a350*/  PLOP3.LUT P6, PT, PT, PT, UP1, 0x40, 0x0 ;  /* 0x000000000000781c */ /* 0x000fe20003fce818 */
[--C-:B---3--:R-:W-:Y:S02]  /*a360*/  IMAD.IADD R14, R14, 0x1, R9.reuse ;  /* 0x000000010e0e7824 */ /* 0x108fe400078e0209 */
        /* <DEDUP_REMOVED lines=15> */
.L_x_2020:
[----:B------:R-:W-:-:S05]  /*a460*/  IMAD.U32 R23, RZ, RZ, UR28 ;  /* 0x0000001cff177e24 */ /* 0x000fca000f8e00ff */
[----:B------:R-:W-:-:S13]  /*a470*/  ISETP.NE.AND P6, PT, R23, 0x1, PT ;  /* 0x000000011700780c */ /* 0x000fda0003fc5270 */
[----:B------:R-:W3:Y:S02]  /*a480*/  @P6 LDC.64 R8, c[0x0][0x9e8] ;  /* 0x00027a00ff086b82 */ /* 0x000ee40000000a00 */
[----:B---3--:R-:W-:-:S05]  /*a490*/  @P6 IMAD.HI.U32 R8, R20, R8, RZ ;  /* 0x0000000814086227 */ /* 0x008fca00078e00ff */
[----:B------:R-:W-:-:S07]  /*a4a0*/  @P6 SHF.R.U32.HI R20, RZ, R9, R8 ;  /* 0x00000009ff146219 */ /* 0x000fce0000011608 */
.L_x_2021:
[----:B------:R-:W-:Y:S05]  /*a4b0*/  BSYNC B0 ;  /* 0x0000000000007941 */ /* 0x000fea0003800000 */
.L_x_2019:
[----:B------:R-:W-:-:S05]  /*a4c0*/  IMAD R19, R20, R23, R19 ;  /* 0x0000001714137224 */ /* 0x000fca00078e0213 */
[----:B------:R-:W-:Y:S02]  /*a4d0*/  VIADDMNMX R14, R19, R23, R14, PT ;  /* 0x00000017130e7246 */ /* 0x000fe4000380010e */
[----:B------:R-:W-:-:S07]  /*a4e0*/  VIMNMX R22, R22, R19, !PT ;  /* 0x0000001316167248 */ /* 0x000fce0007fe0100 */
.L_x_2018:
        /* <DEDUP_REMOVED lines=64> */
[----:B------:R-:W3:Y:S01]  /*a8f0*/  SHFL.BFLY PT, R8, R9, 0x2, 0x1f ;  /* 0x0c401f0009087f89 */ /* 0x000ee200000e0000 */
        /* <DEDUP_REMOVED lines=13> */
[----:B---3--:R-:W-:Y:S02]  /*a9d0*/  FMNMX.FTZ R19, R9, R8, !PT ;  /* 0x0000000809137209 */ /* 0x008fe40007810000 */
[----:B------:R-:W-:-:S02]  /*a9e0*/  ISETP.LT.OR P0, PT, R14, 0x31, P0 ;  /* 0x000000310e00780c */ /* 0x000fc40000701670 */
[----:B------:R-:W-:Y:S01]  /*a9f0*/  ISETP.LT.OR P2, PT, R14, 0x4a, P2 ;  /* 0x0000004a0e00780c */ /* 0x000fe20001741670 */
[----:B------:R-:W3:Y:S01]  /*aa00*/  SHFL.BFLY PT, R8, R19, 0x1, 0x1f ;  /* 0x0c201f0013087f89 */ /* 0x000ee200000e0000 */
        /* <DEDUP_REMOVED lines=13> */
[----:B---3--:R-:W-:Y:S02]  /*aae0*/  FMNMX.FTZ R8, R19, R8, !PT ;  /* 0x0000000813087209 */ /* 0x008fe40007810000 */
        /* <DEDUP_REMOVED lines=57> */
[--C-:B------:R-:W-:Y:S01]  /*ae80*/  FFMA.FTZ R173, R189, UR14, -R202.reuse ;  /* 0x0000000ebdad7c23 */ /* 0x100fe200080108ca */
[----:B------:R-:W-:Y:S01]  /*ae90*/  FMNMX.FTZ R9, R171, R20, !PT ;  /* 0x00000014ab097209 */ /* 0x000fe20007810000 */
[----:B------:R-:W5:Y:S01]  /*aea0*/  MUFU.EX2 R15, R15 ;  /* 0x0000000f000f7308 */ /* 0x000f620000000800 */
[----:B------:R-:W-:-:S02]  /*aeb0*/  FFMA.FTZ R196, R196, UR14, -R202 ;  /* 0x0000000ec4c47c23 */ /* 0x000fc400080108ca */
[----:B------:R-:W-:-:S04]  /*aec0*/  FMNMX.FTZ R20, R174, R9, !PT ;  /* 0x00000009ae147209 */ /* 0x000fc80007810000 */
[----:B------:R-:W-:Y:S01]  /*aed0*/  FMNMX.FTZ R9, R175, R20, !PT ;  /* 0x00000014af097209 */ /* 0x000fe20007810000 */
[----:B------:R-:W0:Y:S01]  /*aee0*/  MUFU.EX2 R154, R154 ;  /* 0x0000009a009a7308 */ /* 0x000e220000000800 */
[-C--:B---3--:R-:W-:Y:S01]  /*aef0*/  FMUL.FTZ R24, R24, R181.reuse ;  /* 0x000000b518187220 */ /* 0x088fe20000410000 */
        /* <DEDUP_REMOVED lines=14> */
[----:B------:R-:W3:Y:S01]  /*afe0*/  MUFU.EX2 R19, R19 ;  /* 0x0000001300137308 */ /* 0x000ee20000000800 */
        /* <DEDUP_REMOVED lines=15> */
[----:B------:R-:W2:Y:S01]  /*b0e0*/  MUFU.EX2 R156, R156 ;  /* 0x0000009c009c7308 */ /* 0x000ea20000000800 */
[----:B-1----:R-:W-:Y:S01]  /*b0f0*/  FFMA.FTZ R168, R184, UR14, -R202 ;  /* 0x0000000eb8a87c23 */ /* 0x002fe200080108ca */
[----:B------:R-:W-:Y:S01]  /*b100*/  FFMA.FTZ R184, R181, R7, R152 ;  /* 0x00000007b5b87223 */ /* 0x000fe20000010098 */
[----:B------:R-:W-:Y:S01]  /*b110*/  FMNMX.FTZ R164, R194, R9, !PT ;  /* 0x00000009c2a47209 */ /* 0x000fe20007810000 */
[----:B------:R-:W-:Y:S01]  /*b120*/  FMUL.FTZ R64, R64, R181 ;  /* 0x000000b540407220 */ /* 0x000fe20000410000 */
[C---:B-----5:R-:W-:Y:S01]  /*b130*/  F2FP.F16.F32.PACK_AB R152, R15.reuse, R152 ;  /* 0x000000980f98723e */ /* 0x060fe200000000ff */
        /* <DEDUP_REMOVED lines=14> */
[----:B-1----:R-:W1:Y:S01]  /*b220*/  SHFL.BFLY PT, R172, R9, 0x2, 0x1f ;  /* 0x0c401f0009ac7f89 */ /* 0x002e6200000e0000 */
        /* <DEDUP_REMOVED lines=23> */
[----:B-1----:R-:W-:Y:S01]  /*b3a0*/  FMNMX.FTZ R180, R9, R172, !PT ;  /* 0x000000ac09b47209 */ /* 0x002fe20007810000 */
[----:B------:R-:W-:Y:S01]  /*b3b0*/  FFMA.FTZ R172, R188, UR14, -R202 ;  /* 0x0000000ebcac7c23 */ /* 0x000fe200080108ca */
        /* <DEDUP_REMOVED lines=22> */
[----:B-1----:R-:W-:-:S06]  /*b520*/  FMNMX.FTZ R9, R180, R9, !PT ;  /* 0x00000009b4097209 */ /* 0x002fcc0007810000 */
[----:B------:R-:W-:Y:S01]  /*b530*/  MUFU.EX2 R165, R165 ;  /* 0x000000a500a57308 */ /* 0x000fe20000000800 */
[C---:B------:R-:W-:Y:S01]  /*b540*/  FSETP.NEU.FTZ.AND P0, PT, R9.reuse, -INF , PT ;  /* 0xff8000000900780b */ /* 0x040fe20003f1d000 */
[----:B------:R-:W-:-:S06]  /*b550*/  FMUL.FTZ R193, R9, UR14 ;  /* 0x0000000e09c17c20 */ /* 0x000fcc0008410000 */
[----:B------:R-:W-:Y:S01]  /*b560*/  MUFU.EX2 R168, R168 ;  /* 0x000000a800a87308 */ /* 0x000fe20000000800 */
[----:B------:R-:W-:-:S05]  /*b570*/  FSEL R193, R193, RZ, P0 ;  /* 0x000000ffc1c17208 */ /* 0x000fca0000000000 */
[--C-:B------:R-:W-:Y:S01]  /*b580*/  FFMA.FTZ R180, R155, UR14, -R193.reuse ;  /* 0x0000000e9bb47c23 */ /* 0x100fe200080108c1 */
[----:B------:R-:W-:Y:S01]  /*b590*/  FFMA.FTZ R155, R158, UR14, -R193 ;  /* 0x0000000e9e9b7c23 */ /* 0x000fe200080108c1 */
[----:B0-----:R-:W-:Y:S01]  /*b5a0*/  FADD.FTZ R158, R154, R7 ;  /* 0x000000079a9e7221 */ /* 0x001fe20000010000 */
[--C-:B------:R-:W-:Y:S01]  /*b5b0*/  FFMA.FTZ R184, R159, UR14, -R193.reuse ;  /* 0x0000000e9fb87c23 */ /* 0x100fe200080108c1 */
[--C-:B------:R-:W-:Y:S01]  /*b5c0*/  FFMA.FTZ R159, R162, UR14, -R193.reuse ;  /* 0x0000000ea29f7c23 */ /* 0x100fe200080108c1 */
[----:B------:R-:W-:Y:S01]  /*b5d0*/  MUFU.EX2 R169, R169 ;  /* 0x000000a900a97308 */ /* 0x000fe20000000800 */
[C---:B---3--:R-:W-:Y:S01]  /*b5e0*/  FADD.FTZ R7, R19.reuse, R158 ;  /* 0x0000009e13077221 */ /* 0x048fe20000010000 */
[----:B------:R-:W-:Y:S01]  /*b5f0*/  F2FP.F16.F32.PACK_AB R154, R19, R154 ;  /* 0x0000009a139a723e */ /* 0x000fe200000000ff */
[--C-:B------:R-:W-:Y:S01]  /*b600*/  FFMA.FTZ R188, R163, UR14, -R193.reuse ;  /* 0x0000000ea3bc7c23 */ /* 0x100fe200080108c1 */
[----:B------:R-:W-:Y:S01]  /*b610*/  FFMA.FTZ R163, R166, UR14, -R193 ;  /* 0x0000000ea6a37c23 */ /* 0x000fe200080108c1 */
[----:B--2---:R-:W-:Y:S01]  /*b620*/  FADD.FTZ R158, R156, R7 ;  /* 0x000000079c9e7221 */ /* 0x004fe20000010000 */
        /* <DEDUP_REMOVED lines=11> */
[----:B----4-:R-:W-:Y:S01]  /*b6e0*/  FADD.FTZ R7, R23, R158 ;  /* 0x0000009e17077221 */ /* 0x010fe20000010000 */
        /* <DEDUP_REMOVED lines=172> */
.L_x_2022:
[----:B------:R-:W-:Y:S01]  /*c1b0*/  PLOP3.LUT P1, PT, PT, PT, UP0, 0x40, 0x0 ;  /* 0x000000000000781c */ /* 0x000fe20003f2e808 */
[----:B------:R0:W1:-:S12]  /*c1c0*/  SYNCS.PHASECHK.TRANS64.TRYWAIT P0, [UR26+0x22850], R10 ;  /* 0x0228500aff0075a7 */ /* 0x000058000800015a */
[----:B0-----:R-:W-:Y:S05]  /*c1d0*/  @P1 BRA `(.L_x_2023) ;  /* 0x0000000000041947 */ /* 0x001fea0003800000 */
[----:B------:R-:W-:Y:S01]  /*c1e0*/  BPT.TRAP 0x1 ;  /* 0x000000040000795c */ /* 0x000fe20000300000 */
.L_x_2023:
[----:B-1----:R-:W-:Y:S05]  /*c1f0*/  @P0 BRA `(.L_x_2024) ;  /* 0x0000000000080947 */ /* 0x002fea0003800000 */
[----:B------:R-:W0:Y:S02]  /*c200*/  SYNCS.PHASECHK.TRANS64.TRYWAIT P0, [UR26+0x22850], R10 ;  /* 0x0228500aff0075a7 */ /* 0x000e24000800015a */
[----:B0-----:R-:W-:Y:S05]  /*c210*/  @!P0 BRA `(.L_x_2025) ;  /* 0x0000007000288947 */ /* 0x001fea0003800000 */
.L_x_2024:
        /* <DEDUP_REMOVED lines=40> */
.L_x_2026:
        /* <DEDUP_REMOVED lines=8> */
.L_x_2008:
[----:B------:R-:W0:Y:S01]  /*c520*/  SHFL.BFLY PT, R0, R7, 0x2, 0x1f ;  /* 0x0c401f0007007f89 */ /* 0x000e2200000e0000 */
[----:B------:R-:W-:-:S05]  /*c530*/  IADD3 R16, -R16, 0xb, RZ ;  /* 0x0000000b10107810 */ /* 0x000fca0007ffe1ff */
[----:B------:R3:W-:Y:S08]  /*c540*/  BAR.ARV R16, 0x100 ;  /* 0x000400100000751d */ /* 0x0007f00000002000 */
[----:B------:R-:W-:Y:S06]  /*c550*/  BAR.ARV 0x8, 0x180 ;  /* 0x0206000000007b1d */ /* 0x000fec0000002000 */
[----:B------:R-:W-:Y:S01]  /*c560*/  PLOP3.LUT P0, PT, PT, PT, PT, 0x8, 0x0 ;  /* 0x000000000000781c */ /* 0x000fe20003f0e170 */
[----:B------:R-:W4:Y:S01]  /*c570*/  SHFL.BFLY PT, R5, R6, 0x2, 0x1f ;  /* 0x0c401f0006057f89 */ /* 0x000f2200000e0000 */
[----:B0-----:R-:W-:Y:S01]  /*c580*/  FADD.FTZ R2, R0, R7 ;  /* 0x0000000700027221 */ /* 0x001fe20000010000 */
[----:B------:R-:W-:-:S04]  /*c590*/  IMAD.U32 R7, RZ, RZ, UR14 ;  /* 0x0000000eff077e24 */ /* 0x000fc8000f8e00ff */
[----:B------:R-:W0:Y:S01]  /*c5a0*/  SHFL.BFLY PT, R3, R2, 0x1, 0x1f ;  /* 0x0c201f0002037f89 */ /* 0x000e2200000e0000 */
[----:B----4-:R-:W-:-:S05]  /*c5b0*/  FADD.FTZ R5, R5, R6 ;  /* 0x0000000605057221 */ /* 0x010fca0000010000 */
[----:B------:R-:W4:Y:S01]  /*c5c0*/  SHFL.BFLY PT, R0, R5, 0x1, 0x1f ;  /* 0x0c201f0005007f89 */ /* 0x000f2200000e0000 */
[----:B0-----:R-:W-:Y:S01]  /*c5d0*/  FADD.FTZ R10, R2, R3 ;  /* 0x00000003020a7221 */ /* 0x001fe20000010000 */
[----:B------:R-:W-:Y:S02]  /*c5e0*/  IMAD.MOV.U32 R3, RZ, RZ, RZ ;  /* 0x000000ffff037224 */ /* 0x000fe400078e00ff */
[----:B------:R-:W-:Y:S02]  /*c5f0*/  IMAD.MOV.U32 R2, RZ, RZ, -0x800000 ;  /* 0xff800000ff027424 */ /* 0x000fe400078e00ff */
[----:B------:R-:W-:-:S13]  /*c600*/  FSETP.NE.FTZ.AND P1, PT, R10, RZ, PT ;  /* 0x000000ff0a00720b */ /* 0x000fda0003f35000 */
[----:B-12---:R-:W0:Y:S01]  /*c610*/  @P1 MUFU.LG2 R4, R10 ;  /* 0x0000000a00041308 */ /* 0x006e220000000c00 */
[----:B----4-:R-:W-:Y:S01]  /*c620*/  FADD.FTZ R11, R5, R0 ;  /* 0x00000000050b7221 */ /* 0x010fe20000010000 */
[----:B------:R-:W-:Y:S02]  /*c630*/  IMAD.MOV.U32 R0, RZ, RZ, RZ ;  /* 0x000000ffff007224 */ /* 0x000fe400078e00ff */
[----:B------:R-:W-:-:S04]  /*c640*/  IMAD.U32 R5, RZ, RZ, UR14 ;  /* 0x0000000eff057e24 */ /* 0x000fc8000f8e00ff */
[----:B------:R-:W1:Y:S01]  /*c650*/  @P1 MUFU.RCP R3, R10 ;  /* 0x0000000a00031308 */ /* 0x000e620000001000 */
[----:B------:R-:W-:Y:S01]  /*c660*/  FSETP.NE.FTZ.AND P2, PT, R11, RZ, PT ;  /* 0x000000ff0b00720b */ /* 0x000fe20003f55000 */
[----:B------:R-:W-:Y:S01]  /*c670*/  @P1 FMUL.FTZ R5, R5, 0.69314718246459960938 ;  /* 0x3f31721805051820 */ /* 0x000fe20000410000 */
[----:B0-----:R-:W-:-:S11]  /*c680*/  @P1 FMUL.FTZ R4, R4, 0.69314718246459960938 ;  /* 0x3f31721804041820 */ /* 0x001fd60000410000 */
[----:B------:R-:W0:Y:S01]  /*c690*/  @P2 MUFU.LG2 R6, R11 ;  /* 0x0000000b00062308 */ /* 0x000e220000000c00 */
[----:B------:R-:W-:Y:S01]  /*c6a0*/  @P2 FMUL.FTZ R7, R7, 0.69314718246459960938 ;  /* 0x3f31721807072820 */ /* 0x000fe20000410000 */
[-C--:B-1----:R-:W-:Y:S01]  /*c6b0*/  FMUL.FTZ R24, R24, R3.reuse ;  /* 0x0000000318187220 */ /* 0x082fe20000410000 */
[-C--:B------:R-:W-:Y:S01]  /*c6c0*/  FMUL.FTZ R25, R25, R3.reuse ;  /* 0x0000000319197220 */ /* 0x080fe20000410000 */
[-C--:B------:R-:W-:Y:S01]  /*c6d0*/  FMUL.FTZ R28, R28, R3.reuse ;  /* 0x000000031c1c7220 */ /* 0x080fe20000410000 */
[-C--:B------:R-:W-:Y:S01]  /*c6e0*/  FMUL.FTZ R29, R29, R3.reuse ;  /* 0x000000031d1d7220 */ /* 0x080fe20000410000 */
[-C--:B------:R-:W-:Y:S02]  /*c6f0*/  FMUL.FTZ R32, R32, R3.reuse ;  /* 0x0000000320207220 */ /* 0x080fe40000410000 */
        /* <DEDUP_REMOVED lines=127> */
[----:B---3--:R-:W-:-:S07]  /*cef0*/  @P2 FFMA.FTZ R2, R7, R9, R6 ;  /* 0x0000000907022223 */ /* 0x008fce0000010006 */
.L_x_1949:
        /* <DEDUP_REMOVED lines=26> */
[----:B------:R-:W-:-:S03]  /*d0a0*/  SHF.R.S32.HI R7, RZ, 0x7, R6 ;  /* 0x00000007ff077819 */ /* 0x000fc60000011406 */
[----:B------:R-:W-:Y:S01]  /*d0b0*/  IMAD.IADD R0, R5, 0x1, -R0 ;  /* 0x0000000105007824 */ /* 0x000fe200078e0a00 */
[----:B------:R-:W-:Y:S01]  /*d0c0*/  LEA.HI R4, R6, R7, RZ, 0x1 ;  /* 0x0000000706047211 */ /* 0x000fe200078f08ff */
[----:B------:R-:W3:Y:S01]  /*d0d0*/  LDC.64 R20, c[0x0][0xb40] ;  /* 0x0002d000ff147b82 */ /* 0x000ee20000000a00 */
[----:B------:R-:W-:Y:S02]  /*d0e0*/  LOP3.LUT R6, R13, 0xfffffffc, RZ, 0xc0, !PT ;  /* 0xfffffffc0d067812 */ /* 0x000fe400078ec0ff */
[----:B------:R-:W-:Y:S02]  /*d0f0*/  SHF.R.S32.HI R9, RZ, 0x1f, R0 ;  /* 0x0000001fff097819 */ /* 0x000fe40000011400 */
[----:B------:R-:W-:Y:S01]  /*d100*/  LOP3.LUT R4, R4, 0x3fffffe, RZ, 0xc0, !PT ;  /* 0x03fffffe04047812 */ /* 0x000fe200078ec0ff */
[----:B------:R-:W-:Y:S01]  /*d110*/  IMAD.IADD R5, R5, 0x1, -R6 ;  /* 0x0000000105057824 */ /* 0x000fe200078e0a06 */
[CC--:B------:R-:W-:Y:S01]  /*d120*/  LEA.HI R10, R9.reuse, R0.reuse, RZ, 0x2 ;  /* 0x00000000090a7211 */ /* 0x0c0fe200078f10ff */
[----:B------:R-:W5:Y:S01]  /*d130*/  @P0 LDC R152, c[0x0][0xbec] ;  /* 0x0002fb00ff980b82 */ /* 0x000f620000000800 */
[----:B------:R-:W-:Y:S01]  /*d140*/  LEA.HI R9, R9, R0, RZ, 0x5 ;  /* 0x0000000009097211 */ /* 0x000fe200078f28ff */
[----:B------:R-:W-:Y:S01]  /*d150*/  IMAD.IADD R6, R7, 0x1, -R4 ;  /* 0x0000000107067824 */ /* 0x000fe200078e0a04 */
[----:B------:R-:W-:-:S02]  /*d160*/  SHF.R.S32.HI R11, RZ, 0x2, R10 ;  /* 0x00000002ff0b7819 */ /* 0x000fc4000001140a */
[----:B------:R-:W-:Y:S02]  /*d170*/  SHF.R.S32.HI R12, RZ, 0x1f, R10 ;  /* 0x0000001fff0c7819 */ /* 0x000fe4000001140a */
[----:B------:R-:W-:Y:S01]  /*d180*/  LEA.HI R7, R5, R5, RZ, 0x1 ;  /* 0x0000000505077211 */ /* 0x000fe200078f08ff */
[----:B------:R-:W5:Y:S01]  /*d190*/  @P0 LDC R17, c[0x0][0xbf0] ;  /* 0x0002fc00ff110b82 */ /* 0x000f620000000800 */
[----:B------:R-:W-:-:S04]  /*d1a0*/  LEA.HI R12, R12, R11, RZ, 0x3 ;  /* 0x0000000b0c0c7211 */ /* 0x000fc800078f18ff */
[----:B------:R-:W-:-:S03]  /*d1b0*/  LOP3.LUT R12, R12, 0xfffffff8, RZ, 0xc0, !PT ;  /* 0xfffffff80c0c7812 */ /* 0x000fc600078ec0ff */
[----:B------:R-:W5:Y:S02]  /*d1c0*/  @P0 LDC R153, c[0x0][0xbf0] ;  /* 0x0002fc00ff990b82 */ /* 0x000f640000000800 */
[----:B------:R-:W-:Y:S01]  /*d1d0*/  IMAD.IADD R4, R11, 0x1, -R12 ;  /* 0x000000010b047824 */ /* 0x000fe200078e0a0c */
[----:B------:R-:W-:Y:S02]  /*d1e0*/  LOP3.LUT R12, R7, 0x1ffffffe, RZ, 0xc0, !PT ;  /* 0x1ffffffe070c7812 */ /* 0x000fe400078ec0ff */
[----:B------:R-:W-:-:S03]  /*d1f0*/  SHF.R.S32.HI R7, RZ, 0x5, R9 ;  /* 0x00000005ff077819 */ /* 0x000fc60000011409 */
[----:B------:R-:W-:Y:S02]  /*d200*/  IMAD.IADD R16, R5, 0x1, -R12 ;  /* 0x0000000105107824 */ /* 0x000fe400078e0a0c */
[----:B------:R-:W-:Y:S02]  /*d210*/  IMAD R7, R7, 0x10, R4 ;  /* 0x0000001007077824 */ /* 0x000fe400078e0204 */
[----:B------:R-:W-:Y:S02]  /*d220*/  IMAD.U32 R5, RZ, RZ, UR5 ;  /* 0x00000005ff057e24 */ /* 0x000fe4000f8e00ff */
[----:B------:R-:W-:Y:S02]  /*d230*/  IMAD R9, R6, 0x40, R7 ;  /* 0x0000004006097824 */ /* 0x000fe400078e0207 */
[----:B------:R-:W-:Y:S01]  /*d240*/  IMAD.U32 R4, RZ, RZ, UR4 ;  /* 0x00000004ff047e24 */ /* 0x000fe2000f8e00ff */
[----:B------:R-:W-:Y:S01]  /*d250*/  UIMAD.WIDE.U32 UR4, UR41, UR8, URZ ;  /* 0x00000008290472a5 */ /* 0x000fe2000f8e003f */
[----:B------:R-:W-:Y:S01]  /*d260*/  IMAD.U32 R5, RZ, RZ, UR6 ;  /* 0x00000006ff057e24 */ /* 0x000fe2000f8e00ff */
[----:B------:R-:W-:Y:S01]  /*d270*/  UIMAD UR6, UR41, UR9, UR7 ;  /* 0x00000009290672a4 */ /* 0x000fe2000f8e0207 */
[----:B------:R-:W-:-:S02]  /*d280*/  IMAD R6, R16, 0x8, R9 ;  /* 0x0000000810067824 */ /* 0x000fc400078e0209 */
[----:B------:R-:W-:Y:S01]  /*d290*/  IMAD R16, RZ, RZ, -UR41 ;  /* 0x80000029ff107e24 */ /* 0x000fe2000f8e02ff */
[----:B------:R-:W-:Y:S01]  /*d2a0*/  UIADD3 UR6, UR5, UR6, URZ ;  /* 0x0000000605067290 */ /* 0x000fe2000fffe03f */
[----:B----4-:R-:W-:Y:S01]  /*d2b0*/  IMAD R12, R18, UR10, RZ ;  /* 0x0000000a120c7c24 */ /* 0x010fe2000f8e02ff */
[----:B------:R-:W-:Y:S01]  /*d2c0*/  ULDC.64 UR8, c[0x0][0xb28] ;  /* 0x0002ca0000087ab9 */ /* 0x000fe20000000a00 */
[----:B--2---:R-:W-:Y:S02]  /*d2d0*/  IMAD R11, R22, 0x80, R6 ;  /* 0x00000080160b7824 */ /* 0x004fe400078e0206 */
[----:B-1----:R-:W-:Y:S02]  /*d2e0*/  IMAD R23, R23, R16, UR11 ;  /* 0x0000000b17177e24 */ /* 0x002fe4000f8e0210 */
[----:B------:R-:W-:Y:S02]  /*d2f0*/  IMAD R15, R19, UR12, R12 ;  /* 0x0000000c130f7c24 */ /* 0x000fe4000f8e020c */
[----:B------:R-:W-:Y:S01]  /*d300*/  IMAD.WIDE.U32 R4, R18, UR12, R4 ;  /* 0x0000000c12047c25 */ /* 0x000fe2000f8e0004 */
[----:B------:R-:W-:-:S03]  /*d310*/  SHF.R.S32.HI R16, RZ, 0x1f, R23 ;  /* 0x0000001fff107819 */ /* 0x000fc60000011417 */
[----:B0-----:R-:W-:-:S04]  /*d320*/  @P0 IMAD.HI.U32 R12, R11, R14, RZ ;  /* 0x0000000e0b0c0227 */ /* 0x001fc800078e00ff */
[----:B------:R-:W-:Y:S02]  /*d330*/  IMAD.U32 R7, RZ, RZ, UR5 ;  /* 0x00000005ff077e24 */ /* 0x000fe4000f8e00ff */
[----:B------:R-:W-:Y:S01]  /*d340*/  IMAD.U32 R6, RZ, RZ, UR4 ;  /* 0x00000004ff067e24 */ /* 0x000fe2000f8e00ff */
[----:B------:R-:W-:Y:S01]  /*d350*/  ULDC.64 UR4, c[0x0][0xbe0] ;  /* 0x0002f80000047ab9 */ /* 0x000fe20000000a00 */
[----:B------:R-:W-:Y:S01]  /*d360*/  IMAD.U32 R7, RZ, RZ, UR6 ;  /* 0x00000006ff077e24 */ /* 0x000fe2000f8e00ff */
[----:B------:R-:W-:Y:S01]  /*d370*/  ULDC.64 UR6, c[0x0][0xb48] ;  /* 0x0002d20000067ab9 */ /* 0x000fe20000000a00 */
[----:B------:R-:W-:Y:S02]  /*d380*/  IMAD.IADD R5, R5, 0x1, R15 ;  /* 0x0000000105057824 */ /* 0x000fe400078e020f */
[----:B---3--:R-:W-:Y:S02]  /*d390*/  IMAD R14, R20, UR10, RZ ;  /* 0x0000000a140e7c24 */ /* 0x008fe4000f8e02ff */
[----:B-----5:R-:W-:-:S04]  /*d3a0*/  @P0 IMAD.HI.U32 R152, R11, R152, RZ ;  /* 0x000000980b980227 */ /* 0x020fc800078e00ff */
[----:B------:R-:W-:Y:S01]  /*d3b0*/  IMAD.MOV.U32 R13, RZ, RZ, R11 ;  /* 0x000000ffff0d7224 */ /* 0x000fe200078e000b */
[----:B------:R-:W-:Y:S01]  /*d3c0*/  @P0 SHF.R.U32.HI R13, RZ, R17, R12 ;  /* 0x00000011ff0d0219 */ /* 0x000fe2000001160c */
[----:B------:R-:W-:Y:S02]  /*d3d0*/  IMAD R17, R21, UR12, R14 ;  /* 0x0000000c15117c24 */ /* 0x000fe4000f8e020e */
[----:B------:R-:W-:-:S04]  /*d3e0*/  IMAD.WIDE.U32 R6, R20, UR12, R6 ;  /* 0x0000000c14067c25 */ /* 0x000fc8000f8e0006 */
[----:B------:R-:W-:Y:S01]  /*d3f0*/  IMAD.MOV.U32 R15, RZ, RZ, R11 ;  /* 0x000000ffff0f7224 */ /* 0x000fe200078e000b */
[----:B------:R-:W-:Y:S01]  /*d400*/  @P0 SHF.R.U32.HI R15, RZ, R153, R152 ;  /* 0x00000099ff0f0219 */ /* 0x000fe20000011698 */
[----:B------:R-:W-:Y:S02]  /*d410*/  IMAD R12, R16, UR4, RZ ;  /* 0x00000004100c7c24 */ /* 0x000fe4000f8e02ff */
[----:B------:R-:W-:-:S04]  /*d420*/  IMAD.WIDE.U32 R4, R23, UR4, R4 ;  /* 0x0000000417047c25 */ /* 0x000fc8000f8e0004 */
[----:B------:R-:W-:Y:S01]  /*d430*/  IMAD.IADD R7, R7, 0x1, R17 ;  /* 0x0000000107077824 */ /* 0x000fe200078e0211 */
[----:B------:R-:W-:Y:S01]  /*d440*/  SHF.R.S32.HI R17, RZ, 0x1f, R13 ;  /* 0x0000001fff117819 */ /* 0x000fe2000001140d */
[----:B------:R-:W-:Y:S01]  /*d450*/  IMAD R14, R23, UR5, R12 ;  /* 0x00000005170e7c24 */ /* 0x000fe2000f8e020c */
[----:B------:R-:W-:Y:S01]  /*d460*/  IADD3 R4, P0, R13, R4, RZ ;  /* 0x000000040d047210 */ /* 0x000fe20007f1e0ff */
[----:B------:R-:W-:Y:S01]  /*d470*/  IMAD R16, R16, UR6, RZ ;  /* 0x0000000610107c24 */ /* 0x000fe2000f8e02ff */
[----:B------:R-:W-:Y:S01]  /*d480*/  SHF.R.S32.HI R12, RZ, 0x1f, R15 ;  /* 0x0000001fff0c7819 */ /* 0x000fe2000001140f */
[----:B------:R-:W-:Y:S01]  /*d490*/  IMAD.MOV R13, RZ, RZ, -R13 ;  /* 0x000000ffff0d7224 */ /* 0x000fe200078e0a0d */
[----:B------:R-:W-:Y:S01]  /*d4a0*/  ULDC.64 UR4, c[0x0][0xb30] ;  /* 0x0002cc0000047ab9 */ /* 0x000fe20000000a00 */
[----:B------:R-:W-:Y:S01]  /*d4b0*/  IMAD R19, R23, UR7, R16 ;  /* 0x0000000717137c24 */ /* 0x000fe2000f8e0210 */
[----:B------:R-:W-:Y:S01]  /*d4c0*/  IADD3.X R5, R17, R5, R14, P0, !PT ;  /* 0x0000000511057210 */ /* 0x000fe200007fe40e */
[----:B------:R-:W-:-:S02]  /*d4d0*/  IMAD.MOV R16, RZ, RZ, -R15 ;  /* 0x000000ffff107224 */ /* 0x000fc400078e0a0f */
[----:B------:R-:W-:Y:S02]  /*d4e0*/  IMAD R12, R12, UR4, RZ ;  /* 0x000000040c0c7c24 */ /* 0x000fe4000f8e02ff */
        /* <DEDUP_REMOVED lines=31> */
[----:B------:R-:W-:Y:S01]  /*d6e0*/  SHFL.IDX PT, R12, R16, RZ, 0x1c1f ;  /* 0x001c1fff100c7589 */ /* 0x000fe200000e0000 */
[----:B------:R-:W-:Y:S01]  /*d6f0*/  LOP3.LUT P0, RZ, R0, 0x3, RZ, 0xc0, !PT ;  /* 0x0000000300ff7812 */ /* 0x000fe2000780c0ff */
[C---:B------:R-:W-:Y:S01]  /*d700*/  VIADD R9, R11.reuse, 0x8 ;  /* 0x000000080b097836 */ /* 0x040fe20000000000 */
[----:B------:R-:W-:Y:S01]  /*d710*/  UIADD3 UR4, UR4, 0x22820, URZ ;  /* 0x0002282004047890 */ /* 0x000fe2000fffe03f */
[----:B------:R-:W0:Y:S01]  /*d720*/  SHFL.IDX PT, R13, R17, RZ, 0x1c1f ;  /* 0x001c1fff110d7589 */ /* 0x000e2200000e0000 */
[----:B------:R-:W-:-:S02]  /*d730*/  ISETP.GE.OR P1, PT, R11, R8, P0 ;  /* 0x000000080b00720c */ /* 0x000fc40000726670 */
[-C--:B------:R-:W-:Y:S01]  /*d740*/  ISETP.GE.OR P0, PT, R9, R8.reuse, P0 ;  /* 0x000000080900720c */ /* 0x080fe20000706670 */
[----:B------:R1:W2:Y:S01]  /*d750*/  SHFL.IDX PT, R15, R17, 0x1, 0x1c1f ;  /* 0x003c1f00110f7f89 */ /* 0x0002a200000e0000 */
[----:B------:R-:W-:Y:S01]  /*d760*/  UPRMT UR4, URZ, 0x654, UR4 ;  /* 0x000006543f047896 */ /* 0x000fe20008000004 */
[----:B------:R-:W-:Y:S02]  /*d770*/  ISETP.GE.AND P2, PT, R11, R8, PT ;  /* 0x000000080b00720c */ /* 0x000fe40003f46270 */
[----:B------:R3:W4:Y:S01]  /*d780*/  SHFL.IDX PT, R4, R6, RZ, 0x1c1f ;  /* 0x001c1fff06047589 */ /* 0x00072200000e0000 */
[----:B-1----:R-:W-:-:S03]  /*d790*/  LOP3.LUT R17, R10, 0x7ffffffc, RZ, 0xc0, !PT ;  /* 0x7ffffffc0a117812 */ /* 0x002fc600078ec0ff */
[----:B------:R3:W1:Y:S02]  /*d7a0*/  SHFL.IDX PT, R5, R7, RZ, 0x1c1f ;  /* 0x001c1fff07057589 */ /* 0x00066400000e0000 */
[----:B------:R-:W-:Y:S01]  /*d7b0*/  SYNCS.ARRIVE.TRANS64.RED.A1T0 RZ, [UR4], RZ ;  /* 0x000000ffffff79a7 */ /* 0x000fe20008100404 */
[----:B------:R-:W-:-:S04]  /*d7c0*/  IMAD.IADD R0, R0, 0x1, -R17 ;  /* 0x0000000100007824 */ /* 0x000fc800078e0a11 */
[----:B------:R-:W-:Y:S01]  /*d7d0*/  IMAD.SHL.U32 R0, R0, 0x2, RZ ;  /* 0x0000000200007824 */ /* 0x000fe200078e00ff */
[----:B0-----:R3:W-:Y:S04]  /*d7e0*/  @!P1 ST.E desc[UR36][R12.64], R3 ;  /* 0x000000030c009985 */ /* 0x0017e8000c101924 */
[----:B--2---:R3:W-:Y:S01]  /*d7f0*/  @!P0 ST.E desc[UR36][R14.64], R2 ;  /* 0x000000020e008985 */ /* 0x0047e2000c101924 */
[----:B------:R-:W-:Y:S05]  /*d800*/  @P2 BRA `(.L_x_2030) ;  /* 0x0000000800f82947 */ /* 0x000fea0003800000 */
[C---:B---3--:R-:W-:Y:S01]  /*d810*/  VIADD R2, R0.reuse, 0x8 ;  /* 0x0000000800027836 */ /* 0x048fe20000000000 */
        /* <DEDUP_REMOVED lines=10> */
[----:B------:R-:W-:Y:S01]  /*d8c0*/  ISETP.GE.AND P0, PT, R16, UR4, PT ;  /* 0x0000000410007c0c */ /* 0x000fe2000bf06270 */
[C---:B------:R-:W-:Y:S01]  /*d8d0*/  VIADD R19, R0.reuse, 0x38 ;  /* 0x0000003800137836 */ /* 0x040fe20000000000 */
[----:B------:R-:W-:Y:S01]  /*d8e0*/  ISETP.GE.AND P1, PT, R17, UR4, PT ;  /* 0x0000000411007c0c */ /* 0x000fe2000bf26270 */
[----:B------:R-:W-:-:S02]  /*d8f0*/  VIADD R20, R0, 0x40 ;  /* 0x0000004000147836 */ /* 0x000fc40000000000 */
[----:B------:R-:W-:Y:S02]  /*d900*/  VIADD R21, R0, 0x48 ;  /* 0x0000004800157836 */ /* 0x000fe40000000000 */
[----:B------:R-:W-:Y:S01]  /*d910*/  @!P3 LEA.HI R2, R2, R2, RZ, 0x1 ;  /* 0x000000020202b211 */ /* 0x000fe200078f08ff */
[C---:B------:R-:W-:Y:S01]  /*d920*/  VIADD R22, R0.reuse, 0x50 ;  /* 0x0000005000167836 */ /* 0x040fe20000000000 */
[----:B------:R-:W-:Y:S01]  /*d930*/  @!P4 LEA.HI R3, R3, R3, RZ, 0x1 ;  /* 0x000000030303c211 */ /* 0x000fe200078f08ff */
[----:B------:R-:W-:Y:S01]  /*d940*/  VIADD R23, R0, 0x58 ;  /* 0x0000005800177836 */ /* 0x000fe20000000000 */
[----:B------:R-:W-:Y:S02]  /*d950*/  @!P5 LEA.HI R10, R10, R10, RZ, 0x1 ;  /* 0x0000000a0a0ad211 */ /* 0x000fe400078f08ff */
[----:B------:R-:W-:Y:S02]  /*d960*/  @!P3 LOP3.LUT R11, R2, 0xfffffffe, RZ, 0xc0, !PT ;  /* 0xfffffffe020bb812 */ /* 0x000fe400078ec0ff */
[----:B------:R-:W-:Y:S01]  /*d970*/  @!P4 LOP3.LUT R13, R3, 0xfffffffe, RZ, 0xc0, !PT ;  /* 0xfffffffe030dc812 */ /* 0x000fe200078ec0ff */
[----:B-1--4-:R-:W-:Y:S01]  /*d980*/  @!P2 IMAD.WIDE R2, R0, 0x4, R4 ;  /* 0x000000040002a825 */ /* 0x012fe200078e0204 */
[----:B------:R-:W-:-:S02]  /*d990*/  @!P5 LOP3.LUT R15, R10, 0xfffffffe, RZ, 0xc0, !PT ;  /* 0xfffffffe0a0fd812 */ /* 0x000fc400078ec0ff */
[----:B------:R-:W-:Y:S01]  /*d9a0*/  ISETP.GE.AND P6, PT, R22, UR4, PT ;  /* 0x0000000416007c0c */ /* 0x000fe2000bfc6270 */
[--C-:B------:R-:W-:Y:S01]  /*d9b0*/  @!P3 IMAD.WIDE R10, R11, 0x4, R4.reuse ;  /* 0x000000040b0ab825 */ /* 0x100fe200078e0204 */
[----:B------:R0:W-:Y:S01]  /*d9c0*/  @!P2 ST.E.64 desc[UR36][R2.64], R24 ;  /* 0x000000180200a985 */ /* 0x0001e2000c101b24 */
[----:B------:R-:W-:Y:S02]  /*d9d0*/  ISETP.GE.AND P2, PT, R18, UR4, PT ;  /* 0x0000000412007c0c */ /* 0x000fe4000bf46270 */
[--C-:B------:R-:W-:Y:S01]  /*d9e0*/  @!P4 IMAD.WIDE R12, R13, 0x4, R4.reuse ;  /* 0x000000040d0cc825 */ /* 0x100fe200078e0204 */
[----:B------:R1:W-:Y:S01]  /*d9f0*/  @!P3 ST.E.64 desc[UR36][R10.64], R28 ;  /* 0x0000001c0a00b985 */ /* 0x0003e2000c101b24 */
[----:B------:R-:W-:Y:S02]  /*da00*/  ISETP.GE.AND P3, PT, R19, UR4, PT ;  /* 0x0000000413007c0c */ /* 0x000fe4000bf66270 */
[----:B------:R-:W-:Y:S01]  /*da10*/  @!P5 IMAD.WIDE R14, R15, 0x4, R4 ;  /* 0x000000040f0ed825 */ /* 0x000fe200078e0204 */
[----:B------:R2:W-:Y:S01]  /*da20*/  @!P4 ST.E.64 desc[UR36][R12.64], R32 ;  /* 0x000000200c00c985 */ /* 0x0005e2000c101b24 */
[----:B------:R-:W-:-:S02]  /*da30*/  ISETP.GE.AND P4, PT, R20, UR4, PT ;  /* 0x0000000414007c0c */ /* 0x000fc4000bf86270 */
[----:B------:R-:W-:Y:S01]  /*da40*/  @!P0 LEA.HI R16, R16, R16, RZ, 0x1 ;  /* 0x0000001010108211 */ /* 0x000fe200078f08ff */
[----:B------:R3:W-:Y:S01]  /*da50*/  @!P5 ST.E.64 desc[UR36][R14.64], R36 ;  /* 0x000000240e00d985 */ /* 0x0007e2000c101b24 */
[----:B------:R-:W-:Y:S01]  /*da60*/  ISETP.GE.AND P5, PT, R21, UR4, PT ;  /* 0x0000000415007c0c */ /* 0x000fe2000bfa6270 */
[----:B0-----:R-:W-:Y:S01]  /*da70*/  VIADD R24, R0, 0x60 ;  /* 0x0000006000187836 */ /* 0x001fe20000000000 */
[----:B------:R-:W-:Y:S02]  /*da80*/  @!P1 LEA.HI R17, R17, R17, RZ, 0x1 ;  /* 0x0000001111119211 */ /* 0x000fe400078f08ff */
[----:B------:R-:W-:Y:S02]  /*da90*/  @!P0 LOP3.LUT R3, R16, 0xfffffffe, RZ, 0xc0, !PT ;  /* 0xfffffffe10038812 */ /* 0x000fe400078ec0ff */
[----:B-1----:R-:W-:Y:S02]  /*daa0*/  @!P1 LOP3.LUT R11, R17, 0xfffffffe, RZ, 0xc0, !PT ;  /* 0xfffffffe110b9812 */ /* 0x002fe400078ec0ff */
[----:B------:R-:W-:Y:S01]  /*dab0*/  @!P2 LEA.HI R18, R18, R18, RZ, 0x1 ;  /* 0x000000121212a211 */ /* 0x000fe200078f08ff */
[----:B------:R-:W-:Y:S01]  /*dac0*/  @!P0 IMAD.WIDE R2, R3, 0x4, R4 ;  /* 0x0000000403028825 */ /* 0x000fe200078e0204 */
[----:B------:R-:W-:-:S02]  /*dad0*/  @!P3 LEA.HI R19, R19, R19, RZ, 0x1 ;  /* 0x000000131313b211 */ /* 0x000fc400078f08ff */
[----:B------:R-:W-:Y:S01]  /*dae0*/  @!P4 LEA.HI R20, R20, R20, RZ, 0x1 ;  /* 0x000000141414c211 */ /* 0x000fe200078f08ff */
[----:B------:R-:W-:Y:S01]  /*daf0*/  @!P1 IMAD.WIDE R10, R11, 0x4, R4 ;  /* 0x000000040b0a9825 */ /* 0x000fe200078e0204 */
[----:B------:R-:W-:Y:S01]  /*db00*/  @!P5 LEA.HI R21, R21, R21, RZ, 0x1 ;  /* 0x000000151515d211 */ /* 0x000fe200078f08ff */
[----:B------:R0:W-:Y:S01]  /*db10*/  @!P0 ST.E.64 desc[UR36][R2.64], R40 ;  /* 0x0000002802008985 */ /* 0x0001e2000c101b24 */
[----:B------:R-:W-:Y:S02]  /*db20*/  @!P6 LEA.HI R22, R22, R22, RZ, 0x1 ;  /* 0x000000161616e211 */ /* 0x000fe400078f08ff */
[----:B--2---:R-:W-:Y:S01]  /*db30*/  @!P2 LOP3.LUT R13, R18, 0xfffffffe, RZ, 0xc0, !PT ;  /* 0xfffffffe120da812 */ /* 0x004fe200078ec0ff */
[----:B------:R1:W-:Y:S01]  /*db40*/  @!P1 ST.E.64 desc[UR36][R10.64], R44 ;  /* 0x0000002c0a009985 */ /* 0x0003e2000c101b24 */
[----:B------:R-:W-:Y:S01]  /*db50*/  @!P3 LOP3.LUT R19, R19, 0xfffffffe, RZ, 0xc0, !PT ;  /* 0xfffffffe1313b812 */ /* 0x000fe200078ec0ff */
[----:B------:R-:W-:Y:S01]  /*db60*/  VIADD R18, R0, 0x68 ;  /* 0x0000006800127836 */ /* 0x000fe20000000000 */
[----:B---3--:R-:W-:Y:S01]  /*db70*/  @!P4 LOP3.LUT R15, R20, 0xfffffffe, RZ, 0xc0, !PT ;  /* 0xfffffffe140fc812 */ /* 0x008fe200078ec0ff */
[----:B------:R-:W-:Y:S01]  /*db80*/  VIADD R20, R0, 0x78 ;  /* 0x0000007800147836 */ /* 0x000fe20000000000 */
[----:B------:R-:W-:-:S02]  /*db90*/  @!P5 LOP3.LUT R21, R21, 0xfffffffe, RZ, 0xc0, !PT ;  /* 0xfffffffe1515d812 */ /* 0x000fc400078ec0ff */
[----:B------:R-:W-:Y:S01]  /*dba0*/  @!P6 LOP3.LUT R17, R22, 0xfffffffe, RZ, 0xc0, !PT ;  /* 0xfffffffe1611e812 */ /* 0x000fe200078ec0ff */
[----:B------:R-:W-:Y:S01]  /*dbb0*/  VIADD R22, R0, 0x88 ;  /* 0x0000008800167836 */ /* 0x000fe20000000000 */
[----:B------:R-:W-:Y:S01]  /*dbc0*/  ISETP.GE.AND P1, PT, R23, UR4, PT ;  /* 0x0000000417007c0c */ /* 0x000fe2000bf26270 */
[----:B0-----:R-:W-:Y:S01]  /*dbd0*/  @!P2 IMAD.WIDE R2, R13, 0x4, R4 ;  /* 0x000000040d02a825 */ /* 0x001fe200078e0204 */
[----:B------:R-:W-:-:S03]  /*dbe0*/  ISETP.GE.AND P0, PT, R24, UR4, PT ;  /* 0x0000000418007c0c */ /* 0x000fc6000bf06270 */
        /* <DEDUP_REMOVED lines=15> */
[----:B------:R-:W-:Y:S02]  /*dce0*/  @!P0 LEA.HI R24, R24, R24, RZ, 0x1 ;  /* 0x0000001818188211 */ /* 0x000fe400078f08ff */
[----:B------:R-:W-:Y:S02]  /*dcf0*/  ISETP.GE.AND P6, PT, R19, UR4, PT ;  /* 0x0000000413007c0c */ /* 0x000fe4000bfc6270 */
[----:B------:R-:W-:-:S02]  /*dd00*/  ISETP.GE.AND P4, PT, R21, UR4, PT ;  /* 0x0000000415007c0c */ /* 0x000fc4000bf86270 */
        /* <DEDUP_REMOVED lines=42> */
[----:B0-----:R-:W-:Y:S02]  /*dfb0*/  @!P0 LOP3.LUT R3, R23, 0xfffffffe, RZ, 0xc0, !PT ;  /* 0xfffffffe17038812 */ /* 0x001fe400078ec0ff */
[----:B------:R-:W-:Y:S02]  /*dfc0*/  @!P2 LEA.HI R18, R18, R18, RZ, 0x1 ;  /* 0x000000121212a211 */ /* 0x000fe400078f08ff */
[----:B-1----:R-:W-:Y:S01]  /*dfd0*/  @!P1 LOP3.LUT R11, R24, 0xfffffffe, RZ, 0xc0, !PT ;  /* 0xfffffffe180b9812 */ /* 0x002fe200078ec0ff */
[--C-:B------:R-:W-:Y:S01]  /*dfe0*/  @!P0 IMAD.WIDE R2, R3, 0x4, R4.reuse ;  /* 0x0000000403028825 */ /* 0x100fe200078e0204 */
[----:B------:R-:W-:Y:S02]  /*dff0*/  @!P4 LEA.HI R20, R20, R20, RZ, 0x1 ;  /* 0x000000141414c211 */ /* 0x000fe400078f08ff */
[----:B--2---:R-:W-:Y:S01]  /*e000*/  @!P2 LOP3.LUT R13, R18, 0xfffffffe, RZ, 0xc0, !PT ;  /* 0xfffffffe120da812 */ /* 0x004fe200078ec0ff */
[--C-:B------:R-:W-:Y:S01]  /*e010*/  @!P1 IMAD.WIDE R10, R11, 0x4, R4.reuse ;  /* 0x000000040b0a9825 */ /* 0x100fe200078e0204 */
[----:B------:R-:W-:Y:S01]  /*e020*/  @!P3 LEA.HI R19, R19, R19, RZ, 0x1 ;  /* 0x000000131313b211 */ /* 0x000fe200078f08ff */
[----:B------:R0:W-:Y:S01]  /*e030*/  @!P0 ST.E.64 desc[UR36][R2.64], R96 ;  /* 0x0000006002008985 */ /* 0x0001e2000c101b24 */
[----:B------:R-:W-:Y:S01]  /*e040*/  @!P5 LEA.HI R21, R21, R21, RZ, 0x1 ;  /* 0x000000151515d211 */ /* 0x000fe200078f08ff */
[----:B------:R-:W-:Y:S01]  /*e050*/  @!P2 IMAD.WIDE R12, R13, 0x4, R4 ;  /* 0x000000040d0ca825 */ /* 0x000fe200078e0204 */
[----:B------:R-:W-:Y:S01]  /*e060*/  @!P3 LOP3.LUT R19, R19, 0xfffffffe, RZ, 0xc0, !PT ;  /* 0xfffffffe1313b812 */ /* 0x000fe200078ec0ff */
[----:B------:R1:W-:Y:S01]  /*e070*/  @!P1 ST.E.64 desc[UR36][R10.64], R100 ;  /* 0x000000640a009985 */ /* 0x0003e2000c101b24 */
[----:B------:R-:W-:Y:S01]  /*e080*/  @!P6 LEA.HI R22, R22, R22, RZ, 0x1 ;  /* 0x000000161616e211 */ /* 0x000fe200078f08ff */
[----:B------:R-:W-:Y:S01]  /*e090*/  VIADD R18, R0, 0xc8 ;  /* 0x000000c800127836 */ /* 0x000fe20000000000 */
[----:B---3--:R-:W-:Y:S01]  /*e0a0*/  @!P4 LOP3.LUT R15, R20, 0xfffffffe, RZ, 0xc0, !PT ;  /* 0xfffffffe140fc812 */ /* 0x008fe200078ec0ff */
[----:B------:R-:W-:Y:S01]  /*e0b0*/  @!P2 ST.E.64 desc[UR36][R12.64], R104 ;  /* 0x000000680c00a985 */ /* 0x000fe2000c101b24 */
[----:B------:R-:W-:Y:S01]  /*e0c0*/  @!P5 LOP3.LUT R21, R21, 0xfffffffe, RZ, 0xc0, !PT ;  /* 0xfffffffe1515d812 */ /* 0x000fe200078ec0ff */
[----:B------:R-:W-:Y:S01]  /*e0d0*/  VIADD R20, R0, 0xd8 ;  /* 0x000000d800147836 */ /* 0x000fe20000000000 */
[----:B----4-:R-:W-:-:S02]  /*e0e0*/  @!P6 LOP3.LUT R17, R22, 0xfffffffe, RZ, 0xc0, !PT ;  /* 0xfffffffe1611e812 */ /* 0x010fc400078ec0ff */
        /* <DEDUP_REMOVED lines=8> */
[----:B------:R2:W-:Y:S01]  /*e170*/  @!P5 ST.E.64 desc[UR36][R14.64], R116 ;  /* 0x000000740e00d985 */ /* 0x0005e2000c101b24 */
[----:B------:R-:W-:Y:S01]  /*e180*/  @!P6 IMAD.WIDE R16, R17, 0x4, R4 ;  /* 0x000000041110e825 */ /* 0x000fe200078e0204 */
[----:B------:R-:W-:-:S02]  /*e190*/  @!P0 LEA.HI R18, R18, R18, RZ, 0x1 ;  /* 0x0000001212128211 */ /* 0x000fc400078f08ff */
[----:B------:R-:W-:Y:S01]  /*e1a0*/  ISETP.GE.AND P1, PT, R19, UR4, PT ;  /* 0x0000000413007c0c */ /* 0x000fe2000bf26270 */
[C---:B------:R-:W-:Y:S01]  /*e1b0*/  VIADD R21, R0.reuse, 0xe0 ;  /* 0x000000e000157836 */ /* 0x040fe20000000000 */
[----:B------:R3:W-:Y:S01]  /*e1c0*/  @!P6 ST.E.64 desc[UR36][R16.64], R120 ;  /* 0x000000781000e985 */ /* 0x0007e2000c101b24 */
[----:B0-----:R-:W-:Y:S01]  /*e1d0*/  VIADD R3, R0, 0xf8 ;  /* 0x000000f800037836 */ /* 0x001fe20000000000 */
[----:B------:R-:W-:Y:S01]  /*e1e0*/  @!P2 LEA.HI R20, R20, R20, RZ, 0x1 ;  /* 0x000000141414a211 */ /* 0x000fe200078f08ff */
[C---:B------:R-:W-:Y:S01]  /*e1f0*/  VIADD R12, R0.reuse, 0xe8 ;  /* 0x000000e8000c7836 */ /* 0x040fe20000000000 */
[----:B------:R-:W-:Y:S01]  /*e200*/  ISETP.GE.AND P3, PT, R21, UR4, PT ;  /* 0x0000000415007c0c */ /* 0x000fe2000bf66270 */
[----:B------:R-:W-:Y:S01]  /*e210*/  VIADD R13, R0, 0xf0 ;  /* 0x000000f0000d7836 */ /* 0x000fe20000000000 */
[----:B------:R-:W-:Y:S02]  /*e220*/  ISETP.GE.AND P6, PT, R3, UR4, PT ;  /* 0x0000000403007c0c */ /* 0x000fe4000bfc6270 */
[----:B------:R-:W-:-:S02]  /*e230*/  ISETP.GE.AND P4, PT, R12, UR4, PT ;  /* 0x000000040c007c0c */ /* 0x000fc4000bf86270 */
[----:B------:R-:W-:Y:S02]  /*e240*/  ISETP.GE.AND P5, PT, R13, UR4, PT ;  /* 0x000000040d007c0c */ /* 0x000fe4000bfa6270 */
[----:B------:R-:W-:-:S04]  /*e250*/  @!P1 LEA.HI R19, R19, R19, RZ, 0x1 ;  /* 0x0000001313139211 */ /* 0x000fc800078f08ff */
[----:B-1----:R-:W-:Y:S02]  /*e260*/  @!P1 LOP3.LUT R11, R19, 0xfffffffe, RZ, 0xc0, !PT ;  /* 0xfffffffe130b9812 */ /* 0x002fe400078ec0ff */
[----:B------:R-:W-:Y:S02]  /*e270*/  @!P3 LEA.HI R21, R21, R21, RZ, 0x1 ;  /* 0x000000151515b211 */ /* 0x000fe400078f08ff */
[----:B------:R-:W-:Y:S02]  /*e280*/  @!P6 LEA.HI R10, R3, R3, RZ, 0x1 ;  /* 0x00000003030ae211 */ /* 0x000fe400078f08ff */
[----:B------:R-:W-:Y:S02]  /*e290*/  @!P4 LEA.HI R12, R12, R12, RZ, 0x1 ;  /* 0x0000000c0c0cc211 */ /* 0x000fe400078f08ff */
[----:B------:R-:W-:Y:S02]  /*e2a0*/  @!P5 LEA.HI R2, R13, R13, RZ, 0x1 ;  /* 0x0000000d0d02d211 */ /* 0x000fe400078f08ff */
[----:B------:R-:W-:-:S02]  /*e2b0*/  @!P0 LOP3.LUT R3, R18, 0xfffffffe, RZ, 0xc0, !PT ;  /* 0xfffffffe12038812 */ /* 0x000fc400078ec0ff */
[----:B------:R-:W-:Y:S02]  /*e2c0*/  @!P2 LOP3.LUT R13, R20, 0xfffffffe, RZ, 0xc0, !PT ;  /* 0xfffffffe140da812 */ /* 0x000fe400078ec0ff */
[----:B--2---:R-:W-:Y:S02]  /*e2d0*/  @!P3 LOP3.LUT R15, R21, 0xfffffffe, RZ, 0xc0, !PT ;  /* 0xfffffffe150fb812 */ /* 0x004fe400078ec0ff */
[----:B---3--:R-:W-:Y:S01]  /*e2e0*/  @!P4 LOP3.LUT R17, R12, 0xfffffffe, RZ, 0xc0, !PT ;  /* 0xfffffffe0c11c812 */ /* 0x008fe200078ec0ff */
        /* <DEDUP_REMOVED lines=15> */
[----:B------:R0:W-:Y:S02]  /*e3e0*/  @!P6 ST.E.64 desc[UR36][R4.64], R148 ;  /* 0x000000940400e985 */ /* 0x0001e4000c101b24 */
.L_x_2030:
[----:B------:R-:W-:Y:S05]  /*e3f0*/  BSYNC B0 ;  /* 0x0000000000007941 */ /* 0x000fea0003800000 */
.L_x_2029:
[----:B------:R-:W-:Y:S01]  /*e400*/  ISETP.GE.AND P0, PT, R9, R8, PT ;  /* 0x000000080900720c */ /* 0x000fe20003f06270 */
[----:B0--3--:R0:W2:Y:S04]  /*e410*/  SHFL.IDX PT, R3, R7, 0x1, 0x1c1f ;  /* 0x003c1f0007037f89 */ /* 0x0090a800000e0000 */
[----:B------:R0:W3:Y:S08]  /*e420*/  SHFL.IDX PT, R2, R6, 0x1, 0x1c1f ;  /* 0x003c1f0006027f89 */ /* 0x0000f000000e0000 */
[----:B0-----:R-:W-:Y:S05]  /*e430*/  @P0 BRA `(.L_x_1941) ;  /* 0x0000004800d80947 */ /* 0x001fea0003800000 */
[C---:B----4-:R-:W-:Y:S01]  /*e440*/  VIADD R4, R0.reuse, 0x8 ;  /* 0x0000000800047836 */ /* 0x050fe20000000000 */
        /* <DEDUP_REMOVED lines=11> */
[----:B------:R-:W-:-:S02]  /*e500*/  VIADD R14, R0, 0x38 ;  /* 0x00000038000e7836 */ /* 0x000fc40000000000 */
[C---:B------:R-:W-:Y:S02]  /*e510*/  VIADD R15, R0.reuse, 0x40 ;  /* 0x00000040000f7836 */ /* 0x040fe40000000000 */
[----:B------:R-:W-:Y:S02]  /*e520*/  VIADD R16, R0, 0x48 ;  /* 0x0000004800107836 */ /* 0x000fe40000000000 */
[----:B------:R-:W-:Y:S01]  /*e530*/  @!P1 LEA.HI R4, R4, R4, RZ, 0x1 ;  /* 0x0000000404049211 */ /* 0x000fe200078f08ff */
[C---:B------:R-:W-:Y:S01]  /*e540*/  VIADD R18, R0.reuse, 0x50 ;  /* 0x0000005000127836 */ /* 0x040fe20000000000 */
[----:B------:R-:W-:Y:S01]  /*e550*/  @!P2 LEA.HI R5, R5, R5, RZ, 0x1 ;  /* 0x000000050505a211 */ /* 0x000fe200078f08ff */
[----:B------:R-:W-:Y:S01]  /*e560*/  VIADD R19, R0, 0x58 ;  /* 0x0000005800137836 */ /* 0x000fe20000000000 */
[----:B------:R-:W-:Y:S01]  /*e570*/  @!P1 LOP3.LUT R7, R4, 0xfffffffe, RZ, 0xc0, !PT ;  /* 0xfffffffe04079812 */ /* 0x000fe200078ec0ff */
[C---:B------:R-:W-:Y:S01]  /*e580*/  VIADD R20, R0.reuse, 0x80 ;  /* 0x0000008000147836 */ /* 0x040fe20000000000 */
[----:B------:R-:W-:Y:S01]  /*e590*/  @!P2 LOP3.LUT R9, R5, 0xfffffffe, RZ, 0xc0, !PT ;  /* 0xfffffffe0509a812 */ /* 0x000fe200078ec0ff */
[----:B--23--:R-:W-:Y:S01]  /*e5a0*/  @!P0 IMAD.WIDE R4, R0, 0x4, R2 ;  /* 0x0000000400048825 */ /* 0x00cfe200078e0202 */
[----:B------:R-:W-:-:S02]  /*e5b0*/  ISETP.GE.AND P3, PT, R15, UR4, PT ;  /* 0x000000040f007c0c */ /* 0x000fc4000bf66270 */
[----:B------:R-:W-:Y:S01]  /*e5c0*/  ISETP.GE.AND P4, PT, R16, UR4, PT ;  /* 0x0000000410007c0c */ /* 0x000fe2000bf86270 */
[--C-:B------:R-:W-:Y:S01]  /*e5d0*/  @!P1 IMAD.WIDE R6, R7, 0x4, R2.reuse ;  /* 0x0000000407069825 */ /* 0x100fe200078e0202 */
        /* <DEDUP_REMOVED lines=17> */
[----:B------:R-:W-:Y:S01]  /*e6f0*/  @!P4 LEA.HI R16, R16, R16, RZ, 0x1 ;  /* 0x000000101010c211 */ /* 0x000fe200078f08ff */
[----:B------:R0:W-:Y:S01]  /*e700*/  @!P5 ST.E.64 desc[UR36][R4.64], R38 ;  /* 0x000000260400d985 */ /* 0x0001e2000c101b24 */
[----:B--2---:R-:W-:Y:S02]  /*e710*/  @!P0 LOP3.LUT R9, R12, 0xfffffffe, RZ, 0xc0, !PT ;  /* 0xfffffffe0c098812 */ /* 0x004fe400078ec0ff */
[----:B------:R-:W-:Y:S01]  /*e720*/  @!P1 LOP3.LUT R13, R13, 0xfffffffe, RZ, 0xc0, !PT ;  /* 0xfffffffe0d0d9812 */ /* 0x000fe200078ec0ff */
[----:B------:R1:W-:Y:S01]  /*e730*/  @!P6 ST.E.64 desc[UR36][R6.64], R42 ;  /* 0x0000002a0600e985 */ /* 0x0003e2000c101b24 */
[----:B------:R-:W-:Y:S01]  /*e740*/  @!P2 LOP3.LUT R11, R14, 0xfffffffe, RZ, 0xc0, !PT ;  /* 0xfffffffe0e0ba812 */ /* 0x000fe200078ec0ff */
[----:B------:R-:W-:Y:S01]  /*e750*/  VIADD R14, R0, 0x60 ;  /* 0x00000060000e7836 */ /* 0x000fe20000000000 */
[----:B------:R-:W-:-:S02]  /*e760*/  @!P3 LOP3.LUT R15, R15, 0xfffffffe, RZ, 0xc0, !PT ;  /* 0xfffffffe0f0fb812 */ /* 0x000fc400078ec0ff */
        /* <DEDUP_REMOVED lines=141> */
.L_x_2028:
[----:B------:R-:W0:Y:S02]  /*f040*/  S2R R0, SR_TID.X ;  /* 0x0000000000007919 */ /* 0x000e240000002100 */
[----:B0-----:R-:W-:-:S05]  /*f050*/  VIADD R2, R0, 0xffffff80 ;  /* 0xffffff8000027836 */ /* 0x001fca0000000000 */
        /* <DEDUP_REMOVED lines=24> */
[----:B------:R-:W-:-:S05]  /*f1e0*/  IMAD.U32 R3, RZ, RZ, UR6 ;  /* 0x00000006ff037e24 */ /* 0x000fca000f8e00ff */
        /* <DEDUP_REMOVED lines=33> */
.L_x_1939:
        /* <DEDUP_REMOVED lines=18> */
.L_x_2031:
[----:B------:R-:W-:Y:S01]  /*f520*/  ULDC UR7, c[0x0][0xc50] ;  /* 0x0003140000077ab9 */ /* 0x000fe20000000800 */
[----:B------:R-:W-:Y:S01]  /*f530*/  UMOV UR39, UR6 ;  /* 0x0000000600277c82 */ /* 0x000fe20008000000 */
[----:B------:R-:W-:-:S11]  /*f540*/  UISETP.NE.AND UP0, UPT, UR7, 0x1, UPT ;  /* 0x000000010700788c */ /* 0x000fd6000bf05270 */
[----:B------:R-:W-:Y:S01]  /*f550*/  @UP0 ULDC UR4, c[0x0][0xc54] ;  /* 0x0003150000040ab9 */ /* 0x000fe20000000800 */
[----:B------:R-:W-:Y:S01]  /*f560*/  @UP0 ULDC UR8, c[0x0][0xc58] ;  /* 0x0003160000080ab9 */ /* 0x000fe20000000800 */
[----:B------:R-:W-:-:S04]  /*f570*/  UIMAD.WIDE.U32 UR4, UR6, UR4, URZ ;  /* 0x00000004060472a5 */ /* 0x000fc8000f8e003f */
[----:B------:R-:W-:-:S12]  /*f580*/  @UP0 USHF.R.U32.HI UR39, URZ, UR8, UR5 ;  /* 0x000000083f270299 */ /* 0x000fd80008011605 */
.L_x_2032:
        /* <DEDUP_REMOVED lines=8> */
[----:B------:R-:W-:Y:S01]  /*f610*/  IMAD.MOV.U32 R32, RZ, RZ, RZ ;  /* 0x000000ffff207224 */ /* 0x000fe200078e00ff */
[----:B------:R-:W-:Y:S01]  /*f620*/  ULDC UR4, c[0x0][0x448] ;  /* 0x0001120000047ab9 */ /* 0x000fe20000000800 */
[----:B------:R-:W-:Y:S01]  /*f630*/  ULDC UR6, c[0x0][0x2f0] ;  /* 0x0000bc0000067ab9 */ /* 0x000fe20000000800 */
[----:B------:R-:W-:Y:S01]  /*f640*/  ULDC UR10, c[0x0][0x288] ;  /* 0x0000a200000a7ab9 */ /* 0x000fe20000000800 */
[----:B0-----:R-:W-:-:S04]  /*f650*/  ISETP.NE.U32.AND P0, PT, R2, RZ, PT ;  /* 0x000000ff0200720c */ /* 0x001fc80003f05070 */
[----:B------:R-:W-:-:S13]  /*f660*/  ISETP.NE.AND.EX P0, PT, R3, RZ, PT, P0 ;  /* 0x000000ff0300720c */ /* 0x000fda0003f05300 */
[----:B------:R-:W0:Y:S02]  /*f670*/  @P0 LDC.64 R2, c[0x0][0xa28] ;  /* 0x00028a00ff020b82 */ /* 0x000e240000000a00 */
[----:B0-----:R-:W-:-:S05]  /*f680*/  @P0 IMAD.WIDE R2, R33, 0x4, R2 ;  /* 0x0000000421020825 */ /* 0x001fca00078e0202 */
[----:B------:R0:W5:Y:S01]  /*f690*/  @P0 LDG.E R32, desc[UR36][R2.64] ;  /* 0x0000002402200981 */ /* 0x000162000c1e1900 */
[----:B------:R-:W1:Y:S01]  /*f6a0*/  S2UR UR40, SR_CTAID.X ;  /* 0x00000000002879c3 */ /* 0x000e620000002500 */
[----:B------:R-:W-:-:S03]  /*f6b0*/  UISETP.NE.AND UP1, UPT, UR4, 0x1, UPT ;  /* 0x000000010400788c */ /* 0x000fc6000bf25270 */
[----:B------:R-:W-:Y:S01]  /*f6c0*/  ULDC.64 UR4, c[0x0][0x418] ;  /* 0x0001060000047ab9 */ /* 0x000fe20000000a00 */
[----:B------:R-:W-:Y:S02]  /*f6d0*/  UP2UR UR48, UPR, URZ, 0x2 ;  /* 0x000000023f307883 */ /* 0x000fe40008000000 */
[----:B------:R-:W-:-:S03]  /*f6e0*/  UISETP.NE.U32.AND UP0, UPT, UR4, URZ, UPT ;  /* 0x0000003f0400728c */ /* 0x000fc6000bf05070 */
[----:B------:R-:W-:Y:S01]  /*f6f0*/  ULDC UR4, c[0x0][0x424] ;  /* 0x0001090000047ab9 */ /* 0x000fe20000000800 */
[----:B------:R-:W-:Y:S01]  /*f700*/  UISETP.NE.AND.EX UP0, UPT, UR5, URZ, UPT, UP0 ;  /* 0x0000003f0500728c */ /* 0x000fe2000bf05300 */
[----:B------:R-:W-:Y:S02]  /*f710*/  @UP1 ULDC UR9, c[0x0][0x450] ;  /* 0x0001140000091ab9 */ /* 0x000fe40000000800 */
[----:B------:R-:W-:Y:S01]  /*f720*/  @UP1 ULDC UR5, c[0x0][0x44c] ;  /* 0x0001130000051ab9 */ /* 0x000fe20000000800 */
[----:B------:R-:W-:-:S04]  /*f730*/  USEL UR41, UR4, 0x1, UP0 ;  /* 0x0000000104297887 */ /* 0x000fc80008000000 */
[----:B------:R-:W-:Y:S02]  /*f740*/  UIMAD UR7, UR41, UR6, 0x5f ;  /* 0x0000005f290774a4 */ /* 0x000fe4000f8e0206 */
[----:B------:R-:W-:Y:S02]  /*f750*/  UIMAD UR41, UR41, UR6, URZ ;  /* 0x00000006292972a4 */ /* 0x000fe4000f8e023f */
[----:B------:R-:W-:Y:S02]  /*f760*/  UIMAD.WIDE UR6, UR7, 0x2aaaaaab, URZ ;  /* 0x2aaaaaab070678a5 */ /* 0x000fe4000f8e023f */
[----:B-1----:R-:W-:Y:S02]  /*f770*/  USHF.L.U32 UR40, UR40, 0x7, URZ ;  /* 0x0000000728287899 */ /* 0x002fe4000800063f */
[----:B------:R-:W-:Y:S02]  /*f780*/  USHF.R.U32.HI UR43, URZ, 0x1f, UR7 ;  /* 0x0000001f3f2b7899 */ /* 0x000fe40008011607 */
[----:B------:R-:W-:-:S02]  /*f790*/  UIADD3 UR8, UR40, 0x7f, URZ ;  /* 0x0000007f28087890 */ /* 0x000fc4000fffe03f */
[----:B------:R-:W-:Y:S02]  /*f7a0*/  ULEA.HI.SX32 UR43, UR7, UR43, 0x1c ;  /* 0x0000002b072b7291 */ /* 0x000fe4000f8fe23f */
[----:B------:R-:W-:-:S04]  /*f7b0*/  UIMAD.WIDE.U32 UR4, UR8, UR5, URZ ;  /* 0x00000005080472a5 */ /* 0x000fc8000f8e003f */
[----:B------:R-:W-:Y:S02]  /*f7c0*/  @UP1 USHF.R.U32.HI UR8, URZ, UR9, UR5 ;  /* 0x000000093f081299 */ /* 0x000fe40008011605 */
[----:B------:R-:W-:Y:S01]  /*f7d0*/  UIADD3 UR9, UR41, 0x1, -UR10 ;  /* 0x0000000129097890 */ /* 0x000fe2000fffe80a */
[----:B------:R-:W-:Y:S02]  /*f7e0*/  ULDC.64 UR4, c[0x0][0x9e0] ;  /* 0x0002780000047ab9 */ /* 0x000fe40000000a00 */
[----:B------:R-:W-:Y:S02]  /*f7f0*/  UISETP.GE.AND UP0, UPT, UR5, 0x1, UPT ;  /* 0x000000010500788c */ /* 0x000fe4000bf06270 */
[----:B------:R-:W-:-:S04]  /*f800*/  UIADD3 UR9, UR9, UR8, URZ ;  /* 0x0000000809097290 */ /* 0x000fc8000fffe03f */
[----:B------:R-:W-:Y:S01]  /*f810*/  PLOP3.LUT P1, PT, PT, PT, UP0, 0x80, 0x0 ;  /* 0x000000000000781c */ /* 0x000fe20003f2f008 */
[----:B------:R-:W-:-:S12]  /*f820*/  UIADD3 UR4, UR9, UR4, URZ ;  /* 0x0000000409047290 */ /* 0x000fd8000fffe03f */
[----:B0-----:R-:W-:Y:S05]  /*f830*/  @!P1 BRA `(.L_x_2034) ;  /* 0x0000000000449947 */ /* 0x001fea0003800000 */
        /* <DEDUP_REMOVED lines=10> */
.L_x_2035:
[----:B------:R-:W-:-:S11]  /*f8e0*/  UISETP.NE.AND UP0, UPT, UR5, 0x1, UPT ;  /* 0x000000010500788c */ /* 0x000fd6000bf05270 */
[----:B------:R-:W-:Y:S02]  /*f8f0*/  @UP0 ULDC.64 UR12, c[0x0][0x9e8] ;  /* 0x00027a00000c0ab9 */ /* 0x000fe40000000a00 */
[----:B------:R-:W-:-:S04]  /*f900*/  UIMAD.WIDE.U32 UR6, UR8, UR12, URZ ;  /* 0x0000000c080672a5 */ /* 0x000fc8000f8e003f */
[----:B------:R-:W-:-:S12]  /*f910*/  @UP0 USHF.R.U32.HI UR8, URZ, UR13, UR7 ;  /* 0x0000000d3f080299 */ /* 0x000fd80008011607 */
.L_x_2036:
[----:B------:R-:W-:-:S04]  /*f920*/  UIMAD UR8, UR8, UR5, UR5 ;  /* 0x00000005080872a4 */ /* 0x000fc8000f8e0205 */
[----:B------:R-:W-:-:S04]  /*f930*/  UISETP.LT.AND UP0, UPT, UR4, UR8, UPT ;  /* 0x000000080400728c */ /* 0x000fc8000bf01270 */
[----:B------:R-:W-:-:S12]  /*f940*/  USEL UR4, UR4, UR8, UP0 ;  /* 0x0000000804047287 */ /* 0x000fd80008000000 */
.L_x_2034:
[----:B------:R-:W-:Y:S02]  /*f950*/  UISETP.NE.AND UP0, UPT, UR48, URZ, UPT ;  /* 0x0000003f3000728c */ /* 0x000fe4000bf05270 */
[----:B------:R-:W-:-:S03]  /*f960*/  UIADD3 UR6, UR4, 0x5f, URZ ;  /* 0x0000005f04067890 */ /* 0x000fc6000fffe03f */
[----:B------:R-:W-:Y:S01]  /*f970*/  UMOV UR4, UR40 ;  /* 0x0000002800047c82 */ /* 0x000fe20008000000 */
[----:B------:R-:W-:-:S04]  /*f980*/  UIMAD.WIDE UR6, UR6, 0x2aaaaaab, URZ ;  /* 0x2aaaaaab060678a5 */ /* 0x000fc8000f8e023f */
[----:B------:R-:W-:Y:S01]  /*f990*/  USHF.R.U32.HI UR44, URZ, 0x1f, UR7 ;  /* 0x0000001f3f2c7899 */ /* 0x000fe20008011607 */
[----:B------:R-:W-:Y:S02]  /*f9a0*/  @UP0 ULDC UR8, c[0x0][0x44c] ;  /* 0x0001130000080ab9 */ /* 0x000fe40000000800 */
[----:B------:R-:W-:Y:S01]  /*f9b0*/  @UP0 ULDC UR6, c[0x0][0x450] ;  /* 0x0001140000060ab9 */ /* 0x000fe20000000800 */
[----:B------:R-:W-:Y:S02]  /*f9c0*/  UIMAD.WIDE.U32 UR8, UR40, UR8, URZ ;  /* 0x00000008280872a5 */ /* 0x000fe4000f8e003f */
[----:B------:R-:W-:Y:S02]  /*f9d0*/  ULEA.HI.SX32 UR44, UR7, UR44, 0x1c ;  /* 0x0000002c072c7291 */ /* 0x000fe4000f8fe23f */
[----:B------:R-:W-:Y:S02]  /*f9e0*/  @UP0 USHF.R.U32.HI UR4, URZ, UR6, UR9 ;  /* 0x000000063f040299 */ /* 0x000fe40008011609 */
[----:B------:R-:W-:-:S02]  /*f9f0*/  UISETP.LT.AND UP0, UPT, UR43, UR44, UPT ;  /* 0x0000002c2b00728c */ /* 0x000fc4000bf01270 */
[----:B------:R-:W-:Y:S01]  /*fa00*/  UIADD3 UR4, UR4, -UR10, UR41 ;  /* 0x8000000a04047290 */ /* 0x000fe2000fffe029 */
[----:B------:R-:W-:Y:S01]  /*fa10*/  ULDC UR8, c[0x0][0x9dc] ;  /* 0x0002770000087ab9 */ /* 0x000fe20000000800 */
[----:B------:R-:W-:Y:S02]  /*fa20*/  USEL UR12, UR43, UR44, UP0 ;  /* 0x0000002c2b0c7287 */ /* 0x000fe40008000000 */
[----:B------:R-:W-:Y:S01]  /*fa30*/  UIADD3 UR8, UR4, -UR8, URZ ;  /* 0x8000000804087290 */ /* 0x000fe2000fffe03f */
[----:B------:R-:W-:Y:S11]  /*fa40*/  @!P1 BRA `(.L_x_2037) ;  /* 0x0000000000449947 */ /* 0x000ff60003800000 */
        /* <DEDUP_REMOVED lines=10> */
.L_x_2038:
[----:B------:R-:W-:-:S11]  /*faf0*/  UISETP.NE.AND UP0, UPT, UR5, 0x1, UPT ;  /* 0x000000010500788c */ /* 0x000fd6000bf05270 */
[----:B------:R-:W-:Y:S02]  /*fb00*/  @UP0 ULDC.64 UR10, c[0x0][0x9e8] ;  /* 0x00027a00000a0ab9 */ /* 0x000fe40000000a00 */
[----:B------:R-:W-:-:S04]  /*fb10*/  UIMAD.WIDE.U32 UR6, UR4, UR10, URZ ;  /* 0x0000000a040672a5 */ /* 0x000fc8000f8e003f */
[----:B------:R-:W-:-:S12]  /*fb20*/  @UP0 USHF.R.U32.HI UR4, URZ, UR11, UR7 ;  /* 0x0000000b3f040299 */ /* 0x000fd80008011607 */
.L_x_2039:
[----:B------:R-:W-:-:S04]  /*fb30*/  UIMAD UR4, UR4, UR5, URZ ;  /* 0x00000005040472a4 */ /* 0x000fc8000f8e023f */
[----:B------:R-:W-:-:S04]  /*fb40*/  UISETP.LT.AND UP0, UPT, UR8, UR4, UPT ;  /* 0x000000040800728c */ /* 0x000fc8000bf01270 */
[----:B------:R-:W-:-:S12]  /*fb50*/  USEL UR8, UR8, UR4, !UP0 ;  /* 0x0000000408087287 */ /* 0x000fd8000c000000 */
.L_x_2037:
[----:B------:R-:W-:Y:S02]  /*fb60*/  UIMAD.WIDE UR4, UR8, 0x2aaaaaab, URZ ;  /* 0x2aaaaaab080478a5 */ /* 0x000fe4000f8e023f */
[----:B------:R-:W-:Y:S02]  /*fb70*/  USHF.R.U32.HI UR9, URZ, 0x10, UR46 ;  /* 0x000000103f097899 */ /* 0x000fe4000801162e */
[----:B------:R-:W-:Y:S02]  /*fb80*/  USHF.R.U32.HI UR4, URZ, 0x1f, UR5 ;  /* 0x0000001f3f047899 */ /* 0x000fe40008011605 */
[----:B------:R-:W-:Y:S02]  /*fb90*/  ULOP3.LUT UR46, UR46, 0xffff, URZ, 0xc0, !UPT ;  /* 0x0000ffff2e2e7892 */ /* 0x000fe4000f8ec03f */
[----:B------:R-:W-:Y:S01]  /*fba0*/  ULEA.HI.SX32 UR4, UR5, UR4, 0x1c ;  /* 0x0000000405047291 */ /* 0x000fe2000f8fe23f */
[----:B------:R-:W-:-:S03]  /*fbb0*/  UMOV UR38, URZ ;  /* 0x0000003f00267c82 */ /* 0x000fc60008000000 */
[----:B------:R-:W-:-:S04]  /*fbc0*/  UISETP.LT.AND UP0, UPT, URZ, UR4, UPT ;  /* 0x000000043f00728c */ /* 0x000fc8000bf01270 */
[----:B------:R-:W-:Y:S02]  /*fbd0*/  USEL UR45, URZ, UR4, !UP0 ;  /* 0x000000043f2d7287 */ /* 0x000fe4000c000000 */
[----:B------:R-:W-:Y:S02]  /*fbe0*/  UISETP.NE.AND UP0, UPT, UR9, URZ, UPT ;  /* 0x0000003f0900728c */ /* 0x000fe4000bf05270 */
[----:B------:R-:W-:-:S06]  /*fbf0*/  UISETP.GT.AND UP1, UPT, UR12, UR45, UPT ;  /* 0x0000002d0c00728c */ /* 0x000fcc000bf24270 */
[----:B------:R-:W-:-:S03]  /*fc00*/  PLOP3.LUT P0, PT, PT, PT, UP1, 0x80, 0x0 ;  /* 0x000000000000781c */ /* 0x000fc60003f0f018 */
[----:B------:R-:W-:-:S10]  /*fc10*/  @!UP0 ULDC UR9, c[0x0][0x9f0] ;  /* 0x00027c0000098ab9 */ /* 0x000fd40000000800 */
[----:B------:R-:W-:Y:S05]  /*fc20*/  @!P0 BRA `(.L_x_2040) ;  /* 0x00000000007c8947 */ /* 0x000fea0003800000 */
[----:B------:R-:W-:Y:S01]  /*fc30*/  IABS R0, UR9 ;  /* 0x0000000900007c13 */ /* 0x000fe20008000000 */
[----:B------:R-:W-:Y:S02]  /*fc40*/  UIADD3 UR4, UR9, -0x1, UR12 ;  /* 0xffffffff09047890 */ /* 0x000fe4000fffe00c */
[----:B------:R-:W-:Y:S02]  /*fc50*/  IABS R4, UR9 ;  /* 0x0000000900047c13 */ /* 0x000fe40008000000 */
[----:B------:R-:W-:Y:S01]  /*fc60*/  R2UR UR10, R0 ;  /* 0x00000000000a72ca */ /* 0x000fe200000e0000 */
[----:B------:R-:W-:-:S03]  /*fc70*/  UIADD3 UR6, -UR45, UR4, URZ ;  /* 0x000000042d067290 */ /* 0x000fc6000fffe13f */
[----:B------:R-:W-:-:S03]  /*fc80*/  UMOV UR4, URZ ;  /* 0x0000003f00047c82 */ /* 0x000fc60008000000 */
[----:B------:R-:W-:Y:S01]  /*fc90*/  IABS R3, UR6 ;  /* 0x0000000600037c13 */ /* 0x000fe20008000000 */
[----:B------:R-:W-:-:S03]  /*fca0*/  ULOP3.LUT UR6, UR6, UR9, URZ, 0x3c, !UPT ;  /* 0x0000000906067292 */ /* 0x000fc6000f8e3c3f */
[----:B------:R-:W-:Y:S02]  /*fcb0*/  R2UR UR8, R3 ;  /* 0x00000000030872ca */ /* 0x000fe400000e0000 */
        /* <DEDUP_REMOVED lines=22> */
.L_x_2040:
[----:B------:R-:W-:Y:S02]  /*fe20*/  UIMAD UR49, UR46, UR38, UR45 ;  /* 0x000000262e3172a4 */ /* 0x000fe4000f8e022d */
[----:B------:R-:W-:Y:S02]  /*fe30*/  IMAD.U32 R0, RZ, RZ, UR38 ;  /* 0x00000026ff007e24 */ /* 0x000fe4000f8e00ff */
[----:B------:R-:W-:Y:S02]  /*fe40*/  IMAD.MOV.U32 R21, RZ, RZ, RZ ;  /* 0x000000ffff157224 */ /* 0x000fe400078e00ff */
[----:B------:R-:W-:Y:S02]  /*fe50*/  IMAD.MOV.U32 R20, RZ, RZ, 0x1 ;  /* 0x00000001ff147424 */ /* 0x000fe400078e00ff */
[----:B------:R-:W-:Y:S02]  /*fe60*/  IMAD.U32 R31, RZ, RZ, UR49 ;  /* 0x00000031ff1f7e24 */ /* 0x000fe4000f8e00ff */
[----:B------:R-:W-:-:S03]  /*fe70*/  IMAD.MOV.U32 R8, RZ, RZ, 0x1 ;  /* 0x00000001ff087424 */ /* 0x000fc600078e00ff */
[----:B------:R-:W-:-:S04]  /*fe80*/  VIADDMNMX R31, R31, R0, UR12, PT ;  /* 0x0000000c1f1f7e46 */ /* 0x000fc8000b800100 */
[----:B------:R-:W-:-:S13]  /*fe90*/  ISETP.GT.AND P0, PT, R31, UR49, PT ;  /* 0x000000311f007c0c */ /* 0x000fda000bf04270 */
        /* <DEDUP_REMOVED lines=24> */
.L_x_2041:
        /* <DEDUP_REMOVED lines=19> */
[----:B-1---5:R-:W-:Y:S05]  /*10150*/  CALL.ABS.NOINC R2 ;  /* 0x0000000002007343 */ /* 0x022fea0003c00000 */
.L_x_2043:
[----:B------:R0:W1:Y:S01]  /*10160*/  LDC.64 R2, c[0x4][R18] ;  /* 0x0100000012027b82 */ /* 0x0000620000000a00 */
[----:B------:R-:W-:Y:S01]  /*10170*/  ULDC.64 UR4, c[0x4][0x98] ;  /* 0x0100260000047ab9 */ /* 0x000fe20000000a00 */
[----:B------:R-:W-:Y:S01]  /*10180*/  ULDC.64 UR6, c[0x4][0xa0] ;  /* 0x0100280000067ab9 */ /* 0x000fe20000000a00 */
[----:B------:R-:W-:Y:S02]  /*10190*/  IMAD.U32 R4, RZ, RZ, UR4 ;  /* 0x00000004ff047e24 */ /* 0x000fe4000f8e00ff */
        /* <DEDUP_REMOVED lines=11> */
.L_x_2042:
[----:B------:R-:W0:Y:S01]  /*10250*/  LDC.64 R4, c[0x0][0x9f8] ;  /* 0x00027e00ff047b82 */ /* 0x000e220000000a00 */
[----:B------:R-:W-:-:S07]  /*10260*/  IMAD.MOV.U32 R30, RZ, RZ, R33 ;  /* 0x000000ffff1e7224 */ /* 0x000fce00078e0021 */
[----:B------:R-:W1:Y:S01]  /*10270*/  LDC R29, c[0x0][0x430] ;  /* 0x00010c00ff1d7b82 */ /* 0x000e620000000800 */
[C---:B------:R-:W-:Y:S01]  /*10280*/  IMAD.SHL.U32 R28, R17.reuse, 0x10, RZ ;  /* 0x00000010111c7824 */ /* 0x040fe200078e00ff */
[----:B------:R-:W-:Y:S01]  /*10290*/  LOP3.LUT R7, R17, 0x7f, RZ, 0xc0, !PT ;  /* 0x0000007f11077812 */ /* 0x000fe200078ec0ff */
[----:B------:R-:W-:Y:S01]  /*102a0*/  VIADD R9, R31, 0xffffffff ;  /* 0xffffffff1f097836 */ /* 0x000fe20000000000 */
        /* <DEDUP_REMOVED lines=8> */
[----:B------:R-:W-:Y:S02]  /*10330*/  LOP3.LUT R28, R28, 0x70, RZ, 0xc0, !PT ;  /* 0x000000701c1c7812 */ /* 0x000fe400078ec0ff */
[----:B------:R-:W-:Y:S02]  /*10340*/  SHF.R.U32.HI R27, RZ, 0x3, R7 ;  /* 0x00000003ff1b7819 */ /* 0x000fe40000011607 */
[----:B-1----:R-:W-:Y:S02]  /*10350*/  ISETP.NE.AND P1, PT, R29, 0x1, PT ;  /* 0x000000011d00780c */ /* 0x002fe40003f25270 */
[----:B------:R-:W-:-:S05]  /*10360*/  LOP3.LUT R26, R28, R27, RZ, 0xfc, !PT ;  /* 0x0000001b1c1a7212 */ /* 0x000fca00078efcff */
[----:B------:R-:W-:-:S04]  /*10370*/  IMAD R13, R9, 0x60, R26 ;  /* 0x00000060090d7824 */ /* 0x000fc800078e021a */
[C---:B-----5:R-:W-:Y:S01]  /*10380*/  IMAD.IADD R0, R13.reuse, 0x1, R32 ;  /* 0x000000010d007824 */ /* 0x060fe200078e0220 */
[----:B------:R-:W-:Y:S01]  /*10390*/  ISETP.GE.AND P0, PT, R13, UR41, PT ;  /* 0x000000290d007c0c */ /* 0x000fe2000bf06270 */
[----:B------:R-:W1:Y:S01]  /*103a0*/  @P1 LDC R3, c[0x0][0x434] ;  /* 0x00010d00ff031b82 */ /* 0x000e620000000800 */
[----:B------:R-:W-:Y:S02]  /*103b0*/  @P1 LOP3.LUT R2, R2, 0x40, RZ, 0xfc, !PT ;  /* 0x0000004002021812 */ /* 0x000fe400078efcff */
[----:B------:R-:W-:-:S05]  /*103c0*/  ISETP.GT.U32.OR P0, PT, R26, 0x5f, P0 ;  /* 0x0000005f1a00780c */ /* 0x000fca0000704470 */
[----:B0-----:R-:W0:Y:S08]  /*103d0*/  @P1 LDC R5, c[0x0][0x438] ;  /* 0x00010e00ff051b82 */ /* 0x001e300000000800 */
[----:B------:R-:W3:Y:S08]  /*103e0*/  @!P0 LDC.64 R10, c[0x0][0x428] ;  /* 0x00010a00ff0a8b82 */ /* 0x000ef00000000a00 */
[----:B------:R-:W4:Y:S01]  /*103f0*/  @!P0 LDC.64 R12, c[0x0][0x418] ;  /* 0x00010600ff0c8b82 */ /* 0x000f220000000a00 */
[----:B-1----:R-:W-:-:S04]  /*10400*/  @P1 IMAD.HI.U32 R4, R0, R3, RZ ;  /* 0x0000000300041227 */ /* 0x002fc800078e00ff */
[----:B------:R-:W-:Y:S01]  /*10410*/  IMAD.MOV.U32 R3, RZ, RZ, R0 ;  /* 0x000000ffff037224 */ /* 0x000fe200078e0000 */
[----:B0-----:R-:W-:-:S04]  /*10420*/  @P1 SHF.R.U32.HI R3, RZ, R5, R4 ;  /* 0x00000005ff031219 */ /* 0x001fc80000011604 */
[----:B------:R-:W-:Y:S02]  /*10430*/  @!P0 SHF.R.S32.HI R5, RZ, 0x1f, R3 ;  /* 0x0000001fff058819 */ /* 0x000fe40000011403 */
[----:B--2---:R-:W-:-:S05]  /*10440*/  SHF.R.S32.HI R25, RZ, 0x1f, R30 ;  /* 0x0000001fff197819 */ /* 0x004fca000001141e */
[----:B---3--:R-:W-:-:S04]  /*10450*/  @!P0 IMAD R4, R25, R10, RZ ;  /* 0x0000000a19048224 */ /* 0x008fc800078e02ff */
[----:B------:R-:W-:Y:S02]  /*10460*/  @!P0 IMAD R15, R30, R11, R4 ;  /* 0x0000000b1e0f8224 */ /* 0x000fe400078e0204 */
[----:B------:R-:W-:-:S04]  /*10470*/  @!P0 IMAD.MOV.U32 R4, RZ, RZ, R3 ;  /* 0x000000ffff048224 */ /* 0x000fc800078e0003 */
[----:B------:R-:W-:-:S04]  /*10480*/  @!P0 IMAD.WIDE.U32 R10, R30, R10, R4 ;  /* 0x0000000a1e0a8225 */ /* 0x000fc800078e0004 */
[----:B------:R-:W-:Y:S01]  /*10490*/  @!P0 IMAD.IADD R5, R11, 0x1, R15 ;  /* 0x000000010b058824 */ /* 0x000fe200078e020f */
[----:B----4-:R-:W-:-:S04]  /*104a0*/  @!P0 LEA R4, P1, R10, R12, 0x2 ;  /* 0x0000000c0a048211 */ /* 0x010fc800078210ff */
        /* <DEDUP_REMOVED lines=20> */
.L_x_2085:
[----:B------:R-:W-:Y:S01]  /*105f0*/  ULOP3.LUT UR4, UR42, 0x2, URZ, 0xfc, !UPT ;  /* 0x000000022a047892 */ /* 0x000fe2000f8efc3f */
[--C-:B-----5:R-:W-:Y:S02]  /*10600*/  @!P0 SHF.R.S32.HI R5, RZ, 0x1f, R4.reuse ;  /* 0x0000001fff058819 */ /* 0x120fe40000011404 */
[----:B------:R-:W-:Y:S02]  /*10610*/  CS2R R36, SRZ ;  /* 0x0000000000247805 */ /* 0x000fe4000001ff00 */
[----:B------:R-:W-:Y:S01]  /*10620*/  LOP3.LUT R2, R2, 0xffffffdf, RZ, 0xc0, !PT ;  /* 0xffffffdf02027812 */ /* 0x000fe200078ec0ff */
[----:B------:R-:W-:Y:S01]  /*10630*/  @!P0 IMAD.MOV.U32 R36, RZ, RZ, R4 ;  /* 0x000000ffff248224 */ /* 0x000fe200078e0004 */
[----:B------:R-:W-:Y:S01]  /*10640*/  SEL R19, RZ, 0x1, P2 ;  /* 0x00000001ff137807 */ /* 0x000fe20001000000 */
[----:B------:R-:W-:Y:S01]  /*10650*/  IMAD.U32 R34, RZ, RZ, UR4 ;  /* 0x00000004ff227e24 */ /* 0x000fe2000f8e00ff */
[----:B------:R-:W-:Y:S01]  /*10660*/  LOP3.LUT R2, R2, 0xffffff7f, RZ, 0xc0, !PT ;  /* 0xffffff7f02027812 */ /* 0x000fe200078ec0ff */
[----:B------:R-:W-:Y:S01]  /*10670*/  @!P0 IMAD.MOV.U32 R37, RZ, RZ, R5 ;  /* 0x000000ffff258224 */ /* 0x000fe200078e0005 */
[----:B------:R-:W-:Y:S01]  /*10680*/  ISETP.GT.U32.AND P0, PT, R26, 0x5f, PT ;  /* 0x0000005f1a00780c */ /* 0x000fe20003f04070 */
[----:B------:R-:W-:Y:S01]  /*10690*/  IMAD.U32 R22, RZ, RZ, UR39 ;  /* 0x00000027ff167e24 */ /* 0x000fe2000f8e00ff */
[----:B------:R-:W-:Y:S01]  /*106a0*/  ISETP.NE.AND P1, PT, R34, 0x3, PT ;  /* 0x000000032200780c */ /* 0x000fe20003f25270 */
[----:B------:R-:W-:-:S03]  /*106b0*/  IMAD.MOV R23, RZ, RZ, -R3 ;  /* 0x000000ffff177224 */ /* 0x000fc600078e0a03 */
[----:B------:R-:W-:Y:S01]  /*106c0*/  SHF.R.S32.HI R22, RZ, 0x1f, R22 ;  /* 0x0000001fff167819 */ /* 0x000fe20000011416 */
[----:B------:R-:W-:-:S06]  /*106d0*/  IMAD R23, R29, R23, R0 ;  /* 0x000000171d177224 */ /* 0x000fcc00078e0200 */
[----:B------:R-:W-:-:S04]  /*106e0*/  @P0 LOP3.LUT R2, R2, 0x80, RZ, 0xfc, !PT ;  /* 0x0000008002020812 */ /* 0x000fc800078efcff */
[----:B------:R-:W-:Y:S01]  /*106f0*/  @P1 LOP3.LUT R2, R2, 0x20, RZ, 0xfc, !PT ;  /* 0x0000002002021812 */ /* 0x000fe200078efcff */
[----:B------:R-:W-:Y:S06]  /*10700*/  @!P1 BRA `(.L_x_2045) ;  /* 0x0000000000049947 */ /* 0x000fec0003800000 */
[----:B------:R-:W-:Y:S01]  /*10710*/  BPT.TRAP 0x1 ;  /* 0x000000040000795c */ /* 0x000fe20000300000 */
.L_x_2045:
[----:B------:R-:W-:-:S05]  /*10720*/  IMAD.MOV.U32 R0, RZ, RZ, 0x1 ;  /* 0x00000001ff007424 */ /* 0x000fca00078e00ff */
[----:B------:R-:W-:-:S04]  /*10730*/  SHF.L.U32 R0, R0, 0x1f, RZ ;  /* 0x0000001f00007819 */ /* 0x000fc800000006ff */
[----:B------:R-:W0:Y:S02]  /*10740*/  SYNCS.PHASECHK.TRANS64.TRYWAIT P0, [UR47+0x22840], R0 ;  /* 0x02284000ff0075a7 */ /* 0x000e24000800016f */
[----:B0-----:R-:W-:Y:S05]  /*10750*/  @!P0 BRA `(.L_x_2046) ;  /* 0x0000002c00108947 */ /* 0x001fea0003800000 */
.L_x_2086:
[----:B------:R-:W-:Y:S01]  /*10760*/  SHF.R.S32.HI R18, RZ, 0x1f, R23 ;  /* 0x0000001fff127819 */ /* 0x000fe20000011417 */
[----:B------:R-:W-:Y:S01]  /*10770*/  ULDC.64 UR4, c[0x0][0x300] ;  /* 0x0000c00000047ab9 */ /* 0x000fe20000000a00 */
[----:B------:R-:W-:Y:S01]  /*10780*/  R2UR UR6, R22 ;  /* 0x00000000160672ca */ /* 0x000fe200000e0000 */
[----:B------:R-:W-:Y:S01]  /*10790*/  IMAD.WIDE.U32 R4, R23, UR4, RZ ;  /* 0x0000000417047c25 */ /* 0x000fe2000f8e00ff */
[----:B------:R-:W-:-:S03]  /*107a0*/  LOP3.LUT R2, R2, 0xfffffffd, RZ, 0xc0, !PT ;  /* 0xfffffffd02027812 */ /* 0x000fc600078ec0ff */
[----:B0-----:R-:W-:-:S04]  /*107b0*/  IMAD R0, R18, UR4, RZ ;  /* 0x0000000412007c24 */ /* 0x001fc8000f8e02ff */
[----:B------:R-:W-:Y:S01]  /*107c0*/  IMAD R3, R23, UR5, R0 ;  /* 0x0000000517037c24 */ /* 0x000fe2000f8e0200 */
[----:B------:R-:W-:-:S03]  /*107d0*/  ULDC.64 UR4, c[0x0][0x310] ;  /* 0x0000c40000047ab9 */ /* 0x000fc60000000a00 */
[----:B------:R-:W-:Y:S02]  /*107e0*/  IMAD.IADD R5, R5, 0x1, R3 ;  /* 0x0000000105057824 */ /* 0x000fe400078e0203 */
[----:B------:R-:W-:Y:S02]  /*107f0*/  IMAD R3, R37, UR4, RZ ;  /* 0x0000000425037c24 */ /* 0x000fe4000f8e02ff */
[----:B------:R-:W-:-:S04]  /*10800*/  IMAD.WIDE.U32 R4, R36, UR4, R4 ;  /* 0x0000000424047c25 */ /* 0x000fc8000f8e0004 */
[----:B------:R-:W-:Y:S01]  /*10810*/  IMAD R3, R36, UR5, R3 ;  /* 0x0000000524037c24 */ /* 0x000fe2000f8e0203 */
        /* <DEDUP_REMOVED lines=12> */
[----:B------:R-:W-:Y:S01]  /*108e0*/  LEA.HI.X R0, R4, UR7, R5, 0x1, P0 ;  /* 0x0000000704007c11 */ /* 0x000fe200080f0c05 */
[----:B------:R-:W-:Y:S01]  /*108f0*/  IMAD.MOV.U32 R4, RZ, RZ, -0x60 ;  /* 0xffffffa0ff047424 */ /* 0x000fe200078e00ff */
[----:B------:R-:W-:-:S03]  /*10900*/  LOP3.LUT R5, R6, 0x1c0, RZ, 0xc0, !PT ;  /* 0x000001c006057812 */ /* 0x000fc600078ec0ff */
[----:B------:R-:W-:Y:S01]  /*10910*/  IMAD R4, R9, R4, UR41 ;  /* 0x0000002909047e24 */ /* 0x000fe2000f8e0204 */
[----:B------:R-:W-:-:S03]  /*10920*/  LOP3.LUT R6, R5, 0x38, R6, 0xf8, !PT ;  /* 0x0000003805067812 */ /* 0x000fc600078ef806 */
[----:B------:R-:W-:Y:S01]  /*10930*/  IMAD.IADD R35, R4, 0x1, -R27 ;  /* 0x0000000104237824 */ /* 0x000fe200078e0a1b */
[----:B------:R-:W-:Y:S01]  /*10940*/  LOP3.LUT R6, R6, 0x38, R17, 0x78, !PT ;  /* 0x0000003806067812 */ /* 0x000fe200078e7811 */
[----:B------:R-:W-:Y:S01]  /*10950*/  IMAD.SHL.U32 R17, R7, 0x8, RZ ;  /* 0x0000000807117824 */ /* 0x000fe200078e00ff */
[----:B------:R-:W-:Y:S02]  /*10960*/  @P2 LOP3.LUT R2, R2, 0x2, RZ, 0xfc, !PT ;  /* 0x0000000202022812 */ /* 0x000fe400078efcff */
[----:B------:R-:W-:Y:S02]  /*10970*/  ISETP.GE.AND P0, PT, R35, 0x1, PT ;  /* 0x000000012300780c */ /* 0x000fe40003f06270 */
[----:B------:R-:W-:Y:S01]  /*10980*/  LOP3.LUT R17, R6, 0x200, R17, 0xf8, !PT ;  /* 0x0000020006117812 */ /* 0x000fe200078ef811 */
[----:B------:R-:W-:Y:S10]  /*10990*/  BRA.DIV UR5, `(.L_x_2047) ;  /* 0x0000002a05987947 */ /* 0x000ff4000b800000 */
[----:B------:R-:W0:Y:S01]  /*109a0*/  SHFL.IDX PT, R14, R3, RZ, 0x181f ;  /* 0x00181fff030e7589 */ /* 0x000e2200000e0000 */
[----:B------:R-:W-:-:S03]  /*109b0*/  @P0 LEA R7, R17, UR47, 0x1 ;  /* 0x0000002f11070c11 */ /* 0x000fc6000f8e08ff */
[----:B------:R-:W1:Y:S04]  /*109c0*/  SHFL.IDX PT, R4, R0, RZ, 0x181f ;  /* 0x00181fff00047589 */ /* 0x000e6800000e0000 */
[----:B------:R-:W-:Y:S01]  /*109d0*/  SHFL.IDX PT, R6, R0, 0x1, 0x181f ;  /* 0x00381f0000067f89 */ /* 0x000fe200000e0000 */
[----:B0-----:R-:W-:-:S05]  /*109e0*/  @P0 LEA R14, P1, R24, R14, 0x1 ;  /* 0x0000000e180e0211 */ /* 0x001fca00078208ff */
[----:B-1----:R-:W-:Y:S02]  /*109f0*/  @P0 IMAD.X R5, RZ, RZ, R4, P1 ;  /* 0x000000ffff050224 */ /* 0x002fe400008e0604 */
[----:B------:R-:W-:Y:S02]  /*10a00*/  @P0 IMAD.MOV.U32 R4, RZ, RZ, R14 ;  /* 0x000000ffff040224 */ /* 0x000fe400078e000e */
        /* <DEDUP_REMOVED lines=30> */
.L_x_2100:
        /* <DEDUP_REMOVED lines=15> */
.L_x_2048:
        /* <DEDUP_REMOVED lines=23> */
.L_x_2049:
[----:B------:R-:W-:Y:S01]  /*10e50*/  UISETP.NE.AND UP0, UPT, UR48, URZ, UPT ;  /* 0x0000003f3000728c */ /* 0x000fe2000bf05270 */
[----:B------:R-:W-:Y:S01]  /*10e60*/  VIADD R0, R26, UR40 ;  /* 0x000000281a007c36 */ /* 0x000fe20008000000 */
[----:B------:R-:W-:Y:S01]  /*10e70*/  R2UR UR6, R22 ;  /* 0x00000000160672ca */ /* 0x000fe200000e0000 */
[----:B------:R-:W-:Y:S01]  /*10e80*/  ULDC.64 UR8, c[0x0][0x2d8] ;  /* 0x0000b60000087ab9 */ /* 0x000fe20000000a00 */
[----:B------:R-:W-:Y:S01]  /*10e90*/  SHF.R.S32.HI R8, RZ, 0x1f, R33 ;  /* 0x0000001fff087819 */ /* 0x000fe20000011421 */
[----:B------:R-:W-:Y:S01]  /*10ea0*/  IMAD.MOV.U32 R9, RZ, RZ, R0 ;  /* 0x000000ffff097224 */ /* 0x000fe200078e0000 */
[----:B------:R-:W-:-:S05]  /*10eb0*/  PLOP3.LUT P0, PT, PT, PT, UP0, 0x80, 0x0 ;  /* 0x000000000000781c */ /* 0x000fca0003f0f008 */
[----:B------:R-:W-:-:S04]  /*10ec0*/  @UP0 ULDC UR4, c[0x0][0x44c] ;  /* 0x0001130000040ab9 */ /* 0x000fc80000000800 */
[----:B------:R-:W-:-:S04]  /*10ed0*/  UIMAD UR6, UR6, UR8, URZ ;  /* 0x00000008060672a4 */ /* 0x000fc8000f8e023f */
[----:B------:R-:W-:Y:S01]  /*10ee0*/  @P0 IMAD.HI.U32 R3, R0, UR4, RZ ;  /* 0x0000000400030c27 */ /* 0x000fe2000f8e00ff */
[----:B------:R-:W-:Y:S01]  /*10ef0*/  PLOP3.LUT P0, PT, PT, PT, UP0, 0x80, 0x0 ;  /* 0x000000000000781c */ /* 0x000fe20003f0f008 */
[----:B------:R-:W-:Y:S01]  /*10f00*/  @UP0 ULDC UR4, c[0x0][0x450] ;  /* 0x0001140000040ab9 */ /* 0x000fe20000000800 */
[----:B------:R-:W-:-:S11]  /*10f10*/  UIMAD UR6, UR39, UR9, UR6 ;  /* 0x00000009270672a4 */ /* 0x000fd6000f8e0206 */
[----:B------:R-:W-:Y:S01]  /*10f20*/  @P0 SHF.R.U32.HI R9, RZ, UR4, R3 ;  /* 0x00000004ff090c19 */ /* 0x000fe20008011603 */
[----:B------:R-:W-:Y:S01]  /*10f30*/  UIMAD.WIDE.U32 UR4, UR39, UR8, URZ ;  /* 0x00000008270472a5 */ /* 0x000fe2000f8e003f */
[----:B------:R-:W0:Y:S02]  /*10f40*/  LDC R3, c[0x0][0x448] ;  /* 0x00011200ff037b82 */ /* 0x000e240000000800 */
[----:B------:R-:W-:Y:S01]  /*10f50*/  ULDC.64 UR8, c[0x0][0x2e0] ;  /* 0x0000b80000087ab9 */ /* 0x000fe20000000a00 */
[----:B------:R-:W-:Y:S01]  /*10f60*/  UIADD3 UR6, UR5, UR6, URZ ;  /* 0x0000000605067290 */ /* 0x000fe2000fffe03f */
[----:B------:R-:W-:Y:S02]  /*10f70*/  IMAD R8, R8, UR8, RZ ;  /* 0x0000000808087c24 */ /* 0x000fe4000f8e02ff */
[----:B------:R-:W-:Y:S02]  /*10f80*/  IMAD.U32 R4, RZ, RZ, UR4 ;  /* 0x00000004ff047e24 */ /* 0x000fe4000f8e00ff */
[----:B------:R-:W-:Y:S01]  /*10f90*/  IMAD.U32 R5, RZ, RZ, UR5 ;  /* 0x00000005ff057e24 */ /* 0x000fe2000f8e00ff */
[----:B------:R-:W-:Y:S01]  /*10fa0*/  ULDC.64 UR4, c[0x0][0x2d0] ;  /* 0x0000b40000047ab9 */ /* 0x000fe20000000a00 */
[----:B------:R-:W-:-:S02]  /*10fb0*/  IMAD.U32 R7, RZ, RZ, UR6 ;  /* 0x00000006ff077e24 */ /* 0x000fc4000f8e00ff */
[----:B------:R-:W-:Y:S02]  /*10fc0*/  IMAD.MOV.U32 R6, RZ, RZ, R4 ;  /* 0x000000ffff067224 */ /* 0x000fe400078e0004 */
[C---:B------:R-:W-:Y:S02]  /*10fd0*/  IMAD R11, R33.reuse, UR9, R8 ;  /* 0x00000009210b7c24 */ /* 0x040fe4000f8e0208 */
[----:B------:R-:W-:Y:S01]  /*10fe0*/  IMAD.WIDE.U32 R4, R33, UR8, R6 ;  /* 0x0000000821047c25 */ /* 0x000fe2000f8e0006 */
[----:B------:R-:W-:-:S03]  /*10ff0*/  SHF.R.S32.HI R6, RZ, 0x1f, R9 ;  /* 0x0000001fff067819 */ /* 0x000fc60000011409 */
[----:B------:R-:W-:Y:S02]  /*11000*/  IMAD.IADD R5, R5, 0x1, R11 ;  /* 0x0000000105057824 */ /* 0x000fe400078e020b */
[----:B------:R-:W-:Y:S02]  /*11010*/  IMAD.MOV R11, RZ, RZ, -R9 ;  /* 0x000000ffff0b7224 */ /* 0x000fe400078e0a09 */
[----:B------:R-:W-:Y:S02]  /*11020*/  IMAD R6, R6, UR4, RZ ;  /* 0x0000000406067c24 */ /* 0x000fe4000f8e02ff */
[----:B0-----:R-:W-:Y:S02]  /*11030*/  IMAD R11, R3, R11, R0 ;  /* 0x0000000b030b7224 */ /* 0x001fe400078e0200 */
[C---:B------:R-:W-:Y:S02]  /*11040*/  IMAD R13, R9.reuse, UR5, R6 ;  /* 0x00000005090d7c24 */ /* 0x040fe4000f8e0206 */
[----:B------:R-:W-:Y:S01]  /*11050*/  IMAD.WIDE.U32 R6, R9, UR4, R4 ;  /* 0x0000000409067c25 */ /* 0x000fe2000f8e0004 */
[----:B------:R-:W-:Y:S01]  /*11060*/  SHF.R.S32.HI R0, RZ, 0x1f, R11 ;  /* 0x0000001fff007819 */ /* 0x000fe2000001140b */
[----:B------:R-:W-:-:S02]  /*11070*/  ULDC.64 UR4, c[0x0][0x2c8] ;  /* 0x0000b20000047ab9 */ /* 0x000fc40000000a00 */
[----:B------:R-:W-:Y:S02]  /*11080*/  IMAD.IADD R7, R7, 0x1, R13 ;  /* 0x0000000107077824 */ /* 0x000fe400078e020d */
[----:B------:R-:W-:Y:S02]  /*11090*/  IMAD R0, R0, UR4, RZ ;  /* 0x0000000400007c24 */ /* 0x000fe4000f8e02ff */
[----:B------:R-:W-:-:S04]  /*110a0*/  IMAD.WIDE.U32 R6, R11, UR4, R6 ;  /* 0x000000040b067c25 */ /* 0x000fc8000f8e0006 */
[----:B------:R-:W-:Y:S01]  /*110b0*/  IMAD R5, R11, UR5, R0 ;  /* 0x000000050b057c24 */ /* 0x000fe2000f8e0200 */
[----:B------:R-:W-:-:S03]  /*110c0*/  ULDC.64 UR4, c[0x0][0x280] ;  /* 0x0000a00000047ab9 */ /* 0x000fc60000000a00 */
[----:B------:R-:W-:Y:S01]  /*110d0*/  IMAD.IADD R5, R7, 0x1, R5 ;  /* 0x0000000107057824 */ /* 0x000fe200078e0205 */
        /* <DEDUP_REMOVED lines=8> */
[----:B------:R-:W-:Y:S02]  /*11160*/  VIADD R0, R27, UR40 ;  /* 0x000000281b007c36 */ /* 0x000fe40008000000 */
[----:B------:R-:W1:Y:S01]  /*11170*/  SHFL.IDX PT, R4, R6, RZ, 0x181f ;  /* 0x00181fff06047589 */ /* 0x000e6200000e0000 */
[----:B------:R-:W-:Y:S02]  /*11180*/  IMAD R3, R3, UR4, RZ ;  /* 0x0000000403037c24 */ /* 0x000fe4000f8e02ff */
[C---:B------:R-:W-:Y:S01]  /*11190*/  VIADD R10, R0.reuse, 0x10 ;  /* 0x00000010000a7836 */ /* 0x040fe20000000000 */
        /* <DEDUP_REMOVED lines=55> */
.L_x_2117:
[----:B------:R-:W-:-:S05]  /*11510*/  VIADD R0, R0, 0x70 ;  /* 0x0000007000007836 */ /* 0x000fca0000000000 */
[----:B------:R-:W-:Y:S01]  /*11520*/  ISETP.GE.AND P0, PT, R0, R3, PT ;  /* 0x000000030000720c */ /* 0x000fe20003f06270 */
[----:B------:R-:W-:-:S05]  /*11530*/  IMAD.MOV.U32 R0, RZ, RZ, 0x1 ;  /* 0x00000001ff007424 */ /* 0x000fca00078e00ff */
[----:B------:R-:W-:-:S07]  /*11540*/  SHF.L.U32 R0, R0, 0x1f, RZ ;  /* 0x0000001f00007819 */ /* 0x000fce00000006ff */
[----:B0-2---:R-:W-:Y:S02]  /*11550*/  @!P0 LEA R4, P2, R24, R14, 0x1 ;  /* 0x0000000e18048211 */ /* 0x005fe400078408ff */
        /* <DEDUP_REMOVED lines=13> */
.L_x_2118:
[----:B------:R-:W-:-:S13]  /*11630*/  ISETP.NE.AND P0, PT, R34, 0x3, PT ;  /* 0x000000032200780c */ /* 0x000fda0003f05270 */
[----:B------:R-:W-:Y:S05]  /*11640*/  @!P0 BRA `(.L_x_2052) ;  /* 0x0000000000048947 */ /* 0x000fea0003800000 */
[----:B------:R-:W-:Y:S01]  /*11650*/  BPT.TRAP 0x1 ;  /* 0x000000040000795c */ /* 0x000fe20000300000 */
.L_x_2052:
[----:B------:R-:W1:Y:S02]  /*11660*/  SYNCS.PHASECHK.TRANS64.TRYWAIT P0, [UR47+0x22860], R0 ;  /* 0x02286000ff0075a7 */ /* 0x000e64000800016f */
[----:B-1----:R-:W-:Y:S05]  /*11670*/  @!P0 BRA `(.L_x_2053) ;  /* 0x0000002c007c8947 */ /* 0x002fea0003800000 */
.L_x_2119:
        /* <DEDUP_REMOVED lines=8> */
[C---:B------:R-:W-:Y:S01]  /*11700*/  LOP3.LUT P1, RZ, R2.reuse, 0x4, RZ, 0xc0, !PT ;  /* 0x0000000402ff7812 */ /* 0x040fe2000782c0ff */
[----:B0-----:R-:W-:Y:S01]  /*11710*/  IMAD R3, R37, UR6, RZ ;  /* 0x0000000625037c24 */ /* 0x001fe2000f8e02ff */
[----:B------:R-:W-:Y:S01]  /*11720*/  SEL R0, RZ, 0x2, P3 ;  /* 0x00000002ff007807 */ /* 0x000fe20001800000 */
[----:B------:R-:W-:Y:S01]  /*11730*/  IMAD.IADD R5, R5, 0x1, R23 ;  /* 0x0000000105057824 */ /* 0x000fe200078e0217 */
[----:B------:R-:W-:Y:S01]  /*11740*/  LOP3.LUT P4, RZ, R2, 0x1, RZ, 0xc0, !PT ;  /* 0x0000000102ff7812 */ /* 0x000fe2000788c0ff */
[----:B------:R-:W-:-:S02]  /*11750*/  IMAD R3, R36, UR7, R3 ;  /* 0x0000000724037c24 */ /* 0x000fc4000f8e0203 */
[----:B------:R-:W-:Y:S01]  /*11760*/  IMAD.WIDE.U32 R10, R36, UR6, R4 ;  /* 0x00000006240a7c25 */ /* 0x000fe2000f8e0004 */
[----:B------:R-:W-:Y:S01]  /*11770*/  ULDC.64 UR6, c[0x0][0x330] ;  /* 0x0000cc0000067ab9 */ /* 0x000fe20000000a00 */
[----:B------:R-:W-:Y:S01]  /*11780*/  SEL R4, RZ, 0x4, P2 ;  /* 0x00000004ff047807 */ /* 0x000fe20001000000 */
[----:B------:R-:W-:Y:S01]  /*11790*/  UIMAD UR4, UR4, UR6, URZ ;  /* 0x00000006040472a4 */ /* 0x000fe2000f8e023f */
[----:B------:R-:W-:Y:S02]  /*117a0*/  IMAD.IADD R11, R11, 0x1, R3 ;  /* 0x000000010b0b7824 */ /* 0x000fe400078e0203 */
[----:B------:R-:W-:Y:S01]  /*117b0*/  IMAD.U32 R3, RZ, RZ, UR6 ;  /* 0x00000006ff037e24 */ /* 0x000fe2000f8e00ff */
[----:B------:R-:W-:Y:S01]  /*117c0*/  UIMAD UR4, UR39, UR7, UR4 ;  /* 0x00000007270472a4 */ /* 0x000fe2000f8e0204 */
[----:B------:R-:W-:Y:S02]  /*117d0*/  IADD3 R0, R4, R0, R19 ;  /* 0x0000000004007210 */ /* 0x000fe40007ffe013 */
[----:B------:R-:W-:Y:S01]  /*117e0*/  IMAD.WIDE.U32 R10, R3, UR39, R10 ;  /* 0x00000027030a7c25 */ /* 0x000fe2000f8e000a */
[----:B------:R-:W-:-:S03]  /*117f0*/  ULDC.64 UR6, c[0x0][0x318] ;  /* 0x0000c60000067ab9 */ /* 0x000fc60000000a00 */
[----:B------:R-:W-:Y:S01]  /*11800*/  VIADD R5, R11, UR4 ;  /* 0x000000040b057c36 */ /* 0x000fe20008000000 */
[----:B------:R-:W-:Y:S01]  /*11810*/  LEA R3, P0, R10, UR6, 0x1 ;  /* 0x000000060a037c11 */ /* 0x000fe2000f8008ff */
[----:B------:R-:W-:-:S03]  /*11820*/  UMOV UR4, 0xffffffff ;  /* 0xffffffff00047882 */ /* 0x000fc60000000000 */
[----:B------:R-:W-:Y:S02]  /*11830*/  LEA.HI.X R10, R10, UR7, R5, 0x1, P0 ;  /* 0x000000070a0a7c11 */ /* 0x000fe400080f0c05 */
[----:B------:R-:W-:-:S05]  /*11840*/  SEL R5, RZ, 0x8, P1 ;  /* 0x00000008ff057807 */ /* 0x000fca0000800000 */
[----:B------:R-:W-:Y:S01]  /*11850*/  IMAD.IADD R8, R0, 0x1, R5 ;  /* 0x0000000100087824 */ /* 0x000fe200078e0205 */
[----:B------:R-:W-:Y:S06]  /*11860*/  BRA.DIV UR4, `(.L_x_2054) ;  /* 0x0000002e04187947 */ /* 0x000fec000b800000 */
[----:B------:R-:W0:Y:S01]  /*11870*/  SHFL.IDX PT, R14, R3, RZ, 0x181f ;  /* 0x00181fff030e7589 */ /* 0x000e2200000e0000 */
[----:B------:R-:W-:Y:S01]  /*11880*/  IMAD.SHL.U32 R24, R24, 0x2, RZ ;  /* 0x0000000218187824 */ /* 0x000fe200078e00ff */
[----:B------:R-:W-:Y:S02]  /*11890*/  LEA R19, R17, UR47, 0x1 ;  /* 0x0000002f11137c11 */ /* 0x000fe4000f8e08ff */
        /* <DEDUP_REMOVED lines=21> */
[----:B------:R-:W2:Y:S02]  /*119f0*/  SHFL.IDX PT, R14, R3, 0x3, 0x181f ;  /* 0x00781f00030e7f89 */ /* 0x000ea400000e0000 */
[----:B-1----:R-:W-:Y:S01]  /*11a00*/  IMAD.X R9, RZ, RZ, R0, P3 ;  /* 0x000000ffff097224 */ /* 0x002fe200018e0600 */
        /* <DEDUP_REMOVED lines=10> */
[----:B------:R-:W1:Y:S02]  /*11ab0*/  SHFL.IDX PT, R14, R3, 0x4, 0x181f ;  /* 0x00981f00030e7f89 */ /* 0x000e6400000e0000 */
[----:B0-----:R-:W-:Y:S01]  /*11ac0*/  IMAD.X R7, RZ, RZ, R0, P3 ;  /* 0x000000ffff077224 */ /* 0x001fe200018e0600 */
[C---:B------:R-:W-:Y:S01]  /*11ad0*/  ISETP.LT.OR P3, PT, R35.reuse, 0x21, P4 ;  /* 0x000000212300780c */ /* 0x040fe20002761670 */
[----:B------:R-:W0:Y:S04]  /*11ae0*/  SHFL.IDX PT, R0, R10, 0x4, 0x181f ;  /* 0x00981f000a007f89 */ /* 0x000e2800000e0000 */
[----:B------:R-:W2:Y:S08]  /*11af0*/  SHFL.IDX PT, R10, R10, 0x5, 0x181f ;  /* 0x00b81f000a0a7f89 */ /* 0x000eb000000e0000 */
        /* <DEDUP_REMOVED lines=8> */
[----:B------:R1:W4:Y:S02]  /*11b80*/  SHFL.IDX PT, R14, R3, 0x5, 0x181f ;  /* 0x00b81f00030e7f89 */ /* 0x00032400000e0000 */
[----:B0-----:R-:W-:Y:S01]  /*11b90*/  IMAD.X R5, RZ, RZ, R0, P3 ;  /* 0x000000ffff057224 */ /* 0x001fe200018e0600 */
[----:B------:R-:W-:Y:S01]  /*11ba0*/  ISETP.LT.OR P3, PT, R35, 0x31, P4 ;  /* 0x000000312300780c */ /* 0x000fe20002761670 */
[----:B------:R-:W-:Y:S02]  /*11bb0*/  VIADD R0, R19, 0x400 ;  /* 0x0000040013007836 */ /* 0x000fe40000000000 */
[----:B---3--:R-:W-:-:S10]  /*11bc0*/  IMAD.MOV.U32 R8, RZ, RZ, RZ ;  /* 0x000000ffff087224 */ /* 0x008fd400078e00ff */
        /* <DEDUP_REMOVED lines=14> */
[----:B--2-4-:R1:W-:Y:S02]  /*11cb0*/  LDGSTS.E.BYPASS.LTC128B.128 [R19+0xb400], desc[UR36][R4.64+0x180], !P3 ;  /* 0x0b40018004137fae */ /* 0x0143e4000d901d64 */
.L_x_2133:
        /* <DEDUP_REMOVED lines=20> */
.L_x_2055:
[----:B------:R-:W-:Y:S01]  /*11e00*/  VIADD R31, R31, 0xfffffffe ;  /* 0xfffffffe1f1f7836 */ /* 0x000fe20000000000 */
[----:B------:R-:W-:Y:S01]  /*11e10*/  SYNCS.ARRIVE.TRANS64.A1T0 RZ, [UR47+0x22850], RZ ;  /* 0x022850ffffff79a7 */ /* 0x000fe2000810002f */
[----:B------:R-:W-:Y:S01]  /*11e20*/  BSSY B0, `(.L_x_2033) ;  /* 0x00000e8000007945 */ /* 0x000fe20003800000 */
[----:B------:R-:W-:Y:S02]  /*11e30*/  IMAD.MOV.U32 R20, RZ, RZ, 0x1 ;  /* 0x00000001ff147424 */ /* 0x000fe400078e00ff */
[----:B------:R-:W-:Y:S01]  /*11e40*/  ISETP.GE.AND P0, PT, R31, UR49, PT ;  /* 0x000000311f007c0c */ /* 0x000fe2000bf06270 */
[----:B------:R-:W-:-:S12]  /*11e50*/  IMAD.MOV.U32 R21, RZ, RZ, 0x1 ;  /* 0x00000001ff157424 */ /* 0x000fd800078e00ff */
[----:B------:R-:W-:Y:S05]  /*11e60*/  @!P0 BRA `(.L_x_2056) ;  /* 0x0000000c008c8947 */ /* 0x000fea0003800000 */
[----:B------:R-:W-:Y:S01]  /*11e70*/  UIADD3 UR4, UR46, 0x1, URZ ;  /* 0x000000012e047890 */ /* 0x000fe2000fffe03f */
[----:B------:R-:W-:Y:S01]  /*11e80*/  LOP3.LUT R4, RZ, UR44, RZ, 0x33, !PT ;  /* 0x0000002cff047c12 */ /* 0x000fe2000f8e33ff */
[----:B------:R-:W-:Y:S01]  /*11e90*/  IMAD.MOV.U32 R21, RZ, RZ, 0x1 ;  /* 0x00000001ff157424 */ /* 0x000fe200078e00ff */
[----:B------:R-:W-:Y:S01]  /*11ea0*/  IADD3 R27, R28, R32, R27 ;  /* 0x000000201c1b7210 */ /* 0x000fe20007ffe01b */
[----:B------:R-:W-:Y:S01]  /*11eb0*/  UIMAD UR4, UR4, UR38, URZ ;  /* 0x00000026040472a4 */ /* 0x000fe2000f8e023f */
[----:B------:R-:W-:Y:S01]  /*11ec0*/  LOP3.LUT R6, RZ, UR43, RZ, 0x33, !PT ;  /* 0x0000002bff067c12 */ /* 0x000fe2000f8e33ff */
[----:B------:R-:W-:Y:S02]  /*11ed0*/  IMAD.MOV.U32 R20, RZ, RZ, 0x1 ;  /* 0x00000001ff147424 */ /* 0x000fe400078e00ff */
[----:B------:R-:W-:Y:S02]  /*11ee0*/  VIADD R36, R27, 0xfffffee0 ;  /* 0xfffffee01b247836 */ /* 0x000fe40000000000 */
[----:B------:R-:W-:-:S04]  /*11ef0*/  LOP3.LUT R3, RZ, UR4, RZ, 0x33, !PT ;  /* 0x00000004ff037c12 */ /* 0x000fc8000f8e33ff */
[----:B------:R-:W-:-:S04]  /*11f00*/  VIADDMNMX R3, R3, -UR45, R4, !PT ;  /* 0x8000002d03037c46 */ /* 0x000fc8000f800104 */
[----:B------:R-:W-:-:S04]  /*11f10*/  VIMNMX R3, R3, R6, !PT ;  /* 0x0000000603037248 */ /* 0x000fc80007fe0100 */
[C---:B------:R-:W-:Y:S01]  /*11f20*/  IADD3 R35, -R3.reuse, -0x2, RZ ;  /* 0xfffffffe03237810 */ /* 0x040fe20007ffe1ff */
[----:B------:R-:W-:-:S07]  /*11f30*/  IMAD R36, R3, -0x60, R36 ;  /* 0xffffffa003247824 */ /* 0x000fce00078e0224 */
.L_x_2071:
[----:B------:R-:W-:Y:S01]  /*11f40*/  ISETP.NE.AND P1, PT, R29, 0x1, PT ;  /* 0x000000011d00780c */ /* 0x000fe20003f25270 */
[----:B------:R-:W-:Y:S01]  /*11f50*/  BSSY B1, `(.L_x_2057) ;  /* 0x0000014000017945 */ /* 0x000fe20003800000 */
[----:B------:R-:W-:Y:S01]  /*11f60*/  ISETP.GT.U32.AND P0, PT, R26, 0x5f, PT ;  /* 0x0000005f1a00780c */ /* 0x000fe20003f04070 */
[----:B------:R-:W-:-:S10]  /*11f70*/  IMAD.MOV.U32 R33, RZ, RZ, RZ ;  /* 0x000000ffff217224 */ /* 0x000fd400078e00ff */
[----:B0-----:R-:W0:Y:S08]  /*11f80*/  @P1 LDC R3, c[0x0][0x434] ;  /* 0x00010d00ff031b82 */ /* 0x001e300000000800 */
[----:B-1----:R-:W1:Y:S01]  /*11f90*/  @P1 LDC R5, c[0x0][0x438] ;  /* 0x00010e00ff051b82 */ /* 0x002e620000000800 */
[----:B0-----:R-:W-:-:S04]  /*11fa0*/  @P1 IMAD.HI.U32 R4, R36, R3, RZ ;  /* 0x0000000324041227 */ /* 0x001fc800078e00ff */
[----:B------:R-:W-:Y:S01]  /*11fb0*/  IMAD.MOV.U32 R3, RZ, RZ, R36 ;  /* 0x000000ffff037224 */ /* 0x000fe200078e0024 */
[----:B-1----:R-:W-:Y:S01]  /*11fc0*/  @P1 SHF.R.U32.HI R3, RZ, R5, R4 ;  /* 0x00000005ff031219 */ /* 0x002fe20000011604 */
[----:B--23--:R-:W-:Y:S06]  /*11fd0*/  @P0 BRA `(.L_x_2058) ;  /* 0x00000000002c0947 */ /* 0x00cfec0003800000 */
[--C-:B------:R-:W-:Y:S01]  /*11fe0*/  SHF.R.S32.HI R5, RZ, 0x1f, R3.reuse ;  /* 0x0000001fff057819 */ /* 0x100fe20000011403 */
[----:B------:R-:W-:Y:S01]  /*11ff0*/  ULDC.64 UR4, c[0x0][0x428] ;  /* 0x00010a0000047ab9 */ /* 0x000fe20000000a00 */
[----:B------:R-:W-:Y:S02]  /*12000*/  IMAD.MOV.U32 R4, RZ, RZ, R3 ;  /* 0x000000ffff047224 */ /* 0x000fe400078e0003 */
[----:B------:R-:W-:Y:S02]  /*12010*/  IMAD R9, R25, UR4, RZ ;  /* 0x0000000419097c24 */ /* 0x000fe4000f8e02ff */
[----:B------:R-:W-:-:S04]  /*12020*/  IMAD.WIDE.U32 R6, R30, UR4, R4 ;  /* 0x000000041e067c25 */ /* 0x000fc8000f8e0004 */
[----:B------:R-:W-:Y:S01]  /*12030*/  IMAD R5, R30, UR5, R9 ;  /* 0x000000051e057c24 */ /* 0x000fe2000f8e0209 */
[----:B------:R-:W-:Y:S02]  /*12040*/  ULDC.64 UR4, c[0x0][0x418] ;  /* 0x0001060000047ab9 */ /* 0x000fe40000000a00 */
[----:B------:R-:W-:Y:S01]  /*12050*/  LEA R4, P0, R6, UR4, 0x2 ;  /* 0x0000000406047c11 */ /* 0x000fe2000f8010ff */
[----:B------:R-:W-:-:S05]  /*12060*/  IMAD.IADD R5, R5, 0x1, R7 ;  /* 0x0000000105057824 */ /* 0x000fca00078e0207 */
[----:B------:R-:W-:-:S05]  /*12070*/  LEA.HI.X R5, R6, UR5, R5, 0x2, P0 ;  /* 0x0000000506057c11 */ /* 0x000fca00080f1405 */
[----:B------:R0:W5:Y:S02]  /*12080*/  LDG.E R33, desc[UR36][R4.64] ;  /* 0x0000002404217981 */ /* 0x000164000c1e1900 */
.L_x_2058:
[----:B------:R-:W-:Y:S05]  /*12090*/  BSYNC B1 ;  /* 0x0000000000017941 */ /* 0x000fea0003800000 */
.L_x_2057:
[----:B------:R-:W-:-:S13]  /*120a0*/  ISETP.NE.AND P0, PT, R34, 0x3, PT ;  /* 0x000000032200780c */ /* 0x000fda0003f05270 */
[----:B------:R-:W-:Y:S05]  /*120b0*/  @!P0 BRA `(.L_x_2059) ;  /* 0x0000000000048947 */ /* 0x000fea0003800000 */
[----:B------:R-:W-:Y:S01]  /*120c0*/  BPT.TRAP 0x1 ;  /* 0x000000040000795c */ /* 0x000fe20000300000 */
.L_x_2059:
[----:B------:R-:W-:Y:S01]  /*120d0*/  LEA R32, R21, UR47, 0x3 ;  /* 0x0000002f15207c11 */ /* 0x000fe2000f8e18ff */
[----:B------:R-:W-:Y:S01]  /*120e0*/  BSSY B1, `(.L_x_2060) ;  /* 0x0000004000017945 */ /* 0x000fe20003800000 */
[----:B------:R-:W-:-:S04]  /*120f0*/  SHF.L.U32 R31, R20, 0x1f, RZ ;  /* 0x0000001f141f7819 */ /* 0x000fc800000006ff */
[----:B------:R-:W1:Y:S02]  /*12100*/  SYNCS.PHASECHK.TRANS64.TRYWAIT P0, [R32+URZ+0x22840], R31 ;  /* 0x0228401f200075a7 */ /* 0x000e64000800017f */
[----:B-1----:R-:W-:Y:S05]  /*12110*/  @!P0 BRA `(.L_x_2061) ;  /* 0x0000002c00588947 */ /* 0x002fea0003800000 */
.L_x_2134:
[----:B------:R-:W-:Y:S05]  /*12120*/  BSYNC B1 ;  /* 0x0000000000017941 */ /* 0x000fea0003800000 */
.L_x_2060:
        /* <DEDUP_REMOVED lines=57> */
.L_x_2148:
        /* <DEDUP_REMOVED lines=8> */
.L_x_2063:
        /* <DEDUP_REMOVED lines=10> */
.L_x_2064:
[----:B------:R2:W-:Y:S01]  /*125e0*/  SYNCS.ARRIVE.TRANS64.A1T0 RZ, [R32+URZ+0x22830], RZ ;  /* 0x022830ff20ff79a7 */ /* 0x0005e2000810003f */
[----:B------:R-:W-:Y:S05]  /*125f0*/  @!P2 BRA `(.L_x_2065) ;  /* 0x000000000004a947 */ /* 0x000fea0003800000 */
[----:B------:R-:W-:Y:S01]  /*12600*/  BPT.TRAP 0x1 ;  /* 0x000000040000795c */ /* 0x000fe20000300000 */
.L_x_2065:
[----:B------:R-:W3:Y:S01]  /*12610*/  SYNCS.PHASECHK.TRANS64.TRYWAIT P0, [R32+URZ+0x22860], R31 ;  /* 0x0228601f200075a7 */ /* 0x000ee2000800017f */
[----:B------:R-:W-:Y:S04]  /*12620*/  BSSY B1, `(.L_x_2066) ;  /* 0x0000002000017945 */ /* 0x000fe80003800000 */
[----:B---3--:R-:W-:Y:S05]  /*12630*/  @!P0 BRA `(.L_x_2067) ;  /* 0x0000002c00b48947 */ /* 0x008fea0003800000 */
.L_x_2149:
[----:B------:R-:W-:Y:S05]  /*12640*/  BSYNC B1 ;  /* 0x0000000000017941 */ /* 0x000fea0003800000 */
.L_x_2066:
[----:B------:R-:W-:Y:S01]  /*12650*/  ULDC.64 UR4, c[0x0][0x328] ;  /* 0x0000ca0000047ab9 */ /* 0x000fe20000000a00 */
[----:B------:R-:W-:Y:S01]  /*12660*/  ULDC.64 UR6, c[0x0][0x338] ;  /* 0x0000ce0000067ab9 */ /* 0x000fe20000000a00 */
[----:B------:R-:W-:Y:S01]  /*12670*/  IMAD R27, R27, UR4, RZ ;  /* 0x000000041b1b7c24 */ /* 0x000fe2000f8e02ff */
[----:B------:R-:W-:Y:S01]  /*12680*/  LOP3.LUT P4, RZ, R2, 0x1, RZ, 0xc0, !PT ;  /* 0x0000000102ff7812 */ /* 0x000fe2000788c0ff */
[----:B0-----:R-:W-:Y:S01]  /*12690*/  IMAD.WIDE.U32 R4, R28, UR4, RZ ;  /* 0x000000041c047c25 */ /* 0x001fe2000f8e00ff */
[----:B------:R-:W-:Y:S02]  /*126a0*/  R2UR UR4, R22 ;  /* 0x00000000160472ca */ /* 0x000fe400000e0000 */
[----:B------:R-:W-:Y:S01]  /*126b0*/  LOP3.LUT P3, RZ, R2, 0x10, RZ, 0xc0, !PT ;  /* 0x0000001002ff7812 */ /* 0x000fe2000786c0ff */
[----:B------:R-:W-:Y:S01]  /*126c0*/  IMAD R27, R28, UR5, R27 ;  /* 0x000000051c1b7c24 */ /* 0x000fe2000f8e021b */
[C---:B------:R-:W-:Y:S01]  /*126d0*/  LOP3.LUT P2, RZ, R2.reuse, 0x8, RZ, 0xc0, !PT ;  /* 0x0000000802ff7812 */ /* 0x040fe2000784c0ff */
[----:B------:R-:W-:Y:S01]  /*126e0*/  IMAD R6, R23, UR6, RZ ;  /* 0x0000000617067c24 */ /* 0x000fe2000f8e02ff */
[----:B------:R-:W-:Y:S01]  /*126f0*/  LOP3.LUT P1, RZ, R2, 0x4, RZ, 0xc0, !PT ;  /* 0x0000000402ff7812 */ /* 0x000fe2000782c0ff */
[----:B------:R-:W-:-:S02]  /*12700*/  IMAD.IADD R5, R5, 0x1, R27 ;  /* 0x0000000105057824 */ /* 0x000fc400078e021b */
        /* <DEDUP_REMOVED lines=46> */
[----:B----4-:R-:W-:-:S03]  /*129f0*/  IMAD.MOV.U32 R8, RZ, RZ, RZ ;  /* 0x000000ffff087224 */ /* 0x010fc600078e00ff */
        /* <DEDUP_REMOVED lines=11> */
.L_x_2163:
[----:B0---4-:R-:W-:-:S05]  /*12ab0*/  IADD3 R4, P0, R14, R24, RZ ;  /* 0x000000180e047210 */ /* 0x011fca0007f1e0ff */
        /* <DEDUP_REMOVED lines=10> */
.L_x_2069:
        /* <DEDUP_REMOVED lines=10> */
.L_x_2070:
[----:B------:R-:W-:Y:S01]  /*12c00*/  VIADD R21, R21, 0x1 ;  /* 0x0000000115157836 */ /* 0x000fe20000000000 */
[----:B------:R4:W-:Y:S01]  /*12c10*/  SYNCS.ARRIVE.TRANS64.A1T0 RZ, [R32+URZ+0x22850], RZ ;  /* 0x022850ff20ff79a7 */ /* 0x0009e2000810003f */
[----:B------:R-:W-:Y:S02]  /*12c20*/  VIADD R35, R35, 0xffffffff ;  /* 0xffffffff23237836 */ /* 0x000fe40000000000 */
[----:B------:R-:W-:Y:S01]  /*12c30*/  VIADD R36, R36, 0xffffffa0 ;  /* 0xffffffa024247836 */ /* 0x000fe20000000000 */
[----:B------:R-:W-:-:S04]  /*12c40*/  ISETP.NE.AND P0, PT, R21, 0x2, PT ;  /* 0x000000021500780c */ /* 0x000fc80003f05270 */
[----:B------:R-:W-:Y:S02]  /*12c50*/  SEL R21, R21, RZ, P0 ;  /* 0x000000ff15157207 */ /* 0x000fe40000000000 */
[----:B------:R-:W-:Y:S02]  /*12c60*/  SEL R3, RZ, 0x1, P0 ;  /* 0x00000001ff037807 */ /* 0x000fe40000000000 */
[----:B------:R-:W-:Y:S02]  /*12c70*/  ISETP.GT.AND P0, PT, R35, UR49, PT ;  /* 0x0000003123007c0c */ /* 0x000fe4000bf04270 */
[----:B------:R-:W-:-:S11]  /*12c80*/  LOP3.LUT R20, R20, R3, RZ, 0x3c, !PT ;  /* 0x0000000314147212 */ /* 0x000fd600078e3cff */
[----:B----4-:R-:W-:Y:S05]  /*12c90*/  @P0 BRA `(.L_x_2071) ;  /* 0xfffffff000a80947 */ /* 0x010fea000383ffff */
.L_x_2056:
[----:B------:R-:W-:Y:S05]  /*12ca0*/  BSYNC B0 ;  /* 0x0000000000007941 */ /* 0x000fea0003800000 */
.L_x_2033:
[----:B------:R-:W0:Y:S01]  /*12cb0*/  S2R R3, SR_CgaCtaId ;  /* 0x0000000000037919 */ /* 0x000e220000008800 */
[----:B------:R-:W-:Y:S01]  /*12cc0*/  MOV R0, 0x400 ;  /* 0x0000040000007802 */ /* 0x000fe20000000f00 */
[----:B------:R-:W-:Y:S01]  /*12cd0*/  BSSY B0, `(.L_x_2072) ;  /* 0x0000005000007945 */ /* 0x000fe20003800000 */
[----:B------:R-:W-:Y:S02]  /*12ce0*/  SHF.L.U32 R8, R8, 0x1f, RZ ;  /* 0x0000001f08087819 */ /* 0x000fe400000006ff */
[----:B0-----:R-:W-:-:S04]  /*12cf0*/  LEA R4, R3, R0, 0x18 ;  /* 0x0000000003047211 */ /* 0x001fc800078ec0ff */
[----:B------:R-:W0:Y:S02]  /*12d00*/  SYNCS.PHASECHK.TRANS64.TRYWAIT P0, [R4+URZ+0x22820], R8 ;  /* 0x02282008040075a7 */ /* 0x000e24000800017f */
[----:B0-----:R-:W-:Y:S05]  /*12d10*/  @!P0 BRA `(.L_x_2073) ;  /* 0x0000002c00dc8947 */ /* 0x001fea0003800000 */
.L_x_2164:
[----:B------:R-:W-:Y:S05]  /*12d20*/  BSYNC B0 ;  /* 0x0000000000007941 */ /* 0x000fea0003800000 */
.L_x_2072:
[----:B------:R-:W-:-:S03]  /*12d30*/  UMOV UR4, 0xffffffff ;  /* 0xffffffff00047882 */ /* 0x000fc60000000000 */
[----:B------:R-:W-:Y:S05]  /*12d40*/  BRA.DIV UR4, `(.L_x_2074) ;  /* 0x0000002e04e47947 */ /* 0x000fea000b800000 */
[----:B------:R4:W0:Y:S02]  /*12d50*/  SHFL.IDX PT, R14, R16, RZ, 0x1f ;  /* 0x00001fff100e7589 */ /* 0x00082400000e0000 */
.L_x_2167:
[----:B0-----:R-:W-:-:S13]  /*12d60*/  ISETP.NE.AND P0, PT, R14, RZ, PT ;  /* 0x000000ff0e00720c */ /* 0x001fda0003f05270 */
[----:B------:R-:W-:Y:S05]  /*12d70*/  @P0 BRA `(.L_x_1941) ;  /* 0x0000000000880947 */ /* 0x000fea0003800000 */
[----:B------:R-:W-:-:S03]  /*12d80*/  UMOV UR4, 0xffffffff ;  /* 0xffffffff00047882 */ /* 0x000fc60000000000 */
[----:B------:R-:W-:Y:S05]  /*12d90*/  BRA.DIV UR4, `(.L_x_2075) ;  /* 0x0000002e04f87947 */ /* 0x000fea000b800000 */
[----:B------:R-:W-:-:S13]  /*12da0*/  ELECT P6, URZ, PT ;  /* 0x00000000003f782f */ /* 0x000fda00038c0000 */
.L_x_2170:
[----:B------:R-:W-:Y:S05]  /*12db0*/  @!P6 BRA `(.L_x_1941) ;  /* 0x000000000078e947 */ /* 0x000fea0003800000 */
[----:B------:R-:W-:-:S06]  /*12dc0*/  ULOP3.LUT UR4, UR42, 0x2, URZ, 0xfc, !UPT ;  /* 0x000000022a047892 */ /* 0x000fcc000f8efc3f */
[----:B------:R-:W-:-:S05]  /*12dd0*/  IMAD.U32 R0, RZ, RZ, UR4 ;  /* 0x00000004ff007e24 */ /* 0x000fca000f8e00ff */
[----:B------:R-:W-:-:S13]  /*12de0*/  ISETP.NE.AND P0, PT, R0, 0x3, PT ;  /* 0x000000030000780c */ /* 0x000fda0003f05270 */
[----:B------:R-:W-:Y:S05]  /*12df0*/  @!P0 BRA `(.L_x_2076) ;  /* 0x0000000000048947 */ /* 0x000fea0003800000 */
[----:B------:R-:W-:Y:S01]  /*12e00*/  BPT.TRAP 0x1 ;  /* 0x000000040000795c */ /* 0x000fe20000300000 */
.L_x_2076:
[C---:B------:R-:W-:Y:S01]  /*12e10*/  IMAD R5, R21.reuse, 0x8, R4 ;  /* 0x0000000815057824 */ /* 0x040fe200078e0204 */
[----:B------:R-:W-:Y:S01]  /*12e20*/  SHF.L.U32 R0, R20, 0x1f, RZ ;  /* 0x0000001f14007819 */ /* 0x000fe200000006ff */
[----:B------:R-:W-:-:S03]  /*12e30*/  VIADD R21, R21, 0x1 ;  /* 0x0000000115157836 */ /* 0x000fc60000000000 */
[----:B------:R-:W0:Y:S02]  /*12e40*/  SYNCS.PHASECHK.TRANS64.TRYWAIT P1, [R5+URZ+0x22840], R0 ;  /* 0x02284000050075a7 */ /* 0x000e24000802017f */
[----:B------:R-:W-:-:S04]  /*12e50*/  ISETP.NE.AND P2, PT, R21, 0x2, PT ;  /* 0x000000021500780c */ /* 0x000fc80003f45270 */
[----:B------:R-:W-:Y:S01]  /*12e60*/  SEL R3, RZ, 0x1, P2 ;  /* 0x00000001ff037807 */ /* 0x000fe20001000000 */
[----:B0-----:R-:W-:Y:S08]  /*12e70*/  @!P1 BRA `(.L_x_2077) ;  /* 0x0000002c00e09947 */ /* 0x001ff00003800000 */
.L_x_2171:
[----:B------:R-:W-:Y:S02]  /*12e80*/  SEL R21, R21, RZ, P2 ;  /* 0x000000ff15157207 */ /* 0x000fe40001000000 */
[----:B------:R-:W-:Y:S01]  /*12e90*/  LOP3.LUT R2, R20, R3, RZ, 0x3c, !PT ;  /* 0x0000000314027212 */ /* 0x000fe200078e3cff */
[----:B------:R-:W-:Y:S06]  /*12ea0*/  @!P0 BRA `(.L_x_2078) ;  /* 0x0000000000048947 */ /* 0x000fec0003800000 */
[----:B------:R-:W-:Y:S01]  /*12eb0*/  BPT.TRAP 0x1 ;  /* 0x000000040000795c */ /* 0x000fe20000300000 */
.L_x_2078:
[----:B------:R-:W-:Y:S01]  /*12ec0*/  IMAD R21, R21, 0x8, R4 ;  /* 0x0000000815157824 */ /* 0x000fe200078e0204 */
[----:B------:R-:W-:-:S04]  /*12ed0*/  SHF.L.U32 R2, R2, 0x1f, RZ ;  /* 0x0000001f02027819 */ /* 0x000fc800000006ff */
[----:B------:R-:W0:Y:S02]  /*12ee0*/  SYNCS.PHASECHK.TRANS64.TRYWAIT P1, [R21+URZ+0x22840], R2 ;  /* 0x02284002150075a7 */ /* 0x000e24000802017f */
[----:B0-----:R-:W-:Y:S05]  /*12ef0*/  @!P1 BRA `(.L_x_2079) ;  /* 0x0000002c00d49947 */ /* 0x001fea0003800000 */
.L_x_2172:
[----:B------:R-:W-:Y:S05]  /*12f00*/  @!P0 BRA `(.L_x_2080) ;  /* 0x0000000000048947 */ /* 0x000fea0003800000 */
[----:B------:R-:W-:Y:S01]  /*12f10*/  BPT.TRAP 0x1 ;  /* 0x000000040000795c */ /* 0x000fe20000300000 */
.L_x_2080:
[----:B------:R-:W0:Y:S02]  /*12f20*/  SYNCS.PHASECHK.TRANS64.TRYWAIT P1, [R5+URZ+0x22860], R0 ;  /* 0x02286000050075a7 */ /* 0x000e24000802017f */
[----:B0-----:R-:W-:Y:S05]  /*12f30*/  @!P1 BRA `(.L_x_2081) ;  /* 0x0000002c00d89947 */ /* 0x001fea0003800000 */
.L_x_2173:
[----:B------:R-:W-:Y:S05]  /*12f40*/  @!P0 BRA `(.L_x_2082) ;  /* 0x0000000000048947 */ /* 0x000fea0003800000 */
[----:B------:R-:W-:Y:S01]  /*12f50*/  BPT.TRAP 0x1 ;  /* 0x000000040000795c */ /* 0x000fe20000300000 */
.L_x_2082:
[----:B------:R0:W0:Y:S02]  /*12f60*/  SYNCS.PHASECHK.TRANS64.TRYWAIT P0, [R21+URZ+0x22860], R2 ;  /* 0x02286002150075a7 */ /* 0x000024000800017f */
[----:B0-----:R-:W-:Y:S05]  /*12f70*/  @!P0 NANOSLEEP.SYNCS 0x989680 ;  /* 0x009896800000895d */ /* 0x001fea0003900000 */
[----:B------:R-:W0:Y:S02]  /*12f80*/  @!P0 SYNCS.PHASECHK.TRANS64 P0, [R21+URZ+0x22860], R2 ;  /* 0x02286002150085a7 */ /* 0x000e24000800007f */
[----:B0-----:R-:W-:Y:S05]  /*12f90*/  @!P0 BRA `(.L_x_2082) ;  /* 0xfffffffc00f08947 */ /* 0x001fea000383ffff */
.L_x_1941:
[----:B------:R-:W-:Y:S05]  /*12fa0*/  BSYNC B6 ;  /* 0x0000000000067941 */ /* 0x000fea0003800000 */
.L_x_1938:
[----:B------:R-:W-:Y:S05]  /*12fb0*/  EXIT ;  /* 0x000000000000794d */ /* 0x000fea0003800000 */
.L_x_1951:
[----:B0-----:R-:W-:-:S04]  /*12fc0*/  IMAD.U32 R3, RZ, RZ, UR38 ;  /* 0x00000026ff037e24 */ /* 0x001fc8000f8e00ff */
[----:B------:R0:W1:Y:S03]  /*12fd0*/  SYNCS.PHASECHK.TRANS64.TRYWAIT P0, [R3+URZ+0x22800], R2 ;  /* 0x02280002030075a7 */ /* 0x000066000800017f */
[----:B-1----:R-:W-:Y:S05]  /*12fe0*/  @!P0 NANOSLEEP.SYNCS 0x989680 ;  /* 0x009896800000895d */ /* 0x002fea0003900000 */
[----:B------:R-:W1:Y:S02]  /*12ff0*/  @!P0 SYNCS.PHASECHK.TRANS64 P0, [R3+URZ+0x22800], R2 ;  /* 0x02280002030085a7 */ /* 0x000e64000800007f */
[----:B-1----:R-:W-:Y:S05]  /*13000*/  @!P0 BRA `(.L_x_1951) ;  /* 0xfffffffc00ec8947 */ /* 0x002fea000383ffff */
[----:B------:R-:W-:Y:S05]  /*13010*/  BRA `(.L_x_2083) ;  /* 0xfffffee800387947 */ /* 0x000fea000383ffff */
.L_x_1955:
[----:B0-----:R-:W-:-:S04]  /*13020*/  IMAD.U32 R3, RZ, RZ, UR38 ;  /* 0x00000026ff037e24 */ /* 0x001fc8000f8e00ff */
[----:B------:R0:W1:Y:S03]  /*13030*/  SYNCS.PHASECHK.TRANS64.TRYWAIT P0, [R3+URZ+0x22830], R2 ;  /* 0x02283002030075a7 */ /* 0x000066000800017f */
[----:B-1----:R-:W-:Y:S05]  /*13040*/  @!P0 NANOSLEEP.SYNCS 0x989680 ;  /* 0x009896800000895d */ /* 0x002fea0003900000 */
[----:B------:R-:W1:Y:S02]  /*13050*/  @!P0 SYNCS.PHASECHK.TRANS64 P0, [R3+URZ+0x22830], R2 ;  /* 0x02283002030085a7 */ /* 0x000e64000800007f */
[----:B-1----:R-:W-:Y:S05]  /*13060*/  @!P0 BRA `(.L_x_1955) ;  /* 0xfffffffc00ec8947 */ /* 0x002fea000383ffff */
[----:B------:R-:W-:Y:S05]  /*13070*/  BRA `(.L_x_1954) ;  /* 0xfffffee800587947 */ /* 0x000fea000383ffff */
.L_x_1968:
[----:B0-----:R-:W-:-:S04]  /*13080*/  IMAD.U32 R11, RZ, RZ, UR38 ;  /* 0x00000026ff0b7e24 */ /* 0x001fc8000f8e00ff */
[----:B------:R0:W1:Y:S03]  /*13090*/  SYNCS.PHASECHK.TRANS64.TRYWAIT P0, [R11+URZ+0x22850], R2 ;  /* 0x022850020b0075a7 */ /* 0x000066000800017f */
[----:B-1----:R-:W-:Y:S05]  /*130a0*/  @!P0 NANOSLEEP.SYNCS 0x989680 ;  /* 0x009896800000895d */ /* 0x002fea0003900000 */
[----:B------:R-:W1:Y:S02]  /*130b0*/  @!P0 SYNCS.PHASECHK.TRANS64 P0, [R11+URZ+0x22850], R2 ;  /* 0x022850020b0085a7 */ /* 0x000e64000800007f */
[----:B-1----:R-:W-:Y:S05]  /*130c0*/  @!P0 BRA `(.L_x_1968) ;  /* 0xfffffffc00ec8947 */ /* 0x002fea000383ffff */
[----:B------:R-:W-:Y:S05]  /*130d0*/  BRA `(.L_x_1967) ;  /* 0xffffff0c00747947 */ /* 0x000fea000383ffff */
.L_x_1977:
[----:B-1----:R-:W-:-:S04]  /*130e0*/  IMAD.U32 R9, RZ, RZ, UR30 ;  /* 0x0000001eff097e24 */ /* 0x002fc8000f8e00ff */
[----:B------:R1:W3:Y:S03]  /*130f0*/  SYNCS.PHASECHK.TRANS64.TRYWAIT P0, [R9+URZ+0x22830], R10 ;  /* 0x0228300a090075a7 */ /* 0x0002e6000800017f */
[----:B---3--:R-:W-:Y:S05]  /*13100*/  @!P0 NANOSLEEP.SYNCS 0x989680 ;  /* 0x009896800000895d */ /* 0x008fea0003900000 */
[----:B------:R-:W3:Y:S02]  /*13110*/  @!P0 SYNCS.PHASECHK.TRANS64 P0, [R9+URZ+0x22830], R10 ;  /* 0x0228300a090085a7 */ /* 0x000ee4000800007f */
[----:B---3--:R-:W-:Y:S05]  /*13120*/  @!P0 BRA `(.L_x_1977) ;  /* 0xfffffffc00ec8947 */ /* 0x008fea000383ffff */
[----:B------:R-:W-:Y:S05]  /*13130*/  BRA `(.L_x_1976) ;  /* 0xffffff14002c7947 */ /* 0x000fea000383ffff */
.L_x_1990:
[----:B0-----:R-:W-:-:S04]  /*13140*/  IMAD.U32 R13, RZ, RZ, UR30 ;  /* 0x0000001eff0d7e24 */ /* 0x001fc8000f8e00ff */
[----:B------:R0:W1:Y:S03]  /*13150*/  SYNCS.PHASECHK.TRANS64.TRYWAIT P0, [R13+URZ+0x22850], R10 ;  /* 0x0228500a0d0075a7 */ /* 0x000066000800017f */
[----:B-1----:R-:W-:Y:S05]  /*13160*/  @!P0 NANOSLEEP.SYNCS 0x989680 ;  /* 0x009896800000895d */ /* 0x002fea0003900000 */
[----:B------:R-:W1:Y:S02]  /*13170*/  @!P0 SYNCS.PHASECHK.TRANS64 P0, [R13+URZ+0x22850], R10 ;  /* 0x0228500a0d0085a7 */ /* 0x000e64000800007f */
[----:B-1----:R-:W-:Y:S05]  /*13180*/  @!P0 BRA `(.L_x_1990) ;  /* 0xfffffffc00ec8947 */ /* 0x002fea000383ffff */
[----:B------:R-:W-:Y:S05]  /*13190*/  BRA `(.L_x_1989) ;  /* 0xffffff4000087947 */ /* 0x000fea000383ffff */
.L_x_2000:
[----:B-12---:R-:W-:-:S04]  /*131a0*/  IMAD.U32 R4, RZ, RZ, UR28 ;  /* 0x0000001cff047e24 */ /* 0x006fc8000f8e00ff */
[----:B------:R1:W2:Y:S03]  /*131b0*/  SYNCS.PHASECHK.TRANS64.TRYWAIT P1, [R4+URZ+0x22830], R11 ;  /* 0x0228300b040075a7 */ /* 0x0002a6000802017f */
[----:B--2---:R-:W-:Y:S05]  /*131c0*/  @!P1 NANOSLEEP.SYNCS 0x989680 ;  /* 0x009896800000995d */ /* 0x004fea0003900000 */
[----:B------:R-:W2:Y:S02]  /*131d0*/  @!P1 SYNCS.PHASECHK.TRANS64 P1, [R4+URZ+0x22830], R11 ;  /* 0x0228300b040095a7 */ /* 0x000ea4000802007f */
[----:B--2---:R-:W-:Y:S05]  /*131e0*/  @!P1 BRA `(.L_x_2000) ;  /* 0xfffffffc00ec9947 */ /* 0x004fea000383ffff */
[----:B------:R-:W-:Y:S05]  /*131f0*/  BRA `(.L_x_1999) ;  /* 0xffffff4400c07947 */ /* 0x000fea000383ffff */
.L_x_2005:
[----:B--2---:R-:W-:-:S04]  /*13200*/  IMAD.U32 R10, RZ, RZ, UR28 ;  /* 0x0000001cff0a7e24 */ /* 0x004fc8000f8e00ff */
[----:B------:R2:W3:Y:S03]  /*13210*/  SYNCS.PHASECHK.TRANS64.TRYWAIT P1, [R10+URZ+0x22850], R11 ;  /* 0x0228500b0a0075a7 */ /* 0x0004e6000802017f */
[----:B---3--:R-:W-:Y:S05]  /*13220*/  @!P1 NANOSLEEP.SYNCS 0x989680 ;  /* 0x009896800000995d */ /* 0x008fea0003900000 */
[----:B------:R-:W3:Y:S02]  /*13230*/  @!P1 SYNCS.PHASECHK.TRANS64 P1, [R10+URZ+0x22850], R11 ;  /* 0x0228500b0a0095a7 */ /* 0x000ee4000802007f */
[----:B---3--:R-:W-:Y:S05]  /*13240*/  @!P1 BRA `(.L_x_2005) ;  /* 0xfffffffc00ec9947 */ /* 0x008fea000383ffff */
[----:B------:R-:W-:Y:S05]  /*13250*/  BRA `(.L_x_2004) ;  /* 0xffffff5c00e47947 */ /* 0x000fea000383ffff */
.L_x_2012:
[----:B---3--:R-:W-:-:S04]  /*13260*/  IMAD.U32 R9, RZ, RZ, UR26 ;  /* 0x0000001aff097e24 */ /* 0x008fc8000f8e00ff */
[----:B------:R3:W4:Y:S03]  /*13270*/  SYNCS.PHASECHK.TRANS64.TRYWAIT P0, [R9+URZ+0x22830], R10 ;  /* 0x0228300a090075a7 */ /* 0x000726000800017f */
[----:B----4-:R-:W-:Y:S05]  /*13280*/  @!P0 NANOSLEEP.SYNCS 0x989680 ;  /* 0x009896800000895d */ /* 0x010fea0003900000 */
[----:B------:R-:W4:Y:S02]  /*13290*/  @!P0 SYNCS.PHASECHK.TRANS64 P0, [R9+URZ+0x22830], R10 ;  /* 0x0228300a090085a7 */ /* 0x000f24000800007f */
[----:B----4-:R-:W-:Y:S05]  /*132a0*/  @!P0 BRA `(.L_x_2012) ;  /* 0xfffffffc00ec8947 */ /* 0x010fea000383ffff */
[----:B------:R-:W-:Y:S05]  /*132b0*/  BRA `(.L_x_2011) ;  /* 0xffffff6000f47947 */ /* 0x000fea000383ffff */
.L_x_2025:
[----:B0-----:R-:W-:-:S04]  /*132c0*/  IMAD.U32 R13, RZ, RZ, UR26 ;  /* 0x0000001aff0d7e24 */ /* 0x001fc8000f8e00ff */
[----:B------:R0:W1:Y:S03]  /*132d0*/  SYNCS.PHASECHK.TRANS64.TRYWAIT P0, [R13+URZ+0x22850], R10 ;  /* 0x0228500a0d0075a7 */ /* 0x000066000800017f */
[----:B-1----:R-:W-:Y:S05]  /*132e0*/  @!P0 NANOSLEEP.SYNCS 0x989680 ;  /* 0x009896800000895d */ /* 0x002fea0003900000 */
[----:B------:R-:W1:Y:S02]  /*132f0*/  @!P0 SYNCS.PHASECHK.TRANS64 P0, [R13+URZ+0x22850], R10 ;  /* 0x0228500a0d0085a7 */ /* 0x000e64000800007f */
[----:B-1----:R-:W-:Y:S05]  /*13300*/  @!P0 BRA `(.L_x_2025) ;  /* 0xfffffffc00ec8947 */ /* 0x002fea000383ffff */
[----:B------:R-:W-:Y:S05]  /*13310*/  BRA `(.L_x_2024) ;  /* 0xffffff8c00c07947 */ /* 0x000fea000383ffff */
.L_x_2044:
[----:B------:R-:W-:Y:S02]  /*13320*/  IMAD.MOV.U32 R13, RZ, RZ, R16 ;  /* 0x000000ffff0d7224 */ /* 0x000fe400078e0010 */
[----:B------:R-:W-:Y:S02]  /*13330*/  IMAD.MOV.U32 R12, RZ, RZ, RZ ;  /* 0x000000ffff0c7224 */ /* 0x000fe400078e00ff */
[----:B------:R-:W-:Y:S02]  /*13340*/  IMAD.MOV.U32 R11, RZ, RZ, 0x1f ;  /* 0x0000001fff0b7424 */ /* 0x000fe400078e00ff */
[----:B------:R-:W-:-:S07]  /*13350*/  IMAD.MOV.U32 R15, RZ, RZ, -0x1 ;  /* 0xffffffffff0f7424 */ /* 0x000fce00078e00ff */
[----:B-----5:R-:W-:Y:S05]  /*13360*/  WARPSYNC.COLLECTIVE R15, `(.L_x_2084) ;  /* 0x000000000f087348 */ /* 0x020fea0003c00000 */
[----:B------:R0:W1:Y:S02]  /*13370*/  SHFL.IDX P6, R14, R13, R12, R11 ;  /* 0x0000000c0d0e7389 */ /* 0x00006400000c000b */
[----:B01---5:R-:W-:Y:S01]  /*13380*/  ENDCOLLECTIVE ;  /* 0x000000000000791b */ /* 0x023fe20003800000 */
.L_x_2084:
[----:B------:R-:W-:Y:S05]  /*13390*/  BRA `(.L_x_2085) ;  /* 0xffffffd000947947 */ /* 0x000fea000383ffff */
.L_x_2046:
[----:B0-----:R-:W-:-:S04]  /*133a0*/  IMAD.U32 R3, RZ, RZ, UR47 ;  /* 0x0000002fff037e24 */ /* 0x001fc8000f8e00ff */
[----:B------:R0:W1:Y:S03]  /*133b0*/  SYNCS.PHASECHK.TRANS64.TRYWAIT P0, [R3+URZ+0x22840], R0 ;  /* 0x02284000030075a7 */ /* 0x000066000800017f */
[----:B-1----:R-:W-:Y:S05]  /*133c0*/  @!P0 NANOSLEEP.SYNCS 0x989680 ;  /* 0x009896800000895d */ /* 0x002fea0003900000 */
[----:B------:R-:W1:Y:S02]  /*133d0*/  @!P0 SYNCS.PHASECHK.TRANS64 P0, [R3+URZ+0x22840], R0 ;  /* 0x02284000030085a7 */ /* 0x000e64000800007f */
[----:B-1----:R-:W-:Y:S05]  /*133e0*/  @!P0 BRA `(.L_x_2046) ;  /* 0xfffffffc00ec8947 */ /* 0x002fea000383ffff */
[----:B------:R-:W-:Y:S05]  /*133f0*/  BRA `(.L_x_2086) ;  /* 0xffffffd000d87947 */ /* 0x000fea000383ffff */
.L_x_2047:
        /* <DEDUP_REMOVED lines=8> */
.L_x_2088:
[----:B------:R-:W-:Y:S05]  /*13480*/  BSYNC B0 ;  /* 0x0000000000007941 */ /* 0x000fea0003800000 */
.L_x_2087:
[----:B------:R-:W-:Y:S01]  /*13490*/  IMAD.MOV.U32 R13, RZ, RZ, R3 ;  /* 0x000000ffff0d7224 */ /* 0x000fe200078e0003 */
[----:B------:R-:W-:Y:S01]  /*134a0*/  @P0 LEA R7, R17, UR47, 0x1 ;  /* 0x0000002f11070c11 */ /* 0x000fe2000f8e08ff */
[----:B------:R-:W-:Y:S02]  /*134b0*/  IMAD.MOV.U32 R12, RZ, RZ, RZ ;  /* 0x000000ffff0c7224 */ /* 0x000fe400078e00ff */
[----:B------:R-:W-:Y:S02]  /*134c0*/  IMAD.MOV.U32 R11, RZ, RZ, 0x181f ;  /* 0x0000181fff0b7424 */ /* 0x000fe400078e00ff */
[----:B------:R-:W-:Y:S02]  /*134d0*/  IMAD.MOV.U32 R15, RZ, RZ, -0x1 ;  /* 0xffffffffff0f7424 */ /* 0x000fe400078e00ff */
[----:B------:R-:W-:-:S07]  /*134e0*/  IMAD.MOV.U32 R4, RZ, RZ, R14 ;  /* 0x000000ffff047224 */ /* 0x000fce00078e000e */
[----:B------:R-:W-:Y:S05]  /*134f0*/  WARPSYNC.COLLECTIVE R15, `(.L_x_2089) ;  /* 0x000000000f087348 */ /* 0x000fea0003c00000 */
[----:B------:R0:W1:Y:S02]  /*13500*/  SHFL.IDX P6, R14, R13, R12, R11 ;  /* 0x0000000c0d0e7389 */ /* 0x00006400000c000b */
[----:B01----:R-:W-:Y:S01]  /*13510*/  ENDCOLLECTIVE ;  /* 0x000000000000791b */ /* 0x003fe20003800000 */
.L_x_2089:
[----:B------:R-:W-:Y:S02]  /*13520*/  IMAD.MOV.U32 R13, RZ, RZ, R0 ;  /* 0x000000ffff0d7224 */ /* 0x000fe400078e0000 */
[----:B------:R-:W-:Y:S01]  /*13530*/  IMAD.MOV.U32 R12, RZ, RZ, 0x1 ;  /* 0x00000001ff0c7424 */ /* 0x000fe200078e00ff */
[----:B------:R-:W-:-:S05]  /*13540*/  @P0 LEA R14, P1, R24, R14, 0x1 ;  /* 0x0000000e180e0211 */ /* 0x000fca00078208ff */
[----:B------:R-:W-:Y:S02]  /*13550*/  @P0 IMAD.X R5, RZ, RZ, R4, P1 ;  /* 0x000000ffff050224 */ /* 0x000fe400008e0604 */
[----:B------:R-:W-:-:S07]  /*13560*/  @P0 IMAD.MOV.U32 R4, RZ, RZ, R14 ;  /* 0x000000ffff040224 */ /* 0x000fce00078e000e */
[----:B------:R-:W-:Y:S05]  /*13570*/  WARPSYNC.COLLECTIVE R15, `(.L_x_2090) ;  /* 0x000000000f087348 */ /* 0x000fea0003c00000 */
[----:B------:R0:W1:Y:S02]  /*13580*/  SHFL.IDX P6, R14, R13, R12, R11 ;  /* 0x0000000c0d0e7389 */ /* 0x00006400000c000b */
[----:B01----:R-:W-:Y:S01]  /*13590*/  ENDCOLLECTIVE ;  /* 0x000000000000791b */ /* 0x003fe20003800000 */
.L_x_2090:
        /* <DEDUP_REMOVED lines=11> */
.L_x_2091:
[----:B------:R-:W-:Y:S02]  /*13650*/  IMAD.MOV.U32 R13, RZ, RZ, R0 ;  /* 0x000000ffff0d7224 */ /* 0x000fe400078e0000 */
[----:B------:R-:W-:Y:S01]  /*13660*/  IMAD.MOV.U32 R12, RZ, RZ, 0x2 ;  /* 0x00000002ff0c7424 */ /* 0x000fe200078e00ff */
[----:B------:R-:W-:-:S13]  /*13670*/  @P0 LEA R4, P1, R24, R14, 0x1 ;  /* 0x0000000e18040211 */ /* 0x000fda00078208ff */
[----:B------:R-:W-:Y:S05]  /*13680*/  WARPSYNC.COLLECTIVE R15, `(.L_x_2092) ;  /* 0x000000000f087348 */ /* 0x000fea0003c00000 */
[----:B------:R0:W1:Y:S02]  /*13690*/  SHFL.IDX P6, R14, R13, R12, R11 ;  /* 0x0000000c0d0e7389 */ /* 0x00006400000c000b */
[----:B01----:R-:W-:Y:S01]  /*136a0*/  ENDCOLLECTIVE ;  /* 0x000000000000791b */ /* 0x003fe20003800000 */
.L_x_2092:
        /* <DEDUP_REMOVED lines=12> */
.L_x_2093:
[----:B------:R-:W-:Y:S02]  /*13770*/  IMAD.MOV.U32 R13, RZ, RZ, R0 ;  /* 0x000000ffff0d7224 */ /* 0x000fe400078e0000 */
[----:B------:R-:W-:Y:S01]  /*13780*/  IMAD.MOV.U32 R12, RZ, RZ, 0x3 ;  /* 0x00000003ff0c7424 */ /* 0x000fe200078e00ff */
[----:B------:R-:W-:-:S13]  /*13790*/  @P0 LEA R4, P1, R24, R14, 0x1 ;  /* 0x0000000e18040211 */ /* 0x000fda00078208ff */
[----:B------:R-:W-:Y:S05]  /*137a0*/  WARPSYNC.COLLECTIVE R15, `(.L_x_2094) ;  /* 0x000000000f087348 */ /* 0x000fea0003c00000 */
[----:B------:R0:W1:Y:S02]  /*137b0*/  SHFL.IDX P6, R14, R13, R12, R11 ;  /* 0x0000000c0d0e7389 */ /* 0x00006400000c000b */
[----:B01----:R-:W-:Y:S01]  /*137c0*/  ENDCOLLECTIVE ;  /* 0x000000000000791b */ /* 0x003fe20003800000 */
.L_x_2094:
        /* <DEDUP_REMOVED lines=12> */
.L_x_2095:
[----:B------:R-:W-:Y:S02]  /*13890*/  IMAD.MOV.U32 R13, RZ, RZ, R0 ;  /* 0x000000ffff0d7224 */ /* 0x000fe400078e0000 */
[----:B------:R-:W-:Y:S01]  /*138a0*/  IMAD.MOV.U32 R12, RZ, RZ, 0x4 ;  /* 0x00000004ff0c7424 */ /* 0x000fe200078e00ff */
[----:B------:R-:W-:-:S13]  /*138b0*/  @P0 LEA R4, P1, R24, R14, 0x1 ;  /* 0x0000000e18040211 */ /* 0x000fda00078208ff */
[----:B------:R-:W-:Y:S05]  /*138c0*/  WARPSYNC.COLLECTIVE R15, `(.L_x_2096) ;  /* 0x000000000f087348 */ /* 0x000fea0003c00000 */
[----:B------:R0:W1:Y:S02]  /*138d0*/  SHFL.IDX P6, R14, R13, R12, R11 ;  /* 0x0000000c0d0e7389 */ /* 0x00006400000c000b */
[----:B01----:R-:W-:Y:S01]  /*138e0*/  ENDCOLLECTIVE ;  /* 0x000000000000791b */ /* 0x003fe20003800000 */
.L_x_2096:
        /* <DEDUP_REMOVED lines=12> */
.L_x_2097:
[----:B------:R-:W-:Y:S02]  /*139b0*/  IMAD.MOV.U32 R13, RZ, RZ, R0 ;  /* 0x000000ffff0d7224 */ /* 0x000fe400078e0000 */
[----:B------:R-:W-:Y:S01]  /*139c0*/  IMAD.MOV.U32 R12, RZ, RZ, 0x5 ;  /* 0x00000005ff0c7424 */ /* 0x000fe200078e00ff */
[----:B------:R-:W-:-:S13]  /*139d0*/  @P0 LEA R4, P1, R24, R14, 0x1 ;  /* 0x0000000e18040211 */ /* 0x000fda00078208ff */
[----:B------:R-:W-:Y:S05]  /*139e0*/  WARPSYNC.COLLECTIVE R15, `(.L_x_2098) ;  /* 0x000000000f087348 */ /* 0x000fea0003c00000 */
[----:B------:R0:W1:Y:S02]  /*139f0*/  SHFL.IDX P6, R14, R13, R12, R11 ;  /* 0x0000000c0d0e7389 */ /* 0x00006400000c000b */
[----:B01----:R-:W-:Y:S01]  /*13a00*/  ENDCOLLECTIVE ;  /* 0x000000000000791b */ /* 0x003fe20003800000 */
.L_x_2098:
        /* <DEDUP_REMOVED lines=10> */
.L_x_2099:
[----:B------:R-:W-:Y:S05]  /*13ab0*/  BRA `(.L_x_2100) ;  /* 0xffffffd0004c7947 */ /* 0x000fea000383ffff */
.L_x_2050:
[----:B------:R-:W-:Y:S02]  /*13ac0*/  IMAD.MOV.U32 R13, RZ, RZ, R6 ;  /* 0x000000ffff0d7224 */ /* 0x000fe400078e0006 */
[----:B------:R-:W-:Y:S02]  /*13ad0*/  IMAD.MOV.U32 R12, RZ, RZ, RZ ;  /* 0x000000ffff0c7224 */ /* 0x000fe400078e00ff */
[----:B------:R-:W-:Y:S02]  /*13ae0*/  IMAD.MOV.U32 R11, RZ, RZ, 0x181f ;  /* 0x0000181fff0b7424 */ /* 0x000fe400078e00ff */
[----:B------:R-:W-:Y:S02]  /*13af0*/  IMAD.MOV.U32 R15, RZ, RZ, -0x1 ;  /* 0xffffffffff0f7424 */ /* 0x000fe400078e00ff */
[----:B------:R-:W-:-:S07]  /*13b00*/  VIADD R0, R27, UR40 ;  /* 0x000000281b007c36 */ /* 0x000fce0008000000 */
[----:B------:R-:W-:Y:S05]  /*13b10*/  WARPSYNC.COLLECTIVE R15, `(.L_x_2101) ;  /* 0x000000000f087348 */ /* 0x000fea0003c00000 */
[----:B------:R0:W1:Y:S02]  /*13b20*/  SHFL.IDX P6, R14, R13, R12, R11 ;  /* 0x0000000c0d0e7389 */ /* 0x00006400000c000b */
[----:B01----:R-:W-:Y:S01]  /*13b30*/  ENDCOLLECTIVE ;  /* 0x000000000000791b */ /* 0x003fe20003800000 */
.L_x_2101:
[----:B------:R-:W-:Y:S02]  /*13b40*/  VIADD R8, R0, 0x10 ;  /* 0x0000001000087836 */ /* 0x000fe40000000000 */
[----:B------:R-:W-:Y:S02]  /*13b50*/  IMAD.MOV.U32 R13, RZ, RZ, R7 ;  /* 0x000000ffff0d7224 */ /* 0x000fe400078e0007 */
[----:B------:R-:W-:-:S07]  /*13b60*/  IMAD.MOV.U32 R4, RZ, RZ, R14 ;  /* 0x000000ffff047224 */ /* 0x000fce00078e000e */
[----:B------:R-:W-:Y:S05]  /*13b70*/  WARPSYNC.COLLECTIVE R15, `(.L_x_2102) ;  /* 0x000000000f087348 */ /* 0x000fea0003c00000 */
[----:B------:R0:W1:Y:S02]  /*13b80*/  SHFL.IDX P6, R14, R13, R12, R11 ;  /* 0x0000000c0d0e7389 */ /* 0x00006400000c000b */
[----:B01----:R-:W-:Y:S01]  /*13b90*/  ENDCOLLECTIVE ;  /* 0x000000000000791b */ /* 0x003fe20003800000 */
.L_x_2102:
        /* <DEDUP_REMOVED lines=12> */
.L_x_2103:
[----:B------:R-:W-:Y:S01]  /*13c60*/  @!PT LDS RZ, [RZ] ;  /* 0x00000000fffff984 */ /* 0x000fe20000000800 */
[----:B------:R-:W-:Y:S01]  /*13c70*/  @!PT LDS RZ, [RZ] ;  /* 0x00000000fffff984 */ /* 0x000fe20000000800 */
[----:B------:R-:W-:Y:S01]  /*13c80*/  @!PT LDS RZ, [RZ] ;  /* 0x00000000fffff984 */ /* 0x000fe20000000800 */
[----:B------:R0:W-:Y:S01]  /*13c90*/  @!P0 LDGSTS.E.BYPASS.LTC128B.128 [R9+0x18400], desc[UR36][R4.64], !P1 ;  /* 0x1840000004098fae */ /* 0x0001e2000c901d64 */
[----:B------:R-:W-:Y:S01]  /*13ca0*/  ISETP.GE.AND P0, PT, R8, R3, PT ;  /* 0x000000030800720c */ /* 0x000fe20003f06270 */
[----:B------:R-:W-:-:S12]  /*13cb0*/  IMAD.MOV.U32 R13, RZ, RZ, R7 ;  /* 0x000000ffff0d7224 */ /* 0x000fd800078e0007 */
[----:B------:R-:W-:Y:S01]  /*13cc0*/  @!P0 LEA R21, R17, UR47, 0x1 ;  /* 0x0000002f11158c11 */ /* 0x000fe2000f8e08ff */
[----:B0-----:R-:W-:-:S07]  /*13cd0*/  IMAD.MOV.U32 R8, RZ, RZ, R14 ;  /* 0x000000ffff087224 */ /* 0x001fce00078e000e */
[----:B------:R-:W-:Y:S05]  /*13ce0*/  WARPSYNC.COLLECTIVE R15, `(.L_x_2104) ;  /* 0x000000000f087348 */ /* 0x000fea0003c00000 */
[----:B------:R0:W1:Y:S02]  /*13cf0*/  SHFL.IDX P6, R14, R13, R12, R11 ;  /* 0x0000000c0d0e7389 */ /* 0x00006400000c000b */
[----:B01----:R-:W-:Y:S01]  /*13d00*/  ENDCOLLECTIVE ;  /* 0x000000000000791b */ /* 0x003fe20003800000 */
.L_x_2104:
[----:B------:R-:W-:Y:S02]  /*13d10*/  IMAD.MOV.U32 R13, RZ, RZ, R6 ;  /* 0x000000ffff0d7224 */ /* 0x000fe400078e0006 */
[----:B------:R-:W-:Y:S01]  /*13d20*/  IMAD.MOV.U32 R12, RZ, RZ, 0x2 ;  /* 0x00000002ff0c7424 */ /* 0x000fe200078e00ff */
[----:B------:R-:W-:-:S13]  /*13d30*/  @!P0 LEA R4, P2, R24, R14, 0x1 ;  /* 0x0000000e18048211 */ /* 0x000fda00078408ff */
[----:B------:R-:W-:Y:S05]  /*13d40*/  WARPSYNC.COLLECTIVE R15, `(.L_x_2105) ;  /* 0x000000000f087348 */ /* 0x000fea0003c00000 */
[----:B------:R0:W1:Y:S02]  /*13d50*/  SHFL.IDX P6, R14, R13, R12, R11 ;  /* 0x0000000c0d0e7389 */ /* 0x00006400000c000b */
[----:B01----:R-:W-:Y:S01]  /*13d60*/  ENDCOLLECTIVE ;  /* 0x000000000000791b */ /* 0x003fe20003800000 */
.L_x_2105:
[----:B------:R-:W-:Y:S02]  /*13d70*/  @!P0 IMAD.X R5, RZ, RZ, R8, P2 ;  /* 0x000000ffff058224 */ /* 0x000fe400010e0608 */
[----:B------:R-:W-:-:S03]  /*13d80*/  VIADD R8, R0, 0x20 ;  /* 0x0000002000087836 */ /* 0x000fc60000000000 */
[----:B------:R-:W-:Y:S01]  /*13d90*/  @!PT LDS RZ, [RZ] ;  /* 0x00000000fffff984 */ /* 0x000fe20000000800 */
[----:B------:R-:W-:Y:S01]  /*13da0*/  @!PT LDS RZ, [RZ] ;  /* 0x00000000fffff984 */ /* 0x000fe20000000800 */
[----:B------:R-:W-:Y:S01]  /*13db0*/  @!PT LDS RZ, [RZ] ;  /* 0x00000000fffff984 */ /* 0x000fe20000000800 */
[----:B------:R0:W-:Y:S02]  /*13dc0*/  @!P0 LDGSTS.E.BYPASS.LTC128B.128 [R21+0x18c00], desc[UR36][R4.64], !P1 ;  /* 0x18c0000004158fae */ /* 0x0001e4000c901d64 */
[----:B------:R-:W-:Y:S01]  /*13dd0*/  ISETP.GE.AND P0, PT, R8, R3, PT ;  /* 0x000000030800720c */ /* 0x000fe20003f06270 */
[----:B------:R-:W-:-:S12]  /*13de0*/  IMAD.MOV.U32 R13, RZ, RZ, R7 ;  /* 0x000000ffff0d7224 */ /* 0x000fd800078e0007 */
[----:B------:R-:W-:Y:S01]  /*13df0*/  @!P0 LEA R9, R17, UR47, 0x1 ;  /* 0x0000002f11098c11 */ /* 0x000fe2000f8e08ff */
[----:B0-----:R-:W-:-:S07]  /*13e00*/  IMAD.MOV.U32 R8, RZ, RZ, R14 ;  /* 0x000000ffff087224 */ /* 0x001fce00078e000e */
[----:B------:R-:W-:Y:S05]  /*13e10*/  WARPSYNC.COLLECTIVE R15, `(.L_x_2106) ;  /* 0x000000000f087348 */ /* 0x000fea0003c00000 */
[----:B------:R0:W1:Y:S02]  /*13e20*/  SHFL.IDX P6, R14, R13, R12, R11 ;  /* 0x0000000c0d0e7389 */ /* 0x00006400000c000b */
[----:B01----:R-:W-:Y:S01]  /*13e30*/  ENDCOLLECTIVE ;  /* 0x000000000000791b */ /* 0x003fe20003800000 */
.L_x_2106:
[----:B------:R-:W-:Y:S02]  /*13e40*/  IMAD.MOV.U32 R13, RZ, RZ, R6 ;  /* 0x000000ffff0d7224 */ /* 0x000fe400078e0006 */
[----:B------:R-:W-:Y:S01]  /*13e50*/  IMAD.MOV.U32 R12, RZ, RZ, 0x3 ;  /* 0x00000003ff0c7424 */ /* 0x000fe200078e00ff */
[----:B------:R-:W-:-:S13]  /*13e60*/  @!P0 LEA R4, P2, R24, R14, 0x1 ;  /* 0x0000000e18048211 */ /* 0x000fda00078408ff */
[----:B------:R-:W-:Y:S05]  /*13e70*/  WARPSYNC.COLLECTIVE R15, `(.L_x_2107) ;  /* 0x000000000f087348 */ /* 0x000fea0003c00000 */
[----:B------:R0:W1:Y:S02]  /*13e80*/  SHFL.IDX P6, R14, R13, R12, R11 ;  /* 0x0000000c0d0e7389 */ /* 0x00006400000c000b */
[----:B01----:R-:W-:Y:S01]  /*13e90*/  ENDCOLLECTIVE ;  /* 0x000000000000791b */ /* 0x003fe20003800000 */
.L_x_2107:
        /* <DEDUP_REMOVED lines=13> */
.L_x_2108:
[----:B------:R-:W-:Y:S02]  /*13f70*/  IMAD.MOV.U32 R13, RZ, RZ, R6 ;  /* 0x000000ffff0d7224 */ /* 0x000fe400078e0006 */
[----:B------:R-:W-:Y:S01]  /*13f80*/  IMAD.MOV.U32 R12, RZ, RZ, 0x4 ;  /* 0x00000004ff0c7424 */ /* 0x000fe200078e00ff */
[----:B------:R-:W-:-:S13]  /*13f90*/  @!P0 LEA R4, P2, R24, R14, 0x1 ;  /* 0x0000000e18048211 */ /* 0x000fda00078408ff */
[----:B------:R-:W-:Y:S05]  /*13fa0*/  WARPSYNC.COLLECTIVE R15, `(.L_x_2109) ;  /* 0x000000000f087348 */ /* 0x000fea0003c00000 */
[----:B------:R0:W1:Y:S02]  /*13fb0*/  SHFL.IDX P6, R14, R13, R12, R11 ;  /* 0x0000000c0d0e7389 */ /* 0x00006400000c000b */
[----:B01----:R-:W-:Y:S01]  /*13fc0*/  ENDCOLLECTIVE ;  /* 0x000000000000791b */ /* 0x003fe20003800000 */
.L_x_2109:
        /* <DEDUP_REMOVED lines=13> */
.L_x_2110:
[----:B------:R-:W-:Y:S02]  /*140a0*/  IMAD.MOV.U32 R13, RZ, RZ, R6 ;  /* 0x000000ffff0d7224 */ /* 0x000fe400078e0006 */
[----:B------:R-:W-:Y:S01]  /*140b0*/  IMAD.MOV.U32 R12, RZ, RZ, 0x5 ;  /* 0x00000005ff0c7424 */ /* 0x000fe200078e00ff */
[----:B------:R-:W-:-:S13]  /*140c0*/  @!P0 LEA R4, P2, R24, R14, 0x1 ;  /* 0x0000000e18048211 */ /* 0x000fda00078408ff */
[----:B------:R-:W-:Y:S05]  /*140d0*/  WARPSYNC.COLLECTIVE R15, `(.L_x_2111) ;  /* 0x000000000f087348 */ /* 0x000fea0003c00000 */
[----:B------:R0:W1:Y:S02]  /*140e0*/  SHFL.IDX P6, R14, R13, R12, R11 ;  /* 0x0000000c0d0e7389 */ /* 0x00006400000c000b */
[----:B01----:R-:W-:Y:S01]  /*140f0*/  ENDCOLLECTIVE ;  /* 0x000000000000791b */ /* 0x003fe20003800000 */
.L_x_2111:
        /* <DEDUP_REMOVED lines=13> */
.L_x_2112:
[----:B------:R-:W-:Y:S02]  /*141d0*/  IMAD.MOV.U32 R13, RZ, RZ, R6 ;  /* 0x000000ffff0d7224 */ /* 0x000fe400078e0006 */
[----:B------:R-:W-:Y:S01]  /*141e0*/  IMAD.MOV.U32 R12, RZ, RZ, 0x6 ;  /* 0x00000006ff0c7424 */ /* 0x000fe200078e00ff */
[----:B------:R-:W-:-:S13]  /*141f0*/  @!P0 LEA R4, P2, R24, R14, 0x1 ;  /* 0x0000000e18048211 */ /* 0x000fda00078408ff */
[----:B------:R-:W-:Y:S05]  /*14200*/  WARPSYNC.COLLECTIVE R15, `(.L_x_2113) ;  /* 0x000000000f087348 */ /* 0x000fea0003c00000 */
[----:B------:R0:W1:Y:S02]  /*14210*/  SHFL.IDX P6, R14, R13, R12, R11 ;  /* 0x0000000c0d0e7389 */ /* 0x00006400000c000b */
[----:B01----:R-:W-:Y:S01]  /*14220*/  ENDCOLLECTIVE ;  /* 0x000000000000791b */ /* 0x003fe20003800000 */
.L_x_2113:
[----:B------:R-:W-:-:S05]  /*14230*/  @!P0 IMAD.X R5, RZ, RZ, R8, P2 ;  /* 0x000000ffff058224 */ /* 0x000fca00010e0608 */
[----:B------:R-:W-:Y:S01]  /*14240*/  @!PT LDS RZ, [RZ] ;  /* 0x00000000fffff984 */ /* 0x000fe20000000800 */
[----:B------:R-:W-:Y:S01]  /*14250*/  @!PT LDS RZ, [RZ] ;  /* 0x00000000fffff984 */ /* 0x000fe20000000800 */
[----:B------:R-:W-:Y:S01]  /*14260*/  @!PT LDS RZ, [RZ] ;  /* 0x00000000fffff984 */ /* 0x000fe20000000800 */
[----:B------:R0:W-:Y:S01]  /*14270*/  @!P0 LDGSTS.E.BYPASS.LTC128B.128 [R21+0x1ac00], desc[UR36][R4.64], !P1 ;  /* 0x1ac0000004158fae */ /* 0x0001e2000c901d64 */
[----:B------:R-:W-:Y:S02]  /*14280*/  IMAD.MOV.U32 R13, RZ, RZ, R7 ;  /* 0x000000ffff0d7224 */ /* 0x000fe400078e0007 */
[----:B0-----:R-:W-:Y:S02]  /*14290*/  VIADD R4, R0, 0x60 ;  /* 0x0000006000047836 */ /* 0x001fe40000000000 */
[----:B------:R-:W-:-:S03]  /*142a0*/  IMAD.MOV.U32 R8, RZ, RZ, R14 ;  /* 0x000000ffff087224 */ /* 0x000fc600078e000e */
[----:B------:R-:W-:-:S13]  /*142b0*/  ISETP.GE.AND P0, PT, R4, R3, PT ;  /* 0x000000030400720c */ /* 0x000fda0003f06270 */
[----:B------:R-:W-:Y:S05]  /*142c0*/  WARPSYNC.COLLECTIVE R15, `(.L_x_2114) ;  /* 0x000000000f087348 */ /* 0x000fea0003c00000 */
[----:B------:R0:W1:Y:S02]  /*142d0*/  SHFL.IDX P6, R14, R13, R12, R11 ;  /* 0x0000000c0d0e7389 */ /* 0x00006400000c000b */
[----:B01----:R-:W-:Y:S01]  /*142e0*/  ENDCOLLECTIVE ;  /* 0x000000000000791b */ /* 0x003fe20003800000 */
.L_x_2114:
[----:B------:R-:W-:Y:S01]  /*142f0*/  @!P0 LEA R9, R17, UR47, 0x1 ;  /* 0x0000002f11098c11 */ /* 0x000fe2000f8e08ff */
[----:B------:R-:W-:Y:S02]  /*14300*/  IMAD.MOV.U32 R13, RZ, RZ, R6 ;  /* 0x000000ffff0d7224 */ /* 0x000fe400078e0006 */
[----:B------:R-:W-:Y:S01]  /*14310*/  IMAD.MOV.U32 R12, RZ, RZ, 0x7 ;  /* 0x00000007ff0c7424 */ /* 0x000fe200078e00ff */
[----:B------:R-:W-:-:S13]  /*14320*/  @!P0 LEA R4, P2, R24, R14, 0x1 ;  /* 0x0000000e18048211 */ /* 0x000fda00078408ff */
[----:B------:R-:W-:Y:S05]  /*14330*/  WARPSYNC.COLLECTIVE R15, `(.L_x_2115) ;  /* 0x000000000f087348 */ /* 0x000fea0003c00000 */
[----:B------:R0:W1:Y:S02]  /*14340*/  SHFL.IDX P6, R14, R13, R12, R11 ;  /* 0x0000000c0d0e7389 */ /* 0x00006400000c000b */
[----:B01----:R-:W-:Y:S01]  /*14350*/  ENDCOLLECTIVE ;  /* 0x000000000000791b */ /* 0x003fe20003800000 */
.L_x_2115:
        /* <DEDUP_REMOVED lines=10> */
.L_x_2116:
[----:B------:R-:W-:Y:S05]  /*14400*/  BRA `(.L_x_2117) ;  /* 0xffffffd000407947 */ /* 0x000fea000383ffff */
.L_x_2051:
[----:B0-----:R-:W-:-:S04]  /*14410*/  IMAD.U32 R3, RZ, RZ, UR47 ;  /* 0x0000002fff037e24 */ /* 0x001fc8000f8e00ff */
[----:B------:R0:W1:Y:S03]  /*14420*/  SYNCS.PHASECHK.TRANS64.TRYWAIT P0, [R3+URZ+0x22820], R0 ;  /* 0x02282000030075a7 */ /* 0x000066000800017f */
[----:B-1----:R-:W-:Y:S05]  /*14430*/  @!P0 NANOSLEEP.SYNCS 0x989680 ;  /* 0x009896800000895d */ /* 0x002fea0003900000 */
[----:B------:R-:W1:Y:S02]  /*14440*/  @!P0 SYNCS.PHASECHK.TRANS64 P0, [R3+URZ+0x22820], R0 ;  /* 0x02282000030085a7 */ /* 0x000e64000800007f */
[----:B-1----:R-:W-:Y:S05]  /*14450*/  @!P0 BRA `(.L_x_2051) ;  /* 0xfffffffc00ec8947 */ /* 0x002fea000383ffff */
[----:B------:R-:W-:Y:S05]  /*14460*/  BRA `(.L_x_2118) ;  /* 0xffffffd000707947 */ /* 0x000fea000383ffff */
.L_x_2053:
[----:B0-----:R-:W-:-:S04]  /*14470*/  IMAD.U32 R3, RZ, RZ, UR47 ;  /* 0x0000002fff037e24 */ /* 0x001fc8000f8e00ff */
[----:B------:R0:W1:Y:S03]  /*14480*/  SYNCS.PHASECHK.TRANS64.TRYWAIT P0, [R3+URZ+0x22860], R0 ;  /* 0x02286000030075a7 */ /* 0x000066000800017f */
[----:B-1----:R-:W-:Y:S05]  /*14490*/  @!P0 NANOSLEEP.SYNCS 0x989680 ;  /* 0x009896800000895d */ /* 0x002fea0003900000 */
[----:B------:R-:W1:Y:S02]  /*144a0*/  @!P0 SYNCS.PHASECHK.TRANS64 P0, [R3+URZ+0x22860], R0 ;  /* 0x02286000030085a7 */ /* 0x000e64000800007f */
[----:B-1----:R-:W-:Y:S05]  /*144b0*/  @!P0 BRA `(.L_x_2053) ;  /* 0xfffffffc00ec8947 */ /* 0x002fea000383ffff */
[----:B------:R-:W-:Y:S05]  /*144c0*/  BRA `(.L_x_2119) ;  /* 0xffffffd0006c7947 */ /* 0x000fea000383ffff */
.L_x_2054:
        /* <DEDUP_REMOVED lines=8> */
.L_x_2121:
[----:B------:R-:W-:Y:S05]  /*14550*/  BSYNC B0 ;  /* 0x0000000000007941 */ /* 0x000fea0003800000 */
.L_x_2120:
[----:B------:R-:W-:Y:S01]  /*14560*/  IMAD.MOV.U32 R13, RZ, RZ, R3 ;  /* 0x000000ffff0d7224 */ /* 0x000fe200078e0003 */
[----:B------:R-:W-:Y:S01]  /*14570*/  LEA R19, R17, UR47, 0x1 ;  /* 0x0000002f11137c11 */ /* 0x000fe2000f8e08ff */
[----:B------:R-:W-:Y:S01]  /*14580*/  IMAD.MOV.U32 R12, RZ, RZ, RZ ;  /* 0x000000ffff0c7224 */ /* 0x000fe200078e00ff */
[C---:B------:R-:W-:Y:S01]  /*14590*/  LOP3.LUT P2, RZ, R8.reuse, 0x2, RZ, 0xc0, !PT ;  /* 0x0000000208ff7812 */ /* 0x040fe2000784c0ff */
[----:B------:R-:W-:Y:S01]  /*145a0*/  IMAD.MOV.U32 R11, RZ, RZ, 0x181f ;  /* 0x0000181fff0b7424 */ /* 0x000fe200078e00ff */
[----:B------:R-:W-:Y:S01]  /*145b0*/  LOP3.LUT P1, RZ, R8, 0x4, RZ, 0xc0, !PT ;  /* 0x0000000408ff7812 */ /* 0x000fe2000782c0ff */
[----:B------:R-:W-:Y:S02]  /*145c0*/  IMAD.MOV.U32 R15, RZ, RZ, -0x1 ;  /* 0xffffffffff0f7424 */ /* 0x000fe400078e00ff */
[----:B------:R-:W-:Y:S01]  /*145d0*/  IMAD.MOV.U32 R0, RZ, RZ, R14 ;  /* 0x000000ffff007224 */ /* 0x000fe200078e000e */
[----:B------:R-:W-:Y:S01]  /*145e0*/  ISETP.LT.OR P3, PT, R35, 0x1, !P1 ;  /* 0x000000012300780c */ /* 0x000fe20004f61670 */
[----:B------:R-:W-:-:S12]  /*145f0*/  IMAD.SHL.U32 R24, R24, 0x2, RZ ;  /* 0x0000000218187824 */ /* 0x000fd800078e00ff */
[----:B------:R-:W-:Y:S05]  /*14600*/  WARPSYNC.COLLECTIVE R15, `(.L_x_2122) ;  /* 0x000000000f087348 */ /* 0x000fea0003c00000 */
[----:B------:R0:W1:Y:S02]  /*14610*/  SHFL.IDX P6, R14, R13, R12, R11 ;  /* 0x0000000c0d0e7389 */ /* 0x00006400000c000b */
[----:B01----:R-:W-:Y:S01]  /*14620*/  ENDCOLLECTIVE ;  /* 0x000000000000791b */ /* 0x003fe20003800000 */
.L_x_2122:
[----:B------:R-:W-:Y:S02]  /*14630*/  IMAD.MOV.U32 R13, RZ, RZ, R10 ;  /* 0x000000ffff0d7224 */ /* 0x000fe400078e000a */
[----:B------:R-:W-:Y:S01]  /*14640*/  IMAD.MOV.U32 R12, RZ, RZ, 0x1 ;  /* 0x00000001ff0c7424 */ /* 0x000fe200078e00ff */
[----:B------:R-:W-:-:S13]  /*14650*/  IADD3 R4, P0, R14, R24, RZ ;  /* 0x000000180e047210 */ /* 0x000fda0007f1e0ff */
[----:B------:R-:W-:Y:S05]  /*14660*/  WARPSYNC.COLLECTIVE R15, `(.L_x_2123) ;  /* 0x000000000f087348 */ /* 0x000fea0003c00000 */
[----:B------:R0:W1:Y:S02]  /*14670*/  SHFL.IDX P6, R14, R13, R12, R11 ;  /* 0x0000000c0d0e7389 */ /* 0x00006400000c000b */
[----:B01----:R-:W-:Y:S01]  /*14680*/  ENDCOLLECTIVE ;  /* 0x000000000000791b */ /* 0x003fe20003800000 */
.L_x_2123:
        /* <DEDUP_REMOVED lines=12> */
.L_x_2124:
[----:B------:R-:W-:Y:S01]  /*14750*/  @!PT LDS RZ, [RZ] ;  /* 0x00000000fffff984 */ /* 0x000fe20000000800 */
[----:B------:R-:W-:Y:S01]  /*14760*/  @!PT LDS RZ, [RZ] ;  /* 0x00000000fffff984 */ /* 0x000fe20000000800 */
[----:B------:R-:W-:Y:S01]  /*14770*/  @!PT LDS RZ, [RZ] ;  /* 0x00000000fffff984 */ /* 0x000fe20000000800 */
[----:B------:R-:W-:Y:S01]  /*14780*/  LDGSTS.E.BYPASS.LTC128B.128 [R19+0x3400], desc[UR36][R4.64+0x80], !P0 ;  /* 0x0340008004137fae */ /* 0x000fe2000c101d64 */
[----:B------:R-:W-:Y:S01]  /*14790*/  LOP3.LUT P0, RZ, R8, 0x8, RZ, 0xc0, !PT ;  /* 0x0000000808ff7812 */ /* 0x000fe2000780c0ff */
[----:B------:R-:W-:Y:S02]  /*147a0*/  IMAD.MOV.U32 R8, RZ, RZ, RZ ;  /* 0x000000ffff087224 */ /* 0x000fe400078e00ff */
        /* <DEDUP_REMOVED lines=9> */
.L_x_2125:
        /* <DEDUP_REMOVED lines=12> */
.L_x_2126:
        /* <DEDUP_REMOVED lines=14> */
.L_x_2127:
        /* <DEDUP_REMOVED lines=12> */
.L_x_2128:
        /* <DEDUP_REMOVED lines=14> */
.L_x_2129:
        /* <DEDUP_REMOVED lines=12> */
.L_x_2130:
        /* <DEDUP_REMOVED lines=14> */
.L_x_2131:
[----:B------:R-:W-:Y:S01]  /*14d20*/  IMAD.X R5, RZ, RZ, R0, P3 ;  /* 0x000000ffff057224 */ /* 0x000fe200018e0600 */
[----:B------:R-:W-:Y:S01]  /*14d30*/  ISETP.LT.OR P3, PT, R35, 0x41, P4 ;  /* 0x000000412300780c */ /* 0x000fe20002761670 */
[----:B------:R-:W-:Y:S02]  /*14d40*/  VIADD R0, R19, 0x400 ;  /* 0x0000040013007836 */ /* 0x000fe40000000000 */
[----:B------:R-:W-:-:S10]  /*14d50*/  IMAD.MOV.U32 R13, RZ, RZ, R3 ;  /* 0x000000ffff0d7224 */ /* 0x000fd400078e0003 */
        /* <DEDUP_REMOVED lines=9> */
.L_x_2132:
        /* <DEDUP_REMOVED lines=9> */
.L_x_2061:
[----:B-1----:R1:W2:Y:S02]  /*14e80*/  SYNCS.PHASECHK.TRANS64.TRYWAIT P0, [R32+URZ+0x22840], R31 ;  /* 0x0228401f200075a7 */ /* 0x0022a4000800017f */
[----:B--2---:R-:W-:Y:S05]  /*14e90*/  @!P0 NANOSLEEP.SYNCS 0x989680 ;  /* 0x009896800000895d */ /* 0x004fea0003900000 */
[----:B------:R-:W2:Y:S02]  /*14ea0*/  @!P0 SYNCS.PHASECHK.TRANS64 P0, [R32+URZ+0x22840], R31 ;  /* 0x0228401f200085a7 */ /* 0x000ea4000800007f */
[----:B--2---:R-:W-:Y:S05]  /*14eb0*/  @!P0 BRA `(.L_x_2061) ;  /* 0xfffffffc00f08947 */ /* 0x004fea000383ffff */
[----:B------:R-:W-:Y:S05]  /*14ec0*/  BRA `(.L_x_2134) ;  /* 0xffffffd000947947 */ /* 0x000fea000383ffff */
.L_x_2062:
        /* <DEDUP_REMOVED lines=8> */
.L_x_2136:
[----:B------:R-:W-:Y:S05]  /*14f50*/  BSYNC B1 ;  /* 0x0000000000017941 */ /* 0x000fea0003800000 */
.L_x_2135:
        /* <DEDUP_REMOVED lines=9> */
.L_x_2137:
[----:B------:R-:W-:Y:S02]  /*14ff0*/  IMAD.MOV.U32 R13, RZ, RZ, R3 ;  /* 0x000000ffff0d7224 */ /* 0x000fe400078e0003 */
[----:B------:R-:W-:Y:S01]  /*15000*/  IMAD.MOV.U32 R12, RZ, RZ, 0x1 ;  /* 0x00000001ff0c7424 */ /* 0x000fe200078e00ff */
[----:B------:R-:W-:-:S13]  /*15010*/  IADD3 R4, P0, R14, R24, RZ ;  /* 0x000000180e047210 */ /* 0x000fda0007f1e0ff */
[----:B------:R-:W-:Y:S05]  /*15020*/  WARPSYNC.COLLECTIVE R15, `(.L_x_2138) ;  /* 0x000000000f087348 */ /* 0x000fea0003c00000 */
[----:B------:R0:W1:Y:S02]  /*15030*/  SHFL.IDX P6, R14, R13, R12, R11 ;  /* 0x0000000c0d0e7389 */ /* 0x00006400000c000b */
[----:B01----:R-:W-:Y:S01]  /*15040*/  ENDCOLLECTIVE ;  /* 0x000000000000791b */ /* 0x003fe20003800000 */
.L_x_2138:
        /* <DEDUP_REMOVED lines=10> */
.L_x_2139:
[----:B------:R-:W-:Y:S02]  /*150f0*/  IMAD.MOV.U32 R13, RZ, RZ, R3 ;  /* 0x000000ffff0d7224 */ /* 0x000fe400078e0003 */
[----:B------:R-:W-:Y:S01]  /*15100*/  IMAD.MOV.U32 R12, RZ, RZ, 0x2 ;  /* 0x00000002ff0c7424 */ /* 0x000fe200078e00ff */
[----:B------:R-:W-:-:S13]  /*15110*/  IADD3 R6, P0, R14, R24, RZ ;  /* 0x000000180e067210 */ /* 0x000fda0007f1e0ff */
[----:B------:R-:W-:Y:S05]  /*15120*/  WARPSYNC.COLLECTIVE R15, `(.L_x_2140) ;  /* 0x000000000f087348 */ /* 0x000fea0003c00000 */
[----:B------:R0:W1:Y:S02]  /*15130*/  SHFL.IDX P6, R14, R13, R12, R11 ;  /* 0x0000000c0d0e7389 */ /* 0x00006400000c000b */
[----:B01----:R-:W-:Y:S01]  /*15140*/  ENDCOLLECTIVE ;  /* 0x000000000000791b */ /* 0x003fe20003800000 */
.L_x_2140:
        /* <DEDUP_REMOVED lines=10> */
.L_x_2141:
[----:B------:R-:W-:Y:S02]  /*151f0*/  IMAD.MOV.U32 R13, RZ, RZ, R3 ;  /* 0x000000ffff0d7224 */ /* 0x000fe400078e0003 */
[----:B------:R-:W-:Y:S01]  /*15200*/  IMAD.MOV.U32 R12, RZ, RZ, 0x3 ;  /* 0x00000003ff0c7424 */ /* 0x000fe200078e00ff */
[----:B------:R-:W-:-:S13]  /*15210*/  IADD3 R6, P0, R14, R24, RZ ;  /* 0x000000180e067210 */ /* 0x000fda0007f1e0ff */
[----:B------:R-:W-:Y:S05]  /*15220*/  WARPSYNC.COLLECTIVE R15, `(.L_x_2142) ;  /* 0x000000000f087348 */ /* 0x000fea0003c00000 */
[----:B------:R0:W1:Y:S02]  /*15230*/  SHFL.IDX P6, R14, R13, R12, R11 ;  /* 0x0000000c0d0e7389 */ /* 0x00006400000c000b */
[----:B01----:R-:W-:Y:S01]  /*15240*/  ENDCOLLECTIVE ;  /* 0x000000000000791b */ /* 0x003fe20003800000 */
.L_x_2142:
        /* <DEDUP_REMOVED lines=10> */
.L_x_2143:
[----:B------:R-:W-:Y:S02]  /*152f0*/  IMAD.MOV.U32 R13, RZ, RZ, R3 ;  /* 0x000000ffff0d7224 */ /* 0x000fe400078e0003 */
[----:B------:R-:W-:Y:S01]  /*15300*/  IMAD.MOV.U32 R12, RZ, RZ, 0x4 ;  /* 0x00000004ff0c7424 */ /* 0x000fe200078e00ff */
[----:B------:R-:W-:-:S13]  /*15310*/  IADD3 R4, P0, R14, R24, RZ ;  /* 0x000000180e047210 */ /* 0x000fda0007f1e0ff */
[----:B------:R-:W-:Y:S05]  /*15320*/  WARPSYNC.COLLECTIVE R15, `(.L_x_2144) ;  /* 0x000000000f087348 */ /* 0x000fea0003c00000 */
[----:B------:R0:W1:Y:S02]  /*15330*/  SHFL.IDX P6, R14, R13, R12, R11 ;  /* 0x0000000c0d0e7389 */ /* 0x00006400000c000b */
[----:B01----:R-:W-:Y:S01]  /*15340*/  ENDCOLLECTIVE ;  /* 0x000000000000791b */ /* 0x003fe20003800000 */
.L_x_2144:
        /* <DEDUP_REMOVED lines=10> */
.L_x_2145:
[----:B------:R-:W-:Y:S02]  /*153f0*/  IMAD.MOV.U32 R13, RZ, RZ, R3 ;  /* 0x000000ffff0d7224 */ /* 0x000fe400078e0003 */
[----:B------:R-:W-:Y:S01]  /*15400*/  IMAD.MOV.U32 R12, RZ, RZ, 0x5 ;  /* 0x00000005ff0c7424 */ /* 0x000fe200078e00ff */
[----:B------:R-:W-:-:S13]  /*15410*/  IADD3 R4, P0, R14, R24, RZ ;  /* 0x000000180e047210 */ /* 0x000fda0007f1e0ff */
[----:B------:R-:W-:Y:S05]  /*15420*/  WARPSYNC.COLLECTIVE R15, `(.L_x_2146) ;  /* 0x000000000f087348 */ /* 0x000fea0003c00000 */
[----:B------:R0:W1:Y:S02]  /*15430*/  SHFL.IDX P6, R14, R13, R12, R11 ;  /* 0x0000000c0d0e7389 */ /* 0x00006400000c000b */
[----:B01----:R-:W-:Y:S01]  /*15440*/  ENDCOLLECTIVE ;  /* 0x000000000000791b */ /* 0x003fe20003800000 */
.L_x_2146:
        /* <DEDUP_REMOVED lines=10> */
.L_x_2147:
[----:B------:R-:W-:Y:S01]  /*154f0*/  IMAD.MOV.U32 R37, RZ, RZ, R14 ;  /* 0x000000ffff257224 */ /* 0x000fe200078e000e */
[----:B------:R-:W-:Y:S06]  /*15500*/  BRA `(.L_x_2148) ;  /* 0xffffffcc00ec7947 */ /* 0x000fec000383ffff */
.L_x_2067:
[----:B---3--:R3:W4:Y:S02]  /*15510*/  SYNCS.PHASECHK.TRANS64.TRYWAIT P0, [R32+URZ+0x22860], R31 ;  /* 0x0228601f200075a7 */ /* 0x008724000800017f */
[----:B----4-:R-:W-:Y:S05]  /*15520*/  @!P0 NANOSLEEP.SYNCS 0x989680 ;  /* 0x009896800000895d */ /* 0x010fea0003900000 */
[----:B------:R-:W4:Y:S02]  /*15530*/  @!P0 SYNCS.PHASECHK.TRANS64 P0, [R32+URZ+0x22860], R31 ;  /* 0x0228601f200085a7 */ /* 0x000f24000800007f */
[----:B----4-:R-:W-:Y:S05]  /*15540*/  @!P0 BRA `(.L_x_2067) ;  /* 0xfffffffc00f08947 */ /* 0x010fea000383ffff */
[----:B------:R-:W-:Y:S05]  /*15550*/  BRA `(.L_x_2149) ;  /* 0xffffffd000387947 */ /* 0x000fea000383ffff */
.L_x_2068:
        /* <DEDUP_REMOVED lines=8> */
.L_x_2151:
[----:B------:R-:W-:Y:S05]  /*155e0*/  BSYNC B1 ;  /* 0x0000000000017941 */ /* 0x000fea0003800000 */
.L_x_2150:
        /* <DEDUP_REMOVED lines=9> */
.L_x_2152:
[----:B------:R-:W-:Y:S02]  /*15680*/  IMAD.MOV.U32 R8, RZ, RZ, RZ ;  /* 0x000000ffff087224 */ /* 0x000fe400078e00ff */
[----:B------:R-:W-:Y:S02]  /*15690*/  IMAD.MOV.U32 R13, RZ, RZ, R27 ;  /* 0x000000ffff0d7224 */ /* 0x000fe400078e001b */
[----:B------:R-:W-:Y:S01]  /*156a0*/  IMAD.MOV.U32 R12, RZ, RZ, 0x1 ;  /* 0x00000001ff0c7424 */ /* 0x000fe200078e00ff */
[----:B------:R-:W-:-:S13]  /*156b0*/  IADD3 R4, P0, R14, R24, RZ ;  /* 0x000000180e047210 */ /* 0x000fda0007f1e0ff */
[----:B------:R-:W-:Y:S05]  /*156c0*/  WARPSYNC.COLLECTIVE R15, `(.L_x_2153) ;  /* 0x000000000f087348 */ /* 0x000fea0003c00000 */
[----:B------:R0:W1:Y:S02]  /*156d0*/  SHFL.IDX P6, R14, R13, R12, R11 ;  /* 0x0000000c0d0e7389 */ /* 0x00006400000c000b */
[----:B01----:R-:W-:Y:S01]  /*156e0*/  ENDCOLLECTIVE ;  /* 0x000000000000791b */ /* 0x003fe20003800000 */
.L_x_2153:
        /* <DEDUP_REMOVED lines=13> */
.L_x_2154:
[----:B------:R-:W-:Y:S02]  /*157c0*/  IMAD.MOV.U32 R13, RZ, RZ, R27 ;  /* 0x000000ffff0d7224 */ /* 0x000fe400078e001b */
[----:B------:R-:W-:Y:S01]  /*157d0*/  IMAD.MOV.U32 R12, RZ, RZ, 0x2 ;  /* 0x00000002ff0c7424 */ /* 0x000fe200078e00ff */
[----:B------:R-:W-:-:S13]  /*157e0*/  IADD3 R4, P0, R14, R24, RZ ;  /* 0x000000180e047210 */ /* 0x000fda0007f1e0ff */
[----:B------:R-:W-:Y:S05]  /*157f0*/  WARPSYNC.COLLECTIVE R15, `(.L_x_2155) ;  /* 0x000000000f087348 */ /* 0x000fea0003c00000 */
[----:B------:R0:W1:Y:S02]  /*15800*/  SHFL.IDX P6, R14, R13, R12, R11 ;  /* 0x0000000c0d0e7389 */ /* 0x00006400000c000b */
[----:B01----:R-:W-:Y:S01]  /*15810*/  ENDCOLLECTIVE ;  /* 0x000000000000791b */ /* 0x003fe20003800000 */
.L_x_2155:
        /* <DEDUP_REMOVED lines=13> */
.L_x_2156:
[----:B------:R-:W-:Y:S02]  /*158f0*/  IMAD.MOV.U32 R13, RZ, RZ, R27 ;  /* 0x000000ffff0d7224 */ /* 0x000fe400078e001b */
[----:B------:R-:W-:Y:S01]  /*15900*/  IMAD.MOV.U32 R12, RZ, RZ, 0x3 ;  /* 0x00000003ff0c7424 */ /* 0x000fe200078e00ff */
[----:B------:R-:W-:-:S13]  /*15910*/  IADD3 R4, P0, R14, R24, RZ ;  /* 0x000000180e047210 */ /* 0x000fda0007f1e0ff */
[----:B------:R-:W-:Y:S05]  /*15920*/  WARPSYNC.COLLECTIVE R15, `(.L_x_2157) ;  /* 0x000000000f087348 */ /* 0x000fea0003c00000 */
[----:B------:R0:W1:Y:S02]  /*15930*/  SHFL.IDX P6, R14, R13, R12, R11 ;  /* 0x0000000c0d0e7389 */ /* 0x00006400000c000b */
[----:B01----:R-:W-:Y:S01]  /*15940*/  ENDCOLLECTIVE ;  /* 0x000000000000791b */ /* 0x003fe20003800000 */
.L_x_2157:
        /* <DEDUP_REMOVED lines=13> */
.L_x_2158:
[----:B------:R-:W-:Y:S02]  /*15a20*/  IMAD.MOV.U32 R13, RZ, RZ, R27 ;  /* 0x000000ffff0d7224 */ /* 0x000fe400078e001b */
[----:B------:R-:W-:Y:S01]  /*15a30*/  IMAD.MOV.U32 R12, RZ, RZ, 0x4 ;  /* 0x00000004ff0c7424 */ /* 0x000fe200078e00ff */
[----:B------:R-:W-:-:S13]  /*15a40*/  IADD3 R4, P0, R14, R24, RZ ;  /* 0x000000180e047210 */ /* 0x000fda0007f1e0ff */
[----:B------:R-:W-:Y:S05]  /*15a50*/  WARPSYNC.COLLECTIVE R15, `(.L_x_2159) ;  /* 0x000000000f087348 */ /* 0x000fea0003c00000 */
[----:B------:R0:W1:Y:S02]  /*15a60*/  SHFL.IDX P6, R14, R13, R12, R11 ;  /* 0x0000000c0d0e7389 */ /* 0x00006400000c000b */
[----:B01----:R-:W-:Y:S01]  /*15a70*/  ENDCOLLECTIVE ;  /* 0x000000000000791b */ /* 0x003fe20003800000 */
.L_x_2159:
        /* <DEDUP_REMOVED lines=13> */
.L_x_2160:
[----:B------:R-:W-:Y:S02]  /*15b50*/  IMAD.MOV.U32 R13, RZ, RZ, R27 ;  /* 0x000000ffff0d7224 */ /* 0x000fe400078e001b */
[----:B------:R-:W-:Y:S01]  /*15b60*/  IMAD.MOV.U32 R12, RZ, RZ, 0x5 ;  /* 0x00000005ff0c7424 */ /* 0x000fe200078e00ff */
[----:B------:R-:W-:-:S13]  /*15b70*/  IADD3 R4, P0, R14, R24, RZ ;  /* 0x000000180e047210 */ /* 0x000fda0007f1e0ff */
[----:B------:R-:W-:Y:S05]  /*15b80*/  WARPSYNC.COLLECTIVE R15, `(.L_x_2161) ;  /* 0x000000000f087348 */ /* 0x000fea0003c00000 */
[----:B------:R0:W1:Y:S02]  /*15b90*/  SHFL.IDX P6, R14, R13, R12, R11 ;  /* 0x0000000c0d0e7389 */ /* 0x00006400000c000b */
[----:B01----:R-:W-:Y:S01]  /*15ba0*/  ENDCOLLECTIVE ;  /* 0x000000000000791b */ /* 0x003fe20003800000 */
.L_x_2161:
        /* <DEDUP_REMOVED lines=13> */
.L_x_2162:
[----:B------:R-:W-:Y:S05]  /*15c80*/  BRA `(.L_x_2163) ;  /* 0xffffffcc00887947 */ /* 0x000fea000383ffff */
.L_x_2073:
[----:B0-----:R0:W4:Y:S02]  /*15c90*/  SYNCS.PHASECHK.TRANS64.TRYWAIT P0, [R4+URZ+0x22820], R8 ;  /* 0x02282008040075a7 */ /* 0x001124000800017f */
[----:B----4-:R-:W-:Y:S05]  /*15ca0*/  @!P0 NANOSLEEP.SYNCS 0x989680 ;  /* 0x009896800000895d */ /* 0x010fea0003900000 */
[----:B------:R-:W4:Y:S02]  /*15cb0*/  @!P0 SYNCS.PHASECHK.TRANS64 P0, [R4+URZ+0x22820], R8 ;  /* 0x02282008040085a7 */ /* 0x000f24000800007f */
[----:B----4-:R-:W-:Y:S05]  /*15cc0*/  @!P0 BRA `(.L_x_2073) ;  /* 0xfffffffc00f08947 */ /* 0x010fea000383ffff */
[----:B------:R-:W-:Y:S05]  /*15cd0*/  BRA `(.L_x_2164) ;  /* 0xffffffd000107947 */ /* 0x000fea000383ffff */
.L_x_2074:
[----:B------:R-:W-:Y:S01]  /*15ce0*/  BSSY B0, `(.L_x_2165) ;  /* 0x0000008000007945 */ /* 0x000fe20003800000 */
[----:B------:R-:W-:Y:S02]  /*15cf0*/  IMAD.MOV.U32 R13, RZ, RZ, R16 ;  /* 0x000000ffff0d7224 */ /* 0x000fe400078e0010 */
[----:B------:R-:W-:Y:S02]  /*15d00*/  IMAD.MOV.U32 R12, RZ, RZ, RZ ;  /* 0x000000ffff0c7224 */ /* 0x000fe400078e00ff */
[----:B------:R-:W-:Y:S02]  /*15d10*/  IMAD.MOV.U32 R11, RZ, RZ, 0x1f ;  /* 0x0000001fff0b7424 */ /* 0x000fe400078e00ff */
[----:B------:R-:W-:-:S07]  /*15d20*/  IMAD.MOV.U32 R15, RZ, RZ, -0x1 ;  /* 0xffffffffff0f7424 */ /* 0x000fce00078e00ff */
[----:B0123-5:R-:W-:Y:S05]  /*15d30*/  WARPSYNC.COLLECTIVE R15, `(.L_x_2166) ;  /* 0x000000000f087348 */ /* 0x02ffea0003c00000 */
[----:B------:R4:W0:Y:S02]  /*15d40*/  SHFL.IDX P6, R14, R13, R12, R11 ;  /* 0x0000000c0d0e7389 */ /* 0x00082400000c000b */
[----:B012345:R-:W-:Y:S01]  /*15d50*/  ENDCOLLECTIVE ;  /* 0x000000000000791b */ /* 0x03ffe20003800000 */
.L_x_2166:
[----:B------:R-:W-:Y:S05]  /*15d60*/  BSYNC B0 ;  /* 0x0000000000007941 */ /* 0x000fea0003800000 */
.L_x_2165:
[----:B------:R-:W-:Y:S05]  /*15d70*/  BRA `(.L_x_2167) ;  /* 0xffffffcc00f87947 */ /* 0x000fea000383ffff */
.L_x_2075:
[----:B------:R-:W-:Y:S01]  /*15d80*/  BSSY B0, `(.L_x_2168) ;  /* 0x0000006000007945 */ /* 0x000fe20003800000 */
[----:B------:R-:W-:-:S07]  /*15d90*/  IMAD.MOV.U32 R15, RZ, RZ, -0x1 ;  /* 0xffffffffff0f7424 */ /* 0x000fce00078e00ff */
[----:B-12345:R-:W-:Y:S05]  /*15da0*/  WARPSYNC.COLLECTIVE R15, `(.L_x_2169) ;  /* 0x000000000f0c7348 */ /* 0x03efea0003c00000 */
[----:B------:R-:W-:Y:S02]  /*15db0*/  ELECT P6, UR62, PT ;  /* 0x00000000003e782f */ /* 0x000fe400038c0000 */
[----:B------:R-:W-:Y:S01]  /*15dc0*/  MOV R14, UR62 ;  /* 0x0000003e000e7c02 */ /* 0x000fe20008000f00 */
[----:B-12345:R-:W-:Y:S10]  /*15dd0*/  ENDCOLLECTIVE ;  /* 0x000000000000791b */ /* 0x03eff40003800000 */
.L_x_2169:
[----:B------:R-:W-:Y:S05]  /*15de0*/  BSYNC B0 ;  /* 0x0000000000007941 */ /* 0x000fea0003800000 */
.L_x_2168:
[----:B------:R-:W-:Y:S05]  /*15df0*/  BRA `(.L_x_2170) ;  /* 0xffffffcc00ec7947 */ /* 0x000fea000383ffff */
.L_x_2077:
[----:B------:R0:W0:Y:S02]  /*15e00*/  SYNCS.PHASECHK.TRANS64.TRYWAIT P1, [R5+URZ+0x22840], R0 ;  /* 0x02284000050075a7 */ /* 0x000024000802017f */
[----:B0-----:R-:W-:Y:S05]  /*15e10*/  @!P1 NANOSLEEP.SYNCS 0x989680 ;  /* 0x009896800000995d */ /* 0x001fea0003900000 */
[----:B------:R-:W0:Y:S02]  /*15e20*/  @!P1 SYNCS.PHASECHK.TRANS64 P1, [R5+URZ+0x22840], R0 ;  /* 0x02284000050095a7 */ /* 0x000e24000802007f */
[----:B0-----:R-:W-:Y:S05]  /*15e30*/  @!P1 BRA `(.L_x_2077) ;  /* 0xfffffffc00f09947 */ /* 0x001fea000383ffff */
[----:B------:R-:W-:Y:S05]  /*15e40*/  BRA `(.L_x_2171) ;  /* 0xffffffd0000c7947 */ /* 0x000fea000383ffff */
.L_x_2079:
[----:B------:R0:W0:Y:S02]  /*15e50*/  SYNCS.PHASECHK.TRANS64.TRYWAIT P1, [R21+URZ+0x22840], R2 ;  /* 0x02284002150075a7 */ /* 0x000024000802017f */
[----:B0-----:R-:W-:Y:S05]  /*15e60*/  @!P1 NANOSLEEP.SYNCS 0x989680 ;  /* 0x009896800000995d */ /* 0x001fea0003900000 */
[----:B------:R-:W0:Y:S02]  /*15e70*/  @!P1 SYNCS.PHASECHK.TRANS64 P1, [R21+URZ+0x22840], R2 ;  /* 0x02284002150095a7 */ /* 0x000e24000802007f */
[----:B0-----:R-:W-:Y:S05]  /*15e80*/  @!P1 BRA `(.L_x_2079) ;  /* 0xfffffffc00f09947 */ /* 0x001fea000383ffff */
[----:B------:R-:W-:Y:S05]  /*15e90*/  BRA `(.L_x_2172) ;  /* 0xffffffd000187947 */ /* 0x000fea000383ffff */
.L_x_2081:
[----:B------:R0:W0:Y:S02]  /*15ea0*/  SYNCS.PHASECHK.TRANS64.TRYWAIT P1, [R5+URZ+0x22860], R0 ;  /* 0x02286000050075a7 */ /* 0x000024000802017f */
[----:B0-----:R-:W-:Y:S05]  /*15eb0*/  @!P1 NANOSLEEP.SYNCS 0x989680 ;  /* 0x009896800000995d */ /* 0x001fea0003900000 */
[----:B------:R-:W0:Y:S02]  /*15ec0*/  @!P1 SYNCS.PHASECHK.TRANS64 P1, [R5+URZ+0x22860], R0 ;  /* 0x02286000050095a7 */ /* 0x000e24000802007f */
[----:B0-----:R-:W-:Y:S05]  /*15ed0*/  @!P1 BRA `(.L_x_2081) ;  /* 0xfffffffc00f09947 */ /* 0x001fea000383ffff */
[----:B------:R-:W-:Y:S05]  /*15ee0*/  BRA `(.L_x_2173) ;  /* 0xffffffd000147947 */ /* 0x000fea000383ffff */
.L_x_2174:
        /* <DEDUP_REMOVED lines=9> */
.L_x_6562:


//--------------------- .text._ZN7cutlass13device_kernelIN5flash11enable_sm90INS1_16FlashAttnFwdSm90INS1_25CollectiveMainloopFwdSm90ILi2EN4cute5tupleIJNS5_1CILi1EEES8_S8_EEENS6_IJNS7_ILi128EEENS7_ILi96EEENS7_ILi64EEEEEELi256ENS_6half_tEfNS_4arch4Sm90ELb0ELb1ELb0ELb0ELb1ELb0ELb1ELb1ELb0ELb1ELb1ELb0EEENS1_21CollectiveEpilogueFwdINS6_IJSA_NS7_ILi256EEESB_EEES9_SE_SG_Li256ELb0ELb1ELb1ELb0EEENS1_19SingleTileSchedulerILb0ELb1ELb1ELi128EEEEEEEEEvNT_6ParamsE --------------------------
	.section	.text._ZN7cutlass13device_kernelIN5flash11enable_sm90INS1_16FlashAttnFwdSm90INS1_25CollectiveMainloopFwdSm90ILi2EN4cute5tupleIJNS5_1CILi1EEES8_S8_EEENS6_IJNS7_ILi128EEENS7_ILi96EEENS7_ILi64EEEEEELi256ENS_6half_tEfNS_4arch4Sm90ELb0ELb1ELb0ELb0ELb1ELb0ELb1ELb1ELb0ELb1ELb1ELb0EEENS1_21CollectiveEpilogueFwdINS6_IJSA_NS7_ILi256EEESB_EEES9_SE_SG_Li256ELb0ELb1ELb1ELb0EEENS1_19SingleTileSchedulerILb0ELb1ELb1ELi128EEEEEEEEEvNT_6ParamsE,"ax",@progbits
	.align	128
.text._ZN7cutlass13device_kernelIN5flash11enable_sm90INS1_16FlashAttnFwdSm90INS1_25CollectiveMainloopFwdSm90ILi2EN4cute5tupleIJNS5_1CILi1EEES8_S8_EEENS6_IJNS7_ILi128EEENS7_ILi96EEENS7_ILi64EEEEEELi256ENS_6half_tEfNS_4arch4Sm90ELb0ELb1ELb0ELb0ELb1ELb0ELb1ELb1ELb0ELb1ELb1ELb0EEENS1_21CollectiveEpilogueFwdINS6_IJSA_NS7_ILi256EEESB_EEES9_SE_SG_Li256ELb0ELb1ELb1ELb0EEENS1_19SingleTileSchedulerILb0ELb1ELb1ELi128EEEEEEEEEvNT_6ParamsE:
        .type           _ZN7cutlass13device_kernelIN5flash11enable_sm90INS1_16FlashAttnFwdSm90INS1_25CollectiveMainloopFwdSm90ILi2EN4cute5tupleIJNS5_1CILi1EEES8_S8_EEENS6_IJNS7_ILi128EEENS7_ILi96EEENS7_ILi64EEEEEELi256ENS_6half_tEfNS_4arch4Sm90ELb0ELb1ELb0ELb0ELb1ELb0ELb1ELb1ELb0ELb1ELb1ELb0EEENS1_21CollectiveEpilogueFwdINS6_IJSA_NS7_ILi256EEESB_EEES9_SE_SG_Li256ELb0ELb1ELb1ELb0EEENS1_19SingleTileSchedulerILb0ELb1ELb1ELi128EEEEEEEEEvNT_6ParamsE,@function
        .size           _ZN7cutlass13device_kernelIN5flash11enable_sm90INS1_16FlashAttnFwdSm90INS1_25CollectiveMainloopFwdSm90ILi2EN4cute5tupleIJNS5_1CILi1EEES8_S8_EEENS6_IJNS7_ILi128EEENS7_ILi96EEENS7_ILi64EEEEEELi256ENS_6half_tEfNS_4arch4Sm90ELb0ELb1ELb0ELb0ELb1ELb0ELb1ELb1ELb0ELb1ELb1ELb0EEENS1_21CollectiveEpilogueFwdINS6_IJSA_NS7_ILi256EEESB_EEES9_SE_SG_Li256ELb0ELb1ELb1ELb0EEENS1_19SingleTileSchedulerILb0ELb1ELb1ELi128EEEEEEEEEvNT_6ParamsE,(.L_x_6563 - _ZN7cutlass13device_kernelIN5flash11enable_sm90INS1_16FlashAttnFwdSm90INS1_25CollectiveMainloopFwdSm90ILi2EN4cute5tupleIJNS5_1CILi1EEES8_S8_EEENS6_IJNS7_ILi128EEENS7_ILi96EEENS7_ILi64EEEEEELi256ENS_6half_tEfNS_4arch4Sm90ELb0ELb1ELb0ELb0ELb1ELb0ELb1ELb1ELb0ELb1ELb1ELb0EEENS1_21CollectiveEpilogueFwdINS6_IJSA_NS7_ILi256EEESB_EEES9_SE_SG_Li256ELb0ELb1ELb1ELb0EEENS1_19SingleTileSchedulerILb0ELb1ELb1ELi128EEEEEEEEEvNT_6ParamsE)
        .other          _ZN7cutlass13device_kernelIN5flash11enable_sm90INS1_16FlashAttnFwdSm90INS1_25CollectiveMainloopFwdSm90ILi2EN4cute5tupleIJNS5_1CILi1EEES8_S8_EEENS6_IJNS7_ILi128EEENS7_ILi96EEENS7_ILi64EEEEEELi256ENS_6half_tEfNS_4arch4Sm90ELb0ELb1ELb0ELb0ELb1ELb0ELb1ELb1ELb0ELb1ELb1ELb0EEENS1_21CollectiveEpilogueFwdINS6_IJSA_NS7_ILi256EEESB_EEES9_SE_SG_Li256ELb0ELb1ELb1ELb0EEENS1_19SingleTileSchedulerILb0ELb1ELb1ELi128EEEEEEEEEvNT_6ParamsE,@"STO_CUDA_ENTRY STV_DEFAULT"
_ZN7cutlass13device_kernelIN5flash11enable_sm90INS1_16FlashAttnFwdSm90INS1_25CollectiveMainloopFwdSm90ILi2EN4cute5tupleIJNS5_1CILi1EEES8_S8_EEENS6_IJNS7_ILi128EEENS7_ILi96EEENS7_ILi64EEEEEELi256ENS_6half_tEfNS_4arch4Sm90ELb0ELb1ELb0ELb0ELb1ELb0ELb1ELb1ELb0ELb1ELb1ELb0EEENS1_21CollectiveEpilogueFwdINS6_IJSA_NS7_ILi256EEESB_EEES9_SE_SG_Li256ELb0ELb1ELb1ELb0EEENS1_19SingleTileSchedulerILb0ELb1ELb1ELi128EEEEEEEEEvNT_6ParamsE:
        /* <DEDUP_REMOVED lines=9> */
[----:B------:R1:W2:Y:S01]  /*0090*/  SHFL.IDX PT, R3, R73, RZ, 0x1f ;  /* 0x00001fff49037589 */ /* 0x0002a200000e0000 */
        /* <DEDUP_REMOVED lines=15> */
[----:B------:R1:W0:Y:S01]  /*0190*/  @!UP0 SYNCS.EXCH.64 URZ, [UR8+0x32400], UR4 ;  /* 0x03240004083f85b2 */ /* 0x0002220008000100 */
[----:B------:R1:W3:Y:S05]  /*01a0*/  @!UP1 SYNCS.EXCH.64 URZ, [UR8+0x32410], UR4 ;  /* 0x03241004083f95b2 */ /* 0x0002ea0008000100 */
[----:B------:R1:W4:Y:S02]  /*01b0*/  @!UP2 SYNCS.EXCH.64 URZ, [UR8+0x32420], UR6 ;  /* 0x03242006083fa5b2 */ /* 0x0003240008000100 */
[----:B-12---:R-:W-:Y:S05]  /*01c0*/  @P1 BRA `(.L_x_2175) ;  /* 0x0000000000481947 */ /* 0x006fea0003800000 */
[----:B------:R-:W1:Y:S01]  /*01d0*/  S2UR UR5, SR_CgaCtaId ;  /* 0x00000000000579c3 */ /* 0x000e620000008800 */
[----:B------:R-:W-:Y:S01]  /*01e0*/  UMOV UR4, 0x400 ;  /* 0x0000040000047882 */ /* 0x000fe20000000000 */
[----:B------:R-:W-:Y:S01]  /*01f0*/  UMOV UR6, 0x80 ;  /* 0x0000008000067882 */ /* 0x000fe20000000000 */
[----:B------:R-:W-:Y:S01]  /*0200*/  UMOV UR7, 0x100 ;  /* 0x0000010000077882 */ /* 0x000fe20000000000 */
[----:B------:R-:W-:Y:S01]  /*0210*/  ELECT P0, URZ, PT ;  /* 0x00000000003f782f */ /* 0x000fe20003800000 */
[----:B-1----:R-:W-:Y:S02]  /*0220*/  ULEA UR8, UR5, UR4, 0x18 ;  /* 0x0000000405087291 */ /* 0x002fe4000f8ec03f */
[----:B------:R-:W-:-:S04]  /*0230*/  UIADD3 UR4, -UR6, 0x100000, URZ ;  /* 0x0010000006047890 */ /* 0x000fc8000fffe13f */
[----:B------:R-:W-:Y:S02]  /*0240*/  USHF.L.U32 UR5, UR4, 0xb, URZ ;  /* 0x0000000b04057899 */ /* 0x000fe4000800063f */
[----:B------:R-:W-:Y:S02]  /*0250*/  USHF.L.U32 UR4, UR4, 0x1, URZ ;  /* 0x0000000104047899 */ /* 0x000fe4000800063f */
[----:B------:R-:W-:-:S04]  /*0260*/  UIADD3 UR6, -UR7, 0x100000, URZ ;  /* 0x0010000007067890 */ /* 0x000fc8000fffe13f */
[----:B------:R-:W-:Y:S02]  /*0270*/  USHF.L.U32 UR7, UR6, 0xb, URZ ;  /* 0x0000000b06077899 */ /* 0x000fe4000800063f */
[----:B------:R-:W-:Y:S01]  /*0280*/  USHF.L.U32 UR6, UR6, 0x1, URZ ;  /* 0x0000000106067899 */ /* 0x000fe2000800063f */
[----:B------:R-:W1:Y:S03]  /*0290*/  FENCE.VIEW.ASYNC.S ;  /* 0x00000000000073c6 */ /* 0x000e660000000000 */
[----:B-1----:R1:W2:Y:S08]  /*02a0*/  SYNCS.EXCH.64 URZ, [UR8+0x32430], UR4 ;  /* 0x03243004083f75b2 */ /* 0x0022b00008000100 */
[----:B------:R1:W0:Y:S01]  /*02b0*/  SYNCS.EXCH.64 URZ, [UR8+0x32440], UR6 ;  /* 0x03244006083f75b2 */ /* 0x0002220008000100 */
[----:B------:R1:W0:Y:S01]  /*02c0*/  SYNCS.EXCH.64 URZ, [UR8+0x32438], UR4 ;  /* 0x03243804083f75b2 */ /* 0x0002220008000100 */
[----:B------:R1:W0:Y:S01]  /*02d0*/  SYNCS.EXCH.64 URZ, [UR8+0x32448], UR6 ;  /* 0x03244806083f75b2 */ /* 0x0002220008000100 */
[----:B------:R-:W-:Y:S01]  /*02e0*/  NOP ;  /* 0x0000000000007918 */ /* 0x000fe20000000000 */
.L_x_2175:
[----:B------:R-:W5:Y:S01]  /*02f0*/  SHFL.IDX PT, R2, R0, RZ, 0x1f ;  /* 0x00001fff00027589 */ /* 0x000f6200000e0000 */
[----:B------:R-:W-:Y:S01]  /*0300*/  NOP ;  /* 0x0000000000007918 */ /* 0x000fe20000000000 */
[----:B-----5:R-:W-:-:S13]  /*0310*/  ISETP.NE.AND P0, PT, R2, RZ, PT ;  /* 0x000000ff0200720c */ /* 0x020fda0003f05270 */
[----:B------:R-:W-:Y:S05]  /*0320*/  @P0 BRA `(.L_x_2176) ;  /* 0x0000000000480947 */ /* 0x000fea0003800000 */
[----:B-1----:R-:W1:Y:S01]  /*0330*/  S2UR UR5, SR_CgaCtaId ;  /* 0x00000000000579c3 */ /* 0x002e620000008800 */
        /* <DEDUP_REMOVED lines=12> */
[----:B-1----:R1:W0:Y:S08]  /*0400*/  SYNCS.EXCH.64 URZ, [UR8+0x32450], UR4 ;  /* 0x03245004083f75b2 */ /* 0x0022300008000100 */
[----:B------:R1:W0:Y:S01]  /*0410*/  SYNCS.EXCH.64 URZ, [UR8+0x32460], UR6 ;  /* 0x03246006083f75b2 */ /* 0x0002220008000100 */
[----:B------:R1:W0:Y:S01]  /*0420*/  SYNCS.EXCH.64 URZ, [UR8+0x32458], UR4 ;  /* 0x03245804083f75b2 */ /* 0x0002220008000100 */
[----:B------:R1:W0:Y:S01]  /*0430*/  SYNCS.EXCH.64 URZ, [UR8+0x32468], UR6 ;  /* 0x03246806083f75b2 */ /* 0x0002220008000100 */
[----:B------:R-:W-:Y:S01]  /*0440*/  NOP ;  /* 0x0000000000007918 */ /* 0x000fe20000000000 */
.L_x_2176:
[----:B------:R-:W5:Y:S01]  /*0450*/  SHFL.IDX PT, R2, R0, RZ, 0x1f ;  /* 0x00001fff00027589 */ /* 0x000f6200000e0000 */
[----:B------:R-:W-:Y:S01]  /*0460*/  NOP ;  /* 0x0000000000007918 */ /* 0x000fe20000000000 */
[----:B-----5:R-:W-:-:S13]  /*0470*/  ISETP.NE.AND P0, PT, R2, RZ, PT ;  /* 0x000000ff0200720c */ /* 0x020fda0003f05270 */
[----:B------:R-:W-:Y:S05]  /*0480*/  @P0 BRA `(.L_x_2177) ;  /* 0x0000000000380947 */ /* 0x000fea0003800000 */
[----:B-1----:R-:W1:Y:S01]  /*0490*/  S2UR UR5, SR_CgaCtaId ;  /* 0x00000000000579c3 */ /* 0x002e620000008800 */
[----:B------:R-:W-:Y:S01]  /*04a0*/  UMOV UR4, 0x400 ;  /* 0x0000040000047882 */ /* 0x000fe20000000000 */
[----:B------:R-:W-:Y:S01]  /*04b0*/  UMOV UR7, 0x80 ;  /* 0x0000008000077882 */ /* 0x000fe20000000000 */
[----:B------:R-:W-:Y:S01]  /*04c0*/  ELECT P0, URZ, PT ;  /* 0x00000000003f782f */ /* 0x000fe20003800000 */
[----:B-1----:R-:W-:Y:S02]  /*04d0*/  ULEA UR6, UR5, UR4, 0x18 ;  /* 0x0000000405067291 */ /* 0x002fe4000f8ec03f */
[----:B------:R-:W-:-:S04]  /*04e0*/  UIADD3 UR4, -UR7, 0x100000, URZ ;  /* 0x0010000007047890 */ /* 0x000fc8000fffe13f */
[----:B------:R-:W-:Y:S02]  /*04f0*/  USHF.L.U32 UR5, UR4, 0xb, URZ ;  /* 0x0000000b04057899 */ /* 0x000fe4000800063f */
[----:B------:R-:W-:Y:S01]  /*0500*/  USHF.L.U32 UR4, UR4, 0x1, URZ ;  /* 0x0000000104047899 */ /* 0x000fe2000800063f */
[----:B------:R-:W1:Y:S11]  /*0510*/  FENCE.VIEW.ASYNC.S ;  /* 0x00000000000073c6 */ /* 0x000e760000000000 */
[----:B-1----:R1:W0:Y:S01]  /*0520*/  SYNCS.EXCH.64 URZ, [UR6+0x32470], UR4 ;  /* 0x03247004063f75b2 */ /* 0x0022220008000100 */
[----:B------:R1:W0:Y:S01]  /*0530*/  SYNCS.EXCH.64 URZ, [UR6+0x32480], UR4 ;  /* 0x03248004063f75b2 */ /* 0x0002220008000100 */
[----:B------:R1:W0:Y:S01]  /*0540*/  SYNCS.EXCH.64 URZ, [UR6+0x32478], UR4 ;  /* 0x03247804063f75b2 */ /* 0x0002220008000100 */
[----:B------:R1:W0:Y:S01]  /*0550*/  SYNCS.EXCH.64 URZ, [UR6+0x32488], UR4 ;  /* 0x03248804063f75b2 */ /* 0x0002220008000100 */
[----:B------:R-:W-:Y:S01]  /*0560*/  NOP ;  /* 0x0000000000007918 */ /* 0x000fe20000000000 */
.L_x_2177:
        /* <DEDUP_REMOVED lines=22> */
.L_x_2178:
[----:B------:R-:W5:Y:S01]  /*06d0*/  SHFL.IDX PT, R2, R0, RZ, 0x1f ;  /* 0x00001fff00027589 */ /* 0x000f6200000e0000 */
[----:B------:R-:W-:Y:S01]  /*06e0*/  R2UR UR9, R3 ;  /* 0x00000000030972ca */ /* 0x000fe200000e0000 */
        /* <DEDUP_REMOVED lines=21> */
.L_x_2179:
[----:B-1----:R-:W-:Y:S01]  /*0840*/  ULDC UR4, c[0x0][0x20] ;  /* 0x0000080000047ab9 */ /* 0x002fe20000000800 */
[----:B------:R-:W-:Y:S01]  /*0850*/  ULDC UR5, c[0x0][0x24] ;  /* 0x0000090000057ab9 */ /* 0x000fe20000000800 */
[----:B------:R-:W-:Y:S01]  /*0860*/  IADD3 R18, P0, R1, UR4, RZ ;  /* 0x0000000401127c10 */ /* 0x000fe2000ff1e0ff */
[----:B------:R-:W-:Y:S01]  /*0870*/  UISETP.NE.AND UP0, UPT, UR9, URZ, UPT ;  /* 0x0000003f0900728c */ /* 0x000fe2000bf05270 */
[----:B------:R-:W-:Y:S01]  /*0880*/  NOP ;  /* 0x0000000000007918 */ /* 0x000fe20000000000 */
[----:B------:R-:W-:Y:S01]  /*0890*/  UMOV UR60, 0x1 ;  /* 0x00000001003c7882 */ /* 0x000fe20000000000 */
[----:B0-234-:R-:W-:Y:S01]  /*08a0*/  BAR.SYNC.DEFER_BLOCKING 0x0 ;  /* 0x0000000000007b1d */ /* 0x01dfe20000010000 */
[----:B------:R-:W-:Y:S01]  /*08b0*/  IMAD.X R19, RZ, RZ, UR5, P0 ;  /* 0x00000005ff137e24 */ /* 0x000fe200080e06ff */
[C---:B------:R-:W-:Y:S01]  /*08c0*/  IADD3 R4, P0, R18.reuse, 0x50, RZ ;  /* 0x0000005012047810 */ /* 0x040fe20007f1e0ff */
[----:B------:R-:W-:Y:S01]  /*08d0*/  USEL UR60, UR60, 0x2, !UP0 ;  /* 0x000000023c3c7887 */ /* 0x000fe2000c000000 */
[----:B------:R-:W-:-:S02]  /*08e0*/  IADD3 R3, P2, R18, 0x230, RZ ;  /* 0x0000023012037810 */ /* 0x000fc40007f5e0ff */
[----:B------:R-:W-:Y:S01]  /*08f0*/  PLOP3.LUT P3, PT, PT, PT, UP0, 0x80, 0x0 ;  /* 0x000000000000781c */ /* 0x000fe20003f6f008 */
[----:B------:R-:W-:Y:S01]  /*0900*/  ULDC.64 UR36, c[0x0][0x208] ;  /* 0x0000820000247ab9 */ /* 0x000fe20000000a00 */
[----:B------:R0:W-:Y:S01]  /*0910*/  STL [R1+0x444], R4 ;  /* 0x0004440401007387 */ /* 0x0001e20000100800 */
[----:B------:R-:W-:Y:S01]  /*0920*/  IADD3 R33, P1, R18, 0x1fc, RZ ;  /* 0x000001fc12217810 */ /* 0x000fe20007f3e0ff */
[----:B------:R-:W-:Y:S02]  /*0930*/  BSSY B6, `(.L_x_2180) ;  /* 0x000365a000067945 */ /* 0x000fe40003800000 */
[----:B------:R1:W-:Y:S02]  /*0940*/  STL [R1+0xa48], R3 ;  /* 0x000a480301007387 */ /* 0x0003e40000100800 */
[--C-:B------:R-:W-:Y:S02]  /*0950*/  IMAD.X R44, RZ, RZ, R19.reuse, P1 ;  /* 0x000000ffff2c7224 */ /* 0x100fe400008e0613 */
[----:B0-----:R-:W-:-:S02]  /*0960*/  IMAD.X R4, RZ, RZ, R19, P0 ;  /* 0x000000ffff047224 */ /* 0x001fc400000e0613 */
[----:B-1----:R-:W-:-:S03]  /*0970*/  IMAD.X R3, RZ, RZ, R19, P2 ;  /* 0x000000ffff037224 */ /* 0x002fc600010e0613 */
[----:B------:R0:W-:Y:S04]  /*0980*/  STL [R1+0x440], R4 ;  /* 0x0004400401007387 */ /* 0x0001e80000100800 */
[----:B------:R0:W-:Y:S01]  /*0990*/  STL [R1+0xa44], R3 ;  /* 0x000a440301007387 */ /* 0x0001e20000100800 */
[----:B------:R-:W-:Y:S05]  /*09a0*/  @!P3 BRA `(.L_x_2181) ;  /* 0x0000031800e4b947 */ /* 0x000fea0003800000 */
.L_x_2182:
[----:B------:R-:W-:-:S08]  /*09b0*/  NOP ;  /* 0x0000000000007918 */ /* 0x000fd00000000000 */
[----:B------:R-:W1:Y:S02]  /*09c0*/  USETMAXREG.TRY_ALLOC.CTAPOOL UP0, 0xe8 ;  /* 0x000000e8000079c8 */ /* 0x000e640008000600 */
[----:B-1----:R-:W-:-:S13]  /*09d0*/  PLOP3.LUT P0, PT, PT, PT, UP0, 0x80, 0x0 ;  /* 0x000000000000781c */ /* 0x002fda0003f0f008 */
[----:B------:R-:W-:Y:S05]  /*09e0*/  @!P0 BRA `(.L_x_2182) ;  /* 0xfffffffc00f08947 */ /* 0x000fea000383ffff */
[----:B------:R-:W1:Y:S01]  /*09f0*/  S2UR UR6, SR_CTAID.Y ;  /* 0x00000000000679c3 */ /* 0x000e620000002600 */
[----:B------:R-:W-:Y:S01]  /*0a00*/  ULDC UR59, c[0x0][0xd50] ;  /* 0x00035400003b7ab9 */ /* 0x000fe20000000800 */
[----:B------:R-:W-:Y:S01]  /*0a10*/  ISETP.NE.AND P0, PT, R73, 0x1, PT ;  /* 0x000000014900780c */ /* 0x000fe20003f05270 */
[----:B------:R-:W-:Y:S01]  /*0a20*/  UISETP.NE.AND UP0, UPT, UR59, 0x1, UPT ;  /* 0x000000013b00788c */ /* 0x000fe2000bf05270 */
[----:B------:R2:W-:Y:S04]  /*0a30*/  STL.64 [R1+0x1f0], RZ ;  /* 0x0001f0ff01007387 */ /* 0x0005e80000100a00 */
[----:B------:R-:W-:Y:S08]  /*0a40*/  BAR.ARV 0x8, 0x180 ;  /* 0x0206000000007b1d */ /* 0x000ff00000002000 */
[----:B------:R-:W3:Y:S01]  /*0a50*/  S2UR UR61, SR_CTAID.Z ;  /* 0x00000000003d79c3 */ /* 0x000ee20000002700 */
[----:B------:R-:W-:Y:S01]  /*0a60*/  @UP0 ULDC UR4, c[0x0][0xd54] ;  /* 0x0003550000040ab9 */ /* 0x000fe20000000800 */
[----:B------:R2:W-:Y:S01]  /*0a70*/  STL [R1+0x1f8], RZ ;  /* 0x0001f8ff01007387 */ /* 0x0005e20000100800 */
[----:B------:R-:W-:-:S05]  /*0a80*/  @UP0 ULDC UR7, c[0x0][0xd58] ;  /* 0x0003560000070ab9 */ /* 0x000fca0000000800 */
[----:B------:R-:W-:Y:S06]  /*0a90*/  @!P0 BAR.ARV 0x9, 0x100 ;  /* 0x0244000000008b1d */ /* 0x000fec0000002000 */
[----:B-1----:R-:W-:Y:S01]  /*0aa0*/  UIMAD.WIDE.U32 UR4, UR6, UR4, URZ ;  /* 0x00000004060472a5 */ /* 0x002fe2000f8e003f */
[----:B------:R-:W-:Y:S01]  /*0ab0*/  IADD3 R42, P1, R18, 0x1f0, RZ ;  /* 0x000001f0122a7810 */ /* 0x000fe20007f3e0ff */
[----:B------:R2:W-:Y:S01]  /*0ac0*/  STL [R1+0x1fc], RZ ;  /* 0x0001fcff01007387 */ /* 0x0005e20000100800 */
[----:B------:R-:W-:Y:S01]  /*0ad0*/  UMOV UR58, UR6 ;  /* 0x00000006003a7c82 */ /* 0x000fe20008000000 */
[----:B------:R-:W-:-:S02]  /*0ae0*/  @UP0 USHF.R.U32.HI UR58, URZ, UR7, UR5 ;  /* 0x000000073f3a0299 */ /* 0x000fc40008011605 */
[----:B------:R-:W-:Y:S02]  /*0af0*/  IMAD.X R67, RZ, RZ, R19, P1 ;  /* 0x000000ffff437224 */ /* 0x000fe400008e0613 */
[----:B------:R-:W-:Y:S01]  /*0b00*/  UIADD3 UR4, -UR58, URZ, URZ ;  /* 0x0000003f3a047290 */ /* 0x000fe2000fffe13f */
[----:B---3--:R-:W-:-:S03]  /*0b10*/  ISETP.LE.AND P0, PT, RZ, UR61, PT ;  /* 0x0000003dff007c0c */ /* 0x008fc6000bf03270 */
[----:B------:R-:W-:-:S10]  /*0b20*/  UIMAD UR59, UR59, UR4, UR6 ;  /* 0x000000043b3b72a4 */ /* 0x000fd4000f8e0206 */
[----:B--2---:R-:W-:Y:S05]  /*0b30*/  @!P0 BRA `(.L_x_2183) ;  /* 0x0000036000e48947 */ /* 0x004fea0003800000 */
[----:B------:R-:W1:Y:S01]  /*0b40*/  S2R R11, SR_CgaCtaId ;  /* 0x00000000000b7919 */ /* 0x000e620000008800 */
[----:B------:R-:W-:Y:S01]  /*0b50*/  MOV R72, 0x400 ;  /* 0x0000040000487802 */ /* 0x000fe20000000f00 */
[----:B------:R-:W2:Y:S01]  /*0b60*/  S2UR UR6, SR_CTAID.X ;  /* 0x00000000000679c3 */ /* 0x000ea20000002500 */
[----:B------:R-:W-:Y:S01]  /*0b70*/  IMAD.U32 R0, RZ, RZ, UR60 ;  /* 0x0000003cff007e24 */ /* 0x000fe2000f8e00ff */
[----:B0-----:R-:W0:Y:S01]  /*0b80*/  S2R R3, SR_SWINHI ;  /* 0x0000000000037919 */ /* 0x001e220000002f00 */
[----:B------:R-:W-:Y:S01]  /*0b90*/  ULDC.64 UR4, c[0x0][0x418] ;  /* 0x0001060000047ab9 */ /* 0x000fe20000000a00 */
[----:B------:R-:W-:Y:S01]  /*0ba0*/  IMAD.MOV.U32 R10, RZ, RZ, 0x100 ;  /* 0x00000100ff0a7424 */ /* 0x000fe200078e00ff */
[----:B------:R-:W-:Y:S01]  /*0bb0*/  UISETP.NE.U32.AND UP0, UPT, UR4, URZ, UPT ;  /* 0x0000003f0400728c */ /* 0x000fe2000bf05070 */
[----:B------:R-:W3:Y:S01]  /*0bc0*/  S2R R4, SR_CTAID.X ;  /* 0x0000000000047919 */ /* 0x000ee20000002500 */
[----:B------:R-:W-:Y:S01]  /*0bd0*/  IMAD.MOV.U32 R9, RZ, RZ, 0x80 ;  /* 0x00000080ff097424 */ /* 0x000fe200078e00ff */
[----:B------:R-:W4:Y:S01]  /*0be0*/  LDC R12, c[0x0][0xa80] ;  /* 0x0002a000ff0c7b82 */ /* 0x000f220000000800 */
[----:B------:R-:W-:Y:S01]  /*0bf0*/  IMAD.MOV.U32 R8, RZ, RZ, R0 ;  /* 0x000000ffff087224 */ /* 0x000fe200078e0000 */
[----:B------:R-:W-:Y:S01]  /*0c00*/  USHF.R.S32.HI UR4, URZ, 0x1f, UR61 ;  /* 0x0000001f3f047899 */ /* 0x000fe2000801143d */
[----:B------:R-:W-:Y:S01]  /*0c10*/  IMAD.U32 R6, RZ, RZ, UR60 ;  /* 0x0000003cff067e24 */ /* 0x000fe2000f8e00ff */
[----:B------:R-:W-:Y:S01]  /*0c20*/  UISETP.NE.AND.EX UP0, UPT, UR5, URZ, UPT, UP0 ;  /* 0x0000003f0500728c */ /* 0x000fe2000bf05300 */
[----:B------:R-:W-:Y:S01]  /*0c30*/  IMAD.MOV.U32 R7, RZ, RZ, 0x80 ;  /* 0x00000080ff077424 */ /* 0x000fe200078e00ff */
[----:B------:R-:W-:Y:S01]  /*0c40*/  ULDC UR42, c[0x0][0x424] ;  /* 0x00010900002a7ab9 */ /* 0x000fe20000000800 */
[----:B------:R-:W-:Y:S01]  /*0c50*/  STL.128 [R1+0x200], RZ ;  /* 0x000200ff01007387 */ /* 0x000fe20000100c00 */
[----:B------:R-:W-:Y:S01]  /*0c60*/  USEL UR42, UR42, 0x1, UP0 ;  /* 0x000000012a2a7887 */ /* 0x000fe20008000000 */
[C---:B------:R-:W-:Y:S01]  /*0c70*/  IADD3 R40, P3, R18.reuse, 0x200, RZ ;  /* 0x0000020012287810 */ /* 0x040fe20007f7e0ff */
[----:B------:R-:W-:Y:S01]  /*0c80*/  ULDC UR10, c[0x0][0x2f0] ;  /* 0x0000bc00000a7ab9 */ /* 0x000fe20000000800 */
[----:B------:R5:W-:Y:S01]  /*0c90*/  STL.64 [R1+0x28], R6 ;  /* 0x0000280601007387 */ /* 0x000be20000100a00 */
[----:B------:R-:W-:Y:S01]  /*0ca0*/  UIMAD UR42, UR42, UR10, URZ ;  /* 0x0000000a2a2a72a4 */ /* 0x000fe2000f8e023f */
[C---:B------:R-:W-:Y:S01]  /*0cb0*/  IADD3 R34, P4, R18.reuse, 0x68, RZ ;  /* 0x0000006812227810 */ /* 0x040fe20007f9e0ff */
[----:B------:R-:W-:Y:S01]  /*0cc0*/  ULDC UR43, c[0x0][0x288] ;  /* 0x0000a200002b7ab9 */ /* 0x000fe20000000800 */
[----:B------:R-:W-:Y:S01]  /*0cd0*/  STL.128 [R1+0x210], RZ ;  /* 0x000210ff01007387 */ /* 0x000fe20000100c00 */
[----:B--2---:R-:W-:Y:S01]  /*0ce0*/  USHF.L.U32 UR6, UR6, 0x7, URZ ;  /* 0x0000000706067899 */ /* 0x004fe2000800063f */
[--C-:B------:R-:W-:Y:S01]  /*0cf0*/  IMAD.X R41, RZ, RZ, R19.reuse, P3 ;  /* 0x000000ffff297224 */ /* 0x100fe200018e0613 */
[C---:B------:R-:W-:Y:S01]  /*0d00*/  IADD3 R32, P6, R18.reuse, 0x70, RZ ;  /* 0x0000007012207810 */ /* 0x040fe20007fde0ff */
[----:B------:R-:W-:Y:S01]  /*0d10*/  STL.128 [R1+0x230], RZ ;  /* 0x000230ff01007387 */ /* 0x000fe20000100c00 */
[----:B------:R-:W-:Y:S01]  /*0d20*/  UIADD3 UR7, UR6, 0x7f, URZ ;  /* 0x0000007f06077890 */ /* 0x000fe2000fffe03f */
[C---:B------:R-:W-:Y:S01]  /*0d30*/  IADD3 R26, P5, R18.reuse, 0x78, RZ ;  /* 0x00000078121a7810 */ /* 0x040fe20007fbe0ff */
[----:B------:R-:W-:Y:S01]  /*0d40*/  UIADD3 UR38, UR42, 0x1, -UR43 ;  /* 0x000000012a267890 */ /* 0x000fe2000fffe82b */
[----:B-1----:R-:W-:Y:S01]  /*0d50*/  LEA R72, R11, R72, 0x18 ;  /* 0x000000480b487211 */ /* 0x002fe200078ec0ff */
[----:B------:R-:W-:Y:S01]  /*0d60*/  STL.64 [R1+0x30], R10 ;  /* 0x0000300a01007387 */ /* 0x000fe20000100a00 */
[----:B------:R-:W-:Y:S01]  /*0d70*/  IADD3 R55, P3, R18, 0x80, RZ ;  /* 0x0000008012377810 */ /* 0x000fe20007f7e0ff */
[----:B------:R-:W-:Y:S01]  /*0d80*/  IMAD.X R61, RZ, RZ, R19, P4 ;  /* 0x000000ffff3d7224 */ /* 0x000fe200020e0613 */
[----:B------:R-:W-:-:S02]  /*0d90*/  MOV R24, R72 ;  /* 0x0000004800187202 */ /* 0x000fc40000000f00 */
[----:B0-----:R-:W-:Y:S01]  /*0da0*/  MOV R25, R3 ;  /* 0x0000000300197202 */ /* 0x001fe20000000f00 */
[----:B------:R0:W-:Y:S01]  /*0db0*/  STL.128 [R1], R8 ;  /* 0x0000000801007387 */ /* 0x0001e20000100c00 */
[--C-:B------:R-:W-:Y:S01]  /*0dc0*/  IMAD.X R59, RZ, RZ, R19.reuse, P6 ;  /* 0x000000ffff3b7224 */ /* 0x100fe200030e0613 */
[----:B------:R-:W-:Y:S01]  /*0dd0*/  IADD3 R47, P4, R18, 0xf8, RZ ;  /* 0x000000f8122f7810 */ /* 0x000fe20007f9e0ff */
[--C-:B------:R-:W-:Y:S01]  /*0de0*/  IMAD.X R57, RZ, RZ, R19.reuse, P5 ;  /* 0x000000ffff397224 */ /* 0x100fe200028e0613 */
[C---:B------:R-:W-:Y:S01]  /*0df0*/  IADD3 R0, P2, R24.reuse, 0x32460, RZ ;  /* 0x0003246018007810 */ /* 0x040fe20007f5e0ff */
[----:B---3--:R1:W-:Y:S01]  /*0e00*/  STL [R1+0x50], R4 ;  /* 0x0000500401007387 */ /* 0x0083e20000100800 */
[C---:B------:R-:W-:Y:S01]  /*0e10*/  IADD3 R2, P1, R24.reuse, 0x32450, RZ ;  /* 0x0003245018027810 */ /* 0x040fe20007f3e0ff */
[----:B------:R-:W-:Y:S01]  /*0e20*/  IMAD.X R58, RZ, RZ, R19, P3 ;  /* 0x000000ffff3a7224 */ /* 0x000fe200018e0613 */
[----:B-----5:R-:W-:Y:S01]  /*0e30*/  IADD3 R6, P0, R24, 0x32430, RZ ;  /* 0x0003243018067810 */ /* 0x020fe20007f1e0ff */
[--C-:B------:R-:W-:Y:S01]  /*0e40*/  IMAD.X R3, RZ, RZ, R25.reuse, P2 ;  /* 0x000000ffff037224 */ /* 0x100fe200010e0619 */
[----:B----4-:R2:W-:Y:S01]  /*0e50*/  STL [R1+0x220], R12 ;  /* 0x0002200c01007387 */ /* 0x0105e20000100800 */
[--C-:B------:R-:W-:Y:S01]  /*0e60*/  IMAD.X R5, RZ, RZ, R25.reuse, P1 ;  /* 0x000000ffff057224 */ /* 0x100fe200008e0619 */
[C---:B------:R-:W-:Y:S01]  /*0e70*/  IADD3 R38, P2, R18.reuse, 0x28, RZ ;  /* 0x0000002812267810 */ /* 0x040fe20007f5e0ff */
[----:B------:R-:W-:Y:S01]  /*0e80*/  IMAD.X R7, RZ, RZ, R25, P0 ;  /* 0x000000ffff077224 */ /* 0x000fe200000e0619 */
[----:B------:R-:W-:Y:S01]  /*0e90*/  IADD3 R36, P0, R18, 0x60, RZ ;  /* 0x0000006012247810 */ /* 0x000fe20007f1e0ff */
[----:B------:R2:W-:Y:S01]  /*0ea0*/  STL.128 [R1+0x240], RZ ;  /* 0x000240ff01007387 */ /* 0x0005e20000100c00 */
[----:B0-----:R-:W-:Y:S01]  /*0eb0*/  IMAD.MOV.U32 R10, RZ, RZ, R0 ;  /* 0x000000ffff0a7224 */ /* 0x001fe200078e0000 */
[----:B-1----:R-:W-:Y:S01]  /*0ec0*/  IADD3 R4, P1, R24, 0x32440, RZ ;  /* 0x0003244018047810 */ /* 0x002fe20007f3e0ff */
[----:B------:R-:W-:Y:S01]  /*0ed0*/  IMAD.U32 R0, RZ, RZ, UR4 ;  /* 0x00000004ff007e24 */ /* 0x000fe2000f8e00ff */
[----:B------:R-:W-:Y:S01]  /*0ee0*/  ULDC UR4, c[0x0][0x448] ;  /* 0x0001120000047ab9 */ /* 0x000fe20000000800 */
[----:B------:R-:W-:Y:S01]  /*0ef0*/  IMAD.MOV.U32 R9, RZ, RZ, R5 ;  /* 0x000000ffff097224 */ /* 0x000fe200078e0005 */
[----:B------:R-:W-:Y:S01]  /*0f00*/  UISETP.NE.AND UP1, UPT, UR4, 0x1, UPT ;  /* 0x000000010400788c */ /* 0x000fe2000bf25270 */
[----:B------:R-:W-:Y:S01]  /*0f10*/  IMAD.MOV.U32 R8, RZ, RZ, R2 ;  /* 0x000000ffff087224 */ /* 0x000fe200078e0002 */
[----:B------:R2:W-:Y:S01]  /*0f20*/  STL.64 [R1+0x18], R6 ;  /* 0x0000180601007387 */ /* 0x0005e20000100a00 */
[----:B------:R-:W-:Y:S01]  /*0f30*/  IMAD.MOV.U32 R11, RZ, RZ, R3 ;  /* 0x000000ffff0b7224 */ /* 0x000fe200078e0003 */
[----:B------:R-:W-:Y:S01]  /*0f40*/  ULDC.64 UR4, c[0x0][0xad8] ;  /* 0x0002b60000047ab9 */ /* 0x000fe20000000a00 */
[----:B------:R-:W-:Y:S01]  /*0f50*/  IMAD.X R5, RZ, RZ, R25, P1 ;  /* 0x000000ffff057224 */ /* 0x000fe200008e0619 */
[----:B------:R-:W-:Y:S01]  /*0f60*/  UISETP.GE.AND UP0, UPT, UR5, 0x1, UPT ;  /* 0x000000010500788c */ /* 0x000fe2000bf06270 */
[--C-:B------:R-:W-:Y:S01]  /*0f70*/  IMAD.X R63, RZ, RZ, R19.reuse, P0 ;  /* 0x000000ffff3f7224 */ /* 0x100fe200000e0613 */
[C---:B------:R-:W-:Y:S01]  /*0f80*/  IADD3 R49, P0, R18.reuse, 0xf0, RZ ;  /* 0x000000f012317810 */ /* 0x040fe20007f1e0ff */
[----:B------:R2:W-:Y:S01]  /*0f90*/  STL.128 [R1+0x40], R8 ;  /* 0x0000400801007387 */ /* 0x0005e20000100c00 */
[C---:B------:R-:W-:Y:S01]  /*0fa0*/  IADD3 R16, P1, R18.reuse, 0x58, RZ ;  /* 0x0000005812107810 */ /* 0x040fe20007f3e0ff */
[----:B------:R-:W-:Y:S01]  /*0fb0*/  @UP1 UIADD3 UR8, UR6, 0x7f, URZ ;  /* 0x0000007f06081890 */ /* 0x000fe2000fffe03f */
[--C-:B------:R-:W-:Y:S01]  /*0fc0*/  IMAD.X R65, RZ, RZ, R19.reuse, P2 ;  /* 0x000000ffff417224 */ /* 0x100fe200010e0613 */
[----:B------:R2:W-:Y:S01]  /*0fd0*/  STL.64 [R1+0x20], R4 ;  /* 0x0000200401007387 */ /* 0x0005e20000100a00 */
[----:B------:R-:W-:Y:S01]  /*0fe0*/  @UP1 ULDC UR9, c[0x0][0x44c] ;  /* 0x0001130000091ab9 */ /* 0x000fe20000000800 */
[--C-:B------:R-:W-:Y:S01]  /*0ff0*/  IMAD.X R52, RZ, RZ, R19.reuse, P0 ;  /* 0x000000ffff347224 */ /* 0x100fe200000e0613 */
[----:B------:R-:W-:Y:S01]  /*1000*/  UIMAD.WIDE.U32 UR8, UR8, UR9, URZ ;  /* 0x00000009080872a5 */ /* 0x000fe2000f8e003f */
[----:B------:R2:W-:Y:S01]  /*1010*/  STL.128 [R1+0x250], RZ ;  /* 0x000250ff01007387 */ /* 0x0005e20000100c00 */
[----:B------:R-:W-:Y:S01]  /*1020*/  PLOP3.LUT P0, PT, PT, PT, UP0, 0x40, 0x0 ;  /* 0x000000000000781c */ /* 0x000fe20003f0e808 */
[----:B------:R-:W-:Y:S01]  /*1030*/  @UP1 ULDC UR11, c[0x0][0x450] ;  /* 0x00011400000b1ab9 */ /* 0x000fe20000000800 */
[--C-:B------:R-:W-:Y:S01]  /*1040*/  IMAD.X R17, RZ, RZ, R19.reuse, P1 ;  /* 0x000000ffff117224 */ /* 0x100fe200008e0613 */
[----:B------:R2:W-:Y:S01]  /*1050*/  STL.128 [R1+0x260], RZ ;  /* 0x000260ff01007387 */ /* 0x0005e20000100c00 */
[C---:B------:R-:W-:Y:S01]  /*1060*/  IADD3 R53, P2, R18.reuse, 0x88, RZ ;  /* 0x0000008812357810 */ /* 0x040fe20007f5e0ff */
[----:B------:R-:W-:Y:S01]  /*1070*/  @UP1 USHF.R.U32.HI UR7, URZ, UR11, UR9 ;  /* 0x0000000b3f071299 */ /* 0x000fe20008011609 */
[C---:B------:R-:W-:Y:S01]  /*1080*/  IADD3 R51, P1, R18.reuse, 0x90, RZ ;  /* 0x0000009012337810 */ /* 0x040fe20007f3e0ff */
[----:B------:R2:W-:Y:S01]  /*1090*/  STL.128 [R1+0x270], RZ ;  /* 0x000270ff01007387 */ /* 0x0005e20000100c00 */
[C---:B------:R-:W-:Y:S01]  /*10a0*/  IADD3 R28, P6, R18.reuse, 0x100, RZ ;  /* 0x00000100121c7810 */ /* 0x040fe20007fde0ff */
[----:B------:R-:W-:Y:S01]  /*10b0*/  UIADD3 UR8, UR38, UR7, URZ ;  /* 0x0000000726087290 */ /* 0x000fe2000fffe03f */
[--C-:B------:R-:W-:Y:S01]  /*10c0*/  IMAD.X R56, RZ, RZ, R19.reuse, P2 ;  /* 0x000000ffff387224 */ /* 0x100fe200010e0613 */
[----:B------:R2:W-:Y:S01]  /*10d0*/  STL.128 [R1+0x280], RZ ;  /* 0x000280ff01007387 */ /* 0x0005e20000100c00 */
[----:B------:R-:W-:Y:S01]  /*10e0*/  IMAD.X R54, RZ, RZ, R19, P1 ;  /* 0x000000ffff367224 */ /* 0x000fe200008e0613 */
[C---:B------:R-:W-:Y:S01]  /*10f0*/  IADD3 R45, P5, R18.reuse, 0x108, RZ ;  /* 0x00000108122d7810 */ /* 0x040fe20007fbe0ff */
[----:B------:R-:W-:Y:S01]  /*1100*/  UP2UR UR39, UPR, URZ, 0x2 ;  /* 0x000000023f277883 */ /* 0x000fe20008000000 */
[----:B------:R2:W-:Y:S01]  /*1110*/  STL.128 [R1+0x290], RZ ;  /* 0x000290ff01007387 */ /* 0x0005e20000100c00 */
[C---:B------:R-:W-:Y:S01]  /*1120*/  IADD3 R39, P3, R18.reuse, 0x118, RZ ;  /* 0x0000011812277810 */ /* 0x040fe20007f7e0ff */
[----:B------:R-:W-:Y:S01]  /*1130*/  UP2UR UR41, UPR, URZ, 0x1 ;  /* 0x000000013f297883 */ /* 0x000fe20008000000 */
[C---:B------:R-:W-:Y:S01]  /*1140*/  IADD3 R23, P2, R18.reuse, 0x11c, RZ ;  /* 0x0000011c12177810 */ /* 0x040fe20007f5e0ff */
[----:B------:R2:W-:Y:S01]  /*1150*/  STL.128 [R1+0x2a0], RZ ;  /* 0x0002a0ff01007387 */ /* 0x0005e20000100c00 */
[C---:B------:R-:W-:Y:S01]  /*1160*/  IADD3 R37, P1, R18.reuse, 0x14c, RZ ;  /* 0x0000014c12257810 */ /* 0x040fe20007f3e0ff */
[----:B------:R-:W-:Y:S01]  /*1170*/  UIADD3 UR4, UR8, UR4, URZ ;  /* 0x0000000408047290 */ /* 0x000fe2000fffe03f */
[----:B------:R-:W-:Y:S01]  /*1180*/  VIADD R161, R18, 0x150 ;  /* 0x0000015012a17836 */ /* 0x000fe20000000000 */
[----:B------:R2:W-:Y:S01]  /*1190*/  STL.128 [R1+0x2b0], RZ ;  /* 0x0002b0ff01007387 */ /* 0x0005e20000100c00 */
[----:B------:R-:W-:-:S02]  /*11a0*/  VIADD R31, R27, 0xffffff80 ;  /* 0xffffff801b1f7836 */ /* 0x000fc40000000000 */
[--C-:B------:R-:W-:Y:S01]  /*11b0*/  IMAD.X R50, RZ, RZ, R19.reuse, P4 ;  /* 0x000000ffff327224 */ /* 0x100fe200020e0613 */
[----:B------:R2:W-:Y:S01]  /*11c0*/  STL.128 [R1+0x2c0], RZ ;  /* 0x0002c0ff01007387 */ /* 0x0005e20000100c00 */
[--C-:B------:R-:W-:Y:S02]  /*11d0*/  IMAD.X R29, RZ, RZ, R19.reuse, P6 ;  /* 0x000000ffff1d7224 */ /* 0x100fe400030e0613 */
[--C-:B------:R-:W-:Y:S01]  /*11e0*/  IMAD.X R43, RZ, RZ, R19.reuse, P5 ;  /* 0x000000ffff2b7224 */ /* 0x100fe200028e0613 */
[----:B------:R2:W-:Y:S01]  /*11f0*/  STL.128 [R1+0x2d0], RZ ;  /* 0x0002d0ff01007387 */ /* 0x0005e20000100c00 */
[--C-:B------:R-:W-:Y:S02]  /*1200*/  IMAD.X R48, RZ, RZ, R19.reuse, P3 ;  /* 0x000000ffff307224 */ /* 0x100fe400018e0613 */
[--C-:B------:R-:W-:Y:S01]  /*1210*/  IMAD.X R22, RZ, RZ, R19.reuse, P2 ;  /* 0x000000ffff167224 */ /* 0x100fe200010e0613 */
[----:B------:R2:W-:Y:S01]  /*1220*/  STL.128 [R1+0x2e0], RZ ;  /* 0x0002e0ff01007387 */ /* 0x0005e20000100c00 */
[----:B------:R-:W-:-:S03]  /*1230*/  IMAD.X R46, RZ, RZ, R19, P1 ;  /* 0x000000ffff2e7224 */ /* 0x000fc600008e0613 */
[----:B------:R2:W-:Y:S04]  /*1240*/  STL.128 [R1+0x2f0], RZ ;  /* 0x0002f0ff01007387 */ /* 0x0005e80000100c00 */
        /* <DEDUP_REMOVED lines=19> */
[----:B------:R2:W-:Y:S04]  /*1380*/  STL [R1+0x10], RZ ;  /* 0x000010ff01007387 */ /* 0x0005e80000100800 */
[----:B------:R2:W-:Y:S01]  /*1390*/  STL [R1+0x38], RZ ;  /* 0x000038ff01007387 */ /* 0x0005e20000100800 */
[----:B------:R-:W-:Y:S05]  /*13a0*/  @P0 BRA `(.L_x_2184) ;  /* 0x0000000000440947 */ /* 0x000fea0003800000 */
        /* <DEDUP_REMOVED lines=10> */
.L_x_2185:
[----:B------:R-:W-:-:S11]  /*1450*/  UISETP.NE.AND UP0, UPT, UR5, 0x1, UPT ;  /* 0x000000010500788c */ /* 0x000fd6000bf05270 */
[----:B------:R-:W-:Y:S02]  /*1460*/  @UP0 ULDC.64 UR10, c[0x0][0xae0] ;  /* 0x0002b800000a0ab9 */ /* 0x000fe40000000a00 */
[----:B------:R-:W-:-:S04]  /*1470*/  UIMAD.WIDE.U32 UR8, UR7, UR10, URZ ;  /* 0x0000000a070872a5 */ /* 0x000fc8000f8e003f */
[----:B------:R-:W-:-:S12]  /*1480*/  @UP0 USHF.R.U32.HI UR7, URZ, UR11, UR9 ;  /* 0x0000000b3f070299 */ /* 0x000fd80008011609 */
.L_x_2186:
[----:B------:R-:W-:-:S04]  /*1490*/  UIMAD UR7, UR7, UR5, UR5 ;  /* 0x00000005070772a4 */ /* 0x000fc8000f8e0205 */
[----:B------:R-:W-:-:S04]  /*14a0*/  UISETP.LT.AND UP0, UPT, UR4, UR7, UPT ;  /* 0x000000070400728c */ /* 0x000fc8000bf01270 */
[----:B------:R-:W-:-:S12]  /*14b0*/  USEL UR4, UR4, UR7, UP0 ;  /* 0x0000000704047287 */ /* 0x000fd80008000000 */
.L_x_2184:
[----:B------:R-:W-:Y:S02]  /*14c0*/  UISETP.NE.AND UP0, UPT, UR39, URZ, UPT ;  /* 0x0000003f2700728c */ /* 0x000fe4000bf05270 */
[----:B------:R-:W-:Y:S02]  /*14d0*/  UIADD3 UR8, UR42, 0x5f, URZ ;  /* 0x0000005f2a087890 */ /* 0x000fe4000fffe03f */
[----:B------:R-:W-:Y:S02]  /*14e0*/  UIADD3 UR10, UR4, 0x5f, URZ ;  /* 0x0000005f040a7890 */ /* 0x000fe4000fffe03f */
[----:B------:R-:W-:Y:S02]  /*14f0*/  UISETP.GE.AND UP1, UPT, UR5, 0x1, UPT ;  /* 0x000000010500788c */ /* 0x000fe4000bf26270 */
[----:B------:R-:W-:Y:S02]  /*1500*/  UIMAD.WIDE UR8, UR8, 0x2aaaaaab, URZ ;  /* 0x2aaaaaab080878a5 */ /* 0x000fe4000f8e023f */
[----:B------:R-:W-:Y:S01]  /*1510*/  UIMAD.WIDE UR10, UR10, 0x2aaaaaab, URZ ;  /* 0x2aaaaaab0a0a78a5 */ /* 0x000fe2000f8e023f */
[----:B------:R-:W-:Y:S01]  /*1520*/  @UP0 ULDC UR12, c[0x0][0x44c] ;  /* 0x00011300000c0ab9 */ /* 0x000fe20000000800 */
[----:B------:R-:W-:Y:S01]  /*1530*/  USHF.R.U32.HI UR4, URZ, 0x1f, UR9 ;  /* 0x0000001f3f047899 */ /* 0x000fe20008011609 */
[----:B------:R-:W-:Y:S01]  /*1540*/  PLOP3.LUT P0, PT, PT, PT, UP1, 0x40, 0x0 ;  /* 0x000000000000781c */ /* 0x000fe20003f0e818 */
[----:B------:R-:W-:-:S02]  /*1550*/  UIMAD.WIDE.U32 UR12, UR6, UR12, URZ ;  /* 0x0000000c060c72a5 */ /* 0x000fc4000f8e003f */
[----:B------:R-:W-:Y:S01]  /*1560*/  USHF.R.U32.HI UR7, URZ, 0x1f, UR11 ;  /* 0x0000001f3f077899 */ /* 0x000fe2000801160b */
[----:B------:R-:W-:Y:S01]  /*1570*/  @UP0 ULDC UR15, c[0x0][0x450] ;  /* 0x00011400000f0ab9 */ /* 0x000fe20000000800 */
[----:B------:R-:W-:Y:S02]  /*1580*/  UIADD3 UR43, UR42, -UR43, URZ ;  /* 0x8000002b2a2b7290 */ /* 0x000fe4000fffe03f */
[----:B------:R-:W-:Y:S02]  /*1590*/  @UP0 USHF.R.U32.HI UR6, URZ, UR15, UR13 ;  /* 0x0000000f3f060299 */ /* 0x000fe4000801160d */
[----:B------:R-:W-:Y:S02]  /*15a0*/  ULEA.HI.SX32 UR4, UR9, UR4, 0x1c ;  /* 0x0000000409047291 */ /* 0x000fe4000f8fe23f */
[----:B------:R-:W-:Y:S02]  /*15b0*/  ULEA.HI.SX32 UR7, UR11, UR7, 0x1c ;  /* 0x000000070b077291 */ /* 0x000fe4000f8fe23f */
[----:B------:R-:W-:-:S02]  /*15c0*/  UIADD3 UR6, UR43, UR6, URZ ;  /* 0x000000062b067290 */ /* 0x000fc4000fffe03f */
[----:B------:R-:W-:Y:S01]  /*15d0*/  UISETP.LT.AND UP0, UPT, UR4, UR7, UPT ;  /* 0x000000070400728c */ /* 0x000fe2000bf01270 */
[----:B------:R-:W-:Y:S02]  /*15e0*/  ULDC UR14, c[0x0][0xad4] ;  /* 0x0002b500000e7ab9 */ /* 0x000fe40000000800 */
[----:B------:R-:W-:Y:S02]  /*15f0*/  UIADD3 UR8, UR6, -UR14, URZ ;  /* 0x8000000e06087290 */ /* 0x000fe4000fffe03f */
[----:B------:R-:W-:Y:S01]  /*1600*/  USEL UR9, UR4, UR7, UP0 ;  /* 0x0000000704097287 */ /* 0x000fe20008000000 */
[----:B------:R-:W-:Y:S11]  /*1610*/  @P0 BRA `(.L_x_2187) ;  /* 0x0000000000480947 */ /* 0x000ff60003800000 */
[----:B------:R-:W-:Y:S02]  /*1620*/  UMOV UR4, UR6 ;  /* 0x0000000600047c82 */ /* 0x000fe40008000000 */
        /* <DEDUP_REMOVED lines=10> */
.L_x_2188:
[----:B------:R-:W-:-:S11]  /*16d0*/  UISETP.NE.AND UP0, UPT, UR5, 0x1, UPT ;  /* 0x000000010500788c */ /* 0x000fd6000bf05270 */
[----:B------:R-:W-:Y:S02]  /*16e0*/  @UP0 ULDC.64 UR10, c[0x0][0xae0] ;  /* 0x0002b800000a0ab9 */ /* 0x000fe40000000a00 */
[----:B------:R-:W-:-:S04]  /*16f0*/  UIMAD.WIDE.U32 UR6, UR4, UR10, URZ ;  /* 0x0000000a040672a5 */ /* 0x000fc8000f8e003f */
[----:B------:R-:W-:-:S12]  /*1700*/  @UP0 USHF.R.U32.HI UR4, URZ, UR11, UR7 ;  /* 0x0000000b3f040299 */ /* 0x000fd80008011607 */
.L_x_2189:
[----:B------:R-:W-:-:S04]  /*1710*/  UIMAD UR4, UR4, UR5, URZ ;  /* 0x00000005040472a4 */ /* 0x000fc8000f8e023f */
[----:B------:R-:W-:-:S04]  /*1720*/  UISETP.LT.AND UP0, UPT, UR8, UR4, UPT ;  /* 0x000000040800728c */ /* 0x000fc8000bf01270 */
[----:B------:R-:W-:-:S12]  /*1730*/  USEL UR8, UR8, UR4, !UP0 ;  /* 0x0000000408087287 */ /* 0x000fd8000c000000 */
.L_x_2187:
[----:B------:R-:W-:Y:S02]  /*1740*/  UIMAD.WIDE UR4, UR8, 0x2aaaaaab, URZ ;  /* 0x2aaaaaab080478a5 */ /* 0x000fe4000f8e023f */
[----:B------:R-:W-:Y:S02]  /*1750*/  ULOP3.LUT UR40, UR59, 0xffff, URZ, 0xc0, !UPT ;  /* 0x0000ffff3b287892 */ /* 0x000fe4000f8ec03f */
[----:B------:R-:W-:-:S04]  /*1760*/  USHF.R.U32.HI UR4, URZ, 0x1f, UR5 ;  /* 0x0000001f3f047899 */ /* 0x000fc80008011605 */
[----:B------:R-:W-:-:S04]  /*1770*/  ULEA.HI.SX32 UR4, UR5, UR4, 0x1c ;  /* 0x0000000405047291 */ /* 0x000fc8000f8fe23f */
[----:B------:R-:W-:-:S04]  /*1780*/  UISETP.LT.AND UP0, UPT, URZ, UR4, UPT ;  /* 0x000000043f00728c */ /* 0x000fc8000bf01270 */
[----:B------:R-:W-:-:S03]  /*1790*/  USEL UR10, URZ, UR4, !UP0 ;  /* 0x000000043f0a7287 */ /* 0x000fc6000c000000 */
[----:B------:R-:W-:Y:S01]  /*17a0*/  UMOV UR4, URZ ;  /* 0x0000003f00047c82 */ /* 0x000fe20008000000 */
[----:B------:R-:W-:-:S06]  /*17b0*/  UISETP.GT.AND UP0, UPT, UR9, UR10, UPT ;  /* 0x0000000a0900728c */ /* 0x000fcc000bf04270 */
[----:B------:R-:W-:-:S13]  /*17c0*/  PLOP3.LUT P0, PT, PT, PT, UP0, 0x80, 0x0 ;  /* 0x000000000000781c */ /* 0x000fda0003f0f008 */
[----:B------:R-:W-:Y:S05]  /*17d0*/  @!P0 BRA `(.L_x_2190) ;  /* 0x0000000000948947 */ /* 0x000fea0003800000 */
[----:B------:R-:W-:-:S04]  /*17e0*/  USHF.R.U32.HI UR11, URZ, 0x10, UR59 ;  /* 0x000000103f0b7899 */ /* 0x000fc8000801163b */
[----:B------:R-:W-:-:S11]  /*17f0*/  UISETP.NE.AND UP0, UPT, UR11, URZ, UPT ;  /* 0x0000003f0b00728c */ /* 0x000fd6000bf05270 */
[----:B------:R-:W-:Y:S02]  /*1800*/  @!UP0 ULDC UR11, c[0x0][0xae8] ;  /* 0x0002ba00000b8ab9 */ /* 0x000fe40000000800 */
[----:B------:R-:W-:Y:S01]  /*1810*/  IMAD.U32 R3, RZ, RZ, UR11 ;  /* 0x0000000bff037e24 */ /* 0x000fe2000f8e00ff */
[----:B------:R-:W-:-:S04]  /*1820*/  UIADD3 UR4, UR11, -0x1, UR9 ;  /* 0xffffffff0b047890 */ /* 0x000fc8000fffe009 */
[-C--:B------:R-:W-:Y:S01]  /*1830*/  IABS R0, R3.reuse ;  /* 0x0000000300007213 */ /* 0x080fe20000000000 */
[----:B------:R-:W-:Y:S01]  /*1840*/  UIADD3 UR6, -UR10, UR4, URZ ;  /* 0x000000040a067290 */ /* 0x000fe2000fffe13f */
[----:B--2---:R-:W-:Y:S02]  /*1850*/  IABS R5, R3 ;  /* 0x0000000300057213 */ /* 0x004fe40000000000 */
[----:B------:R-:W-:Y:S01]  /*1860*/  R2UR UR12, R0 ;  /* 0x00000000000c72ca */ /* 0x000fe200000e0000 */
[----:B------:R-:W-:Y:S02]  /*1870*/  UMOV UR4, URZ ;  /* 0x0000003f00047c82 */ /* 0x000fe40008000000 */
[----:B------:R-:W-:Y:S01]  /*1880*/  IMAD.U32 R4, RZ, RZ, UR6 ;  /* 0x00000006ff047e24 */ /* 0x000fe2000f8e00ff */
[----:B------:R-:W-:-:S04]  /*1890*/  ULOP3.LUT UR6, UR6, UR11, URZ, 0x3c, !UPT ;  /* 0x0000000b06067292 */ /* 0x000fc8000f8e3c3f */
[----:B------:R-:W-:-:S05]  /*18a0*/  IABS R4, R4 ;  /* 0x0000000400047213 */ /* 0x000fca0000000000 */
[----:B------:R-:W0:Y:S01]  /*18b0*/  I2F.RP R0, UR12 ;  /* 0x0000000c00007d06 */ /* 0x000e220008209400 */
[----:B------:R-:W-:-:S05]  /*18c0*/  IMAD.MOV.U32 R3, RZ, RZ, R4 ;  /* 0x000000ffff037224 */ /* 0x000fca00078e0004 */
[----:B------:R-:W-:Y:S02]  /*18d0*/  R2UR UR8, R3 ;  /* 0x00000000030872ca */ /* 0x000fe400000e0000 */
[----:B0-----:R-:W0:Y:S02]  /*18e0*/  MUFU.RCP R0, R0 ;  /* 0x0000000000007308 */ /* 0x001e240000001000 */
[----:B0-----:R-:W-:Y:S02]  /*18f0*/  VIADD R2, R0, 0xffffffe ;  /* 0x0ffffffe00027836 */ /* 0x001fe40000000000 */
        /* <DEDUP_REMOVED lines=19> */
.L_x_2190:
[----:B------:R-:W-:Y:S01]  /*1a30*/  UIMAD UR40, UR40, UR4, UR10 ;  /* 0x00000004282872a4 */ /* 0x000fe2000f8e020a */
[----:B------:R-:W-:Y:S01]  /*1a40*/  IMAD.U32 R0, RZ, RZ, UR9 ;  /* 0x00000009ff007e24 */ /* 0x000fe2000f8e00ff */
[----:B------:R-:W-:Y:S01]  /*1a50*/  PLOP3.LUT P0, PT, PT, PT, PT, 0x80, 0x0 ;  /* 0x000000000000781c */ /* 0x000fe20003f0f070 */
[----:B------:R-:W-:-:S05]  /*1a60*/  IMAD.U32 R3, RZ, RZ, UR4 ;  /* 0x00000004ff037e24 */ /* 0x000fca000f8e00ff */
[----:B------:R-:W-:-:S04]  /*1a70*/  VIADDMNMX R0, R3, UR40, R0, PT ;  /* 0x0000002803007c46 */ /* 0x000fc8000b800100 */
[----:B------:R-:W-:-:S13]  /*1a80*/  R2UR UR44, R0 ;  /* 0x00000000002c72ca */ /* 0x000fda00000e0000 */
[----:B------:R-:W-:-:S06]  /*1a90*/  UISETP.GT.AND UP0, UPT, UR44, UR40, UPT ;  /* 0x000000282c00728c */ /* 0x000fcc000bf04270 */
[----:B------:R-:W-:-:S13]  /*1aa0*/  PLOP3.LUT P1, PT, PT, PT, UP0, 0x80, 0x0 ;  /* 0x000000000000781c */ /* 0x000fda0003f2f008 */
[----:B------:R-:W-:Y:S05]  /*1ab0*/  @!P1 BRA `(.L_x_2191) ;  /* 0x000002e000889947 */ /* 0x000fea0003800000 */
[----:B------:R-:W-:Y:S01]  /*1ac0*/  SHF.R.S32.HI R0, RZ, 0x1f, R31 ;  /* 0x0000001fff007819 */ /* 0x000fe2000001141f */
[----:B------:R-:W-:Y:S01]  /*1ad0*/  VIADD R21, R72, 0x18400 ;  /* 0x0001840048157836 */ /* 0x000fe20000000000 */
[----:B------:R-:W-:Y:S01]  /*1ae0*/  STL.64 [R1+0x58], RZ ;  /* 0x000058ff01007387 */ /* 0x000fe20000100a00 */
[----:B--2---:R-:W-:Y:S01]  /*1af0*/  IMAD.MOV.U32 R4, RZ, RZ, 0x1 ;  /* 0x00000001ff047424 */ /* 0x004fe200078e00ff */
[----:B------:R-:W-:Y:S01]  /*1b00*/  LEA.HI R30, R0, R31, RZ, 0x7 ;  /* 0x0000001f001e7211 */ /* 0x000fe200078f38ff */
[----:B------:R-:W-:Y:S01]  /*1b10*/  IMAD.MOV.U32 R5, RZ, RZ, RZ ;  /* 0x000000ffff057224 */ /* 0x000fe200078e00ff */
[----:B------:R-:W-:Y:S01]  /*1b20*/  STL.128 [R1+0x90], RZ ;  /* 0x000090ff01007387 */ /* 0x000fe20000100c00 */
[----:B------:R-:W-:Y:S01]  /*1b30*/  IMAD.MOV.U32 R6, RZ, RZ, 0x1 ;  /* 0x00000001ff067424 */ /* 0x000fe200078e00ff */
[----:B------:R-:W-:Y:S01]  /*1b40*/  SHF.R.S32.HI R35, RZ, 0x7, R30 ;  /* 0x00000007ff237819 */ /* 0x000fe2000001141e */
[----:B------:R-:W-:Y:S01]  /*1b50*/  IMAD.MOV.U32 R7, RZ, RZ, RZ ;  /* 0x000000ffff077224 */ /* 0x000fe200078e00ff */
[----:B------:R-:W-:Y:S01]  /*1b60*/  STL.128 [R1+0xa0], RZ ;  /* 0x0000a0ff01007387 */ /* 0x000fe20000100c00 */
[----:B------:R-:W-:Y:S01]  /*1b70*/  IMAD.MOV.U32 R10, RZ, RZ, 0x1 ;  /* 0x00000001ff0a7424 */ /* 0x000fe200078e00ff */
[----:B------:R-:W-:Y:S01]  /*1b80*/  LOP3.LUT P0, RZ, R21, 0x1bf, RZ, 0xc0, !PT ;  /* 0x000001bf15ff7812 */ /* 0x000fe2000780c0ff */
[----:B------:R-:W-:Y:S01]  /*1b90*/  IMAD.MOV.U32 R11, RZ, RZ, RZ ;  /* 0x000000ffff0b7224 */ /* 0x000fe200078e00ff */
[----:B------:R-:W0:Y:S01]  /*1ba0*/  SHFL.IDX PT, R0, R35, RZ, 0x1f ;  /* 0x00001fff23007589 */ /* 0x000e2200000e0000 */
[----:B------:R-:W-:-:S02]  /*1bb0*/  IMAD.MOV.U32 R15, RZ, RZ, 0x40000040 ;  /* 0x40000040ff0f7424 */ /* 0x000fc400078e00ff */
[----:B------:R-:W-:Y:S01]  /*1bc0*/  IMAD.MOV.U32 R13, RZ, RZ, 0x40000040 ;  /* 0x40000040ff0d7424 */ /* 0x000fe200078e00ff */
[----:B------:R1:W-:Y:S04]  /*1bd0*/  STL.128 [R1+0x60], R4 ;  /* 0x0000600401007387 */ /* 0x0003e80000100c00 */
[----:B------:R2:W-:Y:S04]  /*1be0*/  STL.64 [R1+0x70], R10 ;  /* 0x0000700a01007387 */ /* 0x0005e80000100a00 */
[----:B------:R2:W-:Y:S04]  /*1bf0*/  STL.128 [R1+0xb0], RZ ;  /* 0x0000b0ff01007387 */ /* 0x0005e80000100c00 */
[----:B------:R2:W-:Y:S01]  /*1c00*/  STL.128 [R1+0xc0], RZ ;  /* 0x0000c0ff01007387 */ /* 0x0005e20000100c00 */
[----:B-1----:R-:W-:-:S03]  /*1c10*/  IMAD.MOV.U32 R5, RZ, RZ, 0x40000040 ;  /* 0x40000040ff057424 */ /* 0x002fc600078e00ff */
[----:B------:R2:W-:Y:S01]  /*1c20*/  STL.128 [R1+0xd0], RZ ;  /* 0x0000d0ff01007387 */ /* 0x0005e20000100c00 */
[----:B------:R-:W-:Y:S01]  /*1c30*/  IMAD.MOV.U32 R7, RZ, RZ, 0x40000040 ;  /* 0x40000040ff077424 */ /* 0x000fe200078e00ff */
[----:B0-----:R-:W-:Y:S02]  /*1c40*/  LEA.HI R2, R0, R0, RZ, 0x1 ;  /* 0x0000000000027211 */ /* 0x001fe400078f08ff */
[----:B------:R2:W-:Y:S02]  /*1c50*/  STL.128 [R1+0xe0], RZ ;  /* 0x0000e0ff01007387 */ /* 0x0005e40000100c00 */
[----:B------:R-:W-:Y:S01]  /*1c60*/  LOP3.LUT R3, R2, 0x7fffe, RZ, 0xc0, !PT ;  /* 0x0007fffe02037812 */ /* 0x000fe200078ec0ff */
[----:B------:R-:W-:-:S04]  /*1c70*/  VIADD R2, R72, 0x1c400 ;  /* 0x0001c40048027836 */ /* 0x000fc80000000000 */
[----:B------:R-:W-:Y:S01]  /*1c80*/  IMAD.IADD R0, R0, 0x1, -R3 ;  /* 0x0000000100007824 */ /* 0x000fe200078e0a03 */
[----:B------:R-:W-:Y:S01]  /*1c90*/  SHF.R.U32.HI R2, RZ, 0x4, R2 ;  /* 0x00000004ff027819 */ /* 0x000fe20000011602 */
[----:B------:R-:W-:Y:S02]  /*1ca0*/  VIADD R3, R72, 0x400 ;  /* 0x0000040048037836 */ /* 0x000fe40000000000 */
[----:B------:R-:W-:Y:S01]  /*1cb0*/  IMAD R0, R0, 0x2000, R21 ;  /* 0x0000200000007824 */ /* 0x000fe200078e0215 */
[----:B------:R-:W-:Y:S02]  /*1cc0*/  LOP3.LUT R2, R2, 0x3fff, RZ, 0xc0, !PT ;  /* 0x00003fff02027812 */ /* 0x000fe400078ec0ff */
[----:B------:R-:W-:Y:S01]  /*1cd0*/  SHF.R.U32.HI R3, RZ, 0x4, R3 ;  /* 0x00000004ff037819 */ /* 0x000fe20000011603 */
[----:B------:R-:W-:Y:S01]  /*1ce0*/  VIADD R8, R0, 0xa000 ;  /* 0x0000a00000087836 */ /* 0x000fe20000000000 */
[----:B------:R-:W-:Y:S02]  /*1cf0*/  SHF.R.U32.HI R0, RZ, 0x4, R0 ;  /* 0x00000004ff007819 */ /* 0x000fe40000011600 */
[----:B------:R-:W-:-:S02]  /*1d00*/  LOP3.LUT R3, R3, 0x3fff, RZ, 0xc0, !PT ;  /* 0x00003fff03037812 */ /* 0x000fc400078ec0ff */
[----:B------:R-:W-:Y:S02]  /*1d10*/  SHF.R.U32.HI R8, RZ, 0x4, R8 ;  /* 0x00000004ff087819 */ /* 0x000fe40000011608 */
[----:B------:R-:W-:Y:S02]  /*1d20*/  LOP3.LUT R9, R2, 0x10000, RZ, 0xfc, !PT ;  /* 0x0001000002097812 */ /* 0x000fe400078efcff */
[C---:B------:R-:W-:Y:S02]  /*1d30*/  LOP3.LUT R6, R3.reuse, 0x3000000, RZ, 0xfc, !PT ;  /* 0x0300000003067812 */ /* 0x040fe400078efcff */
[----:B------:R-:W-:Y:S01]  /*1d40*/  LOP3.LUT R2, R3, 0x10000, RZ, 0xfc, !PT ;  /* 0x0001000003027812 */ /* 0x000fe200078efcff */
[----:B------:R-:W-:Y:S01]  /*1d50*/  IMAD.MOV.U32 R4, RZ, RZ, R9 ;  /* 0x000000ffff047224 */ /* 0x000fe200078e0009 */
[----:B------:R-:W-:Y:S01]  /*1d60*/  LOP3.LUT R0, R0, 0x3fff, RZ, 0xc0, !PT ;  /* 0x00003fff00007812 */ /* 0x000fe200078ec0ff */
[----:B------:R-:W-:Y:S01]  /*1d70*/  IMAD.MOV.U32 R9, RZ, RZ, 0x40000040 ;  /* 0x40000040ff097424 */ /* 0x000fe200078e00ff */
[----:B------:R-:W-:Y:S01]  /*1d80*/  LOP3.LUT R3, R8, 0x3fff, RZ, 0xc0, !PT ;  /* 0x00003fff08037812 */ /* 0x000fe200078ec0ff */
[----:B------:R-:W-:Y:S01]  /*1d90*/  IMAD.MOV.U32 R14, RZ, RZ, R2 ;  /* 0x000000ffff0e7224 */ /* 0x000fe200078e0002 */
[----:B------:R-:W-:Y:S01]  /*1da0*/  LOP3.LUT R8, R0, 0x10000, RZ, 0xfc, !PT ;  /* 0x0001000000087812 */ /* 0x000fe200078efcff */
[----:B------:R2:W-:Y:S01]  /*1db0*/  STL.128 [R1+0x80], R4 ;  /* 0x0000800401007387 */ /* 0x0005e20000100c00 */
[----:B------:R-:W-:-:S03]  /*1dc0*/  LOP3.LUT R12, R3, 0x10000, RZ, 0xfc, !PT ;  /* 0x00010000030c7812 */ /* 0x000fc600078efcff */
[----:B------:R2:W-:Y:S04]  /*1dd0*/  STL.64 [R1+0x78], R8 ;  /* 0x0000780801007387 */ /* 0x0005e80000100a00 */
[----:B------:R2:W-:Y:S01]  /*1de0*/  STL.128 [R1+0xf0], R12 ;  /* 0x0000f00c01007387 */ /* 0x0005e20000100c00 */
[----:B------:R-:W-:Y:S05]  /*1df0*/  @!P0 BRA `(.L_x_2192) ;  /* 0x0000000000408947 */ /* 0x000fea0003800000 */
[----:B------:R-:W-:Y:S01]  /*1e00*/  MOV R0, 0x0 ;  /* 0x0000000000007802 */ /* 0x000fe20000000f00 */
[----:B------:R-:W-:Y:S01]  /*1e10*/  ULDC.64 UR4, c[0x4][0x98] ;  /* 0x0100260000047ab9 */ /* 0x000fe20000000a00 */
[----:B------:R-:W-:Y:S01]  /*1e20*/  ULDC.64 UR6, c[0x4][0x38] ;  /* 0x01000e0000067ab9 */ /* 0x000fe20000000a00 */
[----:B--2---:R-:W-:Y:S01]  /*1e30*/  IMAD.U32 R4, RZ, RZ, UR4 ;  /* 0x00000004ff047e24 */ /* 0x004fe2000f8e00ff */
        /* <DEDUP_REMOVED lines=12> */
.L_x_2192:
[----:B--2---:R-:W2:Y:S01]  /*1f00*/  LDL R15, [R1+0x1fc] ;  /* 0x0001fc00010f7983 */ /* 0x004ea20000100800 */
[----:B------:R-:W-:Y:S01]  /*1f10*/  LOP3.LUT R0, R30, 0xffffff80, RZ, 0xc0, !PT ;  /* 0xffffff801e007812 */ /* 0x000fe200078ec0ff */
[----:B------:R-:W0:Y:S01]  /*1f20*/  LDC.64 R12, c[0x0][0xae0] ;  /* 0x0002b800ff0c7b82 */ /* 0x000e220000000a00 */
[----:B------:R-:W-:Y:S01]  /*1f30*/  BSSY B0, `(.L_x_2193) ;  /* 0x000002f000007945 */ /* 0x000fe20003800000 */
[----:B------:R1:W-:Y:S02]  /*1f40*/  STL.64 [R1+0x108], R28 ;  /* 0x0001081c01007387 */ /* 0x0003e40000100a00 */
[----:B------:R-:W-:Y:S02]  /*1f50*/  IMAD.IADD R0, R31, 0x1, -R0 ;  /* 0x000000011f007824 */ /* 0x000fe400078e0a00 */
[----:B------:R3:W-:Y:S02]  /*1f60*/  STL.64 [R1+0x110], R16 ;  /* 0x0001101001007387 */ /* 0x0007e40000100a00 */
[----:B------:R-:W4:Y:S01]  /*1f70*/  LDC R8, c[0x0][0x288] ;  /* 0x0000a200ff087b82 */ /* 0x000f220000000800 */
[----:B------:R-:W-:Y:S01]  /*1f80*/  SHF.R.S32.HI R5, RZ, 0x1f, R0 ;  /* 0x0000001fff057819 */ /* 0x000fe20000011400 */
[----:B------:R3:W-:Y:S03]  /*1f90*/  STL.U8 [R1+0x118], RZ ;  /* 0x000118ff01007387 */ /* 0x0007e60000100000 */
[CC--:B------:R-:W-:Y:S01]  /*1fa0*/  LEA.HI R6, R5.reuse, R0.reuse, RZ, 0x2 ;  /* 0x0000000005067211 */ /* 0x0c0fe200078f10ff */
[----:B-1----:R-:W-:Y:S01]  /*1fb0*/  IMAD.MOV.U32 R28, RZ, RZ, RZ ;  /* 0x000000ffff1c7224 */ /* 0x002fe200078e00ff */
[----:B------:R-:W-:Y:S01]  /*1fc0*/  LEA.HI R5, R5, R0, RZ, 0x5 ;  /* 0x0000000005057211 */ /* 0x000fe200078f28ff */
[----:B------:R-:W4:Y:S01]  /*1fd0*/  LDC R10, c[0x0][0xad4] ;  /* 0x0002b500ff0a7b82 */ /* 0x000f220000000800 */
[--C-:B------:R-:W-:Y:S01]  /*1fe0*/  SHF.R.S32.HI R4, RZ, 0x2, R6.reuse ;  /* 0x00000002ff047819 */ /* 0x100fe20000011406 */
[----:B------:R3:W-:Y:S01]  /*1ff0*/  STL.U8 [R1+0x14c], RZ ;  /* 0x00014cff01007387 */ /* 0x0007e20000100000 */
[----:B------:R-:W-:-:S02]  /*2000*/  SHF.R.S32.HI R3, RZ, 0x1f, R6 ;  /* 0x0000001fff037819 */ /* 0x000fc40000011406 */
[----:B------:R-:W-:Y:S02]  /*2010*/  SHF.R.S32.HI R20, RZ, 0x5, R5 ;  /* 0x00000005ff147819 */ /* 0x000fe40000011405 */
[----:B------:R-:W-:Y:S01]  /*2020*/  LEA.HI R3, R3, R4, RZ, 0x3 ;  /* 0x0000000403037211 */ /* 0x000fe200078f18ff */
[----:B------:R-:W1:Y:S01]  /*2030*/  LDC R226, c[0x0][0x450] ;  /* 0x00011400ffe27b82 */ /* 0x000e620000000800 */
[----:B0-----:R-:W-:Y:S02]  /*2040*/  IMAD.MOV.U32 R30, RZ, RZ, R12 ;  /* 0x000000ffff1e7224 */ /* 0x001fe400078e000c */
[----:B------:R-:W-:Y:S01]  /*2050*/  LOP3.LUT R7, R3, 0xfffffff8, RZ, 0xc0, !PT ;  /* 0xfffffff803077812 */ /* 0x000fe200078ec0ff */
[----:B------:R-:W-:-:S04]  /*2060*/  IMAD.MOV.U32 R31, RZ, RZ, R13 ;  /* 0x000000ffff1f7224 */ /* 0x000fc800078e000d */
[----:B------:R-:W-:Y:S01]  /*2070*/  IMAD.IADD R7, R4, 0x1, -R7 ;  /* 0x0000000104077824 */ /* 0x000fe200078e0a07 */
[----:B------:R-:W-:Y:S01]  /*2080*/  LEA.HI R4, R35, R35, RZ, 0x1 ;  /* 0x0000002323047211 */ /* 0x000fe200078f08ff */
[----:B------:R-:W0:Y:S02]  /*2090*/  LDC.64 R2, c[0x0][0xad8] ;  /* 0x0002b600ff027b82 */ /* 0x000e240000000a00 */
[----:B------:R-:W-:Y:S01]  /*20a0*/  IMAD R9, R20, 0x10, R7 ;  /* 0x0000001014097824 */ /* 0x000fe200078e0207 */
[----:B------:R-:W-:Y:S02]  /*20b0*/  LOP3.LUT R14, R4, 0x3fffffe, RZ, 0xc0, !PT ;  /* 0x03fffffe040e7812 */ /* 0x000fe400078ec0ff */
[----:B------:R-:W-:-:S03]  /*20c0*/  LOP3.LUT R7, R6, 0x7ffffffc, RZ, 0xc0, !PT ;  /* 0x7ffffffc06077812 */ /* 0x000fc600078ec0ff */
[----:B------:R-:W5:Y:S01]  /*20d0*/  LDC.64 R4, c[0x0][0x448] ;  /* 0x00011200ff047b82 */ /* 0x000f620000000a00 */
[----:B------:R-:W-:Y:S02]  /*20e0*/  IMAD.IADD R14, R35, 0x1, -R14 ;  /* 0x00000001230e7824 */ /* 0x000fe400078e0a0e */
[----:B------:R-:W-:Y:S02]  /*20f0*/  IMAD.IADD R7, R0, 0x1, -R7 ;  /* 0x0000000100077824 */ /* 0x000fe400078e0a07 */
[----:B------:R-:W-:Y:S01]  /*2100*/  IMAD R6, R14, 0x40, R9 ;  /* 0x000000400e067824 */ /* 0x000fe200078e0209 */
[----:B-1----:R3:W-:Y:S01]  /*2110*/  STL [R1+0x148], R226 ;  /* 0x000148e201007387 */ /* 0x0027e20000100800 */
[----:B------:R-:W-:Y:S02]  /*2120*/  VIADD R14, R27, 0xffffff80 ;  /* 0xffffff801b0e7836 */ /* 0x000fe40000000000 */
[----:B------:R-:W-:Y:S02]  /*2130*/  IMAD.U32 R9, RZ, RZ, UR42 ;  /* 0x0000002aff097e24 */ /* 0x000fe4000f8e00ff */
[----:B------:R-:W-:Y:S01]  /*2140*/  IMAD.SHL.U32 R7, R7, 0x2, RZ ;  /* 0x0000000207077824 */ /* 0x000fe200078e00ff */
[----:B------:R3:W-:Y:S01]  /*2150*/  STL [R1+0x11c], R14 ;  /* 0x00011c0e01007387 */ /* 0x0007e20000100800 */
[----:B0-----:R-:W-:-:S03]  /*2160*/  IMAD.MOV.U32 R11, RZ, RZ, R2 ;  /* 0x000000ffff0b7224 */ /* 0x001fc600078e0002 */
[----:B------:R3:W-:Y:S01]  /*2170*/  STL.64 [R1+0x100], R6 ;  /* 0x0001000601007387 */ /* 0x0007e20000100a00 */
[----:B------:R-:W-:-:S03]  /*2180*/  IMAD.MOV.U32 R29, RZ, RZ, R3 ;  /* 0x000000ffff1d7224 */ /* 0x000fc600078e0003 */
[----:B----4-:R3:W-:Y:S04]  /*2190*/  STL.128 [R1+0x120], R8 ;  /* 0x0001200801007387 */ /* 0x0107e80000100c00 */
[----:B------:R3:W-:Y:S04]  /*21a0*/  STL.128 [R1+0x130], R28 ;  /* 0x0001301c01007387 */ /* 0x0007e80000100c00 */
[----:B-----5:R3:W-:Y:S01]  /*21b0*/  STL.64 [R1+0x140], R4 ;  /* 0x0001400401007387 */ /* 0x0207e20000100a00 */
[----:B--2---:R-:W-:-:S04]  /*21c0*/  LEA.HI R0, R15, R15, RZ, 0x1 ;  /* 0x0000000f0f007211 */ /* 0x004fc800078f08ff */
[----:B------:R-:W-:-:S05]  /*21d0*/  LOP3.LUT R0, R0, 0xfffffffe, RZ, 0xc0, !PT ;  /* 0xfffffffe00007812 */ /* 0x000fca00078ec0ff */
[----:B------:R-:W-:-:S05]  /*21e0*/  IMAD.IADD R0, R15, 0x1, -R0 ;  /* 0x000000010f007824 */ /* 0x000fca00078e0a00 */
[----:B------:R-:W-:-:S04]  /*21f0*/  SHF.L.U32 R15, R0, 0x1f, RZ ;  /* 0x0000001f000f7819 */ /* 0x000fc800000006ff */
[----:B------:R-:W0:Y:S02]  /*2200*/  SYNCS.PHASECHK.TRANS64.TRYWAIT P0, [R72+URZ+0x32400], R15 ;  /* 0x0324000f480075a7 */ /* 0x000e24000800017f */
[----:B0--3--:R-:W-:Y:S05]  /*2210*/  @!P0 BRA `(.L_x_2194) ;  /* 0x0000034c00348947 */ /* 0x009fea0003800000 */
.L_x_2348:
[----:B------:R-:W-:Y:S05]  /*2220*/  BSYNC B0 ;  /* 0x0000000000007941 */ /* 0x000fea0003800000 */
.L_x_2193:
[----:B------:R-:W2:Y:S04]  /*2230*/  LDL.64 R16, [R1+0xa40] ;  /* 0x000a400001107983 */ /* 0x000ea80000100a00 */
[----:B------:R-:W3:Y:S04]  /*2240*/  LDL R14, [R1+0xa48] ;  /* 0x000a4800010e7983 */ /* 0x000ee80000100800 */
[----:B------:R-:W4:Y:S04]  /*2250*/  LDL R4, [R1] ;  /* 0x0000000001047983 */ /* 0x000f280000100800 */
[----:B------:R1:W5:Y:S01]  /*2260*/  LDL.64 R6, [R1+0x1f0] ;  /* 0x0001f00001067983 */ /* 0x0003620000100a00 */
[----:B------:R-:W-:Y:S01]  /*2270*/  IMAD.MOV.U32 R28, RZ, RZ, R42 ;  /* 0x000000ffff1c7224 */ /* 0x000fe200078e002a */
[----:B------:R-:W-:Y:S01]  /*2280*/  IADD3 R0, P0, R18, 0x430, RZ ;  /* 0x0000043012007810 */ /* 0x000fe20007f1e0ff */
[----:B------:R-:W-:Y:S01]  /*2290*/  IMAD.MOV.U32 R29, RZ, RZ, R67 ;  /* 0x000000ffff1d7224 */ /* 0x000fe200078e0043 */
[----:B------:R-:W-:Y:S05]  /*22a0*/  WARPSYNC.ALL ;  /* 0x0000000000007948 */ /* 0x000fea0003800000 */
[----:B------:R-:W-:Y:S01]  /*22b0*/  IMAD.MOV.U32 R30, RZ, RZ, R36 ;  /* 0x000000ffff1e7224 */ /* 0x000fe200078e0024 */
[----:B------:R-:W-:Y:S01]  /*22c0*/  BSSY B0, `(.L_x_2195) ;  /* 0x000002e000007945 */ /* 0x000fe20003800000 */
[----:B------:R-:W-:-:S02]  /*22d0*/  IMAD.MOV.U32 R31, RZ, RZ, R63 ;  /* 0x000000ffff1f7224 */ /* 0x000fc400078e003f */
[----:B------:R-:W-:Y:S02]  /*22e0*/  IMAD.MOV.U32 R27, RZ, RZ, R44 ;  /* 0x000000ffff1b7224 */ /* 0x000fe400078e002c */
[----:B------:R-:W-:Y:S01]  /*22f0*/  IMAD.X R9, RZ, RZ, R19, P0 ;  /* 0x000000ffff097224 */ /* 0x000fe200000e0613 */
[----:B------:R0:W-:Y:S01]  /*2300*/  STL.128 [R1+0x150], R28 ;  /* 0x0001501c01007387 */ /* 0x0001e20000100c00 */
[----:B------:R-:W-:Y:S02]  /*2310*/  IMAD.MOV.U32 R10, RZ, RZ, R37 ;  /* 0x000000ffff0a7224 */ /* 0x000fe400078e0025 */
[----:B------:R-:W-:Y:S02]  /*2320*/  IMAD.MOV.U32 R11, RZ, RZ, R46 ;  /* 0x000000ffff0b7224 */ /* 0x000fe400078e002e */
[----:B------:R-:W-:Y:S02]  /*2330*/  IMAD.MOV.U32 R8, RZ, RZ, R0 ;  /* 0x000000ffff087224 */ /* 0x000fe400078e0000 */
[----:B------:R-:W-:-:S02]  /*2340*/  IMAD.MOV.U32 R42, RZ, RZ, R45 ;  /* 0x000000ffff2a7224 */ /* 0x000fc400078e002d */
[----:B------:R-:W-:Y:S01]  /*2350*/  IMAD.MOV.U32 R35, RZ, RZ, R61 ;  /* 0x000000ffff237224 */ /* 0x000fe200078e003d */
[----:B------:R1:W-:Y:S01]  /*2360*/  STL.128 [R1+0x1b0], R8 ;  /* 0x0001b00801007387 */ /* 0x0003e20000100c00 */
[----:B------:R-:W-:-:S03]  /*2370*/  VIADD R225, R73, 0x8 ;  /* 0x0000000849e17836 */ /* 0x000fc60000000000 */
[----:B------:R-:W-:Y:S01]  /*2380*/  STL.128 [R1+0x1c0], R40 ;  /* 0x0001c02801007387 */ /* 0x000fe20000100c00 */
[----:B0-----:R-:W-:Y:S02]  /*2390*/  IMAD.MOV.U32 R28, RZ, RZ, R26 ;  /* 0x000000ffff1c7224 */ /* 0x001fe400078e001a */
[----:B------:R-:W-:Y:S02]  /*23a0*/  IMAD.MOV.U32 R26, RZ, RZ, R33 ;  /* 0x000000ffff1a7224 */ /* 0x000fe400078e0021 */
[----:B------:R-:W-:Y:S02]  /*23b0*/  IMAD.MOV.U32 R29, RZ, RZ, R57 ;  /* 0x000000ffff1d7224 */ /* 0x000fe400078e0039 */
[----:B------:R-:W-:Y:S01]  /*23c0*/  IMAD.MOV.U32 R30, RZ, RZ, R55 ;  /* 0x000000ffff1e7224 */ /* 0x000fe200078e0037 */
[----:B------:R0:W-:Y:S01]  /*23d0*/  STL.128 [R1+0x180], R24 ;  /* 0x0001801801007387 */ /* 0x0001e20000100c00 */
[----:B------:R-:W-:Y:S02]  /*23e0*/  IMAD.MOV.U32 R31, RZ, RZ, R58 ;  /* 0x000000ffff1f7224 */ /* 0x000fe400078e003a */
[----:B-1----:R-:W-:-:S02]  /*23f0*/  IMAD.MOV.U32 R8, RZ, RZ, R51 ;  /* 0x000000ffff087224 */ /* 0x002fc400078e0033 */
[----:B------:R-:W-:Y:S01]  /*2400*/  IMAD.MOV.U32 R9, RZ, RZ, R54 ;  /* 0x000000ffff097224 */ /* 0x000fe200078e0036 */
[----:B------:R-:W-:Y:S01]  /*2410*/  STL.128 [R1+0x170], R28 ;  /* 0x0001701c01007387 */ /* 0x000fe20000100c00 */
[----:B------:R-:W-:Y:S02]  /*2420*/  IMAD.MOV.U32 R10, RZ, RZ, R53 ;  /* 0x000000ffff0a7224 */ /* 0x000fe400078e0035 */
[----:B------:R-:W-:-:S05]  /*2430*/  IMAD.MOV.U32 R11, RZ, RZ, R56 ;  /* 0x000000ffff0b7224 */ /* 0x000fca00078e0038 */
[----:B------:R-:W-:Y:S01]  /*2440*/  STL.128 [R1+0x1e0], R8 ;  /* 0x0001e00801007387 */ /* 0x000fe20000100c00 */
[----:B0-----:R-:W-:Y:S02]  /*2450*/  IMAD.MOV.U32 R24, RZ, RZ, R38 ;  /* 0x000000ffff187224 */ /* 0x001fe400078e0026 */
[----:B------:R-:W-:Y:S02]  /*2460*/  IMAD.MOV.U32 R25, RZ, RZ, R65 ;  /* 0x000000ffff197224 */ /* 0x000fe400078e0041 */
[----:B------:R-:W-:Y:S02]  /*2470*/  IMAD.MOV.U32 R26, RZ, RZ, R32 ;  /* 0x000000ffff1a7224 */ /* 0x000fe400078e0020 */
[----:B------:R-:W-:-:S05]  /*2480*/  IMAD.MOV.U32 R27, RZ, RZ, R59 ;  /* 0x000000ffff1b7224 */ /* 0x000fca00078e003b */
[----:B------:R0:W-:Y:S02]  /*2490*/  STL.128 [R1+0x190], R24 ;  /* 0x0001901801007387 */ /* 0x0001e40000100c00 */
[----:B0-----:R-:W-:Y:S02]  /*24a0*/  IMAD.MOV.U32 R24, RZ, RZ, R49 ;  /* 0x000000ffff187224 */ /* 0x001fe400078e0031 */
[----:B------:R-:W-:Y:S02]  /*24b0*/  IMAD.MOV.U32 R25, RZ, RZ, R52 ;  /* 0x000000ffff197224 */ /* 0x000fe400078e0034 */
[----:B------:R-:W-:Y:S02]  /*24c0*/  IMAD.MOV.U32 R26, RZ, RZ, R47 ;  /* 0x000000ffff1a7224 */ /* 0x000fe400078e002f */
[----:B------:R-:W-:-:S05]  /*24d0*/  IMAD.MOV.U32 R27, RZ, RZ, R50 ;  /* 0x000000ffff1b7224 */ /* 0x000fca00078e0032 */
[----:B------:R0:W-:Y:S01]  /*24e0*/  STL.128 [R1+0x1a0], R24 ;  /* 0x0001a01801007387 */ /* 0x0001e20000100c00 */
[----:B--2---:R-:W-:Y:S02]  /*24f0*/  IMAD.MOV.U32 R33, RZ, RZ, R17 ;  /* 0x000000ffff217224 */ /* 0x004fe400078e0011 */
[----:B------:R-:W-:Y:S02]  /*2500*/  IMAD.MOV.U32 R16, RZ, RZ, R39 ;  /* 0x000000ffff107224 */ /* 0x000fe400078e0027 */
[----:B---3--:R-:W-:Y:S02]  /*2510*/  IMAD.MOV.U32 R32, RZ, RZ, R14 ;  /* 0x000000ffff207224 */ /* 0x008fe400078e000e */
[----:B------:R-:W-:Y:S01]  /*2520*/  IMAD.MOV.U32 R17, RZ, RZ, R48 ;  /* 0x000000ffff117224 */ /* 0x000fe200078e0030 */
[----:B----4-:R-:W-:Y:S02]  /*2530*/  LOP3.LUT R0, R4, 0x1, RZ, 0xfc, !PT ;  /* 0x0000000104007812 */ /* 0x010fe400078efcff */
[----:B------:R0:W-:Y:S01]  /*2540*/  STL.128 [R1+0x1d0], R32 ;  /* 0x0001d02001007387 */ /* 0x0001e20000100c00 */
[----:B------:R0:W-:Y:S01]  /*2550*/  BAR.SYNC.DEFER_BLOCKING R225, 0x100 ;  /* 0x000400e10000751d */ /* 0x0001e20000010000 */
[----:B------:R-:W-:-:S05]  /*2560*/  ISETP.NE.AND P1, PT, R0, 0x3, PT ;  /* 0x000000030000780c */ /* 0x000fca0003f25270 */
[----:B------:R0:W-:Y:S08]  /*2570*/  STL.128 [R1+0x160], R16 ;  /* 0x0001601001007387 */ /* 0x0001f00000100c00 */
[----:B------:R-:W-:Y:S05]  /*2580*/  @!P1 BRA `(.L_x_2196) ;  /* 0x0000000000049947 */ /* 0x000fea0003800000 */
[----:B------:R-:W-:Y:S01]  /*2590*/  BPT.TRAP 0x1 ;  /* 0x000000040000795c */ /* 0x000fe20000300000 */
.L_x_2196:
[----:B------:R-:W-:Y:S05]  /*25a0*/  BSYNC B0 ;  /* 0x0000000000007941 */ /* 0x000fea0003800000 */
.L_x_2195:
[----:B------:R-:W2:Y:S01]  /*25b0*/  LDL.64 R8, [R1+0x18] ;  /* 0x0000180001087983 */ /* 0x000ea20000100a00 */
[----:B-----5:R-:W-:Y:S01]  /*25c0*/  SHF.L.U32 R7, R7, 0x1f, RZ ;  /* 0x0000001f07077819 */ /* 0x020fe200000006ff */
[----:B------:R-:W-:Y:S01]  /*25d0*/  BSSY B0, `(.L_x_2197) ;  /* 0x0000006000007945 */ /* 0x000fe20003800000 */
[----:B--2---:R-:W-:-:S05]  /*25e0*/  MOV R9, R8 ;  /* 0x0000000800097202 */ /* 0x004fca0000000f00 */
[----:B------:R-:W-:-:S04]  /*25f0*/  IMAD R6, R6, 0x8, R9 ;  /* 0x0000000806067824 */ /* 0x000fc800078e0209 */
[----:B------:R1:W2:Y:S01]  /*2600*/  SYNCS.PHASECHK.TRANS64.TRYWAIT P0, [R6+URZ], R7 ;  /* 0x00000007060075a7 */ /* 0x0002a2000800017f */
[----:B------:R-:W-:Y:S05]  /*2610*/  @!P1 BRA `(.L_x_2198) ;  /* 0x0000000000049947 */ /* 0x000fea0003800000 */
[----:B------:R-:W-:Y:S01]  /*2620*/  BPT.TRAP 0x1 ;  /* 0x000000040000795c */ /* 0x000fe20000300000 */
.L_x_2198:
[----:B------:R-:W-:Y:S05]  /*2630*/  BSYNC B0 ;  /* 0x0000000000007941 */ /* 0x000fea0003800000 */
.L_x_2197:
[----:B------:R-:W-:Y:S04]  /*2640*/  BSSY B0, `(.L_x_2199) ;  /* 0x0000004000007945 */ /* 0x000fe80003800000 */
[----:B--2---:R-:W-:Y:S05]  /*2650*/  @P0 BRA `(.L_x_2200) ;  /* 0x0000000000080947 */ /* 0x004fea0003800000 */
[----:B------:R-:W2:Y:S02]  /*2660*/  SYNCS.PHASECHK.TRANS64.TRYWAIT P0, [R6+URZ], R7 ;  /* 0x00000007060075a7 */ /* 0x000ea4000800017f */
[----:B--2---:R-:W-:Y:S05]  /*2670*/  @!P0 BRA `(.L_x_2201) ;  /* 0x0000034800308947 */ /* 0x004fea0003800000 */
.L_x_2200:
[----:B------:R-:W-:Y:S05]  /*2680*/  BSYNC B0 ;  /* 0x0000000000007941 */ /* 0x000fea0003800000 */
.L_x_2199:
[----:B------:R-:W3:Y:S04]  /*2690*/  LDL R11, [R1+0x1f0] ;  /* 0x0001f000010b7983 */ /* 0x000ee80000100800 */
[----:B-12---:R-:W3:Y:S01]  /*26a0*/  LDL.64 R6, [R1+0x80] ;  /* 0x0000800001067983 */ /* 0x006ee20000100a00 */
[----:B------:R-:W-:Y:S05]  /*26b0*/  WARPSYNC.ALL ;  /* 0x0000000000007948 */ /* 0x000fea0003800000 */
[----:B------:R-:W2:Y:S04]  /*26c0*/  LDL.64 R20, [R1+0x78] ;  /* 0x0000780001147983 */ /* 0x000ea80000100a00 */
[----:B------:R-:W4:Y:S04]  /*26d0*/  LDL.64 R8, [R1+0x78] ;  /* 0x0000780001087983 */ /* 0x000f280000100a00 */
[----:B------:R-:W5:Y:S01]  /*26e0*/  LDL.64 R14, [R1+0x78] ;  /* 0x00007800010e7983 */ /* 0x000f620000100a00 */
[----:B---3--:R-:W-:-:S03]  /*26f0*/  IMAD R6, R11, 0x300, R6 ;  /* 0x000003000b067824 */ /* 0x008fc600078e0206 */
[----:B0-----:R-:W3:Y:S01]  /*2700*/  LDL.64 R16, [R1+0x78] ;  /* 0x0000780001107983 */ /* 0x001ee20000100a00 */
[----:B------:R-:W-:Y:S02]  /*2710*/  R2UR UR7, R7 ;  /* 0x00000000070772ca */ /* 0x000fe400000e0000 */
[C---:B------:R-:W-:Y:S01]  /*2720*/  R2UR UR6, R6.reuse ;  /* 0x00000000060672ca */ /* 0x040fe200000e0000 */
[----:B------:R-:W-:Y:S01]  /*2730*/  WARPGROUP.ARRIVE ;  /* 0x00000000000079c5 */ /* 0x000fe20000000000 */
[----:B------:R-:W3:Y:S01]  /*2740*/  LDL R0, [R1+0x1fc] ;  /* 0x0001fc0001007983 */ /* 0x000ee20000100800 */
[----:B------:R-:W-:Y:S01]  /*2750*/  VIADD R10, R6, 0x2 ;  /* 0x00000002060a7836 */ /* 0x000fe20000000000 */
[----:B------:R-:W-:Y:S01]  /*2760*/  BSSY B0, `(.L_x_2202) ;  /* 0x000002d000007945 */ /* 0x000fe20003800000 */
[----:B------:R-:W-:Y:S01]  /*2770*/  IMAD.MOV.U32 R11, RZ, RZ, R7 ;  /* 0x000000ffff0b7224 */ /* 0x000fe200078e0007 */
[----:B------:R0:W-:Y:S01]  /*2780*/  STL [R1+0x60], RZ ;  /* 0x000060ff01007387 */ /* 0x0001e20000100800 */
[----:B------:R-:W-:-:S05]  /*2790*/  IMAD.MOV.U32 R223, RZ, RZ, 0x1 ;  /* 0x00000001ffdf7424 */ /* 0x000fca00078e00ff */
[----:B------:R0:W-:Y:S04]  /*27a0*/  STL [R1+0x60], R223 ;  /* 0x000060df01007387 */ /* 0x0001e80000100800 */
[----:B------:R0:W-:Y:S04]  /*27b0*/  STL [R1+0x60], R223 ;  /* 0x000060df01007387 */ /* 0x0001e80000100800 */
[----:B------:R0:W-:Y:S04]  /*27c0*/  STL [R1+0x60], R223 ;  /* 0x000060df01007387 */ /* 0x0001e80000100800 */
[----:B------:R0:W-:Y:S01]  /*27d0*/  STL [R1+0x60], R223 ;  /* 0x000060df01007387 */ /* 0x0001e20000100800 */
[----:B--2---:R-:W-:-:S02]  /*27e0*/  R2UR UR4, R20 ;  /* 0x00000000140472ca */ /* 0x004fc400000e0000 */
[----:B------:R-:W-:Y:S01]  /*27f0*/  R2UR UR5, R21 ;  /* 0x00000000150572ca */ /* 0x000fe200000e0000 */
[----:B----4-:R-:W-:Y:S02]  /*2800*/  VIADD R8, R8, 0x2 ;  /* 0x0000000208087836 */ /* 0x010fe40000000000 */
[----:B-----5:R-:W-:Y:S02]  /*2810*/  VIADD R14, R14, 0x4 ;  /* 0x000000040e0e7836 */ /* 0x020fe40000000000 */
[----:B---3--:R-:W-:-:S08]  /*2820*/  VIADD R16, R16, 0x6 ;  /* 0x0000000610107836 */ /* 0x008fd00000000000 */
[----:B------:R-:W-:Y:S01]  /*2830*/  HGMMA.64x96x16.F32 R24, gdesc[UR4], RZ, !UPT, gsb0 ;  /* 0x01600000041879f0 */ /* 0x000fe2000c0008ff */
[----:B------:R-:W-:Y:S02]  /*2840*/  R2UR UR6, R10 ;  /* 0x000000000a0672ca */ /* 0x000fe400000e0000 */
[----:B------:R-:W-:Y:S02]  /*2850*/  R2UR UR7, R11 ;  /* 0x000000000b0772ca */ /* 0x000fe400000e0000 */
[----:B------:R-:W-:Y:S01]  /*2860*/  R2UR UR4, R8 ;  /* 0x00000000080472ca */ /* 0x000fe200000e0000 */
[----:B------:R-:W-:Y:S01]  /*2870*/  VIADD R8, R6, 0x4 ;  /* 0x0000000406087836 */ /* 0x000fe20000000000 */
[----:B------:R-:W-:Y:S01]  /*2880*/  R2UR UR5, R9 ;  /* 0x00000000090572ca */ /* 0x000fe200000e0000 */
[----:B------:R-:W-:Y:S01]  /*2890*/  IMAD.MOV.U32 R9, RZ, RZ, R7 ;  /* 0x000000ffff097224 */ /* 0x000fe200078e0007 */
[----:B------:R-:W-:Y:S01]  /*28a0*/  LEA.HI R4, R0, R0, RZ, 0x1 ;  /* 0x0000000000047211 */ /* 0x000fe200078f08ff */
        /* <DEDUP_REMOVED lines=14> */
[----:B------:R-:W-:Y:S02]  /*2990*/  R2UR UR5, R17 ;  /* 0x00000000110572ca */ /* 0x000fe400000e0000 */
[----:B------:R-:W-:-:S05]  /*29a0*/  LOP3.LUT R7, R4, 0xfffffffe, RZ, 0xc0, !PT ;  /* 0xfffffffe04077812 */ /* 0x000fca00078ec0ff */
[----:B------:R-:W-:-:S05]  /*29b0*/  IMAD.IADD R7, R0, 0x1, -R7 ;  /* 0x0000000100077824 */ /* 0x000fca00078e0a07 */
[----:B------:R-:W-:Y:S01]  /*29c0*/  SHF.L.U32 R7, R7, 0x1f, RZ ;  /* 0x0000001f07077819 */ /* 0x000fe200000006ff */
[----:B------:R-:W-:Y:S02]  /*29d0*/  WARPGROUP.DEPBAR.LE gsb0, 0x0 ;  /* 0x00008000000079c5 */ /* 0x000fe40000010000 */
[----:B------:R-:W-:-:S06]  /*29e0*/  WARPGROUP.ARRIVE ;  /* 0x00000000000079c5 */ /* 0x000fcc0000000000 */
[----:B------:R-:W-:Y:S03]  /*29f0*/  HGMMA.64x96x16.F32 R24, gdesc[UR4], R24, gsb0 ;  /* 0x01600000041879f0 */ /* 0x000fe60008000818 */
[----:B------:R-:W-:Y:S02]  /*2a00*/  WARPGROUP.DEPBAR.LE gsb0, 0x0 ;  /* 0x00008000000079c5 */ /* 0x000fe40000010000 */
[----:B------:R-:W1:Y:S02]  /*2a10*/  SYNCS.PHASECHK.TRANS64.TRYWAIT P0, [R72+URZ+0x32410], R7 ;  /* 0x03241007480075a7 */ /* 0x000e64000800017f */
[----:B01----:R-:W-:Y:S05]  /*2a20*/  @!P0 BRA `(.L_x_2203) ;  /* 0x0000034400588947 */ /* 0x003fea0003800000 */
.L_x_2349:
[----:B------:R-:W-:Y:S05]  /*2a30*/  BSYNC B0 ;  /* 0x0000000000007941 */ /* 0x000fea0003800000 */
.L_x_2202:
[----:B------:R-:W2:Y:S04]  /*2a40*/  LDL R0, [R1+0x28] ;  /* 0x0000280001007983 */ /* 0x000ea80000100800 */
[----:B0-----:R0:W5:Y:S01]  /*2a50*/  LDL.64 R6, [R1+0x1f0] ;  /* 0x0001f00001067983 */ /* 0x0011620000100a00 */
[----:B------:R-:W-:Y:S01]  /*2a60*/  BSSY B0, `(.L_x_2204) ;  /* 0x0000005000007945 */ /* 0x000fe20003800000 */
[----:B--2---:R-:W-:-:S04]  /*2a70*/  LOP3.LUT R0, R0, 0x1, RZ, 0xfc, !PT ;  /* 0x0000000100007812 */ /* 0x004fc800078efcff */
[----:B------:R-:W-:-:S13]  /*2a80*/  ISETP.NE.AND P1, PT, R0, 0x3, PT ;  /* 0x000000030000780c */ /* 0x000fda0003f25270 */
[----:B0-----:R-:W-:Y:S05]  /*2a90*/  @!P1 BRA `(.L_x_2205) ;  /* 0x0000000000049947 */ /* 0x001fea0003800000 */
[----:B------:R-:W-:Y:S01]  /*2aa0*/  BPT.TRAP 0x1 ;  /* 0x000000040000795c */ /* 0x000fe20000300000 */
.L_x_2205:
[----:B------:R-:W-:Y:S05]  /*2ab0*/  BSYNC B0 ;  /* 0x0000000000007941 */ /* 0x000fea0003800000 */
.L_x_2204:
[----:B------:R-:W2:Y:S01]  /*2ac0*/  LDL.64 R8, [R1+0x40] ;  /* 0x0000400001087983 */ /* 0x000ea20000100a00 */
[----:B-----5:R-:W-:Y:S01]  /*2ad0*/  SHF.L.U32 R7, R7, 0x1f, RZ ;  /* 0x0000001f07077819 */ /* 0x020fe200000006ff */
[----:B------:R-:W-:Y:S01]  /*2ae0*/  BSSY B0, `(.L_x_2206) ;  /* 0x0000006000007945 */ /* 0x000fe20003800000 */
[----:B--2---:R-:W-:-:S05]  /*2af0*/  MOV R9, R8 ;  /* 0x0000000800097202 */ /* 0x004fca0000000f00 */
[----:B------:R-:W-:-:S04]  /*2b00*/  IMAD R6, R6, 0x8, R9 ;  /* 0x0000000806067824 */ /* 0x000fc800078e0209 */
[----:B------:R0:W1:Y:S01]  /*2b10*/  SYNCS.PHASECHK.TRANS64.TRYWAIT P0, [R6+URZ], R7 ;  /* 0x00000007060075a7 */ /* 0x000062000800017f */
[----:B------:R-:W-:Y:S05]  /*2b20*/  @!P1 BRA `(.L_x_2207) ;  /* 0x0000000000049947 */ /* 0x000fea0003800000 */
[----:B------:R-:W-:Y:S01]  /*2b30*/  BPT.TRAP 0x1 ;  /* 0x000000040000795c */ /* 0x000fe20000300000 */
.L_x_2207:
[----:B------:R-:W-:Y:S05]  /*2b40*/  BSYNC B0 ;  /* 0x0000000000007941 */ /* 0x000fea0003800000 */
.L_x_2206:
[----:B------:R-:W-:Y:S04]  /*2b50*/  BSSY B0, `(.L_x_2208) ;  /* 0x0000004000007945 */ /* 0x000fe80003800000 */
[----:B-1----:R-:W-:Y:S05]  /*2b60*/  @P0 BRA `(.L_x_2209) ;  /* 0x0000000000080947 */ /* 0x002fea0003800000 */
[----:B------:R-:W1:Y:S02]  /*2b70*/  SYNCS.PHASECHK.TRANS64.TRYWAIT P0, [R6+URZ], R7 ;  /* 0x00000007060075a7 */ /* 0x000e64000800017f */
[----:B-1----:R-:W-:Y:S05]  /*2b80*/  @!P0 BRA `(.L_x_2210) ;  /* 0x0000034400148947 */ /* 0x002fea0003800000 */
.L_x_2209:
[----:B------:R-:W-:Y:S05]  /*2b90*/  BSYNC B0 ;  /* 0x0000000000007941 */ /* 0x000fea0003800000 */
.L_x_2208:
[----:B------:R-:W2:Y:S04]  /*2ba0*/  LDL R21, [R1+0x1f0] ;  /* 0x0001f00001157983 */ /* 0x000ea80000100800 */
[----:B01----:R-:W2:Y:S04]  /*2bb0*/  LDL.64 R6, [R1+0xf8] ;  /* 0x0000f80001067983 */ /* 0x003ea80000100a00 */
[----:B------:R-:W3:Y:S04]  /*2bc0*/  LDL R0, [R1+0x70] ;  /* 0x0000700001007983 */ /* 0x000ee80000100800 */
[----:B------:R-:W4:Y:S04]  /*2bd0*/  LDL.64 R8, [R1+0xf0] ;  /* 0x0000f00001087983 */ /* 0x000f280000100a00 */
[----:B------:R-:W4:Y:S04]  /*2be0*/  LDL.64 R10, [R1+0xf0] ;  /* 0x0000f000010a7983 */ /* 0x000f280000100a00 */
[----:B------:R-:W4:Y:S04]  /*2bf0*/  LDL.64 R14, [R1+0xf0] ;  /* 0x0000f000010e7983 */ /* 0x000f280000100a00 */
[----:B------:R-:W4:Y:S01]  /*2c00*/  LDL.64 R16, [R1+0xf0] ;  /* 0x0000f00001107983 */ /* 0x000f220000100a00 */
[----:B------:R-:W-:Y:S05]  /*2c10*/  WARPSYNC.ALL ;  /* 0x0000000000007948 */ /* 0x000fea0003800000 */
[----:B------:R-:W-:Y:S01]  /*2c20*/  WARPGROUP.ARRIVE ;  /* 0x00000000000079c5 */ /* 0x000fe20000000000 */
[----:B------:R-:W4:Y:S01]  /*2c30*/  LDL R4, [R1] ;  /* 0x0000000001047983 */ /* 0x000f220000100800 */
[----:B--2---:R-:W-:Y:S01]  /*2c40*/  IMAD R6, R21, 0xc00, R6 ;  /* 0x00000c0015067824 */ /* 0x004fe200078e0206 */
[----:B------:R-:W-:-:S02]  /*2c50*/  R2UR UR7, R7 ;  /* 0x00000000070772ca */ /* 0x000fc400000e0000 */
[----:B------:R-:W2:Y:S01]  /*2c60*/  LDL.64 R20, [R1+0xf0] ;  /* 0x0000f00001147983 */ /* 0x000ea20000100a00 */
[----:B---3--:R-:W-:Y:S02]  /*2c70*/  ISETP.NE.U32.AND P0, PT, R0, RZ, PT ;  /* 0x000000ff0000720c */ /* 0x008fe40003f05070 */
[----:B------:R-:W-:Y:S01]  /*2c80*/  R2UR UR6, R6 ;  /* 0x00000000060672ca */ /* 0x000fe200000e0000 */
[----:B------:R0:W5:Y:S01]  /*2c90*/  LDL R0, [R1+0x1f0] ;  /* 0x0001f00001007983 */ /* 0x0001620000100800 */
[----:B----4-:R-:W-:Y:S02]  /*2ca0*/  R2UR UR4, R8 ;  /* 0x00000000080472ca */ /* 0x010fe400000e0000 */
[----:B------:R-:W-:-:S07]  /*2cb0*/  R2UR UR5, R9 ;  /* 0x00000000090572ca */ /* 0x000fce00000e0000 */
[----:B------:R-:W-:-:S06]  /*2cc0*/  VOTEU.ANY UP0, P0 ;  /* 0x00000000003f7886 */ /* 0x000fcc0000000100 */
[----:B------:R-:W-:Y:S01]  /*2cd0*/  HGMMA.64x96x16.F32 R24, gdesc[UR4], R24, UP0, gsb0 ;  /* 0x01600000041879f0 */ /* 0x000fe2000b800818 */
[----:B------:R-:W-:Y:S02]  /*2ce0*/  VIADD R10, R10, 0x2 ;  /* 0x000000020a0a7836 */ /* 0x000fe40000000000 */
[----:B------:R-:W-:Y:S02]  /*2cf0*/  VIADD R8, R6, 0x2 ;  /* 0x0000000206087836 */ /* 0x000fe40000000000 */
[----:B------:R-:W-:Y:S01]  /*2d00*/  IMAD.MOV.U32 R9, RZ, RZ, R7 ;  /* 0x000000ffff097224 */ /* 0x000fe200078e0007 */
[----:B------:R-:W-:Y:S02]  /*2d10*/  R2UR UR4, R10 ;  /* 0x000000000a0472ca */ /* 0x000fe400000e0000 */
[----:B------:R-:W-:Y:S02]  /*2d20*/  R2UR UR6, R8 ;  /* 0x00000000080672ca */ /* 0x000fe400000e0000 */
[----:B------:R-:W-:-:S02]  /*2d30*/  R2UR UR7, R9 ;  /* 0x00000000090772ca */ /* 0x000fc400000e0000 */
[----:B------:R-:W-:Y:S02]  /*2d40*/  R2UR UR5, R11 ;  /* 0x000000000b0572ca */ /* 0x000fe400000e0000 */
[----:B------:R-:W3:Y:S01]  /*2d50*/  LDL.64 R10, [R1+0xf0] ;  /* 0x0000f000010a7983 */ /* 0x000ee20000100a00 */
[----:B------:R-:W-:Y:S02]  /*2d60*/  WARPGROUP.DEPBAR.LE gsb0, 0x0 ;  /* 0x00008000000079c5 */ /* 0x000fe40000010000 */
[----:B------:R-:W-:-:S08]  /*2d70*/  WARPGROUP.ARRIVE ;  /* 0x00000000000079c5 */ /* 0x000fd00000000000 */
[----:B------:R-:W-:Y:S01]  /*2d80*/  HGMMA.64x96x16.F32 R24, gdesc[UR4], R24, gsb0 ;  /* 0x01600000041879f0 */ /* 0x000fe20008000818 */
[----:B------:R-:W-:Y:S02]  /*2d90*/  VIADD R14, R14, 0x4 ;  /* 0x000000040e0e7836 */ /* 0x000fe40000000000 */
[----:B------:R-:W-:Y:S02]  /*2da0*/  VIADD R8, R6, 0x4 ;  /* 0x0000000406087836 */ /* 0x000fe40000000000 */
[----:B------:R-:W-:Y:S01]  /*2db0*/  IMAD.MOV.U32 R9, RZ, RZ, R7 ;  /* 0x000000ffff097224 */ /* 0x000fe200078e0007 */
[----:B------:R-:W-:Y:S02]  /*2dc0*/  R2UR UR4, R14 ;  /* 0x000000000e0472ca */ /* 0x000fe400000e0000 */
[----:B------:R-:W-:Y:S02]  /*2dd0*/  R2UR UR6, R8 ;  /* 0x00000000080672ca */ /* 0x000fe400000e0000 */
[----:B------:R-:W-:-:S02]  /*2de0*/  R2UR UR7, R9 ;  /* 0x00000000090772ca */ /* 0x000fc400000e0000 */
[----:B------:R-:W-:Y:S02]  /*2df0*/  R2UR UR5, R15 ;  /* 0x000000000f0572ca */ /* 0x000fe400000e0000 */
[----:B------:R-:W4:Y:S01]  /*2e00*/  LDL.64 R14, [R1+0xf0] ;  /* 0x0000f000010e7983 */ /* 0x000f220000100a00 */
        /* <DEDUP_REMOVED lines=14> */
[----:B--2---:R-:W-:Y:S02]  /*2ef0*/  VIADD R20, R20, 0x400 ;  /* 0x0000040014147836 */ /* 0x004fe40000000000 */
[----:B------:R-:W-:Y:S02]  /*2f00*/  VIADD R8, R6, 0x300 ;  /* 0x0000030006087836 */ /* 0x000fe40000000000 */
[----:B------:R-:W-:Y:S01]  /*2f10*/  IMAD.MOV.U32 R9, RZ, RZ, R7 ;  /* 0x000000ffff097224 */ /* 0x000fe200078e0007 */
[----:B------:R-:W-:Y:S02]  /*2f20*/  R2UR UR4, R20 ;  /* 0x00000000140472ca */ /* 0x000fe400000e0000 */
[----:B------:R-:W-:Y:S02]  /*2f30*/  R2UR UR6, R8 ;  /* 0x00000000080672ca */ /* 0x000fe400000e0000 */
[----:B------:R-:W-:-:S02]  /*2f40*/  R2UR UR7, R9 ;  /* 0x00000000090772ca */ /* 0x000fc400000e0000 */
[----:B------:R-:W-:Y:S02]  /*2f50*/  R2UR UR5, R21 ;  /* 0x00000000150572ca */ /* 0x000fe400000e0000 */
[----:B------:R-:W2:Y:S01]  /*2f60*/  LDL.64 R20, [R1+0xf0] ;  /* 0x0000f00001147983 */ /* 0x000ea20000100a00 */
[----:B------:R-:W-:Y:S02]  /*2f70*/  WARPGROUP.DEPBAR.LE gsb0, 0x0 ;  /* 0x00008000000079c5 */ /* 0x000fe40000010000 */
[----:B------:R-:W-:-:S08]  /*2f80*/  WARPGROUP.ARRIVE ;  /* 0x00000000000079c5 */ /* 0x000fd00000000000 */
[----:B------:R-:W-:Y:S01]  /*2f90*/  HGMMA.64x96x16.F32 R24, gdesc[UR4], R24, gsb0 ;  /* 0x01600000041879f0 */ /* 0x000fe20008000818 */
[----:B---3--:R-:W-:Y:S02]  /*2fa0*/  VIADD R10, R10, 0x402 ;  /* 0x000004020a0a7836 */ /* 0x008fe40000000000 */
        /* <DEDUP_REMOVED lines=10> */
[----:B----4-:R-:W-:Y:S02]  /*3050*/  VIADD R14, R14, 0x404 ;  /* 0x000004040e0e7836 */ /* 0x010fe40000000000 */
        /* <DEDUP_REMOVED lines=71> */
[----:B------:R-:W-:Y:S01]  /*34d0*/  R2UR UR5, R21 ;  /* 0x00000000150572ca */ /* 0x000fe200000e0000 */
[----:B---3--:R-:W-:Y:S01]  /*34e0*/  VIADD R10, R10, 0xc02 ;  /* 0x00000c020a0a7836 */ /* 0x008fe20000000000 */
[----:B------:R0:W5:Y:S01]  /*34f0*/  LDL R21, [R1+0xc] ;  /* 0x00000c0001157983 */ /* 0x0001620000100800 */
[----:B------:R-:W-:Y:S02]  /*3500*/  WARPGROUP.DEPBAR.LE gsb0, 0x0 ;  /* 0x00008000000079c5 */ /* 0x000fe40000010000 */
[----:B------:R-:W-:-:S08]  /*3510*/  WARPGROUP.ARRIVE ;  /* 0x00000000000079c5 */ /* 0x000fd00000000000 */
[----:B------:R-:W-:Y:S01]  /*3520*/  HGMMA.64x96x16.F32 R24, gdesc[UR4], R24, gsb0 ;  /* 0x01600000041879f0 */ /* 0x000fe20008000818 */
[----:B------:R-:W-:Y:S02]  /*3530*/  VIADD R8, R6, 0x902 ;  /* 0x0000090206087836 */ /* 0x000fe40000000000 */
[----:B------:R-:W-:Y:S01]  /*3540*/  IMAD.MOV.U32 R9, RZ, RZ, R7 ;  /* 0x000000ffff097224 */ /* 0x000fe200078e0007 */
[----:B------:R-:W-:Y:S02]  /*3550*/  R2UR UR4, R10 ;  /* 0x000000000a0472ca */ /* 0x000fe400000e0000 */
[----:B------:R-:W-:Y:S02]  /*3560*/  R2UR UR6, R8 ;  /* 0x00000000080672ca */ /* 0x000fe400000e0000 */
[----:B------:R-:W-:Y:S02]  /*3570*/  R2UR UR7, R9 ;  /* 0x00000000090772ca */ /* 0x000fe400000e0000 */
[----:B------:R-:W-:Y:S01]  /*3580*/  R2UR UR5, R11 ;  /* 0x000000000b0572ca */ /* 0x000fe200000e0000 */
[----:B----4-:R-:W-:-:S02]  /*3590*/  VIADD R14, R14, 0xc04 ;  /* 0x00000c040e0e7836 */ /* 0x010fc40000000000 */
[----:B------:R-:W-:Y:S01]  /*35a0*/  VIADD R8, R6, 0x904 ;  /* 0x0000090406087836 */ /* 0x000fe20000000000 */
[----:B------:R-:W-:Y:S02]  /*35b0*/  WARPGROUP.DEPBAR.LE gsb0, 0x0 ;  /* 0x00008000000079c5 */ /* 0x000fe40000010000 */
[----:B------:R-:W-:-:S07]  /*35c0*/  WARPGROUP.ARRIVE ;  /* 0x00000000000079c5 */ /* 0x000fce0000000000 */
[----:B------:R-:W-:Y:S01]  /*35d0*/  HGMMA.64x96x16.F32 R24, gdesc[UR4], R24, gsb0 ;  /* 0x01600000041879f0 */ /* 0x000fe20008000818 */
[----:B------:R-:W-:Y:S01]  /*35e0*/  IMAD.MOV.U32 R9, RZ, RZ, R7 ;  /* 0x000000ffff097224 */ /* 0x000fe200078e0007 */
[----:B------:R-:W-:Y:S02]  /*35f0*/  R2UR UR6, R8 ;  /* 0x00000000080672ca */ /* 0x000fe400000e0000 */
[----:B------:R-:W-:Y:S02]  /*3600*/  R2UR UR4, R14 ;  /* 0x000000000e0472ca */ /* 0x000fe400000e0000 */
[----:B------:R-:W-:Y:S02]  /*3610*/  R2UR UR7, R9 ;  /* 0x00000000090772ca */ /* 0x000fe400000e0000 */
[----:B------:R-:W-:Y:S01]  /*3620*/  R2UR UR5, R15 ;  /* 0x000000000f0572ca */ /* 0x000fe200000e0000 */
[----:B------:R-:W-:Y:S02]  /*3630*/  VIADD R6, R6, 0x906 ;  /* 0x0000090606067836 */ /* 0x000fe40000000000 */
        /* <DEDUP_REMOVED lines=8> */
[----:B------:R0:W-:Y:S04]  /*36c0*/  STL [R1+0x70], R223 ;  /* 0x000070df01007387 */ /* 0x0001e80000100800 */
[----:B------:R0:W-:Y:S04]  /*36d0*/  STL [R1+0x70], R223 ;  /* 0x000070df01007387 */ /* 0x0001e80000100800 */
[----:B------:R0:W-:Y:S04]  /*36e0*/  STL [R1+0x70], R223 ;  /* 0x000070df01007387 */ /* 0x0001e80000100800 */
[----:B------:R0:W-:Y:S04]  /*36f0*/  STL [R1+0x70], R223 ;  /* 0x000070df01007387 */ /* 0x0001e80000100800 */
[----:B------:R0:W-:Y:S04]  /*3700*/  STL [R1+0x70], R223 ;  /* 0x000070df01007387 */ /* 0x0001e80000100800 */
[----:B------:R0:W-:Y:S01]  /*3710*/  STL [R1+0x70], R223 ;  /* 0x000070df01007387 */ /* 0x0001e20000100800 */
[----:B------:R-:W-:-:S02]  /*3720*/  WARPGROUP.DEPBAR.LE gsb0, 0x0 ;  /* 0x00008000000079c5 */ /* 0x000fc40000010000 */
[----:B------:R-:W-:-:S06]  /*3730*/  WARPGROUP.ARRIVE ;  /* 0x00000000000079c5 */ /* 0x000fcc0000000000 */
[----:B------:R-:W-:Y:S01]  /*3740*/  HGMMA.64x96x16.F32 R24, gdesc[UR4], R24, gsb0 ;  /* 0x01600000041879f0 */ /* 0x000fe20008000818 */
[----:B------:R0:W-:Y:S04]  /*3750*/  STL [R1+0x70], R223 ;  /* 0x000070df01007387 */ /* 0x0001e80000100800 */
[----:B------:R0:W-:Y:S04]  /*3760*/  STL [R1+0x70], R223 ;  /* 0x000070df01007387 */ /* 0x0001e80000100800 */
[----:B------:R0:W-:Y:S04]  /*3770*/  STL [R1+0x70], R223 ;  /* 0x000070df01007387 */ /* 0x0001e80000100800 */
[----:B------:R0:W-:Y:S04]  /*3780*/  STL [R1+0x70], R223 ;  /* 0x000070df01007387 */ /* 0x0001e80000100800 */
[----:B------:R0:W-:Y:S04]  /*3790*/  STL [R1+0x70], R223 ;  /* 0x000070df01007387 */ /* 0x0001e80000100800 */
[----:B------:R0:W-:Y:S04]  /*37a0*/  STL [R1+0x70], R223 ;  /* 0x000070df01007387 */ /* 0x0001e80000100800 */
[----:B------:R0:W-:Y:S01]  /*37b0*/  STL [R1+0x70], R223 ;  /* 0x000070df01007387 */ /* 0x0001e20000100800 */
[----:B------:R-:W-:-:S03]  /*37c0*/  LOP3.LUT R4, R4, 0x1, RZ, 0xfc, !PT ;  /* 0x0000000104047812 */ /* 0x000fc600078efcff */
[----:B------:R0:W-:Y:S04]  /*37d0*/  STL [R1+0x70], R223 ;  /* 0x000070df01007387 */ /* 0x0001e80000100800 */
[----:B------:R0:W-:Y:S04]  /*37e0*/  STL [R1+0x70], R223 ;  /* 0x000070df01007387 */ /* 0x0001e80000100800 */
[----:B------:R0:W-:Y:S01]  /*37f0*/  STL [R1+0x70], R223 ;  /* 0x000070df01007387 */ /* 0x0001e20000100800 */
[----:B------:R-:W-:Y:S02]  /*3800*/  ISETP.NE.AND P0, PT, R4, 0x3, PT ;  /* 0x000000030400780c */ /* 0x000fe40003f05270 */
[----:B------:R-:W-:Y:S01]  /*3810*/  IADD3 R224, -R73, 0xb, RZ ;  /* 0x0000000b49e07810 */ /* 0x000fe20007ffe1ff */
[----:B------:R-:W-:Y:S01]  /*3820*/  BSSY B0, `(.L_x_2211) ;  /* 0x0000005000007945 */ /* 0x000fe20003800000 */
[----:B------:R-:W-:-:S03]  /*3830*/  WARPGROUP.DEPBAR.LE gsb0, 0x0 ;  /* 0x00008000000079c5 */ /* 0x000fc60000010000 */
[----:B------:R0:W-:Y:S06]  /*3840*/  BAR.ARV R224, 0x100 ;  /* 0x000400e00000751d */ /* 0x0001ec0000002000 */
[----:B------:R-:W-:Y:S05]  /*3850*/  @!P0 BRA `(.L_x_2212) ;  /* 0x0000000000048947 */ /* 0x000fea0003800000 */
[----:B------:R-:W-:Y:S01]  /*3860*/  BPT.TRAP 0x1 ;  /* 0x000000040000795c */ /* 0x000fe20000300000 */
.L_x_2212:
[----:B------:R-:W-:Y:S05]  /*3870*/  BSYNC B0 ;  /* 0x0000000000007941 */ /* 0x000fea0003800000 */
.L_x_2211:
[----:B------:R-:W2:Y:S02]  /*3880*/  LDL.64 R6, [R1+0x20] ;  /* 0x0000200001067983 */ /* 0x000ea40000100a00 */
[----:B--2---:R-:W-:-:S05]  /*3890*/  MOV R7, R6 ;  /* 0x0000000600077202 */ /* 0x004fca0000000f00 */
[----:B-----5:R-:W-:-:S05]  /*38a0*/  IMAD R0, R0, 0x8, R7 ;  /* 0x0000000800007824 */ /* 0x020fca00078e0207 */
[----:B------:R-:W-:-:S04]  /*38b0*/  PRMT R0, R21, 0x654, R0 ;  /* 0x0000065415007816 */ /* 0x000fc80000000000 */
[----:B------:R1:W-:Y:S01]  /*38c0*/  SYNCS.ARRIVE.TRANS64.RED.A1T0 RZ, [R0+URZ], RZ ;  /* 0x000000ff00ff79a7 */ /* 0x0003e2000810043f */
[----:B------:R-:W2:Y:S04]  /*38d0*/  LDL R20, [R1+0x50] ;  /* 0x0000500001147983 */ /* 0x000ea80000100800 */
[----:B------:R-:W3:Y:S04]  /*38e0*/  LDL.64 R76, [R1+0x140] ;  /* 0x00014000014c7983 */ /* 0x000ee80000100a00 */
[----:B-1----:R-:W4:Y:S04]  /*38f0*/  LDL R0, [R1+0x11c] ;  /* 0x00011c0001007983 */ /* 0x002f280000100800 */
[----:B------:R-:W3:Y:S04]  /*3900*/  LDL R21, [R1+0x148] ;  /* 0x0001480001157983 */ /* 0x000ee80000100800 */
[----:B------:R-:W3:Y:S04]  /*3910*/  LDL.128 R8, [R1+0x120] ;  /* 0x0001200001087983 */ /* 0x000ee80000100c00 */
[----:B------:R-:W3:Y:S01]  /*3920*/  LDL.128 R72, [R1+0x130] ;  /* 0x0001300001487983 */ /* 0x000ee20000100c00 */
[----:B------:R-:W-:-:S02]  /*3930*/  UMOV UR4, 0xffffffa0 ;  /* 0xffffffa000047882 */ /* 0x000fc40000000000 */
[----:B------:R-:W-:Y:S01]  /*3940*/  UIMAD UR4, UR44, UR4, 0x60 ;  /* 0x000000602c0474a4 */ /* 0x000fe2000f8e0204 */
[----:B------:R-:W-:Y:S01]  /*3950*/  BSSY B0, `(.L_x_2213) ;  /* 0x0000044000007945 */ /* 0x000fe20003800000 */
[----:B----4-:R-:W-:-:S04]  /*3960*/  SHF.R.S32.HI R7, RZ, 0x1f, R0 ;  /* 0x0000001fff077819 */ /* 0x010fc80000011400 */
[----:B------:R-:W-:-:S04]  /*3970*/  LEA.HI R4, R7, R0, RZ, 0x7 ;  /* 0x0000000007047211 */ /* 0x000fc800078f38ff */
[----:B------:R-:W-:-:S05]  /*3980*/  LOP3.LUT R15, R4, 0xffffff80, RZ, 0xc0, !PT ;  /* 0xffffff80040f7812 */ /* 0x000fca00078ec0ff */
[----:B------:R-:W-:-:S05]  /*3990*/  IMAD.IADD R15, R0, 0x1, -R15 ;  /* 0x00000001000f7824 */ /* 0x000fca00078e0a0f */
[----:B------:R-:W-:Y:S02]  /*39a0*/  SHF.R.S32.HI R6, RZ, 0x1f, R15 ;  /* 0x0000001fff067819 */ /* 0x000fe4000001140f */
[----:B------:R-:W-:Y:S02]  /*39b0*/  LEA.HI R7, R7, R0, RZ, 0x2 ;  /* 0x0000000007077211 */ /* 0x000fe400078f10ff */
[----:B------:R-:W-:Y:S02]  /*39c0*/  LEA.HI R14, R6, R15, RZ, 0x2 ;  /* 0x0000000f060e7211 */ /* 0x000fe400078f10ff */
[----:B------:R-:W-:Y:S02]  /*39d0*/  LOP3.LUT R81, R7, 0xfffffffc, RZ, 0xc0, !PT ;  /* 0xfffffffc07517812 */ /* 0x000fe400078ec0ff */
[--C-:B------:R-:W-:Y:S02]  /*39e0*/  SHF.R.S32.HI R16, RZ, 0x2, R14.reuse ;  /* 0x00000002ff107819 */ /* 0x100fe4000001140e */
[----:B------:R-:W-:-:S02]  /*39f0*/  SHF.R.S32.HI R17, RZ, 0x1f, R14 ;  /* 0x0000001fff117819 */ /* 0x000fc4000001140e */
[----:B------:R-:W-:Y:S02]  /*3a00*/  SHF.R.S32.HI R79, RZ, 0x7, R4 ;  /* 0x00000007ff4f7819 */ /* 0x000fe40000011404 */
[----:B------:R-:W-:Y:S02]  /*3a10*/  LEA.HI R17, R17, R16, RZ, 0x3 ;  /* 0x0000001011117211 */ /* 0x000fe400078f18ff */
[----:B------:R-:W-:Y:S01]  /*3a20*/  LEA.HI R6, R6, R15, RZ, 0x5 ;  /* 0x0000000f06067211 */ /* 0x000fe200078f28ff */
[----:B------:R-:W-:Y:S01]  /*3a30*/  IMAD.IADD R81, R0, 0x1, -R81 ;  /* 0x0000000100517824 */ /* 0x000fe200078e0a51 */
[----:B------:R-:W-:Y:S02]  /*3a40*/  LOP3.LUT R17, R17, 0xfffffff8, RZ, 0xc0, !PT ;  /* 0xfffffff811117812 */ /* 0x000fe400078ec0ff */
[----:B------:R-:W-:Y:S02]  /*3a50*/  LEA.HI R4, R4, R79, RZ, 0x1 ;  /* 0x0000004f04047211 */ /* 0x000fe400078f08ff */
[----:B------:R-:W-:Y:S01]  /*3a60*/  SHF.R.S32.HI R7, RZ, 0x5, R6 ;  /* 0x00000005ff077819 */ /* 0x000fe20000011406 */
[----:B------:R-:W-:Y:S01]  /*3a70*/  IMAD.IADD R17, R16, 0x1, -R17 ;  /* 0x0000000110117824 */ /* 0x000fe200078e0a11 */
[----:B------:R-:W-:-:S02]  /*3a80*/  LOP3.LUT R4, R4, 0x3fffffe, RZ, 0xc0, !PT ;  /* 0x03fffffe04047812 */ /* 0x000fc400078ec0ff */
[----:B------:R-:W-:Y:S01]  /*3a90*/  LEA.HI R0, R81, R81, RZ, 0x1 ;  /* 0x0000005151007211 */ /* 0x000fe200078f08ff */
[----:B--2---:R-:W-:Y:S01]  /*3aa0*/  IMAD R20, R20, 0x8, R7 ;  /* 0x0000000814147824 */ /* 0x004fe200078e0207 */
[----:B---3--:R-:W-:Y:S01]  /*3ab0*/  ISETP.NE.AND P0, PT, R76, 0x1, PT ;  /* 0x000000014c00780c */ /* 0x008fe20003f05270 */
[----:B------:R-:W-:Y:S01]  /*3ac0*/  IMAD.IADD R4, R79, 0x1, -R4 ;  /* 0x000000014f047824 */ /* 0x000fe200078e0a04 */
[----:B------:R-:W-:Y:S01]  /*3ad0*/  LOP3.LUT R0, R0, 0x1ffffffe, RZ, 0xc0, !PT ;  /* 0x1ffffffe00007812 */ /* 0x000fe200078ec0ff */
[----:B------:R-:W-:-:S04]  /*3ae0*/  IMAD.U32 R17, R20, 0x10, R17 ;  /* 0x0000001014117824 */ /* 0x000fc800078e0011 */
[----:B------:R-:W-:Y:S02]  /*3af0*/  IMAD.IADD R0, R81, 0x1, -R0 ;  /* 0x0000000151007824 */ /* 0x000fe400078e0a00 */
[----:B------:R-:W-:-:S04]  /*3b00*/  IMAD R17, R4, 0x40, R17 ;  /* 0x0000004004117824 */ /* 0x000fc800078e0211 */
[----:B------:R-:W-:-:S04]  /*3b10*/  IMAD R4, R0, 0x8, R17 ;  /* 0x0000000800047824 */ /* 0x000fc800078e0211 */
[----:B------:R-:W-:-:S05]  /*3b20*/  @P0 IMAD.HI.U32 R0, R4, R77, RZ ;  /* 0x0000004d04000227 */ /* 0x000fca00078e00ff */
[----:B------:R-:W-:Y:S01]  /*3b30*/  @P0 SHF.R.U32.HI R4, RZ, R21, R0 ;  /* 0x00000015ff040219 */ /* 0x000fe20000011600 */
[----:B------:R-:W-:Y:S01]  /*3b40*/  IMAD.U32 R6, RZ, RZ, UR44 ;  /* 0x0000002cff067e24 */ /* 0x000fe2000f8e00ff */
[----:B------:R-:W-:-:S03]  /*3b50*/  LOP3.LUT R14, R14, 0x7ffffffc, RZ, 0xc0, !PT ;  /* 0x7ffffffc0e0e7812 */ /* 0x000fc600078ec0ff */
[----:B------:R-:W1:Y:S01]  /*3b60*/  SHFL.IDX PT, R20, R4, RZ, 0x1c1f ;  /* 0x001c1fff04147589 */ /* 0x000e6200000e0000 */
[----:B------:R-:W-:Y:S02]  /*3b70*/  IMAD R0, R6, -0x60, R9 ;  /* 0xffffffa006007824 */ /* 0x000fe400078e0209 */
[----:B------:R-:W-:Y:S02]  /*3b80*/  IMAD.IADD R14, R15, 0x1, -R14 ;  /* 0x000000010f0e7824 */ /* 0x000fe400078e0a0e */
[----:B------:R-:W-:Y:S01]  /*3b90*/  VIADD R7, R0, 0x61 ;  /* 0x0000006100077836 */ /* 0x000fe20000000000 */
[----:B------:R-:W-:-:S03]  /*3ba0*/  ISETP.GE.AND P1, PT, R73, 0x1, PT ;  /* 0x000000014900780c */ /* 0x000fc60003f26270 */
[----:B------:R-:W-:Y:S02]  /*3bb0*/  IMAD R15, R14, -0x2, R7 ;  /* 0xfffffffe0e0f7824 */ /* 0x000fe400078e0207 */
[----:B------:R-:W-:Y:S02]  /*3bc0*/  VIADD R7, R0, 0x60 ;  /* 0x0000006000077836 */ /* 0x000fe40000000000 */
[----:B------:R-:W-:Y:S01]  /*3bd0*/  IMAD.IADD R0, R15, 0x1, -R8 ;  /* 0x000000010f007824 */ /* 0x000fe200078e0a08 */
[----:B------:R-:W-:Y:S01]  /*3be0*/  LOP3.LUT R15, RZ, R10, RZ, 0x33, !PT ;  /* 0x0000000aff0f7212 */ /* 0x000fe200078e33ff */
[----:B------:R-:W-:Y:S02]  /*3bf0*/  IMAD R16, R14, -0x2, R7 ;  /* 0xfffffffe0e107824 */ /* 0x000fe400078e0207 */
[----:B------:R-:W-:Y:S02]  /*3c00*/  IMAD.IADD R11, R0, 0x1, R11 ;  /* 0x00000001000b7824 */ /* 0x000fe400078e020b */
[----:B------:R-:W-:-:S02]  /*3c10*/  IMAD.U32 R17, RZ, RZ, UR4 ;  /* 0x00000004ff117e24 */ /* 0x000fc4000f8e00ff */
[----:B------:R-:W-:Y:S02]  /*3c20*/  IMAD.IADD R15, R0, 0x1, R15 ;  /* 0x00000001000f7824 */ /* 0x000fe400078e020f */
[----:B------:R-:W-:Y:S01]  /*3c30*/  VIADD R72, R72, UR4 ;  /* 0x0000000448487c36 */ /* 0x000fe20008000000 */
[----:B-1----:R-:W-:Y:S01]  /*3c40*/  VIADDMNMX R0, R20, R11, R16, PT ;  /* 0x0000000b14007246 */ /* 0x002fe20003800110 */
[----:B------:R-:W-:Y:S02]  /*3c50*/  IMAD R14, R14, -0x2, R17 ;  /* 0xfffffffe0e0e7824 */ /* 0x000fe400078e0211 */
[----:B------:R-:W-:Y:S01]  /*3c60*/  IMAD.IADD R6, R15, 0x1, R20 ;  /* 0x000000010f067824 */ /* 0x000fe200078e0214 */
[----:B------:R-:W-:Y:S06]  /*3c70*/  @!P1 BRA `(.L_x_2214) ;  /* 0x0000000000449947 */ /* 0x000fec0003800000 */
[----:B------:R-:W-:Y:S01]  /*3c80*/  IADD3 R7, -R8, R9, R20 ;  /* 0x0000000908077210 */ /* 0x000fe20007ffe114 */
[----:B------:R-:W-:Y:S03]  /*3c90*/  BSSY B1, `(.L_x_2215) ;  /* 0x000000c000017945 */ /* 0x000fe60003800000 */
[----:B------:R-:W-:-:S13]  /*3ca0*/  ISETP.GT.AND P0, PT, R7, -0x1, PT ;  /* 0xffffffff0700780c */ /* 0x000fda0003f04270 */
[----:B------:R-:W-:Y:S05]  /*3cb0*/  @P0 BRA `(.L_x_2216) ;  /* 0x0000000000180947 */ /* 0x000fea0003800000 */
[----:B------:R-:W-:Y:S02]  /*3cc0*/  ISETP.NE.AND P0, PT, R73, 0x1, PT ;  /* 0x000000014900780c */ /* 0x000fe40003f05270 */
[----:B------:R-:W-:-:S11]  /*3cd0*/  LOP3.LUT R7, RZ, R7, RZ, 0x33, !PT ;  /* 0x00000007ff077212 */ /* 0x000fd600078e33ff */
[----:B------:R-:W-:-:S05]  /*3ce0*/  @P0 IMAD.HI.U32 R10, R7, R74, RZ ;  /* 0x0000004a070a0227 */ /* 0x000fca00078e00ff */
[----:B------:R-:W-:-:S04]  /*3cf0*/  @P0 SHF.R.U32.HI R7, RZ, R75, R10 ;  /* 0x0000004bff070219 */ /* 0x000fc8000001160a */
[----:B------:R-:W-:Y:S01]  /*3d00*/  LOP3.LUT R7, RZ, R7, RZ, 0x33, !PT ;  /* 0x00000007ff077212 */ /* 0x000fe200078e33ff */
[----:B------:R-:W-:Y:S06]  /*3d10*/  BRA `(.L_x_2217) ;  /* 0x00000000000c7947 */ /* 0x000fec0003800000 */
.L_x_2216:
[----:B------:R-:W-:-:S13]  /*3d20*/  ISETP.NE.AND P0, PT, R73, 0x1, PT ;  /* 0x000000014900780c */ /* 0x000fda0003f05270 */
[----:B------:R-:W-:-:S05]  /*3d30*/  @P0 IMAD.HI.U32 R10, R7, R74, RZ ;  /* 0x0000004a070a0227 */ /* 0x000fca00078e00ff */
[----:B------:R-:W-:-:S07]  /*3d40*/  @P0 SHF.R.U32.HI R7, RZ, R75, R10 ;  /* 0x0000004bff070219 */ /* 0x000fce000001160a */
.L_x_2217:
[----:B------:R-:W-:Y:S05]  /*3d50*/  BSYNC B1 ;  /* 0x0000000000017941 */ /* 0x000fea0003800000 */
.L_x_2215:
[----:B------:R-:W-:-:S05]  /*3d60*/  IMAD R7, R7, R73, R14 ;  /* 0x0000004907077224 */ /* 0x000fca00078e020e */
[----:B------:R-:W-:Y:S02]  /*3d70*/  VIMNMX R6, R6, R7, !PT ;  /* 0x0000000706067248 */ /* 0x000fe40007fe0100 */
[----:B------:R-:W-:-:S07]  /*3d80*/  VIADDMNMX R0, R7, R73, R0, PT ;  /* 0x0000004907007246 */ /* 0x000fce0003800100 */
.L_x_2214:
[----:B------:R-:W-:Y:S05]  /*3d90*/  BSYNC B0 ;  /* 0x0000000000007941 */ /* 0x000fea0003800000 */
.L_x_2213:
[C---:B------:R-:W-:Y:S01]  /*3da0*/  ISETP.GE.AND P0, PT, R72.reuse, 0x2, PT ;  /* 0x000000024800780c */ /* 0x040fe20003f06270 */
[----:B------:R-:W1:Y:S01]  /*3db0*/  SHFL.IDX PT, R4, R4, 0x1, 0x1c1f ;  /* 0x003c1f0004047f89 */ /* 0x000e6200000e0000 */
[----:B------:R-:W-:Y:S01]  /*3dc0*/  ISETP.GE.AND P1, PT, R72, 0x9, PT ;  /* 0x000000094800780c */ /* 0x000fe20003f26270 */
[----:B------:R-:W-:Y:S01]  /*3dd0*/  BSSY B0, `(.L_x_2218) ;  /* 0x0000086000007945 */ /* 0x000fe20003800000 */
[C---:B------:R-:W-:Y:S02]  /*3de0*/  ISETP.GT.AND P3, PT, R6.reuse, 0x1, !P0 ;  /* 0x000000010600780c */ /* 0x040fe40004764270 */
[----:B------:R-:W-:Y:S02]  /*3df0*/  ISETP.GT.AND P2, PT, R6, 0x8, !P1 ;  /* 0x000000080600780c */ /* 0x000fe40004f44270 */
[C---:B------:R-:W-:Y:S02]  /*3e00*/  ISETP.LT.OR P3, PT, R0.reuse, 0x2, P3 ;  /* 0x000000020000780c */ /* 0x040fe40001f61670 */
[----:B------:R-:W-:-:S02]  /*3e10*/  ISETP.LT.OR P2, PT, R0, 0x9, P2 ;  /* 0x000000090000780c */ /* 0x000fc40001741670 */
[----:B------:R-:W-:Y:S02]  /*3e20*/  ISETP.GE.AND P4, PT, R72, 0x11, PT ;  /* 0x000000114800780c */ /* 0x000fe40003f86270 */
[----:B------:R-:W-:Y:S02]  /*3e30*/  FSEL R221, R25, -INF , !P3 ;  /* 0xff80000019dd7808 */ /* 0x000fe40005800000 */
[----:B------:R-:W-:Y:S02]  /*3e40*/  FSEL R25, R28, -INF , !P2 ;  /* 0xff8000001c197808 */ /* 0x000fe40005000000 */
[----:B------:R-:W-:Y:S02]  /*3e50*/  ISETP.GT.AND P2, PT, R6, 0x10, !P4 ;  /* 0x000000100600780c */ /* 0x000fe40006744270 */
[----:B------:R-:W-:Y:S02]  /*3e60*/  ISETP.GE.AND P5, PT, R72, 0xa, PT ;  /* 0x0000000a4800780c */ /* 0x000fe40003fa6270 */
[----:B------:R-:W-:-:S02]  /*3e70*/  P2R R76, PR, RZ, 0x10 ;  /* 0x00000010ff4c7803 */ /* 0x000fc40000000000 */
[----:B------:R-:W-:Y:S02]  /*3e80*/  ISETP.LT.OR P2, PT, R0, 0x11, P2 ;  /* 0x000000110000780c */ /* 0x000fe40001741670 */
[----:B------:R-:W-:Y:S02]  /*3e90*/  ISETP.GT.AND P3, PT, R6, 0x9, !P5 ;  /* 0x000000090600780c */ /* 0x000fe40006f64270 */
[----:B------:R-:W-:Y:S02]  /*3ea0*/  ISETP.GE.AND P4, PT, R72, 0x12, PT ;  /* 0x000000124800780c */ /* 0x000fe40003f86270 */
[----:B------:R-:W-:Y:S02]  /*3eb0*/  FSEL R20, R32, -INF , !P2 ;  /* 0xff80000020147808 */ /* 0x000fe40005000000 */
[----:B------:R-:W-:Y:S02]  /*3ec0*/  ISETP.LT.OR P3, PT, R0, 0xa, P3 ;  /* 0x0000000a0000780c */ /* 0x000fe40001f61670 */
[----:B------:R-:W-:-:S02]  /*3ed0*/  ISETP.GT.AND P2, PT, R6, 0x11, !P4 ;  /* 0x000000110600780c */ /* 0x000fc40006744270 */
[----:B------:R-:W-:Y:S02]  /*3ee0*/  FSEL R29, R29, -INF , !P3 ;  /* 0xff8000001d1d7808 */ /* 0x000fe40005800000 */
        /* <DEDUP_REMOVED lines=87> */
[----:B------:R-:W-:-:S04]  /*4460*/  ISETP.GT.AND P6, PT, R6, RZ, !P6 ;  /* 0x000000ff0600720c */ /* 0x000fc800077c4270 */
[----:B------:R-:W-:-:S04]  /*4470*/  ISETP.LT.OR P6, PT, R0, 0x1, P6 ;  /* 0x000000010000780c */ /* 0x000fc800037c1670 */
[----:B------:R-:W-:Y:S02]  /*4480*/  FSEL R61, R24, -INF , !P6 ;  /* 0xff800000183d7808 */ /* 0x000fe40007000000 */
[----:B------:R-:W-:-:S04]  /*4490*/  ISETP.GE.AND P6, PT, R72, 0x5a, PT ;  /* 0x0000005a4800780c */ /* 0x000fc80003fc6270 */
[----:B------:R-:W-:Y:S02]  /*44a0*/  P2R R24, PR, RZ, 0x40 ;  /* 0x00000040ff187803 */ /* 0x000fe40000000000 */
[----:B------:R-:W-:Y:S01]  /*44b0*/  ISETP.GT.AND P6, PT, R6, 0x59, !P6 ;  /* 0x000000590600780c */ /* 0x000fe200077c4270 */
[----:B-1----:R-:W-:-:S03]  /*44c0*/  IMAD.IADD R6, R15, 0x1, R4 ;  /* 0x000000010f067824 */ /* 0x002fc600078e0204 */
[----:B------:R-:W-:Y:S02]  /*44d0*/  ISETP.LT.OR P6, PT, R0, 0x5a, P6 ;  /* 0x0000005a0000780c */ /* 0x000fe400037c1670 */
[----:B------:R-:W-:Y:S02]  /*44e0*/  VIADDMNMX R0, R4, R11, R16, PT ;  /* 0x0000000b04007246 */ /* 0x000fe40003800110 */
[----:B------:R-:W-:Y:S02]  /*44f0*/  FSEL R179, R69, -INF , !P6 ;  /* 0xff80000045b37808 */ /* 0x000fe40007000000 */
[----:B------:R-:W-:-:S13]  /*4500*/  ISETP.GE.AND P6, PT, R73, 0x1, PT ;  /* 0x000000014900780c */ /* 0x000fda0003fc6270 */
[----:B------:R-:W-:Y:S05]  /*4510*/  @!P6 BRA `(.L_x_2219) ;  /* 0x000000000044e947 */ /* 0x000fea0003800000 */
        /* <DEDUP_REMOVED lines=10> */
.L_x_2221:
[----:B------:R-:W-:-:S13]  /*45c0*/  ISETP.NE.AND P6, PT, R73, 0x1, PT ;  /* 0x000000014900780c */ /* 0x000fda0003fc5270 */
[----:B------:R-:W-:-:S05]  /*45d0*/  @P6 IMAD.HI.U32 R74, R8, R74, RZ ;  /* 0x0000004a084a6227 */ /* 0x000fca00078e00ff */
[----:B------:R-:W-:-:S07]  /*45e0*/  @P6 SHF.R.U32.HI R8, RZ, R75, R74 ;  /* 0x0000004bff086219 */ /* 0x000fce000001164a */
.L_x_2222:
[----:B------:R-:W-:Y:S05]  /*45f0*/  BSYNC B1 ;  /* 0x0000000000017941 */ /* 0x000fea0003800000 */
.L_x_2220:
[----:B------:R-:W-:-:S05]  /*4600*/  IMAD R7, R8, R73, R14 ;  /* 0x0000004908077224 */ /* 0x000fca00078e020e */
[----:B------:R-:W-:Y:S02]  /*4610*/  VIADDMNMX R0, R7, R73, R0, PT ;  /* 0x0000004907007246 */ /* 0x000fe40003800100 */
[----:B------:R-:W-:-:S07]  /*4620*/  VIMNMX R6, R6, R7, !PT ;  /* 0x0000000706067248 */ /* 0x000fce0007fe0100 */
.L_x_2219:
[----:B------:R-:W-:Y:S05]  /*4630*/  BSYNC B0 ;  /* 0x0000000000007941 */ /* 0x000fea0003800000 */
.L_x_2218:
[C---:B------:R-:W-:Y:S01]  /*4640*/  ISETP.GT.AND P0, PT, R6.reuse, 0x1, !P0 ;  /* 0x000000010600780c */ /* 0x040fe20004704270 */
[----:B------:R-:W2:Y:S01]  /*4650*/  LDL R16, [R1+0x250] ;  /* 0x0002500001107983 */ /* 0x000ea20000100800 */
[----:B------:R-:W-:Y:S02]  /*4660*/  ISETP.GT.AND P1, PT, R6, 0x8, !P1 ;  /* 0x000000080600780c */ /* 0x000fe40004f24270 */
[C---:B------:R-:W-:Y:S01]  /*4670*/  ISETP.LT.OR P0, PT, R0.reuse, 0x2, P0 ;  /* 0x000000020000780c */ /* 0x040fe20000701670 */
[----:B------:R-:W3:Y:S01]  /*4680*/  LDL R15, [R1+0x220] ;  /* 0x00022000010f7983 */ /* 0x000ee20000100800 */
[----:B------:R-:W-:Y:S02]  /*4690*/  ISETP.LT.OR P1, PT, R0, 0x9, P1 ;  /* 0x000000090000780c */ /* 0x000fe40000f21670 */
[----:B------:R-:W-:Y:S01]  /*46a0*/  FSEL R53, R27, -INF , !P0 ;  /* 0xff8000001b357808 */ /* 0x000fe20004000000 */
[----:B------:R-:W4:Y:S01]  /*46b0*/  LDL R14, [R1+0x240] ;  /* 0x00024000010e7983 */ /* 0x000f220000100800 */
[----:B------:R-:W-:-:S02]  /*46c0*/  ISETP.NE.AND P0, PT, R17, RZ, PT ;  /* 0x000000ff1100720c */ /* 0x000fc40003f05270 */
[----:B------:R-:W-:Y:S01]  /*46d0*/  FSEL R49, R30, -INF , !P1 ;  /* 0xff8000001e317808 */ /* 0x000fe20004800000 */
[----:B------:R-:W4:Y:S01]  /*46e0*/  LDL R17, [R1+0x1f0] ;  /* 0x0001f00001117983 */ /* 0x000f220000100800 */
[----:B------:R-:W-:Y:S02]  /*46f0*/  ISETP.GT.AND P0, PT, R6, 0x9, !P0 ;  /* 0x000000090600780c */ /* 0x000fe40004704270 */
[----:B------:R-:W-:Y:S01]  /*4700*/  ISETP.NE.AND P1, PT, R32, RZ, PT ;  /* 0x000000ff2000720c */ /* 0x000fe20003f25270 */
[----:B------:R-:W4:Y:S01]  /*4710*/  LDL R220, [R1+0x308] ;  /* 0x0003080001dc7983 */ /* 0x000f220000100800 */
[----:B------:R-:W-:Y:S02]  /*4720*/  ISETP.LT.OR P0, PT, R0, 0xa, P0 ;  /* 0x0000000a0000780c */ /* 0x000fe40000701670 */
[----:B------:R-:W-:Y:S01]  /*4730*/  ISETP.NE.AND P6, PT, R33, RZ, PT ;  /* 0x000000ff2100720c */ /* 0x000fe20003fc5270 */
[----:B------:R-:W4:Y:S01]  /*4740*/  LDL R152, [R1+0x2fc] ;  /* 0x0002fc0001987983 */ /* 0x000f220000100800 */
[----:B------:R-:W-:-:S02]  /*4750*/  FSEL R45, R31, -INF , !P0 ;  /* 0xff8000001f2d7808 */ /* 0x000fc40004000000 */
[----:B------:R-:W-:Y:S01]  /*4760*/  ISETP.NE.AND P0, PT, R76, RZ, PT ;  /* 0x000000ff4c00720c */ /* 0x000fe20003f05270 */
[----:B------:R-:W4:Y:S01]  /*4770*/  LDL R154, [R1+0x304] ;  /* 0x00030400019a7983 */ /* 0x000f220000100800 */
[----:B------:R-:W-:Y:S02]  /*4780*/  FMNMX.FTZ R8, R61, R221, !PT ;  /* 0x000000dd3d087209 */ /* 0x000fe40007810000 */
[----:B------:R-:W-:Y:S01]  /*4790*/  ISETP.GT.AND P0, PT, R6, 0x10, !P0 ;  /* 0x000000100600780c */ /* 0x000fe20004704270 */
[----:B------:R-:W4:Y:S01]  /*47a0*/  LDL R76, [R1+0x234] ;  /* 0x00023400014c7983 */ /* 0x000f220000100800 */
[----:B------:R-:W-:Y:S02]  /*47b0*/  FMNMX.FTZ R8, R25, R8, !PT ;  /* 0x0000000819087209 */ /* 0x000fe40007810000 */
[----:B------:R-:W-:Y:S01]  /*47c0*/  ISETP.LT.OR P0, PT, R0, 0x11, P0 ;  /* 0x000000110000780c */ /* 0x000fe20000701670 */
[----:B------:R-:W4:Y:S01]  /*47d0*/  LDL R80, [R1+0x23c] ;  /* 0x00023c0001507983 */ /* 0x000f220000100800 */
[----:B------:R-:W-:-:S02]  /*47e0*/  FMNMX.FTZ R7, R29, R8, !PT ;  /* 0x000000081d077209 */ /* 0x000fc40007810000 */
[----:B------:R-:W-:Y:S01]  /*47f0*/  FSEL R198, R34, -INF , !P0 ;  /* 0xff80000022c67808 */ /* 0x000fe20004000000 */
[----:B------:R-:W4:Y:S01]  /*4800*/  LDL R82, [R1+0x244] ;  /* 0x0002440001527983 */ /* 0x000f220000100800 */
[----:B------:R-:W-:Y:S02]  /*4810*/  ISETP.NE.AND P0, PT, R28, RZ, PT ;  /* 0x000000ff1c00720c */ /* 0x000fe40003f05270 */
[C---:B------:R-:W-:Y:S01]  /*4820*/  ISETP.GT.AND P2, PT, R6.reuse, 0x49, !P2 ;  /* 0x000000490600780c */ /* 0x040fe20005744270 */
[----:B------:R-:W4:Y:S01]  /*4830*/  LDL R84, [R1+0x248] ;  /* 0x0002480001547983 */ /* 0x000f220000100800 */
[C---:B------:R-:W-:Y:S02]  /*4840*/  ISETP.GT.AND P0, PT, R6.reuse, 0x11, !P0 ;  /* 0x000000110600780c */ /* 0x040fe40004704270 */
[----:B------:R-:W-:Y:S01]  /*4850*/  ISETP.GT.AND P3, PT, R6, 0x50, !P3 ;  /* 0x000000500600780c */ /* 0x000fe20005f64270 */
[----:B------:R-:W4:Y:S01]  /*4860*/  LDL R86, [R1+0x24c] ;  /* 0x00024c0001567983 */ /* 0x000f220000100800 */
[----:B------:R-:W-:-:S02]  /*4870*/  ISETP.LT.OR P0, PT, R0, 0x12, P0 ;  /* 0x000000120000780c */ /* 0x000fc40000701670 */
[----:B------:R-:W-:Y:S01]  /*4880*/  ISETP.LT.OR P2, PT, R0, 0x4a, P2 ;  /* 0x0000004a0000780c */ /* 0x000fe20001741670 */
[----:B------:R-:W4:Y:S01]  /*4890*/  LDL R88, [R1+0x254] ;  /* 0x0002540001587983 */ /* 0x000f220000100800 */
[----:B------:R-:W-:Y:S02]  /*48a0*/  FSEL R197, R35, -INF , !P0 ;  /* 0xff80000023c57808 */ /* 0x000fe40004000000 */
[----:B------:R-:W-:Y:S01]  /*48b0*/  ISETP.GT.AND P0, PT, R6, 0x18, !P1 ;  /* 0x000000180600780c */ /* 0x000fe20004f04270 */
[----:B------:R-:W4:Y:S01]  /*48c0*/  LDL R90, [R1+0x258] ;  /* 0x00025800015a7983 */ /* 0x000f220000100800 */
[----:B------:R-:W-:Y:S02]  /*48d0*/  ISETP.NE.AND P1, PT, R10, RZ, PT ;  /* 0x000000ff0a00720c */ /* 0x000fe40003f25270 */
[----:B------:R-:W-:Y:S01]  /*48e0*/  ISETP.LT.OR P0, PT, R0, 0x19, P0 ;  /* 0x000000190000780c */ /* 0x000fe20000701670 */
[----:B------:R-:W3:Y:S01]  /*48f0*/  LDL R10, [R1+0x230] ;  /* 0x00023000010a7983 */ /* 0x000ee20000100800 */
[----:B------:R-:W-:-:S02]  /*4900*/  ISETP.GT.AND P4, PT, R6, 0x51, !P4 ;  /* 0x000000510600780c */ /* 0x000fc40006784270 */
[----:B------:R-:W-:Y:S01]  /*4910*/  FSEL R158, R38, -INF , !P0 ;  /* 0xff800000269e7808 */ /* 0x000fe20004000000 */
[----:B------:R-:W4:Y:S01]  /*4920*/  LDL R92, [R1+0x25c] ;  /* 0x00025c00015c7983 */ /* 0x000f220000100800 */
[----:B------:R-:W-:Y:S02]  /*4930*/  ISETP.GT.AND P0, PT, R6, 0x19, !P6 ;  /* 0x000000190600780c */ /* 0x000fe40007704270 */
[----:B------:R-:W-:Y:S01]  /*4940*/  ISETP.NE.AND P6, PT, R78, RZ, PT ;  /* 0x000000ff4e00720c */ /* 0x000fe20003fc5270 */
[----:B------:R-:W4:Y:S01]  /*4950*/  LDL R94, [R1+0x264] ;  /* 0x00026400015e7983 */ /* 0x000f220000100800 */
[----:B------:R-:W-:Y:S02]  /*4960*/  ISETP.LT.OR P0, PT, R0, 0x1a, P0 ;  /* 0x0000001a0000780c */ /* 0x000fe40000701670 */
[----:B------:R-:W-:Y:S01]  /*4970*/  ISETP.GT.AND P5, PT, R6, 0x58, !P5 ;  /* 0x000000580600780c */ /* 0x000fe20006fa4270 */
[----:B------:R-:W4:Y:S01]  /*4980*/  LDL R78, [R1+0x238] ;  /* 0x00023800014e7983 */ /* 0x000f220000100800 */
[----:B------:R-:W-:-:S02]  /*4990*/  FSEL R159, R39, -INF , !P0 ;  /* 0xff800000279f7808 */ /* 0x000fc40004000000 */
[----:B------:R-:W-:Y:S01]  /*49a0*/  ISETP.NE.AND P0, PT, R36, RZ, PT ;  /* 0x000000ff2400720c */ /* 0x000fe20003f05270 */
[----:B------:R-:W4:Y:S01]  /*49b0*/  LDL R96, [R1+0x268] ;  /* 0x0002680001607983 */ /* 0x000f220000100800 */
[----:B------:R-:W-:Y:S02]  /*49c0*/  ISETP.LT.OR P3, PT, R0, 0x51, P3 ;  /* 0x000000510000780c */ /* 0x000fe40001f61670 */
[----:B------:R-:W-:Y:S01]  /*49d0*/  ISETP.GT.AND P0, PT, R6, 0x20, !P0 ;  /* 0x000000200600780c */ /* 0x000fe20004704270 */
[----:B------:R-:W4:Y:S01]  /*49e0*/  LDL R98, [R1+0x26c] ;  /* 0x00026c0001627983 */ /* 0x000f220000100800 */
[----:B------:R-:W-:Y:S02]  /*49f0*/  FSEL R193, R63, -INF , !P2 ;  /* 0xff8000003fc17808 */ /* 0x000fe40005000000 */
[C---:B------:R-:W-:Y:S01]  /*4a00*/  ISETP.LT.OR P0, PT, R0.reuse, 0x21, P0 ;  /* 0x000000210000780c */ /* 0x040fe20000701670 */
[----:B------:R-:W4:Y:S01]  /*4a10*/  LDL R34, [R1+0x270] ;  /* 0x0002700001227983 */ /* 0x000f220000100800 */
[----:B------:R-:W-:-:S02]  /*4a20*/  ISETP.LT.OR P4, PT, R0, 0x52, P4 ;  /* 0x000000520000780c */ /* 0x000fc40002781670 */
[----:B------:R-:W-:Y:S01]  /*4a30*/  FSEL R184, R42, -INF , !P0 ;  /* 0xff8000002ab87808 */ /* 0x000fe20004000000 */
[----:B------:R-:W4:Y:S01]  /*4a40*/  LDL R100, [R1+0x274] ;  /* 0x0002740001647983 */ /* 0x000f220000100800 */
[----:B------:R-:W-:Y:S02]  /*4a50*/  ISETP.NE.AND P0, PT, R37, RZ, PT ;  /* 0x000000ff2500720c */ /* 0x000fe40003f05270 */
[----:B------:R-:W-:Y:S01]  /*4a60*/  FSEL R183, R66, -INF , !P3 ;  /* 0xff80000042b77808 */ /* 0x000fe20005800000 */
[----:B------:R-:W4:Y:S01]  /*4a70*/  LDL R102, [R1+0x278] ;  /* 0x0002780001667983 */ /* 0x000f220000100800 */
[----:B------:R-:W-:Y:S02]  /*4a80*/  ISETP.GT.AND P0, PT, R6, 0x21, !P0 ;  /* 0x000000210600780c */ /* 0x000fe40004704270 */
[C---:B------:R-:W-:Y:S01]  /*4a90*/  ISETP.LT.OR P5, PT, R0.reuse, 0x59, P5 ;  /* 0x000000590000780c */ /* 0x040fe20002fa1670 */
[----:B------:R-:W4:Y:S01]  /*4aa0*/  LDL R104, [R1+0x27c] ;  /* 0x00027c0001687983 */ /* 0x000f220000100800 */
[----:B------:R-:W-:-:S02]  /*4ab0*/  ISETP.LT.OR P0, PT, R0, 0x22, P0 ;  /* 0x000000220000780c */ /* 0x000fc40000701670 */
[----:B------:R-:W-:Y:S01]  /*4ac0*/  FSEL R187, R67, -INF , !P4 ;  /* 0xff80000043bb7808 */ /* 0x000fe20006000000 */
[----:B------:R-:W4:Y:S01]  /*4ad0*/  LDL R36, [R1+0x280] ;  /* 0x0002800001247983 */ /* 0x000f220000100800 */
[----:B------:R-:W-:Y:S02]  /*4ae0*/  FSEL R188, R43, -INF , !P0 ;  /* 0xff8000002bbc7808 */ /* 0x000fe40004000000 */
[----:B------:R-:W-:Y:S01]  /*4af0*/  ISETP.NE.AND P0, PT, R40, RZ, PT ;  /* 0x000000ff2800720c */ /* 0x000fe20003f05270 */
[----:B------:R-:W4:Y:S01]  /*4b00*/  LDL R106, [R1+0x284] ;  /* 0x00028400016a7983 */ /* 0x000f220000100800 */
[----:B------:R-:W-:Y:S02]  /*4b10*/  FSEL R191, R70, -INF , !P5 ;  /* 0xff80000046bf7808 */ /* 0x000fe40006800000 */
[----:B------:R-:W-:Y:S01]  /*4b20*/  ISETP.GT.AND P0, PT, R6, 0x28, !P0 ;  /* 0x000000280600780c */ /* 0x000fe20004704270 */
[----:B------:R-:W4:Y:S03]  /*4b30*/  LDL R108, [R1+0x288] ;  /* 0x00028800016c7983 */ /* 0x000f260000100800 */
[----:B------:R-:W-:Y:S01]  /*4b40*/  ISETP.LT.OR P0, PT, R0, 0x29, P0 ;  /* 0x000000290000780c */ /* 0x000fe20000701670 */
[----:B------:R-:W4:Y:S03]  /*4b50*/  LDL R110, [R1+0x28c] ;  /* 0x00028c00016e7983 */ /* 0x000f260000100800 */
[----:B------:R-:W-:Y:S01]  /*4b60*/  FSEL R192, R46, -INF , !P0 ;  /* 0xff8000002ec07808 */ /* 0x000fe20004000000 */
[----:B------:R-:W4:Y:S01]  /*4b70*/  LDL R38, [R1+0x290] ;  /* 0x0002900001267983 */ /* 0x000f220000100800 */
[----:B------:R-:W-:-:S03]  /*4b80*/  ISETP.NE.AND P0, PT, R41, RZ, PT ;  /* 0x000000ff2900720c */ /* 0x000fc60003f05270 */
[----:B------:R-:W4:Y:S01]  /*4b90*/  LDL R112, [R1+0x294] ;  /* 0x0002940001707983 */ /* 0x000f220000100800 */
[----:B------:R-:W-:-:S03]  /*4ba0*/  ISETP.GT.AND P0, PT, R6, 0x29, !P0 ;  /* 0x000000290600780c */ /* 0x000fc60004704270 */
[----:B------:R-:W4:Y:S01]  /*4bb0*/  LDL R114, [R1+0x298] ;  /* 0x0002980001727983 */ /* 0x000f220000100800 */
[----:B------:R-:W-:-:S03]  /*4bc0*/  ISETP.LT.OR P0, PT, R0, 0x2a, P0 ;  /* 0x0000002a0000780c */ /* 0x000fc60000701670 */
[----:B------:R-:W4:Y:S01]  /*4bd0*/  LDL R116, [R1+0x29c] ;  /* 0x00029c0001747983 */ /* 0x000f220000100800 */
[----:B------:R-:W-:Y:S02]  /*4be0*/  FSEL R195, R47, -INF , !P0 ;  /* 0xff8000002fc37808 */ /* 0x000fe40004000000 */
[----:B------:R-:W-:Y:S01]  /*4bf0*/  ISETP.NE.AND P0, PT, R44, RZ, PT ;  /* 0x000000ff2c00720c */ /* 0x000fe20003f05270 */
[----:B------:R-:W4:Y:S03]  /*4c00*/  LDL R40, [R1+0x2a0] ;  /* 0x0002a00001287983 */ /* 0x000f260000100800 */
        /* <DEDUP_REMOVED lines=28> */
[----:B------:R-:W-:Y:S01]  /*4dd0*/  ISETP.GT.AND P0, PT, R6, RZ, !P1 ;  /* 0x000000ff0600720c */ /* 0x000fe20004f04270 */
[----:B------:R-:W4:Y:S01]  /*4de0*/  LDL R138, [R1+0x2d8] ;  /* 0x0002d800018a7983 */ /* 0x000f220000100800 */
[----:B------:R-:W-:Y:S02]  /*4df0*/  ISETP.NE.AND P1, PT, R57, RZ, PT ;  /* 0x000000ff3900720c */ /* 0x000fe40003f25270 */
[----:B------:R-:W-:Y:S01]  /*4e00*/  ISETP.LT.OR P0, PT, R0, 0x1, P0 ;  /* 0x000000010000780c */ /* 0x000fe20000701670 */
[----:B------:R-:W4:Y:S01]  /*4e10*/  LDL R140, [R1+0x2dc] ;  /* 0x0002dc00018c7983 */ /* 0x000f220000100800 */
[----:B------:R-:W-:Y:S02]  /*4e20*/  ISETP.GT.AND P1, PT, R6, 0x48, !P1 ;  /* 0x000000480600780c */ /* 0x000fe40004f24270 */
[----:B------:R-:W-:Y:S01]  /*4e30*/  FSEL R83, R26, -INF , !P0 ;  /* 0xff8000001a537808 */ /* 0x000fe20004000000 */
[----:B------:R-:W4:Y:S01]  /*4e40*/  LDL R48, [R1+0x2e0] ;  /* 0x0002e00001307983 */ /* 0x000f220000100800 */
[----:B------:R-:W-:-:S02]  /*4e50*/  ISETP.GT.AND P0, PT, R6, 0x40, !P6 ;  /* 0x000000400600780c */ /* 0x000fc40007704270 */
[----:B------:R-:W-:Y:S01]  /*4e60*/  FMNMX.FTZ R4, R83, R53, !PT ;  /* 0x0000003553047209 */ /* 0x000fe20007810000 */
[----:B------:R-:W4:Y:S01]  /*4e70*/  LDL R142, [R1+0x2e4] ;  /* 0x0002e400018e7983 */ /* 0x000f220000100800 */
[----:B------:R-:W-:Y:S02]  /*4e80*/  ISETP.LT.OR P0, PT, R0, 0x41, P0 ;  /* 0x000000410000780c */ /* 0x000fe40000701670 */
[----:B------:R-:W-:Y:S01]  /*4e90*/  FMNMX.FTZ R4, R49, R4, !PT ;  /* 0x0000000431047209 */ /* 0x000fe20007810000 */
[----:B------:R-:W4:Y:S01]  /*4ea0*/  LDL R144, [R1+0x2e8] ;  /* 0x0002e80001907983 */ /* 0x000f220000100800 */
[----:B------:R-:W-:Y:S02]  /*4eb0*/  FSEL R182, R58, -INF , !P0 ;  /* 0xff8000003ab67808 */ /* 0x000fe40004000000 */
[----:B------:R-:W-:Y:S01]  /*4ec0*/  FMNMX.FTZ R9, R45, R4, !PT ;  /* 0x000000042d097209 */ /* 0x000fe20007810000 */
[----:B------:R-:W4:Y:S01]  /*4ed0*/  LDL R146, [R1+0x2ec] ;  /* 0x0002ec0001927983 */ /* 0x000f220000100800 */
[----:B------:R-:W-:-:S02]  /*4ee0*/  FMNMX.FTZ R4, R20, R7, !PT ;  /* 0x0000000714047209 */ /* 0x000fc40007810000 */
[----:B------:R-:W-:Y:S01]  /*4ef0*/  FMNMX.FTZ R8, R198, R9, !PT ;  /* 0x00000009c6087209 */ /* 0x000fe20007810000 */
[----:B------:R-:W4:Y:S01]  /*4f00*/  LDL R50, [R1+0x2f0] ;  /* 0x0002f00001327983 */ /* 0x000f220000100800 */
[----:B------:R-:W-:Y:S02]  /*4f10*/  FMNMX.FTZ R7, R21, R4, !PT ;  /* 0x0000000415077209 */ /* 0x000fe40007810000 */
[----:B------:R-:W-:Y:S01]  /*4f20*/  FMNMX.FTZ R9, R197, R8, !PT ;  /* 0x00000008c5097209 */ /* 0x000fe20007810000 */
[----:B------:R-:W4:Y:S01]  /*4f30*/  LDL R148, [R1+0x2f4] ;  /* 0x0002f40001947983 */ /* 0x000f220000100800 */
[----:B------:R-:W-:Y:S02]  /*4f40*/  FMNMX.FTZ R4, R156, R7, !PT ;  /* 0x000000079c047209 */ /* 0x000fe40007810000 */
        /* <DEDUP_REMOVED lines=21> */
[----:B------:R-:W-:Y:S01]  /*50a0*/  ISETP.NE.AND P0, PT, R56, RZ, PT ;  /* 0x000000ff3800720c */ /* 0x000fe20003f05270 */
[----:B------:R-:W4:Y:S01]  /*50b0*/  LDL R37, [R1+0x324] ;  /* 0x0003240001257983 */ /* 0x000f220000100800 */
[----:B------:R-:W-:Y:S02]  /*50c0*/  FMNMX.FTZ R8, R173, R8, !PT ;  /* 0x00000008ad087209 */ /* 0x000fe40007810000 */
[----:B------:R-:W-:Y:S01]  /*50d0*/  FMNMX.FTZ R4, R181, R4, !PT ;  /* 0x00000004b5047209 */ /* 0x000fe20007810000 */
[----:B------:R-:W4:Y:S01]  /*50e0*/  LDL R56, [R1+0x320] ;  /* 0x0003200001387983 */ /* 0x000f220000100800 */
[----:B------:R-:W-:Y:S02]  /*50f0*/  FMNMX.FTZ R7, R177, R8, !PT ;  /* 0x00000008b1077209 */ /* 0x000fe40007810000 */
[----:B------:R-:W-:Y:S01]  /*5100*/  ISETP.GT.AND P0, PT, R6, 0x41, !P0 ;  /* 0x000000410600780c */ /* 0x000fe20004704270 */
[----:B------:R-:W4:Y:S01]  /*5110*/  LDL R39, [R1+0x328] ;  /* 0x0003280001277983 */ /* 0x000f220000100800 */
[----:B------:R-:W-:-:S02]  /*5120*/  FMNMX.FTZ R4, R185, R4, !PT ;  /* 0x00000004b9047209 */ /* 0x000fc40007810000 */
[----:B------:R-:W-:Y:S01]  /*5130*/  FMNMX.FTZ R7, R164, R7, !PT ;  /* 0x00000007a4077209 */ /* 0x000fe20007810000 */
[----:B------:R-:W4:Y:S01]  /*5140*/  LDL R41, [R1+0x32c] ;  /* 0x00032c0001297983 */ /* 0x000f220000100800 */
[----:B------:R-:W-:Y:S02]  /*5150*/  ISETP.LT.OR P0, PT, R0, 0x42, P0 ;  /* 0x000000420000780c */ /* 0x000fe40000701670 */
[----:B------:R-:W-:Y:S01]  /*5160*/  FMNMX.FTZ R9, R189, R4, !PT ;  /* 0x00000004bd097209 */ /* 0x000fe20007810000 */
[----:B------:R-:W4:Y:S01]  /*5170*/  LDL R58, [R1+0x330] ;  /* 0x00033000013a7983 */ /* 0x000f220000100800 */
[----:B------:R-:W-:Y:S02]  /*5180*/  FMNMX.FTZ R7, R170, R7, !PT ;  /* 0x00000007aa077209 */ /* 0x000fe40007810000 */
[----:B------:R-:W-:Y:S01]  /*5190*/  ISETP.LT.OR P1, PT, R0, 0x49, P1 ;  /* 0x000000490000780c */ /* 0x000fe20000f21670 */
[----:B------:R-:W4:Y:S01]  /*51a0*/  LDL R43, [R1+0x334] ;  /* 0x00033400012b7983 */ /* 0x000f220000100800 */
[----:B------:R-:W-:-:S02]  /*51b0*/  FSEL R186, R59, -INF , !P0 ;  /* 0xff8000003bba7808 */ /* 0x000fc40004000000 */
[----:B------:R-:W-:Y:S01]  /*51c0*/  FMNMX.FTZ R9, R182, R9, !PT ;  /* 0x00000009b6097209 */ /* 0x000fe20007810000 */
[----:B------:R-:W4:Y:S01]  /*51d0*/  LDL R47, [R1+0x338] ;  /* 0x00033800012f7983 */ /* 0x000f220000100800 */
[----:B------:R-:W-:Y:S02]  /*51e0*/  ISETP.NE.AND P6, PT, R24, RZ, PT ;  /* 0x000000ff1800720c */ /* 0x000fe40003fc5270 */
[----:B------:R-:W-:Y:S01]  /*51f0*/  FMNMX.FTZ R7, R174, R7, !PT ;  /* 0x00000007ae077209 */ /* 0x000fe20007810000 */
[----:B------:R-:W4:Y:S01]  /*5200*/  LDL R51, [R1+0x33c] ;  /* 0x00033c0001337983 */ /* 0x000f220000100800 */
[----:B------:R-:W-:Y:S02]  /*5210*/  FSEL R190, R62, -INF , !P1 ;  /* 0xff8000003ebe7808 */ /* 0x000fe40004800000 */
[----:B------:R-:W-:Y:S01]  /*5220*/  FMNMX.FTZ R9, R186, R9, !PT ;  /* 0x00000009ba097209 */ /* 0x000fe20007810000 */
[----:B------:R-:W4:Y:S01]  /*5230*/  LDL R60, [R1+0x340] ;  /* 0x00034000013c7983 */ /* 0x000f220000100800 */
[----:B------:R-:W-:-:S02]  /*5240*/  ISETP.GT.AND P6, PT, R6, 0x59, !P6 ;  /* 0x000000590600780c */ /* 0x000fc400077c4270 */
        /* <DEDUP_REMOVED lines=15> */
[----:B------:R-:W-:Y:S01]  /*5340*/  FSEL R194, R71, -INF , !P6 ;  /* 0xff80000047c27808 */ /* 0x000fe20007000000 */
[----:B------:R-:W4:Y:S01]  /*5350*/  LDL R65, [R1+0x358] ;  /* 0x0003580001417983 */ /* 0x000f220000100800 */
[----:B------:R-:W-:-:S03]  /*5360*/  FMNMX.FTZ R9, R191, R4, !PT ;  /* 0x00000004bf097209 */ /* 0x000fc60007810000 */
[----:B------:R-:W1:Y:S01]  /*5370*/  SHFL.BFLY PT, R7, R8, 0x2, 0x1f ;  /* 0x0c401f0008077f89 */ /* 0x000e6200000e0000 */
[----:B------:R-:W-:-:S03]  /*5380*/  FMNMX.FTZ R9, R194, R9, !PT ;  /* 0x00000009c2097209 */ /* 0x000fc60007810000 */
[----:B------:R-:W4:Y:S04]  /*5390*/  LDL R67, [R1+0x35c] ;  /* 0x00035c0001437983 */ /* 0x000f280000100800 */
[----:B------:R-:W-:Y:S04]  /*53a0*/  STL.64 [R1+0x200], R8 ;  /* 0x0002000801007387 */ /* 0x000fe80000100a00 */
[----:B------:R-:W3:Y:S04]  /*53b0*/  LDL R11, [R1+0x204] ;  /* 0x00020400010b7983 */ /* 0x000ee80000100800 */
[----:B------:R-:W4:Y:S04]  /*53c0*/  LDL R64, [R1+0x360] ;  /* 0x0003600001407983 */ /* 0x000f280000100800 */
[----:B------:R-:W4:Y:S01]  /*53d0*/  LDL R69, [R1+0x364] ;  /* 0x0003640001457983 */ /* 0x000f220000100800 */
[----:B-1----:R-:W-:-:S03]  /*53e0*/  FMNMX.FTZ R0, R8, R7, !PT ;  /* 0x0000000708007209 */ /* 0x002fc60007810000 */
[----:B------:R-:W4:Y:S04]  /*53f0*/  LDL R71, [R1+0x368] ;  /* 0x0003680001477983 */ /* 0x000f280000100800 */
[----:B------:R-:W1:Y:S04]  /*5400*/  SHFL.BFLY PT, R7, R0, 0x1, 0x1f ;  /* 0x0c201f0000077f89 */ /* 0x000e6800000e0000 */
[----:B------:R-:W4:Y:S04]  /*5410*/  LDL R73, [R1+0x36c] ;  /* 0x00036c0001497983 */ /* 0x000f280000100800 */
[----:B------:R-:W4:Y:S04]  /*5420*/  LDL R66, [R1+0x370] ;  /* 0x0003700001427983 */ /* 0x000f280000100800 */
[----:B------:R-:W4:Y:S04]  /*5430*/  LDL R75, [R1+0x374] ;  /* 0x00037400014b7983 */ /* 0x000f280000100800 */
[----:B------:R-:W4:Y:S04]  /*5440*/  LDL R77, [R1+0x378] ;  /* 0x00037800014d7983 */ /* 0x000f280000100800 */
[----:B------:R-:W4:Y:S01]  /*5450*/  LDL R79, [R1+0x37c] ;  /* 0x00037c00014f7983 */ /* 0x000f220000100800 */
[----:B-1----:R-:W-:-:S03]  /*5460*/  FMNMX.FTZ R4, R0, R7, !PT ;  /* 0x0000000700047209 */ /* 0x002fc60007810000 */
[----:B------:R-:W4:Y:S04]  /*5470*/  LDL R68, [R1+0x380] ;  /* 0x0003800001447983 */ /* 0x000f280000100800 */
[----:B------:R1:W-:Y:S04]  /*5480*/  STL [R1+0x200], R4 ;  /* 0x0002000401007387 */ /* 0x0003e80000100800 */
[----:B------:R-:W4:Y:S04]  /*5490*/  LDL R74, [R1+0x200] ;  /* 0x00020000014a7983 */ /* 0x000f280000100800 */
[----:B------:R-:W4:Y:S04]  /*54a0*/  LDL.64 R6, [R1+0x88] ;  /* 0x0000880001067983 */ /* 0x000f280000100a00 */
[----:B-1----:R-:W4:Y:S04]  /*54b0*/  LDL R4, [R1+0x260] ;  /* 0x0002600001047983 */ /* 0x002f280000100800 */
[----:B------:R-:W4:Y:S04]  /*54c0*/  LDL R81, [R1+0x384] ;  /* 0x0003840001517983 */ /* 0x000f280000100800 */
        /* <DEDUP_REMOVED lines=42> */
[----:B--2---:R-:W-:Y:S04]  /*5770*/  STL [R1+0x250], R16 ;  /* 0x0002501001007387 */ /* 0x004fe80000100800 */
[----:B---3--:R-:W1:Y:S02]  /*5780*/  SHFL.BFLY PT, R0, R11, 0x2, 0x1f ;  /* 0x0c401f000b007f89 */ /* 0x008e6400000e0000 */
[----:B-1----:R-:W-:-:S05]  /*5790*/  FMNMX.FTZ R0, R0, R11, !PT ;  /* 0x0000000b00007209 */ /* 0x002fca0007810000 */
[----:B------:R-:W1:Y:S04]  /*57a0*/  SHFL.BFLY PT, R11, R0, 0x1, 0x1f ;  /* 0x0c201f00000b7f89 */ /* 0x000e6800000e0000 */
[----:B------:R2:W-:Y:S01]  /*57b0*/  STL [R1+0x230], R10 ;  /* 0x0002300a01007387 */ /* 0x0005e20000100800 */
[----:B----4-:R-:W-:Y:S01]  /*57c0*/  FMUL.FTZ R16, R15, R74 ;  /* 0x0000004a0f107220 */ /* 0x010fe20000410000 */
[----:B------:R-:W-:Y:S02]  /*57d0*/  FSETP.NEU.FTZ.AND P0, PT, R74, -INF , PT ;  /* 0xff8000004a00780b */ /* 0x000fe40003f1d000 */
[----:B-1----:R-:W-:Y:S01]  /*57e0*/  FMNMX.FTZ R0, R0, R11, !PT ;  /* 0x0000000b00007209 */ /* 0x002fe20007810000 */
[----:B------:R-:W-:Y:S01]  /*57f0*/  IMAD R6, R17, 0xc00, R6 ;  /* 0x00000c0011067824 */ /* 0x000fe200078e0206 */
[----:B------:R-:W-:-:S02]  /*5800*/  FSEL R16, R16, RZ, P0 ;  /* 0x000000ff10107208 */ /* 0x000fc40000000000 */
[C---:B------:R-:W-:Y:S01]  /*5810*/  FSETP.NEU.FTZ.AND P0, PT, R0.reuse, -INF , PT ;  /* 0xff8000000000780b */ /* 0x040fe20003f1d000 */
[-C--:B------:R-:W-:Y:S01]  /*5820*/  FMUL.FTZ R17, R0, R15.reuse ;  /* 0x0000000f00117220 */ /* 0x080fe20000410000 */
[----:B------:R1:W-:Y:S04]  /*5830*/  STL [R1+0x240], R14 ;  /* 0x0002400e01007387 */ /* 0x0003e80000100800 */
[----:B------:R-:W-:Y:S01]  /*5840*/  FSEL R17, R17, RZ, P0 ;  /* 0x000000ff11117208 */ /* 0x000fe20000000000 */
[----:B------:R3:W-:Y:S01]  /*5850*/  STL [R1+0x260], R4 ;  /* 0x0002600401007387 */ /* 0x0007e20000100800 */
[-CC-:B------:R-:W-:Y:S01]  /*5860*/  FFMA.FTZ R222, R61, R15.reuse, -R16.reuse ;  /* 0x0000000f3dde7223 */ /* 0x180fe20000010810 */
[-CC-:B------:R-:W-:Y:S01]  /*5870*/  FFMA.FTZ R221, R221, R15.reuse, -R16.reuse ;  /* 0x0000000fdddd7223 */ /* 0x180fe20000010810 */
[-CC-:B------:R-:W-:Y:S01]  /*5880*/  FFMA.FTZ R219, R29, R15.reuse, -R16.reuse ;  /* 0x0000000f1ddb7223 */ /* 0x180fe20000010810 */
[----:B------:R4:W-:Y:S01]  /*5890*/  STL [R1+0x308], R220 ;  /* 0x000308dc01007387 */ /* 0x0009e20000100800 */
[-CC-:B--2---:R-:W-:Y:S01]  /*58a0*/  FFMA.FTZ R10, R53, R15.reuse, -R17.reuse ;  /* 0x0000000f350a7223 */ /* 0x184fe20000010811 */
[-CC-:B------:R-:W-:Y:S01]  /*58b0*/  FFMA.FTZ R11, R49, R15.reuse, -R17.reuse ;  /* 0x0000000f310b7223 */ /* 0x180fe20000010811 */
[-CC-:B-1----:R-:W-:Y:S01]  /*58c0*/  FFMA.FTZ R14, R45, R15.reuse, -R17.reuse ;  /* 0x0000000f2d0e7223 */ /* 0x182fe20000010811 */
[-C--:B---3--:R-:W-:Y:S01]  /*58d0*/  FFMA.FTZ R4, R83, R15.reuse, -R17 ;  /* 0x0000000f53047223 */ /* 0x088fe20000010811 */
[----:B----4-:R-:W-:Y:S01]  /*58e0*/  FFMA.FTZ R220, R25, R15, -R16 ;  /* 0x0000000f19dc7223 */ /* 0x010fe20000010810 */
[----:B------:R-:W-:Y:S08]  /*58f0*/  MUFU.EX2 R222, R222 ;  /* 0x000000de00de7308 */ /* 0x000ff00000000800 */
[----:B------:R-:W-:Y:S08]  /*5900*/  MUFU.EX2 R221, R221 ;  /* 0x000000dd00dd7308 */ /* 0x000ff00000000800 */
[----:B------:R-:W-:Y:S08]  /*5910*/  MUFU.EX2 R220, R220 ;  /* 0x000000dc00dc7308 */ /* 0x000ff00000000800 */
[----:B------:R-:W-:Y:S08]  /*5920*/  MUFU.EX2 R219, R219 ;  /* 0x000000db00db7308 */ /* 0x000ff00000000800 */
[----:B------:R-:W-:Y:S08]  /*5930*/  MUFU.EX2 R4, R4 ;  /* 0x0000000400047308 */ /* 0x000ff00000000800 */
[----:B------:R-:W1:Y:S08]  /*5940*/  MUFU.EX2 R10, R10 ;  /* 0x0000000a000a7308 */ /* 0x000e700000000800 */
[----:B------:R-:W-:Y:S08]  /*5950*/  MUFU.EX2 R11, R11 ;  /* 0x0000000b000b7308 */ /* 0x000ff00000000800 */
[----:B------:R-:W2:Y:S01]  /*5960*/  MUFU.EX2 R14, R14 ;  /* 0x0000000e000e7308 */ /* 0x000ea20000000800 */
[----:B------:R-:W-:-:S02]  /*5970*/  R2UR UR6, R6 ;  /* 0x00000000060672ca */ /* 0x000fc400000e0000 */
[----:B------:R-:W-:Y:S01]  /*5980*/  R2UR UR7, R7 ;  /* 0x00000000070772ca */ /* 0x000fe200000e0000 */
[----:B------:R3:W-:Y:S01]  /*5990*/  STL [R1+0x2fc], R152 ;  /* 0x0002fc9801007387 */ /* 0x0007e20000100800 */
[----:B-1----:R-:W-:-:S03]  /*59a0*/  F2FP.F16.F32.PACK_AB R153, R10, R4 ;  /* 0x000000040a99723e */ /* 0x002fc600000000ff */
[----:B------:R1:W-:Y:S01]  /*59b0*/  STL [R1+0x304], R154 ;  /* 0x0003049a01007387 */ /* 0x0003e20000100800 */
[----:B---3--:R-:W-:Y:S02]  /*59c0*/  F2FP.F16.F32.PACK_AB R152, R221, R222 ;  /* 0x000000dedd98723e */ /* 0x008fe400000000ff */
[----:B--2---:R-:W-:Y:S02]  /*59d0*/  F2FP.F16.F32.PACK_AB R155, R14, R11 ;  /* 0x0000000b0e9b723e */ /* 0x004fe400000000ff */
[----:B-1----:R-:W-:Y:S01]  /*59e0*/  F2FP.F16.F32.PACK_AB R154, R219, R220 ;  /* 0x000000dcdb9a723e */ /* 0x002fe200000000ff */
[----:B------:R-:W-:Y:S04]  /*59f0*/  STL [R1+0x234], R76 ;  /* 0x0002344c01007387 */ /* 0x000fe80000100800 */
        /* <DEDUP_REMOVED lines=90> */
[----:B------:R1:W-:Y:S01]  /*5fa0*/  STL [R1+0x3b8], R32 ;  /* 0x0003b82001007387 */ /* 0x0003e20000100800 */
[----:B------:R2:W-:Y:S06]  /*5fb0*/  BAR.SYNC.DEFER_BLOCKING R225, 0x100 ;  /* 0x000400e10000751d */ /* 0x0005ec0000010000 */
[----:B-1----:R-:W-:-:S06]  /*5fc0*/  WARPGROUP.ARRIVE ;  /* 0x00000000000079c5 */ /* 0x002fcc0000000000 */
[----:B------:R-:W-:Y:S01]  /*5fd0*/  HGMMA.64x256x16.F32 R24, R152, gdesc[UR4].tnspB, RZ, !UPT, gsb0 ;  /* 0x43e0000498187df0 */ /* 0x000fe2000c0008ff */
[----:B------:R1:W-:Y:S01]  /*5fe0*/  STL [R1+0x3bc], R196 ;  /* 0x0003bcc401007387 */ /* 0x0003e20000100800 */
[-CC-:B------:R-:W-:Y:S01]  /*5ff0*/  FFMA.FTZ R20, R20, R15.reuse, -R16.reuse ;  /* 0x0000000f14147223 */ /* 0x180fe20000010810 */
[-CC-:B------:R-:W-:Y:S02]  /*6000*/  FFMA.FTZ R21, R21, R15.reuse, -R16.reuse ;  /* 0x0000000f15157223 */ /* 0x180fe40000010810 */
[----:B------:R3:W-:Y:S01]  /*6010*/  STL [R1+0x3c4], R199 ;  /* 0x0003c4c701007387 */ /* 0x0007e20000100800 */
[-CC-:B------:R-:W-:Y:S01]  /*6020*/  FFMA.FTZ R158, R158, R15.reuse, -R17.reuse ;  /* 0x0000000f9e9e7223 */ /* 0x180fe20000010811 */
[-CC-:B------:R-:W-:Y:S01]  /*6030*/  FFMA.FTZ R159, R159, R15.reuse, -R17.reuse ;  /* 0x0000000f9f9f7223 */ /* 0x180fe20000010811 */
[-CC-:B-1----:R-:W-:Y:S01]  /*6040*/  FFMA.FTZ R196, R156, R15.reuse, -R16.reuse ;  /* 0x0000000f9cc47223 */ /* 0x182fe20000010810 */
[-CC-:B------:R-:W-:Y:S01]  /*6050*/  FFMA.FTZ R156, R198, R15.reuse, -R17.reuse ;  /* 0x0000000fc69c7223 */ /* 0x180fe20000010811 */
[-C--:B---3--:R-:W-:Y:S01]  /*6060*/  FFMA.FTZ R199, R157, R15.reuse, -R16 ;  /* 0x0000000f9dc77223 */ /* 0x088fe20000010810 */
[----:B------:R-:W-:Y:S01]  /*6070*/  FFMA.FTZ R157, R197, R15, -R17 ;  /* 0x0000000fc59d7223 */ /* 0x000fe20000010811 */
[----:B------:R-:W-:Y:S08]  /*6080*/  MUFU.EX2 R20, R20 ;  /* 0x0000001400147308 */ /* 0x000ff00000000800 */
[----:B------:R-:W1:Y:S08]  /*6090*/  MUFU.EX2 R21, R21 ;  /* 0x0000001500157308 */ /* 0x000e700000000800 */
[----:B------:R-:W-:Y:S08]  /*60a0*/  MUFU.EX2 R196, R196 ;  /* 0x000000c400c47308 */ /* 0x000ff00000000800 */
[----:B------:R-:W3:Y:S08]  /*60b0*/  MUFU.EX2 R199, R199 ;  /* 0x000000c700c77308 */ /* 0x000ef00000000800 */
[----:B------:R-:W-:Y:S08]  /*60c0*/  MUFU.EX2 R156, R156 ;  /* 0x0000009c009c7308 */ /* 0x000ff00000000800 */
[----:B------:R-:W4:Y:S08]  /*60d0*/  MUFU.EX2 R157, R157 ;  /* 0x0000009d009d7308 */ /* 0x000f300000000800 */
[----:B------:R-:W-:Y:S08]  /*60e0*/  MUFU.EX2 R158, R158 ;  /* 0x0000009e009e7308 */ /* 0x000ff00000000800 */
[----:B------:R-:W0:Y:S01]  /*60f0*/  MUFU.EX2 R159, R159 ;  /* 0x0000009f009f7308 */ /* 0x000e220000000800 */
[----:B------:R2:W-:Y:S04]  /*6100*/  STL [R1+0x408], R8 ;  /* 0x0004080801007387 */ /* 0x0005e80000100800 */
[----:B------:R1:W-:Y:S01]  /*6110*/  STL [R1+0x420], R9 ;  /* 0x0004200901007387 */ /* 0x0003e20000100800 */
[----:B--2---:R-:W-:-:S02]  /*6120*/  VIADD R8, R6, 0x80 ;  /* 0x0000008006087836 */ /* 0x004fc40000000000 */
[----:B-1----:R-:W-:-:S03]  /*6130*/  IMAD.MOV.U32 R9, RZ, RZ, R7 ;  /* 0x000000ffff097224 */ /* 0x002fc600078e0007 */
[----:B------:R-:W-:Y:S02]  /*6140*/  R2UR UR6, R8 ;  /* 0x00000000080672ca */ /* 0x000fe400000e0000 */
[----:B------:R-:W-:Y:S01]  /*6150*/  R2UR UR7, R9 ;  /* 0x00000000090772ca */ /* 0x000fe200000e0000 */
        /* <DEDUP_REMOVED lines=24> */
[----:B------:R-:W-:Y:S01]  /*62e0*/  STL [R1+0x42c], R163 ;  /* 0x00042ca301007387 */ /* 0x000fe20000100800 */
[----:B------:R-:W-:-:S02]  /*62f0*/  WARPGROUP.DEPBAR.LE gsb0, 0x0 ;  /* 0x00008000000079c5 */ /* 0x000fc40000010000 */
[----:B------:R-:W-:Y:S02]  /*6300*/  F2FP.F16.F32.PACK_AB R152, R21, R20 ;  /* 0x000000141598723e */ /* 0x000fe400000000ff */
[----:B---3--:R-:W-:Y:S02]  /*6310*/  F2FP.F16.F32.PACK_AB R154, R199, R196 ;  /* 0x000000c4c79a723e */ /* 0x008fe400000000ff */
[----:B----4-:R-:W-:Y:S02]  /*6320*/  F2FP.F16.F32.PACK_AB R153, R157, R156 ;  /* 0x0000009c9d99723e */ /* 0x010fe400000000ff */
[----:B0-----:R-:W-:Y:S01]  /*6330*/  F2FP.F16.F32.PACK_AB R155, R159, R158 ;  /* 0x0000009e9f9b723e */ /* 0x001fe200000000ff */
[----:B------:R-:W-:Y:S04]  /*6340*/  STL.128 [R1+0x230], R24 ;  /* 0x0002301801007387 */ /* 0x000fe80000100c00 */
        /* <DEDUP_REMOVED lines=30> */
[----:B------:R0:W-:Y:S02]  /*6530*/  STL.128 [R1+0x420], R148 ;  /* 0x0004209401007387 */ /* 0x0001e40000100c00 */
[----:B0-----:R-:W-:-:S06]  /*6540*/  WARPGROUP.ARRIVE ;  /* 0x00000000000079c5 */ /* 0x001fcc0000000000 */
[----:B------:R-:W-:Y:S01]  /*6550*/  HGMMA.64x256x16.F32 R24, R152, gdesc[UR4].tnspB, R24, gsb0 ;  /* 0x43e0000498187df0 */ /* 0x000fe20008000818 */
[-CC-:B------:R-:W-:Y:S01]  /*6560*/  FFMA.FTZ R163, R169, R15.reuse, -R16.reuse ;  /* 0x0000000fa9a37223 */ /* 0x180fe20000010810 */
[-CC-:B------:R-:W-:Y:S01]  /*6570*/  FFMA.FTZ R162, R172, R15.reuse, -R16.reuse ;  /* 0x0000000faca27223 */ /* 0x180fe20000010810 */
[-CC-:B------:R-:W-:Y:S01]  /*6580*/  FFMA.FTZ R169, R178, R15.reuse, -R16.reuse ;  /* 0x0000000fb2a97223 */ /* 0x180fe20000010810 */
[-C--:B------:R-:W-:Y:S01]  /*6590*/  FFMA.FTZ R160, R166, R15.reuse, -R16 ;  /* 0x0000000fa6a07223 */ /* 0x080fe20000010810 */
[-CC-:B------:R-:W-:Y:S01]  /*65a0*/  FFMA.FTZ R172, R184, R15.reuse, -R17.reuse ;  /* 0x0000000fb8ac7223 */ /* 0x180fe20000010811 */
[-CC-:B------:R-:W-:Y:S01]  /*65b0*/  FFMA.FTZ R197, R188, R15.reuse, -R17.reuse ;  /* 0x0000000fbcc57223 */ /* 0x180fe20000010811 */
[-CC-:B------:R-:W-:Y:S01]  /*65c0*/  FFMA.FTZ R178, R192, R15.reuse, -R17.reuse ;  /* 0x0000000fc0b27223 */ /* 0x180fe20000010811 */
[----:B------:R-:W-:Y:S01]  /*65d0*/  FFMA.FTZ R195, R195, R15, -R17 ;  /* 0x0000000fc3c37223 */ /* 0x000fe20000010811 */
[----:B------:R-:W-:Y:S08]  /*65e0*/  MUFU.EX2 R163, R163 ;  /* 0x000000a300a37308 */ /* 0x000ff00000000800 */
[----:B------:R-:W0:Y:S08]  /*65f0*/  MUFU.EX2 R160, R160 ;  /* 0x000000a000a07308 */ /* 0x000e300000000800 */
[----:B------:R-:W-:Y:S08]  /*6600*/  MUFU.EX2 R162, R162 ;  /* 0x000000a200a27308 */ /* 0x000ff00000000800 */
[----:B------:R-:W1:Y:S08]  /*6610*/  MUFU.EX2 R169, R169 ;  /* 0x000000a900a97308 */ /* 0x000e700000000800 */
[----:B------:R-:W-:Y:S08]  /*6620*/  MUFU.EX2 R172, R172 ;  /* 0x000000ac00ac7308 */ /* 0x000ff00000000800 */
[----:B------:R-:W2:Y:S08]  /*6630*/  MUFU.EX2 R197, R197 ;  /* 0x000000c500c57308 */ /* 0x000eb00000000800 */
[----:B------:R-:W-:Y:S08]  /*6640*/  MUFU.EX2 R178, R178 ;  /* 0x000000b200b27308 */ /* 0x000ff00000000800 */
[----:B------:R-:W3:Y:S01]  /*6650*/  MUFU.EX2 R195, R195 ;  /* 0x000000c300c37308 */ /* 0x000ee20000000800 */
[----:B------:R-:W-:-:S02]  /*6660*/  VIADD R8, R6, 0x100 ;  /* 0x0000010006087836 */ /* 0x000fc40000000000 */
[----:B------:R-:W-:-:S03]  /*6670*/  IMAD.MOV.U32 R9, RZ, RZ, R7 ;  /* 0x000000ffff097224 */ /* 0x000fc600078e0007 */
[----:B------:R-:W-:Y:S02]  /*6680*/  R2UR UR6, R8 ;  /* 0x00000000080672ca */ /* 0x000fe400000e0000 */
[----:B------:R-:W-:Y:S01]  /*6690*/  R2UR UR7, R9 ;  /* 0x00000000090772ca */ /* 0x000fe200000e0000 */
[-CC-:B------:R-:W-:Y:S01]  /*66a0*/  FFMA.FTZ R166, R168, R15.reuse, -R16.reuse ;  /* 0x0000000fa8a67223 */ /* 0x180fe20000010810 */
[-CC-:B------:R-:W-:Y:S01]  /*66b0*/  FFMA.FTZ R168, R173, R15.reuse, -R16.reuse ;  /* 0x0000000fada87223 */ /* 0x180fe20000010810 */
[-CC-:B------:R-:W-:Y:S01]  /*66c0*/  FFMA.FTZ R184, R185, R15.reuse, -R17.reuse ;  /* 0x0000000fb9b87223 */ /* 0x180fe20000010811 */
[-CC-:B------:R-:W-:Y:S01]  /*66d0*/  FFMA.FTZ R165, R165, R15.reuse, -R16.reuse ;  /* 0x0000000fa5a57223 */ /* 0x180fe20000010810 */
[-C--:B------:R-:W-:Y:S01]  /*66e0*/  FFMA.FTZ R173, R177, R15.reuse, -R16 ;  /* 0x0000000fb1ad7223 */ /* 0x080fe20000010810 */
[-CC-:B------:R-:W-:Y:S01]  /*66f0*/  FFMA.FTZ R180, R180, R15.reuse, -R17.reuse ;  /* 0x0000000fb4b47223 */ /* 0x180fe20000010811 */
[-CC-:B------:R-:W-:Y:S01]  /*6700*/  FFMA.FTZ R201, R181, R15.reuse, -R17.reuse ;  /* 0x0000000fb5c97223 */ /* 0x180fe20000010811 */
[----:B------:R-:W-:Y:S01]  /*6710*/  FFMA.FTZ R185, R189, R15, -R17 ;  /* 0x0000000fbdb97223 */ /* 0x000fe20000010811 */
[----:B------:R-:W-:Y:S08]  /*6720*/  MUFU.EX2 R166, R166 ;  /* 0x000000a600a67308 */ /* 0x000ff00000000800 */
[----:B------:R-:W4:Y:S08]  /*6730*/  MUFU.EX2 R165, R165 ;  /* 0x000000a500a57308 */ /* 0x000f300000000800 */
[----:B------:R-:W-:Y:S08]  /*6740*/  MUFU.EX2 R168, R168 ;  /* 0x000000a800a87308 */ /* 0x000ff00000000800 */
[----:B------:R-:W4:Y:S01]  /*6750*/  MUFU.EX2 R173, R173 ;  /* 0x000000ad00ad7308 */ /* 0x000f220000000800 */
[----:B------:R-:W-:-:S02]  /*6760*/  WARPGROUP.DEPBAR.LE gsb0, 0x0 ;  /* 0x00008000000079c5 */ /* 0x000fc40000010000 */
[----:B0-----:R-:W-:Y:S02]  /*6770*/  F2FP.F16.F32.PACK_AB R152, R163, R160 ;  /* 0x000000a0a398723e */ /* 0x001fe400000000ff */
[----:B-1----:R-:W-:Y:S02]  /*6780*/  F2FP.F16.F32.PACK_AB R154, R169, R162 ;  /* 0x000000a2a99a723e */ /* 0x002fe400000000ff */
[----:B--2---:R-:W-:Y:S02]  /*6790*/  F2FP.F16.F32.PACK_AB R153, R197, R172 ;  /* 0x000000acc599723e */ /* 0x004fe400000000ff */
[----:B---3--:R-:W-:Y:S01]  /*67a0*/  F2FP.F16.F32.PACK_AB R155, R195, R178 ;  /* 0x000000b2c39b723e */ /* 0x008fe200000000ff */
        /* <DEDUP_REMOVED lines=34> */
[----:B------:R-:W-:Y:S08]  /*69d0*/  MUFU.EX2 R180, R180 ;  /* 0x000000b400b47308 */ /* 0x000ff00000000800 */
[----:B------:R-:W0:Y:S08]  /*69e0*/  MUFU.EX2 R201, R201 ;  /* 0x000000c900c97308 */ /* 0x000e300000000800 */
[----:B------:R-:W-:Y:S08]  /*69f0*/  MUFU.EX2 R184, R184 ;  /* 0x000000b800b87308 */ /* 0x000ff00000000800 */
[----:B------:R-:W1:Y:S01]  /*6a00*/  MUFU.EX2 R185, R185 ;  /* 0x000000b900b97308 */ /* 0x000e620000000800 */
[----:B------:R-:W-:-:S02]  /*6a10*/  VIADD R8, R6, 0x180 ;  /* 0x0000018006087836 */ /* 0x000fc40000000000 */
[----:B------:R-:W-:-:S03]  /*6a20*/  IMAD.MOV.U32 R9, RZ, RZ, R7 ;  /* 0x000000ffff097224 */ /* 0x000fc600078e0007 */
[----:B------:R-:W-:Y:S02]  /*6a30*/  R2UR UR6, R8 ;  /* 0x00000000080672ca */ /* 0x000fe400000e0000 */
[----:B------:R-:W-:Y:S01]  /*6a40*/  R2UR UR7, R9 ;  /* 0x00000000090772ca */ /* 0x000fe200000e0000 */
        /* <DEDUP_REMOVED lines=9> */
[----:B------:R-:W2:Y:S08]  /*6ae0*/  MUFU.EX2 R164, R164 ;  /* 0x000000a400a47308 */ /* 0x000eb00000000800 */
[----:B------:R-:W-:Y:S08]  /*6af0*/  MUFU.EX2 R170, R170 ;  /* 0x000000aa00aa7308 */ /* 0x000ff00000000800 */
[----:B------:R-:W3:Y:S08]  /*6b00*/  MUFU.EX2 R181, R181 ;  /* 0x000000b500b57308 */ /* 0x000ef00000000800 */
[----:B------:R-:W-:Y:S08]  /*6b10*/  MUFU.EX2 R174, R174 ;  /* 0x000000ae00ae7308 */ /* 0x000ff00000000800 */
[----:B------:R-:W3:Y:S08]  /*6b20*/  MUFU.EX2 R189, R189 ;  /* 0x000000bd00bd7308 */ /* 0x000ef00000000800 */
[----:B------:R-:W-:Y:S08]  /*6b30*/  MUFU.EX2 R176, R176 ;  /* 0x000000b000b07308 */ /* 0x000ff00000000800 */
[----:B------:R-:W3:Y:S01]  /*6b40*/  MUFU.EX2 R193, R193 ;  /* 0x000000c100c17308 */ /* 0x000ee20000000800 */
[----:B------:R-:W-:-:S02]  /*6b50*/  VIADD R8, R6, 0x200 ;  /* 0x0000020006087836 */ /* 0x000fc40000000000 */
[----:B------:R-:W-:Y:S01]  /*6b60*/  IMAD.MOV.U32 R9, RZ, RZ, R7 ;  /* 0x000000ffff097224 */ /* 0x000fe200078e0007 */
[----:B------:R-:W-:Y:S02]  /*6b70*/  WARPGROUP.DEPBAR.LE gsb0, 0x0 ;  /* 0x00008000000079c5 */ /* 0x000fe40000010000 */
[----:B----4-:R-:W-:Y:S02]  /*6b80*/  F2FP.F16.F32.PACK_AB R152, R166, R165 ;  /* 0x000000a5a698723e */ /* 0x010fe400000000ff */
[----:B------:R-:W-:Y:S02]  /*6b90*/  F2FP.F16.F32.PACK_AB R154, R173, R168 ;  /* 0x000000a8ad9a723e */ /* 0x000fe400000000ff */
[----:B0-----:R-:W-:Y:S02]  /*6ba0*/  F2FP.F16.F32.PACK_AB R153, R201, R180 ;  /* 0x000000b4c999723e */ /* 0x001fe400000000ff */
[----:B-1----:R-:W-:Y:S01]  /*6bb0*/  F2FP.F16.F32.PACK_AB R155, R185, R184 ;  /* 0x000000b8b99b723e */ /* 0x002fe200000000ff */
        /* <DEDUP_REMOVED lines=49> */
[----:B------:R-:W4:Y:S08]  /*6ed0*/  MUFU.EX2 R182, R182 ;  /* 0x000000b600b67308 */ /* 0x000f300000000800 */
[----:B------:R-:W-:Y:S08]  /*6ee0*/  MUFU.EX2 R175, R175 ;  /* 0x000000af00af7308 */ /* 0x000ff00000000800 */
[----:B------:R-:W4:Y:S01]  /*6ef0*/  MUFU.EX2 R186, R186 ;  /* 0x000000ba00ba7308 */ /* 0x000f220000000800 */
[----:B------:R-:W-:Y:S01]  /*6f00*/  VIADD R6, R6, 0x280 ;  /* 0x0000028006067836 */ /* 0x000fe20000000000 */
[----:B------:R-:W-:-:S02]  /*6f10*/  WARPGROUP.DEPBAR.LE gsb0, 0x0 ;  /* 0x00008000000079c5 */ /* 0x000fc40000010000 */
[----:B--2---:R-:W-:Y:S02]  /*6f20*/  F2FP.F16.F32.PACK_AB R152, R177, R164 ;  /* 0x000000a4b198723e */ /* 0x004fe400000000ff */
[----:B---3--:R-:W-:Y:S02]  /*6f30*/  F2FP.F16.F32.PACK_AB R154, R181, R170 ;  /* 0x000000aab59a723e */ /* 0x008fe400000000ff */
[----:B------:R-:W-:Y:S02]  /*6f40*/  F2FP.F16.F32.PACK_AB R153, R189, R174 ;  /* 0x000000aebd99723e */ /* 0x000fe400000000ff */
[----:B------:R-:W-:Y:S01]  /*6f50*/  F2FP.F16.F32.PACK_AB R155, R193, R176 ;  /* 0x000000b0c19b723e */ /* 0x000fe200000000ff */
        /* <DEDUP_REMOVED lines=32> */
[----:B--2---:R-:W-:-:S06]  /*7160*/  WARPGROUP.ARRIVE ;  /* 0x00000000000079c5 */ /* 0x004fcc0000000000 */
[----:B------:R-:W-:Y:S01]  /*7170*/  HGMMA.64x256x16.F32 R24, R152, gdesc[UR4].tnspB, R24, gsb0 ;  /* 0x43e0000498187df0 */ /* 0x000fe20008000818 */
[----:B------:R-:W-:Y:S02]  /*7180*/  R2UR UR6, R6 ;  /* 0x00000000060672ca */ /* 0x000fe400000e0000 */
[----:B------:R-:W-:Y:S01]  /*7190*/  R2UR UR7, R7 ;  /* 0x00000000070772ca */ /* 0x000fe200000e0000 */
[----:B------:R2:W5:Y:S04]  /*71a0*/  LDL R6, [R1+0x1f0] ;  /* 0x0001f00001067983 */ /* 0x0005680000100800 */
[----:B------:R-:W3:Y:S01]  /*71b0*/  LDL R7, [R1+0x28] ;  /* 0x0000280001077983 */ /* 0x000ee20000100800 */
[----:B------:R-:W-:Y:S02]  /*71c0*/  WARPGROUP.DEPBAR.LE gsb0, 0x0 ;  /* 0x00008000000079c5 */ /* 0x000fe40000010000 */
[----:B0-----:R-:W-:-:S02]  /*71d0*/  F2FP.F16.F32.PACK_AB R152, R9, R8 ;  /* 0x000000080998723e */ /* 0x001fc400000000ff */
[----:B-1----:R-:W-:Y:S02]  /*71e0*/  F2FP.F16.F32.PACK_AB R154, R16, R167 ;  /* 0x000000a7109a723e */ /* 0x002fe400000000ff */
[----:B----4-:R-:W-:Y:S02]  /*71f0*/  F2FP.F16.F32.PACK_AB R153, R182, R171 ;  /* 0x000000abb699723e */ /* 0x010fe400000000ff */
        /* <DEDUP_REMOVED lines=35> */
[----:B------:R-:W-:Y:S01]  /*7430*/  FADD.FTZ R221, R222, R221 ;  /* 0x000000dddedd7221 */ /* 0x000fe20000010000 */
[----:B------:R-:W-:-:S03]  /*7440*/  FADD.FTZ R4, R4, R10 ;  /* 0x0000000a04047221 */ /* 0x000fc60000010000 */
        /* <DEDUP_REMOVED lines=13> */
[----:B------:R-:W-:Y:S01]  /*7520*/  FADD.FTZ R172, R172, R159 ;  /* 0x0000009facac7221 */ /* 0x000fe20000010000 */
[----:B------:R-:W-:Y:S02]  /*7530*/  WARPGROUP.DEPBAR.LE gsb0, 0x0 ;  /* 0x00008000000079c5 */ /* 0x000fe40000010000 */
        /* <DEDUP_REMOVED lines=21> */
[----:B------:R0:W-:Y:S04]  /*7690*/  STL.128 [R1+0x380], R108 ;  /* 0x0003806c01007387 */ /* 0x0001e80000100c00 */
        /* <DEDUP_REMOVED lines=10> */
[----:B------:R-:W4:Y:S04]  /*7740*/  LDL R153, [R1+0x230] ;  /* 0x0002300001997983 */ /* 0x000f280000100800 */
[----:B0-----:R-:W2:Y:S04]  /*7750*/  LDL R111, [R1+0x234] ;  /* 0x00023400016f7983 */ /* 0x001ea80000100800 */
[----:B------:R-:W2:Y:S04]  /*7760*/  LDL R109, [R1+0x238] ;  /* 0x00023800016d7983 */ /* 0x000ea80000100800 */
        /* <DEDUP_REMOVED lines=61> */
[----:B-1----:R-:W2:Y:S04]  /*7b40*/  LDL R150, [R1+0x330] ;  /* 0x0003300001967983 */ /* 0x002ea80000100800 */
        /* <DEDUP_REMOVED lines=91> */
[----:B------:R0:W-:Y:S02]  /*8100*/  STL [R1+0x68], RZ ;  /* 0x000068ff01007387 */ /* 0x0001e40000100800 */
[----:B------:R-:W-:Y:S01]  /*8110*/  FADD.FTZ R16, R16, R167 ;  /* 0x000000a710107221 */ /* 0x000fe20000010000 */
[----:B------:R-:W-:Y:S01]  /*8120*/  FADD.FTZ R17, R186, R17 ;  /* 0x00000011ba117221 */ /* 0x000fe20000010000 */
[----:B------:R0:W-:Y:S04]  /*8130*/  STL [R1+0x68], R223 ;  /* 0x000068df01007387 */ /* 0x0001e80000100800 */
[----:B------:R0:W-:Y:S04]  /*8140*/  STL [R1+0x68], R223 ;  /* 0x000068df01007387 */ /* 0x0001e80000100800 */
[----:B------:R0:W-:Y:S01]  /*8150*/  STL [R1+0x68], R223 ;  /* 0x000068df01007387 */ /* 0x0001e20000100800 */
[----:B---3--:R-:W-:-:S03]  /*8160*/  LOP3.LUT R7, R7, 0x1, RZ, 0xfc, !PT ;  /* 0x0000000107077812 */ /* 0x008fc600078efcff */
[----:B------:R0:W-:Y:S04]  /*8170*/  STL [R1+0x68], R223 ;  /* 0x000068df01007387 */ /* 0x0001e80000100800 */
[----:B------:R0:W-:Y:S04]  /*8180*/  STL [R1+0x68], R223 ;  /* 0x000068df01007387 */ /* 0x0001e80000100800 */
[----:B------:R0:W-:Y:S04]  /*8190*/  STL [R1+0x68], R223 ;  /* 0x000068df01007387 */ /* 0x0001e80000100800 */
[----:B------:R0:W-:Y:S04]  /*81a0*/  STL [R1+0x204], R0 ;  /* 0x0002040001007387 */ /* 0x0001e80000100800 */
[----:B------:R0:W-:Y:S04]  /*81b0*/  STL.64 [R1+0x210], R16 ;  /* 0x0002101001007387 */ /* 0x0001e80000100a00 */
[----:B----4-:R0:W-:Y:S04]  /*81c0*/  STL [R1+0x230], R153 ;  /* 0x0002309901007387 */ /* 0x0101e80000100800 */
[----:B--2---:R0:W-:Y:S04]  /*81d0*/  STL [R1+0x234], R111 ;  /* 0x0002346f01007387 */ /* 0x0041e80000100800 */
[----:B------:R0:W-:Y:S04]  /*81e0*/  STL [R1+0x238], R109 ;  /* 0x0002386d01007387 */ /* 0x0001e80000100800 */
        /* <DEDUP_REMOVED lines=124> */
[----:B------:R0:W-:Y:S01]  /*89b0*/  STL [R1+0x42c], R24 ;  /* 0x00042c1801007387 */ /* 0x0001e20000100800 */
[----:B------:R-:W-:Y:S01]  /*89c0*/  ISETP.NE.AND P0, PT, R7, 0x3, PT ;  /* 0x000000030700780c */ /* 0x000fe20003f05270 */
[----:B------:R-:W-:-:S12]  /*89d0*/  BSSY B0, `(.L_x_2223) ;  /* 0x0000003000007945 */ /* 0x000fd80003800000 */
[----:B0-----:R-:W-:Y:S05]  /*89e0*/  @!P0 BRA `(.L_x_2224) ;  /* 0x0000000000048947 */ /* 0x001fea0003800000 */
[----:B------:R-:W-:Y:S01]  /*89f0*/  BPT.TRAP 0x1 ;  /* 0x000000040000795c */ /* 0x000fe20000300000 */
.L_x_2224:
[----:B------:R-:W-:Y:S05]  /*8a00*/  BSYNC B0 ;  /* 0x0000000000007941 */ /* 0x000fea0003800000 */
.L_x_2223:
[----:B------:R-:W2:Y:S01]  /*8a10*/  LDL.64 R8, [R1+0x48] ;  /* 0x0000480001087983 */ /* 0x000ea20000100a00 */
[----:B------:R-:W-:Y:S02]  /*8a20*/  UISETP.NE.AND UP1, UPT, UR39, URZ, UPT ;  /* 0x0000003f2700728c */ /* 0x000fe4000bf25270 */
[----:B------:R-:W-:Y:S01]  /*8a30*/  UISETP.NE.AND UP0, UPT, UR41, URZ, UPT ;  /* 0x0000003f2900728c */ /* 0x000fe2000bf05270 */
[----:B------:R-:W3:Y:S01]  /*8a40*/  LDL R0, [R1+0x34] ;  /* 0x0000340001007983 */ /* 0x000ee20000100800 */
[----:B--2---:R-:W-:-:S05]  /*8a50*/  MOV R7, R8 ;  /* 0x0000000800077202 */ /* 0x004fca0000000f00 */
[----:B-----5:R-:W-:-:S05]  /*8a60*/  IMAD R7, R6, 0x8, R7 ;  /* 0x0000000806077824 */ /* 0x020fca00078e0207 */
[----:B---3--:R-:W-:-:S04]  /*8a70*/  PRMT R0, R0, 0x654, R7 ;  /* 0x0000065400007816 */ /* 0x008fc80000000007 */
[----:B------:R0:W-:Y:S02]  /*8a80*/  SYNCS.ARRIVE.TRANS64.RED.A1T0 RZ, [R0+URZ], RZ ;  /* 0x000000ff00ff79a7 */ /* 0x0001e4000810043f */
[----:B0-----:R-:W2:Y:S01]  /*8a90*/  LDL R0, [R1+0x50] ;  /* 0x0000500001007983 */ /* 0x001ea20000100800 */
[----:B------:R-:W-:Y:S02]  /*8aa0*/  PLOP3.LUT P0, PT, PT, PT, UP1, 0x80, 0x0 ;  /* 0x000000000000781c */ /* 0x000fe40003f0f018 */
[----:B------:R-:W-:Y:S01]  /*8ab0*/  PLOP3.LUT P1, PT, PT, PT, UP1, 0x80, 0x0 ;  /* 0x000000000000781c */ /* 0x000fe20003f2f018 */
[----:B------:R-:W-:-:S06]  /*8ac0*/  UIADD3 UR44, UR44, -0x2, URZ ;  /* 0xfffffffe2c2c7890 */ /* 0x000fcc000fffe03f */
[----:B------:R-:W-:Y:S02]  /*8ad0*/  IMAD.U32 R10, RZ, RZ, UR44 ;  /* 0x0000002cff0a7e24 */ /* 0x000fe4000f8e00ff */
[----:B--2---:R-:W-:-:S04]  /*8ae0*/  IMAD.SHL.U32 R0, R0, 0x80, RZ ;  /* 0x0000008000007824 */ /* 0x004fc800078e00ff */
[----:B------:R-:W-:Y:S01]  /*8af0*/  @P0 IMAD.HI.U32 R5, R0, R5, RZ ;  /* 0x0000000500050227 */ /* 0x000fe200078e00ff */
[----:B------:R-:W-:-:S03]  /*8b00*/  PLOP3.LUT P0, PT, PT, PT, UP0, 0x40, 0x0 ;  /* 0x000000000000781c */ /* 0x000fc60003f0e808 */
[----:B------:R-:W-:Y:S01]  /*8b10*/  IMAD.MOV.U32 R4, RZ, RZ, R0 ;  /* 0x000000ffff047224 */ /* 0x000fe200078e0000 */
[----:B------:R-:W-:-:S05]  /*8b20*/  @P1 SHF.R.U32.HI R4, RZ, R226, R5 ;  /* 0x000000e2ff041219 */ /* 0x000fca0000011605 */
[----:B------:R-:W-:-:S04]  /*8b30*/  VIADD R5, R4, UR43 ;  /* 0x0000002b04057c36 */ /* 0x000fc80008000000 */
[----:B------:R-:W-:Y:S01]  /*8b40*/  IMAD.IADD R2, R5, 0x1, R2 ;  /* 0x0000000105027824 */ /* 0x000fe200078e0202 */
[----:B------:R-:W-:Y:S06]  /*8b50*/  @P0 BRA `(.L_x_2225) ;  /* 0x0000000000400947 */ /* 0x000fec0003800000 */
[C---:B------:R-:W-:Y:S01]  /*8b60*/  ISETP.GT.AND P0, PT, R5.reuse, RZ, PT ;  /* 0x000000ff0500720c */ /* 0x040fe20003f04270 */
[----:B------:R-:W-:Y:S01]  /*8b70*/  BSSY B0, `(.L_x_2226) ;  /* 0x000000c000007945 */ /* 0x000fe20003800000 */
[----:B------:R-:W-:-:S11]  /*8b80*/  VIADD R4, R5, 0xffffffff ;  /* 0xffffffff05047836 */ /* 0x000fd60000000000 */
[----:B------:R-:W-:Y:S05]  /*8b90*/  @P0 BRA `(.L_x_2227) ;  /* 0x0000000000180947 */ /* 0x000fea0003800000 */
[----:B------:R-:W-:Y:S01]  /*8ba0*/  ISETP.NE.AND P0, PT, R3, 0x1, PT ;  /* 0x000000010300780c */ /* 0x000fe20003f05270 */
[----:B------:R-:W-:-:S12]  /*8bb0*/  IMAD.MOV R5, RZ, RZ, -R5 ;  /* 0x000000ffff057224 */ /* 0x000fd800078e0a05 */
[----:B------:R-:W-:-:S05]  /*8bc0*/  @P0 IMAD.HI.U32 R12, R5, R12, RZ ;  /* 0x0000000c050c0227 */ /* 0x000fca00078e00ff */
[----:B------:R-:W-:-:S04]  /*8bd0*/  @P0 SHF.R.U32.HI R5, RZ, R13, R12 ;  /* 0x0000000dff050219 */ /* 0x000fc8000001160c */
[----:B------:R-:W-:Y:S01]  /*8be0*/  LOP3.LUT R4, RZ, R5, RZ, 0x33, !PT ;  /* 0x00000005ff047212 */ /* 0x000fe200078e33ff */
[----:B------:R-:W-:Y:S06]  /*8bf0*/  BRA `(.L_x_2228) ;  /* 0x00000000000c7947 */ /* 0x000fec0003800000 */
.L_x_2227:
[----:B------:R-:W-:-:S13]  /*8c00*/  ISETP.NE.AND P0, PT, R3, 0x1, PT ;  /* 0x000000010300780c */ /* 0x000fda0003f05270 */
[----:B------:R-:W-:-:S05]  /*8c10*/  @P0 IMAD.HI.U32 R12, R4, R12, RZ ;  /* 0x0000000c040c0227 */ /* 0x000fca00078e00ff */
[----:B------:R-:W-:-:S07]  /*8c20*/  @P0 SHF.R.U32.HI R4, RZ, R13, R12 ;  /* 0x0000000dff040219 */ /* 0x000fce000001160c */
.L_x_2228:
[----:B------:R-:W-:Y:S05]  /*8c30*/  BSYNC B0 ;  /* 0x0000000000007941 */ /* 0x000fea0003800000 */
.L_x_2226:
[----:B------:R-:W-:-:S05]  /*8c40*/  IMAD R3, R4, R3, R3 ;  /* 0x0000000304037224 */ /* 0x000fca00078e0203 */
[----:B------:R-:W-:-:S07]  /*8c50*/  VIMNMX R2, R2, R3, PT ;  /* 0x0000000302027248 */ /* 0x000fce0003fe0100 */
.L_x_2225:
[----:B------:R-:W-:Y:S01]  /*8c60*/  IMAD.HI R2, R2, 0x2aaaaaab, RZ ;  /* 0x2aaaaaab02027827 */ /* 0x000fe200078e02ff */
[----:B------:R-:W-:Y:S04]  /*8c70*/  BSSY B1, `(.L_x_2229) ;  /* 0x000000f000017945 */ /* 0x000fe80003800000 */
[----:B------:R-:W-:-:S04]  /*8c80*/  SHF.R.U32.HI R3, RZ, 0x1f, R2 ;  /* 0x0000001fff037819 */ /* 0x000fc80000011602 */
[----:B------:R-:W-:-:S04]  /*8c90*/  LEA.HI.SX32 R3, R2, R3, 0x1c ;  /* 0x0000000302037211 */ /* 0x000fc800078fe2ff */
[----:B------:R-:W-:-:S04]  /*8ca0*/  VIMNMX R188, R3, UR40, !PT ;  /* 0x0000002803bc7c48 */ /* 0x000fc8000ffe0100 */
[----:B------:R-:W-:-:S13]  /*8cb0*/  ISETP.GE.AND P0, PT, R10, R188, PT ;  /* 0x000000bc0a00720c */ /* 0x000fda0003f06270 */
[----:B------:R-:W-:Y:S05]  /*8cc0*/  @!P0 BRA `(.L_x_2230) ;  /* 0x0000000000248947 */ /* 0x000fea0003800000 */
[----:B------:R-:W-:Y:S01]  /*8cd0*/  BSSY B0, `(.L_x_2231) ;  /* 0x0000006000007945 */ /* 0x000fe20003800000 */
.L_x_2232:
[----:B------:R-:W-:-:S07]  /*8ce0*/  MOV R190, 0x8d00 ;  /* 0x00008d0000be7802 */ /* 0x000fce0000000f00 */
[----:B------:R-:W-:Y:S05]  /*8cf0*/  CALL.REL.NOINC `($_ZN7cutlass13device_kernelIN5flash11enable_sm90INS1_16FlashAttnFwdSm90INS1_25CollectiveMainloopFwdSm90ILi2EN4cute5tupleIJNS5_1CILi1EEES8_S8_EEENS6_IJNS7_ILi128EEENS7_ILi96EEENS7_ILi64EEEEEELi256ENS_6half_tEfNS_4arch4Sm90ELb0ELb1ELb0ELb0ELb1ELb0ELb1ELb1ELb0ELb1ELb1ELb0EEENS1_21CollectiveEpilogueFwdINS6_IJSA_NS7_ILi256EEESB_EEES9_SE_SG_Li256ELb0ELb1ELb1ELb0EEENS1_19SingleTileSchedulerILb0ELb1ELb1ELi128EEEEEEEEEvNT_6ParamsE$_ZZN5flash25CollectiveMainloopFwdSm90ILi2EN4cute5tupleIJNS1_1CILi1EEES4_S4_EEENS2_IJNS3_ILi128EEENS3_ILi96EEENS3_ILi64EEEEEELi256EN7cutlass6half_tEfNSA_4arch4Sm90ELb0ELb1ELb0ELb0ELb1ELb0ELb1ELb1ELb0ELb1ELb1ELb0EE3mmaINS_16FlashAttnFwdSm90ISE_NS_21CollectiveEpilogueFwdINS2_IJS6_NS3_ILi256EEES7_EEES5_SB_SD_Li256ELb0ELb1ELb1ELb0EEENS_19SingleTileSchedulerILb0ELb1ELb1ELi128EEEE13SharedStorageENS1_6TensorINS1_11ArrayEngineIfLm128EEENS1_6LayoutINS2_IJNS2_IJNS3_ILi2EEEST_NS3_ILi32EEEEEES4_S4_EEENS2_IJNS2_IJS4_ST_NS3_ILi4EEEEEENS3_ILi0EEESZ_EEEEEEENS_7SoftmaxILi2ELi0EEEEEbRKNSE_6ParamsENSA_13PipelineAsyncILi2EEES19_RNSA_13PipelineStateILj2EEERT0_RT1_iRiRKNS_16SeqlenInfoQKNewKILb0ELb0EEENS2_IJiiiiEEERT_ENKUliT_T0_T1_E_clIZSF_ISO_S12_S14_EbS17_S19_S19_S1C_S1E_S1G_iS1H_S1L_S1M_S1O_EUlRS1P_iE1_NS3_ILb0EEENS3_ILb1EEEEEDaiS1P_S1Q_S1R_) ;  /* 0x0000031c00487944 */ /* 0x000fea0003c00000 */
[C---:B------:R-:W-:Y:S01]  /*8d00*/  ISETP.GT.AND P0, PT, R10.reuse, R188, PT ;  /* 0x000000bc0a00720c */ /* 0x040fe20003f04270 */
[----:B------:R-:W-:-:S12]  /*8d10*/  VIADD R10, R10, 0xffffffff ;  /* 0xffffffff0a0a7836 */ /* 0x000fd80000000000 */
[----:B------:R-:W-:Y:S05]  /*8d20*/  @P0 BRA `(.L_x_2232) ;  /* 0xfffffffc00ec0947 */ /* 0x000fea000383ffff */
[----:B------:R-:W-:Y:S05]  /*8d30*/  BSYNC B0 ;  /* 0x0000000000007941 */ /* 0x000fea0003800000 */
.L_x_2231:
[----:B------:R-:W2:Y:S02]  /*8d40*/  LDL R0, [R1+0x50] ;  /* 0x0000500001007983 */ /* 0x000ea40000100800 */
[----:B--2---:R-:W-:-:S07]  /*8d50*/  IMAD.SHL.U32 R0, R0, 0x80, RZ ;  /* 0x0000008000007824 */ /* 0x004fce00078e00ff */
.L_x_2230:
[----:B------:R-:W-:Y:S05]  /*8d60*/  BSYNC B1 ;  /* 0x0000000000017941 */ /* 0x000fea0003800000 */
.L_x_2229:
[----:B------:R-:W-:Y:S01]  /*8d70*/  UISETP.NE.AND UP1, UPT, UR39, URZ, UPT ;  /* 0x0000003f2700728c */ /* 0x000fe2000bf25270 */
[----:B------:R-:W-:Y:S01]  /*8d80*/  VIADD R0, R0, 0x7f ;  /* 0x0000007f00007836 */ /* 0x000fe20000000000 */
[----:B------:R-:W-:-:S04]  /*8d90*/  UISETP.NE.AND UP0, UPT, UR41, URZ, UPT ;  /* 0x0000003f2900728c */ /* 0x000fc8000bf05270 */
[----:B------:R-:W-:Y:S02]  /*8da0*/  PLOP3.LUT P0, PT, PT, PT, UP1, 0x80, 0x0 ;  /* 0x000000000000781c */ /* 0x000fe40003f0f018 */
[----:B------:R-:W-:-:S03]  /*8db0*/  PLOP3.LUT P1, PT, PT, PT, UP1, 0x80, 0x0 ;  /* 0x000000000000781c */ /* 0x000fc60003f2f018 */
[----:B------:R-:W-:-:S08]  /*8dc0*/  @UP1 ULDC UR4, c[0x0][0x44c] ;  /* 0x0001130000041ab9 */ /* 0x000fd00000000800 */
[----:B------:R-:W-:Y:S01]  /*8dd0*/  @P0 IMAD.HI.U32 R2, R0, UR4, RZ ;  /* 0x0000000400020c27 */ /* 0x000fe2000f8e00ff */
[----:B------:R-:W-:Y:S01]  /*8de0*/  PLOP3.LUT P0, PT, PT, PT, UP0, 0x40, 0x0 ;  /* 0x000000000000781c */ /* 0x000fe20003f0e808 */
[----:B------:R-:W-:-:S03]  /*8df0*/  @UP1 ULDC UR4, c[0x0][0x450] ;  /* 0x0001140000041ab9 */ /* 0x000fc60000000800 */
[----:B------:R-:W-:Y:S01]  /*8e00*/  @P1 SHF.R.U32.HI R0, RZ, UR4, R2 ;  /* 0x00000004ff001c19 */ /* 0x000fe20008011602 */
[----:B------:R-:W-:-:S04]  /*8e10*/  ULDC UR4, c[0x0][0xad4] ;  /* 0x0002b50000047ab9 */ /* 0x000fc80000000800 */
[----:B------:R-:W-:-:S04]  /*8e20*/  VIADD R0, R0, UR38 ;  /* 0x0000002600007c36 */ /* 0x000fc80008000000 */
[----:B------:R-:W-:Y:S01]  /*8e30*/  VIADD R2, R0, -UR4 ;  /* 0x8000000400027c36 */ /* 0x000fe20008000000 */
[----:B------:R-:W-:Y:S06]  /*8e40*/  @P0 BRA `(.L_x_2233) ;  /* 0x0000000000540947 */ /* 0x000fec0003800000 */
[----:B------:R-:W-:Y:S01]  /*8e50*/  ISETP.GT.AND P0, PT, R0, -0x1, PT ;  /* 0xffffffff0000780c */ /* 0x000fe20003f04270 */
[----:B------:R-:W-:-:S12]  /*8e60*/  BSSY B0, `(.L_x_2234) ;  /* 0x0000011000007945 */ /* 0x000fd80003800000 */
        /* <DEDUP_REMOVED lines=10> */
.L_x_2235:
[----:B------:R-:W-:Y:S02]  /*8f10*/  ULDC UR4, c[0x0][0xadc] ;  /* 0x0002b70000047ab9 */ /* 0x000fe40000000800 */
[----:B------:R-:W-:-:S05]  /*8f20*/  IMAD.U32 R5, RZ, RZ, UR4 ;  /* 0x00000004ff057e24 */ /* 0x000fca000f8e00ff */
[----:B------:R-:W-:-:S13]  /*8f30*/  ISETP.NE.AND P0, PT, R5, 0x1, PT ;  /* 0x000000010500780c */ /* 0x000fda0003f05270 */
[----:B------:R-:W0:Y:S02]  /*8f40*/  @P0 LDC.64 R6, c[0x0][0xae0] ;  /* 0x0002b800ff060b82 */ /* 0x000e240000000a00 */
[----:B0-----:R-:W-:-:S05]  /*8f50*/  @P0 IMAD.HI.U32 R4, R0, R6, RZ ;  /* 0x0000000600040227 */ /* 0x001fca00078e00ff */
[----:B------:R-:W-:-:S07]  /*8f60*/  @P0 SHF.R.U32.HI R0, RZ, R7, R4 ;  /* 0x00000007ff000219 */ /* 0x000fce0000011604 */
.L_x_2236:
[----:B------:R-:W-:Y:S05]  /*8f70*/  BSYNC B0 ;  /* 0x0000000000007941 */ /* 0x000fea0003800000 */
.L_x_2234:
[----:B------:R-:W-:-:S05]  /*8f80*/  IMAD R3, R0, R5, RZ ;  /* 0x0000000500037224 */ /* 0x000fca00078e02ff */
[----:B------:R-:W-:-:S07]  /*8f90*/  VIMNMX R2, R2, R3, !PT ;  /* 0x0000000302027248 */ /* 0x000fce0007fe0100 */
.L_x_2233:
[----:B------:R-:W-:Y:S01]  /*8fa0*/  VIADD R2, R2, 0x5f ;  /* 0x0000005f02027836 */ /* 0x000fe20000000000 */
[----:B------:R-:W-:-:S03]  /*8fb0*/  IADD3 R6, P1, R18, 0x28, RZ ;  /* 0x0000002812067810 */ /* 0x000fc60007f3e0ff */
[----:B------:R-:W-:-:S04]  /*8fc0*/  IMAD.HI R2, R2, 0x2aaaaaab, RZ ;  /* 0x2aaaaaab02027827 */ /* 0x000fc800078e02ff */
[----:B------:R-:W-:Y:S01]  /*8fd0*/  IMAD.X R7, RZ, RZ, R19, P1 ;  /* 0x000000ffff077224 */ /* 0x000fe200008e0613 */
[----:B------:R-:W-:Y:S01]  /*8fe0*/  SHF.R.U32.HI R3, RZ, 0x1f, R2 ;  /* 0x0000001fff037819 */ /* 0x000fe20000011602 */
[----:B------:R-:W-:Y:S02]  /*8ff0*/  IMAD.MOV.U32 R14, RZ, RZ, R6 ;  /* 0x000000ffff0e7224 */ /* 0x000fe400078e0006 */
[----:B------:R-:W-:Y:S01]  /*9000*/  IMAD.MOV.U32 R15, RZ, RZ, R7 ;  /* 0x000000ffff0f7224 */ /* 0x000fe200078e0007 */
[----:B------:R-:W-:-:S04]  /*9010*/  LEA.HI.SX32 R3, R2, R3, 0x1c ;  /* 0x0000000302037211 */ /* 0x000fc800078fe2ff */
[----:B------:R-:W-:-:S04]  /*9020*/  VIMNMX R222, R3, UR40, !PT ;  /* 0x0000002803de7c48 */ /* 0x000fc8000ffe0100 */
[----:B------:R-:W-:-:S13]  /*9030*/  ISETP.GE.AND P0, PT, R10, R222, PT ;  /* 0x000000de0a00720c */ /* 0x000fda0003f06270 */
[----:B------:R-:W-:Y:S05]  /*9040*/  @!P0 BRA `(.L_x_2237) ;  /* 0x000001ac00108947 */ /* 0x000fea0003800000 */
[----:B------:R0:W5:Y:S01]  /*9050*/  LDL.64 R14, [R1+0x190] ;  /* 0x00019000010e7983 */ /* 0x0001620000100a00 */
[----:B------:R-:W-:-:S07]  /*9060*/  IMAD.MOV.U32 R196, RZ, RZ, R10 ;  /* 0x000000ffffc47224 */ /* 0x000fce00078e000a */
.L_x_2256:
[----:B------:R-:W2:Y:S04]  /*9070*/  LDL R2, [R1+0x1f0] ;  /* 0x0001f00001027983 */ /* 0x000ea80000100800 */
[----:B------:R-:W3:Y:S04]  /*9080*/  LDL R0, [R1+0x1f8] ;  /* 0x0001f80001007983 */ /* 0x000ee80000100800 */
[----:B-1----:R-:W4:Y:S01]  /*9090*/  LDL R3, [R1] ;  /* 0x0000000001037983 */ /* 0x002f220000100800 */
[----:B--2---:R-:W-:-:S05]  /*90a0*/  VIADD R2, R2, 0x1 ;  /* 0x0000000102027836 */ /* 0x004fca0000000000 */
[----:B------:R-:W-:-:S13]  /*90b0*/  ISETP.NE.AND P0, PT, R2, 0x2, PT ;  /* 0x000000020200780c */ /* 0x000fda0003f05270 */
[----:B-----5:R1:W5:Y:S04]  /*90c0*/  @P0 LDL R4, [R1+0x1f4] ;  /* 0x0001f40001040983 */ /* 0x0203680000100800 */
[----:B------:R-:W2:Y:S01]  /*90d0*/  @!P0 LDL R5, [R1+0x1f4] ;  /* 0x0001f40001058983 */ /* 0x000ea20000100800 */
[----:B---3--:R-:W-:Y:S01]  /*90e0*/  VIADD R0, R0, 0x1 ;  /* 0x0000000100007836 */ /* 0x008fe20000000000 */
[----:B----4-:R-:W-:Y:S02]  /*90f0*/  LOP3.LUT R3, R3, 0x1, RZ, 0xfc, !PT ;  /* 0x0000000103037812 */ /* 0x010fe400078efcff */
[----:B------:R3:W-:Y:S04]  /*9100*/  STL [R1+0x1f0], R2 ;  /* 0x0001f00201007387 */ /* 0x0007e80000100800 */
[----:B------:R1:W-:Y:S04]  /*9110*/  STL [R1+0x1f8], R0 ;  /* 0x0001f80001007387 */ /* 0x0003e80000100800 */
[----:B------:R1:W-:Y:S01]  /*9120*/  @!P0 STL [R1+0x1f0], RZ ;  /* 0x0001f0ff01008387 */ /* 0x0003e20000100800 */
[----:B------:R-:W-:Y:S01]  /*9130*/  ISETP.NE.AND P1, PT, R3, 0x3, PT ;  /* 0x000000030300780c */ /* 0x000fe20003f25270 */
[----:B------:R-:W-:Y:S05]  /*9140*/  YIELD ;  /* 0x0000000000007946 */ /* 0x000fea0003800000 */
[----:B------:R-:W-:Y:S01]  /*9150*/  BSSY B0, `(.L_x_2238) ;  /* 0x0000008000007945 */ /* 0x000fe20003800000 */
[----:B---3--:R-:W-:-:S02]  /*9160*/  @!P0 IMAD.MOV.U32 R2, RZ, RZ, RZ ;  /* 0x000000ffff028224 */ /* 0x008fc400078e00ff */
[----:B------:R-:W-:Y:S02]  /*9170*/  IMAD.MOV.U32 R16, RZ, RZ, R6 ;  /* 0x000000ffff107224 */ /* 0x000fe400078e0006 */
[----:B------:R-:W-:Y:S01]  /*9180*/  IMAD.MOV.U32 R17, RZ, RZ, R7 ;  /* 0x000000ffff117224 */ /* 0x000fe200078e0007 */
[----:B--2---:R-:W-:-:S05]  /*9190*/  @!P0 LOP3.LUT R4, R5, 0x1, RZ, 0x3c, !PT ;  /* 0x0000000105048812 */ /* 0x004fca00078e3cff */
[----:B------:R1:W-:Y:S01]  /*91a0*/  @!P0 STL [R1+0x1f4], R4 ;  /* 0x0001f40401008387 */ /* 0x0003e20000100800 */
[----:B------:R-:W-:Y:S05]  /*91b0*/  @!P1 BRA `(.L_x_2239) ;  /* 0x0000000000049947 */ /* 0x000fea0003800000 */
[----:B------:R-:W-:Y:S01]  /*91c0*/  BPT.TRAP 0x1 ;  /* 0x000000040000795c */ /* 0x000fe20000300000 */
.L_x_2239:
[----:B------:R-:W-:Y:S05]  /*91d0*/  BSYNC B0 ;  /* 0x0000000000007941 */ /* 0x000fea0003800000 */
.L_x_2238:
[----:B------:R-:W2:Y:S01]  /*91e0*/  LDL.64 R6, [R1+0x18] ;  /* 0x0000180001067983 */ /* 0x000ea20000100a00 */
[----:B-----5:R-:W-:Y:S02]  /*91f0*/  SHF.L.U32 R5, R4, 0x1f, RZ ;  /* 0x0000001f04057819 */ /* 0x020fe400000006ff */
[----:B--2---:R-:W-:-:S05]  /*9200*/  MOV R3, R6 ;  /* 0x0000000600037202 */ /* 0x004fca0000000f00 */
[----:B------:R-:W-:-:S04]  /*9210*/  IMAD R2, R2, 0x8, R3 ;  /* 0x0000000802027824 */ /* 0x000fc800078e0203 */
[----:B------:R2:W3:Y:S01]  /*9220*/  SYNCS.PHASECHK.TRANS64.TRYWAIT P0, [R2+URZ], R5 ;  /* 0x00000005020075a7 */ /* 0x0004e2000800017f */
[----:B------:R2:W5:Y:S01]  /*9230*/  LDL.64 R6, [R1+0x1f0] ;  /* 0x0001f00001067983 */ /* 0x0005620000100a00 */
[----:B------:R-:W-:Y:S04]  /*9240*/  BSSY B0, `(.L_x_2240) ;  /* 0x0000003000007945 */ /* 0x000fe80003800000 */
[----:B------:R-:W-:Y:S05]  /*9250*/  @!P1 BRA `(.L_x_2241) ;  /* 0x0000000000049947 */ /* 0x000fea0003800000 */
[----:B------:R-:W-:Y:S01]  /*9260*/  BPT.TRAP 0x1 ;  /* 0x000000040000795c */ /* 0x000fe20000300000 */
.L_x_2241:
[----:B------:R-:W-:Y:S05]  /*9270*/  BSYNC B0 ;  /* 0x0000000000007941 */ /* 0x000fea0003800000 */
.L_x_2240:
[----:B------:R-:W-:Y:S04]  /*9280*/  BSSY B0, `(.L_x_2242) ;  /* 0x0000006000007945 */ /* 0x000fe80003800000 */
[----:B---3--:R-:W-:Y:S05]  /*9290*/  @P0 BRA `(.L_x_2243) ;  /* 0x0000000000100947 */ /* 0x008fea0003800000 */
[----:B-----5:R-:W-:Y:S01]  /*92a0*/  IMAD R6, R6, 0x8, R3 ;  /* 0x0000000806067824 */ /* 0x020fe200078e0203 */
[----:B------:R-:W-:-:S04]  /*92b0*/  SHF.L.U32 R7, R7, 0x1f, RZ ;  /* 0x0000001f07077819 */ /* 0x000fc800000006ff */
[----:B------:R-:W3:Y:S02]  /*92c0*/  SYNCS.PHASECHK.TRANS64.TRYWAIT P0, [R6+URZ], R7 ;  /* 0x00000007060075a7 */ /* 0x000ee4000800017f */
[----:B---3--:R-:W-:Y:S05]  /*92d0*/  @!P0 BRA `(.L_x_2244) ;  /* 0x000002dc00548947 */ /* 0x008fea0003800000 */
.L_x_2243:
[----:B------:R-:W-:Y:S05]  /*92e0*/  BSYNC B0 ;  /* 0x0000000000007941 */ /* 0x000fea0003800000 */
.L_x_2242:
[----:B---3-5:R-:W3:Y:S04]  /*92f0*/  LDL R7, [R1+0x1f0] ;  /* 0x0001f00001077983 */ /* 0x028ee80000100800 */
[----:B--2---:R-:W3:Y:S01]  /*9300*/  LDL.64 R2, [R1+0x80] ;  /* 0x0000800001027983 */ /* 0x004ee20000100a00 */
[----:B------:R-:W-:Y:S05]  /*9310*/  WARPSYNC.ALL ;  /* 0x0000000000007948 */ /* 0x000fea0003800000 */
[----:B------:R-:W2:Y:S04]  /*9320*/  LDL.64 R12, [R1+0x78] ;  /* 0x00007800010c7983 */ /* 0x000ea80000100a00 */
[----:B-1----:R-:W4:Y:S04]  /*9330*/  LDL.64 R4, [R1+0x78] ;  /* 0x0000780001047983 */ /* 0x002f280000100a00 */
[----:B------:R-:W4:Y:S01]  /*9340*/  LDL.64 R8, [R1+0x78] ;  /* 0x0000780001087983 */ /* 0x000f220000100a00 */
[----:B---3--:R-:W-:Y:S01]  /*9350*/  IMAD R2, R7, 0x300, R2 ;  /* 0x0000030007027824 */ /* 0x008fe200078e0202 */
[----:B------:R-:W-:-:S02]  /*9360*/  R2UR UR7, R3 ;  /* 0x00000000030772ca */ /* 0x000fc400000e0000 */
[----:B------:R-:W3:Y:S01]  /*9370*/  LDL.64 R10, [R1+0x78] ;  /* 0x00007800010a7983 */ /* 0x000ee20000100a00 */
[----:B------:R-:W-:Y:S01]  /*9380*/  WARPGROUP.ARRIVE ;  /* 0x00000000000079c5 */ /* 0x000fe20000000000 */
[C---:B------:R-:W-:Y:S01]  /*9390*/  R2UR UR6, R2.reuse ;  /* 0x00000000020672ca */ /* 0x040fe200000e0000 */
[----:B------:R-:W-:Y:S01]  /*93a0*/  IMAD.MOV.U32 R223, RZ, RZ, 0x1 ;  /* 0x00000001ffdf7424 */ /* 0x000fe200078e00ff */
[----:B------:R1:W-:Y:S04]  /*93b0*/  STL [R1+0x60], RZ ;  /* 0x000060ff01007387 */ /* 0x0003e80000100800 */
[----:B------:R1:W-:Y:S04]  /*93c0*/  STL [R1+0x60], R223 ;  /* 0x000060df01007387 */ /* 0x0003e80000100800 */
[----:B------:R1:W-:Y:S04]  /*93d0*/  STL [R1+0x60], R223 ;  /* 0x000060df01007387 */ /* 0x0003e80000100800 */
[----:B------:R1:W-:Y:S04]  /*93e0*/  STL [R1+0x60], R223 ;  /* 0x000060df01007387 */ /* 0x0003e80000100800 */
[----:B------:R1:W-:Y:S01]  /*93f0*/  STL [R1+0x60], R223 ;  /* 0x000060df01007387 */ /* 0x0003e20000100800 */
[----:B------:R-:W-:-:S02]  /*9400*/  VIADD R6, R2, 0x2 ;  /* 0x0000000202067836 */ /* 0x000fc40000000000 */
[----:B------:R-:W-:Y:S01]  /*9410*/  IMAD.MOV.U32 R7, RZ, RZ, R3 ;  /* 0x000000ffff077224 */ /* 0x000fe200078e0003 */
[----:B--2---:R-:W-:Y:S02]  /*9420*/  R2UR UR4, R12 ;  /* 0x000000000c0472ca */ /* 0x004fe400000e0000 */
[----:B------:R-:W-:Y:S01]  /*9430*/  R2UR UR5, R13 ;  /* 0x000000000d0572ca */ /* 0x000fe200000e0000 */
[----:B----4-:R-:W-:Y:S01]  /*9440*/  VIADD R4, R4, 0x2 ;  /* 0x0000000204047836 */ /* 0x010fe20000000000 */
[----:B------:R1:W5:Y:S11]  /*9450*/  LDL.64 R12, [R1+0x1f0] ;  /* 0x0001f000010c7983 */ /* 0x0003760000100a00 */
[----:B------:R-:W-:Y:S01]  /*9460*/  HGMMA.64x96x16.F32 R144, gdesc[UR4], RZ, !UPT, gsb0 ;  /* 0x01600000049079f0 */ /* 0x000fe2000c0008ff */
[----:B------:R-:W-:-:S02]  /*9470*/  R2UR UR6, R6 ;  /* 0x00000000060672ca */ /* 0x000fc400000e0000 */
[----:B------:R-:W-:Y:S02]  /*9480*/  R2UR UR7, R7 ;  /* 0x00000000070772ca */ /* 0x000fe400000e0000 */
[----:B------:R-:W-:Y:S02]  /*9490*/  R2UR UR4, R4 ;  /* 0x00000000040472ca */ /* 0x000fe400000e0000 */
[----:B------:R-:W-:Y:S01]  /*94a0*/  R2UR UR5, R5 ;  /* 0x00000000050572ca */ /* 0x000fe200000e0000 */
[----:B------:R-:W-:Y:S02]  /*94b0*/  WARPGROUP.DEPBAR.LE gsb0, 0x0 ;  /* 0x00008000000079c5 */ /* 0x000fe40000010000 */
[----:B------:R-:W2:Y:S01]  /*94c0*/  LD.E R0, desc[UR36][R16.64] ;  /* 0x0000002410007980 */ /* 0x000ea2000c101900 */
[----:B------:R-:W-:-:S09]  /*94d0*/  WARPGROUP.ARRIVE ;  /* 0x00000000000079c5 */ /* 0x000fd20000000000 */
[----:B------:R-:W-:Y:S01]  /*94e0*/  HGMMA.64x96x16.F32 R144, gdesc[UR4], R144, gsb0 ;  /* 0x01600000049079f0 */ /* 0x000fe20008000890 */
[----:B------:R-:W-:Y:S02]  /*94f0*/  VIADD R8, R8, 0x4 ;  /* 0x0000000408087836 */ /* 0x000fe40000000000 */
[----:B------:R-:W-:Y:S02]  /*9500*/  VIADD R4, R2, 0x4 ;  /* 0x0000000402047836 */ /* 0x000fe40000000000 */
[----:B------:R-:W-:Y:S01]  /*9510*/  IMAD.MOV.U32 R5, RZ, RZ, R3 ;  /* 0x000000ffff057224 */ /* 0x000fe200078e0003 */
[----:B------:R-:W-:Y:S02]  /*9520*/  R2UR UR4, R8 ;  /* 0x00000000080472ca */ /* 0x000fe400000e0000 */
[----:B------:R-:W-:Y:S02]  /*9530*/  R2UR UR6, R4 ;  /* 0x00000000040672ca */ /* 0x000fe400000e0000 */
[----:B------:R-:W-:-:S02]  /*9540*/  R2UR UR7, R5 ;  /* 0x00000000050772ca */ /* 0x000fc400000e0000 */
[----:B------:R-:W-:Y:S01]  /*9550*/  R2UR UR5, R9 ;  /* 0x00000000090572ca */ /* 0x000fe200000e0000 */
[----:B------:R-:W-:Y:S01]  /*9560*/  VIADD R2, R2, 0x6 ;  /* 0x0000000602027836 */ /* 0x000fe20000000000 */
[----:B------:R-:W-:Y:S02]  /*9570*/  WARPGROUP.DEPBAR.LE gsb0, 0x0 ;  /* 0x00008000000079c5 */ /* 0x000fe40000010000 */
[----:B------:R-:W-:-:S09]  /*9580*/  WARPGROUP.ARRIVE ;  /* 0x00000000000079c5 */ /* 0x000fd20000000000 */
[----:B------:R-:W-:Y:S01]  /*9590*/  HGMMA.64x96x16.F32 R144, gdesc[UR4], R144, gsb0 ;  /* 0x01600000049079f0 */ /* 0x000fe20008000890 */
[----:B---3--:R-:W-:Y:S01]  /*95a0*/  VIADD R10, R10, 0x6 ;  /* 0x000000060a0a7836 */ /* 0x008fe20000000000 */
[----:B------:R-:W-:Y:S02]  /*95b0*/  R2UR UR6, R2 ;  /* 0x00000000020672ca */ /* 0x000fe400000e0000 */
[----:B------:R-:W-:Y:S02]  /*95c0*/  R2UR UR7, R3 ;  /* 0x00000000030772ca */ /* 0x000fe400000e0000 */
[----:B------:R-:W-:Y:S02]  /*95d0*/  R2UR UR4, R10 ;  /* 0x000000000a0472ca */ /* 0x000fe400000e0000 */
[----:B------:R-:W-:Y:S01]  /*95e0*/  R2UR UR5, R11 ;  /* 0x000000000b0572ca */ /* 0x000fe200000e0000 */
[----:B------:R-:W-:Y:S02]  /*95f0*/  WARPGROUP.DEPBAR.LE gsb0, 0x0 ;  /* 0x00008000000079c5 */ /* 0x000fe40000010000 */
[----:B------:R-:W-:-:S10]  /*9600*/  WARPGROUP.ARRIVE ;  /* 0x00000000000079c5 */ /* 0x000fd40000000000 */
[----:B------:R-:W-:Y:S01]  /*9610*/  HGMMA.64x96x16.F32 R144, gdesc[UR4], R144, gsb0 ;  /* 0x01600000049079f0 */ /* 0x000fe20008000890 */
[----:B------:R-:W-:Y:S01]  /*9620*/  BSSY B0, `(.L_x_2245) ;  /* 0x0000006000007945 */ /* 0x000fe20003800000 */
[----:B--2---:R-:W-:-:S04]  /*9630*/  LOP3.LUT R0, R0, 0x1, RZ, 0xfc, !PT ;  /* 0x0000000100007812 */ /* 0x004fc800078efcff */
[----:B------:R-:W-:Y:S01]  /*9640*/  ISETP.NE.AND P0, PT, R0, 0x3, PT ;  /* 0x000000030000780c */ /* 0x000fe20003f05270 */
[----:B------:R-:W-:-:S12]  /*9650*/  WARPGROUP.DEPBAR.LE gsb0, 0x0 ;  /* 0x00008000000079c5 */ /* 0x000fd80000010000 */
[----:B-1----:R-:W-:Y:S05]  /*9660*/  @!P0 BRA `(.L_x_2246) ;  /* 0x0000000000048947 */ /* 0x002fea0003800000 */
[----:B------:R-:W-:Y:S01]  /*9670*/  BPT.TRAP 0x1 ;  /* 0x000000040000795c */ /* 0x000fe20000300000 */
.L_x_2246:
[----:B------:R-:W-:Y:S05]  /*9680*/  BSYNC B0 ;  /* 0x0000000000007941 */ /* 0x000fea0003800000 */
.L_x_2245:
[----:B------:R-:W2:Y:S01]  /*9690*/  LD.E.64 R2, desc[UR36][R16.64+0x18] ;  /* 0x0000182410027980 */ /* 0x000ea2000c101b00 */
[----:B-----5:R-:W-:Y:S02]  /*96a0*/  SHF.L.U32 R13, R13, 0x1f, RZ ;  /* 0x0000001f0d0d7819 */ /* 0x020fe400000006ff */
[----:B--2---:R-:W-:-:S05]  /*96b0*/  MOV R3, R2 ;  /* 0x0000000200037202 */ /* 0x004fca0000000f00 */
[----:B------:R-:W-:-:S04]  /*96c0*/  IMAD R0, R12, 0x8, R3 ;  /* 0x000000080c007824 */ /* 0x000fc800078e0203 */
[----:B------:R1:W2:Y:S01]  /*96d0*/  SYNCS.PHASECHK.TRANS64.TRYWAIT P0, [R0+URZ], R13 ;  /* 0x0000000d000075a7 */ /* 0x0002a2000800017f */
[----:B------:R-:W3:Y:S01]  /*96e0*/  LD.E R2, desc[UR36][R16.64] ;  /* 0x0000002410027980 */ /* 0x000ee2000c101900 */
[----:B------:R-:W-:Y:S01]  /*96f0*/  BSSY B0, `(.L_x_2247) ;  /* 0x0000005000007945 */ /* 0x000fe20003800000 */
[----:B---3--:R-:W-:-:S04]  /*9700*/  LOP3.LUT R2, R2, 0x1, RZ, 0xfc, !PT ;  /* 0x0000000102027812 */ /* 0x008fc800078efcff */
[----:B------:R-:W-:-:S13]  /*9710*/  ISETP.NE.AND P1, PT, R2, 0x3, PT ;  /* 0x000000030200780c */ /* 0x000fda0003f25270 */
[----:B-12---:R-:W-:Y:S05]  /*9720*/  @!P1 BRA `(.L_x_2248) ;  /* 0x0000000000049947 */ /* 0x006fea0003800000 */
[----:B------:R-:W-:Y:S01]  /*9730*/  BPT.TRAP 0x1 ;  /* 0x000000040000795c */ /* 0x000fe20000300000 */
.L_x_2248:
[----:B------:R-:W-:Y:S05]  /*9740*/  BSYNC B0 ;  /* 0x0000000000007941 */ /* 0x000fea0003800000 */
.L_x_2247:
[----:B------:R-:W-:Y:S04]  /*9750*/  BSSY B0, `(.L_x_2249) ;  /* 0x0000007000007945 */ /* 0x000fe80003800000 */
[----:B------:R-:W-:Y:S05]  /*9760*/  @P0 BRA `(.L_x_2250) ;  /* 0x0000000000140947 */ /* 0x000fea0003800000 */
[----:B------:R-:W2:Y:S02]  /*9770*/  LD.E.64 R2, desc[UR36][R16.64+0x18] ;  /* 0x0000182410027980 */ /* 0x000ea4000c101b00 */
[----:B--2---:R-:W-:-:S05]  /*9780*/  MOV R3, R2 ;  /* 0x0000000200037202 */ /* 0x004fca0000000f00 */
[----:B------:R-:W-:-:S04]  /*9790*/  IMAD R12, R12, 0x8, R3 ;  /* 0x000000080c0c7824 */ /* 0x000fc800078e0203 */
[----:B------:R-:W1:Y:S02]  /*97a0*/  SYNCS.PHASECHK.TRANS64.TRYWAIT P0, [R12+URZ], R13 ;  /* 0x0000000d0c0075a7 */ /* 0x000e64000800017f */
[----:B-1----:R-:W-:Y:S05]  /*97b0*/  @!P0 BRA `(.L_x_2251) ;  /* 0x000002d800308947 */ /* 0x002fea0003800000 */
.L_x_2250:
[----:B------:R-:W-:Y:S05]  /*97c0*/  BSYNC B0 ;  /* 0x0000000000007941 */ /* 0x000fea0003800000 */
.L_x_2249:
[----:B-1----:R-:W2:Y:S04]  /*97d0*/  LDL R13, [R1+0x1f0] ;  /* 0x0001f000010d7983 */ /* 0x002ea80000100800 */
[----:B------:R-:W2:Y:S04]  /*97e0*/  LDL.64 R2, [R1+0xf8] ;  /* 0x0000f80001027983 */ /* 0x000ea80000100a00 */
[----:B------:R-:W3:Y:S04]  /*97f0*/  LDL R0, [R1+0x70] ;  /* 0x0000700001007983 */ /* 0x000ee80000100800 */
[----:B------:R-:W4:Y:S04]  /*9800*/  LDL.64 R4, [R1+0xf0] ;  /* 0x0000f00001047983 */ /* 0x000f280000100a00 */
[----:B------:R-:W4:Y:S04]  /*9810*/  LDL.64 R6, [R1+0xf0] ;  /* 0x0000f00001067983 */ /* 0x000f280000100a00 */
[----:B------:R-:W4:Y:S04]  /*9820*/  LDL.64 R8, [R1+0xf0] ;  /* 0x0000f00001087983 */ /* 0x000f280000100a00 */
[----:B------:R-:W4:Y:S01]  /*9830*/  LDL.64 R10, [R1+0xf0] ;  /* 0x0000f000010a7983 */ /* 0x000f220000100a00 */
[----:B------:R-:W-:Y:S05]  /*9840*/  WARPSYNC.ALL ;  /* 0x0000000000007948 */ /* 0x000fea0003800000 */
[----:B------:R-:W-:Y:S01]  /*9850*/  WARPGROUP.ARRIVE ;  /* 0x00000000000079c5 */ /* 0x000fe20000000000 */
[----:B--2---:R-:W-:Y:S01]  /*9860*/  IMAD R2, R13, 0xc00, R2 ;  /* 0x00000c000d027824 */ /* 0x004fe200078e0202 */
[----:B------:R-:W-:Y:S01]  /*9870*/  R2UR UR7, R3 ;  /* 0x00000000030772ca */ /* 0x000fe200000e0000 */
[----:B------:R-:W2:Y:S01]  /*9880*/  LDL.64 R12, [R1+0xf0] ;  /* 0x0000f000010c7983 */ /* 0x000ea20000100a00 */
[----:B---3--:R-:W-:-:S02]  /*9890*/  ISETP.NE.U32.AND P0, PT, R0, RZ, PT ;  /* 0x000000ff0000720c */ /* 0x008fc40003f05070 */
        /* <DEDUP_REMOVED lines=131> */
[----:B------:R-:W-:Y:S01]  /*a0d0*/  R2UR UR6, R4 ;  /* 0x00000000040672ca */ /* 0x000fe200000e0000 */
[----:B------:R-:W2:Y:S01]  /*a0e0*/  LDL R12, [R1] ;  /* 0x00000000010c7983 */ /* 0x000ea20000100800 */
        /* <DEDUP_REMOVED lines=48> */
[----:B--2---:R-:W-:-:S03]  /*a3f0*/  LOP3.LUT R12, R12, 0x1, RZ, 0xfc, !PT ;  /* 0x000000010c0c7812 */ /* 0x004fc600078efcff */
[----:B------:R1:W-:Y:S04]  /*a400*/  STL [R1+0x70], R223 ;  /* 0x000070df01007387 */ /* 0x0003e80000100800 */
[----:B------:R1:W-:Y:S04]  /*a410*/  STL [R1+0x70], R223 ;  /* 0x000070df01007387 */ /* 0x0003e80000100800 */
[----:B------:R1:W-:Y:S01]  /*a420*/  STL [R1+0x70], R223 ;  /* 0x000070df01007387 */ /* 0x0003e20000100800 */
[----:B------:R-:W-:Y:S01]  /*a430*/  ISETP.NE.AND P0, PT, R12, 0x3, PT ;  /* 0x000000030c00780c */ /* 0x000fe20003f05270 */
[----:B------:R-:W-:Y:S01]  /*a440*/  BSSY B0, `(.L_x_2252) ;  /* 0x0000005000007945 */ /* 0x000fe20003800000 */
[----:B------:R-:W-:-:S02]  /*a450*/  WARPGROUP.DEPBAR.LE gsb0, 0x0 ;  /* 0x00008000000079c5 */ /* 0x000fc40000010000 */
[----:B------:R1:W-:Y:S09]  /*a460*/  BAR.ARV R224, 0x100 ;  /* 0x000400e00000751d */ /* 0x0003f20000002000 */
[----:B-1----:R-:W-:Y:S05]  /*a470*/  @!P0 BRA `(.L_x_2253) ;  /* 0x0000000000048947 */ /* 0x002fea0003800000 */
[----:B------:R-:W-:Y:S01]  /*a480*/  BPT.TRAP 0x1 ;  /* 0x000000040000795c */ /* 0x000fe20000300000 */
.L_x_2253:
[----:B------:R-:W-:Y:S05]  /*a490*/  BSYNC B0 ;  /* 0x0000000000007941 */ /* 0x000fea0003800000 */
.L_x_2252:
[----:B------:R-:W2:Y:S04]  /*a4a0*/  LDL.64 R2, [R1+0x20] ;  /* 0x0000200001027983 */ /* 0x000ea80000100a00 */
[----:B------:R-:W-:Y:S04]  /*a4b0*/  STL [R1+0xfd4], R222 ;  /* 0x000fd4de01007387 */ /* 0x000fe80000100800 */
[----:B------:R-:W-:Y:S04]  /*a4c0*/  STL [R1+0xfd0], R196 ;  /* 0x000fd0c401007387 */ /* 0x000fe80000100800 */
[----:B------:R-:W-:Y:S04]  /*a4d0*/  STL [R1+0xcc4], R18 ;  /* 0x000cc41201007387 */ /* 0x000fe80000100800 */
[----:B------:R-:W-:Y:S04]  /*a4e0*/  STL [R1+0xcc0], R19 ;  /* 0x000cc01301007387 */ /* 0x000fe80000100800 */
[----:B------:R-:W-:Y:S04]  /*a4f0*/  STL [R1+0xcbc], R14 ;  /* 0x000cbc0e01007387 */ /* 0x000fe80000100800 */
[----:B------:R-:W-:Y:S01]  /*a500*/  STL [R1+0xcb8], R15 ;  /* 0x000cb80f01007387 */ /* 0x000fe20000100800 */
[----:B--2---:R-:W-:-:S05]  /*a510*/  MOV R3, R2 ;  /* 0x0000000200037202 */ /* 0x004fca0000000f00 */
[----:B-----5:R-:W-:-:S05]  /*a520*/  IMAD R0, R0, 0x8, R3 ;  /* 0x0000000800007824 */ /* 0x020fca00078e0203 */
[----:B------:R-:W-:-:S04]  /*a530*/  PRMT R0, R13, 0x654, R0 ;  /* 0x000006540d007816 */ /* 0x000fc80000000000 */
[----:B------:R1:W-:Y:S01]  /*a540*/  SYNCS.ARRIVE.TRANS64.RED.A1T0 RZ, [R0+URZ], RZ ;  /* 0x000000ff00ff79a7 */ /* 0x0003e2000810043f */
[----:B------:R-:W1:Y:S04]  /*a550*/  LDL.64 R28, [R1+0x200] ;  /* 0x00020000011c7983 */ /* 0x000e680000100a00 */
[----:B------:R-:W2:Y:S04]  /*a560*/  LDL.64 R126, [R1+0x280] ;  /* 0x00028000017e7983 */ /* 0x000ea80000100a00 */
[----:B------:R-:W3:Y:S04]  /*a570*/  LDL.64 R124, [R1+0x290] ;  /* 0x00029000017c7983 */ /* 0x000ee80000100a00 */
[----:B------:R-:W4:Y:S04]  /*a580*/  LDL.64 R94, [R1+0x360] ;  /* 0x00036000015e7983 */ /* 0x000f280000100a00 */
        /* <DEDUP_REMOVED lines=67> */
[----:B------:R-:W4:Y:S04]  /*a9c0*/  LDL.64 R24, [R1+0x3d8] ;  /* 0x0003d80001187983 */ /* 0x000f280000100a00 */
[----:B------:R-:W4:Y:S04]  /*a9d0*/  LDL.64 R16, [R1+0x3e8] ;  /* 0x0003e80001107983 */ /* 0x000f280000100a00 */
[----:B------:R-:W4:Y:S04]  /*a9e0*/  LDL.64 R10, [R1+0x3f8] ;  /* 0x0003f800010a7983 */ /* 0x000f280000100a00 */
[----:B------:R-:W4:Y:S01]  /*a9f0*/  LDL.64 R8, [R1+0x408] ;  /* 0x0004080001087983 */ /* 0x000f220000100a00 */
[----:B-1----:R-:W-:-:S03]  /*aa00*/  FMNMX.FTZ R0, R144, R28, !PT ;  /* 0x0000001c90007209 */ /* 0x002fc60007810000 */
[----:B------:R-:W4:Y:S01]  /*aa10*/  LDL.64 R6, [R1+0x418] ;  /* 0x0004180001067983 */ /* 0x000f220000100a00 */
[----:B------:R-:W-:-:S04]  /*aa20*/  FMNMX.FTZ R3, R145, R0, !PT ;  /* 0x0000000091037209 */ /* 0x000fc80007810000 */
[----:B------:R-:W-:-:S04]  /*aa30*/  FMNMX.FTZ R0, R148, R3, !PT ;  /* 0x0000000394007209 */ /* 0x000fc80007810000 */
[----:B------:R-:W-:-:S04]  /*aa40*/  FMNMX.FTZ R3, R149, R0, !PT ;  /* 0x0000000095037209 */ /* 0x000fc80007810000 */
[----:B------:R-:W-:-:S04]  /*aa50*/  FMNMX.FTZ R0, R152, R3, !PT ;  /* 0x0000000398007209 */ /* 0x000fc80007810000 */
[----:B------:R-:W-:-:S04]  /*aa60*/  FMNMX.FTZ R3, R153, R0, !PT ;  /* 0x0000000099037209 */ /* 0x000fc80007810000 */
[----:B------:R-:W-:-:S04]  /*aa70*/  FMNMX.FTZ R0, R156, R3, !PT ;  /* 0x000000039c007209 */ /* 0x000fc80007810000 */
[----:B------:R-:W-:Y:S02]  /*aa80*/  FMNMX.FTZ R3, R157, R0, !PT ;  /* 0x000000009d037209 */ /* 0x000fe40007810000 */
[----:B------:R-:W-:Y:S02]  /*aa90*/  FMNMX.FTZ R0, R146, R29, !PT ;  /* 0x0000001d92007209 */ /* 0x000fe40007810000 */
[----:B------:R-:W-:Y:S02]  /*aaa0*/  FMNMX.FTZ R2, R160, R3, !PT ;  /* 0x00000003a0027209 */ /* 0x000fe40007810000 */
[----:B------:R-:W-:Y:S02]  /*aab0*/  FMNMX.FTZ R3, R147, R0, !PT ;  /* 0x0000000093037209 */ /* 0x000fe40007810000 */
[----:B------:R-:W-:Y:S01]  /*aac0*/  FMNMX.FTZ R5, R161, R2, !PT ;  /* 0x00000002a1057209 */ /* 0x000fe20007810000 */
[----:B0-----:R-:W4:Y:S01]  /*aad0*/  LDL.LU.128 R144, [R1+0x55e0] ;  /* 0x0055e00001907983 */ /* 0x001f220000300c00 */
[----:B------:R-:W-:-:S04]  /*aae0*/  FMNMX.FTZ R0, R150, R3, !PT ;  /* 0x0000000396007209 */ /* 0x000fc80007810000 */
[----:B------:R-:W-:Y:S02]  /*aaf0*/  FMNMX.FTZ R3, R151, R0, !PT ;  /* 0x0000000097037209 */ /* 0x000fe40007810000 */
[----:B------:R-:W-:Y:S01]  /*ab00*/  FMNMX.FTZ R2, R164, R5, !PT ;  /* 0x00000005a4027209 */ /* 0x000fe20007810000 */
[----:B------:R-:W4:Y:S01]  /*ab10*/  LDL.LU.128 R148, [R1+0x55f0] ;  /* 0x0055f00001947983 */ /* 0x000f220000300c00 */
        /* <DEDUP_REMOVED lines=16> */
[----:B------:R-:W-:Y:S02]  /*ac20*/  FMNMX.FTZ R0, R170, R3, !PT ;  /* 0x00000003aa007209 */ /* 0x000fe40007810000 */
[----:B------:R-:W-:Y:S02]  /*ac30*/  FMNMX.FTZ R5, R173, R2, !PT ;  /* 0x00000002ad057209 */ /* 0x000fe40007810000 */
[----:B------:R-:W-:Y:S02]  /*ac40*/  FMNMX.FTZ R3, R171, R0, !PT ;  /* 0x00000000ab037209 */ /* 0x000fe40007810000 */
[----:B------:R-:W-:Y:S01]  /*ac50*/  FMNMX.FTZ R2, R176, R5, !PT ;  /* 0x00000005b0027209 */ /* 0x000fe20007810000 */
[----:B------:R-:W4:Y:S01]  /*ac60*/  LDL.LU.128 R168, [R1+0x5640] ;  /* 0x0056400001a87983 */ /* 0x000f220000300c00 */
[----:B------:R-:W-:-:S02]  /*ac70*/  FMNMX.FTZ R0, R174, R3, !PT ;  /* 0x00000003ae007209 */ /* 0x000fc40007810000 */
[----:B------:R-:W-:Y:S02]  /*ac80*/  FMNMX.FTZ R5, R177, R2, !PT ;  /* 0x00000002b1057209 */ /* 0x000fe40007810000 */
[----:B------:R-:W-:Y:S02]  /*ac90*/  FMNMX.FTZ R3, R175, R0, !PT ;  /* 0x00000000af037209 */ /* 0x000fe40007810000 */
[----:B------:R-:W-:Y:S01]  /*aca0*/  FMNMX.FTZ R2, R180, R5, !PT ;  /* 0x00000005b4027209 */ /* 0x000fe20007810000 */
[----:B------:R-:W4:Y:S01]  /*acb0*/  LDL.LU.128 R172, [R1+0x5650] ;  /* 0x0056500001ac7983 */ /* 0x000f220000300c00 */
[----:B------:R-:W-:Y:S02]  /*acc0*/  FMNMX.FTZ R0, R178, R3, !PT ;  /* 0x00000003b2007209 */ /* 0x000fe40007810000 */
[----:B------:R-:W-:Y:S02]  /*acd0*/  FMNMX.FTZ R5, R181, R2, !PT ;  /* 0x00000002b5057209 */ /* 0x000fe40007810000 */
[----:B------:R-:W-:-:S02]  /*ace0*/  FMNMX.FTZ R3, R179, R0, !PT ;  /* 0x00000000b3037209 */ /* 0x000fc40007810000 */
        /* <DEDUP_REMOVED lines=10> */
[----:B------:R-:W4:Y:S02]  /*ad90*/  LDL.LU.128 R184, [R1+0x5680] ;  /* 0x0056800001b87983 */ /* 0x000f240000300c00 */
[----:B------:R-:W-:Y:S02]  /*ada0*/  FMNMX.FTZ R0, R190, R3, !PT ;  /* 0x00000003be007209 */ /* 0x000fe40007810000 */
[----:B------:R-:W0:Y:S02]  /*adb0*/  SHFL.BFLY PT, R5, R2, 0x2, 0x1f ;  /* 0x0c401f0002057f89 */ /* 0x000e2400000e0000 */
[----:B------:R-:W-:-:S02]  /*adc0*/  FMNMX.FTZ R3, R191, R0, !PT ;  /* 0x00000000bf037209 */ /* 0x000fc40007810000 */
[----:B------:R-:W2:Y:S04]  /*add0*/  LDL R0, [R1+0x220] ;  /* 0x0002200001007983 */ /* 0x000ea80000100800 */
[----:B------:R-:W-:Y:S04]  /*ade0*/  STL.64 [R1+0x200], R2 ;  /* 0x0002000201007387 */ /* 0x000fe80000100a00 */
[----:B------:R-:W3:Y:S04]  /*adf0*/  LDL R143, [R1+0x204] ;  /* 0x00020400018f7983 */ /* 0x000ee80000100800 */
[----:B------:R-:W4:Y:S01]  /*ae00*/  LDL.LU.128 R188, [R1+0x5690] ;  /* 0x0056900001bc7983 */ /* 0x000f220000300c00 */
[----:B0-----:R-:W-:-:S05]  /*ae10*/  FMNMX.FTZ R5, R2, R5, !PT ;  /* 0x0000000502057209 */ /* 0x001fca0007810000 */
[----:B------:R-:W0:Y:S02]  /*ae20*/  SHFL.BFLY PT, R4, R5, 0x1, 0x1f ;  /* 0x0c201f0005047f89 */ /* 0x000e2400000e0000 */
[----:B0-----:R-:W-:-:S05]  /*ae30*/  FMNMX.FTZ R4, R5, R4, !PT ;  /* 0x0000000405047209 */ /* 0x001fca0007810000 */
[----:B------:R0:W-:Y:S04]  /*ae40*/  STL [R1+0x200], R4 ;  /* 0x0002000401007387 */ /* 0x0001e80000100800 */
[----:B------:R-:W2:Y:S04]  /*ae50*/  LDL R13, [R1+0x200] ;  /* 0x00020000010d7983 */ /* 0x000ea80000100800 */
[----:B0-----:R-:W4:Y:S04]  /*ae60*/  LDL.64 R4, [R1+0x428] ;  /* 0x0004280001047983 */ /* 0x001f280000100a00 */
[----:B---3--:R-:W0:Y:S02]  /*ae70*/  SHFL.BFLY PT, R2, R143, 0x2, 0x1f ;  /* 0x0c401f008f027f89 */ /* 0x008e2400000e0000 */
[----:B0-----:R-:W-:-:S05]  /*ae80*/  FMNMX.FTZ R2, R2, R143, !PT ;  /* 0x0000008f02027209 */ /* 0x001fca0007810000 */
[----:B------:R-:W0:Y:S01]  /*ae90*/  SHFL.BFLY PT, R129, R2, 0x1, 0x1f ;  /* 0x0c201f0002817f89 */ /* 0x000e2200000e0000 */
[----:B--2---:R-:W-:Y:S01]  /*aea0*/  FADD.FTZ R3, R28, -R13 ;  /* 0x8000000d1c037221 */ /* 0x004fe20000010000 */
[----:B0-----:R-:W-:-:S03]  /*aeb0*/  FMNMX.FTZ R12, R2, R129, !PT ;  /* 0x00000081020c7209 */ /* 0x001fc60007810000 */
[----:B------:R-:W-:Y:S02]  /*aec0*/  FMUL.FTZ R3, R3, R0 ;  /* 0x0000000003037220 */ /* 0x000fe40000410000 */
[----:B------:R-:W-:-:S04]  /*aed0*/  FADD.FTZ R29, R29, -R12 ;  /* 0x8000000c1d1d7221 */ /* 0x000fc80000010000 */
[----:B------:R-:W0:Y:S01]  /*aee0*/  MUFU.EX2 R3, R3 ;  /* 0x0000000300037308 */ /* 0x000e220000000800 */
[----:B------:R-:W-:-:S07]  /*aef0*/  FMUL.FTZ R2, R0, R29 ;  /* 0x0000001d00027220 */ /* 0x000fce0000410000 */
[----:B------:R-:W1:Y:S01]  /*af00*/  MUFU.EX2 R2, R2 ;  /* 0x0000000200027308 */ /* 0x000e620000000800 */
[C---:B0-----:R-:W-:Y:S01]  /*af10*/  FMUL.FTZ R127, R3.reuse, R127 ;  /* 0x0000007f037f7220 */ /* 0x041fe20000410000 */
[C---:B------:R-:W-:Y:S01]  /*af20*/  FMUL.FTZ R126, R3.reuse, R126 ;  /* 0x0000007e037e7220 */ /* 0x040fe20000410000 */
[C---:B------:R-:W-:Y:S01]  /*af30*/  FMUL.FTZ R125, R3.reuse, R125 ;  /* 0x0000007d037d7220 */ /* 0x040fe20000410000 */
[C---:B------:R-:W-:Y:S01]  /*af40*/  FMUL.FTZ R124, R3.reuse, R124 ;  /* 0x0000007c037c7220 */ /* 0x040fe20000410000 */
[C---:B----4-:R-:W-:Y:S01]  /*af50*/  FMUL.FTZ R95, R3.reuse, R95 ;  /* 0x0000005f035f7220 */ /* 0x050fe20000410000 */
[C---:B------:R-:W-:Y:S01]  /*af60*/  FMUL.FTZ R94, R3.reuse, R94 ;  /* 0x0000005e035e7220 */ /* 0x040fe20000410000 */
[----:B------:R0:W-:Y:S01]  /*af70*/  STL.64 [R1+0x280], R126 ;  /* 0x0002807e01007387 */ /* 0x0001e20000100a00 */
[C---:B-1----:R-:W-:Y:S01]  /*af80*/  FMUL.FTZ R39, R2.reuse, R39 ;  /* 0x0000002702277220 */ /* 0x042fe20000410000 */
[C---:B------:R-:W-:Y:S02]  /*af90*/  FMUL.FTZ R38, R2.reuse, R38 ;  /* 0x0000002602267220 */ /* 0x040fe40000410000 */
[----:B------:R1:W-:Y:S01]  /*afa0*/  STL.64 [R1+0x290], R124 ;  /* 0x0002907c01007387 */ /* 0x0003e20000100a00 */
[C---:B------:R-:W-:Y:S01]  /*afb0*/  FMUL.FTZ R133, R3.reuse, R133 ;  /* 0x0000008503857220 */ /* 0x040fe20000410000 */
[C---:B------:R-:W-:Y:S01]  /*afc0*/  FMUL.FTZ R132, R3.reuse, R132 ;  /* 0x0000008403847220 */ /* 0x040fe20000410000 */
[C---:B------:R-:W-:Y:S01]  /*afd0*/  FMUL.FTZ R135, R3.reuse, R135 ;  /* 0x0000008703877220 */ /* 0x040fe20000410000 */
[C---:B------:R-:W-:Y:S01]  /*afe0*/  FMUL.FTZ R134, R3.reuse, R134 ;  /* 0x0000008603867220 */ /* 0x040fe20000410000 */
[C---:B------:R-:W-:Y:S01]  /*aff0*/  FMUL.FTZ R123, R3.reuse, R123 ;  /* 0x0000007b037b7220 */ /* 0x040fe20000410000 */
[C---:B0-----:R-:W-:Y:S01]  /*b000*/  FMUL.FTZ R127, R2.reuse, R21 ;  /* 0x00000015027f7220 */ /* 0x041fe20000410000 */
[C---:B------:R-:W-:Y:S01]  /*b010*/  FMUL.FTZ R126, R2.reuse, R20 ;  /* 0x00000014027e7220 */ /* 0x040fe20000410000 */
[C---:B-1----:R-:W-:Y:S01]  /*b020*/  FMUL.FTZ R125, R2.reuse, R23 ;  /* 0x00000017027d7220 */ /* 0x042fe20000410000 */
[C---:B------:R-:W-:Y:S01]  /*b030*/  FMUL.FTZ R124, R2.reuse, R22 ;  /* 0x00000016027c7220 */ /* 0x040fe20000410000 */
        /* <DEDUP_REMOVED lines=65> */
[----:B------:R-:W-:Y:S01]  /*b450*/  STL.64 [R1+0x360], R94 ;  /* 0x0003605e01007387 */ /* 0x000fe20000100a00 */
[C---:B------:R-:W-:Y:S01]  /*b460*/  FMUL.FTZ R87, R3.reuse, R87 ;  /* 0x0000005703577220 */ /* 0x040fe20000410000 */
[C---:B------:R-:W-:Y:S01]  /*b470*/  FMUL.FTZ R86, R3.reuse, R86 ;  /* 0x0000005603567220 */ /* 0x040fe20000410000 */
[C---:B------:R-:W-:Y:S01]  /*b480*/  FMUL.FTZ R79, R3.reuse, R79 ;  /* 0x0000004f034f7220 */ /* 0x040fe20000410000 */
[C---:B------:R-:W-:Y:S01]  /*b490*/  FMUL.FTZ R78, R3.reuse, R78 ;  /* 0x0000004e034e7220 */ /* 0x040fe20000410000 */
[----:B------:R-:W-:Y:S04]  /*b4a0*/  STL.64 [R1+0x348], R38 ;  /* 0x0003482601007387 */ /* 0x000fe80000100a00 */
[----:B------:R0:W-:Y:S04]  /*b4b0*/  STL.64 [R1+0x398], R124 ;  /* 0x0003987c01007387 */ /* 0x0001e80000100a00 */
[----:B------:R1:W-:Y:S04]  /*b4c0*/  STL.64 [R1+0x3a8], R126 ;  /* 0x0003a87e01007387 */ /* 0x0003e80000100a00 */
[----:B------:R-:W-:Y:S04]  /*b4d0*/  STL.64 [R1+0x240], R132 ;  /* 0x0002408401007387 */ /* 0x000fe80000100a00 */
[----:B0-----:R-:W2:Y:S04]  /*b4e0*/  LDL R124, [R1+0x360] ;  /* 0x00036000017c7983 */ /* 0x001ea80000100800 */
[----:B-1----:R-:W3:Y:S04]  /*b4f0*/  LDL R126, [R1+0x34c] ;  /* 0x00034c00017e7983 */ /* 0x002ee80000100800 */
[----:B------:R-:W-:Y:S04]  /*b500*/  STL.64 [R1+0x250], R134 ;  /* 0x0002508601007387 */ /* 0x000fe80000100a00 */
        /* <DEDUP_REMOVED lines=10> */
[----:B------:R0:W-:Y:S04]  /*b5b0*/  STL.64 [R1+0x3a0], R92 ;  /* 0x0003a05c01007387 */ /* 0x0001e80000100a00 */
        /* <DEDUP_REMOVED lines=12> */
[----:B------:R4:W-:Y:S04]  /*b680*/  STL.64 [R1+0x318], R46 ;  /* 0x0003182e01007387 */ /* 0x0009e80000100a00 */
[----:B------:R4:W-:Y:S04]  /*b690*/  STL.64 [R1+0x338], R40 ;  /* 0x0003382801007387 */ /* 0x0009e80000100a00 */
[----:B------:R-:W-:Y:S04]  /*b6a0*/  STL.64 [R1+0x378], R30 ;  /* 0x0003781e01007387 */ /* 0x000fe80000100a00 */
[----:B------:R-:W-:Y:S04]  /*b6b0*/  STL.64 [R1+0x388], R26 ;  /* 0x0003881a01007387 */ /* 0x000fe80000100a00 */
[----:B------:R-:W-:Y:S04]  /*b6c0*/  STL.64 [R1+0x230], R130 ;  /* 0x0002308201007387 */ /* 0x000fe80000100a00 */
[----:B------:R4:W-:Y:S04]  /*b6d0*/  STL.64 [R1+0x3b0], R90 ;  /* 0x0003b05a01007387 */ /* 0x0009e80000100a00 */
[----:B------:R4:W-:Y:S04]  /*b6e0*/  STL.64 [R1+0x288], R56 ;  /* 0x0002883801007387 */ /* 0x0009e80000100a00 */
[----:B0-----:R-:W2:Y:S04]  /*b6f0*/  LDL R93, [R1+0x23c] ;  /* 0x00023c00015d7983 */ /* 0x001ea80000100800 */
        /* <DEDUP_REMOVED lines=12> */
[----:B----4-:R-:W4:Y:S04]  /*b7c0*/  LDL R47, [R1+0x2bc] ;  /* 0x0002bc00012f7983 */ /* 0x010f280000100800 */
        /* <DEDUP_REMOVED lines=12> */
[----:B------:R-:W-:Y:S04]  /*b890*/  STL.64 [R1+0x260], R136 ;  /* 0x0002608801007387 */ /* 0x000fe80000100a00 */
[----:B------:R-:W-:Y:S04]  /*b8a0*/  STL.64 [R1+0x2e0], R116 ;  /* 0x0002e07401007387 */ /* 0x000fe80000100a00 */
[----:B------:R0:W-:Y:S04]  /*b8b0*/  STL.64 [R1+0x2f0], R114 ;  /* 0x0002f07201007387 */ /* 0x0001e80000100a00 */
[----:B------:R-:W-:Y:S04]  /*b8c0*/  STL.64 [R1+0x3c0], R86 ;  /* 0x0003c05601007387 */ /* 0x000fe80000100a00 */
[----:B------:R1:W-:Y:S04]  /*b8d0*/  STL.64 [R1+0x410], R78 ;  /* 0x0004104e01007387 */ /* 0x0003e80000100a00 */
        /* <DEDUP_REMOVED lines=10> */
[----:B0-----:R-:W4:Y:S04]  /*b980*/  LDL R115, [R1+0x268] ;  /* 0x0002680001737983 */ /* 0x001f280000100800 */
[----:B------:R-:W4:Y:S04]  /*b990*/  LDL R117, [R1+0x26c] ;  /* 0x00026c0001757983 */ /* 0x000f280000100800 */
[----:B-1----:R-:W4:Y:S04]  /*b9a0*/  LDL R79, [R1+0x27c] ;  /* 0x00027c00014f7983 */ /* 0x002f280000100800 */
[----:B------:R-:W4:Y:S04]  /*b9b0*/  LDL R78, [R1+0x3ac] ;  /* 0x0003ac00014e7983 */ /* 0x000f280000100800 */
[----:B------:R-:W4:Y:S01]  /*b9c0*/  LDL R76, [R1+0x3c0] ;  /* 0x0003c000014c7983 */ /* 0x000f220000100800 */
        /* <DEDUP_REMOVED lines=27> */
[----:B------:R-:W-:Y:S01]  /*bb80*/  FMUL.FTZ R34, R2, R34 ;  /* 0x0000002202227220 */ /* 0x000fe20000410000 */
[----:B------:R-:W-:Y:S04]  /*bb90*/  STL.64 [R1+0x3c8], R44 ;  /* 0x0003c82c01007387 */ /* 0x000fe80000100a00 */
[----:B------:R-:W4:Y:S04]  /*bba0*/  LDL R68, [R1+0x3c8] ;  /* 0x0003c80001447983 */ /* 0x000f280000100800 */
[----:B------:R-:W4:Y:S04]  /*bbb0*/  LDL R70, [R1+0x3cc] ;  /* 0x0003cc0001467983 */ /* 0x000f280000100800 */
[----:B---3--:R0:W-:Y:S04]  /*bbc0*/  STL [R1+0x55b0], R126 ;  /* 0x0055b07e01007387 */ /* 0x0081e80000100800 */
[----:B--2---:R1:W-:Y:S04]  /*bbd0*/  STL [R1+0x55ac], R124 ;  /* 0x0055ac7c01007387 */ /* 0x0043e80000100800 */
[----:B------:R-:W-:Y:S04]  /*bbe0*/  STL.64 [R1+0x270], R138 ;  /* 0x0002708a01007387 */ /* 0x000fe80000100a00 */
[----:B0-----:R-:W2:Y:S04]  /*bbf0*/  LDL.LU R126, [R1+0x55b0] ;  /* 0x0055b000017e7983 */ /* 0x001ea80000300800 */
[----:B-1----:R-:W3:Y:S04]  /*bc00*/  LDL.LU R124, [R1+0x55ac] ;  /* 0x0055ac00017c7983 */ /* 0x002ee80000300800 */
[----:B------:R-:W-:Y:S04]  /*bc10*/  STL.64 [R1+0x2d0], R118 ;  /* 0x0002d07601007387 */ /* 0x000fe80000100a00 */
[----:B------:R-:W-:Y:S04]  /*bc20*/  STL.64 [R1+0x330], R106 ;  /* 0x0003306a01007387 */ /* 0x000fe80000100a00 */
[----:B------:R0:W-:Y:S04]  /*bc30*/  STL.64 [R1+0x340], R104 ;  /* 0x0003406801007387 */ /* 0x0001e80000100a00 */
[----:B------:R-:W-:Y:S04]  /*bc40*/  STL.64 [R1+0x3e0], R84 ;  /* 0x0003e05401007387 */ /* 0x000fe80000100a00 */
[----:B------:R-:W-:Y:S04]  /*bc50*/  STL.64 [R1+0x3f0], R82 ;  /* 0x0003f05201007387 */ /* 0x000fe80000100a00 */
[----:B------:R1:W-:Y:S04]  /*bc60*/  STL.64 [R1+0x400], R80 ;  /* 0x0004005001007387 */ /* 0x0003e80000100a00 */
[----:B------:R1:W-:Y:S04]  /*bc70*/  STL.64 [R1+0x2e8], R54 ;  /* 0x0002e83601007387 */ /* 0x0003e80000100a00 */
[----:B------:R-:W-:Y:S04]  /*bc80*/  STL.64 [R1+0x3b8], R52 ;  /* 0x0003b83401007387 */ /* 0x000fe80000100a00 */
[----:B------:R4:W-:Y:S04]  /*bc90*/  STL.64 [R1+0x2d8], R42 ;  /* 0x0002d82a01007387 */ /* 0x0009e80000100a00 */
[----:B------:R4:W-:Y:S04]  /*bca0*/  STL.64 [R1+0x328], R32 ;  /* 0x0003282001007387 */ /* 0x0009e80000100a00 */
[----:B------:R-:W-:Y:S04]  /*bcb0*/  STL.64 [R1+0x358], R36 ;  /* 0x0003582401007387 */ /* 0x000fe80000100a00 */
[----:B------:R4:W-:Y:S04]  /*bcc0*/  STL.64 [R1+0x368], R34 ;  /* 0x0003682201007387 */ /* 0x0009e80000100a00 */
[----:B------:R-:W3:Y:S04]  /*bcd0*/  LDL R87, [R1+0x230] ;  /* 0x0002300001577983 */ /* 0x000ee80000100800 */
[----:B0-----:R-:W3:Y:S04]  /*bce0*/  LDL R105, [R1+0x254] ;  /* 0x0002540001697983 */ /* 0x001ee80000100800 */
        /* <DEDUP_REMOVED lines=30> */
[----:B----4-:R-:W-:Y:S04]  /*bed0*/  STL [R1+0x5590], R110 ;  /* 0x0055906e01007387 */ /* 0x010fe80000100800 */
[----:B------:R-:W-:Y:S04]  /*bee0*/  STL [R1+0x558c], R108 ;  /* 0x00558c6c01007387 */ /* 0x000fe80000100800 */
[----:B------:R-:W-:Y:S04]  /*bef0*/  STL [R1+0x5580], R102 ;  /* 0x0055806601007387 */ /* 0x000fe80000100800 */
[----:B------:R-:W-:Y:S04]  /*bf00*/  STL [R1+0x557c], R100 ;  /* 0x00557c6401007387 */ /* 0x000fe80000100800 */
[----:B------:R-:W-:Y:S04]  /*bf10*/  STL [R1+0x5578], R98 ;  /* 0x0055786201007387 */ /* 0x000fe80000100800 */
[----:B------:R-:W-:Y:S04]  /*bf20*/  STL [R1+0x5574], R96 ;  /* 0x0055746001007387 */ /* 0x000fe80000100800 */
[----:B------:R-:W-:Y:S04]  /*bf30*/  STL [R1+0x5570], R94 ;  /* 0x0055705e01007387 */ /* 0x000fe80000100800 */
[----:B------:R0:W-:Y:S04]  /*bf40*/  STL [R1+0x556c], R92 ;  /* 0x00556c5c01007387 */ /* 0x0001e80000100800 */
[----:B------:R-:W-:Y:S04]  /*bf50*/  STL [R1+0x2bc], R47 ;  /* 0x0002bc2f01007387 */ /* 0x000fe80000100800 */
[----:B------:R-:W-:Y:S04]  /*bf60*/  STL [R1+0x2c0], R49 ;  /* 0x0002c03101007387 */ /* 0x000fe80000100800 */
[----:B------:R-:W-:Y:S04]  /*bf70*/  STL [R1+0x2c4], R51 ;  /* 0x0002c43301007387 */ /* 0x000fe80000100800 */
[----:B------:R-:W-:Y:S04]  /*bf80*/  STL [R1+0x2c8], R39 ;  /* 0x0002c82701007387 */ /* 0x000fe80000100800 */
[----:B------:R-:W-:Y:S04]  /*bf90*/  STL [R1+0x2cc], R41 ;  /* 0x0002cc2901007387 */ /* 0x000fe80000100800 */
        /* <DEDUP_REMOVED lines=14> */
[----:B------:R-:W-:Y:S04]  /*c080*/  STL [R1+0x234], R89 ;  /* 0x0002345901007387 */ /* 0x000fe80000100800 */
[----:B------:R-:W-:Y:S04]  /*c090*/  STL [R1+0x238], R91 ;  /* 0x0002385b01007387 */ /* 0x000fe80000100800 */
[----:B------:R-:W-:Y:S04]  /*c0a0*/  STL [R1+0x290], R57 ;  /* 0x0002903901007387 */ /* 0x000fe80000100800 */
[----:B------:R-:W-:Y:S04]  /*c0b0*/  STL [R1+0x294], R59 ;  /* 0x0002943b01007387 */ /* 0x000fe80000100800 */
[----:B------:R-:W-:Y:S04]  /*c0c0*/  STL [R1+0x298], R61 ;  /* 0x0002983d01007387 */ /* 0x000fe80000100800 */
[----:B------:R-:W-:Y:S04]  /*c0d0*/  STL [R1+0x29c], R63 ;  /* 0x00029c3f01007387 */ /* 0x000fe80000100800 */
[----:B------:R-:W-:Y:S04]  /*c0e0*/  STL [R1+0x5568], R90 ;  /* 0x0055685a01007387 */ /* 0x000fe80000100800 */
[----:B------:R1:W-:Y:S04]  /*c0f0*/  STL [R1+0x5564], R88 ;  /* 0x0055645801007387 */ /* 0x0003e80000100800 */
[----:B0-----:R-:W4:Y:S04]  /*c100*/  LDL.128 R92, [R1+0x2a0] ;  /* 0x0002a000015c7983 */ /* 0x001f280000100c00 */
[----:B------:R-:W4:Y:S04]  /*c110*/  LDL.128 R96, [R1+0x2b0] ;  /* 0x0002b00001607983 */ /* 0x000f280000100c00 */
[----:B------:R-:W4:Y:S04]  /*c120*/  LDL.128 R100, [R1+0x2c0] ;  /* 0x0002c00001647983 */ /* 0x000f280000100c00 */
[----:B------:R-:W4:Y:S04]  /*c130*/  LDL.LU R110, [R1+0x5590] ;  /* 0x00559000016e7983 */ /* 0x000f280000300800 */
[----:B------:R-:W4:Y:S04]  /*c140*/  LDL.LU R108, [R1+0x558c] ;  /* 0x00558c00016c7983 */ /* 0x000f280000300800 */
[----:B------:R-:W-:Y:S04]  /*c150*/  STL [R1+0x260], R111 ;  /* 0x0002606f01007387 */ /* 0x000fe80000100800 */
[----:B------:R-:W-:Y:S04]  /*c160*/  STL [R1+0x264], R113 ;  /* 0x0002647101007387 */ /* 0x000fe80000100800 */
[----:B------:R-:W-:Y:S04]  /*c170*/  STL [R1+0x268], R115 ;  /* 0x0002687301007387 */ /* 0x000fe80000100800 */
[----:B------:R-:W-:Y:S04]  /*c180*/  STL [R1+0x26c], R117 ;  /* 0x00026c7501007387 */ /* 0x000fe80000100800 */
[----:B------:R-:W-:Y:S04]  /*c190*/  STL [R1+0x27c], R79 ;  /* 0x00027c4f01007387 */ /* 0x000fe80000100800 */
[----:B------:R-:W-:Y:S04]  /*c1a0*/  STL [R1+0x5550], R78 ;  /* 0x0055504e01007387 */ /* 0x000fe80000100800 */
[----:B------:R0:W-:Y:S04]  /*c1b0*/  STL [R1+0x554c], R76 ;  /* 0x00554c4c01007387 */ /* 0x0001e80000100800 */
[----:B-1----:R-:W4:Y:S04]  /*c1c0*/  LDL.128 R88, [R1+0x290] ;  /* 0x0002900001587983 */ /* 0x002f280000100c00 */
[----:B------:R-:W-:Y:S04]  /*c1d0*/  STL [R1+0x5540], R70 ;  /* 0x0055404601007387 */ /* 0x000fe80000100800 */
[----:B0-----:R-:W4:Y:S04]  /*c1e0*/  LDL.128 R76, [R1+0x260] ;  /* 0x00026000014c7983 */ /* 0x001f280000100c00 */
[----:B------:R0:W-:Y:S04]  /*c1f0*/  STL [R1+0x553c], R68 ;  /* 0x00553c4401007387 */ /* 0x0001e80000100800 */
[----:B--2---:R1:W-:Y:S04]  /*c200*/  STL [R1+0x5448], R126 ;  /* 0x0054487e01007387 */ /* 0x0043e80000100800 */
[----:B---3--:R2:W-:Y:S04]  /*c210*/  STL [R1+0x5444], R124 ;  /* 0x0054447c01007387 */ /* 0x0085e80000100800 */
[----:B0-----:R-:W3:Y:S04]  /*c220*/  LDL.128 R68, [R1+0x240] ;  /* 0x0002400001447983 */ /* 0x001ee80000100c00 */
[----:B------:R-:W3:Y:S04]  /*c230*/  LDL R27, [R1+0x2e0] ;  /* 0x0002e000011b7983 */ /* 0x000ee80000100800 */
[----:B------:R-:W3:Y:S04]  /*c240*/  LDL R29, [R1+0x2e4] ;  /* 0x0002e400011d7983 */ /* 0x000ee80000100800 */
[----:B------:R-:W3:Y:S04]  /*c250*/  LDL R31, [R1+0x2e8] ;  /* 0x0002e800011f7983 */ /* 0x000ee80000100800 */
[----:B------:R-:W3:Y:S04]  /*c260*/  LDL R228, [R1+0x2ec] ;  /* 0x0002ec0001e47983 */ /* 0x000ee80000100800 */
[----:B-1----:R-:W3:Y:S04]  /*c270*/  LDL.LU R126, [R1+0x5448] ;  /* 0x00544800017e7983 */ /* 0x002ee80000300800 */
[----:B--2---:R-:W2:Y:S04]  /*c280*/  LDL.LU R124, [R1+0x5444] ;  /* 0x00544400017c7983 */ /* 0x004ea80000300800 */
        /* <DEDUP_REMOVED lines=19> */
[----:B------:R-:W2:Y:S04]  /*c3c0*/  LDL R210, [R1+0x318] ;  /* 0x0003180001d27983 */ /* 0x000ea80000100800 */
[----:B------:R-:W2:Y:S04]  /*c3d0*/  LDL R132, [R1+0x340] ;  /* 0x0003400001847983 */ /* 0x000ea80000100800 */
[----:B------:R-:W2:Y:S04]  /*c3e0*/  LDL R134, [R1+0x344] ;  /* 0x0003440001867983 */ /* 0x000ea80000100800 */
[----:B------:R-:W2:Y:S04]  /*c3f0*/  LDL R136, [R1+0x348] ;  /* 0x0003480001887983 */ /* 0x000ea80000100800 */
[----:B0-----:R-:W2:Y:S04]  /*c400*/  LDL.128 R72, [R1+0x250] ;  /* 0x0002500001487983 */ /* 0x001ea80000100c00 */
[----:B------:R-:W2:Y:S04]  /*c410*/  LDL.128 R80, [R1+0x270] ;  /* 0x0002700001507983 */ /* 0x000ea80000100c00 */
[----:B------:R-:W2:Y:S01]  /*c420*/  LDL.128 R84, [R1+0x280] ;  /* 0x0002800001547983 */ /* 0x000ea20000100c00 */
[C---:B------:R-:W-:Y:S01]  /*c430*/  FMUL.FTZ R141, R3.reuse, R141 ;  /* 0x0000008d038d7220 */ /* 0x040fe20000410000 */
[----:B------:R-:W-:-:S02]  /*c440*/  FMUL.FTZ R140, R3, R140 ;  /* 0x0000008c038c7220 */ /* 0x000fc40000410000 */
[----:B------:R-:W2:Y:S04]  /*c450*/  LDL R208, [R1+0x314] ;  /* 0x0003140001d07983 */ /* 0x000ea80000100800 */
[----:B------:R-:W2:Y:S04]  /*c460*/  LDL R138, [R1+0x334] ;  /* 0x00033400018a7983 */ /* 0x000ea80000100800 */
[----:B----4-:R-:W-:Y:S04]  /*c470*/  STL [R1+0x2d0], R43 ;  /* 0x0002d02b01007387 */ /* 0x010fe80000100800 */
[----:B------:R-:W-:Y:S04]  /*c480*/  STL [R1+0x2d4], R33 ;  /* 0x0002d42101007387 */ /* 0x000fe80000100800 */
[----:B------:R-:W-:Y:S04]  /*c490*/  STL [R1+0x2d8], R35 ;  /* 0x0002d82301007387 */ /* 0x000fe80000100800 */
[----:B------:R-:W-:Y:S04]  /*c4a0*/  STL [R1+0x2dc], R37 ;  /* 0x0002dc2501007387 */ /* 0x000fe80000100800 */
[----:B------:R-:W-:Y:S04]  /*c4b0*/  STL [R1+0x55b4], R128 ;  /* 0x0055b48001007387 */ /* 0x000fe80000100800 */
[----:B------:R0:W-:Y:S04]  /*c4c0*/  STL [R1+0x55b8], R130 ;  /* 0x0055b88201007387 */ /* 0x0001e80000100800 */
[----:B------:R-:W-:Y:S04]  /*c4d0*/  STL [R1+0x55a4], R120 ;  /* 0x0055a47801007387 */ /* 0x000fe80000100800 */
[----:B------:R1:W-:Y:S04]  /*c4e0*/  STL [R1+0x55a8], R122 ;  /* 0x0055a87a01007387 */ /* 0x0003e80000100800 */
[----:B------:R-:W-:Y:S04]  /*c4f0*/  STL [R1+0x5598], R114 ;  /* 0x0055987201007387 */ /* 0x000fe80000100800 */
[----:B------:R-:W-:Y:S04]  /*c500*/  STL [R1+0x559c], R116 ;  /* 0x00559c7401007387 */ /* 0x000fe80000100800 */
[----:B------:R4:W-:Y:S04]  /*c510*/  STL [R1+0x55a0], R118 ;  /* 0x0055a07601007387 */ /* 0x0009e80000100800 */
[----:B------:R4:W-:Y:S04]  /*c520*/  STL [R1+0x5594], R112 ;  /* 0x0055947001007387 */ /* 0x0009e80000100800 */
[----:B------:R-:W-:Y:S04]  /*c530*/  STL [R1+0x5584], R104 ;  /* 0x0055846801007387 */ /* 0x000fe80000100800 */
[----:B------:R4:W-:Y:S04]  /*c540*/  STL [R1+0x5588], R106 ;  /* 0x0055886a01007387 */ /* 0x0009e80000100800 */
[----:B0-----:R-:W2:Y:S04]  /*c550*/  LDL.LU R130, [R1+0x55b8] ;  /* 0x0055b80001827983 */ /* 0x001ea80000300800 */
[----:B------:R-:W2:Y:S04]  /*c560*/  LDL.LU R128, [R1+0x55b4] ;  /* 0x0055b40001807983 */ /* 0x000ea80000300800 */
[----:B-1----:R-:W2:Y:S04]  /*c570*/  LDL.LU R122, [R1+0x55a8] ;  /* 0x0055a800017a7983 */ /* 0x002ea80000300800 */
[----:B------:R-:W2:Y:S04]  /*c580*/  LDL.LU R120, [R1+0x55a4] ;  /* 0x0055a40001787983 */ /* 0x000ea80000300800 */
[----:B----4-:R-:W4:Y:S04]  /*c590*/  LDL.LU R118, [R1+0x55a0] ;  /* 0x0055a00001767983 */ /* 0x010f280000300800 */
[----:B------:R-:W4:Y:S04]  /*c5a0*/  LDL.LU R116, [R1+0x559c] ;  /* 0x00559c0001747983 */ /* 0x000f280000300800 */
[----:B------:R-:W4:Y:S04]  /*c5b0*/  LDL.LU R114, [R1+0x5598] ;  /* 0x0055980001727983 */ /* 0x000f280000300800 */
[----:B------:R-:W4:Y:S01]  /*c5c0*/  LDL.LU R112, [R1+0x5594] ;  /* 0x0055940001707983 */ /* 0x000f220000300800 */
[----:B------:R-:W-:-:S03]  /*c5d0*/  IMAD.MOV.U32 R226, RZ, RZ, R92 ;  /* 0x000000ffffe27224 */ /* 0x000fc600078e005c */
[----:B------:R-:W4:Y:S01]  /*c5e0*/  LDL.LU R106, [R1+0x5588] ;  /* 0x00558800016a7983 */ /* 0x000f220000300800 */
[----:B------:R-:W-:Y:S02]  /*c5f0*/  IMAD.MOV.U32 R224, RZ, RZ, R94 ;  /* 0x000000ffffe07224 */ /* 0x000fe400078e005e */
[----:B------:R-:W-:Y:S01]  /*c600*/  IMAD.MOV.U32 R223, RZ, RZ, R96 ;  /* 0x000000ffffdf7224 */ /* 0x000fe200078e0060 */
[----:B------:R-:W4:Y:S01]  /*c610*/  LDL.LU R104, [R1+0x5584] ;  /* 0x0055840001687983 */ /* 0x000f220000300800 */
[----:B------:R-:W-:Y:S02]  /*c620*/  IMAD.MOV.U32 R222, RZ, RZ, R98 ;  /* 0x000000ffffde7224 */ /* 0x000fe400078e0062 */
[----:B------:R-:W-:Y:S01]  /*c630*/  IMAD.MOV.U32 R213, RZ, RZ, R100 ;  /* 0x000000ffffd57224 */ /* 0x000fe200078e0064 */
[----:B------:R-:W4:Y:S01]  /*c640*/  LDL.LU R98, [R1+0x5578] ;  /* 0x0055780001627983 */ /* 0x000f220000300800 */
[----:B------:R-:W-:-:S03]  /*c650*/  IMAD.MOV.U32 R212, RZ, RZ, R102 ;  /* 0x000000ffffd47224 */ /* 0x000fc600078e0066 */
[----:B------:R-:W-:Y:S04]  /*c660*/  STL [R1+0x5428], R110 ;  /* 0x0054286e01007387 */ /* 0x000fe80000100800 */
[----:B------:R0:W-:Y:S04]  /*c670*/  STL [R1+0x5424], R108 ;  /* 0x0054246c01007387 */ /* 0x0001e80000100800 */
[----:B------:R-:W4:Y:S04]  /*c680*/  LDL.LU R102, [R1+0x5580] ;  /* 0x0055800001667983 */ /* 0x000f280000300800 */
[----:B------:R-:W4:Y:S04]  /*c690*/  LDL.LU R100, [R1+0x557c] ;  /* 0x00557c0001647983 */ /* 0x000f280000300800 */
[----:B------:R-:W4:Y:S04]  /*c6a0*/  LDL.LU R96, [R1+0x5574] ;  /* 0x0055740001607983 */ /* 0x000f280000300800 */
[----:B------:R-:W4:Y:S04]  /*c6b0*/  LDL.LU R94, [R1+0x5570] ;  /* 0x00557000015e7983 */ /* 0x000f280000300800 */
[----:B------:R-:W4:Y:S04]  /*c6c0*/  LDL.LU R92, [R1+0x556c] ;  /* 0x00556c00015c7983 */ /* 0x000f280000300800 */
[----:B0-----:R-:W4:Y:S04]  /*c6d0*/  LDL.128 R108, [R1+0x2d0] ;  /* 0x0002d000016c7983 */ /* 0x001f280000100c00 */
[----:B------:R-:W4:Y:S01]  /*c6e0*/  LDL R142, [R1+0x33c] ;  /* 0x00033c00018e7983 */ /* 0x000f220000100800 */
[----:B------:R-:W-:-:S03]  /*c6f0*/  IMAD.MOV.U32 R227, RZ, RZ, R90 ;  /* 0x000000ffffe37224 */ /* 0x000fc600078e005a */
[----:B------:R-:W-:Y:S04]  /*c700*/  STL.128 [R1+0x5520], R188 ;  /* 0x005520bc01007387 */ /* 0x000fe80000100c00 */
[----:B------:R-:W4:Y:S04]  /*c710*/  LDL.LU R90, [R1+0x5568] ;  /* 0x00556800015a7983 */ /* 0x000f280000300800 */
[----:B------:R0:W-:Y:S04]  /*c720*/  STL [R1+0x470], R76 ;  /* 0x0004704c01007387 */ /* 0x0001e80000100800 */
[----:B------:R1:W-:Y:S04]  /*c730*/  STL [R1+0x478], R78 ;  /* 0x0004784e01007387 */ /* 0x0003e80000100800 */
[----:B------:R2:W-:Y:S04]  /*c740*/  STL.64 [R1+0x420], R140 ;  /* 0x0004208c01007387 */ /* 0x0005e80000100a00 */
[----:B0-----:R-:W4:Y:S04]  /*c750*/  LDL.LU R76, [R1+0x554c] ;  /* 0x00554c00014c7983 */ /* 0x001f280000300800 */
[----:B-1----:R-:W4:Y:S01]  /*c760*/  LDL.LU R78, [R1+0x5550] ;  /* 0x00555000014e7983 */ /* 0x002f220000300800 */
[----:B---3--:R-:W-:-:S03]  /*c770*/  IMAD.MOV.U32 R193, RZ, RZ, R68 ;  /* 0x000000ffffc17224 */ /* 0x008fc600078e0044 */
[----:B------:R-:W-:Y:S04]  /*c780*/  STL [R1+0x2e0], R27 ;  /* 0x0002e01b01007387 */ /* 0x000fe80000100800 */
[----:B------:R-:W-:Y:S04]  /*c790*/  STL [R1+0x2e4], R29 ;  /* 0x0002e41d01007387 */ /* 0x000fe80000100800 */
[----:B------:R-:W-:Y:S04]  /*c7a0*/  STL [R1+0x2e8], R31 ;  /* 0x0002e81f01007387 */ /* 0x000fe80000100800 */
[----:B------:R-:W-:Y:S04]  /*c7b0*/  STL [R1+0x2ec], R228 ;  /* 0x0002ece401007387 */ /* 0x000fe80000100800 */
[----:B------:R-:W-:Y:S04]  /*c7c0*/  STL [R1+0x52f0], R126 ;  /* 0x0052f07e01007387 */ /* 0x000fe80000100800 */
[----:B--2---:R0:W-:Y:S04]  /*c7d0*/  STL [R1+0x52ec], R124 ;  /* 0x0052ec7c01007387 */ /* 0x0041e80000100800 */
[----:B------:R1:W-:Y:S04]  /*c7e0*/  STL [R1+0x4a0], R88 ;  /* 0x0004a05801007387 */ /* 0x0003e80000100800 */
[----:B------:R-:W2:Y:S04]  /*c7f0*/  LDL R140, [R1+0x338] ;  /* 0x00033800018c7983 */ /* 0x000ea80000100800 */
[----:B0-----:R-:W3:Y:S04]  /*c800*/  LDL.128 R124, [R1+0x2e0] ;  /* 0x0002e000017c7983 */ /* 0x001ee80000100c00 */
[----:B-1----:R-:W2:Y:S04]  /*c810*/  LDL.LU R88, [R1+0x5564] ;  /* 0x0055640001587983 */ /* 0x002ea80000300800 */
[----:B------:R0:W-:Y:S04]  /*c820*/  STL [R1+0x5530], R193 ;  /* 0x005530c101007387 */ /* 0x0001e80000100800 */
        /* <DEDUP_REMOVED lines=11> */
[----:B0-----:R-:W2:Y:S04]  /*c8e0*/  LDL.LU R193, [R1+0x5530] ;  /* 0x0055300001c17983 */ /* 0x001ea80000300800 */
[----:B------:R-:W2:Y:S04]  /*c8f0*/  LDL.LU.128 R188, [R1+0x5520] ;  /* 0x0055200001bc7983 */ /* 0x000ea80000300c00 */
[----:B-1----:R-:W2:Y:S04]  /*c900*/  LDL.LU.128 R184, [R1+0x5510] ;  /* 0x0055100001b87983 */ /* 0x002ea80000300c00 */
        /* <DEDUP_REMOVED lines=9> */
[----:B------:R1:W-:Y:S04]  /*c9a0*/  STL [R1+0x498], R86 ;  /* 0x0004985601007387 */ /* 0x0003e80000100800 */
[----:B0-----:R-:W2:Y:S04]  /*c9b0*/  LDL.LU R136, [R1+0x55c4] ;  /* 0x0055c40001887983 */ /* 0x001ea80000300800 */
[----:B------:R-:W2:Y:S04]  /*c9c0*/  LDL.LU R134, [R1+0x55c0] ;  /* 0x0055c00001867983 */ /* 0x000ea80000300800 */
[----:B------:R-:W2:Y:S04]  /*c9d0*/  LDL.LU R132, [R1+0x55bc] ;  /* 0x0055bc0001847983 */ /* 0x000ea80000300800 */
[----:B-1----:R-:W2:Y:S04]  /*c9e0*/  LDL.LU R86, [R1+0x5560] ;  /* 0x0055600001567983 */ /* 0x002ea80000300800 */
[----:B------:R-:W2:Y:S04]  /*c9f0*/  LDL.LU R84, [R1+0x555c] ;  /* 0x00555c0001547983 */ /* 0x000ea80000300800 */
[----:B------:R-:W2:Y:S04]  /*ca00*/  LDL.LU R82, [R1+0x5558] ;  /* 0x0055580001527983 */ /* 0x000ea80000300800 */
[----:B------:R-:W2:Y:S04]  /*ca10*/  LDL.LU R80, [R1+0x5554] ;  /* 0x0055540001507983 */ /* 0x000ea80000300800 */
[----:B------:R-:W2:Y:S04]  /*ca20*/  LDL.LU R74, [R1+0x5548] ;  /* 0x00554800014a7983 */ /* 0x000ea80000300800 */
[----:B------:R-:W2:Y:S04]  /*ca30*/  LDL.LU R72, [R1+0x5544] ;  /* 0x0055440001487983 */ /* 0x000ea80000300800 */
[----:B------:R-:W2:Y:S04]  /*ca40*/  LDL.LU.128 R180, [R1+0x5500] ;  /* 0x0055000001b47983 */ /* 0x000ea80000300c00 */
[----:B------:R-:W2:Y:S04]  /*ca50*/  LDL.LU.128 R176, [R1+0x54f0] ;  /* 0x0054f00001b07983 */ /* 0x000ea80000300c00 */
[----:B------:R-:W2:Y:S04]  /*ca60*/  LDL.LU.128 R172, [R1+0x54e0] ;  /* 0x0054e00001ac7983 */ /* 0x000ea80000300c00 */
[----:B------:R-:W2:Y:S04]  /*ca70*/  LDL.LU.128 R168, [R1+0x54d0] ;  /* 0x0054d00001a87983 */ /* 0x000ea80000300c00 */
[----:B------:R0:W-:Y:S04]  /*ca80*/  STL [R1+0x5450], R130 ;  /* 0x0054508201007387 */ /* 0x0001e80000100800 */
[----:B------:R1:W-:Y:S04]  /*ca90*/  STL [R1+0x544c], R128 ;  /* 0x00544c8001007387 */ /* 0x0003e80000100800 */
[----:B------:R1:W-:Y:S04]  /*caa0*/  STL [R1+0x5440], R122 ;  /* 0x0054407a01007387 */ /* 0x0003e80000100800 */
[----:B------:R1:W-:Y:S04]  /*cab0*/  STL [R1+0x543c], R120 ;  /* 0x00543c7801007387 */ /* 0x0003e80000100800 */
[----:B----4-:R4:W-:Y:S04]  /*cac0*/  STL [R1+0x5438], R118 ;  /* 0x0054387601007387 */ /* 0x0109e80000100800 */
[----:B------:R4:W-:Y:S04]  /*cad0*/  STL [R1+0x5434], R116 ;  /* 0x0054347401007387 */ /* 0x0009e80000100800 */
[----:B------:R4:W-:Y:S04]  /*cae0*/  STL [R1+0x5430], R114 ;  /* 0x0054307201007387 */ /* 0x0009e80000100800 */
[----:B------:R4:W-:Y:S04]  /*caf0*/  STL [R1+0x542c], R112 ;  /* 0x00542c7001007387 */ /* 0x0009e80000100800 */
[----:B------:R4:W-:Y:S04]  /*cb00*/  STL [R1+0x5420], R106 ;  /* 0x0054206a01007387 */ /* 0x0009e80000100800 */
[----:B------:R4:W-:Y:S04]  /*cb10*/  STL [R1+0x541c], R104 ;  /* 0x00541c6801007387 */ /* 0x0009e80000100800 */
[----:B------:R-:W-:Y:S04]  /*cb20*/  STL [R1+0x5410], R98 ;  /* 0x0054106201007387 */ /* 0x000fe80000100800 */
[----:B------:R-:W2:Y:S04]  /*cb30*/  LDL.LU.128 R164, [R1+0x54c0] ;  /* 0x0054c00001a47983 */ /* 0x000ea80000300c00 */
[----:B------:R-:W2:Y:S04]  /*cb40*/  LDL.LU.128 R160, [R1+0x54b0] ;  /* 0x0054b00001a07983 */ /* 0x000ea80000300c00 */
[----:B------:R4:W-:Y:S04]  /*cb50*/  STL [R1+0x5418], R102 ;  /* 0x0054186601007387 */ /* 0x0009e80000100800 */
[----:B------:R4:W-:Y:S04]  /*cb60*/  STL [R1+0x5414], R100 ;  /* 0x0054146401007387 */ /* 0x0009e80000100800 */
[----:B------:R4:W-:Y:S04]  /*cb70*/  STL [R1+0x540c], R96 ;  /* 0x00540c6001007387 */ /* 0x0009e80000100800 */
[----:B------:R4:W-:Y:S04]  /*cb80*/  STL [R1+0x5408], R94 ;  /* 0x0054085e01007387 */ /* 0x0009e80000100800 */
[----:B------:R4:W-:Y:S01]  /*cb90*/  STL [R1+0x5404], R92 ;  /* 0x0054045c01007387 */ /* 0x0009e20000100800 */
[----:B------:R-:W-:-:S03]  /*cba0*/  IMAD.MOV.U32 R211, RZ, RZ, R108 ;  /* 0x000000ffffd37224 */ /* 0x000fc600078e006c */
[----:B------:R-:W2:Y:S01]  /*cbb0*/  LDL.LU.128 R156, [R1+0x54a0] ;  /* 0x0054a000019c7983 */ /* 0x000ea20000300c00 */
[----:B------:R-:W-:-:S03]  /*cbc0*/  IMAD.MOV.U32 R210, RZ, RZ, R110 ;  /* 0x000000ffffd27224 */ /* 0x000fc600078e006e */
[----:B------:R-:W2:Y:S04]  /*cbd0*/  LDL.LU.128 R152, [R1+0x5490] ;  /* 0x0054900001987983 */ /* 0x000ea80000300c00 */
[----:B------:R-:W2:Y:S04]  /*cbe0*/  LDL.LU.128 R148, [R1+0x5480] ;  /* 0x0054800001947983 */ /* 0x000ea80000300c00 */
[----:B------:R3:W-:Y:S04]  /*cbf0*/  STL [R1+0x5400], R90 ;  /* 0x0054005a01007387 */ /* 0x0007e80000100800 */
[----:B------:R-:W2:Y:S04]  /*cc00*/  LDL.LU.128 R144, [R1+0x5470] ;  /* 0x0054700001907983 */ /* 0x000ea80000300c00 */
[----:B0-----:R-:W2:Y:S04]  /*cc10*/  LDL.LU R130, [R1+0x5450] ;  /* 0x0054500001827983 */ /* 0x001ea80000300800 */
[----:B-1----:R-:W2:Y:S04]  /*cc20*/  LDL.LU R128, [R1+0x544c] ;  /* 0x00544c0001807983 */ /* 0x002ea80000300800 */
[----:B------:R-:W2:Y:S04]  /*cc30*/  LDL.LU R122, [R1+0x5440] ;  /* 0x00544000017a7983 */ /* 0x000ea80000300800 */
[----:B------:R-:W2:Y:S04]  /*cc40*/  LDL.LU R120, [R1+0x543c] ;  /* 0x00543c0001787983 */ /* 0x000ea80000300800 */
[----:B----4-:R-:W4:Y:S04]  /*cc50*/  LDL.LU R118, [R1+0x5438] ;  /* 0x0054380001767983 */ /* 0x010f280000300800 */
[----:B------:R-:W4:Y:S04]  /*cc60*/  LDL.LU R116, [R1+0x5434] ;  /* 0x0054340001747983 */ /* 0x000f280000300800 */
        /* <DEDUP_REMOVED lines=12> */
[----:B------:R0:W-:Y:S04]  /*cd30*/  STL [R1+0x458], R70 ;  /* 0x0004584601007387 */ /* 0x0001e80000100800 */
[----:B------:R1:W-:Y:S04]  /*cd40*/  STL [R1+0x53e8], R78 ;  /* 0x0053e84e01007387 */ /* 0x0003e80000100800 */
[----:B------:R1:W-:Y:S04]  /*cd50*/  STL [R1+0x53e4], R76 ;  /* 0x0053e44c01007387 */ /* 0x0003e80000100800 */
[----:B---3--:R-:W3:Y:S04]  /*cd60*/  LDL.LU R90, [R1+0x5400] ;  /* 0x00540000015a7983 */ /* 0x008ee80000300800 */
[----:B0-----:R-:W3:Y:S04]  /*cd70*/  LDL.LU R70, [R1+0x5540] ;  /* 0x0055400001467983 */ /* 0x001ee80000300800 */
[----:B------:R-:W3:Y:S04]  /*cd80*/  LDL.LU R68, [R1+0x553c] ;  /* 0x00553c0001447983 */ /* 0x000ee80000300800 */
[----:B-1----:R-:W3:Y:S04]  /*cd90*/  LDL.LU R78, [R1+0x53e8] ;  /* 0x0053e800014e7983 */ /* 0x002ee80000300800 */
[----:B------:R-:W3:Y:S01]  /*cda0*/  LDL.LU R76, [R1+0x53e4] ;  /* 0x0053e400014c7983 */ /* 0x000ee20000300800 */
[C---:B------:R-:W-:Y:S01]  /*cdb0*/  FMUL.FTZ R25, R2.reuse, R25 ;  /* 0x0000001902197220 */ /* 0x040fe20000410000 */
[----:B------:R-:W-:Y:S01]  /*cdc0*/  FMUL.FTZ R24, R2, R24 ;  /* 0x0000001802187220 */ /* 0x000fe20000410000 */
[----:B------:R-:W-:Y:S01]  /*cdd0*/  IMAD.MOV.U32 R209, RZ, RZ, R124 ;  /* 0x000000ffffd17224 */ /* 0x000fe200078e007c */
[----:B------:R0:W-:Y:S04]  /*cde0*/  STL [R1+0x314], R208 ;  /* 0x000314d001007387 */ /* 0x0001e80000100800 */
[----:B------:R-:W3:Y:S04]  /*cdf0*/  LDL R21, [R1+0x2f0] ;  /* 0x0002f00001157983 */ /* 0x000ee80000100800 */
[----:B------:R-:W3:Y:S01]  /*ce00*/  LDL R23, [R1+0x2f4] ;  /* 0x0002f40001177983 */ /* 0x000ee20000100800 */
[----:B0-----:R-:W-:-:S03]  /*ce10*/  IMAD.MOV.U32 R208, RZ, RZ, R126 ;  /* 0x000000ffffd07224 */ /* 0x001fc600078e007e */
[----:B------:R-:W3:Y:S04]  /*ce20*/  LDL R218, [R1+0x2f8] ;  /* 0x0002f80001da7983 */ /* 0x000ee80000100800 */
[----:B------:R-:W3:Y:S04]  /*ce30*/  LDL R220, [R1+0x2fc] ;  /* 0x0002fc0001dc7983 */ /* 0x000ee80000100800 */
[----:B------:R-:W3:Y:S04]  /*ce40*/  LDL.LU R126, [R1+0x52f0] ;  /* 0x0052f000017e7983 */ /* 0x000ee80000300800 */
[----:B------:R-:W3:Y:S04]  /*ce50*/  LDL.LU R124, [R1+0x52ec] ;  /* 0x0052ec00017c7983 */ /* 0x000ee80000300800 */
[----:B------:R-:W-:Y:S04]  /*ce60*/  STL.64 [R1+0x3d8], R24 ;  /* 0x0003d81801007387 */ /* 0x000fe80000100a00 */
[----:B------:R0:W-:Y:S04]  /*ce70*/  STL [R1+0x55d0], R142 ;  /* 0x0055d08e01007387 */ /* 0x0001e80000100800 */
[----:B--2---:R1:W-:Y:S04]  /*ce80*/  STL [R1+0x55cc], R140 ;  /* 0x0055cc8c01007387 */ /* 0x0043e80000100800 */
[----:B------:R2:W-:Y:S04]  /*ce90*/  STL [R1+0x55c8], R138 ;  /* 0x0055c88a01007387 */ /* 0x0005e80000100800 */
[----:B------:R-:W-:Y:S04]  /*cea0*/  STL [R1+0x53fc], R88 ;  /* 0x0053fc5801007387 */ /* 0x000fe80000100800 */
[----:B------:R-:W3:Y:S04]  /*ceb0*/  LDL R66, [R1+0x3c4] ;  /* 0x0003c40001427983 */ /* 0x000ee80000100800 */
        /* <DEDUP_REMOVED lines=9> */
[----:B------:R-:W3:Y:S04]  /*cf50*/  LDL R64, [R1+0x3d8] ;  /* 0x0003d80001407983 */ /* 0x000ee80000100800 */
[----:B0-----:R-:W3:Y:S04]  /*cf60*/  LDL.LU R142, [R1+0x55d0] ;  /* 0x0055d000018e7983 */ /* 0x001ee80000300800 */
[----:B-1----:R-:W3:Y:S04]  /*cf70*/  LDL.LU R140, [R1+0x55cc] ;  /* 0x0055cc00018c7983 */ /* 0x002ee80000300800 */
[----:B--2---:R-:W2:Y:S04]  /*cf80*/  LDL.LU R138, [R1+0x55c8] ;  /* 0x0055c800018a7983 */ /* 0x004ea80000300800 */
[----:B------:R-:W2:Y:S04]  /*cf90*/  LDL.LU R136, [R1+0x545c] ;  /* 0x00545c0001887983 */ /* 0x000ea80000300800 */
        /* <DEDUP_REMOVED lines=9> */
[----:B------:R0:W-:Y:S04]  /*d030*/  STL [R1+0x53d0], R193 ;  /* 0x0053d0c101007387 */ /* 0x0001e80000100800 */
[----:B------:R1:W-:Y:S04]  /*d040*/  STL.128 [R1+0x53c0], R188 ;  /* 0x0053c0bc01007387 */ /* 0x0003e80000100c00 */
        /* <DEDUP_REMOVED lines=29> */
[----:B0-----:R-:W2:Y:S04]  /*d220*/  LDL.LU R193, [R1+0x53d0] ;  /* 0x0053d00001c17983 */ /* 0x001ea80000300800 */
[----:B-1----:R-:W2:Y:S04]  /*d230*/  LDL.LU.128 R188, [R1+0x53c0] ;  /* 0x0053c00001bc7983 */ /* 0x002ea80000300c00 */
[----:B------:R-:W2:Y:S04]  /*d240*/  LDL.LU.128 R184, [R1+0x53b0] ;  /* 0x0053b00001b87983 */ /* 0x000ea80000300c00 */
[----:B---3--:R0:W-:Y:S04]  /*d250*/  STL [R1+0x52a8], R90 ;  /* 0x0052a85a01007387 */ /* 0x0081e80000100800 */
[----:B------:R-:W3:Y:S04]  /*d260*/  LDL.LU.128 R180, [R1+0x53a0] ;  /* 0x0053a00001b47983 */ /* 0x000ee80000300c00 */
        /* <DEDUP_REMOVED lines=9> */
[----:B------:R-:W3:Y:S04]  /*d300*/  LDL.LU R130, [R1+0x52f8] ;  /* 0x0052f80001827983 */ /* 0x000ee80000300800 */
[----:B------:R-:W3:Y:S04]  /*d310*/  LDL.LU R128, [R1+0x52f4] ;  /* 0x0052f40001807983 */ /* 0x000ee80000300800 */
[----:B------:R-:W3:Y:S04]  /*d320*/  LDL.LU R122, [R1+0x52e8] ;  /* 0x0052e800017a7983 */ /* 0x000ee80000300800 */
[----:B------:R-:W3:Y:S04]  /*d330*/  LDL.LU R120, [R1+0x52e4] ;  /* 0x0052e40001787983 */ /* 0x000ee80000300800 */
        /* <DEDUP_REMOVED lines=17> */
[----:B------:R1:W-:Y:S04]  /*d450*/  STL [R1+0x528c], R76 ;  /* 0x00528c4c01007387 */ /* 0x0003e80000100800 */
[----:B0-----:R-:W4:Y:S04]  /*d460*/  LDL.LU R90, [R1+0x52a8] ;  /* 0x0052a800015a7983 */ /* 0x001f280000300800 */
[----:B------:R-:W4:Y:S04]  /*d470*/  LDL R214, [R1+0x308] ;  /* 0x0003080001d67983 */ /* 0x000f280000100800 */
[----:B------:R-:W4:Y:S04]  /*d480*/  LDL R216, [R1+0x30c] ;  /* 0x00030c0001d87983 */ /* 0x000f280000100800 */
[----:B-1----:R-:W4:Y:S04]  /*d490*/  LDL.LU R70, [R1+0x53d8] ;  /* 0x0053d80001467983 */ /* 0x002f280000300800 */
[----:B------:R-:W4:Y:S04]  /*d4a0*/  LDL.LU R68, [R1+0x53d4] ;  /* 0x0053d40001447983 */ /* 0x000f280000300800 */
[----:B------:R-:W4:Y:S04]  /*d4b0*/  LDL.LU R78, [R1+0x5290] ;  /* 0x00529000014e7983 */ /* 0x000f280000300800 */
[----:B------:R-:W4:Y:S01]  /*d4c0*/  LDL.LU R76, [R1+0x528c] ;  /* 0x00528c00014c7983 */ /* 0x000f220000300800 */
[----:B------:R-:W-:-:S02]  /*d4d0*/  IMAD.MOV.U32 R29, RZ, RZ, R69 ;  /* 0x000000ffff1d7224 */ /* 0x000fc400078e0045 */
[----:B------:R-:W-:Y:S01]  /*d4e0*/  IMAD.MOV.U32 R31, RZ, RZ, R71 ;  /* 0x000000ffff1f7224 */ /* 0x000fe200078e0047 */
[----:B------:R-:W-:Y:S01]  /*d4f0*/  STL [R1+0x2f0], R21 ;  /* 0x0002f01501007387 */ /* 0x000fe20000100800 */
[----:B------:R-:W-:Y:S02]  /*d500*/  IMAD.MOV.U32 R69, RZ, RZ, R125 ;  /* 0x000000ffff457224 */ /* 0x000fe400078e007d */
[----:B------:R-:W-:Y:S01]  /*d510*/  IMAD.MOV.U32 R71, RZ, RZ, R127 ;  /* 0x000000ffff477224 */ /* 0x000fe200078e007f */
[----:B------:R-:W-:Y:S04]  /*d520*/  STL [R1+0x2f4], R23 ;  /* 0x0002f41701007387 */ /* 0x000fe80000100800 */
[----:B------:R-:W-:Y:S04]  /*d530*/  STL [R1+0x2f8], R218 ;  /* 0x0002f8da01007387 */ /* 0x000fe80000100800 */
[----:B------:R-:W-:Y:S04]  /*d540*/  STL [R1+0x2fc], R220 ;  /* 0x0002fcdc01007387 */ /* 0x000fe80000100800 */
[----:B------:R-:W-:Y:S04]  /*d550*/  STL [R1+0x51a8], R126 ;  /* 0x0051a87e01007387 */ /* 0x000fe80000100800 */
[----:B------:R0:W-:Y:S04]  /*d560*/  STL [R1+0x51a4], R124 ;  /* 0x0051a47c01007387 */ /* 0x0001e80000100800 */
[----:B------:R1:W-:Y:S04]  /*d570*/  STL [R1+0x5538], R66 ;  /* 0x0055384201007387 */ /* 0x0003e80000100800 */
[----:B------:R1:W-:Y:S04]  /*d580*/  STL [R1+0x5534], R64 ;  /* 0x0055344001007387 */ /* 0x0003e80000100800 */
[----:B0-----:R-:W4:Y:S04]  /*d590*/  LDL.128 R124, [R1+0x2f0] ;  /* 0x0002f000017c7983 */ /* 0x001f280000100c00 */
[----:B------:R0:W-:Y:S04]  /*d5a0*/  STL [R1+0x5468], R142 ;  /* 0x0054688e01007387 */ /* 0x0001e80000100800 */
[----:B------:R0:W-:Y:S04]  /*d5b0*/  STL [R1+0x5464], R140 ;  /* 0x0054648c01007387 */ /* 0x0001e80000100800 */
        /* <DEDUP_REMOVED lines=11> */
[----:B------:R-:W-:Y:S04]  /*d670*/  STL [R1+0xcc8], R3 ;  /* 0x000cc80301007387 */ /* 0x000fe80000100800 */
[----:B------:R-:W-:Y:S04]  /*d680*/  STL [R1+0xccc], R2 ;  /* 0x000ccc0201007387 */ /* 0x000fe80000100800 */
[----:B-1----:R-:W4:Y:S04]  /*d690*/  LDL.LU R66, [R1+0x5538] ;  /* 0x0055380001427983 */ /* 0x002f280000300800 */
[----:B------:R-:W4:Y:S04]  /*d6a0*/  LDL.LU R64, [R1+0x5534] ;  /* 0x0055340001407983 */ /* 0x000f280000300800 */
[----:B0-----:R-:W4:Y:S04]  /*d6b0*/  LDL.LU R142, [R1+0x5468] ;  /* 0x00546800018e7983 */ /* 0x001f280000300800 */
[----:B------:R-:W4:Y:S04]  /*d6c0*/  LDL.LU R140, [R1+0x5464] ;  /* 0x00546400018c7983 */ /* 0x000f280000300800 */
        /* <DEDUP_REMOVED lines=11> */
[----:B------:R-:W-:Y:S04]  /*d780*/  STL [R1+0x5280], R193 ;  /* 0x005280c101007387 */ /* 0x000fe80000100800 */
[----:B------:R-:W-:Y:S04]  /*d790*/  STL.128 [R1+0x5270], R188 ;  /* 0x005270bc01007387 */ /* 0x000fe80000100c00 */
[----:B------:R-:W-:Y:S04]  /*d7a0*/  STL.128 [R1+0x5260], R184 ;  /* 0x005260b801007387 */ /* 0x000fe80000100c00 */
[----:B---3--:R-:W-:Y:S04]  /*d7b0*/  STL.128 [R1+0x5250], R180 ;  /* 0x005250b401007387 */ /* 0x008fe80000100c00 */
        /* <DEDUP_REMOVED lines=31> */
[----:B------:R1:W-:Y:S04]  /*d9b0*/  STL [R1+0x5144], R76 ;  /* 0x0051444c01007387 */ /* 0x0003e80000100800 */
[----:B------:R3:W-:Y:S04]  /*d9c0*/  STL.128 [R1+0x50c0], R68 ;  /* 0x0050c04401007387 */ /* 0x0007e80000100c00 */
[----:B0-----:R-:W4:Y:S04]  /*d9d0*/  LDL.LU R78, [R1+0x5148] ;  /* 0x00514800014e7983 */ /* 0x001f280000300800 */
[----:B-1----:R-:W4:Y:S01]  /*d9e0*/  LDL.LU R76, [R1+0x5144] ;  /* 0x00514400014c7983 */ /* 0x002f220000300800 */
[----:B------:R-:W-:-:S02]  /*d9f0*/  IMAD.MOV.U32 R33, RZ, RZ, R73 ;  /* 0x000000ffff217224 */ /* 0x000fc400078e0049 */
[C---:B------:R-:W-:Y:S01]  /*da00*/  FMUL.FTZ R17, R2.reuse, R17 ;  /* 0x0000001102117220 */ /* 0x040fe20000410000 */
[----:B------:R-:W-:Y:S02]  /*da10*/  IMAD.MOV.U32 R35, RZ, RZ, R75 ;  /* 0x000000ffff237224 */ /* 0x000fe400078e004b */
[C---:B------:R-:W-:Y:S01]  /*da20*/  FMUL.FTZ R16, R2.reuse, R16 ;  /* 0x0000001002107220 */ /* 0x040fe20000410000 */
[C---:B------:R-:W-:Y:S01]  /*da30*/  FMUL.FTZ R11, R2.reuse, R11 ;  /* 0x0000000b020b7220 */ /* 0x040fe20000410000 */
[C---:B------:R-:W-:Y:S01]  /*da40*/  FMUL.FTZ R10, R2.reuse, R10 ;  /* 0x0000000a020a7220 */ /* 0x040fe20000410000 */
[C---:B------:R-:W-:Y:S01]  /*da50*/  FMUL.FTZ R9, R2.reuse, R9 ;  /* 0x0000000902097220 */ /* 0x040fe20000410000 */
[----:B---3--:R-:W3:Y:S01]  /*da60*/  LDL.128 R68, [R1+0x300] ;  /* 0x0003000001447983 */ /* 0x008ee20000100c00 */
[----:B------:R-:W-:Y:S01]  /*da70*/  FMUL.FTZ R8, R2, R8 ;  /* 0x0000000802087220 */ /* 0x000fe20000410000 */
[----:B------:R-:W-:Y:S02]  /*da80*/  IMAD.MOV.U32 R39, RZ, RZ, R79 ;  /* 0x000000ffff277224 */ /* 0x000fe400078e004f */
[----:B------:R-:W-:Y:S04]  /*da90*/  STL.64 [R1+0x3e8], R16 ;  /* 0x0003e81001007387 */ /* 0x000fe80000100a00 */
[----:B------:R-:W-:Y:S04]  /*daa0*/  STL.64 [R1+0x3f8], R10 ;  /* 0x0003f80a01007387 */ /* 0x000fe80000100a00 */
[----:B------:R-:W3:Y:S01]  /*dab0*/  LDL R206, [R1+0x310] ;  /* 0x0003100001ce7983 */ /* 0x000ee20000100800 */
[----:B------:R-:W-:-:S03]  /*dac0*/  IMAD.MOV.U32 R73, RZ, RZ, R125 ;  /* 0x000000ffff497224 */ /* 0x000fc600078e007d */
[----:B------:R-:W3:Y:S01]  /*dad0*/  LDL R200, [R1+0x31c] ;  /* 0x00031c0001c87983 */ /* 0x000ee20000100800 */
[----:B------:R-:W-:-:S03]  /*dae0*/  IMAD.MOV.U32 R75, RZ, RZ, R127 ;  /* 0x000000ffff4b7224 */ /* 0x000fc600078e007f */
[----:B------:R-:W-:Y:S04]  /*daf0*/  STL.64 [R1+0x408], R8 ;  /* 0x0004080801007387 */ /* 0x000fe80000100a00 */
        /* <DEDUP_REMOVED lines=14> */
[----:B------:R-:W3:Y:S04]  /*dbe0*/  LDL.LU R106, [R1+0x5180] ;  /* 0x00518000016a7983 */ /* 0x000ee80000300800 */
[----:B------:R-:W3:Y:S04]  /*dbf0*/  LDL.LU R104, [R1+0x517c] ;  /* 0x00517c0001687983 */ /* 0x000ee80000300800 */
[----:B------:R-:W3:Y:S04]  /*dc00*/  LDL.LU R102, [R1+0x5178] ;  /* 0x0051780001667983 */ /* 0x000ee80000300800 */
[----:B------:R-:W3:Y:S04]  /*dc10*/  LDL.LU R100, [R1+0x5174] ;  /* 0x0051740001647983 */ /* 0x000ee80000300800 */
[----:B------:R-:W3:Y:S04]  /*dc20*/  LDL.LU R98, [R1+0x5170] ;  /* 0x0051700001627983 */ /* 0x000ee80000300800 */
[----:B------:R-:W3:Y:S04]  /*dc30*/  LDL.LU R96, [R1+0x516c] ;  /* 0x00516c0001607983 */ /* 0x000ee80000300800 */
[----:B------:R-:W3:Y:S04]  /*dc40*/  LDL.LU R94, [R1+0x5168] ;  /* 0x00516800015e7983 */ /* 0x000ee80000300800 */
[----:B------:R-:W3:Y:S04]  /*dc50*/  LDL.LU R92, [R1+0x5164] ;  /* 0x00516400015c7983 */ /* 0x000ee80000300800 */
[----:B--2---:R0:W-:Y:S04]  /*dc60*/  STL [R1+0x515c], R88 ;  /* 0x00515c5801007387 */ /* 0x0041e80000100800 */
[----:B------:R1:W-:Y:S04]  /*dc70*/  STL [R1+0x5158], R86 ;  /* 0x0051585601007387 */ /* 0x0003e80000100800 */
[----:B------:R2:W-:Y:S04]  /*dc80*/  STL [R1+0x5154], R84 ;  /* 0x0051545401007387 */ /* 0x0005e80000100800 */
[----:B------:R2:W-:Y:S04]  /*dc90*/  STL [R1+0x5150], R82 ;  /* 0x0051505201007387 */ /* 0x0005e80000100800 */
[----:B------:R2:W-:Y:S04]  /*dca0*/  STL [R1+0x514c], R80 ;  /* 0x00514c5001007387 */ /* 0x0005e80000100800 */
[----:B------:R-:W3:Y:S04]  /*dcb0*/  LDL.LU R90, [R1+0x5160] ;  /* 0x00516000015a7983 */ /* 0x000ee80000300800 */
[----:B------:R2:W-:Y:S04]  /*dcc0*/  STL.128 [R1+0x50d0], R72 ;  /* 0x0050d04801007387 */ /* 0x0005e80000100c00 */
[----:B0-----:R-:W3:Y:S04]  /*dcd0*/  LDL.LU R88, [R1+0x515c] ;  /* 0x00515c0001587983 */ /* 0x001ee80000300800 */
[----:B-1----:R-:W3:Y:S04]  /*dce0*/  LDL.LU R86, [R1+0x5158] ;  /* 0x0051580001567983 */ /* 0x002ee80000300800 */
[----:B--2---:R-:W2:Y:S04]  /*dcf0*/  LDL.LU R84, [R1+0x5154] ;  /* 0x0051540001547983 */ /* 0x004ea80000300800 */
[----:B------:R-:W2:Y:S04]  /*dd00*/  LDL.LU R82, [R1+0x5150] ;  /* 0x0051500001527983 */ /* 0x000ea80000300800 */
[----:B------:R-:W2:Y:S04]  /*dd10*/  LDL.LU R80, [R1+0x514c] ;  /* 0x00514c0001507983 */ /* 0x000ea80000300800 */
[----:B------:R-:W2:Y:S04]  /*dd20*/  LDL.LU.128 R72, [R1+0x50d0] ;  /* 0x0050d00001487983 */ /* 0x000ea80000300c00 */
[----:B------:R-:W2:Y:S04]  /*dd30*/  LDL R32, [R1+0x410] ;  /* 0x0004100001207983 */ /* 0x000ea80000100800 */
[----:B------:R-:W2:Y:S01]  /*dd40*/  LDL R34, [R1+0x414] ;  /* 0x0004140001227983 */ /* 0x000ea20000100800 */
[C---:B------:R-:W-:Y:S01]  /*dd50*/  FMUL.FTZ R5, R2.reuse, R5 ;  /* 0x0000000502057220 */ /* 0x040fe20000410000 */
[C---:B------:R-:W-:Y:S01]  /*dd60*/  FMUL.FTZ R7, R2.reuse, R7 ;  /* 0x0000000702077220 */ /* 0x040fe20000410000 */
[C---:B------:R-:W-:Y:S01]  /*dd70*/  FMUL.FTZ R6, R2.reuse, R6 ;  /* 0x0000000602067220 */ /* 0x040fe20000410000 */
[----:B------:R-:W-:Y:S01]  /*dd80*/  FMUL.FTZ R4, R2, R4 ;  /* 0x0000000402047220 */ /* 0x000fe20000410000 */
[----:B------:R-:W-:Y:S01]  /*dd90*/  IMAD.MOV.U32 R37, RZ, RZ, R77 ;  /* 0x000000ffff257224 */ /* 0x000fe200078e004d */
[----:B------:R-:W2:Y:S01]  /*dda0*/  LDL R202, [R1+0x320] ;  /* 0x0003200001ca7983 */ /* 0x000ea20000100800 */
[----:B------:R-:W-:-:S02]  /*ddb0*/  IMAD.MOV.U32 R41, RZ, RZ, R81 ;  /* 0x000000ffff297224 */ /* 0x000fc400078e0051 */
[----:B------:R-:W-:Y:S01]  /*ddc0*/  IMAD.MOV.U32 R43, RZ, RZ, R83 ;  /* 0x000000ffff2b7224 */ /* 0x000fe200078e0053 */
[----:B------:R-:W2:Y:S01]  /*ddd0*/  LDL R28, [R1+0x420] ;  /* 0x00042000011c7983 */ /* 0x000ea20000100800 */
[----:B------:R-:W-:Y:S02]  /*dde0*/  IMAD.MOV.U32 R45, RZ, RZ, R85 ;  /* 0x000000ffff2d7224 */ /* 0x000fe400078e0055 */
[----:B------:R-:W-:Y:S01]  /*ddf0*/  IMAD.MOV.U32 R47, RZ, RZ, R87 ;  /* 0x000000ffff2f7224 */ /* 0x000fe200078e0057 */
[----:B------:R-:W2:Y:S01]  /*de00*/  LDL.LU R112, [R1+0x518c] ;  /* 0x00518c0001707983 */ /* 0x000ea20000300800 */
[----:B------:R-:W-:Y:S02]  /*de10*/  IMAD.MOV.U32 R49, RZ, RZ, R89 ;  /* 0x000000ffff317224 */ /* 0x000fe400078e0059 */
[----:B------:R-:W-:Y:S01]  /*de20*/  IMAD.MOV.U32 R51, RZ, RZ, R91 ;  /* 0x000000ffff337224 */ /* 0x000fe200078e005b */
[----:B------:R-:W2:Y:S01]  /*de30*/  LDL.LU R110, [R1+0x5188] ;  /* 0x00518800016e7983 */ /* 0x000ea20000300800 */
[----:B------:R-:W-:-:S02]  /*de40*/  IMAD.MOV.U32 R53, RZ, RZ, R93 ;  /* 0x000000ffff357224 */ /* 0x000fc400078e005d */
[----:B------:R-:W-:Y:S01]  /*de50*/  IMAD.MOV.U32 R55, RZ, RZ, R95 ;  /* 0x000000ffff377224 */ /* 0x000fe200078e005f */
[----:B------:R-:W2:Y:S01]  /*de60*/  LDL.LU R108, [R1+0x5184] ;  /* 0x00518400016c7983 */ /* 0x000ea20000300800 */
[----:B------:R-:W-:Y:S02]  /*de70*/  IMAD.MOV.U32 R57, RZ, RZ, R97 ;  /* 0x000000ffff397224 */ /* 0x000fe400078e0061 */
[----:B------:R-:W-:Y:S01]  /*de80*/  IMAD.MOV.U32 R59, RZ, RZ, R99 ;  /* 0x000000ffff3b7224 */ /* 0x000fe200078e0063 */
[----:B------:R-:W2:Y:S01]  /*de90*/  LDL R204, [R1+0x324] ;  /* 0x0003240001cc7983 */ /* 0x000ea20000100800 */
[----:B------:R-:W-:Y:S02]  /*dea0*/  IMAD.MOV.U32 R61, RZ, RZ, R101 ;  /* 0x000000ffff3d7224 */ /* 0x000fe400078e0065 */
[----:B------:R-:W-:Y:S01]  /*deb0*/  IMAD.MOV.U32 R63, RZ, RZ, R103 ;  /* 0x000000ffff3f7224 */ /* 0x000fe200078e0067 */
[----:B------:R-:W2:Y:S01]  /*dec0*/  LDL R192, [R1+0x328] ;  /* 0x0003280001c07983 */ /* 0x000ea20000100800 */
[----:B------:R-:W-:-:S02]  /*ded0*/  IMAD.MOV.U32 R65, RZ, RZ, R109 ;  /* 0x000000ffff417224 */ /* 0x000fc400078e006d */
[----:B------:R-:W-:Y:S01]  /*dee0*/  IMAD.MOV.U32 R67, RZ, RZ, R111 ;  /* 0x000000ffff437224 */ /* 0x000fe200078e006f */
[----:B------:R-:W2:Y:S04]  /*def0*/  LDL R194, [R1+0x32c] ;  /* 0x00032c0001c27983 */ /* 0x000ea80000100800 */
[----:B------:R-:W-:Y:S04]  /*df00*/  STL.64 [R1+0x5000], R12 ;  /* 0x0050000c01007387 */ /* 0x000fe80000100a00 */
[----:B------:R-:W2:Y:S04]  /*df10*/  LDL R198, [R1+0x330] ;  /* 0x0003300001c67983 */ /* 0x000ea80000100800 */
[----:B------:R-:W2:Y:S04]  /*df20*/  LDL.LU R118, [R1+0x5198] ;  /* 0x0051980001767983 */ /* 0x000ea80000300800 */
[----:B------:R-:W2:Y:S04]  /*df30*/  LDL.LU R116, [R1+0x5194] ;  /* 0x0051940001747983 */ /* 0x000ea80000300800 */
[----:B------:R-:W2:Y:S01]  /*df40*/  LDL.LU R114, [R1+0x5190] ;  /* 0x0051900001727983 */ /* 0x000ea20000300800 */
[----:B------:R-:W-:-:S03]  /*df50*/  IMAD.MOV.U32 R207, RZ, RZ, R124 ;  /* 0x000000ffffcf7224 */ /* 0x000fc600078e007c */
[----:B------:R-:W2:Y:S04]  /*df60*/  LDL.LU R122, [R1+0x51a0] ;  /* 0x0051a000017a7983 */ /* 0x000ea80000300800 */
[----:B------:R-:W2:Y:S04]  /*df70*/  LDL.LU R120, [R1+0x519c] ;  /* 0x00519c0001787983 */ /* 0x000ea80000300800 */
[----:B------:R-:W2:Y:S04]  /*df80*/  LDL.LU R193, [R1+0x5280] ;  /* 0x0052800001c17983 */ /* 0x000ea80000300800 */
[----:B------:R-:W2:Y:S04]  /*df90*/  LDL.LU.128 R188, [R1+0x5270] ;  /* 0x0052700001bc7983 */ /* 0x000ea80000300c00 */
        /* <DEDUP_REMOVED lines=11> */
[----:B------:R-:W2:Y:S04]  /*e050*/  LDL.LU R130, [R1+0x51b0] ;  /* 0x0051b00001827983 */ /* 0x000ea80000300800 */
[----:B----4-:R0:W-:Y:S04]  /*e060*/  STL [R1+0x50e4], R78 ;  /* 0x0050e44e01007387 */ /* 0x0101e80000100800 */
[----:B------:R1:W-:Y:S04]  /*e070*/  STL [R1+0x50e0], R76 ;  /* 0x0050e04c01007387 */ /* 0x0003e80000100800 */
[----:B------:R-:W4:Y:S04]  /*e080*/  LDL R30, [R1+0x40c] ;  /* 0x00040c00011e7983 */ /* 0x000f280000100800 */
[----:B---3--:R-:W-:Y:S04]  /*e090*/  STL.64 [R1+0x518], R70 ;  /* 0x0005184601007387 */ /* 0x008fe80000100a00 */
[----:B0-----:R-:W3:Y:S04]  /*e0a0*/  LDL.LU R78, [R1+0x50e4] ;  /* 0x0050e400014e7983 */ /* 0x001ee80000300800 */
[----:B-1----:R-:W3:Y:S04]  /*e0b0*/  LDL.LU R76, [R1+0x50e0] ;  /* 0x0050e000014c7983 */ /* 0x002ee80000300800 */
[----:B------:R-:W3:Y:S01]  /*e0c0*/  LDL.LU R79, [R1+0x51c] ;  /* 0x00051c00014f7983 */ /* 0x000ee20000300800 */
[----:B------:R-:W-:-:S02]  /*e0d0*/  IMAD.MOV.U32 R77, RZ, RZ, R69 ;  /* 0x000000ffff4d7224 */ /* 0x000fc400078e0045 */
[----:B------:R-:W-:Y:S01]  /*e0e0*/  IMAD.MOV.U32 R205, RZ, RZ, R68 ;  /* 0x000000ffffcd7224 */ /* 0x000fe200078e0044 */
[----:B------:R-:W-:Y:S04]  /*e0f0*/  STL.64 [R1+0x418], R6 ;  /* 0x0004180601007387 */ /* 0x000fe80000100a00 */
[----:B------:R0:W-:Y:S04]  /*e100*/  STL.64 [R1+0x428], R4 ;  /* 0x0004280401007387 */ /* 0x0001e80000100a00 */
[----:B------:R-:W3:Y:S04]  /*e110*/  LDL R24, [R1+0x418] ;  /* 0x0004180001187983 */ /* 0x000ee80000100800 */
[----:B------:R-:W3:Y:S04]  /*e120*/  LDL R26, [R1+0x41c] ;  /* 0x00041c00011a7983 */ /* 0x000ee80000100800 */
[----:B------:R-:W3:Y:S04]  /*e130*/  LDL R10, [R1+0x424] ;  /* 0x00042400010a7983 */ /* 0x000ee80000100800 */
[----:B------:R-:W3:Y:S04]  /*e140*/  LDL R20, [R1+0x428] ;  /* 0x0004280001147983 */ /* 0x000ee80000100800 */
[----:B------:R-:W3:Y:S04]  /*e150*/  LDL R22, [R1+0x42c] ;  /* 0x00042c0001167983 */ /* 0x000ee80000100800 */
[----:B------:R-:W3:Y:S04]  /*e160*/  LDL R8, [R1+0x68] ;  /* 0x0000680001087983 */ /* 0x000ee80000100800 */
[----:B------:R-:W3:Y:S04]  /*e170*/  LDL R9, [R1+0x1f0] ;  /* 0x0001f00001097983 */ /* 0x000ee80000100800 */
[----:B------:R-:W3:Y:S04]  /*e180*/  LDL.64 R16, [R1+0x88] ;  /* 0x0000880001107983 */ /* 0x000ee80000100a00 */
[----:B0-----:R-:W3:Y:S04]  /*e190*/  LDL.128 R4, [R1+0x230] ;  /* 0x0002300001047983 */ /* 0x001ee80000100c00 */
[----:B------:R-:W-:Y:S04]  /*e1a0*/  STL [R1+0x310], R206 ;  /* 0x000310ce01007387 */ /* 0x000fe80000100800 */
[----:B------:R-:W-:Y:S04]  /*e1b0*/  STL [R1+0x31c], R200 ;  /* 0x00031cc801007387 */ /* 0x000fe80000100800 */
[----:B------:R-:W-:Y:S04]  /*e1c0*/  STL.128 [R1+0x50b0], R64 ;  /* 0x0050b04001007387 */ /* 0x000fe80000100c00 */
[----:B------:R-:W-:Y:S04]  /*e1d0*/  STL.128 [R1+0x50a0], R60 ;  /* 0x0050a03c01007387 */ /* 0x000fe80000100c00 */
[----:B------:R-:W-:Y:S04]  /*e1e0*/  STL.128 [R1+0x5090], R56 ;  /* 0x0050903801007387 */ /* 0x000fe80000100c00 */
        /* <DEDUP_REMOVED lines=8> */
[----:B------:R-:W-:Y:S04]  /*e270*/  STL.128 [R1+0x5080], R52 ;  /* 0x0050803401007387 */ /* 0x000fe80000100c00 */
[----:B------:R-:W-:Y:S04]  /*e280*/  STL.128 [R1+0x5070], R48 ;  /* 0x0050703001007387 */ /* 0x000fe80000100c00 */
[----:B------:R-:W-:Y:S04]  /*e290*/  STL.128 [R1+0x5060], R44 ;  /* 0x0050602c01007387 */ /* 0x000fe80000100c00 */
[----:B------:R-:W-:Y:S04]  /*e2a0*/  STL.128 [R1+0x5050], R40 ;  /* 0x0050502801007387 */ /* 0x000fe80000100c00 */
[----:B------:R-:W-:Y:S04]  /*e2b0*/  STL.128 [R1+0x5040], R36 ;  /* 0x0050402401007387 */ /* 0x000fe80000100c00 */
[----:B------:R1:W-:Y:S04]  /*e2c0*/  STL [R1+0x50fc], R90 ;  /* 0x0050fc5a01007387 */ /* 0x0003e80000100800 */
[----:B0-----:R-:W3:Y:S04]  /*e2d0*/  LDL.LU R106, [R1+0x511c] ;  /* 0x00511c00016a7983 */ /* 0x001ee80000300800 */
[----:B------:R0:W-:Y:S04]  /*e2e0*/  STL [R1+0x50f8], R88 ;  /* 0x0050f85801007387 */ /* 0x0001e80000100800 */
[----:B------:R0:W-:Y:S04]  /*e2f0*/  STL [R1+0x50f4], R86 ;  /* 0x0050f45601007387 */ /* 0x0001e80000100800 */
[----:B--2---:R2:W-:Y:S04]  /*e300*/  STL [R1+0x50f0], R84 ;  /* 0x0050f05401007387 */ /* 0x0045e80000100800 */
[----:B------:R2:W-:Y:S04]  /*e310*/  STL [R1+0x50ec], R82 ;  /* 0x0050ec5201007387 */ /* 0x0005e80000100800 */
[----:B------:R2:W-:Y:S04]  /*e320*/  STL [R1+0x50e8], R80 ;  /* 0x0050e85001007387 */ /* 0x0005e80000100800 */
[----:B------:R2:W-:Y:S04]  /*e330*/  STL.128 [R1+0x4f70], R72 ;  /* 0x004f704801007387 */ /* 0x0005e80000100c00 */
[----:B-1----:R-:W3:Y:S04]  /*e340*/  LDL.LU R104, [R1+0x5118] ;  /* 0x0051180001687983 */ /* 0x002ee80000300800 */
[----:B------:R1:W-:Y:S04]  /*e350*/  STL.128 [R1+0x5030], R32 ;  /* 0x0050302001007387 */ /* 0x0003e80000100c00 */
[----:B------:R-:W3:Y:S04]  /*e360*/  LDL.LU R102, [R1+0x5114] ;  /* 0x0051140001667983 */ /* 0x000ee80000300800 */
[----:B------:R-:W3:Y:S04]  /*e370*/  LDL.LU R100, [R1+0x5110] ;  /* 0x0051100001647983 */ /* 0x000ee80000300800 */
[----:B------:R-:W3:Y:S04]  /*e380*/  LDL.LU R98, [R1+0x510c] ;  /* 0x00510c0001627983 */ /* 0x000ee80000300800 */
[----:B------:R-:W3:Y:S04]  /*e390*/  LDL.LU R96, [R1+0x5108] ;  /* 0x0051080001607983 */ /* 0x000ee80000300800 */
[----:B------:R-:W3:Y:S04]  /*e3a0*/  LDL.LU R94, [R1+0x5104] ;  /* 0x00510400015e7983 */ /* 0x000ee80000300800 */
[----:B------:R-:W3:Y:S04]  /*e3b0*/  LDL.LU R92, [R1+0x5100] ;  /* 0x00510000015c7983 */ /* 0x000ee80000300800 */
[----:B------:R-:W3:Y:S04]  /*e3c0*/  LDL.LU R90, [R1+0x50fc] ;  /* 0x0050fc00015a7983 */ /* 0x000ee80000300800 */
[----:B0-----:R-:W3:Y:S04]  /*e3d0*/  LDL.LU R88, [R1+0x50f8] ;  /* 0x0050f80001587983 */ /* 0x001ee80000300800 */
[----:B------:R-:W3:Y:S04]  /*e3e0*/  LDL.LU R86, [R1+0x50f4] ;  /* 0x0050f40001567983 */ /* 0x000ee80000300800 */
[----:B--2---:R-:W2:Y:S04]  /*e3f0*/  LDL.LU R84, [R1+0x50f0] ;  /* 0x0050f00001547983 */ /* 0x004ea80000300800 */
        /* <DEDUP_REMOVED lines=11> */
[----:B------:R-:W2:Y:S04]  /*e4b0*/  LDL.128 R72, [R1+0x310] ;  /* 0x0003100001487983 */ /* 0x000ea80000100c00 */
[----:B-1----:R-:W2:Y:S04]  /*e4c0*/  LDL.LU.128 R32, [R1+0x5030] ;  /* 0x0050300001207983 */ /* 0x002ea80000300c00 */
[----:B------:R-:W-:Y:S04]  /*e4d0*/  STL [R1+0x320], R202 ;  /* 0x000320ca01007387 */ /* 0x000fe80000100800 */
[----:B------:R0:W-:Y:S04]  /*e4e0*/  STL [R1+0x5128], R112 ;  /* 0x0051287001007387 */ /* 0x0001e80000100800 */
[----:B------:R1:W-:Y:S04]  /*e4f0*/  STL [R1+0x5124], R110 ;  /* 0x0051246e01007387 */ /* 0x0003e80000100800 */
[----:B------:R1:W-:Y:S04]  /*e500*/  STL [R1+0x5120], R108 ;  /* 0x0051206c01007387 */ /* 0x0003e80000100800 */
[----:B------:R-:W-:Y:S04]  /*e510*/  STL [R1+0x324], R204 ;  /* 0x000324cc01007387 */ /* 0x000fe80000100800 */
[----:B------:R-:W-:Y:S04]  /*e520*/  STL [R1+0x328], R192 ;  /* 0x000328c001007387 */ /* 0x000fe80000100800 */
[----:B------:R-:W-:Y:S04]  /*e530*/  STL [R1+0x32c], R194 ;  /* 0x00032cc201007387 */ /* 0x000fe80000100800 */
[----:B0-----:R-:W2:Y:S04]  /*e540*/  LDL.LU R112, [R1+0x5128] ;  /* 0x0051280001707983 */ /* 0x001ea80000300800 */
[----:B----4-:R0:W-:Y:S04]  /*e550*/  STL.128 [R1+0x5020], R28 ;  /* 0x0050201c01007387 */ /* 0x0101e80000100c00 */
[----:B-1----:R-:W4:Y:S04]  /*e560*/  LDL.LU R110, [R1+0x5124] ;  /* 0x00512400016e7983 */ /* 0x002f280000300800 */
[----:B------:R-:W4:Y:S04]  /*e570*/  LDL.LU R108, [R1+0x5120] ;  /* 0x00512000016c7983 */ /* 0x000f280000300800 */
[----:B------:R-:W4:Y:S04]  /*e580*/  LDL.LU.64 R12, [R1+0x5000] ;  /* 0x00500000010c7983 */ /* 0x000f280000300a00 */
[----:B---3--:R1:W-:Y:S04]  /*e590*/  STL.128 [R1+0x4f80], R76 ;  /* 0x004f804c01007387 */ /* 0x0083e80000100c00 */
[----:B0-----:R-:W3:Y:S04]  /*e5a0*/  LDL.LU.128 R28, [R1+0x5020] ;  /* 0x00502000011c7983 */ /* 0x001ee80000300c00 */
[----:B------:R-:W-:Y:S04]  /*e5b0*/  STL [R1+0x330], R198 ;  /* 0x000330c601007387 */ /* 0x000fe80000100800 */
[----:B------:R-:W-:Y:S04]  /*e5c0*/  STL [R1+0x5018], R24 ;  /* 0x0050181801007387 */ /* 0x000fe80000100800 */
[----:B-1----:R-:W4:Y:S04]  /*e5d0*/  LDL.LU.128 R76, [R1+0x4f80] ;  /* 0x004f8000014c7983 */ /* 0x002f280000300c00 */
[----:B------:R0:W-:Y:S04]  /*e5e0*/  STL [R1+0x501c], R26 ;  /* 0x00501c1a01007387 */ /* 0x0001e80000100800 */
[----:B------:R-:W-:Y:S04]  /*e5f0*/  STL [R1+0x5010], R20 ;  /* 0x0050101401007387 */ /* 0x000fe80000100800 */
[----:B------:R1:W-:Y:S04]  /*e600*/  STL [R1+0x5014], R22 ;  /* 0x0050141601007387 */ /* 0x0003e80000100800 */
[----:B------:R-:W-:Y:S04]  /*e610*/  STL [R1+0x4ff8], R10 ;  /* 0x004ff80a01007387 */ /* 0x000fe80000100800 */
[----:B------:R-:W-:Y:S04]  /*e620*/  STL.64 [R1+0x4ff0], R8 ;  /* 0x004ff00801007387 */ /* 0x000fe80000100a00 */
[----:B------:R1:W-:Y:S04]  /*e630*/  STL.64 [R1+0x5008], R16 ;  /* 0x0050081001007387 */ /* 0x0003e80000100a00 */
[----:B------:R1:W-:Y:S04]  /*e640*/  STL.128 [R1+0x4fe0], R4 ;  /* 0x004fe00401007387 */ /* 0x0003e80000100c00 */
[----:B0-----:R-:W3:Y:S04]  /*e650*/  LDL.LU R26, [R1+0x501c] ;  /* 0x00501c00011a7983 */ /* 0x001ee80000300800 */
[----:B------:R-:W3:Y:S04]  /*e660*/  LDL.LU R24, [R1+0x5018] ;  /* 0x0050180001187983 */ /* 0x000ee80000300800 */
[----:B-1----:R-:W3:Y:S04]  /*e670*/  LDL.LU R22, [R1+0x5014] ;  /* 0x0050140001167983 */ /* 0x002ee80000300800 */
[----:B------:R-:W3:Y:S04]  /*e680*/  LDL.LU R20, [R1+0x5010] ;  /* 0x0050100001147983 */ /* 0x000ee80000300800 */
[----:B------:R-:W3:Y:S04]  /*e690*/  LDL.LU.64 R16, [R1+0x5008] ;  /* 0x0050080001107983 */ /* 0x000ee80000300a00 */
[----:B------:R-:W3:Y:S04]  /*e6a0*/  LDL.LU R10, [R1+0x4ff8] ;  /* 0x004ff800010a7983 */ /* 0x000ee80000300800 */
[----:B------:R-:W3:Y:S04]  /*e6b0*/  LDL.LU.64 R8, [R1+0x4ff0] ;  /* 0x004ff00001087983 */ /* 0x000ee80000300a00 */
[----:B------:R-:W3:Y:S04]  /*e6c0*/  LDL.LU.128 R4, [R1+0x4fe0] ;  /* 0x004fe00001047983 */ /* 0x000ee80000300c00 */
[----:B------:R0:W-:Y:S04]  /*e6d0*/  STL [R1+0x5134], R118 ;  /* 0x0051347601007387 */ /* 0x0001e80000100800 */
[----:B------:R1:W-:Y:S04]  /*e6e0*/  STL [R1+0x5130], R116 ;  /* 0x0051307401007387 */ /* 0x0003e80000100800 */
[----:B------:R1:W-:Y:S04]  /*e6f0*/  STL [R1+0x512c], R114 ;  /* 0x00512c7201007387 */ /* 0x0003e80000100800 */
[----:B------:R-:W3:Y:S04]  /*e700*/  LDL.LU R124, [R1+0x51a4] ;  /* 0x0051a400017c7983 */ /* 0x000ee80000300800 */
[----:B0-----:R-:W3:Y:S04]  /*e710*/  LDL.LU R118, [R1+0x5134] ;  /* 0x0051340001767983 */ /* 0x001ee80000300800 */
[----:B-1----:R-:W3:Y:S04]  /*e720*/  LDL.LU R116, [R1+0x5130] ;  /* 0x0051300001747983 */ /* 0x002ee80000300800 */
[----:B------:R-:W3:Y:S01]  /*e730*/  LDL.LU R114, [R1+0x512c] ;  /* 0x00512c0001727983 */ /* 0x000ee20000300800 */
[----:B------:R-:W-:-:S03]  /*e740*/  IMAD.MOV.U32 R206, RZ, RZ, R126 ;  /* 0x000000ffffce7224 */ /* 0x000fc600078e007e */
[----:B------:R0:W-:Y:S04]  /*e750*/  STL [R1+0x513c], R122 ;  /* 0x00513c7a01007387 */ /* 0x0001e80000100800 */
[----:B------:R1:W-:Y:S04]  /*e760*/  STL [R1+0x5138], R120 ;  /* 0x0051387801007387 */ /* 0x0003e80000100800 */
[----:B------:R-:W3:Y:S04]  /*e770*/  LDL.LU R128, [R1+0x51ac] ;  /* 0x0051ac0001807983 */ /* 0x000ee80000300800 */
[----:B------:R-:W3:Y:S04]  /*e780*/  LDL.LU R126, [R1+0x51a8] ;  /* 0x0051a800017e7983 */ /* 0x000ee80000300800 */
[----:B------:R1:W-:Y:S04]  /*e790*/  STL [R1+0x4fc4], R106 ;  /* 0x004fc46a01007387 */ /* 0x0003e80000100800 */
[----:B0-----:R-:W3:Y:S04]  /*e7a0*/  LDL.LU R122, [R1+0x513c] ;  /* 0x00513c00017a7983 */ /* 0x001ee80000300800 */
[----:B-1----:R-:W3:Y:S04]  /*e7b0*/  LDL.LU R120, [R1+0x5138] ;  /* 0x0051380001787983 */ /* 0x002ee80000300800 */
[----:B------:R-:W3:Y:S04]  /*e7c0*/  LDL.LU R106, [R1+0x4fc4] ;  /* 0x004fc400016a7983 */ /* 0x000ee80000300800 */
[----:B------:R-:W3:Y:S04]  /*e7d0*/  LDL.LU R204, [R1+0x518] ;  /* 0x0005180001cc7983 */ /* 0x000ee80000300800 */
        /* <DEDUP_REMOVED lines=10> */
[----:B--2---:R2:W-:Y:S04]  /*e880*/  STL [R1+0x4f98], R84 ;  /* 0x004f985401007387 */ /* 0x0045e80000100800 */
[----:B------:R2:W-:Y:S04]  /*e890*/  STL [R1+0x4f94], R82 ;  /* 0x004f945201007387 */ /* 0x0005e80000100800 */
[----:B------:R2:W-:Y:S04]  /*e8a0*/  STL [R1+0x4f90], R80 ;  /* 0x004f905001007387 */ /* 0x0005e80000100800 */
        /* <DEDUP_REMOVED lines=8> */
[----:B------:R-:W-:Y:S01]  /*e930*/  STL.128 [R1+0x4ee0], R36 ;  /* 0x004ee02401007387 */ /* 0x000fe20000100c00 */
[----:B------:R-:W-:-:S03]  /*e940*/  IMAD.MOV.U32 R202, RZ, RZ, R72 ;  /* 0x000000ffffca7224 */ /* 0x000fc600078e0048 */
[----:B------:R2:W-:Y:S01]  /*e950*/  STL.64 [R1+0x528], R74 ;  /* 0x0005284a01007387 */ /* 0x0005e20000100a00 */
[----:B------:R-:W-:-:S03]  /*e960*/  IMAD.MOV.U32 R81, RZ, RZ, R73 ;  /* 0x000000ffff517224 */ /* 0x000fc600078e0049 */
[----:B------:R-:W-:Y:S04]  /*e970*/  STL.128 [R1+0x4ed0], R32 ;  /* 0x004ed02001007387 */ /* 0x000fe80000100c00 */
[----:B0-----:R-:W3:Y:S04]  /*e980*/  LDL.LU R104, [R1+0x4fc0] ;  /* 0x004fc00001687983 */ /* 0x001ee80000300800 */
[----:B-1----:R-:W3:Y:S04]  /*e990*/  LDL.LU R102, [R1+0x4fbc] ;  /* 0x004fbc0001667983 */ /* 0x002ee80000300800 */
        /* <DEDUP_REMOVED lines=8> */
[----:B--2---:R-:W2:Y:S04]  /*ea20*/  LDL.LU R84, [R1+0x4f98] ;  /* 0x004f980001547983 */ /* 0x004ea80000300800 */
[----:B------:R-:W2:Y:S04]  /*ea30*/  LDL.LU R82, [R1+0x4f94] ;  /* 0x004f940001527983 */ /* 0x000ea80000300800 */
[----:B------:R-:W2:Y:S04]  /*ea40*/  LDL.LU R80, [R1+0x4f90] ;  /* 0x004f900001507983 */ /* 0x000ea80000300800 */
[----:B------:R-:W2:Y:S04]  /*ea50*/  LDL.LU.128 R72, [R1+0x4f70] ;  /* 0x004f700001487983 */ /* 0x000ea80000300c00 */
[----:B------:R-:W2:Y:S04]  /*ea60*/  LDL.LU.128 R68, [R1+0x4f60] ;  /* 0x004f600001447983 */ /* 0x000ea80000300c00 */
[----:B------:R-:W2:Y:S04]  /*ea70*/  LDL.LU.128 R64, [R1+0x4f50] ;  /* 0x004f500001407983 */ /* 0x000ea80000300c00 */
[----:B----4-:R0:W-:Y:S04]  /*ea80*/  STL.128 [R1+0x4e20], R76 ;  /* 0x004e204c01007387 */ /* 0x0101e80000100c00 */
[----:B------:R-:W4:Y:S04]  /*ea90*/  LDL.LU.128 R60, [R1+0x4f40] ;  /* 0x004f4000013c7983 */ /* 0x000f280000300c00 */
[----:B------:R-:W4:Y:S04]  /*eaa0*/  LDL.LU.128 R56, [R1+0x4f30] ;  /* 0x004f300001387983 */ /* 0x000f280000300c00 */
[----:B------:R-:W4:Y:S04]  /*eab0*/  LDL.LU.128 R52, [R1+0x4f20] ;  /* 0x004f200001347983 */ /* 0x000f280000300c00 */
[----:B------:R-:W4:Y:S04]  /*eac0*/  LDL.LU.128 R48, [R1+0x4f10] ;  /* 0x004f100001307983 */ /* 0x000f280000300c00 */
[----:B------:R-:W4:Y:S04]  /*ead0*/  LDL.LU.128 R44, [R1+0x4f00] ;  /* 0x004f0000012c7983 */ /* 0x000f280000300c00 */
[----:B------:R-:W4:Y:S04]  /*eae0*/  LDL.LU.128 R40, [R1+0x4ef0] ;  /* 0x004ef00001287983 */ /* 0x000f280000300c00 */
[----:B------:R-:W4:Y:S04]  /*eaf0*/  LDL.LU.128 R36, [R1+0x4ee0] ;  /* 0x004ee00001247983 */ /* 0x000f280000300c00 */
[----:B------:R-:W4:Y:S04]  /*eb00*/  LDL.LU R83, [R1+0x52c] ;  /* 0x00052c0001537983 */ /* 0x000f280000300800 */
[----:B0-----:R-:W4:Y:S04]  /*eb10*/  LDL.128 R76, [R1+0x320] ;  /* 0x00032000014c7983 */ /* 0x001f280000100c00 */
[----:B------:R-:W4:Y:S04]  /*eb20*/  LDL.LU.128 R32, [R1+0x4ed0] ;  /* 0x004ed00001207983 */ /* 0x000f280000300c00 */
[----:B------:R0:W-:Y:S04]  /*eb30*/  STL [R1+0x4fd0], R112 ;  /* 0x004fd07001007387 */ /* 0x0001e80000100800 */
[----:B------:R1:W-:Y:S04]  /*eb40*/  STL [R1+0x4fcc], R110 ;  /* 0x004fcc6e01007387 */ /* 0x0003e80000100800 */
[----:B------:R1:W-:Y:S04]  /*eb50*/  STL [R1+0x4fc8], R108 ;  /* 0x004fc86c01007387 */ /* 0x0003e80000100800 */
[----:B---3--:R3:W-:Y:S04]  /*eb60*/  STL.128 [R1+0x4ec0], R28 ;  /* 0x004ec01c01007387 */ /* 0x0087e80000100c00 */
[----:B------:R3:W-:Y:S04]  /*eb70*/  STL [R1+0x4ebc], R26 ;  /* 0x004ebc1a01007387 */ /* 0x0007e80000100800 */
[----:B------:R3:W-:Y:S04]  /*eb80*/  STL [R1+0x4eb8], R24 ;  /* 0x004eb81801007387 */ /* 0x0007e80000100800 */
[----:B------:R3:W-:Y:S04]  /*eb90*/  STL [R1+0x4eb4], R22 ;  /* 0x004eb41601007387 */ /* 0x0007e80000100800 */
[----:B------:R3:W-:Y:S04]  /*eba0*/  STL [R1+0x4eb0], R20 ;  /* 0x004eb01401007387 */ /* 0x0007e80000100800 */
[----:B------:R3:W-:Y:S04]  /*ebb0*/  STL.64 [R1+0x4ea8], R16 ;  /* 0x004ea81001007387 */ /* 0x0007e80000100a00 */
[----:B------:R3:W-:Y:S04]  /*ebc0*/  STL.64 [R1+0x4ea0], R12 ;  /* 0x004ea00c01007387 */ /* 0x0007e80000100a00 */
[----:B------:R3:W-:Y:S04]  /*ebd0*/  STL [R1+0x4e98], R10 ;  /* 0x004e980a01007387 */ /* 0x0007e80000100800 */
[----:B------:R3:W-:Y:S04]  /*ebe0*/  STL.64 [R1+0x4e90], R8 ;  /* 0x004e900801007387 */ /* 0x0007e80000100a00 */
[----:B------:R3:W-:Y:S04]  /*ebf0*/  STL.128 [R1+0x4e80], R4 ;  /* 0x004e800401007387 */ /* 0x0007e80000100c00 */
[----:B0-----:R-:W4:Y:S04]  /*ec00*/  LDL.LU R112, [R1+0x4fd0] ;  /* 0x004fd00001707983 */ /* 0x001f280000300800 */
[----:B-1----:R-:W4:Y:S04]  /*ec10*/  LDL.LU R110, [R1+0x4fcc] ;  /* 0x004fcc00016e7983 */ /* 0x002f280000300800 */
[----:B------:R-:W4:Y:S04]  /*ec20*/  LDL.LU R108, [R1+0x4fc8] ;  /* 0x004fc800016c7983 */ /* 0x000f280000300800 */
[----:B---3--:R-:W3:Y:S04]  /*ec30*/  LDL.LU.128 R28, [R1+0x4ec0] ;  /* 0x004ec000011c7983 */ /* 0x008ee80000300c00 */
[----:B------:R-:W3:Y:S04]  /*ec40*/  LDL.LU R26, [R1+0x4ebc] ;  /* 0x004ebc00011a7983 */ /* 0x000ee80000300800 */
[----:B------:R-:W3:Y:S04]  /*ec50*/  LDL.LU R24, [R1+0x4eb8] ;  /* 0x004eb80001187983 */ /* 0x000ee80000300800 */
[----:B------:R-:W3:Y:S04]  /*ec60*/  LDL.LU R22, [R1+0x4eb4] ;  /* 0x004eb40001167983 */ /* 0x000ee80000300800 */
[----:B------:R-:W3:Y:S04]  /*ec70*/  LDL.LU R20, [R1+0x4eb0] ;  /* 0x004eb00001147983 */ /* 0x000ee80000300800 */
[----:B------:R-:W3:Y:S04]  /*ec80*/  LDL.LU.64 R16, [R1+0x4ea8] ;  /* 0x004ea80001107983 */ /* 0x000ee80000300a00 */
[----:B------:R-:W3:Y:S04]  /*ec90*/  LDL.LU.64 R12, [R1+0x4ea0] ;  /* 0x004ea000010c7983 */ /* 0x000ee80000300a00 */
[----:B------:R-:W3:Y:S04]  /*eca0*/  LDL.LU R10, [R1+0x4e98] ;  /* 0x004e9800010a7983 */ /* 0x000ee80000300800 */
[----:B------:R-:W3:Y:S04]  /*ecb0*/  LDL.LU.64 R8, [R1+0x4e90] ;  /* 0x004e900001087983 */ /* 0x000ee80000300a00 */
[----:B------:R-:W3:Y:S04]  /*ecc0*/  LDL.LU.128 R4, [R1+0x4e80] ;  /* 0x004e800001047983 */ /* 0x000ee80000300c00 */
[----:B------:R0:W-:Y:S04]  /*ecd0*/  STL [R1+0x4e6c], R106 ;  /* 0x004e6c6a01007387 */ /* 0x0001e80000100800 */
[----:B------:R1:W-:Y:S04]  /*ece0*/  STL [R1+0x5140], R124 ;  /* 0x0051407c01007387 */ /* 0x0003e80000100800 */
[----:B------:R1:W-:Y:S04]  /*ecf0*/  STL [R1+0x4fdc], R118 ;  /* 0x004fdc7601007387 */ /* 0x0003e80000100800 */
[----:B0-----:R-:W3:Y:S04]  /*ed00*/  LDL.LU R106, [R1+0x4e6c] ;  /* 0x004e6c00016a7983 */ /* 0x001ee80000300800 */
[----:B------:R0:W-:Y:S04]  /*ed10*/  STL [R1+0x4fd8], R116 ;  /* 0x004fd87401007387 */ /* 0x0001e80000100800 */
[----:B------:R0:W-:Y:S04]  /*ed20*/  STL [R1+0x4fd4], R114 ;  /* 0x004fd47201007387 */ /* 0x0001e80000100800 */
[----:B-1----:R-:W3:Y:S04]  /*ed30*/  LDL.LU R124, [R1+0x5140] ;  /* 0x00514000017c7983 */ /* 0x002ee80000300800 */
[----:B------:R-:W3:Y:S04]  /*ed40*/  LDL.LU R118, [R1+0x4fdc] ;  /* 0x004fdc0001767983 */ /* 0x000ee80000300800 */
[----:B0-----:R-:W3:Y:S04]  /*ed50*/  LDL.LU R116, [R1+0x4fd8] ;  /* 0x004fd80001747983 */ /* 0x001ee80000300800 */
        /* <DEDUP_REMOVED lines=13> */
[----:B0-----:R-:W3:Y:S04]  /*ee30*/  LDL.LU R104, [R1+0x4e68] ;  /* 0x004e680001687983 */ /* 0x001ee80000300800 */
[----:B-1----:R-:W3:Y:S04]  /*ee40*/  LDL.LU R102, [R1+0x4e64] ;  /* 0x004e640001667983 */ /* 0x002ee80000300800 */
[----:B------:R-:W-:Y:S04]  /*ee50*/  STL.128 [R1+0x4e10], R72 ;  /* 0x004e104801007387 */ /* 0x000fe80000100c00 */
[----:B------:R-:W-:Y:S04]  /*ee60*/  STL.128 [R1+0x4e00], R68 ;  /* 0x004e004401007387 */ /* 0x000fe80000100c00 */
[----:B------:R-:W-:Y:S04]  /*ee70*/  STL.128 [R1+0x4df0], R64 ;  /* 0x004df04001007387 */ /* 0x000fe80000100c00 */
[----:B------:R-:W3:Y:S04]  /*ee80*/  LDL.LU R100, [R1+0x4e60] ;  /* 0x004e600001647983 */ /* 0x000ee80000300800 */
[----:B----4-:R-:W-:Y:S04]  /*ee90*/  STL.128 [R1+0x4de0], R60 ;  /* 0x004de03c01007387 */ /* 0x010fe80000100c00 */
[----:B------:R-:W-:Y:S04]  /*eea0*/  STL.128 [R1+0x4dd0], R56 ;  /* 0x004dd03801007387 */ /* 0x000fe80000100c00 */
[----:B------:R-:W-:Y:S04]  /*eeb0*/  STL.128 [R1+0x4dc0], R52 ;  /* 0x004dc03401007387 */ /* 0x000fe80000100c00 */
[----:B------:R-:W-:Y:S04]  /*eec0*/  STL.128 [R1+0x4db0], R48 ;  /* 0x004db03001007387 */ /* 0x000fe80000100c00 */
[----:B------:R-:W-:Y:S04]  /*eed0*/  STL.128 [R1+0x4da0], R44 ;  /* 0x004da02c01007387 */ /* 0x000fe80000100c00 */
[----:B------:R-:W-:Y:S04]  /*eee0*/  STL.128 [R1+0x4d90], R40 ;  /* 0x004d902801007387 */ /* 0x000fe80000100c00 */
[----:B------:R-:W-:Y:S04]  /*eef0*/  STL.128 [R1+0x4d80], R36 ;  /* 0x004d802401007387 */ /* 0x000fe80000100c00 */
[----:B------:R0:W-:Y:S01]  /*ef00*/  STL.128 [R1+0x4e30], R80 ;  /* 0x004e305001007387 */ /* 0x0001e20000100c00 */
[----:B------:R-:W-:-:S03]  /*ef10*/  IMAD.MOV.U32 R198, RZ, RZ, R76 ;  /* 0x000000ffffc67224 */ /* 0x000fc600078e004c */
[----:B------:R1:W-:Y:S01]  /*ef20*/  STL.64 [R1+0x538], R78 ;  /* 0x0005384e01007387 */ /* 0x0003e20000100a00 */
[----:B------:R-:W-:-:S03]  /*ef30*/  IMAD.MOV.U32 R85, RZ, RZ, R77 ;  /* 0x000000ffff557224 */ /* 0x000fc600078e004d */
        /* <DEDUP_REMOVED lines=9> */
[----:B0-----:R-:W2:Y:S04]  /*efd0*/  LDL.LU.128 R80, [R1+0x4e30] ;  /* 0x004e300001507983 */ /* 0x001ea80000300c00 */
[----:B-1----:R-:W2:Y:S04]  /*efe0*/  LDL.LU.128 R76, [R1+0x4e20] ;  /* 0x004e2000014c7983 */ /* 0x002ea80000300c00 */
        /* <DEDUP_REMOVED lines=11> */
[----:B----4-:R-:W4:Y:S04]  /*f0a0*/  LDL.LU.128 R32, [R1+0x4d70] ;  /* 0x004d700001207983 */ /* 0x010f280000300c00 */
        /* <DEDUP_REMOVED lines=26> */
[----:B------:R-:W3:Y:S04]  /*f250*/  LDL.LU R196, [R1+0x538] ;  /* 0x0005380001c47983 */ /* 0x000ee80000300800 */
[----:B------:R-:W-:Y:S04]  /*f260*/  STL [R1+0x4d14], R106 ;  /* 0x004d146a01007387 */ /* 0x000fe80000100800 */
[----:B------:R-:W-:Y:S04]  /*f270*/  STL [R1+0x4d10], R104 ;  /* 0x004d106801007387 */ /* 0x000fe80000100800 */
[----:B------:R-:W-:Y:S04]  /*f280*/  STL [R1+0x4d0c], R102 ;  /* 0x004d0c6601007387 */ /* 0x000fe80000100800 */
[----:B------:R-:W-:Y:S04]  /*f290*/  STL [R1+0x4d08], R100 ;  /* 0x004d086401007387 */ /* 0x000fe80000100800 */
[----:B------:R0:W-:Y:S04]  /*f2a0*/  STL [R1+0x4d04], R98 ;  /* 0x004d046201007387 */ /* 0x0001e80000100800 */
[----:B------:R1:W-:Y:S04]  /*f2b0*/  STL [R1+0x4d00], R96 ;  /* 0x004d006001007387 */ /* 0x0003e80000100800 */
[----:B------:R-:W-:Y:S04]  /*f2c0*/  STL [R1+0x4cfc], R94 ;  /* 0x004cfc5e01007387 */ /* 0x000fe80000100800 */
[----:B------:R-:W-:Y:S04]  /*f2d0*/  STL [R1+0x4cf8], R92 ;  /* 0x004cf85c01007387 */ /* 0x000fe80000100800 */
[----:B------:R-:W-:Y:S04]  /*f2e0*/  STL [R1+0x4cf4], R90 ;  /* 0x004cf45a01007387 */ /* 0x000fe80000100800 */
[----:B------:R-:W-:Y:S04]  /*f2f0*/  STL [R1+0x4cf0], R88 ;  /* 0x004cf05801007387 */ /* 0x000fe80000100800 */
[----:B--2---:R2:W-:Y:S04]  /*f300*/  STL.128 [R1+0x4cd0], R80 ;  /* 0x004cd05001007387 */ /* 0x0045e80000100c00 */
        /* <DEDUP_REMOVED lines=12> */
[----:B----4-:R-:W-:Y:S04]  /*f3d0*/  STL.128 [R1+0x4c10], R32 ;  /* 0x004c102001007387 */ /* 0x010fe80000100c00 */
[----:B0-----:R-:W4:Y:S04]  /*f3e0*/  LDL.LU R98, [R1+0x4d04] ;  /* 0x004d040001627983 */ /* 0x001f280000300800 */
[----:B-1----:R-:W4:Y:S04]  /*f3f0*/  LDL.LU R96, [R1+0x4d00] ;  /* 0x004d000001607983 */ /* 0x002f280000300800 */
[----:B--2---:R-:W2:Y:S04]  /*f400*/  LDL.LU.128 R80, [R1+0x4cd0] ;  /* 0x004cd00001507983 */ /* 0x004ea80000300c00 */
[----:B------:R-:W2:Y:S04]  /*f410*/  LDL.LU R94, [R1+0x4cfc] ;  /* 0x004cfc00015e7983 */ /* 0x000ea80000300800 */
[----:B------:R-:W2:Y:S04]  /*f420*/  LDL.LU R92, [R1+0x4cf8] ;  /* 0x004cf800015c7983 */ /* 0x000ea80000300800 */
        /* <DEDUP_REMOVED lines=11> */
[----:B------:R-:W2:Y:S04]  /*f4e0*/  LDL.128 R76, [R1+0x330] ;  /* 0x00033000014c7983 */ /* 0x000ea80000100c00 */
[----:B------:R-:W2:Y:S04]  /*f4f0*/  LDL.LU R100, [R1+0x4d08] ;  /* 0x004d080001647983 */ /* 0x000ea80000300800 */
[----:B------:R1:W-:Y:S04]  /*f500*/  STL.128 [R1+0x49b0], R172 ;  /* 0x0049b0ac01007387 */ /* 0x0003e80000100c00 */
[----:B------:R1:W-:Y:S04]  /*f510*/  STL.128 [R1+0x49a0], R168 ;  /* 0x0049a0a801007387 */ /* 0x0003e80000100c00 */
[----:B------:R-:W2:Y:S04]  /*f520*/  LDL.LU.128 R84, [R1+0x4ce0] ;  /* 0x004ce00001547983 */ /* 0x000ea80000300c00 */
[----:B0-----:R-:W2:Y:S04]  /*f530*/  LDL.LU R120, [R1+0x490] ;  /* 0x0004900001787983 */ /* 0x001ea80000300800 */
[----:B-1----:R-:W2:Y:S04]  /*f540*/  LDL.128 R172, [R1+0x350] ;  /* 0x0003500001ac7983 */ /* 0x002ea80000100c00 */
[----:B------:R-:W2:Y:S04]  /*f550*/  LDL.LU.128 R168, [R1+0x49a0] ;  /* 0x0049a00001a87983 */ /* 0x000ea80000300c00 */
[----:B------:R-:W2:Y:S04]  /*f560*/  LDL.LU R122, [R1+0x498] ;  /* 0x00049800017a7983 */ /* 0x000ea80000300800 */
[----:B------:R-:W-:Y:S04]  /*f570*/  STL [R1+0x360], R124 ;  /* 0x0003607c01007387 */ /* 0x000fe80000100800 */
[----:B------:R-:W-:Y:S04]  /*f580*/  STL [R1+0x364], R114 ;  /* 0x0003647201007387 */ /* 0x000fe80000100800 */
[----:B------:R-:W-:Y:S04]  /*f590*/  STL [R1+0x368], R116 ;  /* 0x0003687401007387 */ /* 0x000fe80000100800 */
[----:B------:R-:W-:Y:S04]  /*f5a0*/  STL [R1+0x36c], R118 ;  /* 0x00036c7601007387 */ /* 0x000fe80000100800 */
[----:B------:R-:W2:Y:S04]  /*f5b0*/  LDL.LU R90, [R1+0x4cf4] ;  /* 0x004cf400015a7983 */ /* 0x000ea80000300800 */
[----:B------:R-:W2:Y:S04]  /*f5c0*/  LDL.LU R88, [R1+0x4cf0] ;  /* 0x004cf00001587983 */ /* 0x000ea80000300800 */
[----:B------:R0:W-:Y:S04]  /*f5d0*/  STL.128 [R1+0x49c0], R176 ;  /* 0x0049c0b001007387 */ /* 0x0001e80000100c00 */
[----:B------:R-:W2:Y:S04]  /*f5e0*/  LDL.LU R106, [R1+0x4d14] ;  /* 0x004d1400016a7983 */ /* 0x000ea80000300800 */
[----:B------:R-:W2:Y:S04]  /*f5f0*/  LDL.LU R104, [R1+0x4d10] ;  /* 0x004d100001687983 */ /* 0x000ea80000300800 */
[----:B------:R-:W2:Y:S04]  /*f600*/  LDL.LU R102, [R1+0x4d0c] ;  /* 0x004d0c0001667983 */ /* 0x000ea80000300800 */
[----:B------:R1:W-:Y:S04]  /*f610*/  STL [R1+0x4a08], R198 ;  /* 0x004a08c601007387 */ /* 0x0003e80000100800 */
[----:B---3--:R3:W-:Y:S04]  /*f620*/  STL [R1+0x4a04], R196 ;  /* 0x004a04c401007387 */ /* 0x0087e80000100800 */
[----:B0-----:R-:W2:Y:S04]  /*f630*/  LDL.128 R176, [R1+0x360] ;  /* 0x0003600001b07983 */ /* 0x001ea80000100c00 */
[----:B------:R0:W-:Y:S04]  /*f640*/  STL [R1+0x4a00], R193 ;  /* 0x004a00c101007387 */ /* 0x0001e80000100800 */
[----:B-1----:R-:W2:Y:S04]  /*f650*/  LDL.LU R198, [R1+0x4a08] ;  /* 0x004a080001c67983 */ /* 0x002ea80000300800 */
[----:B---3--:R-:W3:Y:S04]  /*f660*/  LDL.LU R196, [R1+0x4a04] ;  /* 0x004a040001c47983 */ /* 0x008ee80000300800 */
[----:B------:R1:W-:Y:S04]  /*f670*/  STL.128 [R1+0x4990], R164 ;  /* 0x004990a401007387 */ /* 0x0003e80000100c00 */
[----:B------:R1:W-:Y:S04]  /*f680*/  STL.128 [R1+0x4980], R160 ;  /* 0x004980a001007387 */ /* 0x0003e80000100c00 */
[----:B0-----:R-:W3:Y:S04]  /*f690*/  LDL.LU R193, [R1+0x4a00] ;  /* 0x004a000001c17983 */ /* 0x001ee80000300800 */
[----:B------:R0:W-:Y:S04]  /*f6a0*/  STL [R1+0x370], R108 ;  /* 0x0003706c01007387 */ /* 0x0001e80000100800 */
[----:B-1----:R-:W3:Y:S04]  /*f6b0*/  LDL.LU.128 R164, [R1+0x4990] ;  /* 0x0049900001a47983 */ /* 0x002ee80000300c00 */
[----:B------:R-:W3:Y:S04]  /*f6c0*/  LDL.LU.128 R160, [R1+0x4980] ;  /* 0x0049800001a07983 */ /* 0x000ee80000300c00 */
[----:B------:R1:W-:Y:S04]  /*f6d0*/  STL [R1+0x374], R110 ;  /* 0x0003746e01007387 */ /* 0x0003e80000100800 */
[----:B0-----:R-:W3:Y:S04]  /*f6e0*/  LDL.LU R108, [R1+0x480] ;  /* 0x00048000016c7983 */ /* 0x001ee80000300800 */
[----:B------:R-:W-:Y:S04]  /*f6f0*/  STL [R1+0x378], R112 ;  /* 0x0003787001007387 */ /* 0x000fe80000100800 */
[----:B-1----:R-:W3:Y:S04]  /*f700*/  LDL.LU R110, [R1+0x488] ;  /* 0x00048800016e7983 */ /* 0x002ee80000300800 */
[----:B------:R0:W-:Y:S04]  /*f710*/  STL.128 [R1+0x4a20], R204 ;  /* 0x004a20cc01007387 */ /* 0x0001e80000100c00 */
[----:B------:R1:W-:Y:S04]  /*f720*/  STL [R1+0x4a10], R202 ;  /* 0x004a10ca01007387 */ /* 0x0003e80000100800 */
        /* <DEDUP_REMOVED lines=8> */
[----:B0-----:R-:W3:Y:S04]  /*f7b0*/  LDL.LU.128 R204, [R1+0x4a20] ;  /* 0x004a200001cc7983 */ /* 0x001ee80000300c00 */
[----:B-1----:R-:W3:Y:S04]  /*f7c0*/  LDL.LU R202, [R1+0x4a10] ;  /* 0x004a100001ca7983 */ /* 0x002ee80000300800 */
[----:B------:R-:W3:Y:S04]  /*f7d0*/  LDL.LU R200, [R1+0x4a0c] ;  /* 0x004a0c0001c87983 */ /* 0x000ee80000300800 */
        /* <DEDUP_REMOVED lines=8> */
[----:B------:R-:W3:Y:S04]  /*f860*/  LDL.LU.128 R72, [R1+0x4cb0] ;  /* 0x004cb00001487983 */ /* 0x000ee80000300c00 */
[----:B------:R-:W-:Y:S04]  /*f870*/  STL.128 [R1+0x4a30], R208 ;  /* 0x004a30d001007387 */ /* 0x000fe80000100c00 */
[----:B------:R-:W-:Y:S04]  /*f880*/  STL.64 [R1+0x4a40], R212 ;  /* 0x004a40d401007387 */ /* 0x000fe80000100a00 */
[----:B----4-:R0:W-:Y:S04]  /*f890*/  STL [R1+0x4bac], R98 ;  /* 0x004bac6201007387 */ /* 0x0101e80000100800 */
[----:B------:R1:W-:Y:S04]  /*f8a0*/  STL [R1+0x4ba8], R96 ;  /* 0x004ba86001007387 */ /* 0x0003e80000100800 */
[----:B--2---:R2:W-:Y:S04]  /*f8b0*/  STL.128 [R1+0x4b70], R80 ;  /* 0x004b705001007387 */ /* 0x0045e80000100c00 */
[----:B0-----:R-:W4:Y:S04]  /*f8c0*/  LDL.LU R98, [R1+0x4bac] ;  /* 0x004bac0001627983 */ /* 0x001f280000300800 */
[----:B-1----:R-:W4:Y:S04]  /*f8d0*/  LDL.LU R96, [R1+0x4ba8] ;  /* 0x004ba80001607983 */ /* 0x002f280000300800 */
[----:B------:R0:W-:Y:S04]  /*f8e0*/  STL [R1+0x4ba4], R94 ;  /* 0x004ba45e01007387 */ /* 0x0001e80000100800 */
[----:B--2---:R-:W2:Y:S04]  /*f8f0*/  LDL.128 R80, [R1+0x340] ;  /* 0x0003400001507983 */ /* 0x004ea80000100c00 */
[----:B------:R1:W-:Y:S04]  /*f900*/  STL [R1+0x4ba0], R92 ;  /* 0x004ba05c01007387 */ /* 0x0003e80000100800 */
[----:B0-----:R-:W2:Y:S04]  /*f910*/  LDL.LU R94, [R1+0x4ba4] ;  /* 0x004ba400015e7983 */ /* 0x001ea80000300800 */
[----:B------:R-:W2:Y:S04]  /*f920*/  LDL.LU.128 R208, [R1+0x4a30] ;  /* 0x004a300001d07983 */ /* 0x000ea80000300c00 */
[----:B-1----:R-:W2:Y:S04]  /*f930*/  LDL.LU R92, [R1+0x4ba0] ;  /* 0x004ba000015c7983 */ /* 0x002ea80000300800 */
[----:B------:R-:W-:Y:S04]  /*f940*/  STL.128 [R1+0x4c00], R28 ;  /* 0x004c001c01007387 */ /* 0x000fe80000100c00 */
[----:B------:R-:W-:Y:S04]  /*f950*/  STL [R1+0x4bfc], R26 ;  /* 0x004bfc1a01007387 */ /* 0x000fe80000100800 */
[----:B------:R-:W-:Y:S04]  /*f960*/  STL [R1+0x4bf8], R24 ;  /* 0x004bf81801007387 */ /* 0x000fe80000100800 */
[----:B------:R-:W-:Y:S04]  /*f970*/  STL [R1+0x4bf4], R22 ;  /* 0x004bf41601007387 */ /* 0x000fe80000100800 */
[----:B------:R-:W-:Y:S04]  /*f980*/  STL [R1+0x4bf0], R20 ;  /* 0x004bf01401007387 */ /* 0x000fe80000100800 */
[----:B------:R-:W-:Y:S04]  /*f990*/  STL.64 [R1+0x548], R78 ;  /* 0x0005484e01007387 */ /* 0x000fe80000100a00 */
[----:B------:R0:W-:Y:S04]  /*f9a0*/  STL [R1+0x4bb0], R100 ;  /* 0x004bb06401007387 */ /* 0x0001e80000100800 */
[----:B------:R-:W2:Y:S04]  /*f9b0*/  LDL.LU R91, [R1+0x54c] ;  /* 0x00054c00015b7983 */ /* 0x000ea80000300800 */
[----:B------:R-:W2:Y:S04]  /*f9c0*/  LDL.LU R142, [R1+0x548] ;  /* 0x00054800018e7983 */ /* 0x000ea80000300800 */
[----:B0-----:R-:W2:Y:S01]  /*f9d0*/  LDL.LU R100, [R1+0x4bb0] ;  /* 0x004bb00001647983 */ /* 0x001ea20000300800 */
[----:B------:R-:W-:-:S02]  /*f9e0*/  IMAD.MOV.U32 R89, RZ, RZ, R77 ;  /* 0x000000ffff597224 */ /* 0x000fc400078e004d */
[----:B------:R-:W-:Y:S01]  /*f9f0*/  IMAD.MOV.U32 R143, RZ, RZ, R76 ;  /* 0x000000ffff8f7224 */ /* 0x000fe200078e004c */
[----:B------:R0:W-:Y:S01]  /*fa00*/  STL.128 [R1+0x4b80], R84 ;  /* 0x004b805401007387 */ /* 0x0001e20000100c00 */
[----:B------:R-:W-:-:S03]  /*fa10*/  IMAD.MOV.U32 R97, RZ, RZ, R173 ;  /* 0x000000ffff617224 */ /* 0x000fc600078e00ad */
[----:B------:R-:W2:Y:S01]  /*fa20*/  LDL.LU.128 R76, [R1+0x4cc0] ;  /* 0x004cc000014c7983 */ /* 0x000ea20000300c00 */
[----:B------:R-:W-:-:S03]  /*fa30*/  IMAD.MOV.U32 R99, RZ, RZ, R175 ;  /* 0x000000ffff637224 */ /* 0x000fc600078e00af */
[----:B------:R1:W-:Y:S04]  /*fa40*/  STL.128 [R1+0x4880], R168 ;  /* 0x004880a801007387 */ /* 0x0003e80000100c00 */
[----:B------:R-:W-:Y:S04]  /*fa50*/  STL.64 [R1+0x4be8], R16 ;  /* 0x004be81001007387 */ /* 0x000fe80000100a00 */
[----:B0-----:R-:W2:Y:S04]  /*fa60*/  LDL.LU.128 R84, [R1+0x4b80] ;  /* 0x004b800001547983 */ /* 0x001ea80000300c00 */
[----:B------:R-:W-:Y:S04]  /*fa70*/  STL.64 [R1+0x4be0], R12 ;  /* 0x004be00c01007387 */ /* 0x000fe80000100a00 */
[----:B-1----:R-:W2:Y:S04]  /*fa80*/  LDL.LU.128 R168, [R1+0x4880] ;  /* 0x0048800001a87983 */ /* 0x002ea80000300c00 */
[----:B------:R-:W-:Y:S04]  /*fa90*/  STL [R1+0x4bd8], R10 ;  /* 0x004bd80a01007387 */ /* 0x000fe80000100800 */
[----:B------:R-:W-:Y:S04]  /*faa0*/  STL.64 [R1+0x4bd0], R8 ;  /* 0x004bd00801007387 */ /* 0x000fe80000100a00 */
[----:B------:R-:W-:Y:S04]  /*fab0*/  STL.128 [R1+0x4bc0], R4 ;  /* 0x004bc00401007387 */ /* 0x000fe80000100c00 */
[----:B------:R-:W2:Y:S04]  /*fac0*/  LDL.LU.128 R68, [R1+0x4ca0] ;  /* 0x004ca00001447983 */ /* 0x000ea80000300c00 */
[----:B------:R0:W-:Y:S04]  /*fad0*/  STL [R1+0x384], R106 ;  /* 0x0003846a01007387 */ /* 0x0001e80000100800 */
[----:B------:R-:W-:Y:S04]  /*fae0*/  STL [R1+0x380], R104 ;  /* 0x0003806801007387 */ /* 0x000fe80000100800 */
[----:B------:R1:W-:Y:S04]  /*faf0*/  STL [R1+0x37c], R102 ;  /* 0x00037c6601007387 */ /* 0x0003e80000100800 */
[----:B0-----:R-:W2:Y:S04]  /*fb00*/  LDL.LU R106, [R1+0x478] ;  /* 0x00047800016a7983 */ /* 0x001ea80000300800 */
[----:B------:R-:W2:Y:S04]  /*fb10*/  LDL.LU.128 R64, [R1+0x4c90] ;  /* 0x004c900001407983 */ /* 0x000ea80000300c00 */
[----:B------:R-:W-:Y:S04]  /*fb20*/  STL [R1+0x574], R177 ;  /* 0x000574b101007387 */ /* 0x000fe80000100800 */
[----:B------:R-:W-:Y:S04]  /*fb30*/  STL.64 [R1+0x578], R178 ;  /* 0x000578b201007387 */ /* 0x000fe80000100a00 */
[----:B------:R-:W2:Y:S04]  /*fb40*/  LDL.LU R101, [R1+0x574] ;  /* 0x0005740001657983 */ /* 0x000ea80000300800 */
[----:B-1----:R-:W2:Y:S04]  /*fb50*/  LDL.LU R102, [R1+0x578] ;  /* 0x0005780001667983 */ /* 0x002ea80000300800 */
[----:B------:R-:W2:Y:S04]  /*fb60*/  LDL.LU R103, [R1+0x57c] ;  /* 0x00057c0001677983 */ /* 0x000ea80000300800 */
[----:B------:R0:W-:Y:S04]  /*fb70*/  STL [R1+0x48e8], R198 ;  /* 0x0048e8c601007387 */ /* 0x0001e80000100800 */
[----:B---3--:R1:W-:Y:S04]  /*fb80*/  STL [R1+0x48e4], R196 ;  /* 0x0048e4c401007387 */ /* 0x0083e80000100800 */
[----:B------:R3:W-:Y:S04]  /*fb90*/  STL [R1+0x48e0], R193 ;  /* 0x0048e0c101007387 */ /* 0x0007e80000100800 */
[----:B0-----:R-:W2:Y:S04]  /*fba0*/  LDL.LU R198, [R1+0x48e8] ;  /* 0x0048e80001c67983 */ /* 0x001ea80000300800 */
[----:B-1----:R-:W2:Y:S04]  /*fbb0*/  LDL.LU R196, [R1+0x48e4] ;  /* 0x0048e40001c47983 */ /* 0x002ea80000300800 */
[----:B------:R0:W-:Y:S04]  /*fbc0*/  STL.128 [R1+0x4870], R164 ;  /* 0x004870a401007387 */ /* 0x0001e80000100c00 */
[----:B------:R1:W-:Y:S04]  /*fbd0*/  STL.128 [R1+0x4860], R160 ;  /* 0x004860a001007387 */ /* 0x0003e80000100c00 */
[----:B---3--:R-:W3:Y:S04]  /*fbe0*/  LDL.LU R193, [R1+0x48e0] ;  /* 0x0048e00001c17983 */ /* 0x008ee80000300800 */
[----:B------:R-:W3:Y:S04]  /*fbf0*/  LDL.LU.128 R60, [R1+0x4c80] ;  /* 0x004c8000013c7983 */ /* 0x000ee80000300c00 */
[----:B0-----:R-:W3:Y:S04]  /*fc00*/  LDL.LU.128 R164, [R1+0x4870] ;  /* 0x0048700001a47983 */ /* 0x001ee80000300c00 */
[----:B-1----:R-:W3:Y:S04]  /*fc10*/  LDL.LU.128 R160, [R1+0x4860] ;  /* 0x0048600001a07983 */ /* 0x002ee80000300c00 */
        /* <DEDUP_REMOVED lines=16> */
[----:B------:R-:W-:Y:S04]  /*fd20*/  STL.128 [R1+0x4830], R148 ;  /* 0x0048309401007387 */ /* 0x000fe80000100c00 */
[----:B------:R-:W-:Y:S04]  /*fd30*/  STL.128 [R1+0x4820], R144 ;  /* 0x0048209001007387 */ /* 0x000fe80000100c00 */
[----:B0-----:R-:W3:Y:S04]  /*fd40*/  LDL.LU.128 R204, [R1+0x4900] ;  /* 0x0049000001cc7983 */ /* 0x001ee80000300c00 */
[----:B-1----:R-:W3:Y:S04]  /*fd50*/  LDL.LU R202, [R1+0x48f0] ;  /* 0x0048f00001ca7983 */ /* 0x002ee80000300800 */
[----:B------:R-:W3:Y:S04]  /*fd60*/  LDL.LU R200, [R1+0x48ec] ;  /* 0x0048ec0001c87983 */ /* 0x000ee80000300800 */
[----:B------:R-:W3:Y:S04]  /*fd70*/  LDL.LU.128 R188, [R1+0x48d0] ;  /* 0x0048d00001bc7983 */ /* 0x000ee80000300c00 */
[----:B------:R-:W3:Y:S04]  /*fd80*/  LDL.LU.128 R184, [R1+0x48c0] ;  /* 0x0048c00001b87983 */ /* 0x000ee80000300c00 */
[----:B------:R-:W3:Y:S04]  /*fd90*/  LDL.LU.128 R180, [R1+0x48b0] ;  /* 0x0048b00001b47983 */ /* 0x000ee80000300c00 */
[----:B------:R-:W3:Y:S04]  /*fda0*/  LDL.LU.128 R156, [R1+0x4850] ;  /* 0x00485000019c7983 */ /* 0x000ee80000300c00 */
[----:B----4-:R0:W-:Y:S04]  /*fdb0*/  STL [R1+0x38c], R98 ;  /* 0x00038c6201007387 */ /* 0x0101e80000100800 */
[----:B------:R1:W-:Y:S04]  /*fdc0*/  STL [R1+0x388], R96 ;  /* 0x0003886001007387 */ /* 0x0003e80000100800 */
[----:B------:R-:W4:Y:S01]  /*fdd0*/  LDL.LU.128 R152, [R1+0x4840] ;  /* 0x0048400001987983 */ /* 0x000f220000300c00 */
[----:B0-----:R-:W-:-:S03]  /*fde0*/  IMAD.MOV.U32 R98, RZ, RZ, R174 ;  /* 0x000000ffff627224 */ /* 0x001fc600078e00ae */
[----:B--2---:R-:W-:Y:S01]  /*fdf0*/  STL.64 [R1+0x558], R82 ;  /* 0x0005585201007387 */ /* 0x004fe20000100a00 */
[----:B-1----:R-:W-:-:S03]  /*fe00*/  IMAD.MOV.U32 R96, RZ, RZ, R172 ;  /* 0x000000ffff607224 */ /* 0x002fc600078e00ac */
[----:B------:R-:W2:Y:S04]  /*fe10*/  LDL.LU R140, [R1+0x558] ;  /* 0x00055800018c7983 */ /* 0x000ea80000300800 */
[----:B------:R-:W3:Y:S04]  /*fe20*/  LDL.LU R95, [R1+0x55c] ;  /* 0x00055c00015f7983 */ /* 0x000ee80000300800 */
[----:B------:R-:W4:Y:S01]  /*fe30*/  LDL.LU.128 R172, [R1+0x49b0] ;  /* 0x0049b00001ac7983 */ /* 0x000f220000300c00 */
[----:B------:R-:W-:Y:S02]  /*fe40*/  IMAD.MOV.U32 R141, RZ, RZ, R80 ;  /* 0x000000ffff8d7224 */ /* 0x000fe400078e0050 */
[----:B------:R-:W-:Y:S01]  /*fe50*/  IMAD.MOV.U32 R93, RZ, RZ, R81 ;  /* 0x000000ffff5d7224 */ /* 0x000fe200078e0051 */
[----:B------:R0:W-:Y:S04]  /*fe60*/  STL [R1+0x398], R92 ;  /* 0x0003985c01007387 */ /* 0x0001e80000100800 */
[----:B------:R1:W-:Y:S04]  /*fe70*/  STL [R1+0x39c], R94 ;  /* 0x00039c5e01007387 */ /* 0x0003e80000100800 */
[----:B------:R1:W-:Y:S01]  /*fe80*/  STL.128 [R1+0x47f0], R96 ;  /* 0x0047f06001007387 */ /* 0x0003e20000100c00 */
[----:B0-----:R-:W-:-:S03]  /*fe90*/  IMAD.MOV.U32 R92, RZ, RZ, R122 ;  /* 0x000000ffff5c7224 */ /* 0x001fc600078e007a */
[----:B------:R-:W4:Y:S01]  /*fea0*/  LDL.LU.128 R80, [R1+0x4b70] ;  /* 0x004b700001507983 */ /* 0x000f220000300c00 */
[----:B-1----:R-:W-:-:S03]  /*feb0*/  IMAD.MOV.U32 R94, RZ, RZ, R120 ;  /* 0x000000ffff5e7224 */ /* 0x002fc600078e0078 */
[----:B------:R-:W4:Y:S04]  /*fec0*/  LDL.LU.128 R148, [R1+0x4830] ;  /* 0x0048300001947983 */ /* 0x000f280000300c00 */
[----:B------:R-:W4:Y:S04]  /*fed0*/  LDL.LU.128 R144, [R1+0x4820] ;  /* 0x0048200001907983 */ /* 0x000f280000300c00 */
[----:B------:R-:W4:Y:S04]  /*fee0*/  LDL.LU.128 R96, [R1+0x47f0] ;  /* 0x0047f00001607983 */ /* 0x000f280000300c00 */
[----:B------:R0:W-:Y:S04]  /*fef0*/  STL.128 [R1+0x4b50], R72 ;  /* 0x004b504801007387 */ /* 0x0001e80000100c00 */
[----:B------:R1:W-:Y:S04]  /*ff00*/  STL.128 [R1+0x4b90], R88 ;  /* 0x004b905801007387 */ /* 0x0003e80000100c00 */
[----:B------:R-:W-:Y:S04]  /*ff10*/  STL.128 [R1+0x4910], R208 ;  /* 0x004910d001007387 */ /* 0x000fe80000100c00 */
[----:B------:R1:W-:Y:S04]  /*ff20*/  STL [R1+0x390], R100 ;  /* 0x0003906401007387 */ /* 0x0003e80000100800 */
[----:B0-----:R-:W4:Y:S04]  /*ff30*/  LDL.LU.128 R72, [R1+0x4b50] ;  /* 0x004b500001487983 */ /* 0x001f280000300c00 */
[----:B-1----:R-:W4:Y:S01]  /*ff40*/  LDL.LU.128 R88, [R1+0x4b90] ;  /* 0x004b900001587983 */ /* 0x002f220000300c00 */
[----:B------:R-:W-:-:S03]  /*ff50*/  IMAD.MOV.U32 R100, RZ, RZ, R176 ;  /* 0x000000ffff647224 */ /* 0x000fc600078e00b0 */
[----:B------:R-:W4:Y:S04]  /*ff60*/  LDL.LU.128 R176, [R1+0x49c0] ;  /* 0x0049c00001b07983 */ /* 0x000f280000300c00 */
[----:B------:R0:W-:Y:S04]  /*ff70*/  STL.128 [R1+0x4b60], R76 ;  /* 0x004b604c01007387 */ /* 0x0001e80000100c00 */
[----:B------:R-:W-:Y:S04]  /*ff80*/  STL [R1+0x3a0], R84 ;  /* 0x0003a05401007387 */ /* 0x000fe80000100800 */
[----:B------:R-:W-:Y:S04]  /*ff90*/  STL [R1+0x3a4], R86 ;  /* 0x0003a45601007387 */ /* 0x000fe80000100800 */
[----:B------:R1:W-:Y:S04]  /*ffa0*/  STL.128 [R1+0x4740], R168 ;  /* 0x004740a801007387 */ /* 0x0003e80000100c00 */
[----:B0-----:R-:W4:Y:S04]  /*ffb0*/  LDL.LU.128 R76, [R1+0x4b60] ;  /* 0x004b6000014c7983 */ /* 0x001f280000300c00 */
[----:B------:R-:W4:Y:S04]  /*ffc0*/  LDL.LU R26, [R1+0x4bfc] ;  /* 0x004bfc00011a7983 */ /* 0x000f280000300800 */
[----:B------:R-:W4:Y:S04]  /*ffd0*/  LDL.LU R24, [R1+0x4bf8] ;  /* 0x004bf80001187983 */ /* 0x000f280000300800 */
[----:B-1----:R-:W4:Y:S04]  /*ffe0*/  LDL.128 R168, [R1+0x380] ;  /* 0x0003800001a87983 */ /* 0x002f280000100c00 */
[----:B------:R-:W4:Y:S04]  /*fff0*/  LDL.LU R22, [R1+0x4bf4] ;  /* 0x004bf40001167983 */ /* 0x000f280000300800 */
[----:B------:R-:W4:Y:S04]  /*10000*/  LDL.LU R20, [R1+0x4bf0] ;  /* 0x004bf00001147983 */ /* 0x000f280000300800 */
[----:B------:R-:W4:Y:S04]  /*10010*/  LDL.LU.64 R16, [R1+0x4be8] ;  /* 0x004be80001107983 */ /* 0x000f280000300a00 */
[----:B------:R-:W4:Y:S04]  /*10020*/  LDL.LU.64 R12, [R1+0x4be0] ;  /* 0x004be000010c7983 */ /* 0x000f280000300a00 */
[----:B------:R-:W4:Y:S04]  /*10030*/  LDL.LU R10, [R1+0x4bd8] ;  /* 0x004bd800010a7983 */ /* 0x000f280000300800 */
[----:B------:R-:W4:Y:S04]  /*10040*/  LDL.LU.64 R8, [R1+0x4bd0] ;  /* 0x004bd00001087983 */ /* 0x000f280000300a00 */
[----:B------:R-:W4:Y:S04]  /*10050*/  LDL.LU.128 R4, [R1+0x4bc0] ;  /* 0x004bc00001047983 */ /* 0x000f280000300c00 */
[----:B------:R-:W4:Y:S04]  /*10060*/  LDL.LU.64 R212, [R1+0x4a40] ;  /* 0x004a400001d47983 */ /* 0x000f280000300a00 */
[----:B--2---:R0:W-:Y:S04]  /*10070*/  STL.128 [R1+0x4930], R140 ;  /* 0x0049308c01007387 */ /* 0x0041e80000100c00 */
[----:B---3--:R1:W-:Y:S04]  /*10080*/  STL.128 [R1+0x47e0], R92 ;  /* 0x0047e05c01007387 */ /* 0x0083e80000100c00 */
[----:B----4-:R2:W-:Y:S04]  /*10090*/  STL.128 [R1+0x4890], R172 ;  /* 0x004890ac01007387 */ /* 0x0105e80000100c00 */
[----:B------:R-:W-:Y:S04]  /*100a0*/  STL [R1+0x47a8], R198 ;  /* 0x0047a8c601007387 */ /* 0x000fe80000100800 */
[----:B0-----:R-:W3:Y:S04]  /*100b0*/  LDL.LU.128 R140, [R1+0x4930] ;  /* 0x00493000018c7983 */ /* 0x001ee80000300c00 */
[----:B-1----:R-:W4:Y:S04]  /*100c0*/  LDL.LU.128 R92, [R1+0x47e0] ;  /* 0x0047e000015c7983 */ /* 0x002f280000300c00 */
[----:B--2---:R-:W2:Y:S01]  /*100d0*/  LDL.128 R172, [R1+0x370] ;  /* 0x0003700001ac7983 */ /* 0x004ea20000100c00 */
[----:B------:R-:W-:-:S02]  /*100e0*/  IMAD.MOV.U32 R84, RZ, RZ, R110 ;  /* 0x000000ffff547224 */ /* 0x000fc400078e006e */
[----:B------:R-:W-:Y:S01]  /*100f0*/  IMAD.MOV.U32 R86, RZ, RZ, R108 ;  /* 0x000000ffff567224 */ /* 0x000fe200078e006c */
[----:B------:R0:W-:Y:S04]  /*10100*/  STL.128 [R1+0x4800], R100 ;  /* 0x0048006401007387 */ /* 0x0001e80000100c00 */
[----:B------:R1:W-:Y:S04]  /*10110*/  STL.128 [R1+0x4670], R84 ;  /* 0x0046705401007387 */ /* 0x0003e80000100c00 */
[----:B------:R1:W-:Y:S04]  /*10120*/  STL.128 [R1+0x46a0], R96 ;  /* 0x0046a06001007387 */ /* 0x0003e80000100c00 */
[----:B------:R-:W-:Y:S04]  /*10130*/  STL [R1+0x47a4], R196 ;  /* 0x0047a4c401007387 */ /* 0x000fe80000100800 */
[----:B0-----:R-:W2:Y:S04]  /*10140*/  LDL.LU.128 R100, [R1+0x4800] ;  /* 0x0048000001647983 */ /* 0x001ea80000300c00 */
[----:B-1----:R-:W2:Y:S04]  /*10150*/  LDL.LU.128 R84, [R1+0x4670] ;  /* 0x0046700001547983 */ /* 0x002ea80000300c00 */
[----:B------:R-:W2:Y:S04]  /*10160*/  LDL.LU R96, [R1+0x470] ;  /* 0x0004700001607983 */ /* 0x000ea80000300800 */
[----:B------:R-:W-:Y:S04]  /*10170*/  STL [R1+0x47a0], R193 ;  /* 0x0047a0c101007387 */ /* 0x000fe80000100800 */
[----:B------:R0:W-:Y:S04]  /*10180*/  STL [R1+0x3a8], R88 ;  /* 0x0003a85801007387 */ /* 0x0001e80000100800 */
[----:B------:R1:W-:Y:S04]  /*10190*/  STL.128 [R1+0x48a0], R176 ;  /* 0x0048a0b001007387 */ /* 0x0003e80000100c00 */
[----:B------:R-:W2:Y:S01]  /*101a0*/  LDL.LU R198, [R1+0x47a8] ;  /* 0x0047a80001c67983 */ /* 0x000ea20000300800 */
[----:B0-----:R-:W-:-:S03]  /*101b0*/  IMAD.MOV.U32 R88, RZ, RZ, R106 ;  /* 0x000000ffff587224 */ /* 0x001fc600078e006a */
[----:B------:R-:W2:Y:S04]  /*101c0*/  LDL.LU R196, [R1+0x47a4] ;  /* 0x0047a40001c47983 */ /* 0x000ea80000300800 */
[----:B------:R0:W-:Y:S04]  /*101d0*/  STL.128 [R1+0x4730], R164 ;  /* 0x004730a401007387 */ /* 0x0001e80000100c00 */
[----:B-1----:R-:W2:Y:S04]  /*101e0*/  LDL.LU.128 R176, [R1+0x48a0] ;  /* 0x0048a00001b07983 */ /* 0x002ea80000300c00 */
[----:B------:R1:W-:Y:S04]  /*101f0*/  STL.128 [R1+0x4720], R160 ;  /* 0x004720a001007387 */ /* 0x0003e80000100c00 */
[----:B------:R-:W2:Y:S04]  /*10200*/  LDL.LU R193, [R1+0x47a0] ;  /* 0x0047a00001c17983 */ /* 0x000ea80000300800 */
[----:B0-----:R-:W2:Y:S04]  /*10210*/  LDL.LU.128 R164, [R1+0x4730] ;  /* 0x0047300001a47983 */ /* 0x001ea80000300c00 */
[----:B------:R-:W-:Y:S01]  /*10220*/  STL [R1+0x594], R169 ;  /* 0x000594a901007387 */ /* 0x000fe20000100800 */
[----:B------:R-:W-:-:S03]  /*10230*/  IMAD.MOV.U32 R108, RZ, RZ, R168 ;  /* 0x000000ffff6c7224 */ /* 0x000fc600078e00a8 */
[----:B------:R0:W-:Y:S04]  /*10240*/  STL.64 [R1+0x598], R170 ;  /* 0x000598aa01007387 */ /* 0x0001e80000100a00 */
[----:B-1----:R-:W2:Y:S04]  /*10250*/  LDL.LU.128 R160, [R1+0x4720] ;  /* 0x0047200001a07983 */ /* 0x002ea80000300c00 */
[----:B------:R-:W-:Y:S04]  /*10260*/  STL [R1+0x394], R90 ;  /* 0x0003945a01007387 */ /* 0x000fe80000100800 */
[----:B0-----:R-:W2:Y:S04]  /*10270*/  LDL.LU.128 R168, [R1+0x4740] ;  /* 0x0047400001a87983 */ /* 0x001ea80000300c00 */
[----:B------:R-:W-:Y:S04]  /*10280*/  STL [R1+0x3ac], R78 ;  /* 0x0003ac4e01007387 */ /* 0x000fe80000100800 */
[----:B------:R-:W-:Y:S04]  /*10290*/  STL [R1+0x3b0], R80 ;  /* 0x0003b05001007387 */ /* 0x000fe80000100800 */
[----:B------:R-:W-:Y:S04]  /*102a0*/  STL [R1+0x3b4], R82 ;  /* 0x0003b45201007387 */ /* 0x000fe80000100800 */
[----:B------:R-:W-:Y:S04]  /*102b0*/  STL.128 [R1+0x47c0], R204 ;  /* 0x0047c0cc01007387 */ /* 0x000fe80000100c00 */
[----:B------:R-:W-:Y:S04]  /*102c0*/  STL [R1+0x47b0], R202 ;  /* 0x0047b0ca01007387 */ /* 0x000fe80000100800 */
[----:B------:R-:W-:Y:S04]  /*102d0*/  STL [R1+0x47ac], R200 ;  /* 0x0047acc801007387 */ /* 0x000fe80000100800 */
[----:B------:R-:W-:Y:S04]  /*102e0*/  STL.128 [R1+0x4790], R188 ;  /* 0x004790bc01007387 */ /* 0x000fe80000100c00 */
[----:B------:R-:W-:Y:S04]  /*102f0*/  STL.128 [R1+0x4780], R184 ;  /* 0x004780b801007387 */ /* 0x000fe80000100c00 */
[----:B------:R-:W-:Y:S04]  /*10300*/  STL.128 [R1+0x4770], R180 ;  /* 0x004770b401007387 */ /* 0x000fe80000100c00 */
[----:B------:R-:W-:Y:S04]  /*10310*/  STL.128 [R1+0x4710], R156 ;  /* 0x0047109c01007387 */ /* 0x000fe80000100c00 */
[----:B------:R-:W-:Y:S04]  /*10320*/  STL.128 [R1+0x4700], R152 ;  /* 0x0047009801007387 */ /* 0x000fe80000100c00 */
[----:B------:R-:W-:Y:S04]  /*10330*/  STL.128 [R1+0x46f0], R148 ;  /* 0x0046f09401007387 */ /* 0x000fe80000100c00 */
[----:B------:R-:W-:Y:S04]  /*10340*/  STL.128 [R1+0x46e0], R144 ;  /* 0x0046e09001007387 */ /* 0x000fe80000100c00 */
[----:B------:R-:W2:Y:S04]  /*10350*/  LDL.LU.128 R208, [R1+0x4910] ;  /* 0x0049100001d07983 */ /* 0x000ea80000300c00 */
[----:B---3--:R0:W-:Y:S04]  /*10360*/  STL.128 [R1+0x4810], R140 ;  /* 0x0048108c01007387 */ /* 0x0081e80000100c00 */
[----:B----4-:R-:W-:Y:S04]  /*10370*/  STL.128 [R1+0x4690], R92 ;  /* 0x0046905c01007387 */ /* 0x010fe80000100c00 */
[----:B--2---:R-:W-:Y:S01]  /*10380*/  STL [R1+0x584], R173 ;  /* 0x000584ad01007387 */ /* 0x004fe20000100800 */
[----:B------:R-:W-:-:S03]  /*10390*/  IMAD.MOV.U32 R104, RZ, RZ, R172 ;  /* 0x000000ffff687224 */ /* 0x000fc600078e00ac */
[----:B------:R1:W-:Y:S04]  /*103a0*/  STL.64 [R1+0x588], R174 ;  /* 0x000588ae01007387 */ /* 0x0003e80000100a00 */
[----:B0-----:R-:W2:Y:S04]  /*103b0*/  LDL.LU.128 R140, [R1+0x4810] ;  /* 0x00481000018c7983 */ /* 0x001ea80000300c00 */
[----:B------:R-:W3:Y:S04]  /*103c0*/  LDL.LU R105, [R1+0x584] ;  /* 0x0005840001697983 */ /* 0x000ee80000300800 */
[----:B-1----:R-:W4:Y:S04]  /*103d0*/  LDL.LU.128 R172, [R1+0x4890] ;  /* 0x0048900001ac7983 */ /* 0x002f280000300c00 */
[----:B------:R-:W3:Y:S04]  /*103e0*/  LDL.LU R106, [R1+0x588] ;  /* 0x00058800016a7983 */ /* 0x000ee80000300800 */
[----:B------:R-:W3:Y:S04]  /*103f0*/  LDL.LU R107, [R1+0x58c] ;  /* 0x00058c00016b7983 */ /* 0x000ee80000300800 */
[----:B------:R-:W3:Y:S04]  /*10400*/  LDL.LU R92, [R1+0x460] ;  /* 0x00046000015c7983 */ /* 0x000ee80000300800 */
[----:B------:R-:W3:Y:S01]  /*10410*/  LDL.LU R94, [R1+0x468] ;  /* 0x00046800015e7983 */ /* 0x000ee20000300800 */
[----:B------:R-:W-:-:S02]  /*10420*/  IMAD.MOV.U32 R90, RZ, RZ, R124 ;  /* 0x000000ffff5a7224 */ /* 0x000fc400078e007c */
[----:B------:R-:W-:Y:S01]  /*10430*/  IMAD.MOV.U32 R78, RZ, RZ, R96 ;  /* 0x000000ffff4e7224 */ /* 0x000fe200078e0060 */
[----:B------:R-:W-:Y:S04]  /*10440*/  STL.128 [R1+0x46b0], R100 ;  /* 0x0046b06401007387 */ /* 0x000fe80000100c00 */
[----:B------:R-:W-:Y:S04]  /*10450*/  STL.128 [R1+0x4680], R88 ;  /* 0x0046805801007387 */ /* 0x000fe80000100c00 */
[----:B------:R-:W-:Y:S04]  /*10460*/  STL.128 [R1+0x4500], R84 ;  /* 0x0045005401007387 */ /* 0x000fe80000100c00 */
[----:B------:R-:W3:Y:S04]  /*10470*/  LDL.LU.128 R204, [R1+0x47c0] ;  /* 0x0047c00001cc7983 */ /* 0x000ee80000300c00 */
[----:B------:R-:W3:Y:S04]  /*10480*/  LDL.LU R202, [R1+0x47b0] ;  /* 0x0047b00001ca7983 */ /* 0x000ee80000300800 */
[----:B------:R0:W-:Y:S04]  /*10490*/  STL.128 [R1+0x4760], R176 ;  /* 0x004760b001007387 */ /* 0x0001e80000100c00 */
[----:B------:R-:W3:Y:S04]  /*104a0*/  LDL.LU R200, [R1+0x47ac] ;  /* 0x0047ac0001c87983 */ /* 0x000ee80000300800 */
[----:B------:R-:W3:Y:S04]  /*104b0*/  LDL.LU.128 R188, [R1+0x4790] ;  /* 0x0047900001bc7983 */ /* 0x000ee80000300c00 */
[----:B------:R-:W3:Y:S04]  /*104c0*/  LDL.LU.128 R184, [R1+0x4780] ;  /* 0x0047800001b87983 */ /* 0x000ee80000300c00 */
[----:B------:R-:W3:Y:S04]  /*104d0*/  LDL.LU.128 R180, [R1+0x4770] ;  /* 0x0047700001b47983 */ /* 0x000ee80000300c00 */
[----:B0-----:R-:W3:Y:S04]  /*104e0*/  LDL.LU.128 R176, [R1+0x4760] ;  /* 0x0047600001b07983 */ /* 0x001ee80000300c00 */
[----:B------:R-:W3:Y:S04]  /*104f0*/  LDL.LU.128 R156, [R1+0x4710] ;  /* 0x00471000019c7983 */ /* 0x000ee80000300c00 */
[----:B------:R-:W3:Y:S04]  /*10500*/  LDL.LU.128 R152, [R1+0x4700] ;  /* 0x0047000001987983 */ /* 0x000ee80000300c00 */
[----:B------:R0:W-:Y:S04]  /*10510*/  STL.128 [R1+0x45e0], R168 ;  /* 0x0045e0a801007387 */ /* 0x0001e80000100c00 */
        /* <DEDUP_REMOVED lines=8> */
[----:B------:R1:W-:Y:S04]  /*105a0*/  STL [R1+0x4648], R198 ;  /* 0x004648c601007387 */ /* 0x0003e80000100800 */
[----:B------:R1:W-:Y:S04]  /*105b0*/  STL [R1+0x4644], R196 ;  /* 0x004644c401007387 */ /* 0x0003e80000100800 */
[----:B------:R-:W3:Y:S04]  /*105c0*/  LDL.LU R86, [R1+0x458] ;  /* 0x0004580001567983 */ /* 0x000ee80000300800 */
[----:B0-----:R-:W3:Y:S04]  /*105d0*/  LDL.128 R168, [R1+0x390] ;  /* 0x0003900001a87983 */ /* 0x001ee80000100c00 */
[----:B------:R0:W-:Y:S04]  /*105e0*/  STL [R1+0x4640], R193 ;  /* 0x004640c101007387 */ /* 0x0001e80000100800 */
[----:B-1----:R-:W3:Y:S04]  /*105f0*/  LDL.LU R198, [R1+0x4648] ;  /* 0x0046480001c67983 */ /* 0x002ee80000300800 */
[----:B------:R-:W3:Y:S04]  /*10600*/  LDL.LU R196, [R1+0x4644] ;  /* 0x0046440001c47983 */ /* 0x000ee80000300800 */
[----:B------:R1:W-:Y:S04]  /*10610*/  STL.128 [R1+0x45d0], R164 ;  /* 0x0045d0a401007387 */ /* 0x0003e80000100c00 */
[----:B------:R1:W-:Y:S04]  /*10620*/  STL.128 [R1+0x45c0], R160 ;  /* 0x0045c0a001007387 */ /* 0x0003e80000100c00 */
[----:B0-----:R-:W3:Y:S04]  /*10630*/  LDL.LU R193, [R1+0x4640] ;  /* 0x0046400001c17983 */ /* 0x001ee80000300800 */
[----:B-1----:R-:W3:Y:S04]  /*10640*/  LDL.LU.128 R164, [R1+0x45d0] ;  /* 0x0045d00001a47983 */ /* 0x002ee80000300c00 */
[----:B------:R-:W3:Y:S04]  /*10650*/  LDL.LU.128 R160, [R1+0x45c0] ;  /* 0x0045c00001a07983 */ /* 0x000ee80000300c00 */
[----:B--2---:R0:W-:Y:S04]  /*10660*/  STL.128 [R1+0x46d0], R140 ;  /* 0x0046d08c01007387 */ /* 0x0041e80000100c00 */
[----:B----4-:R1:W-:Y:S04]  /*10670*/  STL.128 [R1+0x4750], R172 ;  /* 0x004750ac01007387 */ /* 0x0103e80000100c00 */
[----:B---3--:R2:W-:Y:S01]  /*10680*/  STL.128 [R1+0x46c0], R104 ;  /* 0x0046c06801007387 */ /* 0x0085e20000100c00 */
[----:B------:R-:W-:-:S03]  /*10690*/  IMAD.MOV.U32 R82, RZ, RZ, R92 ;  /* 0x000000ffff527224 */ /* 0x000fc600078e005c */
[----:B0-----:R-:W3:Y:S01]  /*106a0*/  LDL.LU.128 R140, [R1+0x46d0] ;  /* 0x0046d000018c7983 */ /* 0x001ee20000300c00 */
[----:B------:R-:W-:-:S03]  /*106b0*/  IMAD.MOV.U32 R80, RZ, RZ, R94 ;  /* 0x000000ffff507224 */ /* 0x000fc600078e005e */
[----:B-1----:R-:W4:Y:S04]  /*106c0*/  LDL.LU.128 R172, [R1+0x4750] ;  /* 0x0047500001ac7983 */ /* 0x002f280000300c00 */
[----:B------:R-:W4:Y:S04]  /*106d0*/  LDL.LU.128 R92, [R1+0x4690] ;  /* 0x00469000015c7983 */ /* 0x000f280000300c00 */
[----:B--2---:R-:W2:Y:S04]  /*106e0*/  LDL.LU.128 R104, [R1+0x46c0] ;  /* 0x0046c00001687983 */ /* 0x004ea80000300c00 */
        /* <DEDUP_REMOVED lines=21> */
[----:B------:R1:W-:Y:S01]  /*10840*/  STL.64 [R1+0x4a58], R226 ;  /* 0x004a58e201007387 */ /* 0x0003e20000100a00 */
[----:B0-----:R-:W-:-:S03]  /*10850*/  IMAD.MOV.U32 R72, RZ, RZ, R86 ;  /* 0x000000ffff487224 */ /* 0x001fc600078e0056 */
[----:B------:R0:W-:Y:S01]  /*10860*/  STL [R1+0x4a50], R224 ;  /* 0x004a50e001007387 */ /* 0x0001e20000100800 */
[----:B------:R-:W-:-:S03]  /*10870*/  IMAD.MOV.U32 R112, RZ, RZ, R168 ;  /* 0x000000ffff707224 */ /* 0x000fc600078e00a8 */
[----:B------:R0:W-:Y:S04]  /*10880*/  STL.64 [R1+0x4a48], R222 ;  /* 0x004a48de01007387 */ /* 0x0001e80000100a00 */
[----:B------:R0:W-:Y:S04]  /*10890*/  STL.64 [R1+0x4920], R212 ;  /* 0x004920d401007387 */ /* 0x0001e80000100a00 */
[----:B------:R0:W-:Y:S04]  /*108a0*/  STL.128 [R1+0x47d0], R208 ;  /* 0x0047d0d001007387 */ /* 0x0001e80000100c00 */
[----:B------:R0:W-:Y:S04]  /*108b0*/  STL.128 [R1+0x4660], R204 ;  /* 0x004660cc01007387 */ /* 0x0001e80000100c00 */
[----:B------:R0:W-:Y:S04]  /*108c0*/  STL [R1+0x4650], R202 ;  /* 0x004650ca01007387 */ /* 0x0001e80000100800 */
[----:B------:R2:W-:Y:S04]  /*108d0*/  STL [R1+0x464c], R200 ;  /* 0x00464cc801007387 */ /* 0x0005e80000100800 */
[----:B------:R2:W-:Y:S04]  /*108e0*/  STL.128 [R1+0x4630], R188 ;  /* 0x004630bc01007387 */ /* 0x0005e80000100c00 */
[----:B------:R2:W-:Y:S04]  /*108f0*/  STL.128 [R1+0x4620], R184 ;  /* 0x004620b801007387 */ /* 0x0005e80000100c00 */
[----:B------:R2:W-:Y:S04]  /*10900*/  STL.128 [R1+0x4610], R180 ;  /* 0x004610b401007387 */ /* 0x0005e80000100c00 */
        /* <DEDUP_REMOVED lines=11> */
[----:B------:R-:W-:Y:S04]  /*109c0*/  STL.64 [R1+0x5a8], R170 ;  /* 0x0005a8aa01007387 */ /* 0x000fe80000100a00 */
        /* <DEDUP_REMOVED lines=12> */
[----:B------:R-:W2:Y:S04]  /*10a90*/  LDL.LU R24, [R1+0x4a98] ;  /* 0x004a980001187983 */ /* 0x000ea80000300800 */
[----:B------:R-:W2:Y:S04]  /*10aa0*/  LDL.LU R22, [R1+0x4a94] ;  /* 0x004a940001167983 */ /* 0x000ea80000300800 */
[----:B------:R-:W2:Y:S04]  /*10ab0*/  LDL.LU R20, [R1+0x4a90] ;  /* 0x004a900001147983 */ /* 0x000ea80000300800 */
[----:B------:R-:W2:Y:S04]  /*10ac0*/  LDL.LU.64 R16, [R1+0x4a88] ;  /* 0x004a880001107983 */ /* 0x000ea80000300a00 */
[----:B------:R-:W2:Y:S04]  /*10ad0*/  LDL.LU.64 R12, [R1+0x4a80] ;  /* 0x004a8000010c7983 */ /* 0x000ea80000300a00 */
[----:B------:R-:W2:Y:S04]  /*10ae0*/  LDL.LU R10, [R1+0x4a78] ;  /* 0x004a7800010a7983 */ /* 0x000ea80000300800 */
[----:B------:R-:W2:Y:S04]  /*10af0*/  LDL.LU.64 R8, [R1+0x4a70] ;  /* 0x004a700001087983 */ /* 0x000ea80000300a00 */
[----:B------:R-:W2:Y:S04]  /*10b00*/  LDL.LU.128 R4, [R1+0x4a60] ;  /* 0x004a600001047983 */ /* 0x000ea80000300c00 */
[----:B------:R-:W2:Y:S04]  /*10b10*/  LDL.LU.64 R226, [R1+0x4a58] ;  /* 0x004a580001e27983 */ /* 0x000ea80000300a00 */
[----:B0-----:R-:W2:Y:S04]  /*10b20*/  LDL.LU R224, [R1+0x4a50] ;  /* 0x004a500001e07983 */ /* 0x001ea80000300800 */
[----:B------:R-:W2:Y:S04]  /*10b30*/  LDL.LU.64 R222, [R1+0x4a48] ;  /* 0x004a480001de7983 */ /* 0x000ea80000300a00 */
[----:B------:R-:W2:Y:S04]  /*10b40*/  LDL.LU.64 R212, [R1+0x4920] ;  /* 0x0049200001d47983 */ /* 0x000ea80000300a00 */
[----:B------:R-:W2:Y:S04]  /*10b50*/  LDL.LU.128 R208, [R1+0x47d0] ;  /* 0x0047d00001d07983 */ /* 0x000ea80000300c00 */
[----:B------:R-:W2:Y:S04]  /*10b60*/  LDL.LU.128 R204, [R1+0x4660] ;  /* 0x0046600001cc7983 */ /* 0x000ea80000300c00 */
[----:B------:R-:W2:Y:S04]  /*10b70*/  LDL.LU R202, [R1+0x4650] ;  /* 0x0046500001ca7983 */ /* 0x000ea80000300800 */
[----:B---3--:R-:W-:Y:S04]  /*10b80*/  STL.128 [R1+0x4570], R140 ;  /* 0x0045708c01007387 */ /* 0x008fe80000100c00 */
[----:B----4-:R0:W-:Y:S04]  /*10b90*/  STL.128 [R1+0x45f0], R172 ;  /* 0x0045f0ac01007387 */ /* 0x0101e80000100c00 */
[----:B------:R-:W-:Y:S04]  /*10ba0*/  STL.128 [R1+0x4520], R92 ;  /* 0x0045205c01007387 */ /* 0x000fe80000100c00 */
[----:B--2---:R1:W-:Y:S04]  /*10bb0*/  STL.128 [R1+0x4550], R104 ;  /* 0x0045506801007387 */ /* 0x0043e80000100c00 */
[----:B------:R-:W2:Y:S04]  /*10bc0*/  LDL.LU R200, [R1+0x464c] ;  /* 0x00464c0001c87983 */ /* 0x000ea80000300800 */
[----:B------:R-:W3:Y:S04]  /*10bd0*/  LDL.LU.128 R188, [R1+0x4630] ;  /* 0x0046300001bc7983 */ /* 0x000ee80000300c00 */
[----:B------:R-:W4:Y:S04]  /*10be0*/  LDL.LU.128 R184, [R1+0x4620] ;  /* 0x0046200001b87983 */ /* 0x000f280000300c00 */
[----:B------:R-:W2:Y:S04]  /*10bf0*/  LDL.LU.128 R180, [R1+0x4610] ;  /* 0x0046100001b47983 */ /* 0x000ea80000300c00 */
[----:B------:R-:W3:Y:S04]  /*10c00*/  LDL.LU.128 R176, [R1+0x4600] ;  /* 0x0046000001b07983 */ /* 0x000ee80000300c00 */
[----:B0-----:R-:W4:Y:S04]  /*10c10*/  LDL.LU.128 R172, [R1+0x45f0] ;  /* 0x0045f00001ac7983 */ /* 0x001f280000300c00 */
[----:B------:R-:W4:Y:S04]  /*10c20*/  LDL.LU.128 R168, [R1+0x45e0] ;  /* 0x0045e00001a87983 */ /* 0x000f280000300c00 */
[----:B------:R-:W4:Y:S04]  /*10c30*/  LDL.LU.128 R156, [R1+0x45b0] ;  /* 0x0045b000019c7983 */ /* 0x000f280000300c00 */
[----:B------:R-:W4:Y:S04]  /*10c40*/  LDL.LU.128 R152, [R1+0x45a0] ;  /* 0x0045a00001987983 */ /* 0x000f280000300c00 */
[----:B------:R-:W2:Y:S04]  /*10c50*/  LDL.LU.128 R148, [R1+0x4590] ;  /* 0x0045900001947983 */ /* 0x000ea80000300c00 */
[----:B------:R-:W3:Y:S04]  /*10c60*/  LDL.LU.128 R144, [R1+0x4580] ;  /* 0x0045800001907983 */ /* 0x000ee80000300c00 */
[----:B------:R-:W4:Y:S04]  /*10c70*/  LDL.LU.128 R140, [R1+0x4570] ;  /* 0x00457000018c7983 */ /* 0x000f280000300c00 */
[----:B------:R-:W2:Y:S04]  /*10c80*/  LDL.LU.128 R108, [R1+0x4560] ;  /* 0x00456000016c7983 */ /* 0x000ea80000300c00 */
[----:B-1----:R-:W3:Y:S04]  /*10c90*/  LDL.LU.128 R104, [R1+0x4550] ;  /* 0x0045500001687983 */ /* 0x002ee80000300c00 */
[----:B------:R-:W4:Y:S04]  /*10ca0*/  LDL.LU.128 R100, [R1+0x4540] ;  /* 0x0045400001647983 */ /* 0x000f280000300c00 */
[----:B------:R-:W4:Y:S04]  /*10cb0*/  LDL.LU.128 R96, [R1+0x4530] ;  /* 0x0045300001607983 */ /* 0x000f280000300c00 */
[----:B------:R-:W4:Y:S04]  /*10cc0*/  LDL.LU.128 R92, [R1+0x4520] ;  /* 0x00452000015c7983 */ /* 0x000f280000300c00 */
[----:B------:R-:W4:Y:S04]  /*10cd0*/  LDL.LU.128 R88, [R1+0x4510] ;  /* 0x0045100001587983 */ /* 0x000f280000300c00 */
[----:B------:R-:W4:Y:S04]  /*10ce0*/  LDL.LU.128 R84, [R1+0x4500] ;  /* 0x0045000001547983 */ /* 0x000f280000300c00 */
[----:B------:R-:W4:Y:S04]  /*10cf0*/  LDL.LU.128 R80, [R1+0x44f0] ;  /* 0x0044f00001507983 */ /* 0x000f280000300c00 */
[----:B------:R-:W2:Y:S04]  /*10d00*/  LDL.LU R113, [R1+0x5a4] ;  /* 0x0005a40001717983 */ /* 0x000ea80000300800 */
[----:B------:R-:W2:Y:S04]  /*10d10*/  LDL.LU R114, [R1+0x5a8] ;  /* 0x0005a80001727983 */ /* 0x000ea80000300800 */
[----:B------:R-:W2:Y:S04]  /*10d20*/  LDL.LU R115, [R1+0x5ac] ;  /* 0x0005ac0001737983 */ /* 0x000ea80000300800 */
[----:B------:R-:W-:Y:S04]  /*10d30*/  STL [R1+0x44e8], R198 ;  /* 0x0044e8c601007387 */ /* 0x000fe80000100800 */
[----:B------:R-:W-:Y:S04]  /*10d40*/  STL [R1+0x44e4], R196 ;  /* 0x0044e4c401007387 */ /* 0x000fe80000100800 */
[----:B------:R-:W-:Y:S04]  /*10d50*/  STL [R1+0x44e0], R193 ;  /* 0x0044e0c101007387 */ /* 0x000fe80000100800 */
[----:B------:R0:W-:Y:S04]  /*10d60*/  STL.128 [R1+0x4470], R164 ;  /* 0x004470a401007387 */ /* 0x0001e80000100c00 */
[----:B------:R1:W-:Y:S04]  /*10d70*/  STL.128 [R1+0x4460], R160 ;  /* 0x004460a001007387 */ /* 0x0003e80000100c00 */
[----:B------:R-:W-:Y:S04]  /*10d80*/  STL [R1+0x3bc], R74 ;  /* 0x0003bc4a01007387 */ /* 0x000fe80000100800 */
[----:B------:R-:W-:Y:S04]  /*10d90*/  STL [R1+0x3c0], R76 ;  /* 0x0003c04c01007387 */ /* 0x000fe80000100800 */
[----:B0-----:R-:W3:Y:S04]  /*10da0*/  LDL.128 R164, [R1+0x3a0] ;  /* 0x0003a00001a47983 */ /* 0x001ee80000100c00 */
[----:B-1----:R-:W4:Y:S04]  /*10db0*/  LDL.LU.128 R160, [R1+0x4460] ;  /* 0x0044600001a07983 */ /* 0x002f280000300c00 */
[----:B------:R-:W4:Y:S04]  /*10dc0*/  LDL.LU R193, [R1+0x44e0] ;  /* 0x0044e00001c17983 */ /* 0x000f280000300800 */
[----:B------:R-:W4:Y:S04]  /*10dd0*/  LDL.LU R198, [R1+0x44e8] ;  /* 0x0044e80001c67983 */ /* 0x000f280000300800 */
[----:B------:R-:W4:Y:S04]  /*10de0*/  LDL.LU R196, [R1+0x44e4] ;  /* 0x0044e40001c47983 */ /* 0x000f280000300800 */
[----:B--2---:R0:W-:Y:S04]  /*10df0*/  STL.128 [R1+0x4400], R112 ;  /* 0x0044007001007387 */ /* 0x0041e80000100c00 */
[----:B0-----:R-:W2:Y:S04]  /*10e00*/  LDL.LU.128 R112, [R1+0x4400] ;  /* 0x0044000001707983 */ /* 0x001ea80000300c00 */
[----:B---3--:R-:W-:Y:S01]  /*10e10*/  STL [R1+0x5b4], R165 ;  /* 0x0005b4a501007387 */ /* 0x008fe20000100800 */
[----:B------:R-:W-:-:S03]  /*10e20*/  IMAD.MOV.U32 R116, RZ, RZ, R164 ;  /* 0x000000ffff747224 */ /* 0x000fc600078e00a4 */
[----:B------:R0:W-:Y:S04]  /*10e30*/  STL.64 [R1+0x5b8], R166 ;  /* 0x0005b8a601007387 */ /* 0x0001e80000100a00 */
[----:B----4-:R1:W-:Y:S04]  /*10e40*/  STL.128 [R1+0x42e0], R160 ;  /* 0x0042e0a001007387 */ /* 0x0103e80000100c00 */
[----:B------:R-:W3:Y:S04]  /*10e50*/  LDL.LU R117, [R1+0x5b4] ;  /* 0x0005b40001757983 */ /* 0x000ee80000300800 */
[----:B0-----:R-:W4:Y:S04]  /*10e60*/  LDL.LU.128 R164, [R1+0x4470] ;  /* 0x0044700001a47983 */ /* 0x001f280000300c00 */
[----:B------:R-:W3:Y:S04]  /*10e70*/  LDL.LU R118, [R1+0x5b8] ;  /* 0x0005b80001767983 */ /* 0x000ee80000300800 */
[----:B-1----:R-:W3:Y:S04]  /*10e80*/  LDL.LU.128 R160, [R1+0x42e0] ;  /* 0x0042e00001a07983 */ /* 0x002ee80000300c00 */
[----:B------:R-:W3:Y:S04]  /*10e90*/  LDL.LU R119, [R1+0x5bc] ;  /* 0x0005bc0001777983 */ /* 0x000ee80000300800 */
[----:B------:R0:W-:Y:S04]  /*10ea0*/  STL.128 [R1+0x43f0], R108 ;  /* 0x0043f06c01007387 */ /* 0x0001e80000100c00 */
[----:B------:R1:W-:Y:S04]  /*10eb0*/  STL.128 [R1+0x43e0], R104 ;  /* 0x0043e06801007387 */ /* 0x0003e80000100c00 */
[----:B------:R1:W-:Y:S04]  /*10ec0*/  STL.128 [R1+0x43d0], R100 ;  /* 0x0043d06401007387 */ /* 0x0003e80000100c00 */
[----:B------:R1:W-:Y:S04]  /*10ed0*/  STL.128 [R1+0x43c0], R96 ;  /* 0x0043c06001007387 */ /* 0x0003e80000100c00 */
[----:B------:R1:W-:Y:S04]  /*10ee0*/  STL.128 [R1+0x43b0], R92 ;  /* 0x0043b05c01007387 */ /* 0x0003e80000100c00 */
[----:B------:R1:W-:Y:S04]  /*10ef0*/  STL.128 [R1+0x43a0], R88 ;  /* 0x0043a05801007387 */ /* 0x0003e80000100c00 */
[----:B------:R-:W-:Y:S04]  /*10f00*/  STL [R1+0x3c4], R66 ;  /* 0x0003c44201007387 */ /* 0x000fe80000100800 */
[----:B------:R-:W-:Y:S04]  /*10f10*/  STL [R1+0x3c8], R68 ;  /* 0x0003c84401007387 */ /* 0x000fe80000100800 */
[----:B------:R-:W-:Y:S04]  /*10f20*/  STL [R1+0x3cc], R70 ;  /* 0x0003cc4601007387 */ /* 0x000fe80000100800 */
[----:B------:R1:W-:Y:S04]  /*10f30*/  STL.128 [R1+0x4390], R84 ;  /* 0x0043905401007387 */ /* 0x0003e80000100c00 */
[----:B0-----:R-:W3:Y:S04]  /*10f40*/  LDL.LU.128 R108, [R1+0x43f0] ;  /* 0x0043f000016c7983 */ /* 0x001ee80000300c00 */
[----:B-1----:R-:W3:Y:S04]  /*10f50*/  LDL.LU.128 R104, [R1+0x43e0] ;  /* 0x0043e00001687983 */ /* 0x002ee80000300c00 */
[----:B------:R-:W3:Y:S04]  /*10f60*/  LDL.LU.128 R100, [R1+0x43d0] ;  /* 0x0043d00001647983 */ /* 0x000ee80000300c00 */
[----:B------:R-:W3:Y:S04]  /*10f70*/  LDL.LU.128 R96, [R1+0x43c0] ;  /* 0x0043c00001607983 */ /* 0x000ee80000300c00 */
[----:B------:R-:W3:Y:S04]  /*10f80*/  LDL.LU.128 R92, [R1+0x43b0] ;  /* 0x0043b000015c7983 */ /* 0x000ee80000300c00 */
[----:B------:R-:W3:Y:S04]  /*10f90*/  LDL.LU.128 R88, [R1+0x43a0] ;  /* 0x0043a00001587983 */ /* 0x000ee80000300c00 */
[----:B------:R-:W3:Y:S04]  /*10fa0*/  LDL.LU.128 R84, [R1+0x4390] ;  /* 0x0043900001547983 */ /* 0x000ee80000300c00 */
[----:B------:R0:W-:Y:S04]  /*10fb0*/  STL.128 [R1+0x4380], R80 ;  /* 0x0043805001007387 */ /* 0x0001e80000100c00 */
[----:B------:R1:W-:Y:S04]  /*10fc0*/  STL.64 [R1+0x4378], R78 ;  /* 0x0043784e01007387 */ /* 0x0003e80000100a00 */
[----:B------:R1:W-:Y:S04]  /*10fd0*/  STL.64 [R1+0x4368], R72 ;  /* 0x0043684801007387 */ /* 0x0003e80000100a00 */
[----:B0-----:R-:W3:Y:S04]  /*10fe0*/  LDL.LU.128 R80, [R1+0x4380] ;  /* 0x0043800001507983 */ /* 0x001ee80000300c00 */
[----:B-1----:R-:W3:Y:S04]  /*10ff0*/  LDL.LU.64 R78, [R1+0x4378] ;  /* 0x00437800014e7983 */ /* 0x002ee80000300a00 */
[----:B------:R-:W3:Y:S04]  /*11000*/  LDL.LU.64 R72, [R1+0x4368] ;  /* 0x0043680001487983 */ /* 0x000ee80000300a00 */
[----:B------:R0:W-:Y:S04]  /*11010*/  STL [R1+0x4374], R77 ;  /* 0x0043744d01007387 */ /* 0x0001e80000100800 */
[----:B------:R1:W-:Y:S04]  /*11020*/  STL [R1+0x4370], R75 ;  /* 0x0043704b01007387 */ /* 0x0003e80000100800 */
[----:B0-----:R-:W3:Y:S04]  /*11030*/  LDL.LU R77, [R1+0x4374] ;  /* 0x00437400014d7983 */ /* 0x001ee80000300800 */
[----:B-1----:R-:W3:Y:S04]  /*11040*/  LDL.LU R75, [R1+0x4370] ;  /* 0x00437000014b7983 */ /* 0x002ee80000300800 */
[----:B--2---:R0:W-:Y:S04]  /*11050*/  STL.128 [R1+0x4270], R112 ;  /* 0x0042707001007387 */ /* 0x0041e80000100c00 */
[----:B0-----:R-:W2:Y:S04]  /*11060*/  LDL.LU.128 R112, [R1+0x4270] ;  /* 0x0042700001707983 */ /* 0x001ea80000300c00 */
[----:B----4-:R0:W-:Y:S04]  /*11070*/  STL.128 [R1+0x42f0], R164 ;  /* 0x0042f0a401007387 */ /* 0x0101e80000100c00 */
[----:B---3--:R1:W-:Y:S04]  /*11080*/  STL.128 [R1+0x4160], R160 ;  /* 0x004160a001007387 */ /* 0x0083e80000100c00 */
[----:B0-----:R-:W3:Y:S04]  /*11090*/  LDL.128 R164, [R1+0x3b0] ;  /* 0x0003b00001a47983 */ /* 0x001ee80000100c00 */
[----:B-1----:R-:W4:Y:S04]  /*110a0*/  LDL.128 R160, [R1+0x3c0] ;  /* 0x0003c00001a07983 */ /* 0x002f280000100c00 */
[----:B------:R0:W-:Y:S04]  /*110b0*/  STL.128 [R1+0x4280], R116 ;  /* 0x0042807401007387 */ /* 0x0001e80000100c00 */
[----:B0-----:R-:W4:Y:S04]  /*110c0*/  LDL.LU.128 R116, [R1+0x4280] ;  /* 0x0042800001747983 */ /* 0x001f280000300c00 */
[----:B------:R0:W-:Y:S04]  /*110d0*/  STL.128 [R1+0x4260], R108 ;  /* 0x0042606c01007387 */ /* 0x0001e80000100c00 */
[----:B------:R1:W-:Y:S04]  /*110e0*/  STL.128 [R1+0x4250], R104 ;  /* 0x0042506801007387 */ /* 0x0003e80000100c00 */
[----:B------:R1:W-:Y:S04]  /*110f0*/  STL.128 [R1+0x4240], R100 ;  /* 0x0042406401007387 */ /* 0x0003e80000100c00 */
[----:B------:R1:W-:Y:S04]  /*11100*/  STL.128 [R1+0x4230], R96 ;  /* 0x0042306001007387 */ /* 0x0003e80000100c00 */
[----:B------:R1:W-:Y:S04]  /*11110*/  STL.128 [R1+0x4220], R92 ;  /* 0x0042205c01007387 */ /* 0x0003e80000100c00 */
[----:B------:R1:W-:Y:S04]  /*11120*/  STL.128 [R1+0x4210], R88 ;  /* 0x0042105801007387 */ /* 0x0003e80000100c00 */
[----:B------:R1:W-:Y:S04]  /*11130*/  STL.128 [R1+0x4200], R84 ;  /* 0x0042005401007387 */ /* 0x0003e80000100c00 */
[----:B0-----:R-:W4:Y:S04]  /*11140*/  LDL.LU.128 R108, [R1+0x4260] ;  /* 0x00426000016c7983 */ /* 0x001f280000300c00 */
[----:B-1----:R-:W4:Y:S04]  /*11150*/  LDL.LU.128 R104, [R1+0x4250] ;  /* 0x0042500001687983 */ /* 0x002f280000300c00 */
[----:B------:R-:W4:Y:S04]  /*11160*/  LDL.LU.128 R100, [R1+0x4240] ;  /* 0x0042400001647983 */ /* 0x000f280000300c00 */
[----:B------:R-:W4:Y:S04]  /*11170*/  LDL.LU.128 R96, [R1+0x4230] ;  /* 0x0042300001607983 */ /* 0x000f280000300c00 */
[----:B------:R-:W4:Y:S04]  /*11180*/  LDL.LU.128 R92, [R1+0x4220] ;  /* 0x00422000015c7983 */ /* 0x000f280000300c00 */
[----:B------:R-:W4:Y:S04]  /*11190*/  LDL.LU.128 R88, [R1+0x4210] ;  /* 0x0042100001587983 */ /* 0x000f280000300c00 */
[----:B------:R-:W4:Y:S04]  /*111a0*/  LDL.LU.128 R84, [R1+0x4200] ;  /* 0x0042000001547983 */ /* 0x000f280000300c00 */
[----:B------:R0:W-:Y:S04]  /*111b0*/  STL.128 [R1+0x41f0], R80 ;  /* 0x0041f05001007387 */ /* 0x0001e80000100c00 */
[----:B------:R1:W-:Y:S04]  /*111c0*/  STL.64 [R1+0x41e8], R78 ;  /* 0x0041e84e01007387 */ /* 0x0003e80000100a00 */
[----:B------:R1:W-:Y:S04]  /*111d0*/  STL.64 [R1+0x41d8], R72 ;  /* 0x0041d84801007387 */ /* 0x0003e80000100a00 */
[----:B0-----:R-:W4:Y:S04]  /*111e0*/  LDL.LU.128 R80, [R1+0x41f0] ;  /* 0x0041f00001507983 */ /* 0x001f280000300c00 */
[----:B-1----:R-:W4:Y:S04]  /*111f0*/  LDL.LU.64 R78, [R1+0x41e8] ;  /* 0x0041e800014e7983 */ /* 0x002f280000300a00 */
[----:B------:R-:W4:Y:S04]  /*11200*/  LDL.LU.64 R72, [R1+0x41d8] ;  /* 0x0041d80001487983 */ /* 0x000f280000300a00 */
[----:B------:R0:W-:Y:S04]  /*11210*/  STL [R1+0x41e4], R77 ;  /* 0x0041e44d01007387 */ /* 0x0001e80000100800 */
[----:B------:R1:W-:Y:S04]  /*11220*/  STL [R1+0x41e0], R75 ;  /* 0x0041e04b01007387 */ /* 0x0003e80000100800 */
[----:B------:R1:W-:Y:S04]  /*11230*/  STL [R1+0x41d4], R71 ;  /* 0x0041d44701007387 */ /* 0x0003e80000100800 */
[----:B------:R1:W-:Y:S04]  /*11240*/  STL [R1+0x41d0], R69 ;  /* 0x0041d04501007387 */ /* 0x0003e80000100800 */
[----:B0-----:R-:W4:Y:S04]  /*11250*/  LDL.LU R77, [R1+0x41e4] ;  /* 0x0041e400014d7983 */ /* 0x001f280000300800 */
[----:B-1----:R-:W4:Y:S04]  /*11260*/  LDL.LU R75, [R1+0x41e0] ;  /* 0x0041e000014b7983 */ /* 0x002f280000300800 */
[----:B------:R-:W4:Y:S04]  /*11270*/  LDL.LU R71, [R1+0x41d4] ;  /* 0x0041d40001477983 */ /* 0x000f280000300800 */
[----:B------:R-:W4:Y:S04]  /*11280*/  LDL.LU R69, [R1+0x41d0] ;  /* 0x0041d00001457983 */ /* 0x000f280000300800 */
[----:B--2---:R0:W-:Y:S04]  /*11290*/  STL.128 [R1+0x40e0], R112 ;  /* 0x0040e07001007387 */ /* 0x0041e80000100c00 */
[----:B0-----:R-:W2:Y:S04]  /*112a0*/  LDL.LU.128 R112, [R1+0x40e0] ;  /* 0x0040e00001707983 */ /* 0x001ea80000300c00 */
[----:B---3--:R-:W-:Y:S04]  /*112b0*/  STL [R1+0x5c4], R165 ;  /* 0x0005c4a501007387 */ /* 0x008fe80000100800 */
[----:B------:R-:W-:Y:S04]  /*112c0*/  STL.64 [R1+0x5c8], R166 ;  /* 0x0005c8a601007387 */ /* 0x000fe80000100a00 */
[----:B----4-:R-:W-:Y:S01]  /*112d0*/  STL [R1+0x5d4], R161 ;  /* 0x0005d4a101007387 */ /* 0x010fe20000100800 */
[----:B------:R-:W-:-:S03]  /*112e0*/  IMAD.MOV.U32 R124, RZ, RZ, R160 ;  /* 0x000000ffff7c7224 */ /* 0x000fc600078e00a0 */
[----:B------:R0:W-:Y:S04]  /*112f0*/  STL.64 [R1+0x5d8], R162 ;  /* 0x0005d8a201007387 */ /* 0x0001e80000100a00 */
[----:B------:R-:W3:Y:S04]  /*11300*/  LDL.LU R121, [R1+0x5c4] ;  /* 0x0005c40001797983 */ /* 0x000ee80000300800 */
[----:B------:R-:W3:Y:S04]  /*11310*/  LDL.LU R122, [R1+0x5c8] ;  /* 0x0005c800017a7983 */ /* 0x000ee80000300800 */
[----:B------:R-:W3:Y:S04]  /*11320*/  LDL.LU R123, [R1+0x5cc] ;  /* 0x0005cc00017b7983 */ /* 0x000ee80000300800 */
[----:B0-----:R-:W4:Y:S04]  /*11330*/  LDL.LU.128 R160, [R1+0x4160] ;  /* 0x0041600001a07983 */ /* 0x001f280000300c00 */
[----:B------:R0:W-:Y:S04]  /*11340*/  STL.128 [R1+0x40f0], R116 ;  /* 0x0040f07401007387 */ /* 0x0001e80000100c00 */
[----:B------:R1:W-:Y:S04]  /*11350*/  STL.128 [R1+0x4430], R148 ;  /* 0x0044309401007387 */ /* 0x0003e80000100c00 */
[----:B------:R1:W-:Y:S01]  /*11360*/  STL.128 [R1+0x4420], R144 ;  /* 0x0044209001007387 */ /* 0x0003e20000100c00 */
[----:B------:R-:W-:-:S03]  /*11370*/  IMAD.MOV.U32 R120, RZ, RZ, R164 ;  /* 0x000000ffff787224 */ /* 0x000fc600078e00a4 */
[----:B------:R1:W-:Y:S04]  /*11380*/  STL.128 [R1+0x44b0], R180 ;  /* 0x0044b0b401007387 */ /* 0x0003e80000100c00 */
[----:B0-----:R-:W4:Y:S04]  /*11390*/  LDL.LU.128 R116, [R1+0x40f0] ;  /* 0x0040f00001747983 */ /* 0x001f280000300c00 */
[----:B-1----:R-:W4:Y:S04]  /*113a0*/  LDL.LU.128 R148, [R1+0x4430] ;  /* 0x0044300001947983 */ /* 0x002f280000300c00 */
[----:B------:R-:W4:Y:S04]  /*113b0*/  LDL.LU.128 R144, [R1+0x4420] ;  /* 0x0044200001907983 */ /* 0x000f280000300c00 */
[----:B------:R0:W-:Y:S04]  /*113c0*/  STL.128 [R1+0x44a0], R176 ;  /* 0x0044a0b001007387 */ /* 0x0001e80000100c00 */
[----:B------:R1:W-:Y:S04]  /*113d0*/  STL.128 [R1+0x4490], R172 ;  /* 0x004490ac01007387 */ /* 0x0003e80000100c00 */
[----:B------:R1:W-:Y:S04]  /*113e0*/  STL.128 [R1+0x4480], R168 ;  /* 0x004480a801007387 */ /* 0x0003e80000100c00 */
[----:B------:R1:W-:Y:S04]  /*113f0*/  STL.128 [R1+0x4450], R156 ;  /* 0x0044509c01007387 */ /* 0x0003e80000100c00 */
[----:B------:R1:W-:Y:S04]  /*11400*/  STL.128 [R1+0x4440], R152 ;  /* 0x0044409801007387 */ /* 0x0003e80000100c00 */
[----:B------:R1:W-:Y:S04]  /*11410*/  STL.128 [R1+0x4410], R140 ;  /* 0x0044108c01007387 */ /* 0x0003e80000100c00 */
[----:B------:R-:W4:Y:S04]  /*11420*/  LDL.LU.128 R180, [R1+0x44b0] ;  /* 0x0044b00001b47983 */ /* 0x000f280000300c00 */
[----:B0-----:R-:W4:Y:S04]  /*11430*/  LDL.LU.128 R176, [R1+0x44a0] ;  /* 0x0044a00001b07983 */ /* 0x001f280000300c00 */
[----:B-1----:R-:W4:Y:S04]  /*11440*/  LDL.LU.128 R172, [R1+0x4490] ;  /* 0x0044900001ac7983 */ /* 0x002f280000300c00 */
[----:B------:R-:W4:Y:S04]  /*11450*/  LDL.LU.128 R168, [R1+0x4480] ;  /* 0x0044800001a87983 */ /* 0x000f280000300c00 */
[----:B------:R-:W4:Y:S04]  /*11460*/  LDL.LU.128 R156, [R1+0x4450] ;  /* 0x00445000019c7983 */ /* 0x000f280000300c00 */
[----:B------:R-:W4:Y:S04]  /*11470*/  LDL.LU.128 R152, [R1+0x4440] ;  /* 0x0044400001987983 */ /* 0x000f280000300c00 */
[----:B------:R-:W4:Y:S04]  /*11480*/  LDL.LU.128 R140, [R1+0x4410] ;  /* 0x00441000018c7983 */ /* 0x000f280000300c00 */
[----:B------:R-:W-:Y:S04]  /*11490*/  STL [R1+0x3d0], R60 ;  /* 0x0003d03c01007387 */ /* 0x000fe80000100800 */
[----:B------:R-:W-:Y:S04]  /*114a0*/  STL [R1+0x3d4], R62 ;  /* 0x0003d43e01007387 */ /* 0x000fe80000100800 */
[----:B------:R-:W-:Y:S04]  /*114b0*/  STL [R1+0x3d8], R64 ;  /* 0x0003d84001007387 */ /* 0x000fe80000100800 */
[----:B------:R0:W-:Y:S04]  /*114c0*/  STL.128 [R1+0x40d0], R108 ;  /* 0x0040d06c01007387 */ /* 0x0001e80000100c00 */
[----:B------:R1:W-:Y:S04]  /*114d0*/  STL.128 [R1+0x40c0], R104 ;  /* 0x0040c06801007387 */ /* 0x0003e80000100c00 */
[----:B------:R1:W-:Y:S04]  /*114e0*/  STL.128 [R1+0x40b0], R100 ;  /* 0x0040b06401007387 */ /* 0x0003e80000100c00 */
[----:B------:R1:W-:Y:S04]  /*114f0*/  STL.128 [R1+0x40a0], R96 ;  /* 0x0040a06001007387 */ /* 0x0003e80000100c00 */
[----:B------:R1:W-:Y:S04]  /*11500*/  STL.128 [R1+0x4090], R92 ;  /* 0x0040905c01007387 */ /* 0x0003e80000100c00 */
[----:B------:R1:W-:Y:S04]  /*11510*/  STL.128 [R1+0x4080], R88 ;  /* 0x0040805801007387 */ /* 0x0003e80000100c00 */
[----:B------:R-:W-:Y:S04]  /*11520*/  STL [R1+0x3dc], R54 ;  /* 0x0003dc3601007387 */ /* 0x000fe80000100800 */
[----:B------:R1:W-:Y:S04]  /*11530*/  STL.128 [R1+0x4070], R84 ;  /* 0x0040705401007387 */ /* 0x0003e80000100c00 */
[----:B0-----:R-:W4:Y:S04]  /*11540*/  LDL.LU.128 R108, [R1+0x40d0] ;  /* 0x0040d000016c7983 */ /* 0x001f280000300c00 */
[----:B-1----:R-:W4:Y:S04]  /*11550*/  LDL.LU.128 R104, [R1+0x40c0] ;  /* 0x0040c00001687983 */ /* 0x002f280000300c00 */
[----:B------:R-:W4:Y:S04]  /*11560*/  LDL.LU.128 R100, [R1+0x40b0] ;  /* 0x0040b00001647983 */ /* 0x000f280000300c00 */
[----:B------:R-:W4:Y:S04]  /*11570*/  LDL.LU.128 R96, [R1+0x40a0] ;  /* 0x0040a00001607983 */ /* 0x000f280000300c00 */
[----:B------:R-:W4:Y:S04]  /*11580*/  LDL.LU.128 R92, [R1+0x4090] ;  /* 0x00409000015c7983 */ /* 0x000f280000300c00 */
[----:B------:R-:W4:Y:S04]  /*11590*/  LDL.LU.128 R88, [R1+0x4080] ;  /* 0x0040800001587983 */ /* 0x000f280000300c00 */
[----:B------:R-:W4:Y:S04]  /*115a0*/  LDL.LU R125, [R1+0x5d4] ;  /* 0x0005d400017d7983 */ /* 0x000f280000300800 */
[----:B------:R-:W4:Y:S04]  /*115b0*/  LDL.LU R126, [R1+0x5d8] ;  /* 0x0005d800017e7983 */ /* 0x000f280000300800 */
[----:B------:R-:W4:Y:S04]  /*115c0*/  LDL.LU R127, [R1+0x5dc] ;  /* 0x0005dc00017f7983 */ /* 0x000f280000300800 */
[----:B------:R-:W4:Y:S04]  /*115d0*/  LDL.LU.128 R84, [R1+0x4070] ;  /* 0x0040700001547983 */ /* 0x000f280000300c00 */
[----:B------:R0:W-:Y:S04]  /*115e0*/  STL.128 [R1+0x4060], R80 ;  /* 0x0040605001007387 */ /* 0x0001e80000100c00 */
[----:B------:R1:W-:Y:S04]  /*115f0*/  STL.64 [R1+0x4058], R78 ;  /* 0x0040584e01007387 */ /* 0x0003e80000100a00 */
[----:B------:R1:W-:Y:S04]  /*11600*/  STL.64 [R1+0x4048], R72 ;  /* 0x0040484801007387 */ /* 0x0003e80000100a00 */
[----:B------:R1:W-:Y:S04]  /*11610*/  STL [R1+0x4054], R77 ;  /* 0x0040544d01007387 */ /* 0x0003e80000100800 */
[----:B0-----:R-:W4:Y:S04]  /*11620*/  LDL.LU.128 R80, [R1+0x4060] ;  /* 0x0040600001507983 */ /* 0x001f280000300c00 */
[----:B-1----:R-:W4:Y:S04]  /*11630*/  LDL.LU.64 R78, [R1+0x4058] ;  /* 0x00405800014e7983 */ /* 0x002f280000300a00 */
[----:B------:R-:W4:Y:S04]  /*11640*/  LDL.LU.64 R72, [R1+0x4048] ;  /* 0x0040480001487983 */ /* 0x000f280000300a00 */
[----:B------:R0:W-:Y:S04]  /*11650*/  STL [R1+0x4050], R75 ;  /* 0x0040504b01007387 */ /* 0x0001e80000100800 */
[----:B------:R1:W-:Y:S04]  /*11660*/  STL [R1+0x4044], R71 ;  /* 0x0040444701007387 */ /* 0x0003e80000100800 */
[----:B------:R1:W-:Y:S04]  /*11670*/  STL [R1+0x4040], R69 ;  /* 0x0040404501007387 */ /* 0x0003e80000100800 */
[----:B------:R1:W-:Y:S04]  /*11680*/  STL [R1+0x403c], R67 ;  /* 0x00403c4301007387 */ /* 0x0003e80000100800 */
[----:B------:R1:W-:Y:S04]  /*11690*/  STL [R1+0x4038], R65 ;  /* 0x0040384101007387 */ /* 0x0003e80000100800 */
[----:B------:R1:W-:Y:S04]  /*116a0*/  STL [R1+0x4034], R63 ;  /* 0x0040343f01007387 */ /* 0x0003e80000100800 */
[----:B------:R1:W-:Y:S04]  /*116b0*/  STL [R1+0x4030], R61 ;  /* 0x0040303d01007387 */ /* 0x0003e80000100800 */
[----:B------:R-:W4:Y:S04]  /*116c0*/  LDL.LU R77, [R1+0x4054] ;  /* 0x00405400014d7983 */ /* 0x000f280000300800 */
[----:B0-----:R-:W4:Y:S04]  /*116d0*/  LDL.LU R75, [R1+0x4050] ;  /* 0x00405000014b7983 */ /* 0x001f280000300800 */
[----:B-1----:R-:W4:Y:S04]  /*116e0*/  LDL.LU R71, [R1+0x4044] ;  /* 0x0040440001477983 */ /* 0x002f280000300800 */
[----:B------:R-:W4:Y:S04]  /*116f0*/  LDL.LU R69, [R1+0x4040] ;  /* 0x0040400001457983 */ /* 0x000f280000300800 */
[----:B------:R-:W4:Y:S04]  /*11700*/  LDL.LU R67, [R1+0x403c] ;  /* 0x00403c0001437983 */ /* 0x000f280000300800 */
[----:B------:R-:W4:Y:S04]  /*11710*/  LDL.LU R65, [R1+0x4038] ;  /* 0x0040380001417983 */ /* 0x000f280000300800 */
[----:B------:R-:W4:Y:S04]  /*11720*/  LDL.LU R63, [R1+0x4034] ;  /* 0x00403400013f7983 */ /* 0x000f280000300800 */
[----:B------:R-:W4:Y:S04]  /*11730*/  LDL.LU R61, [R1+0x4030] ;  /* 0x00403000013d7983 */ /* 0x000f280000300800 */
[----:B--2---:R0:W-:Y:S04]  /*11740*/  STL.128 [R1+0x3f40], R112 ;  /* 0x003f407001007387 */ /* 0x0041e80000100c00 */
[----:B------:R1:W-:Y:S04]  /*11750*/  STL.128 [R1+0x44c0], R184 ;  /* 0x0044c0b801007387 */ /* 0x0003e80000100c00 */
[----:B------:R-:W2:Y:S04]  /*11760*/  LDL.LU.128 R164, [R1+0x42f0] ;  /* 0x0042f00001a47983 */ /* 0x000ea80000300c00 */
[----:B0-----:R-:W2:Y:S04]  /*11770*/  LDL.LU.128 R112, [R1+0x3f40] ;  /* 0x003f400001707983 */ /* 0x001ea80000300c00 */
[----:B-1----:R-:W2:Y:S04]  /*11780*/  LDL.LU.128 R184, [R1+0x44c0] ;  /* 0x0044c00001b87983 */ /* 0x002ea80000300c00 */
[----:B---3--:R0:W-:Y:S04]  /*11790*/  STL.128 [R1+0x4100], R120 ;  /* 0x0041007801007387 */ /* 0x0081e80000100c00 */
[----:B----4-:R1:W-:Y:S04]  /*117a0*/  STL.128 [R1+0x3fd0], R160 ;  /* 0x003fd0a001007387 */ /* 0x0103e80000100c00 */
[----:B0-----:R-:W3:Y:S04]  /*117b0*/  LDL.LU.128 R120, [R1+0x4100] ;  /* 0x0041000001787983 */ /* 0x001ee80000300c00 */
[----:B-1----:R-:W4:Y:S04]  /*117c0*/  LDL.128 R160, [R1+0x3d0] ;  /* 0x0003d00001a07983 */ /* 0x002f280000100c00 */
[----:B------:R0:W-:Y:S04]  /*117d0*/  STL.128 [R1+0x3f50], R116 ;  /* 0x003f507401007387 */ /* 0x0001e80000100c00 */
[----:B0-----:R-:W4:Y:S04]  /*117e0*/  LDL.LU.128 R116, [R1+0x3f50] ;  /* 0x003f500001747983 */ /* 0x001f280000300c00 */
[----:B------:R0:W-:Y:S04]  /*117f0*/  STL.128 [R1+0x42b0], R148 ;  /* 0x0042b09401007387 */ /* 0x0001e80000100c00 */
[----:B------:R1:W-:Y:S04]  /*11800*/  STL.128 [R1+0x42a0], R144 ;  /* 0x0042a09001007387 */ /* 0x0003e80000100c00 */
[----:B0-----:R-:W4:Y:S04]  /*11810*/  LDL.LU.128 R148, [R1+0x42b0] ;  /* 0x0042b00001947983 */ /* 0x001f280000300c00 */
[----:B-1----:R-:W4:Y:S04]  /*11820*/  LDL.LU.128 R144, [R1+0x42a0] ;  /* 0x0042a00001907983 */ /* 0x002f280000300c00 */
        /* <DEDUP_REMOVED lines=14> */
[----:B------:R-:W-:Y:S04]  /*11910*/  STL [R1+0x3e0], R56 ;  /* 0x0003e03801007387 */ /* 0x000fe80000100800 */
[----:B------:R-:W-:Y:S04]  /*11920*/  STL [R1+0x3e4], R58 ;  /* 0x0003e43a01007387 */ /* 0x000fe80000100800 */
[----:B------:R0:W-:Y:S04]  /*11930*/  STL.128 [R1+0x3f30], R108 ;  /* 0x003f306c01007387 */ /* 0x0001e80000100c00 */
[----:B------:R1:W-:Y:S04]  /*11940*/  STL.128 [R1+0x3f20], R104 ;  /* 0x003f206801007387 */ /* 0x0003e80000100c00 */
[----:B------:R-:W-:Y:S04]  /*11950*/  STL.128 [R1+0x3f10], R100 ;  /* 0x003f106401007387 */ /* 0x000fe80000100c00 */
[----:B------:R-:W-:Y:S04]  /*11960*/  STL.128 [R1+0x3f00], R96 ;  /* 0x003f006001007387 */ /* 0x000fe80000100c00 */
[----:B------:R-:W-:Y:S04]  /*11970*/  STL.128 [R1+0x3ef0], R92 ;  /* 0x003ef05c01007387 */ /* 0x000fe80000100c00 */
[----:B------:R-:W-:Y:S04]  /*11980*/  STL.128 [R1+0x3ee0], R88 ;  /* 0x003ee05801007387 */ /* 0x000fe80000100c00 */
[----:B------:R-:W-:Y:S04]  /*11990*/  STL [R1+0x3e8], R48 ;  /* 0x0003e83001007387 */ /* 0x000fe80000100800 */
[----:B------:R-:W-:Y:S04]  /*119a0*/  STL [R1+0x3ec], R50 ;  /* 0x0003ec3201007387 */ /* 0x000fe80000100800 */
        /* <DEDUP_REMOVED lines=20> */
[----:B------:R-:W-:Y:S04]  /*11af0*/  STL [R1+0x3e94], R67 ;  /* 0x003e944301007387 */ /* 0x000fe80000100800 */
[----:B------:R-:W-:Y:S04]  /*11b00*/  STL [R1+0x3e90], R65 ;  /* 0x003e904101007387 */ /* 0x000fe80000100800 */
[----:B------:R-:W-:Y:S04]  /*11b10*/  STL [R1+0x3e8c], R63 ;  /* 0x003e8c3f01007387 */ /* 0x000fe80000100800 */
[----:B------:R-:W-:Y:S04]  /*11b20*/  STL [R1+0x3e88], R61 ;  /* 0x003e883d01007387 */ /* 0x000fe80000100800 */
[----:B------:R-:W-:Y:S04]  /*11b30*/  STL [R1+0x3e84], R59 ;  /* 0x003e843b01007387 */ /* 0x000fe80000100800 */
[----:B------:R-:W-:Y:S04]  /*11b40*/  STL [R1+0x3e80], R57 ;  /* 0x003e803901007387 */ /* 0x000fe80000100800 */
[----:B0-----:R-:W4:Y:S04]  /*11b50*/  LDL.LU R77, [R1+0x3eac] ;  /* 0x003eac00014d7983 */ /* 0x001f280000300800 */
[----:B--2---:R0:W-:Y:S04]  /*11b60*/  STL.128 [R1+0x3e30], R112 ;  /* 0x003e307001007387 */ /* 0x0041e80000100c00 */
[----:B-1----:R-:W2:Y:S04]  /*11b70*/  LDL.LU R75, [R1+0x3ea8] ;  /* 0x003ea800014b7983 */ /* 0x002ea80000300800 */
[----:B------:R-:W2:Y:S04]  /*11b80*/  LDL.LU R71, [R1+0x3e9c] ;  /* 0x003e9c0001477983 */ /* 0x000ea80000300800 */
[----:B------:R-:W2:Y:S04]  /*11b90*/  LDL.LU R69, [R1+0x3e98] ;  /* 0x003e980001457983 */ /* 0x000ea80000300800 */
[----:B0-----:R-:W2:Y:S04]  /*11ba0*/  LDL.128 R112, [R1+0x3e0] ;  /* 0x0003e00001707983 */ /* 0x001ea80000100c00 */
[----:B------:R-:W2:Y:S04]  /*11bb0*/  LDL.LU R67, [R1+0x3e94] ;  /* 0x003e940001437983 */ /* 0x000ea80000300800 */
[----:B------:R-:W2:Y:S04]  /*11bc0*/  LDL.LU R65, [R1+0x3e90] ;  /* 0x003e900001417983 */ /* 0x000ea80000300800 */
[----:B------:R-:W2:Y:S04]  /*11bd0*/  LDL.LU R63, [R1+0x3e8c] ;  /* 0x003e8c00013f7983 */ /* 0x000ea80000300800 */
[----:B------:R-:W2:Y:S04]  /*11be0*/  LDL.LU R61, [R1+0x3e88] ;  /* 0x003e8800013d7983 */ /* 0x000ea80000300800 */
[----:B------:R-:W2:Y:S04]  /*11bf0*/  LDL.LU R59, [R1+0x3e84] ;  /* 0x003e8400013b7983 */ /* 0x000ea80000300800 */
[----:B---3--:R0:W-:Y:S04]  /*11c00*/  STL.128 [R1+0x3f60], R120 ;  /* 0x003f607801007387 */ /* 0x0081e80000100c00 */
[----:B----4-:R-:W-:Y:S04]  /*11c10*/  STL [R1+0x5e4], R161 ;  /* 0x0005e4a101007387 */ /* 0x010fe80000100800 */
[----:B------:R-:W-:Y:S04]  /*11c20*/  STL.64 [R1+0x5e8], R162 ;  /* 0x0005e8a201007387 */ /* 0x000fe80000100a00 */
[----:B------:R-:W3:Y:S04]  /*11c30*/  LDL.LU R129, [R1+0x5e4] ;  /* 0x0005e40001817983 */ /* 0x000ee80000300800 */
[----:B0-----:R-:W4:Y:S04]  /*11c40*/  LDL.LU.128 R120, [R1+0x3f60] ;  /* 0x003f600001787983 */ /* 0x001f280000300c00 */
[----:B------:R-:W3:Y:S04]  /*11c50*/  LDL.LU R130, [R1+0x5e8] ;  /* 0x0005e80001827983 */ /* 0x000ee80000300800 */
[----:B------:R-:W3:Y:S04]  /*11c60*/  LDL.LU R131, [R1+0x5ec] ;  /* 0x0005ec0001837983 */ /* 0x000ee80000300800 */
[----:B------:R0:W-:Y:S04]  /*11c70*/  STL.128 [R1+0x3e40], R116 ;  /* 0x003e407401007387 */ /* 0x0001e80000100c00 */
[----:B------:R-:W3:Y:S04]  /*11c80*/  LDL.LU R57, [R1+0x3e80] ;  /* 0x003e800001397983 */ /* 0x000ee80000300800 */
[----:B0-----:R-:W3:Y:S04]  /*11c90*/  LDL.LU.128 R116, [R1+0x3e40] ;  /* 0x003e400001747983 */ /* 0x001ee80000300c00 */
[----:B------:R0:W-:Y:S04]  /*11ca0*/  STL.128 [R1+0x4130], R148 ;  /* 0x0041309401007387 */ /* 0x0001e80000100c00 */
[----:B------:R1:W-:Y:S01]  /*11cb0*/  STL.128 [R1+0x4120], R144 ;  /* 0x0041209001007387 */ /* 0x0003e20000100c00 */
[----:B------:R-:W-:-:S03]  /*11cc0*/  IMAD.MOV.U32 R128, RZ, RZ, R160 ;  /* 0x000000ffff807224 */ /* 0x000fc600078e00a0 */
[----:B------:R1:W-:Y:S04]  /*11cd0*/  STL.128 [R1+0x44d0], R188 ;  /* 0x0044d0bc01007387 */ /* 0x0003e80000100c00 */
[----:B------:R1:W-:Y:S04]  /*11ce0*/  STL.128 [R1+0x4340], R184 ;  /* 0x004340b801007387 */ /* 0x0003e80000100c00 */
[----:B0-----:R-:W3:Y:S04]  /*11cf0*/  LDL.LU.128 R148, [R1+0x4130] ;  /* 0x0041300001947983 */ /* 0x001ee80000300c00 */
[----:B-1----:R-:W3:Y:S04]  /*11d00*/  LDL.LU.128 R144, [R1+0x4120] ;  /* 0x0041200001907983 */ /* 0x002ee80000300c00 */
[----:B------:R-:W-:Y:S04]  /*11d10*/  STL.128 [R1+0x4170], R164 ;  /* 0x004170a401007387 */ /* 0x000fe80000100c00 */
[----:B------:R-:W3:Y:S04]  /*11d20*/  LDL.LU.128 R188, [R1+0x44d0] ;  /* 0x0044d00001bc7983 */ /* 0x000ee80000300c00 */
[----:B------:R0:W-:Y:S04]  /*11d30*/  STL.128 [R1+0x41b0], R180 ;  /* 0x0041b0b401007387 */ /* 0x0001e80000100c00 */
[----:B------:R1:W-:Y:S04]  /*11d40*/  STL.128 [R1+0x41a0], R176 ;  /* 0x0041a0b001007387 */ /* 0x0003e80000100c00 */
[----:B------:R1:W-:Y:S04]  /*11d50*/  STL.128 [R1+0x4190], R172 ;  /* 0x004190ac01007387 */ /* 0x0003e80000100c00 */
[----:B------:R1:W-:Y:S04]  /*11d60*/  STL.128 [R1+0x4180], R168 ;  /* 0x004180a801007387 */ /* 0x0003e80000100c00 */
[----:B------:R1:W-:Y:S04]  /*11d70*/  STL.128 [R1+0x4150], R156 ;  /* 0x0041509c01007387 */ /* 0x0003e80000100c00 */
[----:B------:R1:W-:Y:S04]  /*11d80*/  STL.128 [R1+0x4140], R152 ;  /* 0x0041409801007387 */ /* 0x0003e80000100c00 */
[----:B------:R1:W-:Y:S04]  /*11d90*/  STL.128 [R1+0x4110], R140 ;  /* 0x0041108c01007387 */ /* 0x0003e80000100c00 */
        /* <DEDUP_REMOVED lines=9> */
[----:B------:R-:W-:Y:S04]  /*11e30*/  STL.128 [R1+0x3d20], R28 ;  /* 0x003d201c01007387 */ /* 0x000fe80000100c00 */
[----:B------:R-:W-:Y:S04]  /*11e40*/  STL.128 [R1+0x3d30], R32 ;  /* 0x003d302001007387 */ /* 0x000fe80000100c00 */
[----:B------:R-:W-:Y:S04]  /*11e50*/  STL [R1+0x3d1c], R26 ;  /* 0x003d1c1a01007387 */ /* 0x000fe80000100800 */
[----:B------:R-:W-:Y:S04]  /*11e60*/  STL.128 [R1+0x3e20], R108 ;  /* 0x003e206c01007387 */ /* 0x000fe80000100c00 */
[----:B------:R-:W-:Y:S04]  /*11e70*/  STL.128 [R1+0x3e10], R104 ;  /* 0x003e106801007387 */ /* 0x000fe80000100c00 */
[----:B------:R0:W-:Y:S04]  /*11e80*/  STL.128 [R1+0x3e60], R124 ;  /* 0x003e607c01007387 */ /* 0x0001e80000100c00 */
[----:B------:R1:W-:Y:S04]  /*11e90*/  STL.128 [R1+0x3e00], R100 ;  /* 0x003e006401007387 */ /* 0x0003e80000100c00 */
[----:B------:R1:W-:Y:S04]  /*11ea0*/  STL.128 [R1+0x3df0], R96 ;  /* 0x003df06001007387 */ /* 0x0003e80000100c00 */
[----:B------:R1:W-:Y:S04]  /*11eb0*/  STL.128 [R1+0x3de0], R92 ;  /* 0x003de05c01007387 */ /* 0x0003e80000100c00 */
[----:B------:R1:W-:Y:S04]  /*11ec0*/  STL.128 [R1+0x3dd0], R88 ;  /* 0x003dd05801007387 */ /* 0x0003e80000100c00 */
[----:B------:R1:W-:Y:S04]  /*11ed0*/  STL.128 [R1+0x3dc0], R84 ;  /* 0x003dc05401007387 */ /* 0x0003e80000100c00 */
[----:B0-----:R-:W3:Y:S04]  /*11ee0*/  LDL.LU.128 R124, [R1+0x3e60] ;  /* 0x003e6000017c7983 */ /* 0x001ee80000300c00 */
[----:B------:R-:W3:Y:S04]  /*11ef0*/  LDL.LU.128 R108, [R1+0x3e20] ;  /* 0x003e2000016c7983 */ /* 0x000ee80000300c00 */
[----:B------:R-:W3:Y:S04]  /*11f00*/  LDL.LU.128 R104, [R1+0x3e10] ;  /* 0x003e100001687983 */ /* 0x000ee80000300c00 */
[----:B-1----:R-:W3:Y:S04]  /*11f10*/  LDL.LU.128 R100, [R1+0x3e00] ;  /* 0x003e000001647983 */ /* 0x002ee80000300c00 */
[----:B------:R-:W3:Y:S04]  /*11f20*/  LDL.LU.128 R96, [R1+0x3df0] ;  /* 0x003df00001607983 */ /* 0x000ee80000300c00 */
[----:B------:R-:W3:Y:S04]  /*11f30*/  LDL.LU.128 R92, [R1+0x3de0] ;  /* 0x003de000015c7983 */ /* 0x000ee80000300c00 */
[----:B------:R-:W3:Y:S04]  /*11f40*/  LDL.LU.128 R88, [R1+0x3dd0] ;  /* 0x003dd00001587983 */ /* 0x000ee80000300c00 */
[----:B------:R-:W3:Y:S04]  /*11f50*/  LDL.LU.128 R84, [R1+0x3dc0] ;  /* 0x003dc00001547983 */ /* 0x000ee80000300c00 */
[----:B------:R0:W-:Y:S04]  /*11f60*/  STL [R1+0x3d18], R24 ;  /* 0x003d181801007387 */ /* 0x0001e80000100800 */
[----:B------:R1:W-:Y:S04]  /*11f70*/  STL [R1+0x3d14], R22 ;  /* 0x003d141601007387 */ /* 0x0003e80000100800 */
[----:B------:R1:W-:Y:S04]  /*11f80*/  STL [R1+0x3d10], R20 ;  /* 0x003d101401007387 */ /* 0x0003e80000100800 */
[----:B------:R1:W-:Y:S04]  /*11f90*/  STL [R1+0x3cf8], R10 ;  /* 0x003cf80a01007387 */ /* 0x0003e80000100800 */
[----:B------:R-:W3:Y:S04]  /*11fa0*/  LDL.LU.128 R28, [R1+0x3d20] ;  /* 0x003d2000011c7983 */ /* 0x000ee80000300c00 */
[----:B------:R-:W3:Y:S04]  /*11fb0*/  LDL.LU.128 R32, [R1+0x3d30] ;  /* 0x003d300001207983 */ /* 0x000ee80000300c00 */
[----:B------:R-:W3:Y:S04]  /*11fc0*/  LDL.LU R26, [R1+0x3d1c] ;  /* 0x003d1c00011a7983 */ /* 0x000ee80000300800 */
[----:B0-----:R-:W3:Y:S04]  /*11fd0*/  LDL.LU R24, [R1+0x3d18] ;  /* 0x003d180001187983 */ /* 0x001ee80000300800 */
[----:B-1----:R-:W3:Y:S04]  /*11fe0*/  LDL.LU R22, [R1+0x3d14] ;  /* 0x003d140001167983 */ /* 0x002ee80000300800 */
[----:B------:R-:W3:Y:S04]  /*11ff0*/  LDL.LU R20, [R1+0x3d10] ;  /* 0x003d100001147983 */ /* 0x000ee80000300800 */
[----:B------:R-:W3:Y:S04]  /*12000*/  LDL.LU R10, [R1+0x3cf8] ;  /* 0x003cf800010a7983 */ /* 0x000ee80000300800 */
[----:B------:R0:W-:Y:S04]  /*12010*/  STL.128 [R1+0x3db0], R80 ;  /* 0x003db05001007387 */ /* 0x0001e80000100c00 */
[----:B------:R1:W-:Y:S04]  /*12020*/  STL.64 [R1+0x3da8], R78 ;  /* 0x003da84e01007387 */ /* 0x0003e80000100a00 */
[----:B------:R1:W-:Y:S01]  /*12030*/  STL.64 [R1+0x3d98], R72 ;  /* 0x003d984801007387 */ /* 0x0003e20000100a00 */
[----:B--2---:R-:W-:-:S03]  /*12040*/  IMAD.MOV.U32 R132, RZ, RZ, R112 ;  /* 0x000000ffff847224 */ /* 0x004fc600078e0070 */
[----:B------:R-:W-:Y:S01]  /*12050*/  STL [R1+0x3f0], R52 ;  /* 0x0003f03401007387 */ /* 0x000fe20000100800 */
[----:B------:R-:W-:Y:S02]  /*12060*/  IMAD.MOV.U32 R133, RZ, RZ, R113 ;  /* 0x000000ffff857224 */ /* 0x000fe400078e0071 */
[----:B------:R-:W-:Y:S01]  /*12070*/  IMAD.MOV.U32 R134, RZ, RZ, R114 ;  /* 0x000000ffff867224 */ /* 0x000fe200078e0072 */
[----:B0-----:R-:W2:Y:S01]  /*12080*/  LDL.LU.128 R80, [R1+0x3db0] ;  /* 0x003db00001507983 */ /* 0x001ea20000300c00 */
[----:B------:R-:W-:-:S03]  /*12090*/  IMAD.MOV.U32 R135, RZ, RZ, R115 ;  /* 0x000000ffff877224 */ /* 0x000fc600078e0073 */
[----:B------:R-:W2:Y:S04]  /*120a0*/  LDL.LU.128 R112, [R1+0x3e30] ;  /* 0x003e300001707983 */ /* 0x000ea80000300c00 */
[----:B-1----:R-:W2:Y:S04]  /*120b0*/  LDL.LU.64 R78, [R1+0x3da8] ;  /* 0x003da800014e7983 */ /* 0x002ea80000300a00 */
[----:B------:R-:W2:Y:S04]  /*120c0*/  LDL.LU.64 R72, [R1+0x3d98] ;  /* 0x003d980001487983 */ /* 0x000ea80000300a00 */
[----:B------:R-:W-:Y:S04]  /*120d0*/  STL [R1+0x3f4], R42 ;  /* 0x0003f42a01007387 */ /* 0x000fe80000100800 */
[----:B------:R-:W-:Y:S04]  /*120e0*/  STL [R1+0x3f8], R44 ;  /* 0x0003f82c01007387 */ /* 0x000fe80000100800 */
[----:B------:R-:W-:Y:S04]  /*120f0*/  STL [R1+0x3fc], R46 ;  /* 0x0003fc2e01007387 */ /* 0x000fe80000100800 */
[----:B------:R-:W-:Y:S04]  /*12100*/  STL [R1+0x3da4], R77 ;  /* 0x003da44d01007387 */ /* 0x000fe80000100800 */
[----:B------:R-:W-:Y:S04]  /*12110*/  STL [R1+0x3da0], R75 ;  /* 0x003da04b01007387 */ /* 0x000fe80000100800 */
[----:B----4-:R0:W-:Y:S04]  /*12120*/  STL.128 [R1+0x3e50], R120 ;  /* 0x003e507801007387 */ /* 0x0101e80000100c00 */
[----:B------:R-:W-:Y:S04]  /*12130*/  STL [R1+0x3d90], R71 ;  /* 0x003d904701007387 */ /* 0x000fe80000100800 */
[----:B---3--:R1:W-:Y:S04]  /*12140*/  STL.128 [R1+0x3e70], R128 ;  /* 0x003e708001007387 */ /* 0x0083e80000100c00 */
[----:B------:R3:W-:Y:S04]  /*12150*/  STL [R1+0x3d8c], R69 ;  /* 0x003d8c4501007387 */ /* 0x0007e80000100800 */
[----:B0-----:R-:W4:Y:S04]  /*12160*/  LDL.LU.128 R120, [R1+0x3e50] ;  /* 0x003e500001787983 */ /* 0x001f280000300c00 */
[----:B------:R0:W-:Y:S04]  /*12170*/  STL [R1+0x3d88], R67 ;  /* 0x003d884301007387 */ /* 0x0001e80000100800 */
[----:B-1----:R-:W4:Y:S04]  /*12180*/  LDL.LU.128 R128, [R1+0x3e70] ;  /* 0x003e700001807983 */ /* 0x002f280000300c00 */
        /* <DEDUP_REMOVED lines=12> */
[----:B------:R1:W-:Y:S04]  /*12250*/  STL.64 [R1+0x3d50], R40 ;  /* 0x003d502801007387 */ /* 0x0003e80000100a00 */
[----:B------:R1:W-:Y:S04]  /*12260*/  STL.128 [R1+0x3d40], R36 ;  /* 0x003d402401007387 */ /* 0x0003e80000100c00 */
[----:B------:R1:W-:Y:S04]  /*12270*/  STL.128 [R1+0x3ca0], R116 ;  /* 0x003ca07401007387 */ /* 0x0003e80000100c00 */
[----:B------:R-:W4:Y:S04]  /*12280*/  LDL.LU R77, [R1+0x3da4] ;  /* 0x003da400014d7983 */ /* 0x000f280000300800 */
[----:B------:R-:W4:Y:S04]  /*12290*/  LDL.LU R75, [R1+0x3da0] ;  /* 0x003da000014b7983 */ /* 0x000f280000300800 */
[----:B------:R-:W4:Y:S04]  /*122a0*/  LDL.LU R71, [R1+0x3d90] ;  /* 0x003d900001477983 */ /* 0x000f280000300800 */
[----:B---3--:R-:W3:Y:S04]  /*122b0*/  LDL.LU R69, [R1+0x3d8c] ;  /* 0x003d8c0001457983 */ /* 0x008ee80000300800 */
        /* <DEDUP_REMOVED lines=13> */
[----:B------:R-:W3:Y:S04]  /*12390*/  LDL.LU.64 R40, [R1+0x3d50] ;  /* 0x003d500001287983 */ /* 0x000ee80000300a00 */
[----:B------:R-:W3:Y:S04]  /*123a0*/  LDL.LU.128 R36, [R1+0x3d40] ;  /* 0x003d400001247983 */ /* 0x000ee80000300c00 */
[----:B------:R-:W3:Y:S04]  /*123b0*/  LDL.128 R116, [R1+0x3f0] ;  /* 0x0003f00001747983 */ /* 0x000ee80000100c00 */
[----:B------:R0:W-:Y:S04]  /*123c0*/  STL.64 [R1+0x3d00], R12 ;  /* 0x003d000c01007387 */ /* 0x0001e80000100a00 */
[----:B------:R1:W-:Y:S04]  /*123d0*/  STL.128 [R1+0x3fa0], R148 ;  /* 0x003fa09401007387 */ /* 0x0003e80000100c00 */
[----:B------:R1:W-:Y:S04]  /*123e0*/  STL.128 [R1+0x3f90], R144 ;  /* 0x003f909001007387 */ /* 0x0003e80000100c00 */
[----:B0-----:R-:W3:Y:S04]  /*123f0*/  LDL.LU.64 R12, [R1+0x3d00] ;  /* 0x003d0000010c7983 */ /* 0x001ee80000300a00 */
[----:B------:R0:W-:Y:S04]  /*12400*/  STL [R1+0x4360], R193 ;  /* 0x004360c101007387 */ /* 0x0001e80000100800 */
[----:B-1----:R-:W3:Y:S04]  /*12410*/  LDL.LU.128 R148, [R1+0x3fa0] ;  /* 0x003fa00001947983 */ /* 0x002ee80000300c00 */
        /* <DEDUP_REMOVED lines=11> */
[----:B------:R2:W-:Y:S04]  /*124d0*/  STL.64 [R1+0x3d08], R16 ;  /* 0x003d081001007387 */ /* 0x0005e80000100a00 */
[----:B------:R2:W-:Y:S04]  /*124e0*/  STL.64 [R1+0x3cf0], R8 ;  /* 0x003cf00801007387 */ /* 0x0005e80000100a00 */
[----:B------:R2:W-:Y:S04]  /*124f0*/  STL.128 [R1+0x3ce0], R4 ;  /* 0x003ce00401007387 */ /* 0x0005e80000100c00 */
[----:B0-----:R-:W3:Y:S04]  /*12500*/  LDL.LU R193, [R1+0x4360] ;  /* 0x0043600001c17983 */ /* 0x001ee80000300800 */
        /* <DEDUP_REMOVED lines=9> */
[----:B--2---:R-:W2:Y:S04]  /*125a0*/  LDL.LU.128 R152, [R1+0x3fb0] ;  /* 0x003fb00001987983 */ /* 0x004ea80000300c00 */
[----:B------:R-:W2:Y:S04]  /*125b0*/  LDL.LU.128 R140, [R1+0x3f80] ;  /* 0x003f8000018c7983 */ /* 0x000ea80000300c00 */
[----:B------:R-:W2:Y:S04]  /*125c0*/  LDL.LU.64 R16, [R1+0x3d08] ;  /* 0x003d080001107983 */ /* 0x000ea80000300a00 */
[----:B------:R-:W2:Y:S04]  /*125d0*/  LDL.LU.64 R8, [R1+0x3cf0] ;  /* 0x003cf00001087983 */ /* 0x000ea80000300a00 */
[----:B------:R-:W2:Y:S04]  /*125e0*/  LDL.LU.128 R4, [R1+0x3ce0] ;  /* 0x003ce00001047983 */ /* 0x000ea80000300c00 */
[----:B------:R-:W-:Y:S04]  /*125f0*/  STL.128 [R1+0x3cc0], R124 ;  /* 0x003cc07c01007387 */ /* 0x000fe80000100c00 */
[----:B------:R-:W-:Y:S04]  /*12600*/  STL.128 [R1+0x3c90], R112 ;  /* 0x003c907001007387 */ /* 0x000fe80000100c00 */
[----:B----4-:R-:W-:Y:S04]  /*12610*/  STL.128 [R1+0x3cb0], R120 ;  /* 0x003cb07801007387 */ /* 0x010fe80000100c00 */
        /* <DEDUP_REMOVED lines=9> */
[----:B------:R1:W-:Y:S04]  /*126b0*/  STL.128 [R1+0x3ba0], R32 ;  /* 0x003ba02001007387 */ /* 0x0003e80000100c00 */
[----:B------:R4:W-:Y:S04]  /*126c0*/  STL [R1+0x3b8c], R26 ;  /* 0x003b8c1a01007387 */ /* 0x0009e80000100800 */
[----:B------:R4:W-:Y:S04]  /*126d0*/  STL [R1+0x3b88], R24 ;  /* 0x003b881801007387 */ /* 0x0009e80000100800 */
[----:B------:R4:W-:Y:S04]  /*126e0*/  STL [R1+0x3b84], R22 ;  /* 0x003b841601007387 */ /* 0x0009e80000100800 */
[----:B------:R4:W-:Y:S04]  /*126f0*/  STL [R1+0x3b80], R20 ;  /* 0x003b801401007387 */ /* 0x0009e80000100800 */
[----:B------:R4:W-:Y:S04]  /*12700*/  STL [R1+0x3b68], R10 ;  /* 0x003b680a01007387 */ /* 0x0009e80000100800 */
[----:B0-----:R-:W2:Y:S04]  /*12710*/  LDL.LU.128 R28, [R1+0x3b90] ;  /* 0x003b9000011c7983 */ /* 0x001ea80000300c00 */
[----:B-1----:R-:W2:Y:S04]  /*12720*/  LDL.LU.128 R32, [R1+0x3ba0] ;  /* 0x003ba00001207983 */ /* 0x002ea80000300c00 */
[----:B----4-:R-:W4:Y:S04]  /*12730*/  LDL.LU R26, [R1+0x3b8c] ;  /* 0x003b8c00011a7983 */ /* 0x010f280000300800 */
[----:B------:R-:W4:Y:S04]  /*12740*/  LDL.LU R24, [R1+0x3b88] ;  /* 0x003b880001187983 */ /* 0x000f280000300800 */
[----:B------:R-:W4:Y:S04]  /*12750*/  LDL.LU R22, [R1+0x3b84] ;  /* 0x003b840001167983 */ /* 0x000f280000300800 */
[----:B------:R-:W4:Y:S04]  /*12760*/  LDL.LU R20, [R1+0x3b80] ;  /* 0x003b800001147983 */ /* 0x000f280000300800 */
[----:B------:R-:W4:Y:S04]  /*12770*/  LDL.LU R10, [R1+0x3b68] ;  /* 0x003b6800010a7983 */ /* 0x000f280000300800 */
[----:B------:R-:W4:Y:S04]  /*12780*/  LDL.LU.128 R92, [R1+0x3c40] ;  /* 0x003c4000015c7983 */ /* 0x000f280000300c00 */
[----:B------:R0:W-:Y:S04]  /*12790*/  STL.128 [R1+0x3c10], R80 ;  /* 0x003c105001007387 */ /* 0x0001e80000100c00 */
[----:B------:R1:W-:Y:S04]  /*127a0*/  STL.64 [R1+0x3c08], R78 ;  /* 0x003c084e01007387 */ /* 0x0003e80000100a00 */
[----:B------:R1:W-:Y:S04]  /*127b0*/  STL.64 [R1+0x3bf8], R72 ;  /* 0x003bf84801007387 */ /* 0x0003e80000100a00 */
[----:B------:R-:W4:Y:S04]  /*127c0*/  LDL.LU.128 R88, [R1+0x3c30] ;  /* 0x003c300001587983 */ /* 0x000f280000300c00 */
[----:B------:R-:W4:Y:S04]  /*127d0*/  LDL.LU.128 R84, [R1+0x3c20] ;  /* 0x003c200001547983 */ /* 0x000f280000300c00 */
[----:B0-----:R-:W4:Y:S04]  /*127e0*/  LDL.LU.128 R80, [R1+0x3c10] ;  /* 0x003c100001507983 */ /* 0x001f280000300c00 */
[----:B-1----:R-:W4:Y:S04]  /*127f0*/  LDL.LU.64 R78, [R1+0x3c08] ;  /* 0x003c0800014e7983 */ /* 0x002f280000300a00 */
[----:B------:R-:W4:Y:S04]  /*12800*/  LDL.LU.64 R72, [R1+0x3bf8] ;  /* 0x003bf80001487983 */ /* 0x000f280000300a00 */
[----:B------:R0:W-:Y:S04]  /*12810*/  STL [R1+0x3c04], R77 ;  /* 0x003c044d01007387 */ /* 0x0001e80000100800 */
[----:B------:R1:W-:Y:S04]  /*12820*/  STL [R1+0x3c00], R75 ;  /* 0x003c004b01007387 */ /* 0x0003e80000100800 */
[----:B------:R1:W-:Y:S04]  /*12830*/  STL [R1+0x3bf4], R71 ;  /* 0x003bf44701007387 */ /* 0x0003e80000100800 */
[----:B---3--:R3:W-:Y:S04]  /*12840*/  STL [R1+0x3bf0], R69 ;  /* 0x003bf04501007387 */ /* 0x0087e80000100800 */
[----:B------:R3:W-:Y:S04]  /*12850*/  STL [R1+0x3bec], R67 ;  /* 0x003bec4301007387 */ /* 0x0007e80000100800 */
[----:B------:R3:W-:Y:S01]  /*12860*/  STL [R1+0x3be8], R65 ;  /* 0x003be84101007387 */ /* 0x0007e20000100800 */
[----:B------:R-:W-:-:S02]  /*12870*/  IMAD.MOV.U32 R136, RZ, RZ, R116 ;  /* 0x000000ffff887224 */ /* 0x000fc400078e0074 */
[----:B------:R-:W-:Y:S01]  /*12880*/  IMAD.MOV.U32 R137, RZ, RZ, R117 ;  /* 0x000000ffff897224 */ /* 0x000fe200078e0075 */
[----:B------:R3:W-:Y:S01]  /*12890*/  STL [R1+0x3be4], R63 ;  /* 0x003be43f01007387 */ /* 0x0007e20000100800 */
[----:B------:R-:W-:Y:S02]  /*128a0*/  IMAD.MOV.U32 R138, RZ, RZ, R118 ;  /* 0x000000ffff8a7224 */ /* 0x000fe400078e0076 */
[----:B------:R-:W-:Y:S01]  /*128b0*/  IMAD.MOV.U32 R139, RZ, RZ, R119 ;  /* 0x000000ffff8b7224 */ /* 0x000fe200078e0077 */
        /* <DEDUP_REMOVED lines=13> */
[----:B------:R-:W4:Y:S04]  /*12990*/  LDL.LU.128 R128, [R1+0x3cd0] ;  /* 0x003cd00001807983 */ /* 0x000f280000300c00 */
        /* <DEDUP_REMOVED lines=8> */
[----:B0-----:R-:W4:Y:S04]  /*12a20*/  LDL.LU R77, [R1+0x3c04] ;  /* 0x003c0400014d7983 */ /* 0x001f280000300800 */
[----:B-1----:R-:W4:Y:S04]  /*12a30*/  LDL.LU R75, [R1+0x3c00] ;  /* 0x003c0000014b7983 */ /* 0x002f280000300800 */
[----:B------:R-:W4:Y:S04]  /*12a40*/  LDL.LU R71, [R1+0x3bf4] ;  /* 0x003bf40001477983 */ /* 0x000f280000300800 */
[----:B---3--:R-:W3:Y:S04]  /*12a50*/  LDL.LU R69, [R1+0x3bf0] ;  /* 0x003bf00001457983 */ /* 0x008ee80000300800 */
        /* <DEDUP_REMOVED lines=16> */
[----:B------:R0:W-:Y:S04]  /*12b60*/  STL.64 [R1+0x3b70], R12 ;  /* 0x003b700c01007387 */ /* 0x0001e80000100a00 */
[----:B------:R1:W-:Y:S04]  /*12b70*/  STL.128 [R1+0x3b10], R148 ;  /* 0x003b109401007387 */ /* 0x0003e80000100c00 */
[----:B------:R1:W-:Y:S04]  /*12b80*/  STL.128 [R1+0x3b00], R144 ;  /* 0x003b009001007387 */ /* 0x0003e80000100c00 */
[----:B0-----:R-:W3:Y:S04]  /*12b90*/  LDL.LU.64 R12, [R1+0x3b70] ;  /* 0x003b7000010c7983 */ /* 0x001ee80000300a00 */
[----:B-1----:R-:W3:Y:S04]  /*12ba0*/  LDL.LU.128 R148, [R1+0x3b10] ;  /* 0x003b100001947983 */ /* 0x002ee80000300c00 */
[----:B------:R-:W3:Y:S04]  /*12bb0*/  LDL.LU.128 R144, [R1+0x3b00] ;  /* 0x003b000001907983 */ /* 0x000ee80000300c00 */
[----:B--2---:R0:W-:Y:S04]  /*12bc0*/  STL.64 [R1+0x3b78], R16 ;  /* 0x003b781001007387 */ /* 0x0041e80000100a00 */
[----:B------:R1:W-:Y:S04]  /*12bd0*/  STL.64 [R1+0x3b60], R8 ;  /* 0x003b600801007387 */ /* 0x0003e80000100a00 */
[----:B------:R-:W-:Y:S04]  /*12be0*/  STL [R1+0x400], R36 ;  /* 0x0004002401007387 */ /* 0x000fe80000100800 */
[----:B------:R-:W-:Y:S04]  /*12bf0*/  STL [R1+0x404], R38 ;  /* 0x0004042601007387 */ /* 0x000fe80000100800 */
[----:B------:R-:W-:Y:S04]  /*12c00*/  STL [R1+0x408], R40 ;  /* 0x0004082801007387 */ /* 0x000fe80000100800 */
[----:B0-----:R-:W2:Y:S04]  /*12c10*/  LDL.LU.64 R16, [R1+0x3b78] ;  /* 0x003b780001107983 */ /* 0x001ea80000300a00 */
[----:B-1----:R-:W2:Y:S04]  /*12c20*/  LDL.LU.64 R8, [R1+0x3b60] ;  /* 0x003b600001087983 */ /* 0x002ea80000300a00 */
[----:B------:R0:W-:Y:S04]  /*12c30*/  STL.128 [R1+0x3b20], R152 ;  /* 0x003b209801007387 */ /* 0x0001e80000100c00 */
[----:B------:R-:W-:Y:S04]  /*12c40*/  STL [R1+0x40c], R30 ;  /* 0x00040c1e01007387 */ /* 0x000fe80000100800 */
[----:B------:R1:W-:Y:S04]  /*12c50*/  STL.128 [R1+0x3b50], R4 ;  /* 0x003b500401007387 */ /* 0x0003e80000100c00 */
[----:B------:R-:W-:Y:S04]  /*12c60*/  STL.128 [R1+0x3b40], R160 ;  /* 0x003b40a001007387 */ /* 0x000fe80000100c00 */
[----:B------:R1:W-:Y:S04]  /*12c70*/  STL.128 [R1+0x3b30], R156 ;  /* 0x003b309c01007387 */ /* 0x0003e80000100c00 */
[----:B------:R-:W-:Y:S04]  /*12c80*/  STL [R1+0x410], R32 ;  /* 0x0004102001007387 */ /* 0x000fe80000100800 */
[----:B------:R-:W-:Y:S04]  /*12c90*/  STL [R1+0x414], R34 ;  /* 0x0004142201007387 */ /* 0x000fe80000100800 */
[----:B0-----:R-:W2:Y:S04]  /*12ca0*/  LDL.128 R152, [R1+0x400] ;  /* 0x0004000001987983 */ /* 0x001ea80000100c00 */
[----:B----4-:R-:W-:Y:S04]  /*12cb0*/  STL [R1+0x418], R24 ;  /* 0x0004181801007387 */ /* 0x010fe80000100800 */
[----:B------:R-:W-:Y:S04]  /*12cc0*/  STL [R1+0x41c], R26 ;  /* 0x00041c1a01007387 */ /* 0x000fe80000100800 */
[----:B------:R-:W-:Y:S04]  /*12cd0*/  STL [R1+0x420], R28 ;  /* 0x0004201c01007387 */ /* 0x000fe80000100800 */
[----:B------:R-:W-:Y:S04]  /*12ce0*/  STL [R1+0x424], R10 ;  /* 0x0004240a01007387 */ /* 0x000fe80000100800 */
[----:B------:R-:W-:Y:S04]  /*12cf0*/  STL [R1+0x428], R20 ;  /* 0x0004281401007387 */ /* 0x000fe80000100800 */
[----:B------:R-:W-:Y:S04]  /*12d00*/  STL [R1+0x42c], R22 ;  /* 0x00042c1601007387 */ /* 0x000fe80000100800 */
[----:B-1----:R-:W4:Y:S04]  /*12d10*/  LDL.LU.128 R4, [R1+0x3b50] ;  /* 0x003b500001047983 */ /* 0x002f280000300c00 */
[----:B------:R0:W-:Y:S04]  /*12d20*/  STL.128 [R1+0x3a30], R92 ;  /* 0x003a305c01007387 */ /* 0x0001e80000100c00 */
[----:B------:R-:W4:Y:S04]  /*12d30*/  LDL.128 R156, [R1+0x410] ;  /* 0x00041000019c7983 */ /* 0x000f280000100c00 */
[----:B------:R-:W4:Y:S04]  /*12d40*/  LDL.128 R160, [R1+0x420] ;  /* 0x0004200001a07983 */ /* 0x000f280000100c00 */
[----:B------:R1:W-:Y:S04]  /*12d50*/  STL.128 [R1+0x3af0], R140 ;  /* 0x003af08c01007387 */ /* 0x0003e80000100c00 */
[----:B------:R1:W-:Y:S04]  /*12d60*/  STL.128 [R1+0x3a20], R88 ;  /* 0x003a205801007387 */ /* 0x0003e80000100c00 */
[----:B0-----:R-:W4:Y:S04]  /*12d70*/  LDL.LU.128 R92, [R1+0x3a30] ;  /* 0x003a3000015c7983 */ /* 0x001f280000300c00 */
[----:B------:R0:W-:Y:S04]  /*12d80*/  STL.128 [R1+0x3a10], R84 ;  /* 0x003a105401007387 */ /* 0x0001e80000100c00 */
[----:B------:R0:W-:Y:S04]  /*12d90*/  STL.128 [R1+0x3a00], R80 ;  /* 0x003a005001007387 */ /* 0x0001e80000100c00 */
[----:B------:R0:W-:Y:S04]  /*12da0*/  STL.64 [R1+0x39f8], R78 ;  /* 0x0039f84e01007387 */ /* 0x0001e80000100a00 */
[----:B------:R0:W-:Y:S04]  /*12db0*/  STL.64 [R1+0x39e8], R72 ;  /* 0x0039e84801007387 */ /* 0x0001e80000100a00 */
[----:B-1----:R-:W4:Y:S04]  /*12dc0*/  LDL.LU.128 R140, [R1+0x3af0] ;  /* 0x003af000018c7983 */ /* 0x002f280000300c00 */
[----:B------:R-:W4:Y:S04]  /*12dd0*/  LDL.LU.128 R88, [R1+0x3a20] ;  /* 0x003a200001587983 */ /* 0x000f280000300c00 */
[----:B0-----:R-:W4:Y:S04]  /*12de0*/  LDL.LU.128 R84, [R1+0x3a10] ;  /* 0x003a100001547983 */ /* 0x001f280000300c00 */
[----:B------:R-:W4:Y:S04]  /*12df0*/  LDL.LU.128 R80, [R1+0x3a00] ;  /* 0x003a000001507983 */ /* 0x000f280000300c00 */
[----:B------:R-:W4:Y:S04]  /*12e00*/  LDL.LU.64 R78, [R1+0x39f8] ;  /* 0x0039f800014e7983 */ /* 0x000f280000300a00 */
[----:B------:R-:W4:Y:S04]  /*12e10*/  LDL.LU.64 R72, [R1+0x39e8] ;  /* 0x0039e80001487983 */ /* 0x000f280000300a00 */
        /* <DEDUP_REMOVED lines=14> */
[----:B---3--:R3:W-:Y:S04]  /*12f00*/  STL [R1+0x39e0], R69 ;  /* 0x0039e04501007387 */ /* 0x0087e80000100800 */
        /* <DEDUP_REMOVED lines=28> */
[----:B------:R-:W4:Y:S04]  /*130d0*/  LDL.LU R75, [R1+0x39f0] ;  /* 0x0039f000014b7983 */ /* 0x000f280000300800 */
        /* <DEDUP_REMOVED lines=17> */
[----:B------:R-:W3:Y:S01]  /*131f0*/  LDL.LU R37, [R1+0x39a0] ;  /* 0x0039a00001257983 */ /* 0x000ee20000300800 */
[----:B------:R-:W0:Y:S01]  /*13200*/  S2R R225, SR_TID.X ;  /* 0x0000000000e17919 */ /* 0x000e220000002100 */
[----:B------:R-:W-:Y:S01]  /*13210*/  FMUL.FTZ R13, R0, R13 ;  /* 0x0000000d000d7220 */ /* 0x000fe20000410000 */
[----:B------:R-:W-:-:S03]  /*13220*/  FMUL.FTZ R197, R12, R0 ;  /* 0x000000000cc57220 */ /* 0x000fc60000410000 */
        /* <DEDUP_REMOVED lines=8> */
[----:B------:R-:W-:Y:S01]  /*132b0*/  MUFU.EX2 R221, R221 ;  /* 0x000000dd00dd7308 */ /* 0x000fe20000000800 */
[----:B0-----:R-:W-:-:S05]  /*132c0*/  SHF.R.U32.HI R225, RZ, 0x7, R225 ;  /* 0x00000007ffe17819 */ /* 0x001fca00000116e1 */
[----:B------:R-:W-:Y:S02]  /*132d0*/  VIADD R225, R225, 0x8 ;  /* 0x00000008e1e17836 */ /* 0x000fe40000000000 */
[----:B------:R-:W0:Y:S08]  /*132e0*/  MUFU.EX2 R220, R220 ;  /* 0x000000dc00dc7308 */ /* 0x000e300000000800 */
[----:B------:R-:W-:Y:S08]  /*132f0*/  MUFU.EX2 R219, R219 ;  /* 0x000000db00db7308 */ /* 0x000ff00000000800 */
[----:B------:R-:W-:Y:S08]  /*13300*/  MUFU.EX2 R218, R218 ;  /* 0x000000da00da7308 */ /* 0x000ff00000000800 */
[----:B------:R-:W-:Y:S08]  /*13310*/  MUFU.EX2 R217, R217 ;  /* 0x000000d900d97308 */ /* 0x000ff00000000800 */
[----:B------:R-:W1:Y:S08]  /*13320*/  MUFU.EX2 R216, R216 ;  /* 0x000000d800d87308 */ /* 0x000e700000000800 */
[----:B------:R-:W-:Y:S08]  /*13330*/  MUFU.EX2 R215, R215 ;  /* 0x000000d700d77308 */ /* 0x000ff00000000800 */
[----:B------:R-:W1:Y:S01]  /*13340*/  MUFU.EX2 R214, R214 ;  /* 0x000000d600d67308 */ /* 0x000e620000000800 */
[----:B--2---:R-:W-:Y:S01]  /*13350*/  ISETP.NE.U32.AND P0, PT, R8, RZ, PT ;  /* 0x000000ff0800720c */ /* 0x004fe20003f05070 */
[----:B------:R-:W-:-:S02]  /*13360*/  IMAD R16, R9, 0xc00, R16 ;  /* 0x00000c0009107824 */ /* 0x000fc400078e0210 */
[----:B------:R-:W-:Y:S02]  /*13370*/  IMAD.MOV.U32 R27, RZ, RZ, R152 ;  /* 0x000000ffff1b7224 */ /* 0x000fe400078e0098 */
[----:B------:R-:W-:Y:S02]  /*13380*/  IMAD.MOV.U32 R25, RZ, RZ, R153 ;  /* 0x000000ffff197224 */ /* 0x000fe400078e0099 */
[----:B------:R-:W-:Y:S02]  /*13390*/  IMAD.MOV.U32 R74, RZ, RZ, R193 ;  /* 0x000000ffff4a7224 */ /* 0x000fe400078e00c1 */
[----:B------:R-:W-:Y:S02]  /*133a0*/  IMAD.MOV.U32 R23, RZ, RZ, R154 ;  /* 0x000000ffff177224 */ /* 0x000fe400078e009a */
[----:B------:R-:W-:Y:S02]  /*133b0*/  IMAD.MOV.U32 R21, RZ, RZ, R155 ;  /* 0x000000ffff157224 */ /* 0x000fe400078e009b */
[----:B----4-:R-:W-:-:S02]  /*133c0*/  IMAD.MOV.U32 R19, RZ, RZ, R156 ;  /* 0x000000ffff137224 */ /* 0x010fc400078e009c */
[----:B------:R-:W-:Y:S02]  /*133d0*/  IMAD.MOV.U32 R18, RZ, RZ, R157 ;  /* 0x000000ffff127224 */ /* 0x000fe400078e009d */
[----:B------:R-:W-:Y:S02]  /*133e0*/  IMAD.MOV.U32 R15, RZ, RZ, R158 ;  /* 0x000000ffff0f7224 */ /* 0x000fe400078e009e */
[----:B------:R-:W-:Y:S02]  /*133f0*/  IMAD.MOV.U32 R14, RZ, RZ, R159 ;  /* 0x000000ffff0e7224 */ /* 0x000fe400078e009f */
[----:B------:R-:W-:Y:S02]  /*13400*/  IMAD.MOV.U32 R11, RZ, RZ, R160 ;  /* 0x000000ffff0b7224 */ /* 0x000fe400078e00a0 */
[----:B------:R-:W-:Y:S02]  /*13410*/  IMAD.MOV.U32 R10, RZ, RZ, R161 ;  /* 0x000000ffff0a7224 */ /* 0x000fe400078e00a1 */
[----:B------:R-:W-:-:S02]  /*13420*/  IMAD.MOV.U32 R3, RZ, RZ, R162 ;  /* 0x000000ffff037224 */ /* 0x000fc400078e00a2 */
[----:B------:R-:W-:Y:S02]  /*13430*/  IMAD.MOV.U32 R2, RZ, RZ, R163 ;  /* 0x000000ffff027224 */ /* 0x000fe400078e00a3 */
[----:B------:R-:W-:Y:S02]  /*13440*/  IMAD.MOV.U32 R203, RZ, RZ, R7 ;  /* 0x000000ffffcb7224 */ /* 0x000fe400078e0007 */
[----:B------:R-:W-:Y:S02]  /*13450*/  IMAD.MOV.U32 R201, RZ, RZ, R6 ;  /* 0x000000ffffc97224 */ /* 0x000fe400078e0006 */
[----:B------:R-:W-:Y:S02]  /*13460*/  IMAD.MOV.U32 R199, RZ, RZ, R5 ;  /* 0x000000ffffc77224 */ /* 0x000fe400078e0005 */
[----:B------:R-:W-:Y:S02]  /*13470*/  IMAD.MOV.U32 R44, RZ, RZ, R94 ;  /* 0x000000ffff2c7224 */ /* 0x000fe400078e005e */
[----:B------:R-:W-:Y:S01]  /*13480*/  IMAD.MOV.U32 R46, RZ, RZ, R92 ;  /* 0x000000ffff2e7224 */ /* 0x000fe200078e005c */
[----:B------:R-:W-:Y:S01]  /*13490*/  R2UR UR6, R16 ;  /* 0x00000000100672ca */ /* 0x000fe200000e0000 */
[----:B------:R-:W-:Y:S01]  /*134a0*/  IMAD.MOV.U32 R38, RZ, RZ, R88 ;  /* 0x000000ffff267224 */ /* 0x000fe200078e0058 */
[----:B------:R-:W-:Y:S01]  /*134b0*/  R2UR UR7, R17 ;  /* 0x00000000110772ca */ /* 0x000fe200000e0000 */
[----:B------:R-:W-:-:S02]  /*134c0*/  IMAD.MOV.U32 R48, RZ, RZ, R90 ;  /* 0x000000ffff307224 */ /* 0x000fc400078e005a */
        /* <DEDUP_REMOVED lines=18> */
[----:B------:R-:W-:Y:S01]  /*135f0*/  IMAD.MOV.U32 R76, RZ, RZ, R205 ;  /* 0x000000ffff4c7224 */ /* 0x000fe200078e00cd */
[----:B0-----:R-:W-:Y:S01]  /*13600*/  F2FP.F16.F32.PACK_AB R192, R220, R221 ;  /* 0x000000dddcc0723e */ /* 0x001fe200000000ff */
[----:B------:R-:W-:Y:S01]  /*13610*/  IMAD.MOV.U32 R92, RZ, RZ, R141 ;  /* 0x000000ffff5c7224 */ /* 0x000fe200078e008d */
[----:B-1----:R-:W-:Y:S01]  /*13620*/  F2FP.F16.F32.PACK_AB R193, R216, R217 ;  /* 0x000000d9d8c1723e */ /* 0x002fe200000000ff */
[----:B------:R-:W-:Y:S01]  /*13630*/  IMAD.MOV.U32 R94, RZ, RZ, R140 ;  /* 0x000000ffff5e7224 */ /* 0x000fe200078e008c */
[----:B------:R-:W-:Y:S01]  /*13640*/  F2FP.F16.F32.PACK_AB R194, R218, R219 ;  /* 0x000000dbdac2723e */ /* 0x000fe200000000ff */
[----:B------:R-:W-:Y:S01]  /*13650*/  IMAD.MOV.U32 R28, RZ, RZ, R74 ;  /* 0x000000ffff1c7224 */ /* 0x000fe200078e004a */
[----:B------:R-:W-:Y:S01]  /*13660*/  F2FP.F16.F32.PACK_AB R195, R214, R215 ;  /* 0x000000d7d6c3723e */ /* 0x000fe200000000ff */
[----:B------:R-:W-:Y:S01]  /*13670*/  IMAD.MOV.U32 R88, RZ, RZ, R143 ;  /* 0x000000ffff587224 */ /* 0x000fe200078e008f */
[----:B------:R-:W-:Y:S01]  /*13680*/  VOTEU.ANY UP0, P0 ;  /* 0x00000000003f7886 */ /* 0x000fe20000000100 */
[----:B------:R-:W-:Y:S01]  /*13690*/  IMAD.MOV.U32 R90, RZ, RZ, R142 ;  /* 0x000000ffff5a7224 */ /* 0x000fe200078e008e */
[----:B------:R0:W-:Y:S01]  /*136a0*/  STL.128 [R1+0x3910], R184 ;  /* 0x003910b801007387 */ /* 0x0001e20000100c00 */
[----:B------:R-:W-:-:S02]  /*136b0*/  IMAD.MOV.U32 R140, RZ, RZ, R27 ;  /* 0x000000ffff8c7224 */ /* 0x000fc400078e001b */
[----:B------:R-:W-:Y:S01]  /*136c0*/  IMAD.MOV.U32 R141, RZ, RZ, R25 ;  /* 0x000000ffff8d7224 */ /* 0x000fe200078e0019 */
[----:B------:R1:W-:Y:S01]  /*136d0*/  STL.128 [R1+0x3900], R180 ;  /* 0x003900b401007387 */ /* 0x0003e20000100c00 */
[----:B------:R-:W-:Y:S02]  /*136e0*/  IMAD.MOV.U32 R72, RZ, RZ, R207 ;  /* 0x000000ffff487224 */ /* 0x000fe400078e00cf */
[----:B------:R-:W-:Y:S01]  /*136f0*/  IMAD.MOV.U32 R74, RZ, RZ, R206 ;  /* 0x000000ffff4a7224 */ /* 0x000fe200078e00ce */
[----:B------:R-:W2:Y:S01]  /*13700*/  LDL.LU.128 R156, [R1+0x3b30] ;  /* 0x003b3000019c7983 */ /* 0x000ea20000300c00 */
[----:B------:R-:W-:Y:S02]  /*13710*/  IMAD.MOV.U32 R78, RZ, RZ, R204 ;  /* 0x000000ffff4e7224 */ /* 0x000fe400078e00cc */
[----:B------:R-:W-:Y:S01]  /*13720*/  IMAD.MOV.U32 R80, RZ, RZ, R202 ;  /* 0x000000ffff507224 */ /* 0x000fe200078e00ca */
[----:B------:R-:W4:Y:S01]  /*13730*/  LDL.LU.128 R152, [R1+0x3b20] ;  /* 0x003b200001987983 */ /* 0x000f220000300c00 */
[----:B------:R-:W-:-:S02]  /*13740*/  IMAD.MOV.U32 R82, RZ, RZ, R200 ;  /* 0x000000ffff527224 */ /* 0x000fc400078e00c8 */
[----:B------:R-:W-:Y:S01]  /*13750*/  IMAD.MOV.U32 R84, RZ, RZ, R198 ;  /* 0x000000ffff547224 */ /* 0x000fe200078e00c6 */
[----:B0-----:R-:W2:Y:S01]  /*13760*/  LDL.LU.128 R184, [R1+0x3910] ;  /* 0x0039100001b87983 */ /* 0x001ea20000300c00 */
[----:B------:R-:W-:Y:S02]  /*13770*/  IMAD.MOV.U32 R86, RZ, RZ, R196 ;  /* 0x000000ffff567224 */ /* 0x000fe400078e00c4 */
[----:B------:R-:W-:Y:S01]  /*13780*/  IMAD.MOV.U32 R142, RZ, RZ, R23 ;  /* 0x000000ffff8e7224 */ /* 0x000fe200078e0017 */
[----:B------:R-:W4:Y:S01]  /*13790*/  LDL.LU.128 R160, [R1+0x3b40] ;  /* 0x003b400001a07983 */ /* 0x000f220000300c00 */
        /* <DEDUP_REMOVED lines=11> */
[----:B------:R-:W-:Y:S01]  /*13850*/  IMAD.MOV.U32 R25, RZ, RZ, R199 ;  /* 0x000000ffff197224 */ /* 0x000fe200078e00c7 */
[----:B------:R0:W-:Y:S06]  /*13860*/  BAR.SYNC.DEFER_BLOCKING R225, 0x100 ;  /* 0x000400e10000751d */ /* 0x0001ec0000010000 */
[----:B---3--:R-:W-:-:S06]  /*13870*/  WARPGROUP.ARRIVE ;  /* 0x00000000000079c5 */ /* 0x008fcc0000000000 */
[----:B------:R-:W-:Y:S03]  /*13880*/  HGMMA.64x256x16.F32 R24, R192, gdesc[UR4].tnspB, R24, UP0, gsb0 ;  /* 0x43e00004c0187df0 */ /* 0x000fe6000b800818 */
[----:B------:R-:W-:Y:S02]  /*13890*/  WARPGROUP.DEPBAR.LE gsb0, 0x0 ;  /* 0x00008000000079c5 */ /* 0x000fe40000010000 */
[----:B------:R-:W-:Y:S04]  /*138a0*/  STL [R1+0x58c], R107 ;  /* 0x00058c6b01007387 */ /* 0x000fe80000100800 */
[----:B------:R-:W-:Y:S04]  /*138b0*/  STL [R1+0x588], R106 ;  /* 0x0005886a01007387 */ /* 0x000fe80000100800 */
[----:B------:R-:W-:Y:S04]  /*138c0*/  STL [R1+0x584], R105 ;  /* 0x0005846901007387 */ /* 0x000fe80000100800 */
[----:B------:R-:W-:Y:S04]  /*138d0*/  STL [R1+0x580], R104 ;  /* 0x0005806801007387 */ /* 0x000fe80000100800 */
[----:B-1----:R-:W3:Y:S04]  /*138e0*/  LDL.128 R180, [R1+0x580] ;  /* 0x0005800001b47983 */ /* 0x002ee80000100c00 */
[----:B------:R1:W-:Y:S04]  /*138f0*/  STL [R1+0x574], R101 ;  /* 0x0005746501007387 */ /* 0x0003e80000100800 */
[----:B------:R0:W-:Y:S04]  /*13900*/  STL [R1+0x570], R100 ;  /* 0x0005706401007387 */ /* 0x0001e80000100800 */
[----:B-1----:R-:W4:Y:S04]  /*13910*/  LDL.LU R101, [R1+0x588] ;  /* 0x0005880001657983 */ /* 0x002f280000300800 */
[----:B0-----:R-:W4:Y:S01]  /*13920*/  LDL.LU R100, [R1+0x584] ;  /* 0x0005840001647983 */ /* 0x001f220000300800 */
[----:B------:R-:W-:-:S02]  /*13930*/  VIADD R4, R16, 0x80 ;  /* 0x0000008010047836 */ /* 0x000fc40000000000 */
[----:B------:R-:W-:Y:S01]  /*13940*/  IMAD.MOV.U32 R107, RZ, RZ, R31 ;  /* 0x000000ffff6b7224 */ /* 0x000fe200078e001f */
[----:B------:R-:W-:Y:S01]  /*13950*/  STL [R1+0x578], R102 ;  /* 0x0005786601007387 */ /* 0x000fe20000100800 */
[----:B------:R-:W-:Y:S02]  /*13960*/  IMAD.MOV.U32 R106, RZ, RZ, R30 ;  /* 0x000000ffff6a7224 */ /* 0x000fe400078e001e */
[----:B------:R-:W-:Y:S01]  /*13970*/  IMAD.MOV.U32 R105, RZ, RZ, R29 ;  /* 0x000000ffff697224 */ /* 0x000fe200078e001d */
[----:B------:R-:W-:Y:S01]  /*13980*/  STL [R1+0x59c], R111 ;  /* 0x00059c6f01007387 */ /* 0x000fe20000100800 */
[----:B------:R-:W-:-:S03]  /*13990*/  IMAD.MOV.U32 R104, RZ, RZ, R28 ;  /* 0x000000ffff687224 */ /* 0x000fc600078e001c */
[----:B------:R-:W-:Y:S04]  /*139a0*/  STL [R1+0x598], R110 ;  /* 0x0005986e01007387 */ /* 0x000fe80000100800 */
[----:B------:R-:W-:Y:S04]  /*139b0*/  STL [R1+0x594], R109 ;  /* 0x0005946d01007387 */ /* 0x000fe80000100800 */
[----:B------:R-:W-:Y:S04]  /*139c0*/  STL [R1+0x590], R108 ;  /* 0x0005906c01007387 */ /* 0x000fe80000100800 */
[----:B------:R-:W-:Y:S04]  /*139d0*/  STL [R1+0x57c], R103 ;  /* 0x00057c6701007387 */ /* 0x000fe80000100800 */
[----:B------:R0:W-:Y:S04]  /*139e0*/  STL.128 [R1+0x38f0], R176 ;  /* 0x0038f0b001007387 */ /* 0x0001e80000100c00 */
[----:B--2---:R1:W-:Y:S01]  /*139f0*/  STL.128 [R1+0x3810], R184 ;  /* 0x003810b801007387 */ /* 0x0043e20000100c00 */
[----:B------:R-:W-:Y:S01]  /*13a00*/  R2UR UR6, R4 ;  /* 0x00000000040672ca */ /* 0x000fe200000e0000 */
[----:B------:R-:W-:-:S02]  /*13a10*/  IMAD.MOV.U32 R20, RZ, RZ, R24 ;  /* 0x000000ffff147224 */ /* 0x000fc400078e0018 */
[----:B------:R2:W-:Y:S01]  /*13a20*/  STL.128 [R1+0x38e0], R172 ;  /* 0x0038e0ac01007387 */ /* 0x0005e20000100c00 */
[----:B------:R-:W-:Y:S02]  /*13a30*/  IMAD.MOV.U32 R24, RZ, RZ, R105 ;  /* 0x000000ffff187224 */ /* 0x000fe400078e0069 */
[----:B------:R-:W-:Y:S01]  /*13a40*/  IMAD.MOV.U32 R4, RZ, RZ, R104 ;  /* 0x000000ffff047224 */ /* 0x000fe200078e0068 */
[----:B------:R2:W-:Y:S04]  /*13a50*/  STL.128 [R1+0x240], R104 ;  /* 0x0002406801007387 */ /* 0x0005e80000100c00 */
[----:B0-----:R-:W4:Y:S04]  /*13a60*/  LDL.LU.128 R176, [R1+0x570] ;  /* 0x0005700001b07983 */ /* 0x001f280000300c00 */
[----:B-1----:R-:W4:Y:S01]  /*13a70*/  LDL.128 R184, [R1+0x590] ;  /* 0x0005900001b87983 */ /* 0x002f220000100c00 */
[----:B--2---:R-:W-:-:S03]  /*13a80*/  IMAD.MOV.U32 R175, RZ, RZ, R99 ;  /* 0x000000ffffaf7224 */ /* 0x004fc600078e0063 */
[----:B------:R-:W2:Y:S04]  /*13a90*/  LDL.LU R103, [R1+0x590] ;  /* 0x0005900001677983 */ /* 0x000ea80000300800 */
[----:B------:R-:W2:Y:S04]  /*13aa0*/  LDL.LU R99, [R1+0x580] ;  /* 0x0005800001637983 */ /* 0x000ea80000300800 */
[----:B------:R-:W2:Y:S04]  /*13ab0*/  LDL.LU R105, [R1+0x598] ;  /* 0x0005980001697983 */ /* 0x000ea80000300800 */
[----:B------:R-:W2:Y:S01]  /*13ac0*/  LDL.LU R104, [R1+0x594] ;  /* 0x0005940001687983 */ /* 0x000ea20000300800 */
[----:B---3--:R-:W-:-:S05]  /*13ad0*/  IMAD.MOV.U32 R102, RZ, RZ, R183 ;  /* 0x000000ffff667224 */ /* 0x008fca00078e00b7 */
[----:B------:R0:W-:Y:S04]  /*13ae0*/  STL [R1+0x3798], R102 ;  /* 0x0037986601007387 */ /* 0x0001e80000100800 */
[----:B0-----:R-:W3:Y:S04]  /*13af0*/  LDL.LU R102, [R1+0x3798] ;  /* 0x0037980001667983 */ /* 0x001ee80000300800 */
[----:B----4-:R0:W-:Y:S04]  /*13b00*/  STL.64 [R1+0x3790], R100 ;  /* 0x0037906401007387 */ /* 0x0101e80000100a00 */
[----:B0-----:R-:W3:Y:S01]  /*13b10*/  LDL.LU.64 R100, [R1+0x3790] ;  /* 0x0037900001647983 */ /* 0x001ee20000300a00 */
        /* <DEDUP_REMOVED lines=11> */
[----:B------:R-:W-:Y:S08]  /*13bd0*/  MUFU.EX2 R210, R210 ;  /* 0x000000d200d27308 */ /* 0x000ff00000000800 */
[----:B------:R-:W-:Y:S08]  /*13be0*/  MUFU.EX2 R209, R209 ;  /* 0x000000d100d17308 */ /* 0x000ff00000000800 */
[----:B------:R-:W1:Y:S08]  /*13bf0*/  MUFU.EX2 R208, R208 ;  /* 0x000000d000d07308 */ /* 0x000e700000000800 */
[----:B------:R-:W-:Y:S08]  /*13c00*/  MUFU.EX2 R207, R207 ;  /* 0x000000cf00cf7308 */ /* 0x000ff00000000800 */
[----:B------:R-:W4:Y:S01]  /*13c10*/  MUFU.EX2 R206, R206 ;  /* 0x000000ce00ce7308 */ /* 0x000f220000000800 */
[----:B0-----:R-:W-:-:S02]  /*13c20*/  F2FP.F16.F32.PACK_AB R152, R212, R213 ;  /* 0x000000d5d498723e */ /* 0x001fc400000000ff */
[----:B-1----:R-:W-:Y:S02]  /*13c30*/  F2FP.F16.F32.PACK_AB R153, R208, R209 ;  /* 0x000000d1d099723e */ /* 0x002fe400000000ff */
[----:B------:R-:W-:Y:S01]  /*13c40*/  F2FP.F16.F32.PACK_AB R154, R210, R211 ;  /* 0x000000d3d29a723e */ /* 0x000fe200000000ff */
[----:B------:R0:W-:Y:S01]  /*13c50*/  STL [R1+0xcd0], R12 ;  /* 0x000cd00c01007387 */ /* 0x0001e20000100800 */
[----:B------:R-:W-:Y:S02]  /*13c60*/  IMAD.MOV.U32 R7, RZ, RZ, R151 ;  /* 0x000000ffff077224 */ /* 0x000fe400078e0097 */
[----:B------:R-:W-:Y:S01]  /*13c70*/  IMAD.MOV.U32 R8, RZ, RZ, R150 ;  /* 0x000000ffff087224 */ /* 0x000fe200078e0096 */
[----:B------:R1:W-:Y:S01]  /*13c80*/  STL [R1+0x5ac], R115 ;  /* 0x0005ac7301007387 */ /* 0x0003e20000100800 */
[----:B------:R-:W-:Y:S01]  /*13c90*/  IMAD.MOV.U32 R9, RZ, RZ, R149 ;  /* 0x000000ffff097224 */ /* 0x000fe200078e0095 */
[----:B----4-:R-:W-:Y:S02]  /*13ca0*/  F2FP.F16.F32.PACK_AB R155, R206, R207 ;  /* 0x000000cfce9b723e */ /* 0x010fe400000000ff */
[----:B------:R4:W-:Y:S01]  /*13cb0*/  STL [R1+0x5a8], R114 ;  /* 0x0005a87201007387 */ /* 0x0009e20000100800 */
[----:B------:R-:W-:-:S02]  /*13cc0*/  IMAD.MOV.U32 R10, RZ, RZ, R148 ;  /* 0x000000ffff0a7224 */ /* 0x000fc400078e0094 */
[----:B------:R-:W-:Y:S01]  /*13cd0*/  IMAD.MOV.U32 R11, RZ, RZ, R147 ;  /* 0x000000ffff0b7224 */ /* 0x000fe200078e0093 */
[----:B------:R4:W-:Y:S01]  /*13ce0*/  STL [R1+0x5a4], R113 ;  /* 0x0005a47101007387 */ /* 0x0009e20000100800 */
[----:B0-----:R-:W-:Y:S02]  /*13cf0*/  IMAD.MOV.U32 R12, RZ, RZ, R146 ;  /* 0x000000ffff0c7224 */ /* 0x001fe400078e0092 */
[----:B------:R-:W-:Y:S01]  /*13d00*/  IMAD.MOV.U32 R14, RZ, RZ, R145 ;  /* 0x000000ffff0e7224 */ /* 0x000fe200078e0091 */
[----:B------:R0:W-:Y:S01]  /*13d10*/  STL [R1+0x5a0], R112 ;  /* 0x0005a07001007387 */ /* 0x0001e20000100800 */
[----:B------:R-:W-:Y:S02]  /*13d20*/  IMAD.MOV.U32 R15, RZ, RZ, R144 ;  /* 0x000000ffff0f7224 */ /* 0x000fe400078e0090 */
[----:B------:R-:W-:Y:S01]  /*13d30*/  IMAD.MOV.U32 R18, RZ, RZ, R143 ;  /* 0x000000ffff127224 */ /* 0x000fe200078e008f */
[----:B------:R-:W-:Y:S01]  /*13d40*/  STL [R1+0x5dc], R127 ;  /* 0x0005dc7f01007387 */ /* 0x000fe20000100800 */
[----:B------:R-:W-:-:S02]  /*13d50*/  IMAD.MOV.U32 R19, RZ, RZ, R142 ;  /* 0x000000ffff137224 */ /* 0x000fc400078e008e */
[----:B------:R-:W-:Y:S01]  /*13d60*/  IMAD.MOV.U32 R21, RZ, RZ, R141 ;  /* 0x000000ffff157224 */ /* 0x000fe200078e008d */
[----:B------:R-:W-:Y:S01]  /*13d70*/  STL [R1+0x5d8], R126 ;  /* 0x0005d87e01007387 */ /* 0x000fe20000100800 */
[----:B------:R-:W-:Y:S02]  /*13d80*/  IMAD.MOV.U32 R22, RZ, RZ, R140 ;  /* 0x000000ffff167224 */ /* 0x000fe400078e008c */
[----:B------:R-:W-:Y:S01]  /*13d90*/  IMAD.MOV.U32 R23, RZ, RZ, R139 ;  /* 0x000000ffff177224 */ /* 0x000fe200078e008b */
[----:B------:R-:W-:Y:S01]  /*13da0*/  STL [R1+0x5d4], R125 ;  /* 0x0005d47d01007387 */ /* 0x000fe20000100800 */
        /* <DEDUP_REMOVED lines=16> */
[----:B-1----:R-:W-:Y:S01]  /*13eb0*/  IMAD.MOV.U32 R115, RZ, RZ, R39 ;  /* 0x000000ffff737224 */ /* 0x002fe200078e0027 */
[----:B------:R-:W-:Y:S01]  /*13ec0*/  STL [R1+0x5bc], R119 ;  /* 0x0005bc7701007387 */ /* 0x000fe20000100800 */
[----:B----4-:R-:W-:Y:S02]  /*13ed0*/  IMAD.MOV.U32 R114, RZ, RZ, R38 ;  /* 0x000000ffff727224 */ /* 0x010fe400078e0026 */
[----:B------:R-:W-:Y:S01]  /*13ee0*/  IMAD.MOV.U32 R113, RZ, RZ, R37 ;  /* 0x000000ffff717224 */ /* 0x000fe200078e0025 */
[----:B------:R-:W-:Y:S01]  /*13ef0*/  STL [R1+0x5b8], R118 ;  /* 0x0005b87601007387 */ /* 0x000fe20000100800 */
[----:B0-----:R-:W-:-:S02]  /*13f00*/  IMAD.MOV.U32 R112, RZ, RZ, R36 ;  /* 0x000000ffff707224 */ /* 0x001fc400078e0024 */
[----:B------:R-:W-:Y:S01]  /*13f10*/  IMAD.MOV.U32 R174, RZ, RZ, R98 ;  /* 0x000000ffffae7224 */ /* 0x000fe200078e0062 */
[----:B------:R-:W-:Y:S01]  /*13f20*/  STL [R1+0x5b4], R117 ;  /* 0x0005b47501007387 */ /* 0x000fe20000100800 */
[----:B------:R-:W-:Y:S02]  /*13f30*/  IMAD.MOV.U32 R173, RZ, RZ, R97 ;  /* 0x000000ffffad7224 */ /* 0x000fe400078e0061 */
[----:B------:R-:W-:Y:S01]  /*13f40*/  IMAD.MOV.U32 R172, RZ, RZ, R96 ;  /* 0x000000ffffac7224 */ /* 0x000fe200078e0060 */
[----:B------:R-:W-:Y:S01]  /*13f50*/  STL [R1+0x5b0], R116 ;  /* 0x0005b07401007387 */ /* 0x000fe20000100800 */
[----:B------:R-:W-:Y:S02]  /*13f60*/  IMAD.MOV.U32 R159, RZ, RZ, R83 ;  /* 0x000000ffff9f7224 */ /* 0x000fe400078e0053 */
[----:B------:R-:W-:Y:S01]  /*13f70*/  IMAD.MOV.U32 R158, RZ, RZ, R82 ;  /* 0x000000ffff9e7224 */ /* 0x000fe200078e0052 */
[----:B------:R0:W-:Y:S01]  /*13f80*/  STL.128 [R1+0x38d0], R168 ;  /* 0x0038d0a801007387 */ /* 0x0001e20000100c00 */
[----:B------:R-:W-:-:S02]  /*13f90*/  IMAD.MOV.U32 R157, RZ, RZ, R81 ;  /* 0x000000ffff9d7224 */ /* 0x000fc400078e0051 */
[----:B------:R-:W-:Y:S01]  /*13fa0*/  IMAD.MOV.U32 R156, RZ, RZ, R80 ;  /* 0x000000ffff9c7224 */ /* 0x000fe200078e0050 */
[----:B------:R1:W-:Y:S01]  /*13fb0*/  STL.128 [R1+0x38c0], R164 ;  /* 0x0038c0a401007387 */ /* 0x0003e20000100c00 */
[----:B------:R-:W-:Y:S02]  /*13fc0*/  IMAD.MOV.U32 R151, RZ, RZ, R75 ;  /* 0x000000ffff977224 */ /* 0x000fe400078e004b */
[----:B------:R-:W-:Y:S01]  /*13fd0*/  IMAD.MOV.U32 R150, RZ, RZ, R74 ;  /* 0x000000ffff967224 */ /* 0x000fe200078e004a */
[----:B------:R4:W-:Y:S01]  /*13fe0*/  STL.128 [R1+0x38b0], R160 ;  /* 0x0038b0a001007387 */ /* 0x0009e20000100c00 */
[----:B------:R-:W-:Y:S02]  /*13ff0*/  IMAD.MOV.U32 R149, RZ, RZ, R73 ;  /* 0x000000ffff957224 */ /* 0x000fe400078e0049 */
[----:B------:R-:W-:Y:S01]  /*14000*/  IMAD.MOV.U32 R148, RZ, RZ, R72 ;  /* 0x000000ffff947224 */ /* 0x000fe200078e0048 */
[----:B------:R2:W-:Y:S01]  /*14010*/  STL.128 [R1+0x38a0], R152 ;  /* 0x0038a09801007387 */ /* 0x0005e20000100c00 */
[----:B------:R-:W-:-:S02]  /*14020*/  IMAD.MOV.U32 R147, RZ, RZ, R71 ;  /* 0x000000ffff937224 */ /* 0x000fc400078e0047 */
[----:B------:R-:W-:Y:S02]  /*14030*/  IMAD.MOV.U32 R146, RZ, RZ, R70 ;  /* 0x000000ffff927224 */ /* 0x000fe400078e0046 */
[----:B0-----:R-:W-:Y:S02]  /*14040*/  IMAD.MOV.U32 R171, RZ, RZ, R95 ;  /* 0x000000ffffab7224 */ /* 0x001fe400078e005f */
[----:B------:R-:W-:Y:S02]  /*14050*/  IMAD.MOV.U32 R170, RZ, RZ, R94 ;  /* 0x000000ffffaa7224 */ /* 0x000fe400078e005e */
[----:B------:R-:W-:Y:S02]  /*14060*/  IMAD.MOV.U32 R169, RZ, RZ, R93 ;  /* 0x000000ffffa97224 */ /* 0x000fe400078e005d */
[----:B------:R-:W-:Y:S02]  /*14070*/  IMAD.MOV.U32 R168, RZ, RZ, R92 ;  /* 0x000000ffffa87224 */ /* 0x000fe400078e005c */
[----:B-1----:R-:W-:-:S02]  /*14080*/  IMAD.MOV.U32 R167, RZ, RZ, R91 ;  /* 0x000000ffffa77224 */ /* 0x002fc400078e005b */
[----:B------:R-:W-:Y:S02]  /*14090*/  IMAD.MOV.U32 R166, RZ, RZ, R90 ;  /* 0x000000ffffa67224 */ /* 0x000fe400078e005a */
[----:B------:R-:W-:Y:S02]  /*140a0*/  IMAD.MOV.U32 R165, RZ, RZ, R89 ;  /* 0x000000ffffa57224 */ /* 0x000fe400078e0059 */
[----:B------:R-:W-:Y:S02]  /*140b0*/  IMAD.MOV.U32 R164, RZ, RZ, R88 ;  /* 0x000000ffffa47224 */ /* 0x000fe400078e0058 */
[----:B----4-:R-:W-:Y:S02]  /*140c0*/  IMAD.MOV.U32 R163, RZ, RZ, R87 ;  /* 0x000000ffffa37224 */ /* 0x010fe400078e0057 */
[----:B------:R-:W-:Y:S02]  /*140d0*/  IMAD.MOV.U32 R162, RZ, RZ, R86 ;  /* 0x000000ffffa27224 */ /* 0x000fe400078e0056 */
[----:B------:R-:W-:-:S02]  /*140e0*/  IMAD.MOV.U32 R161, RZ, RZ, R85 ;  /* 0x000000ffffa17224 */ /* 0x000fc400078e0055 */
[----:B------:R-:W-:Y:S02]  /*140f0*/  IMAD.MOV.U32 R160, RZ, RZ, R84 ;  /* 0x000000ffffa07224 */ /* 0x000fe400078e0054 */
[----:B--2---:R-:W-:Y:S02]  /*14100*/  IMAD.MOV.U32 R155, RZ, RZ, R79 ;  /* 0x000000ffff9b7224 */ /* 0x004fe400078e004f */
        /* <DEDUP_REMOVED lines=37> */
[----:B------:R-:W-:Y:S01]  /*14360*/  IMAD.MOV.U32 R2, RZ, RZ, R25 ;  /* 0x000000ffff027224 */ /* 0x000fe200078e0019 */
[----:B------:R0:W-:Y:S01]  /*14370*/  STL.128 [R1+0x260], R112 ;  /* 0x0002607001007387 */ /* 0x0001e20000100c00 */
        /* <DEDUP_REMOVED lines=12> */
[----:B------:R-:W-:Y:S01]  /*14440*/  IMAD.MOV.U32 R38, RZ, RZ, R119 ;  /* 0x000000ffff267224 */ /* 0x000fe200078e0077 */
[----:B0-----:R-:W2:Y:S01]  /*14450*/  LDL.128 R112, [R1+0x5a0] ;  /* 0x0005a00001707983 */ /* 0x001ea20000100c00 */
        /* <DEDUP_REMOVED lines=80> */
[----:B0-----:R-:W2:Y:S04]  /*14960*/  LDL.LU.128 R220, [R1+0x3990] ;  /* 0x0039900001dc7983 */ /* 0x001ea80000300c00 */
[----:B-1----:R-:W2:Y:S04]  /*14970*/  LDL.LU.128 R216, [R1+0x3980] ;  /* 0x0039800001d87983 */ /* 0x002ea80000300c00 */
[----:B----4-:R-:W4:Y:S04]  /*14980*/  LDL.LU.128 R212, [R1+0x3970] ;  /* 0x0039700001d47983 */ /* 0x010f280000300c00 */
[----:B---3--:R-:W3:Y:S04]  /*14990*/  LDL.LU.128 R208, [R1+0x3960] ;  /* 0x0039600001d07983 */ /* 0x008ee80000300c00 */
        /* <DEDUP_REMOVED lines=11> */
[----:B------:R0:W-:Y:S04]  /*14a50*/  STL [R1+0x3788], R106 ;  /* 0x0037886a01007387 */ /* 0x0001e80000100800 */
[----:B------:R1:W-:Y:S04]  /*14a60*/  STL.64 [R1+0x3780], R104 ;  /* 0x0037806801007387 */ /* 0x0003e80000100a00 */
        /* <DEDUP_REMOVED lines=20> */
[----:B0-----:R-:W3:Y:S04]  /*14bb0*/  LDL.LU R106, [R1+0x3788] ;  /* 0x00378800016a7983 */ /* 0x001ee80000300800 */
[----:B-1----:R-:W3:Y:S04]  /*14bc0*/  LDL.LU.64 R104, [R1+0x3780] ;  /* 0x0037800001687983 */ /* 0x002ee80000300a00 */
        /* <DEDUP_REMOVED lines=23> */
[----:B------:R0:W-:Y:S01]  /*14d40*/  STL.128 [R1+0x3630], R20 ;  /* 0x0036301401007387 */ /* 0x0001e20000100c00 */
[----:B------:R-:W-:-:S03]  /*14d50*/  IMAD.MOV.U32 R5, RZ, RZ, R17 ;  /* 0x000000ffff057224 */ /* 0x000fc600078e0011 */
[----:B0-----:R-:W3:Y:S02]  /*14d60*/  LDL.LU.128 R20, [R1+0x3630] ;  /* 0x0036300001147983 */ /* 0x001ee40000300c00 */
[----:B------:R-:W-:Y:S02]  /*14d70*/  R2UR UR7, R5 ;  /* 0x00000000050772ca */ /* 0x000fe400000e0000 */
[----:B------:R0:W-:Y:S04]  /*14d80*/  STL.128 [R1+0x3620], R16 ;  /* 0x0036201001007387 */ /* 0x0001e80000100c00 */
[----:B------:R1:W-:Y:S04]  /*14d90*/  STL.128 [R1+0x3610], R12 ;  /* 0x0036100c01007387 */ /* 0x0003e80000100c00 */
[----:B------:R1:W-:Y:S04]  /*14da0*/  STL.128 [R1+0x3600], R8 ;  /* 0x0036000801007387 */ /* 0x0003e80000100c00 */
[----:B------:R2:W-:Y:S04]  /*14db0*/  STL.128 [R1+0x35f0], R4 ;  /* 0x0035f00401007387 */ /* 0x0005e80000100c00 */
[----:B0-----:R-:W3:Y:S04]  /*14dc0*/  LDL.LU.128 R16, [R1+0x3620] ;  /* 0x0036200001107983 */ /* 0x001ee80000300c00 */
[----:B-1----:R-:W3:Y:S04]  /*14dd0*/  LDL.LU.128 R12, [R1+0x3610] ;  /* 0x00361000010c7983 */ /* 0x002ee80000300c00 */
[----:B------:R-:W3:Y:S04]  /*14de0*/  LDL.LU.128 R8, [R1+0x3600] ;  /* 0x0036000001087983 */ /* 0x000ee80000300c00 */
[----:B--2---:R-:W2:Y:S01]  /*14df0*/  LDL.LU.128 R4, [R1+0x35f0] ;  /* 0x0035f00001047983 */ /* 0x004ea20000300c00 */
[----:B------:R-:W-:-:S03]  /*14e00*/  IMAD.MOV.U32 R110, RZ, RZ, R115 ;  /* 0x000000ffff6e7224 */ /* 0x000fc600078e0073 */
[----:B------:R0:W-:Y:S04]  /*14e10*/  STL.128 [R1+0x3890], R220 ;  /* 0x003890dc01007387 */ /* 0x0001e80000100c00 */
[----:B------:R1:W-:Y:S04]  /*14e20*/  STL.128 [R1+0x3880], R216 ;  /* 0x003880d801007387 */ /* 0x0003e80000100c00 */
[----:B----4-:R4:W-:Y:S04]  /*14e30*/  STL.128 [R1+0x3870], R212 ;  /* 0x003870d401007387 */ /* 0x0109e80000100c00 */
[----:B---3--:R3:W-:Y:S04]  /*14e40*/  STL.128 [R1+0x3860], R208 ;  /* 0x003860d001007387 */ /* 0x0087e80000100c00 */
        /* <DEDUP_REMOVED lines=13> */
[----:B0-----:R-:W2:Y:S04]  /*14f20*/  LDL.LU.128 R220, [R1+0x3890] ;  /* 0x0038900001dc7983 */ /* 0x001ea80000300c00 */
[----:B-1----:R-:W2:Y:S04]  /*14f30*/  LDL.LU.128 R216, [R1+0x3880] ;  /* 0x0038800001d87983 */ /* 0x002ea80000300c00 */
[----:B----4-:R-:W4:Y:S04]  /*14f40*/  LDL.LU.128 R212, [R1+0x3870] ;  /* 0x0038700001d47983 */ /* 0x010f280000300c00 */
[----:B---3--:R-:W3:Y:S04]  /*14f50*/  LDL.LU.128 R208, [R1+0x3860] ;  /* 0x0038600001d07983 */ /* 0x008ee80000300c00 */
[----:B------:R-:W4:Y:S04]  /*14f60*/  LDL.LU.128 R204, [R1+0x3850] ;  /* 0x0038500001cc7983 */ /* 0x000f280000300c00 */
        /* <DEDUP_REMOVED lines=11> */
[----:B------:R-:W-:Y:S04]  /*15020*/  STL [R1+0x35e8], R110 ;  /* 0x0035e86e01007387 */ /* 0x000fe80000100800 */
        /* <DEDUP_REMOVED lines=21> */
[----:B------:R1:W-:Y:S04]  /*15180*/  STL.64 [R1+0x35e0], R108 ;  /* 0x0035e06c01007387 */ /* 0x0003e80000100a00 */
[----:B------:R1:W-:Y:S04]  /*15190*/  STL.128 [R1+0x35d0], R104 ;  /* 0x0035d06801007387 */ /* 0x0003e80000100c00 */
[----:B------:R-:W4:Y:S04]  /*151a0*/  LDL.128 R116, [R1+0x5b0] ;  /* 0x0005b00001747983 */ /* 0x000f280000100c00 */
[----:B------:R2:W-:Y:S04]  /*151b0*/  STL.128 [R1+0x3480], R20 ;  /* 0x0034801401007387 */ /* 0x0005e80000100c00 */
[----:B0-----:R-:W3:Y:S04]  /*151c0*/  LDL.LU R113, [R1+0x5b8] ;  /* 0x0005b80001717983 */ /* 0x001ee80000300800 */
[----:B------:R-:W3:Y:S04]  /*151d0*/  LDL.LU R112, [R1+0x5b4] ;  /* 0x0005b40001707983 */ /* 0x000ee80000300800 */
[----:B------:R-:W3:Y:S04]  /*151e0*/  LDL.LU R110, [R1+0x35e8] ;  /* 0x0035e800016e7983 */ /* 0x000ee80000300800 */
[----:B-1----:R-:W3:Y:S04]  /*151f0*/  LDL.LU.64 R108, [R1+0x35e0] ;  /* 0x0035e000016c7983 */ /* 0x002ee80000300a00 */
        /* <DEDUP_REMOVED lines=22> */
[----:B------:R1:W-:Y:S04]  /*15360*/  STL.128 [R1+0x3460], R12 ;  /* 0x0034600c01007387 */ /* 0x0003e80000100c00 */
[----:B------:R1:W-:Y:S04]  /*15370*/  STL.128 [R1+0x3450], R8 ;  /* 0x0034500801007387 */ /* 0x0003e80000100c00 */
[----:B--2---:R2:W-:Y:S04]  /*15380*/  STL.128 [R1+0x3440], R4 ;  /* 0x0034400401007387 */ /* 0x0045e80000100c00 */
[----:B------:R-:W3:Y:S04]  /*15390*/  LDL.LU.128 R24, [R1+0x3490] ;  /* 0x0034900001187983 */ /* 0x000ee80000300c00 */
[----:B------:R-:W3:Y:S04]  /*153a0*/  LDL.LU.128 R20, [R1+0x3480] ;  /* 0x0034800001147983 */ /* 0x000ee80000300c00 */
[----:B0-----:R-:W3:Y:S04]  /*153b0*/  LDL.LU.128 R16, [R1+0x3470] ;  /* 0x0034700001107983 */ /* 0x001ee80000300c00 */
[----:B-1----:R-:W3:Y:S04]  /*153c0*/  LDL.LU.128 R12, [R1+0x3460] ;  /* 0x00346000010c7983 */ /* 0x002ee80000300c00 */
[----:B------:R-:W3:Y:S04]  /*153d0*/  LDL.LU.128 R8, [R1+0x3450] ;  /* 0x0034500001087983 */ /* 0x000ee80000300c00 */
[----:B--2---:R-:W2:Y:S04]  /*153e0*/  LDL.LU.128 R4, [R1+0x3440] ;  /* 0x0034400001047983 */ /* 0x004ea80000300c00 */
[----:B------:R0:W-:Y:S04]  /*153f0*/  STL.128 [R1+0x280], R120 ;  /* 0x0002807801007387 */ /* 0x0001e80000100c00 */
[----:B0-----:R-:W2:Y:S04]  /*15400*/  LDL.128 R120, [R1+0x5c0] ;  /* 0x0005c00001787983 */ /* 0x001ea80000100c00 */
[----:B------:R-:W2:Y:S01]  /*15410*/  LDL.LU R115, [R1+0x5c0] ;  /* 0x0005c00001737983 */ /* 0x000ea20000300800 */
[----:B----4-:R-:W-:-:S03]  /*15420*/  IMAD.MOV.U32 R114, RZ, RZ, R119 ;  /* 0x000000ffff727224 */ /* 0x010fc600078e0077 */
[----:B------:R-:W-:Y:S04]  /*15430*/  STL.128 [R1+0x3a0], R116 ;  /* 0x0003a07401007387 */ /* 0x000fe80000100c00 */
[----:B------:R0:W-:Y:S04]  /*15440*/  STL [R1+0x3438], R114 ;  /* 0x0034387201007387 */ /* 0x0001e80000100800 */
[----:B0-----:R-:W4:Y:S04]  /*15450*/  LDL.LU R114, [R1+0x3438] ;  /* 0x0034380001727983 */ /* 0x001f280000300800 */
[----:B------:R-:W4:Y:S04]  /*15460*/  LDL.LU R117, [R1+0x5c8] ;  /* 0x0005c80001757983 */ /* 0x000f280000300800 */
[----:B------:R-:W4:Y:S04]  /*15470*/  LDL.LU R116, [R1+0x5c4] ;  /* 0x0005c40001747983 */ /* 0x000f280000300800 */
[----:B---3--:R0:W-:Y:S04]  /*15480*/  STL.64 [R1+0x3430], R112 ;  /* 0x0034307001007387 */ /* 0x0081e80000100a00 */
[----:B------:R1:W-:Y:S04]  /*15490*/  STL.128 [R1+0x3420], R108 ;  /* 0x0034206c01007387 */ /* 0x0003e80000100c00 */
[----:B0-----:R-:W3:Y:S04]  /*154a0*/  LDL.LU.64 R112, [R1+0x3430] ;  /* 0x0034300001707983 */ /* 0x001ee80000300a00 */
[----:B------:R0:W-:Y:S04]  /*154b0*/  STL.128 [R1+0x3410], R104 ;  /* 0x0034106801007387 */ /* 0x0001e80000100c00 */
[----:B------:R0:W-:Y:S04]  /*154c0*/  STL.128 [R1+0x3400], R100 ;  /* 0x0034006401007387 */ /* 0x0001e80000100c00 */
[----:B-1----:R-:W3:Y:S04]  /*154d0*/  LDL.LU.128 R108, [R1+0x3420] ;  /* 0x00342000016c7983 */ /* 0x002ee80000300c00 */
[----:B------:R1:W-:Y:S04]  /*154e0*/  STL.128 [R1+0x33f0], R96 ;  /* 0x0033f06001007387 */ /* 0x0003e80000100c00 */
[----:B0-----:R-:W3:Y:S04]  /*154f0*/  LDL.LU.128 R104, [R1+0x3410] ;  /* 0x0034100001687983 */ /* 0x001ee80000300c00 */
[----:B------:R0:W-:Y:S04]  /*15500*/  STL.128 [R1+0x33e0], R92 ;  /* 0x0033e05c01007387 */ /* 0x0001e80000100c00 */
[----:B------:R-:W3:Y:S04]  /*15510*/  LDL.LU.128 R100, [R1+0x3400] ;  /* 0x0034000001647983 */ /* 0x000ee80000300c00 */
[----:B-1----:R-:W3:Y:S04]  /*15520*/  LDL.LU.128 R96, [R1+0x33f0] ;  /* 0x0033f00001607983 */ /* 0x002ee80000300c00 */
[----:B------:R1:W-:Y:S04]  /*15530*/  STL.128 [R1+0x33d0], R88 ;  /* 0x0033d05801007387 */ /* 0x0003e80000100c00 */
[----:B0-----:R-:W3:Y:S04]  /*15540*/  LDL.LU.128 R92, [R1+0x33e0] ;  /* 0x0033e000015c7983 */ /* 0x001ee80000300c00 */
        /* <DEDUP_REMOVED lines=26> */
[----:B--2---:R-:W2:Y:S04]  /*156f0*/  LDL.LU.128 R40, [R1+0x3310] ;  /* 0x0033100001287983 */ /* 0x004ea80000300c00 */
[----:B-1----:R-:W2:Y:S04]  /*15700*/  LDL.LU.128 R36, [R1+0x3300] ;  /* 0x0033000001247983 */ /* 0x002ea80000300c00 */
[----:B------:R1:W-:Y:S04]  /*15710*/  STL.128 [R1+0x32e0], R28 ;  /* 0x0032e01c01007387 */ /* 0x0003e80000100c00 */
[----:B0-----:R-:W2:Y:S04]  /*15720*/  LDL.LU.128 R32, [R1+0x32f0] ;  /* 0x0032f00001207983 */ /* 0x001ea80000300c00 */
[----:B------:R0:W-:Y:S04]  /*15730*/  STL.128 [R1+0x32d0], R24 ;  /* 0x0032d01801007387 */ /* 0x0001e80000100c00 */
[----:B------:R0:W-:Y:S04]  /*15740*/  STL.128 [R1+0x32c0], R20 ;  /* 0x0032c01401007387 */ /* 0x0001e80000100c00 */
[----:B-1----:R-:W2:Y:S04]  /*15750*/  LDL.LU.128 R28, [R1+0x32e0] ;  /* 0x0032e000011c7983 */ /* 0x002ea80000300c00 */
[----:B------:R1:W-:Y:S04]  /*15760*/  STL.128 [R1+0x32b0], R16 ;  /* 0x0032b01001007387 */ /* 0x0003e80000100c00 */
[----:B------:R1:W-:Y:S04]  /*15770*/  STL.128 [R1+0x32a0], R12 ;  /* 0x0032a00c01007387 */ /* 0x0003e80000100c00 */
[----:B------:R1:W-:Y:S04]  /*15780*/  STL.128 [R1+0x3290], R8 ;  /* 0x0032900801007387 */ /* 0x0003e80000100c00 */
[----:B------:R1:W-:Y:S04]  /*15790*/  STL.128 [R1+0x3280], R4 ;  /* 0x0032800401007387 */ /* 0x0003e80000100c00 */
[----:B0-----:R-:W2:Y:S04]  /*157a0*/  LDL.LU.128 R24, [R1+0x32d0] ;  /* 0x0032d00001187983 */ /* 0x001ea80000300c00 */
[----:B------:R-:W2:Y:S04]  /*157b0*/  LDL.LU.128 R20, [R1+0x32c0] ;  /* 0x0032c00001147983 */ /* 0x000ea80000300c00 */
[----:B-1----:R-:W2:Y:S04]  /*157c0*/  LDL.LU.128 R16, [R1+0x32b0] ;  /* 0x0032b00001107983 */ /* 0x002ea80000300c00 */
[----:B------:R-:W2:Y:S04]  /*157d0*/  LDL.LU.128 R12, [R1+0x32a0] ;  /* 0x0032a000010c7983 */ /* 0x000ea80000300c00 */
[----:B------:R-:W2:Y:S04]  /*157e0*/  LDL.LU.128 R8, [R1+0x3290] ;  /* 0x0032900001087983 */ /* 0x000ea80000300c00 */
[----:B------:R-:W2:Y:S01]  /*157f0*/  LDL.LU.128 R4, [R1+0x3280] ;  /* 0x0032800001047983 */ /* 0x000ea20000300c00 */
[----:B------:R-:W-:-:S03]  /*15800*/  IMAD.MOV.U32 R118, RZ, RZ, R123 ;  /* 0x000000ffff767224 */ /* 0x000fc600078e007b */
[----:B------:R0:W-:Y:S04]  /*15810*/  STL.128 [R1+0x290], R124 ;  /* 0x0002907c01007387 */ /* 0x0001e80000100c00 */
[----:B------:R1:W-:Y:S04]  /*15820*/  STL.128 [R1+0x3b0], R120 ;  /* 0x0003b07801007387 */ /* 0x0003e80000100c00 */
[----:B------:R1:W-:Y:S04]  /*15830*/  STL [R1+0x3278], R118 ;  /* 0x0032787601007387 */ /* 0x0003e80000100800 */
[----:B0-----:R-:W2:Y:S04]  /*15840*/  LDL.128 R124, [R1+0x5d0] ;  /* 0x0005d000017c7983 */ /* 0x001ea80000100c00 */
[----:B-1----:R-:W2:Y:S04]  /*15850*/  LDL.LU R121, [R1+0x5d8] ;  /* 0x0005d80001797983 */ /* 0x002ea80000300800 */
[----:B------:R-:W2:Y:S04]  /*15860*/  LDL.LU R120, [R1+0x5d4] ;  /* 0x0005d40001787983 */ /* 0x000ea80000300800 */
[----:B------:R-:W2:Y:S04]  /*15870*/  LDL.LU R119, [R1+0x5d0] ;  /* 0x0005d00001777983 */ /* 0x000ea80000300800 */
[----:B------:R-:W2:Y:S04]  /*15880*/  LDL.LU R118, [R1+0x3278] ;  /* 0x0032780001767983 */ /* 0x000ea80000300800 */
[----:B----4-:R0:W-:Y:S04]  /*15890*/  STL.64 [R1+0x3270], R116 ;  /* 0x0032707401007387 */ /* 0x0101e80000100a00 */
[----:B0-----:R-:W4:Y:S04]  /*158a0*/  LDL.LU.64 R116, [R1+0x3270] ;  /* 0x0032700001747983 */ /* 0x001f280000300a00 */
[----:B---3--:R0:W-:Y:S04]  /*158b0*/  STL.128 [R1+0x3260], R112 ;  /* 0x0032607001007387 */ /* 0x0081e80000100c00 */
[----:B------:R1:W-:Y:S04]  /*158c0*/  STL.128 [R1+0x3250], R108 ;  /* 0x0032506c01007387 */ /* 0x0003e80000100c00 */
[----:B0-----:R-:W3:Y:S04]  /*158d0*/  LDL.LU.128 R112, [R1+0x3260] ;  /* 0x0032600001707983 */ /* 0x001ee80000300c00 */
[----:B------:R0:W-:Y:S04]  /*158e0*/  STL.128 [R1+0x3240], R104 ;  /* 0x0032406801007387 */ /* 0x0001e80000100c00 */
[----:B-1----:R-:W3:Y:S04]  /*158f0*/  LDL.LU.128 R108, [R1+0x3250] ;  /* 0x00325000016c7983 */ /* 0x002ee80000300c00 */
[----:B------:R1:W-:Y:S04]  /*15900*/  STL.128 [R1+0x3230], R100 ;  /* 0x0032306401007387 */ /* 0x0003e80000100c00 */
[----:B------:R1:W-:Y:S04]  /*15910*/  STL.128 [R1+0x3220], R96 ;  /* 0x0032206001007387 */ /* 0x0003e80000100c00 */
[----:B0-----:R-:W3:Y:S04]  /*15920*/  LDL.LU.128 R104, [R1+0x3240] ;  /* 0x0032400001687983 */ /* 0x001ee80000300c00 */
[----:B------:R0:W-:Y:S04]  /*15930*/  STL.128 [R1+0x3210], R92 ;  /* 0x0032105c01007387 */ /* 0x0001e80000100c00 */
[----:B-1----:R-:W3:Y:S04]  /*15940*/  LDL.LU.128 R100, [R1+0x3230] ;  /* 0x0032300001647983 */ /* 0x002ee80000300c00 */
[----:B------:R-:W3:Y:S04]  /*15950*/  LDL.LU.128 R96, [R1+0x3220] ;  /* 0x0032200001607983 */ /* 0x000ee80000300c00 */
        /* <DEDUP_REMOVED lines=23> */
[----:B--2---:R2:W-:Y:S04]  /*15ad0*/  STL.128 [R1+0x3140], R40 ;  /* 0x0031402801007387 */ /* 0x0045e80000100c00 */
        /* <DEDUP_REMOVED lines=9> */
[----:B-1----:R-:W2:Y:S04]  /*15b70*/  LDL.LU.128 R28, [R1+0x3110] ;  /* 0x00311000011c7983 */ /* 0x002ea80000300c00 */
[----:B------:R1:W-:Y:S04]  /*15b80*/  STL.128 [R1+0x30f0], R20 ;  /* 0x0030f01401007387 */ /* 0x0003e80000100c00 */
[----:B------:R1:W-:Y:S04]  /*15b90*/  STL.128 [R1+0x30e0], R16 ;  /* 0x0030e01001007387 */ /* 0x0003e80000100c00 */
[----:B------:R1:W-:Y:S04]  /*15ba0*/  STL.128 [R1+0x30d0], R12 ;  /* 0x0030d00c01007387 */ /* 0x0003e80000100c00 */
[----:B------:R1:W-:Y:S04]  /*15bb0*/  STL.128 [R1+0x30c0], R8 ;  /* 0x0030c00801007387 */ /* 0x0003e80000100c00 */
[----:B------:R1:W-:Y:S04]  /*15bc0*/  STL.128 [R1+0x30b0], R4 ;  /* 0x0030b00401007387 */ /* 0x0003e80000100c00 */
[----:B0-----:R-:W2:Y:S04]  /*15bd0*/  LDL.LU.128 R24, [R1+0x3100] ;  /* 0x0031000001187983 */ /* 0x001ea80000300c00 */
[----:B-1----:R-:W2:Y:S04]  /*15be0*/  LDL.LU.128 R20, [R1+0x30f0] ;  /* 0x0030f00001147983 */ /* 0x002ea80000300c00 */
[----:B------:R-:W2:Y:S04]  /*15bf0*/  LDL.LU.128 R16, [R1+0x30e0] ;  /* 0x0030e00001107983 */ /* 0x000ea80000300c00 */
[----:B------:R-:W2:Y:S04]  /*15c00*/  LDL.LU.128 R12, [R1+0x30d0] ;  /* 0x0030d000010c7983 */ /* 0x000ea80000300c00 */
[----:B------:R-:W2:Y:S04]  /*15c10*/  LDL.LU.128 R8, [R1+0x30c0] ;  /* 0x0030c00001087983 */ /* 0x000ea80000300c00 */
[----:B------:R-:W2:Y:S01]  /*15c20*/  LDL.LU.128 R4, [R1+0x30b0] ;  /* 0x0030b00001047983 */ /* 0x000ea20000300c00 */
[----:B------:R-:W-:-:S03]  /*15c30*/  IMAD.MOV.U32 R122, RZ, RZ, R127 ;  /* 0x000000ffff7a7224 */ /* 0x000fc600078e007f */
[----:B------:R0:W-:Y:S01]  /*15c40*/  STL.128 [R1+0x3c0], R124 ;  /* 0x0003c07c01007387 */ /* 0x0001e20000100c00 */
[----:B------:R-:W-:Y:S02]  /*15c50*/  IMAD.MOV.U32 R123, RZ, RZ, R118 ;  /* 0x000000ffff7b7224 */ /* 0x000fe400078e0076 */
[----:B0-----:R-:W-:Y:S02]  /*15c60*/  IMAD.MOV.U32 R127, RZ, RZ, R122 ;  /* 0x000000ffff7f7224 */ /* 0x001fe400078e007a */
[----:B------:R-:W-:Y:S02]  /*15c70*/  IMAD.MOV.U32 R126, RZ, RZ, R121 ;  /* 0x000000ffff7e7224 */ /* 0x000fe400078e0079 */
[----:B------:R-:W-:Y:S02]  /*15c80*/  IMAD.MOV.U32 R125, RZ, RZ, R120 ;  /* 0x000000ffff7d7224 */ /* 0x000fe400078e0078 */
[----:B------:R-:W-:Y:S01]  /*15c90*/  IMAD.MOV.U32 R124, RZ, RZ, R119 ;  /* 0x000000ffff7c7224 */ /* 0x000fe200078e0077 */
[----:B------:R0:W-:Y:S04]  /*15ca0*/  STL.128 [R1+0x2a0], R128 ;  /* 0x0002a08001007387 */ /* 0x0001e80000100c00 */
[----:B------:R1:W-:Y:S04]  /*15cb0*/  STL.128 [R1+0x2b0], R132 ;  /* 0x0002b08401007387 */ /* 0x0003e80000100c00 */
[----:B------:R1:W-:Y:S01]  /*15cc0*/  STL.128 [R1+0x2c0], R136 ;  /* 0x0002c08801007387 */ /* 0x0003e20000100c00 */
[----:B----4-:R-:W-:-:S02]  /*15cd0*/  IMAD.MOV.U32 R122, RZ, RZ, R117 ;  /* 0x000000ffff7a7224 */ /* 0x010fc400078e0075 */
[----:B------:R-:W-:Y:S01]  /*15ce0*/  IMAD.MOV.U32 R121, RZ, RZ, R116 ;  /* 0x000000ffff797224 */ /* 0x000fe200078e0074 */
[----:B------:R4:W-:Y:S01]  /*15cf0*/  STL.128 [R1+0x2d0], R140 ;  /* 0x0002d08c01007387 */ /* 0x0009e20000100c00 */
[----:B---3--:R-:W-:Y:S02]  /*15d00*/  IMAD.MOV.U32 R120, RZ, RZ, R115 ;  /* 0x000000ffff787224 */ /* 0x008fe400078e0073 */
        /* <DEDUP_REMOVED lines=81> */
[----:B------:R2:W-:Y:S01]  /*16220*/  STL.128 [R1+0x2e0], R144 ;  /* 0x0002e09001007387 */ /* 0x0005e20000100c00 */
[----:B------:R-:W-:-:S02]  /*16230*/  IMAD.MOV.U32 R38, RZ, RZ, R33 ;  /* 0x000000ffff267224 */ /* 0x000fc400078e0021 */
[----:B------:R-:W-:Y:S01]  /*16240*/  IMAD.MOV.U32 R37, RZ, RZ, R32 ;  /* 0x000000ffff257224 */ /* 0x000fe200078e0020 */
[----:B------:R3:W-:Y:S01]  /*16250*/  STL.128 [R1+0x2f0], R148 ;  /* 0x0002f09401007387 */ /* 0x0007e20000100c00 */
[----:B0-----:R-:W-:Y:S02]  /*16260*/  IMAD.MOV.U32 R128, RZ, RZ, R223 ;  /* 0x000000ffff807224 */ /* 0x001fe400078e00df */
[----:B------:R-:W-:Y:S02]  /*16270*/  IMAD.MOV.U32 R129, RZ, RZ, R222 ;  /* 0x000000ffff817224 */ /* 0x000fe400078e00de */
[----:B------:R-:W-:Y:S02]  /*16280*/  IMAD.MOV.U32 R36, RZ, RZ, R31 ;  /* 0x000000ffff247224 */ /* 0x000fe400078e001f */
[----:B------:R-:W-:Y:S02]  /*16290*/  IMAD.MOV.U32 R35, RZ, RZ, R30 ;  /* 0x000000ffff237224 */ /* 0x000fe400078e001e */
[----:B------:R-:W-:-:S02]  /*162a0*/  IMAD.MOV.U32 R34, RZ, RZ, R29 ;  /* 0x000000ffff227224 */ /* 0x000fc400078e001d */
[----:B------:R-:W-:Y:S02]  /*162b0*/  IMAD.MOV.U32 R33, RZ, RZ, R28 ;  /* 0x000000ffff217224 */ /* 0x000fe400078e001c */
[----:B------:R-:W-:Y:S02]  /*162c0*/  IMAD.MOV.U32 R130, RZ, RZ, R205 ;  /* 0x000000ffff827224 */ /* 0x000fe400078e00cd */
[----:B------:R-:W-:Y:S02]  /*162d0*/  IMAD.MOV.U32 R131, RZ, RZ, R204 ;  /* 0x000000ffff837224 */ /* 0x000fe400078e00cc */
[----:B-1----:R-:W-:Y:S02]  /*162e0*/  IMAD.MOV.U32 R132, RZ, RZ, R203 ;  /* 0x000000ffff847224 */ /* 0x002fe400078e00cb */
        /* <DEDUP_REMOVED lines=11> */
[----:B----4-:R-:W-:Y:S02]  /*163a0*/  IMAD.MOV.U32 R140, RZ, RZ, R22 ;  /* 0x000000ffff8c7224 */ /* 0x010fe400078e0016 */
[----:B------:R-:W-:Y:S02]  /*163b0*/  IMAD.MOV.U32 R141, RZ, RZ, R21 ;  /* 0x000000ffff8d7224 */ /* 0x000fe400078e0015 */
[----:B------:R-:W-:-:S02]  /*163c0*/  IMAD.MOV.U32 R142, RZ, RZ, R19 ;  /* 0x000000ffff8e7224 */ /* 0x000fc400078e0013 */
[----:B------:R-:W-:Y:S02]  /*163d0*/  IMAD.MOV.U32 R143, RZ, RZ, R18 ;  /* 0x000000ffff8f7224 */ /* 0x000fe400078e0012 */
[----:B------:R-:W-:Y:S02]  /*163e0*/  IMAD.MOV.U32 R28, RZ, RZ, R4 ;  /* 0x000000ffff1c7224 */ /* 0x000fe400078e0004 */
[----:B--2---:R-:W-:Y:S02]  /*163f0*/  IMAD.MOV.U32 R144, RZ, RZ, R15 ;  /* 0x000000ffff907224 */ /* 0x004fe400078e000f */
[----:B------:R-:W-:Y:S02]  /*16400*/  IMAD.MOV.U32 R145, RZ, RZ, R14 ;  /* 0x000000ffff917224 */ /* 0x000fe400078e000e */
[----:B------:R-:W-:Y:S02]  /*16410*/  IMAD.MOV.U32 R146, RZ, RZ, R12 ;  /* 0x000000ffff927224 */ /* 0x000fe400078e000c */
[----:B------:R-:W-:-:S02]  /*16420*/  IMAD.MOV.U32 R147, RZ, RZ, R11 ;  /* 0x000000ffff937224 */ /* 0x000fc400078e000b */
[----:B---3--:R-:W-:Y:S02]  /*16430*/  IMAD.MOV.U32 R148, RZ, RZ, R10 ;  /* 0x000000ffff947224 */ /* 0x008fe400078e000a */
[----:B------:R-:W-:Y:S02]  /*16440*/  IMAD.MOV.U32 R149, RZ, RZ, R9 ;  /* 0x000000ffff957224 */ /* 0x000fe400078e0009 */
[----:B------:R-:W-:Y:S02]  /*16450*/  IMAD.MOV.U32 R150, RZ, RZ, R8 ;  /* 0x000000ffff967224 */ /* 0x000fe400078e0008 */
[----:B------:R-:W-:Y:S02]  /*16460*/  IMAD.MOV.U32 R151, RZ, RZ, R7 ;  /* 0x000000ffff977224 */ /* 0x000fe400078e0007 */
[----:B------:R-:W-:Y:S02]  /*16470*/  IMAD.MOV.U32 R24, RZ, RZ, R20 ;  /* 0x000000ffff187224 */ /* 0x000fe400078e0014 */
[----:B------:R-:W-:-:S02]  /*16480*/  IMAD.MOV.U32 R25, RZ, RZ, R2 ;  /* 0x000000ffff197224 */ /* 0x000fc400078e0002 */
[----:B------:R-:W-:Y:S02]  /*16490*/  IMAD.MOV.U32 R26, RZ, RZ, R3 ;  /* 0x000000ffff1a7224 */ /* 0x000fe400078e0003 */
[----:B------:R-:W-:-:S06]  /*164a0*/  IMAD.MOV.U32 R27, RZ, RZ, R6 ;  /* 0x000000ffff1b7224 */ /* 0x000fcc00078e0006 */
[----:B------:R-:W-:-:S06]  /*164b0*/  WARPGROUP.ARRIVE ;  /* 0x00000000000079c5 */ /* 0x000fcc0000000000 */
[----:B------:R-:W-:Y:S03]  /*164c0*/  HGMMA.64x256x16.F32 R24, R152, gdesc[UR4].tnspB, R24, gsb0 ;  /* 0x43e0000498187df0 */ /* 0x000fe60008000818 */
[----:B------:R-:W-:Y:S02]  /*164d0*/  WARPGROUP.DEPBAR.LE gsb0, 0x0 ;  /* 0x00008000000079c5 */ /* 0x000fe40000010000 */
[----:B------:R0:W-:Y:S04]  /*164e0*/  STL.128 [R1+0x2ff0], R104 ;  /* 0x002ff06801007387 */ /* 0x0001e80000100c00 */
[----:B------:R1:W-:Y:S04]  /*164f0*/  STL.128 [R1+0x2fe0], R100 ;  /* 0x002fe06401007387 */ /* 0x0003e80000100c00 */
[----:B0-----:R-:W2:Y:S04]  /*16500*/  LDL.LU.128 R104, [R1+0x2ff0] ;  /* 0x002ff00001687983 */ /* 0x001ea80000300c00 */
[----:B-1----:R-:W3:Y:S04]  /*16510*/  LDL.LU.128 R100, [R1+0x2fe0] ;  /* 0x002fe00001647983 */ /* 0x002ee80000300c00 */
[----:B------:R0:W-:Y:S04]  /*16520*/  STL.128 [R1+0x3080], R140 ;  /* 0x0030808c01007387 */ /* 0x0001e80000100c00 */
[----:B------:R1:W-:Y:S04]  /*16530*/  STL.128 [R1+0x3070], R136 ;  /* 0x0030708801007387 */ /* 0x0003e80000100c00 */
[----:B------:R4:W-:Y:S01]  /*16540*/  STL.128 [R1+0x30a0], R148 ;  /* 0x0030a09401007387 */ /* 0x0009e20000100c00 */
[----:B0-----:R-:W-:-:S02]  /*16550*/  IMAD.MOV.U32 R140, RZ, RZ, R203 ;  /* 0x000000ffff8c7224 */ /* 0x001fc400078e00cb */
[----:B------:R-:W-:Y:S02]  /*16560*/  IMAD.MOV.U32 R141, RZ, RZ, R202 ;  /* 0x000000ffff8d7224 */ /* 0x000fe400078e00ca */
[----:B-1----:R-:W-:Y:S02]  /*16570*/  IMAD.MOV.U32 R136, RZ, RZ, R223 ;  /* 0x000000ffff887224 */ /* 0x002fe400078e00df */
[----:B------:R-:W-:Y:S02]  /*16580*/  IMAD.MOV.U32 R137, RZ, RZ, R222 ;  /* 0x000000ffff897224 */ /* 0x000fe400078e00de */
[----:B------:R-:W-:Y:S02]  /*16590*/  IMAD.MOV.U32 R138, RZ, RZ, R205 ;  /* 0x000000ffff8a7224 */ /* 0x000fe400078e00cd */
[----:B------:R-:W-:Y:S02]  /*165a0*/  IMAD.MOV.U32 R139, RZ, RZ, R204 ;  /* 0x000000ffff8b7224 */ /* 0x000fe400078e00cc */
[----:B------:R-:W-:-:S02]  /*165b0*/  IMAD.MOV.U32 R142, RZ, RZ, R201 ;  /* 0x000000ffff8e7224 */ /* 0x000fc400078e00c9 */
[----:B------:R-:W-:Y:S01]  /*165c0*/  IMAD.MOV.U32 R143, RZ, RZ, R200 ;  /* 0x000000ffff8f7224 */ /* 0x000fe200078e00c8 */
[----:B------:R0:W-:Y:S04]  /*165d0*/  STL.128 [R1+0x3d0], R136 ;  /* 0x0003d08801007387 */ /* 0x0001e80000100c00 */
[----:B------:R1:W-:Y:S01]  /*165e0*/  STL.128 [R1+0x3e0], R140 ;  /* 0x0003e08c01007387 */ /* 0x0003e20000100c00 */
[----:B----4-:R-:W-:Y:S02]  /*165f0*/  IMAD.MOV.U32 R148, RZ, RZ, R22 ;  /* 0x000000ffff947224 */ /* 0x010fe400078e0016 */
[----:B------:R-:W-:Y:S01]  /*16600*/  IMAD.MOV.U32 R149, RZ, RZ, R21 ;  /* 0x000000ffff957224 */ /* 0x000fe200078e0015 */
[----:B------:R4:W-:Y:S01]  /*16610*/  STL.128 [R1+0x3090], R144 ;  /* 0x0030909001007387 */ /* 0x0009e20000100c00 */
[----:B------:R-:W-:-:S02]  /*16620*/  IMAD.MOV.U32 R150, RZ, RZ, R19 ;  /* 0x000000ffff967224 */ /* 0x000fc400078e0013 */
[----:B------:R-:W-:Y:S01]  /*16630*/  IMAD.MOV.U32 R151, RZ, RZ, R18 ;  /* 0x000000ffff977224 */ /* 0x000fe200078e0012 */
[----:B0-----:R-:W3:Y:S04]  /*16640*/  LDL.LU.128 R136, [R1+0x3070] ;  /* 0x0030700001887983 */ /* 0x001ee80000300c00 */
[----:B-1----:R-:W3:Y:S01]  /*16650*/  LDL.LU.128 R140, [R1+0x3080] ;  /* 0x00308000018c7983 */ /* 0x002ee20000300c00 */
[----:B----4-:R-:W-:Y:S02]  /*16660*/  IMAD.MOV.U32 R144, RZ, RZ, R199 ;  /* 0x000000ffff907224 */ /* 0x010fe400078e00c7 */
[----:B------:R-:W-:Y:S02]  /*16670*/  IMAD.MOV.U32 R145, RZ, RZ, R198 ;  /* 0x000000ffff917224 */ /* 0x000fe400078e00c6 */
[----:B------:R-:W-:-:S02]  /*16680*/  IMAD.MOV.U32 R146, RZ, RZ, R196 ;  /* 0x000000ffff927224 */ /* 0x000fc400078e00c4 */
[----:B------:R-:W-:Y:S01]  /*16690*/  IMAD.MOV.U32 R147, RZ, RZ, R23 ;  /* 0x000000ffff937224 */ /* 0x000fe200078e0017 */
[----:B------:R0:W-:Y:S04]  /*166a0*/  STL.128 [R1+0x3060], R132 ;  /* 0x0030608401007387 */ /* 0x0001e80000100c00 */
[----:B------:R1:W-:Y:S04]  /*166b0*/  STL.128 [R1+0x2fd0], R96 ;  /* 0x002fd06001007387 */ /* 0x0003e80000100c00 */
[----:B------:R4:W-:Y:S04]  /*166c0*/  STL.128 [R1+0x2fc0], R92 ;  /* 0x002fc05c01007387 */ /* 0x0009e80000100c00 */
[----:B------:R4:W-:Y:S04]  /*166d0*/  STL.128 [R1+0x2f90], R80 ;  /* 0x002f905001007387 */ /* 0x0009e80000100c00 */
[----:B------:R4:W-:Y:S04]  /*166e0*/  STL.128 [R1+0x2f80], R76 ;  /* 0x002f804c01007387 */ /* 0x0009e80000100c00 */
[----:B------:R4:W-:Y:S04]  /*166f0*/  STL.128 [R1+0x3000], R108 ;  /* 0x0030006c01007387 */ /* 0x0009e80000100c00 */
[----:B0-----:R-:W3:Y:S04]  /*16700*/  LDL.LU.128 R132, [R1+0x3060] ;  /* 0x0030600001847983 */ /* 0x001ee80000300c00 */
[----:B-1----:R-:W3:Y:S04]  /*16710*/  LDL.LU.128 R96, [R1+0x2fd0] ;  /* 0x002fd00001607983 */ /* 0x002ee80000300c00 */
[----:B----4-:R-:W4:Y:S04]  /*16720*/  LDL.LU.128 R92, [R1+0x2fc0] ;  /* 0x002fc000015c7983 */ /* 0x010f280000300c00 */
[----:B------:R-:W4:Y:S04]  /*16730*/  LDL.LU.128 R80, [R1+0x2f90] ;  /* 0x002f900001507983 */ /* 0x000f280000300c00 */
[----:B------:R-:W4:Y:S04]  /*16740*/  LDL.LU.128 R76, [R1+0x2f80] ;  /* 0x002f8000014c7983 */ /* 0x000f280000300c00 */
[----:B------:R0:W-:Y:S04]  /*16750*/  STL.128 [R1+0x2e30], R184 ;  /* 0x002e30b801007387 */ /* 0x0001e80000100c00 */
[----:B------:R-:W-:Y:S04]  /*16760*/  STL.128 [R1+0x2e20], R180 ;  /* 0x002e20b401007387 */ /* 0x000fe80000100c00 */
[----:B------:R-:W4:Y:S04]  /*16770*/  LDL.LU.128 R108, [R1+0x3000] ;  /* 0x00300000016c7983 */ /* 0x000f280000300c00 */
[----:B------:R-:W-:Y:S04]  /*16780*/  STL.128 [R1+0x3f0], R144 ;  /* 0x0003f09001007387 */ /* 0x000fe80000100c00 */
[----:B0-----:R-:W4:Y:S04]  /*16790*/  LDL.LU.128 R184, [R1+0x2e30] ;  /* 0x002e300001b87983 */ /* 0x001f280000300c00 */
[----:B------:R0:W-:Y:S04]  /*167a0*/  STL.128 [R1+0x400], R148 ;  /* 0x0004009401007387 */ /* 0x0001e80000100c00 */
[----:B------:R1:W-:Y:S04]  /*167b0*/  STL.128 [R1+0x2fb0], R88 ;  /* 0x002fb05801007387 */ /* 0x0003e80000100c00 */
[----:B------:R1:W-:Y:S04]  /*167c0*/  STL.128 [R1+0x2fa0], R84 ;  /* 0x002fa05401007387 */ /* 0x0003e80000100c00 */
[----:B------:R1:W-:Y:S04]  /*167d0*/  STL.128 [R1+0x2f70], R72 ;  /* 0x002f704801007387 */ /* 0x0003e80000100c00 */
[----:B------:R1:W-:Y:S04]  /*167e0*/  STL.128 [R1+0x2f60], R68 ;  /* 0x002f604401007387 */ /* 0x0003e80000100c00 */
[----:B0-----:R-:W4:Y:S04]  /*167f0*/  LDL.LU.128 R148, [R1+0x30a0] ;  /* 0x0030a00001947983 */ /* 0x001f280000300c00 */
[----:B------:R-:W4:Y:S04]  /*16800*/  LDL.LU.128 R144, [R1+0x3090] ;  /* 0x0030900001907983 */ /* 0x000f280000300c00 */
[----:B-1----:R-:W4:Y:S04]  /*16810*/  LDL.LU.128 R88, [R1+0x2fb0] ;  /* 0x002fb00001587983 */ /* 0x002f280000300c00 */
[----:B------:R-:W4:Y:S04]  /*16820*/  LDL.LU.128 R84, [R1+0x2fa0] ;  /* 0x002fa00001547983 */ /* 0x000f280000300c00 */
[----:B------:R-:W4:Y:S04]  /*16830*/  LDL.LU.128 R72, [R1+0x2f70] ;  /* 0x002f700001487983 */ /* 0x000f280000300c00 */
[----:B------:R-:W4:Y:S04]  /*16840*/  LDL.LU.128 R68, [R1+0x2f60] ;  /* 0x002f600001447983 */ /* 0x000f280000300c00 */
[----:B------:R0:W-:Y:S04]  /*16850*/  STL.128 [R1+0x2e10], R176 ;  /* 0x002e10b001007387 */ /* 0x0001e80000100c00 */
[----:B--2---:R-:W-:Y:S04]  /*16860*/  STL [R1+0x58c], R107 ;  /* 0x00058c6b01007387 */ /* 0x004fe80000100800 */
[----:B------:R-:W-:Y:S04]  /*16870*/  STL [R1+0x588], R106 ;  /* 0x0005886a01007387 */ /* 0x000fe80000100800 */
[----:B------:R-:W-:Y:S04]  /*16880*/  STL [R1+0x584], R105 ;  /* 0x0005846901007387 */ /* 0x000fe80000100800 */
[----:B------:R-:W-:Y:S04]  /*16890*/  STL [R1+0x580], R104 ;  /* 0x0005806801007387 */ /* 0x000fe80000100800 */
[----:B------:R-:W2:Y:S04]  /*168a0*/  LDL.128 R180, [R1+0x580] ;  /* 0x0005800001b47983 */ /* 0x000ea80000100c00 */
[----:B---3--:R-:W-:Y:S04]  /*168b0*/  STL [R1+0x57c], R103 ;  /* 0x00057c6701007387 */ /* 0x008fe80000100800 */
[----:B------:R-:W-:Y:S04]  /*168c0*/  STL [R1+0x578], R102 ;  /* 0x0005786601007387 */ /* 0x000fe80000100800 */
[----:B------:R1:W-:Y:S04]  /*168d0*/  STL [R1+0x574], R101 ;  /* 0x0005746501007387 */ /* 0x0003e80000100800 */
[----:B------:R3:W-:Y:S04]  /*168e0*/  STL [R1+0x570], R100 ;  /* 0x0005706401007387 */ /* 0x0007e80000100800 */
[----:B0-----:R-:W2:Y:S04]  /*168f0*/  LDL.LU.128 R176, [R1+0x570] ;  /* 0x0005700001b07983 */ /* 0x001ea80000300c00 */
[----:B-1----:R-:W2:Y:S04]  /*16900*/  LDL.LU R101, [R1+0x588] ;  /* 0x0005880001657983 */ /* 0x002ea80000300800 */
[----:B---3--:R-:W3:Y:S01]  /*16910*/  LDL.LU R100, [R1+0x584] ;  /* 0x0005840001647983 */ /* 0x008ee20000300800 */
        /* <DEDUP_REMOVED lines=15> */
[----:B------:R-:W1:Y:S01]  /*16a10*/  MUFU.EX2 R198, R198 ;  /* 0x000000c600c67308 */ /* 0x000e620000000800 */
[----:B------:R0:W-:Y:S01]  /*16a20*/  STL.128 [R1+0x310], R156 ;  /* 0x0003109c01007387 */ /* 0x0001e20000100c00 */
[----:B------:R-:W-:-:S02]  /*16a30*/  IMAD.MOV.U32 R152, RZ, RZ, R15 ;  /* 0x000000ffff987224 */ /* 0x000fc400078e000f */
[----:B------:R-:W-:Y:S02]  /*16a40*/  IMAD.MOV.U32 R153, RZ, RZ, R14 ;  /* 0x000000ffff997224 */ /* 0x000fe400078e000e */
[----:B------:R-:W-:Y:S02]  /*16a50*/  IMAD.MOV.U32 R154, RZ, RZ, R12 ;  /* 0x000000ffff9a7224 */ /* 0x000fe400078e000c */
[----:B------:R-:W-:Y:S01]  /*16a60*/  IMAD.MOV.U32 R155, RZ, RZ, R11 ;  /* 0x000000ffff9b7224 */ /* 0x000fe200078e000b */
[----:B------:R-:W-:Y:S01]  /*16a70*/  STL.128 [R1+0x3050], R128 ;  /* 0x0030508001007387 */ /* 0x000fe20000100c00 */
[----:B0-----:R-:W-:Y:S02]  /*16a80*/  IMAD.MOV.U32 R156, RZ, RZ, R10 ;  /* 0x000000ffff9c7224 */ /* 0x001fe400078e000a */
[----:B------:R-:W-:Y:S02]  /*16a90*/  IMAD.MOV.U32 R157, RZ, RZ, R9 ;  /* 0x000000ffff9d7224 */ /* 0x000fe400078e0009 */
[----:B------:R-:W-:-:S02]  /*16aa0*/  IMAD.MOV.U32 R158, RZ, RZ, R8 ;  /* 0x000000ffff9e7224 */ /* 0x000fc400078e0008 */
[----:B------:R-:W-:Y:S01]  /*16ab0*/  IMAD.MOV.U32 R159, RZ, RZ, R7 ;  /* 0x000000ffff9f7224 */ /* 0x000fe200078e0007 */
[----:B------:R0:W-:Y:S04]  /*16ac0*/  STL.128 [R1+0x410], R152 ;  /* 0x0004109801007387 */ /* 0x0001e80000100c00 */
[----:B------:R1:W-:Y:S04]  /*16ad0*/  STL.128 [R1+0x420], R156 ;  /* 0x0004209c01007387 */ /* 0x0003e80000100c00 */
[----:B------:R4:W-:Y:S04]  /*16ae0*/  STL.128 [R1+0x3040], R124 ;  /* 0x0030407c01007387 */ /* 0x0009e80000100c00 */
[----:B------:R4:W-:Y:S01]  /*16af0*/  STL.128 [R1+0x3030], R120 ;  /* 0x0030307801007387 */ /* 0x0009e20000100c00 */
[----:B0-----:R-:W-:-:S03]  /*16b00*/  F2FP.F16.F32.PACK_AB R152, R204, R205 ;  /* 0x000000cdcc98723e */ /* 0x001fc600000000ff */
[----:B------:R0:W-:Y:S01]  /*16b10*/  STL.128 [R1+0x3020], R116 ;  /* 0x0030207401007387 */ /* 0x0001e20000100c00 */
[----:B-1----:R-:W-:Y:S02]  /*16b20*/  F2FP.F16.F32.PACK_AB R153, R200, R201 ;  /* 0x000000c9c899723e */ /* 0x002fe400000000ff */
[----:B------:R-:W-:Y:S01]  /*16b30*/  F2FP.F16.F32.PACK_AB R154, R202, R203 ;  /* 0x000000cbca9a723e */ /* 0x000fe200000000ff */
[----:B------:R-:W-:Y:S01]  /*16b40*/  IMAD.MOV.U32 R158, RZ, RZ, R142 ;  /* 0x000000ffff9e7224 */ /* 0x000fe200078e008e */
[----:B------:R-:W-:Y:S01]  /*16b50*/  F2FP.F16.F32.PACK_AB R155, R198, R199 ;  /* 0x000000c7c69b723e */ /* 0x000fe200000000ff */
[----:B------:R-:W-:Y:S01]  /*16b60*/  IMAD.MOV.U32 R157, RZ, RZ, R141 ;  /* 0x000000ffff9d7224 */ /* 0x000fe200078e008d */
[----:B------:R1:W-:Y:S01]  /*16b70*/  STL.128 [R1+0x3010], R112 ;  /* 0x0030107001007387 */ /* 0x0003e20000100c00 */
[----:B------:R-:W-:Y:S02]  /*16b80*/  IMAD.MOV.U32 R156, RZ, RZ, R140 ;  /* 0x000000ffff9c7224 */ /* 0x000fe400078e008c */
[----:B------:R-:W-:Y:S01]  /*16b90*/  IMAD.MOV.U32 R159, RZ, RZ, R139 ;  /* 0x000000ffff9f7224 */ /* 0x000fe200078e008b */
[----:B------:R1:W-:Y:S01]  /*16ba0*/  STL.128 [R1+0x2f50], R64 ;  /* 0x002f504001007387 */ /* 0x0003e20000100c00 */
[----:B------:R-:W-:-:S03]  /*16bb0*/  VIADD R4, R16, 0x100 ;  /* 0x0000010010047836 */ /* 0x000fc60000000000 */
[----:B------:R1:W-:Y:S01]  /*16bc0*/  STL.128 [R1+0x2f40], R60 ;  /* 0x002f403c01007387 */ /* 0x0003e20000100c00 */
[----:B------:R-:W-:-:S03]  /*16bd0*/  IMAD.MOV.U32 R192, RZ, RZ, R138 ;  /* 0x000000ffffc07224 */ /* 0x000fc600078e008a */
        /* <DEDUP_REMOVED lines=10> */
[----:B------:R-:W3:Y:S01]  /*16c80*/  LDL.LU.128 R128, [R1+0x3050] ;  /* 0x0030500001807983 */ /* 0x000ee20000300c00 */
[----:B------:R-:W-:-:S03]  /*16c90*/  IMAD.MOV.U32 R223, RZ, RZ, R132 ;  /* 0x000000ffffdf7224 */ /* 0x000fc600078e0084 */
[----:B----4-:R-:W4:Y:S04]  /*16ca0*/  LDL.LU.128 R124, [R1+0x3040] ;  /* 0x00304000017c7983 */ /* 0x010f280000300c00 */
[----:B------:R-:W4:Y:S04]  /*16cb0*/  LDL.LU.128 R120, [R1+0x3030] ;  /* 0x0030300001787983 */ /* 0x000f280000300c00 */
[----:B0-----:R-:W4:Y:S01]  /*16cc0*/  LDL.LU.128 R116, [R1+0x3020] ;  /* 0x0030200001747983 */ /* 0x001f220000300c00 */
[----:B------:R-:W-:-:S03]  /*16cd0*/  IMAD.MOV.U32 R107, RZ, RZ, R31 ;  /* 0x000000ffff6b7224 */ /* 0x000fc600078e001f */
[----:B------:R0:W-:Y:S01]  /*16ce0*/  STL.128 [R1+0x2ee0], R36 ;  /* 0x002ee02401007387 */ /* 0x0001e20000100c00 */
[----:B------:R-:W-:-:S03]  /*16cf0*/  IMAD.MOV.U32 R106, RZ, RZ, R30 ;  /* 0x000000ffff6a7224 */ /* 0x000fc600078e001e */
[----:B-1----:R-:W4:Y:S01]  /*16d00*/  LDL.LU.128 R112, [R1+0x3010] ;  /* 0x0030100001707983 */ /* 0x002f220000300c00 */
[----:B------:R-:W-:-:S03]  /*16d10*/  IMAD.MOV.U32 R105, RZ, RZ, R29 ;  /* 0x000000ffff697224 */ /* 0x000fc600078e001d */
[----:B------:R-:W4:Y:S01]  /*16d20*/  LDL.LU.128 R64, [R1+0x2f50] ;  /* 0x002f500001407983 */ /* 0x000f220000300c00 */
[----:B------:R-:W-:-:S03]  /*16d30*/  IMAD.MOV.U32 R104, RZ, RZ, R28 ;  /* 0x000000ffff687224 */ /* 0x000fc600078e001c */
[----:B------:R-:W4:Y:S04]  /*16d40*/  LDL.LU.128 R60, [R1+0x2f40] ;  /* 0x002f4000013c7983 */ /* 0x000f280000300c00 */
[----:B------:R-:W4:Y:S04]  /*16d50*/  LDL.LU.128 R56, [R1+0x2f30] ;  /* 0x002f300001387983 */ /* 0x000f280000300c00 */
[----:B------:R-:W4:Y:S04]  /*16d60*/  LDL.LU.128 R52, [R1+0x2f20] ;  /* 0x002f200001347983 */ /* 0x000f280000300c00 */
[----:B------:R-:W4:Y:S04]  /*16d70*/  LDL.LU.128 R48, [R1+0x2f10] ;  /* 0x002f100001307983 */ /* 0x000f280000300c00 */
[----:B------:R-:W4:Y:S04]  /*16d80*/  LDL.LU.128 R44, [R1+0x2f00] ;  /* 0x002f0000012c7983 */ /* 0x000f280000300c00 */
[----:B------:R-:W4:Y:S04]  /*16d90*/  LDL.LU.128 R40, [R1+0x2ef0] ;  /* 0x002ef00001287983 */ /* 0x000f280000300c00 */
[----:B0-----:R-:W4:Y:S04]  /*16da0*/  LDL.LU.128 R36, [R1+0x2ee0] ;  /* 0x002ee00001247983 */ /* 0x001f280000300c00 */
[----:B------:R0:W-:Y:S04]  /*16db0*/  STL.128 [R1+0x2e00], R172 ;  /* 0x002e00ac01007387 */ /* 0x0001e80000100c00 */
[----:B------:R1:W-:Y:S04]  /*16dc0*/  STL.128 [R1+0x2df0], R168 ;  /* 0x002df0a801007387 */ /* 0x0003e80000100c00 */
[----:B------:R1:W-:Y:S04]  /*16dd0*/  STL.128 [R1+0x2de0], R156 ;  /* 0x002de09c01007387 */ /* 0x0003e80000100c00 */
[----:B------:R1:W-:Y:S01]  /*16de0*/  STL.128 [R1+0x2dd0], R152 ;  /* 0x002dd09801007387 */ /* 0x0003e20000100c00 */
[----:B------:R-:W-:-:S02]  /*16df0*/  IMAD.MOV.U32 R7, RZ, RZ, R151 ;  /* 0x000000ffff077224 */ /* 0x000fc400078e0097 */
[----:B0-----:R-:W-:Y:S01]  /*16e00*/  IMAD.MOV.U32 R175, RZ, RZ, R99 ;  /* 0x000000ffffaf7224 */ /* 0x001fe200078e0063 */
[----:B------:R0:W-:Y:S01]  /*16e10*/  STL.128 [R1+0x2ed0], R32 ;  /* 0x002ed02001007387 */ /* 0x0001e20000100c00 */
[----:B------:R-:W-:Y:S02]  /*16e20*/  IMAD.MOV.U32 R174, RZ, RZ, R98 ;  /* 0x000000ffffae7224 */ /* 0x000fe400078e0062 */
[----:B------:R-:W-:Y:S01]  /*16e30*/  IMAD.MOV.U32 R173, RZ, RZ, R97 ;  /* 0x000000ffffad7224 */ /* 0x000fe200078e0061 */
[----:B------:R-:W-:Y:S01]  /*16e40*/  STL [R1+0x59c], R111 ;  /* 0x00059c6f01007387 */ /* 0x000fe20000100800 */
[----:B------:R-:W-:Y:S02]  /*16e50*/  IMAD.MOV.U32 R172, RZ, RZ, R96 ;  /* 0x000000ffffac7224 */ /* 0x000fe400078e0060 */
[----:B-1----:R-:W-:Y:S01]  /*16e60*/  IMAD.MOV.U32 R171, RZ, RZ, R95 ;  /* 0x000000ffffab7224 */ /* 0x002fe200078e005f */
        /* <DEDUP_REMOVED lines=12> */
[----:B0-----:R-:W4:Y:S01]  /*16f30*/  LDL.LU.128 R32, [R1+0x2ed0] ;  /* 0x002ed00001207983 */ /* 0x001f220000300c00 */
[----:B------:R-:W-:Y:S02]  /*16f40*/  IMAD.MOV.U32 R154, RZ, RZ, R78 ;  /* 0x000000ffff9a7224 */ /* 0x000fe400078e004e */
[----:B------:R-:W-:Y:S02]  /*16f50*/  IMAD.MOV.U32 R153, RZ, RZ, R77 ;  /* 0x000000ffff997224 */ /* 0x000fe400078e004d */
[----:B------:R-:W-:Y:S02]  /*16f60*/  IMAD.MOV.U32 R152, RZ, RZ, R76 ;  /* 0x000000ffff987224 */ /* 0x000fe400078e004c */
[----:B------:R-:W-:Y:S02]  /*16f70*/  IMAD.MOV.U32 R9, RZ, RZ, R150 ;  /* 0x000000ffff097224 */ /* 0x000fe400078e0096 */
[----:B------:R-:W-:-:S02]  /*16f80*/  IMAD.MOV.U32 R10, RZ, RZ, R149 ;  /* 0x000000ffff0a7224 */ /* 0x000fc400078e0095 */
[----:B------:R-:W-:Y:S01]  /*16f90*/  IMAD.MOV.U32 R11, RZ, RZ, R148 ;  /* 0x000000ffff0b7224 */ /* 0x000fe200078e0094 */
[----:B-1----:R-:W4:Y:S01]  /*16fa0*/  LDL.128 R184, [R1+0x590] ;  /* 0x0005900001b87983 */ /* 0x002f220000100c00 */
[----:B------:R-:W-:Y:S01]  /*16fb0*/  IMAD.MOV.U32 R12, RZ, RZ, R147 ;  /* 0x000000ffff0c7224 */ /* 0x000fe200078e0093 */
[----:B------:R-:W-:Y:S01]  /*16fc0*/  R2UR UR6, R4 ;  /* 0x00000000040672ca */ /* 0x000fe200000e0000 */
[----:B------:R-:W-:Y:S01]  /*16fd0*/  IMAD.MOV.U32 R167, RZ, RZ, R91 ;  /* 0x000000ffffa77224 */ /* 0x000fe200078e005b */
[----:B------:R0:W-:Y:S01]  /*16fe0*/  STL.128 [R1+0x2ec0], R220 ;  /* 0x002ec0dc01007387 */ /* 0x0001e20000100c00 */
[----:B------:R-:W-:Y:S02]  /*16ff0*/  IMAD.MOV.U32 R166, RZ, RZ, R90 ;  /* 0x000000ffffa67224 */ /* 0x000fe400078e005a */
[----:B------:R-:W-:Y:S01]  /*17000*/  IMAD.MOV.U32 R165, RZ, RZ, R89 ;  /* 0x000000ffffa57224 */ /* 0x000fe200078e0059 */
[----:B------:R1:W-:Y:S01]  /*17010*/  STL.128 [R1+0x2eb0], R216 ;  /* 0x002eb0d801007387 */ /* 0x0003e20000100c00 */
[----:B------:R-:W-:-:S02]  /*17020*/  IMAD.MOV.U32 R164, RZ, RZ, R88 ;  /* 0x000000ffffa47224 */ /* 0x000fc400078e0058 */
[----:B------:R-:W-:Y:S01]  /*17030*/  IMAD.MOV.U32 R163, RZ, RZ, R87 ;  /* 0x000000ffffa37224 */ /* 0x000fe200078e0057 */
[----:B------:R1:W-:Y:S01]  /*17040*/  STL.128 [R1+0x2ea0], R212 ;  /* 0x002ea0d401007387 */ /* 0x0003e20000100c00 */
[----:B------:R-:W-:Y:S02]  /*17050*/  IMAD.MOV.U32 R151, RZ, RZ, R75 ;  /* 0x000000ffff977224 */ /* 0x000fe400078e004b */
[----:B------:R-:W-:Y:S02]  /*17060*/  IMAD.MOV.U32 R150, RZ, RZ, R74 ;  /* 0x000000ffff967224 */ /* 0x000fe400078e004a */
[----:B--2---:R-:W-:Y:S01]  /*17070*/  IMAD.MOV.U32 R102, RZ, RZ, R183 ;  /* 0x000000ffff667224 */ /* 0x004fe200078e00b7 */
        /* <DEDUP_REMOVED lines=18> */
[----:B------:R-:W-:Y:S01]  /*171a0*/  STL.128 [R1+0x300], R152 ;  /* 0x0003009801007387 */ /* 0x000fe20000100c00 */
[----:B------:R-:W-:Y:S02]  /*171b0*/  IMAD.MOV.U32 R90, RZ, RZ, R171 ;  /* 0x000000ffff5a7224 */ /* 0x000fe400078e00ab */
[----:B------:R-:W-:Y:S01]  /*171c0*/  IMAD.MOV.U32 R89, RZ, RZ, R170 ;  /* 0x000000ffff597224 */ /* 0x000fe200078e00aa */
[----:B------:R-:W-:Y:S01]  /*171d0*/  STL.128 [R1+0x310], R156 ;  /* 0x0003109c01007387 */ /* 0x000fe20000100c00 */
[----:B------:R-:W-:-:S02]  /*171e0*/  IMAD.MOV.U32 R88, RZ, RZ, R169 ;  /* 0x000000ffff587224 */ /* 0x000fc400078e00a9 */
[----:B------:R-:W-:Y:S01]  /*171f0*/  IMAD.MOV.U32 R87, RZ, RZ, R168 ;  /* 0x000000ffff577224 */ /* 0x000fe200078e00a8 */
[----:B------:R-:W-:Y:S01]  /*17200*/  STL.128 [R1+0x340], R168 ;  /* 0x000340a801007387 */ /* 0x000fe20000100c00 */
        /* <DEDUP_REMOVED lines=14> */
[----:B0-----:R-:W4:Y:S04]  /*172f0*/  LDL.LU.128 R220, [R1+0x2ec0] ;  /* 0x002ec00001dc7983 */ /* 0x001f280000300c00 */
[----:B-1----:R-:W4:Y:S04]  /*17300*/  LDL.LU.128 R216, [R1+0x2eb0] ;  /* 0x002eb00001d87983 */ /* 0x002f280000300c00 */
[----:B------:R-:W4:Y:S04]  /*17310*/  LDL.LU.128 R212, [R1+0x2ea0] ;  /* 0x002ea00001d47983 */ /* 0x000f280000300c00 */
[----:B--2---:R-:W2:Y:S04]  /*17320*/  LDL.LU.128 R208, [R1+0x2e90] ;  /* 0x002e900001d07983 */ /* 0x004ea80000300c00 */
        /* <DEDUP_REMOVED lines=11> */
[----:B------:R0:W-:Y:S04]  /*173e0*/  STL [R1+0x2cc8], R102 ;  /* 0x002cc86601007387 */ /* 0x0001e80000100800 */
[----:B---3--:R1:W-:Y:S04]  /*173f0*/  STL.64 [R1+0x2cc0], R100 ;  /* 0x002cc06401007387 */ /* 0x0083e80000100a00 */
[----:B------:R-:W3:Y:S04]  /*17400*/  LDL.LU R99, [R1+0x580] ;  /* 0x0005800001637983 */ /* 0x000ee80000300800 */
[----:B0-----:R-:W3:Y:S04]  /*17410*/  LDL.LU R102, [R1+0x2cc8] ;  /* 0x002cc80001667983 */ /* 0x001ee80000300800 */
[----:B-1----:R-:W3:Y:S04]  /*17420*/  LDL.LU.64 R100, [R1+0x2cc0] ;  /* 0x002cc00001647983 */ /* 0x002ee80000300a00 */
[----:B------:R-:W3:Y:S04]  /*17430*/  LDL.LU R105, [R1+0x598] ;  /* 0x0005980001697983 */ /* 0x000ee80000300800 */
[----:B------:R-:W3:Y:S04]  /*17440*/  LDL.LU R104, [R1+0x594] ;  /* 0x0005940001687983 */ /* 0x000ee80000300800 */
[----:B------:R-:W3:Y:S01]  /*17450*/  LDL.LU R103, [R1+0x590] ;  /* 0x0005900001677983 */ /* 0x000ee20000300800 */
        /* <DEDUP_REMOVED lines=14> */
[----:B------:R0:W-:Y:S04]  /*17540*/  STL [R1+0x5ec], R131 ;  /* 0x0005ec8301007387 */ /* 0x0001e80000100800 */
[----:B------:R1:W-:Y:S04]  /*17550*/  STL [R1+0x5e8], R130 ;  /* 0x0005e88201007387 */ /* 0x0003e80000100800 */
[----:B------:R1:W-:Y:S04]  /*17560*/  STL [R1+0x5e4], R129 ;  /* 0x0005e48101007387 */ /* 0x0003e80000100800 */
[----:B------:R1:W-:Y:S04]  /*17570*/  STL [R1+0x5e0], R128 ;  /* 0x0005e08001007387 */ /* 0x0003e80000100800 */
[----:B----4-:R4:W-:Y:S04]  /*17580*/  STL [R1+0x5dc], R127 ;  /* 0x0005dc7f01007387 */ /* 0x0109e80000100800 */
[----:B------:R4:W-:Y:S04]  /*17590*/  STL [R1+0x5d8], R126 ;  /* 0x0005d87e01007387 */ /* 0x0009e80000100800 */
[----:B------:R4:W-:Y:S01]  /*175a0*/  STL [R1+0x5d4], R125 ;  /* 0x0005d47d01007387 */ /* 0x0009e20000100800 */
[----:B------:R-:W-:-:S02]  /*175b0*/  IMAD.MOV.U32 R143, RZ, RZ, R67 ;  /* 0x000000ffff8f7224 */ /* 0x000fc400078e0043 */
[----:B------:R-:W-:Y:S01]  /*175c0*/  IMAD.MOV.U32 R142, RZ, RZ, R66 ;  /* 0x000000ffff8e7224 */ /* 0x000fe200078e0042 */
[----:B------:R4:W-:Y:S01]  /*175d0*/  STL [R1+0x5d0], R124 ;  /* 0x0005d07c01007387 */ /* 0x0009e20000100800 */
[----:B------:R-:W-:Y:S02]  /*175e0*/  IMAD.MOV.U32 R141, RZ, RZ, R65 ;  /* 0x000000ffff8d7224 */ /* 0x000fe400078e0041 */
[----:B------:R-:W-:Y:S01]  /*175f0*/  IMAD.MOV.U32 R140, RZ, RZ, R64 ;  /* 0x000000ffff8c7224 */ /* 0x000fe200078e0040 */
[----:B------:R4:W-:Y:S01]  /*17600*/  STL [R1+0x5cc], R123 ;  /* 0x0005cc7b01007387 */ /* 0x0009e20000100800 */
[----:B------:R-:W-:Y:S02]  /*17610*/  IMAD.MOV.U32 R139, RZ, RZ, R63 ;  /* 0x000000ffff8b7224 */ /* 0x000fe400078e003f */
[----:B------:R-:W-:Y:S01]  /*17620*/  IMAD.MOV.U32 R138, RZ, RZ, R62 ;  /* 0x000000ffff8a7224 */ /* 0x000fe200078e003e */
        /* <DEDUP_REMOVED lines=10> */
[----:B0-----:R-:W-:-:S02]  /*176d0*/  IMAD.MOV.U32 R131, RZ, RZ, R55 ;  /* 0x000000ffff837224 */ /* 0x001fc400078e0037 */
[----:B-1----:R-:W-:Y:S01]  /*176e0*/  IMAD.MOV.U32 R130, RZ, RZ, R54 ;  /* 0x000000ffff827224 */ /* 0x002fe200078e0036 */
[----:B------:R0:W-:Y:S01]  /*176f0*/  STL [R1+0x5b8], R118 ;  /* 0x0005b87601007387 */ /* 0x0001e20000100800 */
[----:B------:R-:W-:Y:S02]  /*17700*/  IMAD.MOV.U32 R129, RZ, RZ, R53 ;  /* 0x000000ffff817224 */ /* 0x000fe400078e0035 */
[----:B------:R-:W-:Y:S01]  /*17710*/  IMAD.MOV.U32 R128, RZ, RZ, R52 ;  /* 0x000000ffff807224 */ /* 0x000fe200078e0034 */
[----:B------:R1:W-:Y:S01]  /*17720*/  STL [R1+0x5b4], R117 ;  /* 0x0005b47501007387 */ /* 0x0003e20000100800 */
[----:B----4-:R-:W-:Y:S02]  /*17730*/  IMAD.MOV.U32 R127, RZ, RZ, R51 ;  /* 0x000000ffff7f7224 */ /* 0x010fe400078e0033 */
        /* <DEDUP_REMOVED lines=12> */
[----:B0-----:R-:W-:Y:S02]  /*17800*/  IMAD.MOV.U32 R118, RZ, RZ, R42 ;  /* 0x000000ffff767224 */ /* 0x001fe400078e002a */
[----:B-1----:R-:W-:Y:S01]  /*17810*/  IMAD.MOV.U32 R117, RZ, RZ, R41 ;  /* 0x000000ffff757224 */ /* 0x002fe200078e0029 */
[----:B------:R0:W-:Y:S01]  /*17820*/  STL [R1+0x5a0], R112 ;  /* 0x0005a07001007387 */ /* 0x0001e20000100800 */
[----:B----4-:R-:W-:Y:S02]  /*17830*/  IMAD.MOV.U32 R116, RZ, RZ, R40 ;  /* 0x000000ffff747224 */ /* 0x010fe400078e0028 */
[----:B------:R-:W-:Y:S02]  /*17840*/  IMAD.MOV.U32 R115, RZ, RZ, R39 ;  /* 0x000000ffff737224 */ /* 0x000fe400078e0027 */
[----:B------:R-:W-:Y:S02]  /*17850*/  IMAD.MOV.U32 R114, RZ, RZ, R38 ;  /* 0x000000ffff727224 */ /* 0x000fe400078e0026 */
[----:B------:R-:W-:-:S02]  /*17860*/  IMAD.MOV.U32 R113, RZ, RZ, R37 ;  /* 0x000000ffff717224 */ /* 0x000fc400078e0025 */
[----:B------:R-:W-:Y:S02]  /*17870*/  IMAD.MOV.U32 R38, RZ, RZ, R119 ;  /* 0x000000ffff267224 */ /* 0x000fe400078e0077 */
        /* <DEDUP_REMOVED lines=52> */
[----:B------:R-:W-:-:S03]  /*17bc0*/  IMAD.MOV.U32 R31, RZ, RZ, R112 ;  /* 0x000000ffff1f7224 */ /* 0x000fc600078e0070 */
[----:B------:R1:W-:Y:S04]  /*17bd0*/  STL.128 [R1+0x2db0], R216 ;  /* 0x002db0d801007387 */ /* 0x0003e80000100c00 */
[----:B------:R4:W-:Y:S04]  /*17be0*/  STL.128 [R1+0x2da0], R212 ;  /* 0x002da0d401007387 */ /* 0x0009e80000100c00 */
[----:B--2---:R2:W-:Y:S04]  /*17bf0*/  STL.128 [R1+0x2d90], R208 ;  /* 0x002d90d001007387 */ /* 0x0045e80000100c00 */
        /* <DEDUP_REMOVED lines=12> */
[----:B0-----:R-:W3:Y:S04]  /*17cc0*/  LDL.LU.128 R220, [R1+0x2dc0] ;  /* 0x002dc00001dc7983 */ /* 0x001ee80000300c00 */
[----:B-1----:R-:W3:Y:S04]  /*17cd0*/  LDL.LU.128 R216, [R1+0x2db0] ;  /* 0x002db00001d87983 */ /* 0x002ee80000300c00 */
[----:B----4-:R-:W4:Y:S04]  /*17ce0*/  LDL.LU.128 R212, [R1+0x2da0] ;  /* 0x002da00001d47983 */ /* 0x010f280000300c00 */
[----:B--2---:R-:W2:Y:S04]  /*17cf0*/  LDL.LU.128 R208, [R1+0x2d90] ;  /* 0x002d900001d07983 */ /* 0x004ea80000300c00 */
[----:B------:R-:W2:Y:S04]  /*17d00*/  LDL.LU.128 R204, [R1+0x2d80] ;  /* 0x002d800001cc7983 */ /* 0x000ea80000300c00 */
[----:B------:R-:W2:Y:S04]  /*17d10*/  LDL.LU.128 R200, [R1+0x2d70] ;  /* 0x002d700001c87983 */ /* 0x000ea80000300c00 */
[----:B------:R-:W4:Y:S04]  /*17d20*/  LDL.LU.128 R196, [R1+0x2d60] ;  /* 0x002d600001c47983 */ /* 0x000f280000300c00 */
[----:B------:R-:W2:Y:S04]  /*17d30*/  LDL.LU.128 R192, [R1+0x2d50] ;  /* 0x002d500001c07983 */ /* 0x000ea80000300c00 */
[----:B------:R-:W2:Y:S04]  /*17d40*/  LDL.LU.128 R188, [R1+0x2d40] ;  /* 0x002d400001bc7983 */ /* 0x000ea80000300c00 */
[----:B---3--:R-:W3:Y:S04]  /*17d50*/  LDL.LU.128 R184, [R1+0x2d30] ;  /* 0x002d300001b87983 */ /* 0x008ee80000300c00 */
[----:B------:R-:W3:Y:S04]  /*17d60*/  LDL.LU.128 R180, [R1+0x2d20] ;  /* 0x002d200001b47983 */ /* 0x000ee80000300c00 */
[----:B------:R-:W3:Y:S04]  /*17d70*/  LDL.LU.128 R176, [R1+0x2d10] ;  /* 0x002d100001b07983 */ /* 0x000ee80000300c00 */
[----:B------:R-:W3:Y:S04]  /*17d80*/  LDL.LU.128 R172, [R1+0x2d00] ;  /* 0x002d000001ac7983 */ /* 0x000ee80000300c00 */
[----:B------:R-:W3:Y:S04]  /*17d90*/  LDL.LU.128 R168, [R1+0x2cf0] ;  /* 0x002cf00001a87983 */ /* 0x000ee80000300c00 */
[----:B------:R-:W3:Y:S04]  /*17da0*/  LDL.LU.128 R156, [R1+0x2ce0] ;  /* 0x002ce000019c7983 */ /* 0x000ee80000300c00 */
[----:B------:R-:W3:Y:S04]  /*17db0*/  LDL.LU.128 R152, [R1+0x2cd0] ;  /* 0x002cd00001987983 */ /* 0x000ee80000300c00 */
[----:B------:R0:W-:Y:S04]  /*17dc0*/  STL [R1+0x2cb8], R106 ;  /* 0x002cb86a01007387 */ /* 0x0001e80000100800 */
[----:B------:R-:W-:Y:S04]  /*17dd0*/  STL.64 [R1+0x2cb0], R104 ;  /* 0x002cb06801007387 */ /* 0x000fe80000100a00 */
        /* <DEDUP_REMOVED lines=18> */
[----:B------:R1:W-:Y:S04]  /*17f00*/  STL.128 [R1+0x260], R112 ;  /* 0x0002607001007387 */ /* 0x0003e80000100c00 */
[----:B------:R-:W-:Y:S01]  /*17f10*/  STL.128 [R1+0x2b90], R32 ;  /* 0x002b902001007387 */ /* 0x000fe20000100c00 */
[----:B------:R-:W-:Y:S02]  /*17f20*/  IMAD.MOV.U32 R22, RZ, RZ, R3 ;  /* 0x000000ffff167224 */ /* 0x000fe400078e0003 */
[----:B------:R-:W-:Y:S01]  /*17f30*/  IMAD.MOV.U32 R2, RZ, RZ, R27 ;  /* 0x000000ffff027224 */ /* 0x000fe200078e001b */
[----:B------:R1:W-:Y:S01]  /*17f40*/  STL.128 [R1+0x250], R108 ;  /* 0x0002506c01007387 */ /* 0x0003e20000100c00 */
[----:B------:R-:W-:Y:S02]  /*17f50*/  IMAD.MOV.U32 R3, RZ, RZ, R26 ;  /* 0x000000ffff037224 */ /* 0x000fe400078e001a */
[----:B------:R-:W-:Y:S01]  /*17f60*/  IMAD.MOV.U32 R28, RZ, RZ, R109 ;  /* 0x000000ffff1c7224 */ /* 0x000fe200078e006d */
[----:B0-----:R-:W4:Y:S04]  /*17f70*/  LDL.LU R106, [R1+0x2cb8] ;  /* 0x002cb800016a7983 */ /* 0x001f280000300800 */
[----:B-1----:R-:W2:Y:S01]  /*17f80*/  LDL.128 R112, [R1+0x5a0] ;  /* 0x0005a00001707983 */ /* 0x002ea20000100c00 */
[----:B------:R-:W-:-:S02]  /*17f90*/  IMAD.MOV.U32 R27, RZ, RZ, R108 ;  /* 0x000000ffff1b7224 */ /* 0x000fc400078e006c */
[----:B------:R-:W-:Y:S01]  /*17fa0*/  IMAD.MOV.U32 R26, RZ, RZ, R107 ;  /* 0x000000ffff1a7224 */ /* 0x000fe200078e006b */
[----:B------:R-:W4:Y:S04]  /*17fb0*/  LDL.LU.64 R104, [R1+0x2cb0] ;  /* 0x002cb00001687983 */ /* 0x000f280000300a00 */
[----:B------:R-:W3:Y:S04]  /*17fc0*/  LDL.LU R109, [R1+0x5a8] ;  /* 0x0005a800016d7983 */ /* 0x000ee80000300800 */
[----:B------:R-:W3:Y:S04]  /*17fd0*/  LDL.LU R108, [R1+0x5a4] ;  /* 0x0005a400016c7983 */ /* 0x000ee80000300800 */
[----:B------:R-:W4:Y:S04]  /*17fe0*/  LDL.LU R107, [R1+0x5a0] ;  /* 0x0005a000016b7983 */ /* 0x000f280000300800 */
[----:B------:R-:W4:Y:S04]  /*17ff0*/  LDL.LU.128 R100, [R1+0x2ca0] ;  /* 0x002ca00001647983 */ /* 0x000f280000300c00 */
[----:B------:R-:W4:Y:S04]  /*18000*/  LDL.LU.128 R96, [R1+0x2c90] ;  /* 0x002c900001607983 */ /* 0x000f280000300c00 */
[----:B------:R-:W4:Y:S04]  /*18010*/  LDL.LU.128 R92, [R1+0x2c80] ;  /* 0x002c8000015c7983 */ /* 0x000f280000300c00 */
[----:B------:R-:W4:Y:S04]  /*18020*/  LDL.LU.128 R88, [R1+0x2c70] ;  /* 0x002c700001587983 */ /* 0x000f280000300c00 */
[----:B------:R-:W4:Y:S04]  /*18030*/  LDL.LU.128 R84, [R1+0x2c60] ;  /* 0x002c600001547983 */ /* 0x000f280000300c00 */
[----:B------:R-:W4:Y:S04]  /*18040*/  LDL.LU.128 R80, [R1+0x2c50] ;  /* 0x002c500001507983 */ /* 0x000f280000300c00 */
[----:B------:R-:W4:Y:S01]  /*18050*/  LDL.LU.128 R76, [R1+0x2c40] ;  /* 0x002c4000014c7983 */ /* 0x000f220000300c00 */
[----:B------:R-:W-:-:S03]  /*18060*/  IMAD.MOV.U32 R30, RZ, RZ, R111 ;  /* 0x000000ffff1e7224 */ /* 0x000fc600078e006f */
[----:B------:R-:W4:Y:S01]  /*18070*/  LDL.LU.128 R72, [R1+0x2c30] ;  /* 0x002c300001487983 */ /* 0x000f220000300c00 */
        /* <DEDUP_REMOVED lines=8> */
[----:B------:R-:W4:Y:S01]  /*18100*/  LDL.LU.128 R44, [R1+0x2bc0] ;  /* 0x002bc000012c7983 */ /* 0x000f220000300c00 */
[----:B------:R-:W-:-:S03]  /*18110*/  R2UR UR7, R5 ;  /* 0x00000000050772ca */ /* 0x000fc600000e0000 */
[----:B------:R-:W4:Y:S04]  /*18120*/  LDL.LU.128 R40, [R1+0x2bb0] ;  /* 0x002bb00001287983 */ /* 0x000f280000300c00 */
[----:B------:R-:W4:Y:S04]  /*18130*/  LDL.LU.128 R36, [R1+0x2ba0] ;  /* 0x002ba00001247983 */ /* 0x000f280000300c00 */
[----:B------:R0:W-:Y:S04]  /*18140*/  STL.128 [R1+0x2b80], R28 ;  /* 0x002b801c01007387 */ /* 0x0001e80000100c00 */
[----:B------:R-:W4:Y:S04]  /*18150*/  LDL.LU.128 R32, [R1+0x2b90] ;  /* 0x002b900001207983 */ /* 0x000f280000300c00 */
[----:B------:R1:W-:Y:S04]  /*18160*/  STL.128 [R1+0x2b70], R24 ;  /* 0x002b701801007387 */ /* 0x0003e80000100c00 */
[----:B------:R1:W-:Y:S04]  /*18170*/  STL.128 [R1+0x2b50], R16 ;  /* 0x002b501001007387 */ /* 0x0003e80000100c00 */
[----:B0-----:R-:W4:Y:S04]  /*18180*/  LDL.LU.128 R28, [R1+0x2b80] ;  /* 0x002b8000011c7983 */ /* 0x001f280000300c00 */
[----:B------:R0:W-:Y:S04]  /*18190*/  STL.128 [R1+0x2b40], R12 ;  /* 0x002b400c01007387 */ /* 0x0001e80000100c00 */
[----:B------:R0:W-:Y:S04]  /*181a0*/  STL.128 [R1+0x2b30], R8 ;  /* 0x002b300801007387 */ /* 0x0001e80000100c00 */
[----:B------:R0:W-:Y:S04]  /*181b0*/  STL.128 [R1+0x2b20], R4 ;  /* 0x002b200401007387 */ /* 0x0001e80000100c00 */
[----:B-1----:R-:W4:Y:S04]  /*181c0*/  LDL.LU.128 R24, [R1+0x2b70] ;  /* 0x002b700001187983 */ /* 0x002f280000300c00 */
[----:B------:R-:W4:Y:S04]  /*181d0*/  LDL.LU.128 R16, [R1+0x2b50] ;  /* 0x002b500001107983 */ /* 0x000f280000300c00 */
[----:B0-----:R-:W4:Y:S04]  /*181e0*/  LDL.LU.128 R12, [R1+0x2b40] ;  /* 0x002b4000010c7983 */ /* 0x001f280000300c00 */
[----:B------:R-:W4:Y:S04]  /*181f0*/  LDL.LU.128 R8, [R1+0x2b30] ;  /* 0x002b300001087983 */ /* 0x000f280000300c00 */
[----:B------:R-:W4:Y:S04]  /*18200*/  LDL.LU.128 R4, [R1+0x2b20] ;  /* 0x002b200001047983 */ /* 0x000f280000300c00 */
[----:B------:R0:W-:Y:S04]  /*18210*/  STL.128 [R1+0x270], R116 ;  /* 0x0002707401007387 */ /* 0x0001e80000100c00 */
[----:B0-----:R-:W4:Y:S04]  /*18220*/  LDL.128 R116, [R1+0x5b0] ;  /* 0x0005b00001747983 */ /* 0x001f280000100c00 */
[----:B------:R-:W4:Y:S01]  /*18230*/  LDL.LU R111, [R1+0x5b0] ;  /* 0x0005b000016f7983 */ /* 0x000f220000300800 */
[----:B--2---:R-:W-:-:S03]  /*18240*/  IMAD.MOV.U32 R110, RZ, RZ, R115 ;  /* 0x000000ffff6e7224 */ /* 0x004fc600078e0073 */
[----:B------:R0:W-:Y:S04]  /*18250*/  STL.128 [R1+0x390], R112 ;  /* 0x0003907001007387 */ /* 0x0001e80000100c00 */
[----:B------:R1:W-:Y:S04]  /*18260*/  STL [R1+0x2b18], R110 ;  /* 0x002b186e01007387 */ /* 0x0003e80000100800 */
[----:B---3--:R2:W-:Y:S04]  /*18270*/  STL.64 [R1+0x2b10], R108 ;  /* 0x002b106c01007387 */ /* 0x0085e80000100a00 */
[----:B----4-:R3:W-:Y:S04]  /*18280*/  STL.128 [R1+0x2b00], R104 ;  /* 0x002b006801007387 */ /* 0x0107e80000100c00 */
[----:B0-----:R-:W4:Y:S04]  /*18290*/  LDL.LU R113, [R1+0x5b8] ;  /* 0x0005b80001717983 */ /* 0x001f280000300800 */
[----:B------:R-:W4:Y:S04]  /*182a0*/  LDL.LU R112, [R1+0x5b4] ;  /* 0x0005b40001707983 */ /* 0x000f280000300800 */
[----:B-1----:R-:W4:Y:S04]  /*182b0*/  LDL.LU R110, [R1+0x2b18] ;  /* 0x002b1800016e7983 */ /* 0x002f280000300800 */
[----:B--2---:R-:W2:Y:S04]  /*182c0*/  LDL.LU.64 R108, [R1+0x2b10] ;  /* 0x002b1000016c7983 */ /* 0x004ea80000300a00 */
[----:B------:R0:W-:Y:S04]  /*182d0*/  STL.128 [R1+0x2af0], R100 ;  /* 0x002af06401007387 */ /* 0x0001e80000100c00 */
[----:B------:R1:W-:Y:S04]  /*182e0*/  STL.128 [R1+0x2ae0], R96 ;  /* 0x002ae06001007387 */ /* 0x0003e80000100c00 */
[----:B---3--:R-:W3:Y:S04]  /*182f0*/  LDL.LU.128 R104, [R1+0x2b00] ;  /* 0x002b000001687983 */ /* 0x008ee80000300c00 */
[----:B------:R1:W-:Y:S04]  /*18300*/  STL.128 [R1+0x2ad0], R92 ;  /* 0x002ad05c01007387 */ /* 0x0003e80000100c00 */
[----:B0-----:R-:W3:Y:S04]  /*18310*/  LDL.LU.128 R100, [R1+0x2af0] ;  /* 0x002af00001647983 */ /* 0x001ee80000300c00 */
[----:B-1----:R-:W3:Y:S04]  /*18320*/  LDL.LU.128 R96, [R1+0x2ae0] ;  /* 0x002ae00001607983 */ /* 0x002ee80000300c00 */
[----:B------:R0:W-:Y:S04]  /*18330*/  STL.128 [R1+0x2ac0], R88 ;  /* 0x002ac05801007387 */ /* 0x0001e80000100c00 */
[----:B------:R-:W3:Y:S04]  /*18340*/  LDL.LU.128 R92, [R1+0x2ad0] ;  /* 0x002ad000015c7983 */ /* 0x000ee80000300c00 */
[----:B------:R1:W-:Y:S04]  /*18350*/  STL.128 [R1+0x2ab0], R84 ;  /* 0x002ab05401007387 */ /* 0x0003e80000100c00 */
[----:B------:R1:W-:Y:S04]  /*18360*/  STL.128 [R1+0x2aa0], R80 ;  /* 0x002aa05001007387 */ /* 0x0003e80000100c00 */
[----:B0-----:R-:W3:Y:S04]  /*18370*/  LDL.LU.128 R88, [R1+0x2ac0] ;  /* 0x002ac00001587983 */ /* 0x001ee80000300c00 */
[----:B------:R0:W-:Y:S04]  /*18380*/  STL.128 [R1+0x2a90], R76 ;  /* 0x002a904c01007387 */ /* 0x0001e80000100c00 */
[----:B-1----:R-:W3:Y:S04]  /*18390*/  LDL.LU.128 R84, [R1+0x2ab0] ;  /* 0x002ab00001547983 */ /* 0x002ee80000300c00 */
[----:B------:R1:W-:Y:S04]  /*183a0*/  STL.128 [R1+0x2a80], R72 ;  /* 0x002a804801007387 */ /* 0x0003e80000100c00 */
[----:B------:R-:W3:Y:S04]  /*183b0*/  LDL.LU.128 R80, [R1+0x2aa0] ;  /* 0x002aa00001507983 */ /* 0x000ee80000300c00 */
        /* <DEDUP_REMOVED lines=27> */
[----:B------:R0:W-:Y:S04]  /*18570*/  STL.128 [R1+0x2980], R8 ;  /* 0x0029800801007387 */ /* 0x0001e80000100c00 */
[----:B------:R0:W-:Y:S04]  /*18580*/  STL.128 [R1+0x2970], R4 ;  /* 0x0029700401007387 */ /* 0x0001e80000100c00 */
[----:B-1----:R-:W3:Y:S04]  /*18590*/  LDL.LU.128 R24, [R1+0x29c0] ;  /* 0x0029c00001187983 */ /* 0x002ee80000300c00 */
[----:B------:R-:W3:Y:S04]  /*185a0*/  LDL.LU.128 R16, [R1+0x29a0] ;  /* 0x0029a00001107983 */ /* 0x000ee80000300c00 */
[----:B0-----:R-:W3:Y:S04]  /*185b0*/  LDL.LU.128 R12, [R1+0x2990] ;  /* 0x00299000010c7983 */ /* 0x001ee80000300c00 */
[----:B------:R-:W3:Y:S04]  /*185c0*/  LDL.LU.128 R8, [R1+0x2980] ;  /* 0x0029800001087983 */ /* 0x000ee80000300c00 */
[----:B------:R-:W3:Y:S01]  /*185d0*/  LDL.LU.128 R4, [R1+0x2970] ;  /* 0x0029700001047983 */ /* 0x000ee20000300c00 */
[----:B------:R-:W-:-:S03]  /*185e0*/  IMAD.MOV.U32 R114, RZ, RZ, R119 ;  /* 0x000000ffff727224 */ /* 0x000fc600078e0077 */
[----:B------:R0:W-:Y:S04]  /*185f0*/  STL.128 [R1+0x280], R120 ;  /* 0x0002807801007387 */ /* 0x0001e80000100c00 */
[----:B------:R1:W-:Y:S04]  /*18600*/  STL.128 [R1+0x3a0], R116 ;  /* 0x0003a07401007387 */ /* 0x0003e80000100c00 */
[----:B------:R1:W-:Y:S04]  /*18610*/  STL [R1+0x2968], R114 ;  /* 0x0029687201007387 */ /* 0x0003e80000100800 */
[----:B0-----:R-:W3:Y:S04]  /*18620*/  LDL.128 R120, [R1+0x5c0] ;  /* 0x0005c00001787983 */ /* 0x001ee80000100c00 */
[----:B-1----:R-:W3:Y:S04]  /*18630*/  LDL.LU R117, [R1+0x5c8] ;  /* 0x0005c80001757983 */ /* 0x002ee80000300800 */
[----:B------:R-:W3:Y:S04]  /*18640*/  LDL.LU R116, [R1+0x5c4] ;  /* 0x0005c40001747983 */ /* 0x000ee80000300800 */
[----:B------:R-:W3:Y:S04]  /*18650*/  LDL.LU R114, [R1+0x2968] ;  /* 0x0029680001727983 */ /* 0x000ee80000300800 */
[----:B------:R-:W3:Y:S04]  /*18660*/  LDL.LU R115, [R1+0x5c0] ;  /* 0x0005c00001737983 */ /* 0x000ee80000300800 */
[----:B----4-:R0:W-:Y:S04]  /*18670*/  STL.64 [R1+0x2960], R112 ;  /* 0x0029607001007387 */ /* 0x0101e80000100a00 */
[----:B--2---:R1:W-:Y:S04]  /*18680*/  STL.128 [R1+0x2950], R108 ;  /* 0x0029506c01007387 */ /* 0x0043e80000100c00 */
[----:B0-----:R-:W2:Y:S04]  /*18690*/  LDL.LU.64 R112, [R1+0x2960] ;  /* 0x0029600001707983 */ /* 0x001ea80000300a00 */
[----:B---3--:R0:W-:Y:S04]  /*186a0*/  STL.128 [R1+0x2940], R104 ;  /* 0x0029406801007387 */ /* 0x0081e80000100c00 */
[----:B-1----:R-:W3:Y:S04]  /*186b0*/  LDL.LU.128 R108, [R1+0x2950] ;  /* 0x00295000016c7983 */ /* 0x002ee80000300c00 */
[----:B------:R1:W-:Y:S04]  /*186c0*/  STL.128 [R1+0x2930], R100 ;  /* 0x0029306401007387 */ /* 0x0003e80000100c00 */
[----:B------:R4:W-:Y:S04]  /*186d0*/  STL.128 [R1+0x2920], R96 ;  /* 0x0029206001007387 */ /* 0x0009e80000100c00 */
[----:B0-----:R-:W3:Y:S04]  /*186e0*/  LDL.LU.128 R104, [R1+0x2940] ;  /* 0x0029400001687983 */ /* 0x001ee80000300c00 */
[----:B------:R0:W-:Y:S04]  /*186f0*/  STL.128 [R1+0x2910], R92 ;  /* 0x0029105c01007387 */ /* 0x0001e80000100c00 */
[----:B-1----:R-:W3:Y:S04]  /*18700*/  LDL.LU.128 R100, [R1+0x2930] ;  /* 0x0029300001647983 */ /* 0x002ee80000300c00 */
[----:B----4-:R-:W4:Y:S04]  /*18710*/  LDL.LU.128 R96, [R1+0x2920] ;  /* 0x0029200001607983 */ /* 0x010f280000300c00 */
[----:B------:R1:W-:Y:S04]  /*18720*/  STL.128 [R1+0x2900], R88 ;  /* 0x0029005801007387 */ /* 0x0003e80000100c00 */
[----:B0-----:R-:W4:Y:S04]  /*18730*/  LDL.LU.128 R92, [R1+0x2910] ;  /* 0x00291000015c7983 */ /* 0x001f280000300c00 */
[----:B------:R0:W-:Y:S04]  /*18740*/  STL.128 [R1+0x28f0], R84 ;  /* 0x0028f05401007387 */ /* 0x0001e80000100c00 */
[----:B-1----:R-:W4:Y:S04]  /*18750*/  LDL.LU.128 R88, [R1+0x2900] ;  /* 0x0029000001587983 */ /* 0x002f280000300c00 */
[----:B------:R1:W-:Y:S04]  /*18760*/  STL.128 [R1+0x28e0], R80 ;  /* 0x0028e05001007387 */ /* 0x0003e80000100c00 */
[----:B------:R1:W-:Y:S04]  /*18770*/  STL.128 [R1+0x28d0], R76 ;  /* 0x0028d04c01007387 */ /* 0x0003e80000100c00 */
[----:B0-----:R-:W4:Y:S04]  /*18780*/  LDL.LU.128 R84, [R1+0x28f0] ;  /* 0x0028f00001547983 */ /* 0x001f280000300c00 */
[----:B------:R0:W-:Y:S04]  /*18790*/  STL.128 [R1+0x28c0], R72 ;  /* 0x0028c04801007387 */ /* 0x0001e80000100c00 */
[----:B-1----:R-:W4:Y:S04]  /*187a0*/  LDL.LU.128 R80, [R1+0x28e0] ;  /* 0x0028e00001507983 */ /* 0x002f280000300c00 */
[----:B------:R-:W4:Y:S04]  /*187b0*/  LDL.LU.128 R76, [R1+0x28d0] ;  /* 0x0028d000014c7983 */ /* 0x000f280000300c00 */
[----:B------:R1:W-:Y:S04]  /*187c0*/  STL.128 [R1+0x28b0], R68 ;  /* 0x0028b04401007387 */ /* 0x0003e80000100c00 */
[----:B0-----:R-:W4:Y:S04]  /*187d0*/  LDL.LU.128 R72, [R1+0x28c0] ;  /* 0x0028c00001487983 */ /* 0x001f280000300c00 */
[----:B------:R0:W-:Y:S04]  /*187e0*/  STL.128 [R1+0x28a0], R64 ;  /* 0x0028a04001007387 */ /* 0x0001e80000100c00 */
[----:B------:R0:W-:Y:S04]  /*187f0*/  STL.128 [R1+0x2890], R60 ;  /* 0x0028903c01007387 */ /* 0x0001e80000100c00 */
[----:B-1----:R-:W4:Y:S04]  /*18800*/  LDL.LU.128 R68, [R1+0x28b0] ;  /* 0x0028b00001447983 */ /* 0x002f280000300c00 */
[----:B------:R1:W-:Y:S04]  /*18810*/  STL.128 [R1+0x2880], R56 ;  /* 0x0028803801007387 */ /* 0x0003e80000100c00 */
[----:B0-----:R-:W4:Y:S04]  /*18820*/  LDL.LU.128 R64, [R1+0x28a0] ;  /* 0x0028a00001407983 */ /* 0x001f280000300c00 */
[----:B------:R0:W-:Y:S04]  /*18830*/  STL.128 [R1+0x2870], R52 ;  /* 0x0028703401007387 */ /* 0x0001e80000100c00 */
[----:B------:R-:W4:Y:S04]  /*18840*/  LDL.LU.128 R60, [R1+0x2890] ;  /* 0x00289000013c7983 */ /* 0x000f280000300c00 */
[----:B-1----:R-:W4:Y:S04]  /*18850*/  LDL.LU.128 R56, [R1+0x2880] ;  /* 0x0028800001387983 */ /* 0x002f280000300c00 */
        /* <DEDUP_REMOVED lines=13> */
[----:B-1----:R-:W4:Y:S04]  /*18930*/  LDL.LU.128 R28, [R1+0x2810] ;  /* 0x00281000011c7983 */ /* 0x002f280000300c00 */
        /* <DEDUP_REMOVED lines=9> */
[----:B------:R0:W-:Y:S04]  /*189d0*/  STL.128 [R1+0x2b60], R20 ;  /* 0x002b601401007387 */ /* 0x0001e80000100c00 */
[----:B0-----:R-:W4:Y:S01]  /*189e0*/  LDL.LU.128 R20, [R1+0x2b60] ;  /* 0x002b600001147983 */ /* 0x001f220000300c00 */
[----:B------:R-:W-:-:S03]  /*189f0*/  IMAD.MOV.U32 R118, RZ, RZ, R123 ;  /* 0x000000ffff767224 */ /* 0x000fc600078e007b */
[----:B------:R0:W-:Y:S04]  /*18a00*/  STL.128 [R1+0x290], R124 ;  /* 0x0002907c01007387 */ /* 0x0001e80000100c00 */
[----:B------:R-:W-:Y:S04]  /*18a10*/  STL.128 [R1+0x3b0], R120 ;  /* 0x0003b07801007387 */ /* 0x000fe80000100c00 */
[----:B------:R1:W-:Y:S04]  /*18a20*/  STL [R1+0x27a8], R118 ;  /* 0x0027a87601007387 */ /* 0x0003e80000100800 */
[----:B------:R1:W-:Y:S04]  /*18a30*/  STL.64 [R1+0x27a0], R116 ;  /* 0x0027a07401007387 */ /* 0x0003e80000100a00 */
[----:B0-----:R-:W4:Y:S04]  /*18a40*/  LDL.128 R124, [R1+0x5d0] ;  /* 0x0005d000017c7983 */ /* 0x001f280000100c00 */
[----:B-1----:R-:W4:Y:S04]  /*18a50*/  LDL.LU R118, [R1+0x27a8] ;  /* 0x0027a80001767983 */ /* 0x002f280000300800 */
[----:B------:R-:W4:Y:S04]  /*18a60*/  LDL.LU.64 R116, [R1+0x27a0] ;  /* 0x0027a00001747983 */ /* 0x000f280000300a00 */
[----:B------:R-:W4:Y:S04]  /*18a70*/  LDL.LU R121, [R1+0x5d8] ;  /* 0x0005d80001797983 */ /* 0x000f280000300800 */
[----:B------:R-:W4:Y:S04]  /*18a80*/  LDL.LU R120, [R1+0x5d4] ;  /* 0x0005d40001787983 */ /* 0x000f280000300800 */
[----:B------:R-:W4:Y:S04]  /*18a90*/  LDL.LU R119, [R1+0x5d0] ;  /* 0x0005d00001777983 */ /* 0x000f280000300800 */
[----:B--2---:R0:W-:Y:S04]  /*18aa0*/  STL.128 [R1+0x2790], R112 ;  /* 0x0027907001007387 */ /* 0x0041e80000100c00 */
[----:B---3--:R1:W-:Y:S04]  /*18ab0*/  STL.128 [R1+0x2780], R108 ;  /* 0x0027806c01007387 */ /* 0x0083e80000100c00 */
[----:B0-----:R-:W2:Y:S04]  /*18ac0*/  LDL.LU.128 R112, [R1+0x2790] ;  /* 0x0027900001707983 */ /* 0x001ea80000300c00 */
[----:B------:R0:W-:Y:S04]  /*18ad0*/  STL.128 [R1+0x2770], R104 ;  /* 0x0027706801007387 */ /* 0x0001e80000100c00 */
[----:B-1----:R-:W3:Y:S04]  /*18ae0*/  LDL.LU.128 R108, [R1+0x2780] ;  /* 0x00278000016c7983 */ /* 0x002ee80000300c00 */
[----:B------:R1:W-:Y:S04]  /*18af0*/  STL.128 [R1+0x2760], R100 ;  /* 0x0027606401007387 */ /* 0x0003e80000100c00 */
[----:B----4-:R4:W-:Y:S04]  /*18b00*/  STL.128 [R1+0x2750], R96 ;  /* 0x0027506001007387 */ /* 0x0109e80000100c00 */
        /* <DEDUP_REMOVED lines=51> */
[----:B------:R1:W-:Y:S04]  /*18e40*/  STL.128 [R1+0x3c0], R124 ;  /* 0x0003c07c01007387 */ /* 0x0003e80000100c00 */
[----:B------:R1:W-:Y:S04]  /*18e50*/  STL [R1+0x25d8], R122 ;  /* 0x0025d87a01007387 */ /* 0x0003e80000100800 */
[----:B------:R1:W-:Y:S04]  /*18e60*/  STL.64 [R1+0x25d0], R120 ;  /* 0x0025d07801007387 */ /* 0x0003e80000100a00 */
[----:B0-----:R-:W4:Y:S04]  /*18e70*/  LDL.128 R128, [R1+0x5e0] ;  /* 0x0005e00001807983 */ /* 0x001f280000100c00 */
[----:B------:R0:W-:Y:S04]  /*18e80*/  STL.128 [R1+0x25c0], R116 ;  /* 0x0025c07401007387 */ /* 0x0001e80000100c00 */
[----:B-1----:R-:W4:Y:S04]  /*18e90*/  LDL.LU R125, [R1+0x5e8] ;  /* 0x0005e800017d7983 */ /* 0x002f280000300800 */
[----:B------:R-:W4:Y:S04]  /*18ea0*/  LDL.LU R124, [R1+0x5e4] ;  /* 0x0005e400017c7983 */ /* 0x000f280000300800 */
[----:B------:R-:W4:Y:S04]  /*18eb0*/  LDL.LU R122, [R1+0x25d8] ;  /* 0x0025d800017a7983 */ /* 0x000f280000300800 */
[----:B------:R-:W4:Y:S04]  /*18ec0*/  LDL.LU.64 R120, [R1+0x25d0] ;  /* 0x0025d00001787983 */ /* 0x000f280000300a00 */
[----:B0-----:R-:W4:Y:S04]  /*18ed0*/  LDL.LU.128 R116, [R1+0x25c0] ;  /* 0x0025c00001747983 */ /* 0x001f280000300c00 */
        /* <DEDUP_REMOVED lines=58> */
[----:B------:R0:W-:Y:S01]  /*19280*/  STL.128 [R1+0x3d0], R128 ;  /* 0x0003d08001007387 */ /* 0x0001e20000100c00 */
        /* <DEDUP_REMOVED lines=11> */
[----:B--2---:R-:W-:-:S02]  /*19340*/  IMAD.MOV.U32 R120, RZ, RZ, R115 ;  /* 0x000000ffff787224 */ /* 0x004fc400078e0073 */
[----:B------:R-:W-:Y:S02]  /*19350*/  IMAD.MOV.U32 R119, RZ, RZ, R114 ;  /* 0x000000ffff777224 */ /* 0x000fe400078e0072 */
[----:B------:R-:W-:Y:S02]  /*19360*/  IMAD.MOV.U32 R118, RZ, RZ, R113 ;  /* 0x000000ffff767224 */ /* 0x000fe400078e0071 */
[----:B------:R-:W-:Y:S02]  /*19370*/  IMAD.MOV.U32 R117, RZ, RZ, R112 ;  /* 0x000000ffff757224 */ /* 0x000fe400078e0070 */
[----:B---3--:R-:W-:Y:S02]  /*19380*/  IMAD.MOV.U32 R116, RZ, RZ, R111 ;  /* 0x000000ffff747224 */ /* 0x008fe400078e006f */
        /* <DEDUP_REMOVED lines=63> */
[----:B------:R0:W-:Y:S01]  /*19780*/  STL.128 [R1+0x2b0], R132 ;  /* 0x0002b08401007387 */ /* 0x0001e20000100c00 */
        /* <DEDUP_REMOVED lines=24> */
[----:B0-----:R-:W-:Y:S02]  /*19910*/  IMAD.MOV.U32 R132, RZ, RZ, R223 ;  /* 0x000000ffff847224 */ /* 0x001fe400078e00df */
[----:B------:R-:W-:Y:S02]  /*19920*/  IMAD.MOV.U32 R133, RZ, RZ, R222 ;  /* 0x000000ffff857224 */ /* 0x000fe400078e00de */
[----:B------:R-:W-:-:S02]  /*19930*/  IMAD.MOV.U32 R134, RZ, RZ, R196 ;  /* 0x000000ffff867224 */ /* 0x000fc400078e00c4 */
[----:B------:R-:W-:Y:S02]  /*19940*/  IMAD.MOV.U32 R135, RZ, RZ, R195 ;  /* 0x000000ffff877224 */ /* 0x000fe400078e00c3 */
[----:B-1----:R-:W-:Y:S02]  /*19950*/  IMAD.MOV.U32 R136, RZ, RZ, R194 ;  /* 0x000000ffff887224 */ /* 0x002fe400078e00c2 */
[----:B------:R-:W-:Y:S02]  /*19960*/  IMAD.MOV.U32 R137, RZ, RZ, R193 ;  /* 0x000000ffff897224 */ /* 0x000fe400078e00c1 */
[----:B------:R-:W-:Y:S02]  /*19970*/  IMAD.MOV.U32 R138, RZ, RZ, R192 ;  /* 0x000000ffff8a7224 */ /* 0x000fe400078e00c0 */
[----:B------:R-:W-:Y:S02]  /*19980*/  IMAD.MOV.U32 R139, RZ, RZ, R159 ;  /* 0x000000ffff8b7224 */ /* 0x000fe400078e009f */
[----:B------:R-:W-:-:S02]  /*19990*/  IMAD.MOV.U32 R32, RZ, RZ, R27 ;  /* 0x000000ffff207224 */ /* 0x000fc400078e001b */
[----:B------:R-:W-:Y:S02]  /*199a0*/  IMAD.MOV.U32 R31, RZ, RZ, R26 ;  /* 0x000000ffff1f7224 */ /* 0x000fe400078e001a */
[----:B------:R-:W-:Y:S02]  /*199b0*/  IMAD.MOV.U32 R30, RZ, RZ, R25 ;  /* 0x000000ffff1e7224 */ /* 0x000fe400078e0019 */
[----:B------:R-:W-:Y:S02]  /*199c0*/  IMAD.MOV.U32 R29, RZ, RZ, R24 ;  /* 0x000000ffff1d7224 */ /* 0x000fe400078e0018 */
[----:B--2---:R-:W-:Y:S02]  /*199d0*/  IMAD.MOV.U32 R140, RZ, RZ, R156 ;  /* 0x000000ffff8c7224 */ /* 0x004fe400078e009c */
[----:B------:R-:W-:Y:S02]  /*199e0*/  IMAD.MOV.U32 R141, RZ, RZ, R157 ;  /* 0x000000ffff8d7224 */ /* 0x000fe400078e009d */
[----:B------:R-:W-:-:S02]  /*199f0*/  IMAD.MOV.U32 R142, RZ, RZ, R158 ;  /* 0x000000ffff8e7224 */ /* 0x000fc400078e009e */
[----:B------:R-:W-:Y:S02]  /*19a00*/  IMAD.MOV.U32 R143, RZ, RZ, R19 ;  /* 0x000000ffff8f7224 */ /* 0x000fe400078e0013 */
[----:B------:R-:W-:Y:S02]  /*19a10*/  IMAD.MOV.U32 R28, RZ, RZ, R4 ;  /* 0x000000ffff1c7224 */ /* 0x000fe400078e0004 */
[----:B---3--:R-:W-:Y:S02]  /*19a20*/  IMAD.MOV.U32 R144, RZ, RZ, R18 ;  /* 0x000000ffff907224 */ /* 0x008fe400078e0012 */
[----:B------:R-:W-:Y:S02]  /*19a30*/  IMAD.MOV.U32 R145, RZ, RZ, R15 ;  /* 0x000000ffff917224 */ /* 0x000fe400078e000f */
[----:B------:R-:W-:Y:S02]  /*19a40*/  IMAD.MOV.U32 R146, RZ, RZ, R14 ;  /* 0x000000ffff927224 */ /* 0x000fe400078e000e */
[----:B------:R-:W-:-:S02]  /*19a50*/  IMAD.MOV.U32 R147, RZ, RZ, R12 ;  /* 0x000000ffff937224 */ /* 0x000fc400078e000c */
[----:B----4-:R-:W-:Y:S02]  /*19a60*/  IMAD.MOV.U32 R148, RZ, RZ, R11 ;  /* 0x000000ffff947224 */ /* 0x010fe400078e000b */
        /* <DEDUP_REMOVED lines=8> */
[----:B------:R-:W-:Y:S01]  /*19af0*/  HGMMA.64x256x16.F32 R24, R152, gdesc[UR4].tnspB, R24, gsb0 ;  /* 0x43e0000498187df0 */ /* 0x000fe20008000818 */
[----:B------:R0:W-:Y:S04]  /*19b00*/  STL.128 [R1+0x2620], R20 ;  /* 0x0026201401007387 */ /* 0x0001e80000100c00 */
[----:B0-----:R-:W2:Y:S01]  /*19b10*/  LDL.LU.128 R20, [R1+0x2620] ;  /* 0x0026200001147983 */ /* 0x001ea20000300c00 */
[----:B------:R-:W-:-:S03]  /*19b20*/  WARPGROUP.DEPBAR.LE gsb0, 0x0 ;  /* 0x00008000000079c5 */ /* 0x000fc60000010000 */
[----:B------:R0:W-:Y:S04]  /*19b30*/  STL.128 [R1+0x23b0], R132 ;  /* 0x0023b08401007387 */ /* 0x0001e80000100c00 */
[----:B------:R1:W-:Y:S04]  /*19b40*/  STL.128 [R1+0x23a0], R128 ;  /* 0x0023a08001007387 */ /* 0x0003e80000100c00 */
[----:B------:R3:W-:Y:S04]  /*19b50*/  STL.128 [R1+0x2390], R124 ;  /* 0x0023907c01007387 */ /* 0x0007e80000100c00 */
[----:B------:R4:W-:Y:S04]  /*19b60*/  STL.128 [R1+0x2380], R120 ;  /* 0x0023807801007387 */ /* 0x0009e80000100c00 */
[----:B------:R4:W-:Y:S04]  /*19b70*/  STL.128 [R1+0x2370], R116 ;  /* 0x0023707401007387 */ /* 0x0009e80000100c00 */
[----:B------:R4:W-:Y:S04]  /*19b80*/  STL.128 [R1+0x2360], R112 ;  /* 0x0023607001007387 */ /* 0x0009e80000100c00 */
[----:B------:R4:W-:Y:S04]  /*19b90*/  STL.128 [R1+0x2350], R108 ;  /* 0x0023506c01007387 */ /* 0x0009e80000100c00 */
[----:B0-----:R-:W2:Y:S04]  /*19ba0*/  LDL.LU.128 R132, [R1+0x23b0] ;  /* 0x0023b00001847983 */ /* 0x001ea80000300c00 */
[----:B-1----:R-:W2:Y:S04]  /*19bb0*/  LDL.LU.128 R128, [R1+0x23a0] ;  /* 0x0023a00001807983 */ /* 0x002ea80000300c00 */
[----:B---3--:R-:W3:Y:S04]  /*19bc0*/  LDL.LU.128 R124, [R1+0x2390] ;  /* 0x00239000017c7983 */ /* 0x008ee80000300c00 */
[----:B----4-:R-:W4:Y:S04]  /*19bd0*/  LDL.LU.128 R120, [R1+0x2380] ;  /* 0x0023800001787983 */ /* 0x010f280000300c00 */
[----:B------:R-:W4:Y:S04]  /*19be0*/  LDL.LU.128 R116, [R1+0x2370] ;  /* 0x0023700001747983 */ /* 0x000f280000300c00 */
[----:B------:R-:W4:Y:S04]  /*19bf0*/  LDL.LU.128 R112, [R1+0x2360] ;  /* 0x0023600001707983 */ /* 0x000f280000300c00 */
[----:B------:R-:W4:Y:S04]  /*19c00*/  LDL.LU.128 R108, [R1+0x2350] ;  /* 0x00235000016c7983 */ /* 0x000f280000300c00 */
[----:B------:R0:W-:Y:S04]  /*19c10*/  STL.128 [R1+0x2340], R104 ;  /* 0x0023406801007387 */ /* 0x0001e80000100c00 */
[----:B------:R1:W-:Y:S04]  /*19c20*/  STL.128 [R1+0x2330], R100 ;  /* 0x0023306401007387 */ /* 0x0003e80000100c00 */
[----:B0-----:R-:W4:Y:S04]  /*19c30*/  LDL.LU.128 R104, [R1+0x2340] ;  /* 0x0023400001687983 */ /* 0x001f280000300c00 */
[----:B-1----:R-:W4:Y:S04]  /*19c40*/  LDL.LU.128 R100, [R1+0x2330] ;  /* 0x0023300001647983 */ /* 0x002f280000300c00 */
[----:B------:R0:W-:Y:S04]  /*19c50*/  STL.128 [R1+0x23f0], R148 ;  /* 0x0023f09401007387 */ /* 0x0001e80000100c00 */
[----:B--2---:R1:W-:Y:S04]  /*19c60*/  STL.128 [R1+0x2440], R20 ;  /* 0x0024401401007387 */ /* 0x0043e80000100c00 */
[----:B------:R2:W-:Y:S01]  /*19c70*/  STL.128 [R1+0x23e0], R144 ;  /* 0x0023e09001007387 */ /* 0x0005e20000100c00 */
[----:B0-----:R-:W-:-:S02]  /*19c80*/  IMAD.MOV.U32 R148, RZ, RZ, R223 ;  /* 0x000000ffff947224 */ /* 0x001fc400078e00df */
[----:B------:R-:W-:Y:S02]  /*19c90*/  IMAD.MOV.U32 R149, RZ, RZ, R222 ;  /* 0x000000ffff957224 */ /* 0x000fe400078e00de */
[----:B------:R-:W-:Y:S01]  /*19ca0*/  IMAD.MOV.U32 R150, RZ, RZ, R196 ;  /* 0x000000ffff967224 */ /* 0x000fe200078e00c4 */
[----:B------:R0:W-:Y:S01]  /*19cb0*/  STL.128 [R1+0x23d0], R140 ;  /* 0x0023d08c01007387 */ /* 0x0001e20000100c00 */
[----:B------:R-:W-:-:S03]  /*19cc0*/  IMAD.MOV.U32 R151, RZ, RZ, R195 ;  /* 0x000000ffff977224 */ /* 0x000fc600078e00c3 */
        /* <DEDUP_REMOVED lines=17> */
[----:B-1----:R-:W4:Y:S04]  /*19de0*/  LDL.LU.128 R20, [R1+0x2440] ;  /* 0x0024400001147983 */ /* 0x002f280000300c00 */
[----:B--2---:R-:W2:Y:S04]  /*19df0*/  LDL.LU.128 R144, [R1+0x23e0] ;  /* 0x0023e00001907983 */ /* 0x004ea80000300c00 */
[----:B0-----:R-:W2:Y:S04]  /*19e00*/  LDL.LU.128 R140, [R1+0x23d0] ;  /* 0x0023d000018c7983 */ /* 0x001ea80000300c00 */
[----:B---3--:R-:W3:Y:S04]  /*19e10*/  LDL.LU.128 R148, [R1+0x23f0] ;  /* 0x0023f00001947983 */ /* 0x008ee80000300c00 */
[----:B------:R-:W2:Y:S04]  /*19e20*/  LDL.LU.128 R136, [R1+0x23c0] ;  /* 0x0023c00001887983 */ /* 0x000ea80000300c00 */
[----:B------:R-:W3:Y:S04]  /*19e30*/  LDL.LU.128 R96, [R1+0x2320] ;  /* 0x0023200001607983 */ /* 0x000ee80000300c00 */
        /* <DEDUP_REMOVED lines=45> */
[----:B------:R0:W-:Y:S04]  /*1a110*/  STL.128 [R1+0x21a0], R184 ;  /* 0x0021a0b801007387 */ /* 0x0001e80000100c00 */
[----:B------:R1:W-:Y:S04]  /*1a120*/  STL.128 [R1+0x2190], R180 ;  /* 0x002190b401007387 */ /* 0x0003e80000100c00 */
[----:B------:R4:W-:Y:S04]  /*1a130*/  STL [R1+0x574], R101 ;  /* 0x0005746501007387 */ /* 0x0009e80000100800 */
[----:B------:R4:W-:Y:S04]  /*1a140*/  STL [R1+0x570], R100 ;  /* 0x0005706401007387 */ /* 0x0009e80000100800 */
[----:B0-----:R-:W2:Y:S04]  /*1a150*/  LDL.LU.128 R184, [R1+0x21a0] ;  /* 0x0021a00001b87983 */ /* 0x001ea80000300c00 */
[----:B-1----:R-:W2:Y:S04]  /*1a160*/  LDL.128 R180, [R1+0x580] ;  /* 0x0005800001b47983 */ /* 0x002ea80000100c00 */
[----:B------:R-:W-:Y:S04]  /*1a170*/  STL [R1+0x45c], R31 ;  /* 0x00045c1f01007387 */ /* 0x000fe80000100800 */
[----:B------:R-:W-:Y:S04]  /*1a180*/  STL [R1+0x458], R30 ;  /* 0x0004581e01007387 */ /* 0x000fe80000100800 */
[----:B------:R-:W-:Y:S04]  /*1a190*/  STL [R1+0x454], R29 ;  /* 0x0004541d01007387 */ /* 0x000fe80000100800 */
[----:B------:R-:W-:Y:S04]  /*1a1a0*/  STL [R1+0x450], R28 ;  /* 0x0004501c01007387 */ /* 0x000fe80000100800 */
[----:B------:R-:W2:Y:S04]  /*1a1b0*/  LDL.LU.128 R104, [R1+0x450] ;  /* 0x0004500001687983 */ /* 0x000ea80000300c00 */
[----:B----4-:R-:W4:Y:S04]  /*1a1c0*/  LDL.LU R101, [R1+0x588] ;  /* 0x0005880001657983 */ /* 0x010f280000300800 */
[----:B------:R-:W4:Y:S01]  /*1a1d0*/  LDL.LU R100, [R1+0x584] ;  /* 0x0005840001647983 */ /* 0x000f220000300800 */
[----:B------:R-:W-:-:S02]  /*1a1e0*/  IMAD.MOV.U32 R153, RZ, RZ, R193 ;  /* 0x000000ffff997224 */ /* 0x000fc400078e00c1 */
[-CC-:B------:R-:W-:Y:S01]  /*1a1f0*/  FFMA.FTZ R193, R172, R0.reuse, -R13.reuse ;  /* 0x00000000acc17223 */ /* 0x180fe2000001080d */
[----:B------:R-:W-:Y:S02]  /*1a200*/  IMAD.MOV.U32 R154, RZ, RZ, R192 ;  /* 0x000000ffff9a7224 */ /* 0x000fe400078e00c0 */
[-C--:B------:R-:W-:Y:S01]  /*1a210*/  FFMA.FTZ R192, R173, R0.reuse, -R13 ;  /* 0x00000000adc07223 */ /* 0x080fe2000001080d */
[-CC-:B------:R-:W-:Y:S01]  /*1a220*/  FFMA.FTZ R173, R170, R0.reuse, -R197.reuse ;  /* 0x00000000aaad7223 */ /* 0x180fe200000108c5 */
[-CC-:B------:R-:W-:Y:S01]  /*1a230*/  FFMA.FTZ R172, R171, R0.reuse, -R197.reuse ;  /* 0x00000000abac7223 */ /* 0x180fe200000108c5 */
[-CC-:B------:R-:W-:Y:S01]  /*1a240*/  FFMA.FTZ R171, R174, R0.reuse, -R197.reuse ;  /* 0x00000000aeab7223 */ /* 0x180fe200000108c5 */
[----:B------:R-:W-:-:S03]  /*1a250*/  FFMA.FTZ R170, R175, R0, -R197 ;  /* 0x00000000afaa7223 */ /* 0x000fc600000108c5 */
[----:B------:R-:W-:Y:S01]  /*1a260*/  MUFU.EX2 R173, R173 ;  /* 0x000000ad00ad7308 */ /* 0x000fe20000000800 */
[----:B------:R-:W-:Y:S02]  /*1a270*/  IMAD.MOV.U32 R152, RZ, RZ, R194 ;  /* 0x000000ffff987224 */ /* 0x000fe400078e00c2 */
[-CC-:B------:R-:W-:Y:S01]  /*1a280*/  FFMA.FTZ R195, R168, R0.reuse, -R13.reuse ;  /* 0x00000000a8c37223 */ /* 0x180fe2000001080d */
[----:B------:R-:W-:-:S04]  /*1a290*/  FFMA.FTZ R194, R169, R0, -R13 ;  /* 0x00000000a9c27223 */ /* 0x000fc8000001080d */
[----:B------:R-:W0:Y:S08]  /*1a2a0*/  MUFU.EX2 R172, R172 ;  /* 0x000000ac00ac7308 */ /* 0x000e300000000800 */
[----:B------:R-:W-:Y:S08]  /*1a2b0*/  MUFU.EX2 R171, R171 ;  /* 0x000000ab00ab7308 */ /* 0x000ff00000000800 */
[----:B------:R-:W1:Y:S01]  /*1a2c0*/  MUFU.EX2 R170, R170 ;  /* 0x000000aa00aa7308 */ /* 0x000e620000000800 */
[----:B------:R-:W-:Y:S01]  /*1a2d0*/  IMAD.MOV.U32 R155, RZ, RZ, R159 ;  /* 0x000000ffff9b7224 */ /* 0x000fe200078e009f */
[----:B------:R-:W-:Y:S01]  /*1a2e0*/  STL [R1+0x578], R102 ;  /* 0x0005786601007387 */ /* 0x000fe20000100800 */
[----:B------:R-:W-:-:S05]  /*1a2f0*/  VIADD R4, R16, 0x180 ;  /* 0x0000018010047836 */ /* 0x000fca0000000000 */
[----:B------:R-:W-:Y:S01]  /*1a300*/  MUFU.EX2 R195, R195 ;  /* 0x000000c300c37308 */ /* 0x000fe20000000800 */
[----:B------:R0:W-:Y:S07]  /*1a310*/  STL.128 [R1+0x3f0], R152 ;  /* 0x0003f09801007387 */ /* 0x0001ee0000100c00 */
[----:B------:R-:W2:Y:S01]  /*1a320*/  MUFU.EX2 R194, R194 ;  /* 0x000000c200c27308 */ /* 0x000ea20000000800 */
[----:B------:R-:W-:Y:S07]  /*1a330*/  STL [R1+0x590], R108 ;  /* 0x0005906c01007387 */ /* 0x000fee0000100800 */
[----:B------:R-:W-:Y:S01]  /*1a340*/  MUFU.EX2 R193, R193 ;  /* 0x000000c100c17308 */ /* 0x000fe20000000800 */
[----:B0-----:R-:W-:Y:S01]  /*1a350*/  F2FP.F16.F32.PACK_AB R153, R172, R173 ;  /* 0x000000adac99723e */ /* 0x001fe200000000ff */
[----:B------:R-:W-:Y:S06]  /*1a360*/  STL [R1+0x57c], R103 ;  /* 0x00057c6701007387 */ /* 0x000fec0000100800 */
[----:B------:R-:W0:Y:S01]  /*1a370*/  MUFU.EX2 R192, R192 ;  /* 0x000000c000c07308 */ /* 0x000e220000000800 */
[----:B---3--:R-:W-:Y:S01]  /*1a380*/  STL [R1+0x56c], R99 ;  /* 0x00056c6301007387 */ /* 0x008fe20000100800 */
[----:B-1----:R-:W-:-:S03]  /*1a390*/  F2FP.F16.F32.PACK_AB R155, R170, R171 ;  /* 0x000000abaa9b723e */ /* 0x002fc600000000ff */
[----:B------:R-:W-:Y:S04]  /*1a3a0*/  STL [R1+0x568], R98 ;  /* 0x0005686201007387 */ /* 0x000fe80000100800 */
[----:B------:R-:W-:Y:S04]  /*1a3b0*/  STL [R1+0x564], R97 ;  /* 0x0005646101007387 */ /* 0x000fe80000100800 */
[----:B------:R-:W-:Y:S04]  /*1a3c0*/  STL [R1+0x560], R96 ;  /* 0x0005606001007387 */ /* 0x000fe80000100800 */
[----:B------:R-:W-:Y:S04]  /*1a3d0*/  STL [R1+0x47c], R39 ;  /* 0x00047c2701007387 */ /* 0x000fe80000100800 */
[----:B------:R-:W-:Y:S04]  /*1a3e0*/  STL [R1+0x478], R38 ;  /* 0x0004782601007387 */ /* 0x000fe80000100800 */
[----:B------:R-:W-:Y:S04]  /*1a3f0*/  STL [R1+0x474], R37 ;  /* 0x0004742501007387 */ /* 0x000fe80000100800 */
[----:B------:R-:W-:Y:S04]  /*1a400*/  STL [R1+0x470], R36 ;  /* 0x0004702401007387 */ /* 0x000fe80000100800 */
[----:B------:R-:W-:Y:S04]  /*1a410*/  STL.128 [R1+0x2180], R176 ;  /* 0x002180b001007387 */ /* 0x000fe80000100c00 */
[----:B------:R1:W-:Y:S01]  /*1a420*/  STL.64 [R1+0x2170], R172 ;  /* 0x002170ac01007387 */ /* 0x0003e20000100a00 */
[----:B------:R-:W-:-:S03]  /*1a430*/  IMAD.MOV.U32 R159, RZ, RZ, R19 ;  /* 0x000000ffff9f7224 */ /* 0x000fc600078e0013 */
[----:B--2---:R-:W-:Y:S01]  /*1a440*/  STL [R1+0x55c], R95 ;  /* 0x00055c5f01007387 */ /* 0x004fe20000100800 */
[----:B------:R-:W-:-:S03]  /*1a450*/  R2UR UR6, R4 ;  /* 0x00000000040672ca */ /* 0x000fc600000e0000 */
[----:B------:R-:W-:Y:S01]  /*1a460*/  STL [R1+0x558], R94 ;  /* 0x0005585e01007387 */ /* 0x000fe20000100800 */
[----:B------:R-:W-:-:S03]  /*1a470*/  IMAD.MOV.U32 R196, RZ, RZ, R24 ;  /* 0x000000ffffc47224 */ /* 0x000fc600078e0018 */
[----:B------:R-:W-:Y:S04]  /*1a480*/  STL [R1+0x554], R93 ;  /* 0x0005545d01007387 */ /* 0x000fe80000100800 */
[----:B------:R-:W-:Y:S04]  /*1a490*/  STL [R1+0x550], R92 ;  /* 0x0005505c01007387 */ /* 0x000fe80000100800 */
[----:B------:R2:W-:Y:S04]  /*1a4a0*/  STL.64 [R1+0x2168], R170 ;  /* 0x002168aa01007387 */ /* 0x0005e80000100a00 */
[----:B------:R-:W3:Y:S04]  /*1a4b0*/  LDL.LU.128 R112, [R1+0x470] ;  /* 0x0004700001707983 */ /* 0x000ee80000300c00 */
[----:B-1----:R-:W3:Y:S04]  /*1a4c0*/  LDL.LU.128 R172, [R1+0x560] ;  /* 0x0005600001ac7983 */ /* 0x002ee80000300c00 */
[----:B------:R-:W3:Y:S04]  /*1a4d0*/  LDL.LU.128 R176, [R1+0x570] ;  /* 0x0005700001b07983 */ /* 0x000ee80000300c00 */
[----:B------:R1:W-:Y:S04]  /*1a4e0*/  STL.128 [R1+0x330], R164 ;  /* 0x000330a401007387 */ /* 0x0003e80000100c00 */
[----:B--2---:R-:W2:Y:S04]  /*1a4f0*/  LDL.LU.128 R168, [R1+0x550] ;  /* 0x0005500001a87983 */ /* 0x004ea80000300c00 */
[----:B------:R0:W-:Y:S04]  /*1a500*/  STL.128 [R1+0x320], R160 ;  /* 0x000320a001007387 */ /* 0x0001e80000100c00 */
[----:B------:R-:W-:Y:S01]  /*1a510*/  STL [R1+0x46c], R35 ;  /* 0x00046c2301007387 */ /* 0x000fe20000100800 */
[----:B-1----:R-:W-:-:S03]  /*1a520*/  IMAD.MOV.U32 R164, RZ, RZ, R11 ;  /* 0x000000ffffa47224 */ /* 0x002fc600078e000b */
[----:B------:R-:W-:Y:S01]  /*1a530*/  STL [R1+0x468], R34 ;  /* 0x0004682201007387 */ /* 0x000fe20000100800 */
[----:B------:R-:W-:Y:S02]  /*1a540*/  IMAD.MOV.U32 R165, RZ, RZ, R10 ;  /* 0x000000ffffa57224 */ /* 0x000fe400078e000a */
[----:B------:R-:W-:Y:S01]  /*1a550*/  IMAD.MOV.U32 R166, RZ, RZ, R9 ;  /* 0x000000ffffa67224 */ /* 0x000fe200078e0009 */
[----:B------:R-:W-:Y:S01]  /*1a560*/  STL [R1+0x464], R33 ;  /* 0x0004642101007387 */ /* 0x000fe20000100800 */
[----:B------:R-:W-:Y:S02]  /*1a570*/  IMAD.MOV.U32 R167, RZ, RZ, R7 ;  /* 0x000000ffffa77224 */ /* 0x000fe400078e0007 */
[----:B0-----:R-:W-:Y:S01]  /*1a580*/  IMAD.MOV.U32 R160, RZ, RZ, R18 ;  /* 0x000000ffffa07224 */ /* 0x001fe200078e0012 */
[----:B------:R-:W-:Y:S01]  /*1a590*/  STL [R1+0x460], R32 ;  /* 0x0004602001007387 */ /* 0x000fe20000100800 */
[----:B------:R-:W-:Y:S02]  /*1a5a0*/  IMAD.MOV.U32 R161, RZ, RZ, R15 ;  /* 0x000000ffffa17224 */ /* 0x000fe400078e000f */
[----:B------:R-:W-:Y:S01]  /*1a5b0*/  IMAD.MOV.U32 R162, RZ, RZ, R14 ;  /* 0x000000ffffa27224 */ /* 0x000fe200078e000e */
[----:B------:R-:W2:Y:S01]  /*1a5c0*/  LDL.LU.128 R108, [R1+0x460] ;  /* 0x00046000016c7983 */ /* 0x000ea20000300c00 */
[----:B------:R-:W-:-:S03]  /*1a5d0*/  IMAD.MOV.U32 R163, RZ, RZ, R12 ;  /* 0x000000ffffa37224 */ /* 0x000fc600078e000c */
[----:B------:R-:W2:Y:S01]  /*1a5e0*/  LDL.LU R99, [R1+0x580] ;  /* 0x0005800001637983 */ /* 0x000ea20000300800 */
[----:B------:R-:W-:-:S03]  /*1a5f0*/  F2FP.F16.F32.PACK_AB R152, R194, R195 ;  /* 0x000000c3c298723e */ /* 0x000fc600000000ff */
[----:B------:R0:W-:Y:S01]  /*1a600*/  STL.128 [R1+0x420], R164 ;  /* 0x000420a401007387 */ /* 0x0001e20000100c00 */
[----:B------:R-:W-:-:S03]  /*1a610*/  F2FP.F16.F32.PACK_AB R154, R192, R193 ;  /* 0x000000c1c09a723e */ /* 0x000fc600000000ff */
[----:B------:R1:W-:Y:S04]  /*1a620*/  STL.128 [R1+0x400], R156 ;  /* 0x0004009c01007387 */ /* 0x0003e80000100c00 */
[----:B------:R1:W-:Y:S01]  /*1a630*/  STL.128 [R1+0x410], R160 ;  /* 0x000410a001007387 */ /* 0x0003e20000100c00 */
[----:B0-----:R-:W-:Y:S02]  /*1a640*/  IMAD.MOV.U32 R164, RZ, RZ, R137 ;  /* 0x000000ffffa47224 */ /* 0x001fe400078e0089 */
[----:B------:R-:W-:Y:S02]  /*1a650*/  IMAD.MOV.U32 R165, RZ, RZ, R136 ;  /* 0x000000ffffa57224 */ /* 0x000fe400078e0088 */
[----:B-1----:R-:W-:Y:S02]  /*1a660*/  IMAD.MOV.U32 R156, RZ, RZ, R145 ;  /* 0x000000ffff9c7224 */ /* 0x002fe400078e0091 */
[----:B------:R-:W-:-:S02]  /*1a670*/  IMAD.MOV.U32 R157, RZ, RZ, R144 ;  /* 0x000000ffff9d7224 */ /* 0x000fc400078e0090 */
[----:B------:R-:W-:Y:S02]  /*1a680*/  IMAD.MOV.U32 R158, RZ, RZ, R143 ;  /* 0x000000ffff9e7224 */ /* 0x000fe400078e008f */
[----:B------:R-:W-:Y:S02]  /*1a690*/  IMAD.MOV.U32 R159, RZ, RZ, R142 ;  /* 0x000000ffff9f7224 */ /* 0x000fe400078e008e */
[----:B------:R-:W-:Y:S02]  /*1a6a0*/  IMAD.MOV.U32 R160, RZ, RZ, R141 ;  /* 0x000000ffffa07224 */ /* 0x000fe400078e008d */
[----:B------:R-:W-:Y:S02]  /*1a6b0*/  IMAD.MOV.U32 R161, RZ, RZ, R140 ;  /* 0x000000ffffa17224 */ /* 0x000fe400078e008c */
[----:B------:R-:W-:Y:S02]  /*1a6c0*/  IMAD.MOV.U32 R162, RZ, RZ, R139 ;  /* 0x000000ffffa27224 */ /* 0x000fe400078e008b */
[----:B------:R-:W-:Y:S01]  /*1a6d0*/  IMAD.MOV.U32 R163, RZ, RZ, R138 ;  /* 0x000000ffffa37224 */ /* 0x000fe200078e008a */
[----:B------:R-:W-:Y:S01]  /*1a6e0*/  STL [R1+0x54c], R91 ;  /* 0x00054c5b01007387 */ /* 0x000fe20000100800 */
[----:B------:R-:W-:-:S03]  /*1a6f0*/  IMAD.MOV.U32 R7, RZ, RZ, R151 ;  /* 0x000000ffff077224 */ /* 0x000fc600078e0097 */
[----:B------:R-:W-:Y:S01]  /*1a700*/  STL [R1+0x548], R90 ;  /* 0x0005485a01007387 */ /* 0x000fe20000100800 */
[----:B------:R-:W-:-:S03]  /*1a710*/  IMAD.MOV.U32 R12, RZ, RZ, R150 ;  /* 0x000000ffff0c7224 */ /* 0x000fc600078e0096 */
[----:B------:R-:W-:Y:S01]  /*1a720*/  STL [R1+0x544], R89 ;  /* 0x0005445901007387 */ /* 0x000fe20000100800 */
[----:B------:R-:W-:-:S03]  /*1a730*/  IMAD.MOV.U32 R14, RZ, RZ, R149 ;  /* 0x000000ffff0e7224 */ /* 0x000fc600078e0095 */
[----:B------:R-:W-:Y:S01]  /*1a740*/  STL [R1+0x540], R88 ;  /* 0x0005405801007387 */ /* 0x000fe20000100800 */
[----:B------:R-:W-:-:S03]  /*1a750*/  IMAD.MOV.U32 R15, RZ, RZ, R148 ;  /* 0x000000ffff0f7224 */ /* 0x000fc600078e0094 */
[----:B------:R-:W-:Y:S01]  /*1a760*/  STL.64 [R1+0x2160], R164 ;  /* 0x002160a401007387 */ /* 0x000fe20000100a00 */
[----:B------:R-:W-:-:S03]  /*1a770*/  IMAD.MOV.U32 R18, RZ, RZ, R147 ;  /* 0x000000ffff127224 */ /* 0x000fc600078e0093 */
[----:B------:R-:W-:Y:S01]  /*1a780*/  STL [R1+0x53c], R87 ;  /* 0x00053c5701007387 */ /* 0x000fe20000100800 */
[----:B------:R-:W-:-:S03]  /*1a790*/  IMAD.MOV.U32 R19, RZ, RZ, R146 ;  /* 0x000000ffff137224 */ /* 0x000fc600078e0092 */
[----:B------:R-:W-:Y:S04]  /*1a7a0*/  STL [R1+0x538], R86 ;  /* 0x0005385601007387 */ /* 0x000fe80000100800 */
[----:B------:R-:W-:Y:S04]  /*1a7b0*/  STL [R1+0x534], R85 ;  /* 0x0005345501007387 */ /* 0x000fe80000100800 */
[----:B------:R-:W-:Y:S04]  /*1a7c0*/  STL [R1+0x530], R84 ;  /* 0x0005305401007387 */ /* 0x000fe80000100800 */
[----:B------:R-:W-:Y:S04]  /*1a7d0*/  STL [R1+0x52c], R83 ;  /* 0x00052c5301007387 */ /* 0x000fe80000100800 */
[----:B------:R-:W-:Y:S04]  /*1a7e0*/  STL [R1+0x528], R82 ;  /* 0x0005285201007387 */ /* 0x000fe80000100800 */
[----:B------:R0:W-:Y:S01]  /*1a7f0*/  STL.128 [R1+0x2090], R184 ;  /* 0x002090b801007387 */ /* 0x0001e20000100c00 */
[----:B------:R-:W-:-:S03]  /*1a800*/  IMAD.MOV.U32 R102, RZ, RZ, R183 ;  /* 0x000000ffff667224 */ /* 0x000fc600078e00b7 */
[----:B------:R-:W-:Y:S04]  /*1a810*/  STL [R1+0x524], R81 ;  /* 0x0005245101007387 */ /* 0x000fe80000100800 */
[----:B------:R1:W-:Y:S04]  /*1a820*/  STL [R1+0x2018], R102 ;  /* 0x0020186601007387 */ /* 0x0003e80000100800 */
[----:B------:R-:W-:Y:S04]  /*1a830*/  STL [R1+0x520], R80 ;  /* 0x0005205001007387 */ /* 0x000fe80000100800 */
[----:B0-----:R-:W2:Y:S04]  /*1a840*/  LDL.128 R184, [R1+0x590] ;  /* 0x0005900001b87983 */ /* 0x001ea80000100c00 */
[----:B-1----:R-:W2:Y:S01]  /*1a850*/  LDL.LU R102, [R1+0x2018] ;  /* 0x0020180001667983 */ /* 0x002ea20000300800 */
[----:B------:R-:W-:-:S03]  /*1a860*/  IMAD.MOV.U32 R24, RZ, RZ, R105 ;  /* 0x000000ffff187224 */ /* 0x000fc600078e0069 */
[----:B------:R0:W-:Y:S01]  /*1a870*/  STL.128 [R1+0x240], R104 ;  /* 0x0002406801007387 */ /* 0x0001e20000100c00 */
[----:B------:R-:W-:-:S03]  /*1a880*/  IMAD.MOV.U32 R4, RZ, RZ, R104 ;  /* 0x000000ffff047224 */ /* 0x000fc600078e0068 */
[----:B------:R-:W2:Y:S04]  /*1a890*/  LDL.LU R103, [R1+0x590] ;  /* 0x0005900001677983 */ /* 0x000ea80000300800 */
[----:B----4-:R1:W-:Y:S04]  /*1a8a0*/  STL.64 [R1+0x2010], R100 ;  /* 0x0020106401007387 */ /* 0x0103e80000100a00 */
[----:B------:R-:W-:Y:S04]  /*1a8b0*/  STL.128 [R1+0x2150], R160 ;  /* 0x002150a001007387 */ /* 0x000fe80000100c00 */
[----:B0-----:R-:W4:Y:S04]  /*1a8c0*/  LDL.LU R105, [R1+0x598] ;  /* 0x0005980001697983 */ /* 0x001f280000300800 */
[----:B-1----:R-:W4:Y:S04]  /*1a8d0*/  LDL.LU.64 R100, [R1+0x2010] ;  /* 0x0020100001647983 */ /* 0x002f280000300a00 */
[----:B------:R-:W4:Y:S04]  /*1a8e0*/  LDL.LU R104, [R1+0x594] ;  /* 0x0005940001687983 */ /* 0x000f280000300800 */
[----:B------:R0:W-:Y:S04]  /*1a8f0*/  STL.128 [R1+0x2140], R156 ;  /* 0x0021409c01007387 */ /* 0x0001e80000100c00 */
[----:B------:R-:W4:Y:S04]  /*1a900*/  LDL.LU.128 R164, [R1+0x540] ;  /* 0x0005400001a47983 */ /* 0x000f280000300c00 */
[----:B------:R-:W-:Y:S04]  /*1a910*/  STL [R1+0x51c], R79 ;  /* 0x00051c4f01007387 */ /* 0x000fe80000100800 */
[----:B------:R-:W-:Y:S04]  /*1a920*/  STL [R1+0x518], R78 ;  /* 0x0005184e01007387 */ /* 0x000fe80000100800 */
[----:B------:R-:W-:Y:S04]  /*1a930*/  STL [R1+0x514], R77 ;  /* 0x0005144d01007387 */ /* 0x000fe80000100800 */
[----:B------:R-:W-:Y:S04]  /*1a940*/  STL [R1+0x510], R76 ;  /* 0x0005104c01007387 */ /* 0x000fe80000100800 */
[----:B------:R1:W-:Y:S04]  /*1a950*/  STL.128 [R1+0x2130], R152 ;  /* 0x0021309801007387 */ /* 0x0003e80000100c00 */
[----:B0-----:R-:W4:Y:S04]  /*1a960*/  LDL.LU.128 R156, [R1+0x520] ;  /* 0x00052000019c7983 */ /* 0x001f280000300c00 */
[----:B------:R-:W4:Y:S04]  /*1a970*/  LDL.LU.128 R160, [R1+0x530] ;  /* 0x0005300001a07983 */ /* 0x000f280000300c00 */
[----:B------:R-:W-:Y:S04]  /*1a980*/  STL [R1+0x50c], R75 ;  /* 0x00050c4b01007387 */ /* 0x000fe80000100800 */
[----:B------:R-:W-:Y:S04]  /*1a990*/  STL [R1+0x508], R74 ;  /* 0x0005084a01007387 */ /* 0x000fe80000100800 */
[----:B------:R-:W-:Y:S04]  /*1a9a0*/  STL [R1+0x504], R73 ;  /* 0x0005044901007387 */ /* 0x000fe80000100800 */
[----:B------:R-:W-:Y:S04]  /*1a9b0*/  STL [R1+0x500], R72 ;  /* 0x0005004801007387 */ /* 0x000fe80000100800 */
[----:B-1----:R-:W4:Y:S04]  /*1a9c0*/  LDL.LU.128 R152, [R1+0x510] ;  /* 0x0005100001987983 */ /* 0x002f280000300c00 */
[----:B------:R-:W-:Y:S04]  /*1a9d0*/  STL [R1+0x4fc], R71 ;  /* 0x0004fc4701007387 */ /* 0x000fe80000100800 */
[----:B------:R-:W-:Y:S04]  /*1a9e0*/  STL [R1+0x4f8], R70 ;  /* 0x0004f84601007387 */ /* 0x000fe80000100800 */
[----:B------:R-:W-:Y:S04]  /*1a9f0*/  STL [R1+0x4f4], R69 ;  /* 0x0004f44501007387 */ /* 0x000fe80000100800 */
[----:B------:R-:W-:Y:S04]  /*1aa00*/  STL [R1+0x4f0], R68 ;  /* 0x0004f04401007387 */ /* 0x000fe80000100800 */
[----:B------:R-:W4:Y:S04]  /*1aa10*/  LDL.LU.128 R148, [R1+0x500] ;  /* 0x0005000001947983 */ /* 0x000f280000300c00 */
        /* <DEDUP_REMOVED lines=13> */
[----:B------:R-:W4:Y:S04]  /*1aaf0*/  LDL.LU.128 R136, [R1+0x4d0] ;  /* 0x0004d00001887983 */ /* 0x000f280000300c00 */
[----:B------:R-:W4:Y:S04]  /*1ab00*/  LDL.LU.128 R140, [R1+0x4e0] ;  /* 0x0004e000018c7983 */ /* 0x000f280000300c00 */
        /* <DEDUP_REMOVED lines=19> */
[----:B------:R-:W4:Y:S04]  /*1ac40*/  LDL.LU.128 R116, [R1+0x480] ;  /* 0x0004800001747983 */ /* 0x000f280000300c00 */
[----:B------:R-:W4:Y:S01]  /*1ac50*/  LDL.LU.128 R120, [R1+0x490] ;  /* 0x0004900001787983 */ /* 0x000f220000300c00 */
[----:B------:R-:W-:-:S02]  /*1ac60*/  IMAD.MOV.U32 R9, RZ, RZ, R6 ;  /* 0x000000ffff097224 */ /* 0x000fc400078e0006 */
[----:B------:R-:W-:Y:S01]  /*1ac70*/  IMAD.MOV.U32 R6, RZ, RZ, R25 ;  /* 0x000000ffff067224 */ /* 0x000fe200078e0019 */
[----:B---3--:R0:W-:Y:S01]  /*1ac80*/  STL.128 [R1+0x260], R112 ;  /* 0x0002607001007387 */ /* 0x0081e20000100c00 */
        /* <DEDUP_REMOVED lines=8> */
[----:B0-----:R-:W3:Y:S01]  /*1ad10*/  LDL.128 R112, [R1+0x5a0] ;  /* 0x0005a00001707983 */ /* 0x001ee20000100c00 */
        /* <DEDUP_REMOVED lines=9> */
[----:B------:R-:W-:Y:S01]  /*1adb0*/  IMAD.MOV.U32 R11, RZ, RZ, R2 ;  /* 0x000000ffff0b7224 */ /* 0x000fe200078e0002 */
[----:B------:R-:W-:Y:S01]  /*1adc0*/  STL.128 [R1+0x250], R108 ;  /* 0x0002506c01007387 */ /* 0x000fe20000100c00 */
[----:B------:R-:W-:Y:S02]  /*1add0*/  IMAD.MOV.U32 R3, RZ, RZ, R26 ;  /* 0x000000ffff037224 */ /* 0x000fe400078e001a */
[----:B------:R-:W-:Y:S02]  /*1ade0*/  IMAD.MOV.U32 R2, RZ, RZ, R27 ;  /* 0x000000ffff027224 */ /* 0x000fe400078e001b */
[----:B------:R-:W-:Y:S01]  /*1adf0*/  IMAD.MOV.U32 R106, RZ, RZ, R187 ;  /* 0x000000ffff6a7224 */ /* 0x000fe200078e00bb */
[----:B------:R-:W-:Y:S01]  /*1ae00*/  STL.128 [R1+0x1fe0], R96 ;  /* 0x001fe06001007387 */ /* 0x000fe20000100c00 */
[----:B------:R-:W-:Y:S02]  /*1ae10*/  IMAD.MOV.U32 R26, RZ, RZ, R107 ;  /* 0x000000ffff1a7224 */ /* 0x000fe400078e006b */
[----:B------:R-:W-:Y:S01]  /*1ae20*/  IMAD.MOV.U32 R28, RZ, RZ, R109 ;  /* 0x000000ffff1c7224 */ /* 0x000fe200078e006d */
[----:B------:R0:W-:Y:S01]  /*1ae30*/  STL [R1+0x2008], R106 ;  /* 0x0020086a01007387 */ /* 0x0001e20000100800 */
[----:B------:R-:W-:-:S03]  /*1ae40*/  IMAD.MOV.U32 R27, RZ, RZ, R108 ;  /* 0x000000ffff1b7224 */ /* 0x000fc600078e006c */
[----:B------:R1:W-:Y:S04]  /*1ae50*/  STL.128 [R1+0x1fd0], R92 ;  /* 0x001fd05c01007387 */ /* 0x0003e80000100c00 */
[----:B------:R-:W-:Y:S04]  /*1ae60*/  STL.128 [R1+0x1fc0], R88 ;  /* 0x001fc05801007387 */ /* 0x000fe80000100c00 */
[----:B0-----:R-:W2:Y:S04]  /*1ae70*/  LDL.LU R106, [R1+0x2008] ;  /* 0x00200800016a7983 */ /* 0x001ea80000300800 */
[----:B------:R-:W2:Y:S04]  /*1ae80*/  LDL.LU.128 R96, [R1+0x1fe0] ;  /* 0x001fe00001607983 */ /* 0x000ea80000300c00 */
[----:B-1----:R-:W2:Y:S04]  /*1ae90*/  LDL.LU.128 R92, [R1+0x1fd0] ;  /* 0x001fd000015c7983 */ /* 0x002ea80000300c00 */
[----:B----4-:R-:W-:Y:S04]  /*1aea0*/  STL.128 [R1+0x1ff0], R100 ;  /* 0x001ff06401007387 */ /* 0x010fe80000100c00 */
[----:B------:R0:W-:Y:S04]  /*1aeb0*/  STL.64 [R1+0x2000], R104 ;  /* 0x0020006801007387 */ /* 0x0001e80000100a00 */
[----:B------:R-:W4:Y:S04]  /*1aec0*/  LDL.LU R109, [R1+0x5a8] ;  /* 0x0005a800016d7983 */ /* 0x000f280000300800 */
[----:B------:R-:W4:Y:S04]  /*1aed0*/  LDL.LU R108, [R1+0x5a4] ;  /* 0x0005a400016c7983 */ /* 0x000f280000300800 */
[----:B0-----:R-:W2:Y:S04]  /*1aee0*/  LDL.LU.64 R104, [R1+0x2000] ;  /* 0x0020000001687983 */ /* 0x001ea80000300a00 */
[----:B------:R-:W2:Y:S04]  /*1aef0*/  LDL.LU.128 R100, [R1+0x1ff0] ;  /* 0x001ff00001647983 */ /* 0x000ea80000300c00 */
[----:B------:R-:W2:Y:S04]  /*1af00*/  LDL.LU R107, [R1+0x5a0] ;  /* 0x0005a000016b7983 */ /* 0x000ea80000300800 */
[----:B------:R-:W2:Y:S01]  /*1af10*/  LDL.LU.128 R88, [R1+0x1fc0] ;  /* 0x001fc00001587983 */ /* 0x000ea20000300c00 */
        /* <DEDUP_REMOVED lines=13> */
[----:B------:R0:W-:Y:S01]  /*1aff0*/  STL.128 [R1+0x1fb0], R84 ;  /* 0x001fb05401007387 */ /* 0x0001e20000100c00 */
[----:B------:R-:W-:-:S02]  /*1b000*/  IMAD.MOV.U32 R74, RZ, RZ, R155 ;  /* 0x000000ffff4a7224 */ /* 0x000fc400078e009b */
[----:B------:R-:W-:Y:S02]  /*1b010*/  IMAD.MOV.U32 R73, RZ, RZ, R154 ;  /* 0x000000ffff497224 */ /* 0x000fe400078e009a */
[----:B------:R-:W-:Y:S02]  /*1b020*/  IMAD.MOV.U32 R72, RZ, RZ, R153 ;  /* 0x000000ffff487224 */ /* 0x000fe400078e0099 */
[----:B------:R-:W-:Y:S01]  /*1b030*/  IMAD.MOV.U32 R71, RZ, RZ, R152 ;  /* 0x000000ffff477224 */ /* 0x000fe200078e0098 */
[----:B------:R1:W-:Y:S04]  /*1b040*/  STL.128 [R1+0x1fa0], R80 ;  /* 0x001fa05001007387 */ /* 0x0003e80000100c00 */
[----:B------:R1:W-:Y:S04]  /*1b050*/  STL.128 [R1+0x1f90], R76 ;  /* 0x001f904c01007387 */ /* 0x0003e80000100c00 */
[----:B0-----:R-:W2:Y:S01]  /*1b060*/  LDL.LU.128 R84, [R1+0x1fb0] ;  /* 0x001fb00001547983 */ /* 0x001ea20000300c00 */
[----:B------:R-:W-:-:S02]  /*1b070*/  IMAD.MOV.U32 R70, RZ, RZ, R151 ;  /* 0x000000ffff467224 */ /* 0x000fc400078e0097 */
[----:B------:R-:W-:Y:S02]  /*1b080*/  IMAD.MOV.U32 R69, RZ, RZ, R150 ;  /* 0x000000ffff457224 */ /* 0x000fe400078e0096 */
[----:B------:R-:W-:Y:S02]  /*1b090*/  IMAD.MOV.U32 R68, RZ, RZ, R149 ;  /* 0x000000ffff447224 */ /* 0x000fe400078e0095 */
[----:B------:R-:W-:Y:S01]  /*1b0a0*/  IMAD.MOV.U32 R67, RZ, RZ, R148 ;  /* 0x000000ffff437224 */ /* 0x000fe200078e0094 */
[----:B------:R0:W-:Y:S04]  /*1b0b0*/  STL.128 [R1+0x1f80], R72 ;  /* 0x001f804801007387 */ /* 0x0001e80000100c00 */
[----:B-1----:R-:W2:Y:S04]  /*1b0c0*/  LDL.LU.128 R80, [R1+0x1fa0] ;  /* 0x001fa00001507983 */ /* 0x002ea80000300c00 */
[----:B------:R-:W2:Y:S01]  /*1b0d0*/  LDL.LU.128 R76, [R1+0x1f90] ;  /* 0x001f9000014c7983 */ /* 0x000ea20000300c00 */
[----:B------:R-:W-:-:S03]  /*1b0e0*/  IMAD.MOV.U32 R30, RZ, RZ, R111 ;  /* 0x000000ffff1e7224 */ /* 0x000fc600078e006f */
[----:B------:R1:W-:Y:S01]  /*1b0f0*/  STL.128 [R1+0x1f70], R68 ;  /* 0x001f704401007387 */ /* 0x0003e20000100c00 */
[----:B------:R-:W-:-:S03]  /*1b100*/  IMAD.MOV.U32 R29, RZ, RZ, R110 ;  /* 0x000000ffff1d7224 */ /* 0x000fc600078e006e */
[----:B0-----:R-:W2:Y:S01]  /*1b110*/  LDL.LU.128 R72, [R1+0x1f80] ;  /* 0x001f800001487983 */ /* 0x001ea20000300c00 */
[----:B------:R-:W-:Y:S02]  /*1b120*/  IMAD.MOV.U32 R5, RZ, RZ, R17 ;  /* 0x000000ffff057224 */ /* 0x000fe400078e0011 */
[----:B------:R-:W-:Y:S01]  /*1b130*/  IMAD.MOV.U32 R66, RZ, RZ, R147 ;  /* 0x000000ffff427224 */ /* 0x000fe200078e0093 */
[----:B-1----:R-:W2:Y:S01]  /*1b140*/  LDL.LU.128 R68, [R1+0x1f70] ;  /* 0x001f700001447983 */ /* 0x002ea20000300c00 */
[----:B------:R-:W-:Y:S02]  /*1b150*/  IMAD.MOV.U32 R65, RZ, RZ, R146 ;  /* 0x000000ffff417224 */ /* 0x000fe400078e0092 */
[----:B------:R-:W-:Y:S02]  /*1b160*/  IMAD.MOV.U32 R64, RZ, RZ, R145 ;  /* 0x000000ffff407224 */ /* 0x000fe400078e0091 */
[----:B------:R-:W-:-:S03]  /*1b170*/  IMAD.MOV.U32 R63, RZ, RZ, R144 ;  /* 0x000000ffff3f7224 */ /* 0x000fc600078e0090 */
[----:B------:R0:W-:Y:S01]  /*1b180*/  STL.128 [R1+0x1f60], R64 ;  /* 0x001f604001007387 */ /* 0x0001e20000100c00 */
[----:B------:R-:W-:Y:S02]  /*1b190*/  IMAD.MOV.U32 R58, RZ, RZ, R139 ;  /* 0x000000ffff3a7224 */ /* 0x000fe400078e008b */
[----:B------:R-:W-:Y:S02]  /*1b1a0*/  IMAD.MOV.U32 R57, RZ, RZ, R138 ;  /* 0x000000ffff397224 */ /* 0x000fe400078e008a */
[----:B------:R-:W-:Y:S01]  /*1b1b0*/  IMAD.MOV.U32 R56, RZ, RZ, R137 ;  /* 0x000000ffff387224 */ /* 0x000fe200078e0089 */
[----:B0-----:R-:W2:Y:S01]  /*1b1c0*/  LDL.LU.128 R64, [R1+0x1f60] ;  /* 0x001f600001407983 */ /* 0x001ea20000300c00 */
[----:B------:R-:W-:Y:S02]  /*1b1d0*/  IMAD.MOV.U32 R62, RZ, RZ, R143 ;  /* 0x000000ffff3e7224 */ /* 0x000fe400078e008f */
[----:B------:R-:W-:Y:S02]  /*1b1e0*/  IMAD.MOV.U32 R61, RZ, RZ, R142 ;  /* 0x000000ffff3d7224 */ /* 0x000fe400078e008e */
[----:B------:R-:W-:-:S02]  /*1b1f0*/  IMAD.MOV.U32 R60, RZ, RZ, R141 ;  /* 0x000000ffff3c7224 */ /* 0x000fc400078e008d */
[----:B------:R-:W-:Y:S02]  /*1b200*/  IMAD.MOV.U32 R59, RZ, RZ, R140 ;  /* 0x000000ffff3b7224 */ /* 0x000fe400078e008c */
[----:B------:R-:W-:Y:S01]  /*1b210*/  IMAD.MOV.U32 R55, RZ, RZ, R136 ;  /* 0x000000ffff377224 */ /* 0x000fe200078e0088 */
[----:B------:R0:W-:Y:S04]  /*1b220*/  STL.128 [R1+0x1f50], R60 ;  /* 0x001f503c01007387 */ /* 0x0001e80000100c00 */
[----:B------:R1:W-:Y:S01]  /*1b230*/  STL.128 [R1+0x1f40], R56 ;  /* 0x001f403801007387 */ /* 0x0003e20000100c00 */
[----:B------:R-:W-:Y:S02]  /*1b240*/  IMAD.MOV.U32 R54, RZ, RZ, R135 ;  /* 0x000000ffff367224 */ /* 0x000fe400078e0087 */
[----:B------:R-:W-:-:S02]  /*1b250*/  IMAD.MOV.U32 R53, RZ, RZ, R134 ;  /* 0x000000ffff357224 */ /* 0x000fc400078e0086 */
[----:B------:R-:W-:Y:S02]  /*1b260*/  IMAD.MOV.U32 R52, RZ, RZ, R133 ;  /* 0x000000ffff347224 */ /* 0x000fe400078e0085 */
[----:B------:R-:W-:Y:S01]  /*1b270*/  IMAD.MOV.U32 R51, RZ, RZ, R132 ;  /* 0x000000ffff337224 */ /* 0x000fe200078e0084 */
[----:B0-----:R-:W2:Y:S04]  /*1b280*/  LDL.LU.128 R60, [R1+0x1f50] ;  /* 0x001f5000013c7983 */ /* 0x001ea80000300c00 */
[----:B------:R0:W-:Y:S04]  /*1b290*/  STL.128 [R1+0x1f30], R52 ;  /* 0x001f303401007387 */ /* 0x0001e80000100c00 */
[----:B-1----:R-:W2:Y:S01]  /*1b2a0*/  LDL.LU.128 R56, [R1+0x1f40] ;  /* 0x001f400001387983 */ /* 0x002ea20000300c00 */
[----:B------:R-:W-:-:S02]  /*1b2b0*/  IMAD.MOV.U32 R50, RZ, RZ, R131 ;  /* 0x000000ffff327224 */ /* 0x000fc400078e0083 */
[----:B------:R-:W-:Y:S02]  /*1b2c0*/  IMAD.MOV.U32 R49, RZ, RZ, R130 ;  /* 0x000000ffff317224 */ /* 0x000fe400078e0082 */
[----:B------:R-:W-:Y:S02]  /*1b2d0*/  IMAD.MOV.U32 R48, RZ, RZ, R129 ;  /* 0x000000ffff307224 */ /* 0x000fe400078e0081 */
[----:B------:R-:W-:Y:S01]  /*1b2e0*/  IMAD.MOV.U32 R47, RZ, RZ, R128 ;  /* 0x000000ffff2f7224 */ /* 0x000fe200078e0080 */
[----:B0-----:R-:W2:Y:S04]  /*1b2f0*/  LDL.LU.128 R52, [R1+0x1f30] ;  /* 0x001f300001347983 */ /* 0x001ea80000300c00 */
[----:B------:R0:W-:Y:S01]  /*1b300*/  STL.128 [R1+0x1f20], R48 ;  /* 0x001f203001007387 */ /* 0x0001e20000100c00 */
[----:B------:R-:W-:-:S03]  /*1b310*/  R2UR UR7, R5 ;  /* 0x00000000050772ca */ /* 0x000fc600000e0000 */
[----:B------:R1:W-:Y:S04]  /*1b320*/  STL.128 [R1+0x1ed0], R28 ;  /* 0x001ed01c01007387 */ /* 0x0003e80000100c00 */
[----:B------:R-:W-:Y:S04]  /*1b330*/  STL.128 [R1+0x1ec0], R24 ;  /* 0x001ec01801007387 */ /* 0x000fe80000100c00 */
[----:B0-----:R-:W2:Y:S04]  /*1b340*/  LDL.LU.128 R48, [R1+0x1f20] ;  /* 0x001f200001307983 */ /* 0x001ea80000300c00 */
[----:B-1----:R-:W2:Y:S01]  /*1b350*/  LDL.LU.128 R28, [R1+0x1ed0] ;  /* 0x001ed000011c7983 */ /* 0x002ea20000300c00 */
        /* <DEDUP_REMOVED lines=12> */
[----:B------:R0:W-:Y:S04]  /*1b420*/  STL.128 [R1+0x1f10], R44 ;  /* 0x001f102c01007387 */ /* 0x0001e80000100c00 */
[----:B------:R1:W-:Y:S04]  /*1b430*/  STL.128 [R1+0x1f00], R40 ;  /* 0x001f002801007387 */ /* 0x0003e80000100c00 */
[----:B------:R3:W-:Y:S04]  /*1b440*/  STL.128 [R1+0x1ef0], R36 ;  /* 0x001ef02401007387 */ /* 0x0007e80000100c00 */
[----:B------:R3:W-:Y:S04]  /*1b450*/  STL.128 [R1+0x1ee0], R32 ;  /* 0x001ee02001007387 */ /* 0x0007e80000100c00 */
[----:B0-----:R-:W2:Y:S04]  /*1b460*/  LDL.LU.128 R44, [R1+0x1f10] ;  /* 0x001f1000012c7983 */ /* 0x001ea80000300c00 */
[----:B-1----:R-:W2:Y:S04]  /*1b470*/  LDL.LU.128 R40, [R1+0x1f00] ;  /* 0x001f000001287983 */ /* 0x002ea80000300c00 */
[----:B---3--:R-:W3:Y:S04]  /*1b480*/  LDL.LU.128 R36, [R1+0x1ef0] ;  /* 0x001ef00001247983 */ /* 0x008ee80000300c00 */
[----:B------:R-:W3:Y:S04]  /*1b490*/  LDL.LU.128 R32, [R1+0x1ee0] ;  /* 0x001ee00001207983 */ /* 0x000ee80000300c00 */
[----:B------:R0:W-:Y:S04]  /*1b4a0*/  STL.128 [R1+0x1ea0], R16 ;  /* 0x001ea01001007387 */ /* 0x0001e80000100c00 */
[----:B------:R1:W-:Y:S04]  /*1b4b0*/  STL.128 [R1+0x1e90], R12 ;  /* 0x001e900c01007387 */ /* 0x0003e80000100c00 */
[----:B------:R1:W-:Y:S04]  /*1b4c0*/  STL.128 [R1+0x1e70], R4 ;  /* 0x001e700401007387 */ /* 0x0003e80000100c00 */
[----:B------:R-:W3:Y:S04]  /*1b4d0*/  LDL.LU.128 R24, [R1+0x1ec0] ;  /* 0x001ec00001187983 */ /* 0x000ee80000300c00 */
[----:B0-----:R-:W3:Y:S04]  /*1b4e0*/  LDL.LU.128 R16, [R1+0x1ea0] ;  /* 0x001ea00001107983 */ /* 0x001ee80000300c00 */
[----:B-1----:R-:W3:Y:S04]  /*1b4f0*/  LDL.LU.128 R12, [R1+0x1e90] ;  /* 0x001e9000010c7983 */ /* 0x002ee80000300c00 */
[----:B------:R-:W3:Y:S01]  /*1b500*/  LDL.LU.128 R4, [R1+0x1e70] ;  /* 0x001e700001047983 */ /* 0x000ee20000300c00 */
[----:B------:R-:W-:-:S03]  /*1b510*/  IMAD.MOV.U32 R110, RZ, RZ, R115 ;  /* 0x000000ffff6e7224 */ /* 0x000fc600078e0073 */
[----:B------:R0:W-:Y:S04]  /*1b520*/  STL.128 [R1+0x270], R116 ;  /* 0x0002707401007387 */ /* 0x0001e80000100c00 */
[----:B------:R1:W-:Y:S04]  /*1b530*/  STL.128 [R1+0x1eb0], R20 ;  /* 0x001eb01401007387 */ /* 0x0003e80000100c00 */
[----:B------:R4:W-:Y:S04]  /*1b540*/  STL.128 [R1+0x1e80], R8 ;  /* 0x001e800801007387 */ /* 0x0009e80000100c00 */
[----:B------:R-:W-:Y:S04]  /*1b550*/  STL.128 [R1+0x390], R112 ;  /* 0x0003907001007387 */ /* 0x000fe80000100c00 */
[----:B0-----:R-:W3:Y:S04]  /*1b560*/  LDL.128 R116, [R1+0x5b0] ;  /* 0x0005b00001747983 */ /* 0x001ee80000100c00 */
[----:B-1----:R-:W3:Y:S04]  /*1b570*/  LDL.LU.128 R20, [R1+0x1eb0] ;  /* 0x001eb00001147983 */ /* 0x002ee80000300c00 */
[----:B----4-:R-:W4:Y:S04]  /*1b580*/  LDL.LU.128 R8, [R1+0x1e80] ;  /* 0x001e800001087983 */ /* 0x010f280000300c00 */
[----:B------:R0:W-:Y:S04]  /*1b590*/  STL [R1+0x1e68], R110 ;  /* 0x001e686e01007387 */ /* 0x0001e80000100800 */
[----:B------:R1:W-:Y:S04]  /*1b5a0*/  STL.64 [R1+0x1e60], R108 ;  /* 0x001e606c01007387 */ /* 0x0003e80000100a00 */
[----:B--2---:R2:W-:Y:S04]  /*1b5b0*/  STL.128 [R1+0x1e50], R104 ;  /* 0x001e506801007387 */ /* 0x0045e80000100c00 */
[----:B------:R2:W-:Y:S04]  /*1b5c0*/  STL.128 [R1+0x1e40], R100 ;  /* 0x001e406401007387 */ /* 0x0005e80000100c00 */
[----:B------:R2:W-:Y:S04]  /*1b5d0*/  STL.128 [R1+0x1e30], R96 ;  /* 0x001e306001007387 */ /* 0x0005e80000100c00 */
[----:B------:R2:W-:Y:S04]  /*1b5e0*/  STL.128 [R1+0x1e20], R92 ;  /* 0x001e205c01007387 */ /* 0x0005e80000100c00 */
[----:B------:R2:W-:Y:S04]  /*1b5f0*/  STL.128 [R1+0x1e10], R88 ;  /* 0x001e105801007387 */ /* 0x0005e80000100c00 */
[----:B0-----:R-:W4:Y:S04]  /*1b600*/  LDL.LU R110, [R1+0x1e68] ;  /* 0x001e6800016e7983 */ /* 0x001f280000300800 */
[----:B-1----:R-:W4:Y:S04]  /*1b610*/  LDL.LU.64 R108, [R1+0x1e60] ;  /* 0x001e6000016c7983 */ /* 0x002f280000300a00 */
[----:B--2---:R-:W2:Y:S04]  /*1b620*/  LDL.LU.128 R104, [R1+0x1e50] ;  /* 0x001e500001687983 */ /* 0x004ea80000300c00 */
[----:B------:R-:W2:Y:S04]  /*1b630*/  LDL.LU.128 R100, [R1+0x1e40] ;  /* 0x001e400001647983 */ /* 0x000ea80000300c00 */
[----:B------:R-:W2:Y:S04]  /*1b640*/  LDL.LU.128 R96, [R1+0x1e30] ;  /* 0x001e300001607983 */ /* 0x000ea80000300c00 */
[----:B------:R-:W2:Y:S04]  /*1b650*/  LDL.LU.128 R92, [R1+0x1e20] ;  /* 0x001e2000015c7983 */ /* 0x000ea80000300c00 */
[----:B------:R-:W2:Y:S04]  /*1b660*/  LDL.LU R113, [R1+0x5b8] ;  /* 0x0005b80001717983 */ /* 0x000ea80000300800 */
[----:B------:R-:W2:Y:S04]  /*1b670*/  LDL.LU R112, [R1+0x5b4] ;  /* 0x0005b40001707983 */ /* 0x000ea80000300800 */
[----:B------:R-:W2:Y:S04]  /*1b680*/  LDL.LU R111, [R1+0x5b0] ;  /* 0x0005b000016f7983 */ /* 0x000ea80000300800 */
[----:B------:R-:W2:Y:S04]  /*1b690*/  LDL.LU.128 R88, [R1+0x1e10] ;  /* 0x001e100001587983 */ /* 0x000ea80000300c00 */
[----:B------:R0:W-:Y:S04]  /*1b6a0*/  STL.128 [R1+0x1e00], R84 ;  /* 0x001e005401007387 */ /* 0x0001e80000100c00 */
[----:B------:R1:W-:Y:S04]  /*1b6b0*/  STL.128 [R1+0x1df0], R80 ;  /* 0x001df05001007387 */ /* 0x0003e80000100c00 */
[----:B------:R1:W-:Y:S04]  /*1b6c0*/  STL.128 [R1+0x1de0], R76 ;  /* 0x001de04c01007387 */ /* 0x0003e80000100c00 */
[----:B------:R1:W-:Y:S04]  /*1b6d0*/  STL.128 [R1+0x1dd0], R72 ;  /* 0x001dd04801007387 */ /* 0x0003e80000100c00 */
[----:B0-----:R-:W2:Y:S04]  /*1b6e0*/  LDL.LU.128 R84, [R1+0x1e00] ;  /* 0x001e000001547983 */ /* 0x001ea80000300c00 */
[----:B-1----:R-:W2:Y:S04]  /*1b6f0*/  LDL.LU.128 R80, [R1+0x1df0] ;  /* 0x001df00001507983 */ /* 0x002ea80000300c00 */
[----:B------:R-:W2:Y:S04]  /*1b700*/  LDL.LU.128 R76, [R1+0x1de0] ;  /* 0x001de000014c7983 */ /* 0x000ea80000300c00 */
[----:B------:R0:W-:Y:S04]  /*1b710*/  STL.128 [R1+0x1dc0], R68 ;  /* 0x001dc04401007387 */ /* 0x0001e80000100c00 */
[----:B------:R-:W2:Y:S04]  /*1b720*/  LDL.LU.128 R72, [R1+0x1dd0] ;  /* 0x001dd00001487983 */ /* 0x000ea80000300c00 */
[----:B0-----:R-:W2:Y:S04]  /*1b730*/  LDL.LU.128 R68, [R1+0x1dc0] ;  /* 0x001dc00001447983 */ /* 0x001ea80000300c00 */
[----:B------:R0:W-:Y:S04]  /*1b740*/  STL.128 [R1+0x1db0], R64 ;  /* 0x001db04001007387 */ /* 0x0001e80000100c00 */
[----:B0-----:R-:W2:Y:S04]  /*1b750*/  LDL.LU.128 R64, [R1+0x1db0] ;  /* 0x001db00001407983 */ /* 0x001ea80000300c00 */
[----:B------:R0:W-:Y:S04]  /*1b760*/  STL.128 [R1+0x1da0], R60 ;  /* 0x001da03c01007387 */ /* 0x0001e80000100c00 */
[----:B------:R1:W-:Y:S04]  /*1b770*/  STL.128 [R1+0x1d90], R56 ;  /* 0x001d903801007387 */ /* 0x0003e80000100c00 */
[----:B0-----:R-:W2:Y:S04]  /*1b780*/  LDL.LU.128 R60, [R1+0x1da0] ;  /* 0x001da000013c7983 */ /* 0x001ea80000300c00 */
[----:B------:R0:W-:Y:S04]  /*1b790*/  STL.128 [R1+0x1d80], R52 ;  /* 0x001d803401007387 */ /* 0x0001e80000100c00 */
[----:B-1----:R-:W2:Y:S04]  /*1b7a0*/  LDL.LU.128 R56, [R1+0x1d90] ;  /* 0x001d900001387983 */ /* 0x002ea80000300c00 */
[----:B0-----:R-:W2:Y:S04]  /*1b7b0*/  LDL.LU.128 R52, [R1+0x1d80] ;  /* 0x001d800001347983 */ /* 0x001ea80000300c00 */
[----:B------:R0:W-:Y:S04]  /*1b7c0*/  STL.128 [R1+0x1d70], R48 ;  /* 0x001d703001007387 */ /* 0x0001e80000100c00 */
[----:B------:R1:W-:Y:S04]  /*1b7d0*/  STL.128 [R1+0x1d20], R28 ;  /* 0x001d201c01007387 */ /* 0x0003e80000100c00 */
[----:B0-----:R-:W2:Y:S04]  /*1b7e0*/  LDL.LU.128 R48, [R1+0x1d70] ;  /* 0x001d700001307983 */ /* 0x001ea80000300c00 */
[----:B-1----:R-:W2:Y:S04]  /*1b7f0*/  LDL.LU.128 R28, [R1+0x1d20] ;  /* 0x001d2000011c7983 */ /* 0x002ea80000300c00 */
[----:B------:R0:W-:Y:S04]  /*1b800*/  STL.128 [R1+0x1d60], R44 ;  /* 0x001d602c01007387 */ /* 0x0001e80000100c00 */
[----:B------:R1:W-:Y:S04]  /*1b810*/  STL.128 [R1+0x1d50], R40 ;  /* 0x001d502801007387 */ /* 0x0003e80000100c00 */
[----:B---3--:R3:W-:Y:S04]  /*1b820*/  STL.128 [R1+0x1d40], R36 ;  /* 0x001d402401007387 */ /* 0x0087e80000100c00 */
        /* <DEDUP_REMOVED lines=8> */
[----:B------:R1:W-:Y:S04]  /*1b8b0*/  STL.128 [R1+0x1cc0], R4 ;  /* 0x001cc00401007387 */ /* 0x0003e80000100c00 */
[----:B0-----:R-:W3:Y:S04]  /*1b8c0*/  LDL.LU.128 R24, [R1+0x1d10] ;  /* 0x001d100001187983 */ /* 0x001ee80000300c00 */
[----:B-1----:R-:W3:Y:S04]  /*1b8d0*/  LDL.LU.128 R16, [R1+0x1cf0] ;  /* 0x001cf00001107983 */ /* 0x002ee80000300c00 */
[----:B------:R-:W3:Y:S04]  /*1b8e0*/  LDL.LU.128 R12, [R1+0x1ce0] ;  /* 0x001ce000010c7983 */ /* 0x000ee80000300c00 */
[----:B------:R-:W3:Y:S01]  /*1b8f0*/  LDL.LU.128 R4, [R1+0x1cc0] ;  /* 0x001cc00001047983 */ /* 0x000ee20000300c00 */
[----:B------:R-:W-:-:S03]  /*1b900*/  IMAD.MOV.U32 R114, RZ, RZ, R119 ;  /* 0x000000ffff727224 */ /* 0x000fc600078e0077 */
[----:B------:R0:W-:Y:S04]  /*1b910*/  STL.128 [R1+0x280], R120 ;  /* 0x0002807801007387 */ /* 0x0001e80000100c00 */
[----:B------:R1:W-:Y:S04]  /*1b920*/  STL.128 [R1+0x1d00], R20 ;  /* 0x001d001401007387 */ /* 0x0003e80000100c00 */
[----:B----4-:R4:W-:Y:S04]  /*1b930*/  STL.128 [R1+0x1cd0], R8 ;  /* 0x001cd00801007387 */ /* 0x0109e80000100c00 */
[----:B------:R4:W-:Y:S04]  /*1b940*/  STL.128 [R1+0x3a0], R116 ;  /* 0x0003a07401007387 */ /* 0x0009e80000100c00 */
[----:B0-----:R-:W3:Y:S04]  /*1b950*/  LDL.128 R120, [R1+0x5c0] ;  /* 0x0005c00001787983 */ /* 0x001ee80000100c00 */
[----:B-1----:R-:W3:Y:S04]  /*1b960*/  LDL.LU.128 R20, [R1+0x1d00] ;  /* 0x001d000001147983 */ /* 0x002ee80000300c00 */
[----:B----4-:R-:W4:Y:S04]  /*1b970*/  LDL.LU.128 R8, [R1+0x1cd0] ;  /* 0x001cd00001087983 */ /* 0x010f280000300c00 */
[----:B------:R0:W-:Y:S04]  /*1b980*/  STL [R1+0x1cb8], R114 ;  /* 0x001cb87201007387 */ /* 0x0001e80000100800 */
[----:B------:R-:W4:Y:S04]  /*1b990*/  LDL.LU R117, [R1+0x5c8] ;  /* 0x0005c80001757983 */ /* 0x000f280000300800 */
[----:B------:R-:W4:Y:S04]  /*1b9a0*/  LDL.LU R116, [R1+0x5c4] ;  /* 0x0005c40001747983 */ /* 0x000f280000300800 */
[----:B0-----:R-:W4:Y:S04]  /*1b9b0*/  LDL.LU R114, [R1+0x1cb8] ;  /* 0x001cb80001727983 */ /* 0x001f280000300800 */
[----:B--2---:R0:W-:Y:S04]  /*1b9c0*/  STL.128 [R1+0x1c90], R104 ;  /* 0x001c906801007387 */ /* 0x0041e80000100c00 */
[----:B------:R-:W-:Y:S04]  /*1b9d0*/  STL.128 [R1+0x1c80], R100 ;  /* 0x001c806401007387 */ /* 0x000fe80000100c00 */
[----:B------:R-:W-:Y:S04]  /*1b9e0*/  STL.128 [R1+0x1c70], R96 ;  /* 0x001c706001007387 */ /* 0x000fe80000100c00 */
[----:B------:R-:W-:Y:S04]  /*1b9f0*/  STL.128 [R1+0x1c60], R92 ;  /* 0x001c605c01007387 */ /* 0x000fe80000100c00 */
[----:B0-----:R-:W2:Y:S04]  /*1ba00*/  LDL.LU.128 R104, [R1+0x1c90] ;  /* 0x001c900001687983 */ /* 0x001ea80000300c00 */
[----:B------:R0:W-:Y:S04]  /*1ba10*/  STL.64 [R1+0x1cb0], R112 ;  /* 0x001cb07001007387 */ /* 0x0001e80000100a00 */
[----:B------:R1:W-:Y:S04]  /*1ba20*/  STL.128 [R1+0x1ca0], R108 ;  /* 0x001ca06c01007387 */ /* 0x0003e80000100c00 */
[----:B------:R1:W-:Y:S04]  /*1ba30*/  STL.128 [R1+0x1c50], R88 ;  /* 0x001c505801007387 */ /* 0x0003e80000100c00 */
[----:B0-----:R-:W2:Y:S04]  /*1ba40*/  LDL.LU.64 R112, [R1+0x1cb0] ;  /* 0x001cb00001707983 */ /* 0x001ea80000300a00 */
[----:B------:R-:W2:Y:S04]  /*1ba50*/  LDL.LU.128 R100, [R1+0x1c80] ;  /* 0x001c800001647983 */ /* 0x000ea80000300c00 */
[----:B-1----:R-:W2:Y:S04]  /*1ba60*/  LDL.LU.128 R108, [R1+0x1ca0] ;  /* 0x001ca000016c7983 */ /* 0x002ea80000300c00 */
[----:B------:R-:W2:Y:S04]  /*1ba70*/  LDL.LU.128 R96, [R1+0x1c70] ;  /* 0x001c700001607983 */ /* 0x000ea80000300c00 */
[----:B------:R-:W2:Y:S04]  /*1ba80*/  LDL.LU.128 R92, [R1+0x1c60] ;  /* 0x001c6000015c7983 */ /* 0x000ea80000300c00 */
        /* <DEDUP_REMOVED lines=11> */
[----:B------:R1:W-:Y:S04]  /*1bb40*/  STL.128 [R1+0x1bf0], R64 ;  /* 0x001bf04001007387 */ /* 0x0003e80000100c00 */
[----:B0-----:R-:W2:Y:S04]  /*1bb50*/  LDL.LU.128 R68, [R1+0x1c00] ;  /* 0x001c000001447983 */ /* 0x001ea80000300c00 */
[----:B-1----:R-:W2:Y:S04]  /*1bb60*/  LDL.LU.128 R64, [R1+0x1bf0] ;  /* 0x001bf00001407983 */ /* 0x002ea80000300c00 */
        /* <DEDUP_REMOVED lines=25> */
[----:B------:R-:W3:Y:S04]  /*1bd00*/  LDL.LU.128 R4, [R1+0x1b00] ;  /* 0x001b000001047983 */ /* 0x000ee80000300c00 */
[----:B------:R0:W-:Y:S01]  /*1bd10*/  STL.128 [R1+0x290], R124 ;  /* 0x0002907c01007387 */ /* 0x0001e20000100c00 */
[----:B------:R-:W-:-:S03]  /*1bd20*/  IMAD.MOV.U32 R118, RZ, RZ, R123 ;  /* 0x000000ffff767224 */ /* 0x000fc600078e007b */
[----:B------:R1:W-:Y:S04]  /*1bd30*/  STL.64 [R1+0x2230], R220 ;  /* 0x002230dc01007387 */ /* 0x0003e80000100a00 */
[----:B------:R1:W-:Y:S04]  /*1bd40*/  STL.128 [R1+0x2220], R216 ;  /* 0x002220d801007387 */ /* 0x0003e80000100c00 */
[----:B------:R1:W-:Y:S04]  /*1bd50*/  STL.128 [R1+0x2210], R212 ;  /* 0x002210d401007387 */ /* 0x0003e80000100c00 */
[----:B0-----:R-:W3:Y:S04]  /*1bd60*/  LDL.128 R124, [R1+0x5d0] ;  /* 0x0005d000017c7983 */ /* 0x001ee80000100c00 */
        /* <DEDUP_REMOVED lines=15> */
[----:B----4-:R4:W-:Y:S04]  /*1be60*/  STL.128 [R1+0x1b10], R8 ;  /* 0x001b100801007387 */ /* 0x0109e80000100c00 */
[----:B-1----:R-:W3:Y:S04]  /*1be70*/  LDL.LU.64 R220, [R1+0x2230] ;  /* 0x0022300001dc7983 */ /* 0x002ee80000300a00 */
[----:B------:R-:W3:Y:S04]  /*1be80*/  LDL.LU.128 R216, [R1+0x2220] ;  /* 0x0022200001d87983 */ /* 0x000ee80000300c00 */
[----:B------:R-:W3:Y:S04]  /*1be90*/  LDL.LU.128 R212, [R1+0x2210] ;  /* 0x0022100001d47983 */ /* 0x000ee80000300c00 */
[----:B0-----:R-:W3:Y:S04]  /*1bea0*/  LDL.LU.128 R208, [R1+0x2200] ;  /* 0x0022000001d07983 */ /* 0x001ee80000300c00 */
[----:B------:R-:W3:Y:S04]  /*1beb0*/  LDL.LU.128 R204, [R1+0x21f0] ;  /* 0x0021f00001cc7983 */ /* 0x000ee80000300c00 */
[----:B------:R-:W3:Y:S04]  /*1bec0*/  LDL.LU.128 R200, [R1+0x21e0] ;  /* 0x0021e00001c87983 */ /* 0x000ee80000300c00 */
[----:B------:R-:W3:Y:S04]  /*1bed0*/  LDL.LU.128 R196, [R1+0x21d0] ;  /* 0x0021d00001c47983 */ /* 0x000ee80000300c00 */
[----:B------:R-:W3:Y:S04]  /*1bee0*/  LDL.LU.128 R192, [R1+0x21c0] ;  /* 0x0021c00001c07983 */ /* 0x000ee80000300c00 */
[----:B------:R-:W3:Y:S04]  /*1bef0*/  LDL.LU.128 R188, [R1+0x21b0] ;  /* 0x0021b00001bc7983 */ /* 0x000ee80000300c00 */
[----:B------:R-:W3:Y:S04]  /*1bf00*/  LDL.LU.128 R180, [R1+0x2190] ;  /* 0x0021900001b47983 */ /* 0x000ee80000300c00 */
[----:B------:R-:W3:Y:S04]  /*1bf10*/  LDL.LU.128 R176, [R1+0x2180] ;  /* 0x0021800001b07983 */ /* 0x000ee80000300c00 */
[----:B------:R-:W3:Y:S04]  /*1bf20*/  LDL.LU.64 R172, [R1+0x2170] ;  /* 0x0021700001ac7983 */ /* 0x000ee80000300a00 */
[----:B------:R-:W3:Y:S04]  /*1bf30*/  LDL.LU.64 R170, [R1+0x2168] ;  /* 0x0021680001aa7983 */ /* 0x000ee80000300a00 */
[----:B------:R-:W3:Y:S04]  /*1bf40*/  LDL.LU.64 R164, [R1+0x2160] ;  /* 0x0021600001a47983 */ /* 0x000ee80000300a00 */
[----:B------:R-:W3:Y:S04]  /*1bf50*/  LDL.LU.128 R160, [R1+0x2150] ;  /* 0x0021500001a07983 */ /* 0x000ee80000300c00 */
[----:B------:R-:W3:Y:S04]  /*1bf60*/  LDL.LU.128 R156, [R1+0x2140] ;  /* 0x00214000019c7983 */ /* 0x000ee80000300c00 */
[----:B------:R-:W3:Y:S04]  /*1bf70*/  LDL.LU.128 R152, [R1+0x2130] ;  /* 0x0021300001987983 */ /* 0x000ee80000300c00 */
[----:B------:R-:W-:Y:S04]  /*1bf80*/  STL.128 [R1+0x3b0], R120 ;  /* 0x0003b07801007387 */ /* 0x000fe80000100c00 */
[----:B------:R-:W3:Y:S04]  /*1bf90*/  LDL.LU.128 R20, [R1+0x1b40] ;  /* 0x001b400001147983 */ /* 0x000ee80000300c00 */
        /* <DEDUP_REMOVED lines=32> */
[----:B------:R1:W-:Y:S04]  /*1c1a0*/  STL.128 [R1+0x1a10], R60 ;  /* 0x001a103c01007387 */ /* 0x0003e80000100c00 */
[----:B0-----:R-:W2:Y:S04]  /*1c1b0*/  LDL.LU.128 R68, [R1+0x1a30] ;  /* 0x001a300001447983 */ /* 0x001ea80000300c00 */
[----:B------:R0:W-:Y:S04]  /*1c1c0*/  STL.128 [R1+0x1a00], R56 ;  /* 0x001a003801007387 */ /* 0x0001e80000100c00 */
[----:B-1----:R-:W2:Y:S04]  /*1c1d0*/  LDL.LU.128 R64, [R1+0x1a20] ;  /* 0x001a200001407983 */ /* 0x002ea80000300c00 */
[----:B------:R1:W-:Y:S04]  /*1c1e0*/  STL.128 [R1+0x19f0], R52 ;  /* 0x0019f03401007387 */ /* 0x0003e80000100c00 */
[----:B------:R-:W2:Y:S04]  /*1c1f0*/  LDL.LU.128 R60, [R1+0x1a10] ;  /* 0x001a1000013c7983 */ /* 0x000ea80000300c00 */
[----:B0-----:R-:W2:Y:S04]  /*1c200*/  LDL.LU.128 R56, [R1+0x1a00] ;  /* 0x001a000001387983 */ /* 0x001ea80000300c00 */
[----:B------:R0:W-:Y:S04]  /*1c210*/  STL.128 [R1+0x19e0], R48 ;  /* 0x0019e03001007387 */ /* 0x0001e80000100c00 */
[----:B-1----:R-:W2:Y:S04]  /*1c220*/  LDL.LU.128 R52, [R1+0x19f0] ;  /* 0x0019f00001347983 */ /* 0x002ea80000300c00 */
[----:B------:R1:W-:Y:S04]  /*1c230*/  STL.128 [R1+0x19d0], R44 ;  /* 0x0019d02c01007387 */ /* 0x0003e80000100c00 */
[----:B------:R1:W-:Y:S04]  /*1c240*/  STL.128 [R1+0x19c0], R40 ;  /* 0x0019c02801007387 */ /* 0x0003e80000100c00 */
[----:B0-----:R-:W2:Y:S04]  /*1c250*/  LDL.LU.128 R48, [R1+0x19e0] ;  /* 0x0019e00001307983 */ /* 0x001ea80000300c00 */
[----:B---3--:R0:W-:Y:S04]  /*1c260*/  STL.128 [R1+0x19b0], R36 ;  /* 0x0019b02401007387 */ /* 0x0081e80000100c00 */
        /* <DEDUP_REMOVED lines=11> */
[----:B-1----:R-:W3:Y:S04]  /*1c320*/  LDL.LU.128 R24, [R1+0x1980] ;  /* 0x0019800001187983 */ /* 0x002ee80000300c00 */
[----:B------:R-:W3:Y:S04]  /*1c330*/  LDL.LU.128 R16, [R1+0x1960] ;  /* 0x0019600001107983 */ /* 0x000ee80000300c00 */
[----:B0-----:R-:W3:Y:S04]  /*1c340*/  LDL.LU.128 R12, [R1+0x1950] ;  /* 0x00195000010c7983 */ /* 0x001ee80000300c00 */
[----:B------:R-:W3:Y:S01]  /*1c350*/  LDL.LU.128 R4, [R1+0x1930] ;  /* 0x0019300001047983 */ /* 0x000ee20000300c00 */
[----:B------:R-:W-:-:S03]  /*1c360*/  IMAD.MOV.U32 R122, RZ, RZ, R127 ;  /* 0x000000ffff7a7224 */ /* 0x000fc600078e007f */
        /* <DEDUP_REMOVED lines=11> */
[----:B------:R-:W-:Y:S04]  /*1c420*/  STL.64 [R1+0x2060], R172 ;  /* 0x002060ac01007387 */ /* 0x000fe80000100a00 */
[----:B------:R-:W-:Y:S04]  /*1c430*/  STL.64 [R1+0x2058], R170 ;  /* 0x002058aa01007387 */ /* 0x000fe80000100a00 */
[----:B------:R-:W-:Y:S04]  /*1c440*/  STL.64 [R1+0x2050], R164 ;  /* 0x002050a401007387 */ /* 0x000fe80000100a00 */
[----:B------:R-:W-:Y:S04]  /*1c450*/  STL.128 [R1+0x2040], R160 ;  /* 0x002040a001007387 */ /* 0x000fe80000100c00 */
[----:B------:R-:W-:Y:S04]  /*1c460*/  STL.128 [R1+0x2030], R156 ;  /* 0x0020309c01007387 */ /* 0x000fe80000100c00 */
[----:B------:R-:W-:Y:S04]  /*1c470*/  STL.128 [R1+0x2020], R152 ;  /* 0x0020209801007387 */ /* 0x000fe80000100c00 */
[----:B------:R1:W-:Y:S04]  /*1c480*/  STL.128 [R1+0x380], R184 ;  /* 0x000380b801007387 */ /* 0x0003e80000100c00 */
[----:B------:R1:W-:Y:S04]  /*1c490*/  STL.128 [R1+0x1970], R20 ;  /* 0x0019701401007387 */ /* 0x0003e80000100c00 */
[----:B----4-:R4:W-:Y:S04]  /*1c4a0*/  STL.128 [R1+0x1940], R8 ;  /* 0x0019400801007387 */ /* 0x0109e80000100c00 */
[----:B0-----:R-:W3:Y:S04]  /*1c4b0*/  LDL.LU.64 R220, [R1+0x2120] ;  /* 0x0021200001dc7983 */ /* 0x001ee80000300a00 */
        /* <DEDUP_REMOVED lines=17> */
[----:B------:R-:W3:Y:S04]  /*1c5d0*/  LDL.LU.128 R20, [R1+0x1970] ;  /* 0x0019700001147983 */ /* 0x000ee80000300c00 */
[----:B----4-:R-:W4:Y:S04]  /*1c5e0*/  LDL.LU.128 R8, [R1+0x1940] ;  /* 0x0019400001087983 */ /* 0x010f280000300c00 */
[----:B------:R0:W-:Y:S04]  /*1c5f0*/  STL [R1+0x1928], R122 ;  /* 0x0019287a01007387 */ /* 0x0001e80000100800 */
[----:B--2---:R-:W-:Y:S04]  /*1c600*/  STL.64 [R1+0x1920], R120 ;  /* 0x0019207801007387 */ /* 0x004fe80000100a00 */
        /* <DEDUP_REMOVED lines=9> */
[----:B------:R2:W-:Y:S04]  /*1c6a0*/  STL.128 [R1+0x3c0], R124 ;  /* 0x0003c07c01007387 */ /* 0x0005e80000100c00 */
[----:B0-----:R-:W4:Y:S04]  /*1c6b0*/  LDL.LU R122, [R1+0x1928] ;  /* 0x00192800017a7983 */ /* 0x001f280000300800 */
[----:B-1----:R-:W4:Y:S04]  /*1c6c0*/  LDL.128 R128, [R1+0x5e0] ;  /* 0x0005e00001807983 */ /* 0x002f280000100c00 */
[----:B------:R-:W4:Y:S04]  /*1c6d0*/  LDL.LU.64 R120, [R1+0x1920] ;  /* 0x0019200001787983 */ /* 0x000f280000300a00 */
[----:B--2---:R-:W2:Y:S04]  /*1c6e0*/  LDL.LU R125, [R1+0x5e8] ;  /* 0x0005e800017d7983 */ /* 0x004ea80000300800 */
[----:B------:R-:W2:Y:S04]  /*1c6f0*/  LDL.LU R124, [R1+0x5e4] ;  /* 0x0005e400017c7983 */ /* 0x000ea80000300800 */
[----:B------:R-:W2:Y:S04]  /*1c700*/  LDL.LU.128 R116, [R1+0x1910] ;  /* 0x0019100001747983 */ /* 0x000ea80000300c00 */
[----:B------:R-:W2:Y:S04]  /*1c710*/  LDL.LU R123, [R1+0x5e0] ;  /* 0x0005e000017b7983 */ /* 0x000ea80000300800 */
[----:B------:R-:W2:Y:S04]  /*1c720*/  LDL.LU.128 R112, [R1+0x1900] ;  /* 0x0019000001707983 */ /* 0x000ea80000300c00 */
[----:B------:R-:W2:Y:S04]  /*1c730*/  LDL.LU.128 R108, [R1+0x18f0] ;  /* 0x0018f000016c7983 */ /* 0x000ea80000300c00 */
[----:B------:R-:W2:Y:S04]  /*1c740*/  LDL.LU.128 R104, [R1+0x18e0] ;  /* 0x0018e00001687983 */ /* 0x000ea80000300c00 */
[----:B------:R-:W2:Y:S04]  /*1c750*/  LDL.LU.128 R100, [R1+0x18d0] ;  /* 0x0018d00001647983 */ /* 0x000ea80000300c00 */
[----:B------:R-:W2:Y:S04]  /*1c760*/  LDL.LU.128 R96, [R1+0x18c0] ;  /* 0x0018c00001607983 */ /* 0x000ea80000300c00 */
        /* <DEDUP_REMOVED lines=8> */
[----:B------:R-:W2:Y:S04]  /*1c7f0*/  LDL.LU.128 R76, [R1+0x1870] ;  /* 0x00187000014c7983 */ /* 0x000ea80000300c00 */
[----:B------:R1:W-:Y:S04]  /*1c800*/  STL.128 [R1+0x1850], R68 ;  /* 0x0018504401007387 */ /* 0x0003e80000100c00 */
[----:B0-----:R-:W2:Y:S04]  /*1c810*/  LDL.LU.128 R72, [R1+0x1860] ;  /* 0x0018600001487983 */ /* 0x001ea80000300c00 */
[----:B------:R0:W-:Y:S04]  /*1c820*/  STL.128 [R1+0x1840], R64 ;  /* 0x0018404001007387 */ /* 0x0001e80000100c00 */
[----:B------:R0:W-:Y:S04]  /*1c830*/  STL.128 [R1+0x1830], R60 ;  /* 0x0018303c01007387 */ /* 0x0001e80000100c00 */
[----:B-1----:R-:W2:Y:S04]  /*1c840*/  LDL.LU.128 R68, [R1+0x1850] ;  /* 0x0018500001447983 */ /* 0x002ea80000300c00 */
[----:B------:R1:W-:Y:S04]  /*1c850*/  STL.128 [R1+0x1820], R56 ;  /* 0x0018203801007387 */ /* 0x0003e80000100c00 */
[----:B0-----:R-:W2:Y:S04]  /*1c860*/  LDL.LU.128 R64, [R1+0x1840] ;  /* 0x0018400001407983 */ /* 0x001ea80000300c00 */
[----:B------:R0:W-:Y:S04]  /*1c870*/  STL.128 [R1+0x1810], R52 ;  /* 0x0018103401007387 */ /* 0x0001e80000100c00 */
[----:B------:R-:W2:Y:S04]  /*1c880*/  LDL.LU.128 R60, [R1+0x1830] ;  /* 0x00183000013c7983 */ /* 0x000ea80000300c00 */
[----:B-1----:R-:W2:Y:S04]  /*1c890*/  LDL.LU.128 R56, [R1+0x1820] ;  /* 0x0018200001387983 */ /* 0x002ea80000300c00 */
[----:B------:R1:W-:Y:S04]  /*1c8a0*/  STL.128 [R1+0x1800], R48 ;  /* 0x0018003001007387 */ /* 0x0003e80000100c00 */
[----:B0-----:R-:W2:Y:S04]  /*1c8b0*/  LDL.LU.128 R52, [R1+0x1810] ;  /* 0x0018100001347983 */ /* 0x001ea80000300c00 */
[----:B---3--:R0:W-:Y:S04]  /*1c8c0*/  STL.128 [R1+0x17f0], R44 ;  /* 0x0017f02c01007387 */ /* 0x0081e80000100c00 */
[----:B------:R3:W-:Y:S04]  /*1c8d0*/  STL.128 [R1+0x17e0], R40 ;  /* 0x0017e02801007387 */ /* 0x0007e80000100c00 */
[----:B-1----:R-:W2:Y:S04]  /*1c8e0*/  LDL.LU.128 R48, [R1+0x1800] ;  /* 0x0018000001307983 */ /* 0x002ea80000300c00 */
[----:B------:R1:W-:Y:S04]  /*1c8f0*/  STL.128 [R1+0x17d0], R36 ;  /* 0x0017d02401007387 */ /* 0x0003e80000100c00 */
[----:B0-----:R-:W2:Y:S04]  /*1c900*/  LDL.LU.128 R44, [R1+0x17f0] ;  /* 0x0017f000012c7983 */ /* 0x001ea80000300c00 */
[----:B------:R0:W-:Y:S04]  /*1c910*/  STL.128 [R1+0x17c0], R32 ;  /* 0x0017c02001007387 */ /* 0x0001e80000100c00 */
[----:B---3--:R-:W3:Y:S04]  /*1c920*/  LDL.LU.128 R40, [R1+0x17e0] ;  /* 0x0017e00001287983 */ /* 0x008ee80000300c00 */
[----:B-1----:R-:W3:Y:S04]  /*1c930*/  LDL.LU.128 R36, [R1+0x17d0] ;  /* 0x0017d00001247983 */ /* 0x002ee80000300c00 */
[----:B------:R1:W-:Y:S04]  /*1c940*/  STL.128 [R1+0x17b0], R28 ;  /* 0x0017b01c01007387 */ /* 0x0003e80000100c00 */
[----:B0-----:R-:W3:Y:S04]  /*1c950*/  LDL.LU.128 R32, [R1+0x17c0] ;  /* 0x0017c00001207983 */ /* 0x001ee80000300c00 */
[----:B------:R0:W-:Y:S04]  /*1c960*/  STL.128 [R1+0x17a0], R24 ;  /* 0x0017a01801007387 */ /* 0x0001e80000100c00 */
[----:B------:R0:W-:Y:S04]  /*1c970*/  STL.128 [R1+0x1780], R16 ;  /* 0x0017801001007387 */ /* 0x0001e80000100c00 */
[----:B-1----:R-:W3:Y:S04]  /*1c980*/  LDL.LU.128 R28, [R1+0x17b0] ;  /* 0x0017b000011c7983 */ /* 0x002ee80000300c00 */
[----:B------:R1:W-:Y:S04]  /*1c990*/  STL.128 [R1+0x1770], R12 ;  /* 0x0017700c01007387 */ /* 0x0003e80000100c00 */
[----:B------:R1:W-:Y:S04]  /*1c9a0*/  STL.128 [R1+0x1750], R4 ;  /* 0x0017500401007387 */ /* 0x0003e80000100c00 */
[----:B0-----:R-:W3:Y:S04]  /*1c9b0*/  LDL.LU.128 R24, [R1+0x17a0] ;  /* 0x0017a00001187983 */ /* 0x001ee80000300c00 */
[----:B------:R-:W3:Y:S04]  /*1c9c0*/  LDL.LU.128 R16, [R1+0x1780] ;  /* 0x0017800001107983 */ /* 0x000ee80000300c00 */
[----:B-1----:R-:W3:Y:S04]  /*1c9d0*/  LDL.LU.128 R12, [R1+0x1770] ;  /* 0x00177000010c7983 */ /* 0x002ee80000300c00 */
[----:B------:R-:W3:Y:S04]  /*1c9e0*/  LDL.LU.128 R4, [R1+0x1750] ;  /* 0x0017500001047983 */ /* 0x000ee80000300c00 */
[----:B------:R0:W-:Y:S04]  /*1c9f0*/  STL.128 [R1+0x2b0], R132 ;  /* 0x0002b08401007387 */ /* 0x0001e80000100c00 */
[----:B0-----:R-:W3:Y:S04]  /*1ca00*/  LDL.128 R132, [R1+0x5f0] ;  /* 0x0005f00001847983 */ /* 0x001ee80000100c00 */
[----:B------:R-:W3:Y:S01]  /*1ca10*/  LDL.LU R127, [R1+0x5f0] ;  /* 0x0005f000017f7983 */ /* 0x000ee20000300800 */
[----:B----4-:R-:W-:-:S03]  /*1ca20*/  IMAD.MOV.U32 R126, RZ, RZ, R131 ;  /* 0x000000ffff7e7224 */ /* 0x010fc600078e0083 */
[----:B------:R0:W-:Y:S04]  /*1ca30*/  STL.128 [R1+0x3d0], R128 ;  /* 0x0003d08001007387 */ /* 0x0001e80000100c00 */
[----:B------:R1:W-:Y:S04]  /*1ca40*/  STL [R1+0x1748], R126 ;  /* 0x0017487e01007387 */ /* 0x0003e80000100800 */
[----:B--2---:R2:W-:Y:S04]  /*1ca50*/  STL.64 [R1+0x1740], R124 ;  /* 0x0017407c01007387 */ /* 0x0045e80000100a00 */
[----:B------:R-:W-:Y:S04]  /*1ca60*/  STL.128 [R1+0x1720], R116 ;  /* 0x0017207401007387 */ /* 0x000fe80000100c00 */
[----:B0-----:R-:W4:Y:S04]  /*1ca70*/  LDL.LU R129, [R1+0x5f8] ;  /* 0x0005f80001817983 */ /* 0x001f280000300800 */
[----:B------:R0:W-:Y:S04]  /*1ca80*/  STL.128 [R1+0x1730], R120 ;  /* 0x0017307801007387 */ /* 0x0001e80000100c00 */
[----:B-1----:R-:W4:Y:S04]  /*1ca90*/  LDL.LU R126, [R1+0x1748] ;  /* 0x00174800017e7983 */ /* 0x002f280000300800 */
[----:B--2---:R-:W2:Y:S04]  /*1caa0*/  LDL.LU.64 R124, [R1+0x1740] ;  /* 0x00174000017c7983 */ /* 0x004ea80000300a00 */
[----:B------:R-:W2:Y:S04]  /*1cab0*/  LDL.LU R128, [R1+0x5f4] ;  /* 0x0005f40001807983 */ /* 0x000ea80000300800 */
[----:B------:R1:W-:Y:S04]  /*1cac0*/  STL.128 [R1+0x1710], R112 ;  /* 0x0017107001007387 */ /* 0x0003e80000100c00 */
[----:B0-----:R-:W2:Y:S04]  /*1cad0*/  LDL.LU.128 R120, [R1+0x1730] ;  /* 0x0017300001787983 */ /* 0x001ea80000300c00 */
[----:B------:R-:W2:Y:S04]  /*1cae0*/  LDL.LU.128 R116, [R1+0x1720] ;  /* 0x0017200001747983 */ /* 0x000ea80000300c00 */
[----:B------:R0:W-:Y:S04]  /*1caf0*/  STL.128 [R1+0x1700], R108 ;  /* 0x0017006c01007387 */ /* 0x0001e80000100c00 */
[----:B-1----:R-:W2:Y:S04]  /*1cb00*/  LDL.LU.128 R112, [R1+0x1710] ;  /* 0x0017100001707983 */ /* 0x002ea80000300c00 */
        /* <DEDUP_REMOVED lines=31> */
[----:B---3--:R3:W-:Y:S04]  /*1cd00*/  STL.128 [R1+0x15f0], R40 ;  /* 0x0015f02801007387 */ /* 0x0087e80000100c00 */
[----:B0-----:R-:W2:Y:S04]  /*1cd10*/  LDL.LU.128 R48, [R1+0x1610] ;  /* 0x0016100001307983 */ /* 0x001ea80000300c00 */
[----:B------:R0:W-:Y:S04]  /*1cd20*/  STL.128 [R1+0x15e0], R36 ;  /* 0x0015e02401007387 */ /* 0x0001e80000100c00 */
[----:B-1----:R-:W2:Y:S04]  /*1cd30*/  LDL.LU.128 R44, [R1+0x1600] ;  /* 0x00160000012c7983 */ /* 0x002ea80000300c00 */
[----:B------:R1:W-:Y:S04]  /*1cd40*/  STL.128 [R1+0x15d0], R32 ;  /* 0x0015d02001007387 */ /* 0x0003e80000100c00 */
[----:B---3--:R-:W3:Y:S04]  /*1cd50*/  LDL.LU.128 R40, [R1+0x15f0] ;  /* 0x0015f00001287983 */ /* 0x008ee80000300c00 */
        /* <DEDUP_REMOVED lines=13> */
[----:B------:R0:W-:Y:S02]  /*1ce30*/  STL.128 [R1+0x3e0], R132 ;  /* 0x0003e08401007387 */ /* 0x0001e40000100c00 */
[----:B0-----:R-:W-:Y:S02]  /*1ce40*/  IMAD.MOV.U32 R135, RZ, RZ, R130 ;  /* 0x000000ffff877224 */ /* 0x001fe400078e0082 */
[----:B------:R-:W-:Y:S01]  /*1ce50*/  IMAD.MOV.U32 R132, RZ, RZ, R127 ;  /* 0x000000ffff847224 */ /* 0x000fe200078e007f */
[----:B------:R0:W-:Y:S04]  /*1ce60*/  STL.128 [R1+0x2c0], R136 ;  /* 0x0002c08801007387 */ /* 0x0001e80000100c00 */
[----:B------:R1:W-:Y:S04]  /*1ce70*/  STL.128 [R1+0x2d0], R140 ;  /* 0x0002d08c01007387 */ /* 0x0003e80000100c00 */
[----:B------:R1:W-:Y:S04]  /*1ce80*/  STL.128 [R1+0x2e0], R144 ;  /* 0x0002e09001007387 */ /* 0x0003e80000100c00 */
[----:B------:R1:W-:Y:S01]  /*1ce90*/  STL.128 [R1+0x2f0], R148 ;  /* 0x0002f09401007387 */ /* 0x0003e20000100c00 */
[----:B0-----:R-:W-:-:S02]  /*1cea0*/  IMAD.MOV.U32 R136, RZ, RZ, R165 ;  /* 0x000000ffff887224 */ /* 0x001fc400078e00a5 */
[----:B------:R-:W-:Y:S02]  /*1ceb0*/  IMAD.MOV.U32 R137, RZ, RZ, R164 ;  /* 0x000000ffff897224 */ /* 0x000fe400078e00a4 */
[----:B------:R-:W-:Y:S02]  /*1cec0*/  IMAD.MOV.U32 R138, RZ, RZ, R163 ;  /* 0x000000ffff8a7224 */ /* 0x000fe400078e00a3 */
[----:B------:R-:W-:Y:S02]  /*1ced0*/  IMAD.MOV.U32 R139, RZ, RZ, R162 ;  /* 0x000000ffff8b7224 */ /* 0x000fe400078e00a2 */
[----:B----4-:R-:W-:Y:S02]  /*1cee0*/  IMAD.MOV.U32 R134, RZ, RZ, R129 ;  /* 0x000000ffff867224 */ /* 0x010fe400078e0081 */
[----:B------:R-:W-:Y:S02]  /*1cef0*/  IMAD.MOV.U32 R131, RZ, RZ, R126 ;  /* 0x000000ffff837224 */ /* 0x000fe400078e007e */
[----:B--2---:R-:W-:-:S02]  /*1cf00*/  IMAD.MOV.U32 R130, RZ, RZ, R125 ;  /* 0x000000ffff827224 */ /* 0x004fc400078e007d */
        /* <DEDUP_REMOVED lines=82> */
[----:B---3--:R-:W-:Y:S02]  /*1d430*/  IMAD.MOV.U32 R48, RZ, RZ, R43 ;  /* 0x000000ffff307224 */ /* 0x008fe400078e002b */
        /* <DEDUP_REMOVED lines=15> */
[----:B-1----:R-:W-:Y:S02]  /*1d530*/  IMAD.MOV.U32 R140, RZ, RZ, R161 ;  /* 0x000000ffff8c7224 */ /* 0x002fe400078e00a1 */
        /* <DEDUP_REMOVED lines=19> */
[----:B------:R-:W-:-:S06]  /*1d670*/  IMAD.MOV.U32 R27, RZ, RZ, R2 ;  /* 0x000000ffff1b7224 */ /* 0x000fcc00078e0002 */
[----:B------:R-:W-:-:S06]  /*1d680*/  WARPGROUP.ARRIVE ;  /* 0x00000000000079c5 */ /* 0x000fcc0000000000 */
[----:B------:R-:W-:Y:S01]  /*1d690*/  HGMMA.64x256x16.F32 R24, R152, gdesc[UR4].tnspB, R24, gsb0 ;  /* 0x43e0000498187df0 */ /* 0x000fe20008000818 */
[----:B------:R0:W-:Y:S04]  /*1d6a0*/  STL.128 [R1+0x1790], R20 ;  /* 0x0017901401007387 */ /* 0x0001e80000100c00 */
[----:B------:R1:W-:Y:S04]  /*1d6b0*/  STL.128 [R1+0x1760], R8 ;  /* 0x0017600801007387 */ /* 0x0003e80000100c00 */
[----:B0-----:R-:W2:Y:S04]  /*1d6c0*/  LDL.LU.128 R20, [R1+0x1790] ;  /* 0x0017900001147983 */ /* 0x001ea80000300c00 */
[----:B-1----:R-:W3:Y:S01]  /*1d6d0*/  LDL.LU.128 R8, [R1+0x1760] ;  /* 0x0017600001087983 */ /* 0x002ee20000300c00 */
[----:B------:R-:W-:-:S03]  /*1d6e0*/  WARPGROUP.DEPBAR.LE gsb0, 0x0 ;  /* 0x00008000000079c5 */ /* 0x000fc60000010000 */
[----:B------:R0:W-:Y:S04]  /*1d6f0*/  STL.128 [R1+0x1550], R148 ;  /* 0x0015509401007387 */ /* 0x0001e80000100c00 */
[----:B------:R1:W-:Y:S04]  /*1d700*/  STL.128 [R1+0x14e0], R120 ;  /* 0x0014e07801007387 */ /* 0x0003e80000100c00 */
[----:B------:R4:W-:Y:S01]  /*1d710*/  STL.128 [R1+0x1490], R100 ;  /* 0x0014906401007387 */ /* 0x0009e20000100c00 */
[----:B0-----:R-:W-:Y:S02]  /*1d720*/  IMAD.MOV.U32 R148, RZ, RZ, R161 ;  /* 0x000000ffff947224 */ /* 0x001fe400078e00a1 */
[----:B------:R-:W-:-:S02]  /*1d730*/  IMAD.MOV.U32 R149, RZ, RZ, R160 ;  /* 0x000000ffff957224 */ /* 0x000fc400078e00a0 */
[----:B------:R-:W-:Y:S01]  /*1d740*/  IMAD.MOV.U32 R150, RZ, RZ, R159 ;  /* 0x000000ffff967224 */ /* 0x000fe200078e009f */
[----:B-1----:R-:W2:Y:S01]  /*1d750*/  LDL.LU.128 R120, [R1+0x14e0] ;  /* 0x0014e00001787983 */ /* 0x002ea20000300c00 */
[----:B------:R-:W-:-:S03]  /*1d760*/  IMAD.MOV.U32 R151, RZ, RZ, R158 ;  /* 0x000000ffff977224 */ /* 0x000fc600078e009e */
[----:B------:R0:W-:Y:S04]  /*1d770*/  STL.128 [R1+0x1540], R144 ;  /* 0x0015409001007387 */ /* 0x0001e80000100c00 */
[----:B------:R1:W-:Y:S04]  /*1d780*/  STL.128 [R1+0x400], R148 ;  /* 0x0004009401007387 */ /* 0x0003e80000100c00 */
[----:B----4-:R-:W4:Y:S04]  /*1d790*/  LDL.LU.128 R100, [R1+0x1490] ;  /* 0x0014900001647983 */ /* 0x010f280000300c00 */
[----:B------:R1:W-:Y:S04]  /*1d7a0*/  STL.128 [R1+0x1510], R132 ;  /* 0x0015108401007387 */ /* 0x0003e80000100c00 */
[----:B------:R1:W-:Y:S01]  /*1d7b0*/  STL.128 [R1+0x1500], R128 ;  /* 0x0015008001007387 */ /* 0x0003e20000100c00 */
[----:B0-----:R-:W-:-:S02]  /*1d7c0*/  IMAD.MOV.U32 R144, RZ, RZ, R165 ;  /* 0x000000ffff907224 */ /* 0x001fc400078e00a5 */
[----:B------:R-:W-:Y:S01]  /*1d7d0*/  IMAD.MOV.U32 R145, RZ, RZ, R164 ;  /* 0x000000ffff917224 */ /* 0x000fe200078e00a4 */
[----:B-1----:R-:W3:Y:S01]  /*1d7e0*/  LDL.LU.128 R148, [R1+0x1550] ;  /* 0x0015500001947983 */ /* 0x002ee20000300c00 */
[----:B------:R-:W-:Y:S02]  /*1d7f0*/  IMAD.MOV.U32 R146, RZ, RZ, R163 ;  /* 0x000000ffff927224 */ /* 0x000fe400078e00a3 */
[----:B------:R-:W-:Y:S01]  /*1d800*/  IMAD.MOV.U32 R147, RZ, RZ, R162 ;  /* 0x000000ffff937224 */ /* 0x000fe200078e00a2 */
[----:B------:R-:W-:Y:S04]  /*1d810*/  STL.128 [R1+0x1530], R140 ;  /* 0x0015308c01007387 */ /* 0x000fe80000100c00 */
[----:B------:R-:W4:Y:S04]  /*1d820*/  LDL.LU.128 R132, [R1+0x1510] ;  /* 0x0015100001847983 */ /* 0x000f280000300c00 */
[----:B------:R-:W4:Y:S04]  /*1d830*/  LDL.LU.128 R128, [R1+0x1500] ;  /* 0x0015000001807983 */ /* 0x000f280000300c00 */
[----:B------:R-:W-:Y:S04]  /*1d840*/  STL.128 [R1+0x1520], R136 ;  /* 0x0015208801007387 */ /* 0x000fe80000100c00 */
        /* <DEDUP_REMOVED lines=13> */
[----:B------:R-:W4:Y:S04]  /*1d920*/  LDL.LU.128 R140, [R1+0x1530] ;  /* 0x00153000018c7983 */ /* 0x000f280000300c00 */
[----:B------:R-:W4:Y:S04]  /*1d930*/  LDL.LU.128 R136, [R1+0x1520] ;  /* 0x0015200001887983 */ /* 0x000f280000300c00 */
[----:B------:R0:W-:Y:S04]  /*1d940*/  STL.128 [R1+0x14d0], R116 ;  /* 0x0014d07401007387 */ /* 0x0001e80000100c00 */
[----:B------:R0:W-:Y:S04]  /*1d950*/  STL.128 [R1+0x14c0], R112 ;  /* 0x0014c07001007387 */ /* 0x0001e80000100c00 */
[----:B------:R0:W-:Y:S04]  /*1d960*/  STL.128 [R1+0x14b0], R108 ;  /* 0x0014b06c01007387 */ /* 0x0001e80000100c00 */
[----:B------:R0:W-:Y:S04]  /*1d970*/  STL.128 [R1+0x14a0], R104 ;  /* 0x0014a06801007387 */ /* 0x0001e80000100c00 */
        /* <DEDUP_REMOVED lines=21> */
[----:B------:R-:W4:Y:S04]  /*1dad0*/  LDL.LU.128 R104, [R1+0x14a0] ;  /* 0x0014a00001687983 */ /* 0x000f280000300c00 */
[----:B-1----:R-:W4:Y:S04]  /*1dae0*/  LDL.LU.128 R56, [R1+0x13e0] ;  /* 0x0013e00001387983 */ /* 0x002f280000300c00 */
[----:B------:R-:W4:Y:S04]  /*1daf0*/  LDL.LU.128 R52, [R1+0x13d0] ;  /* 0x0013d00001347983 */ /* 0x000f280000300c00 */
[----:B------:R-:W4:Y:S04]  /*1db00*/  LDL.LU.128 R48, [R1+0x13c0] ;  /* 0x0013c00001307983 */ /* 0x000f280000300c00 */
[----:B------:R-:W4:Y:S04]  /*1db10*/  LDL.LU.128 R44, [R1+0x13b0] ;  /* 0x0013b000012c7983 */ /* 0x000f280000300c00 */
[----:B------:R-:W4:Y:S04]  /*1db20*/  LDL.LU.128 R40, [R1+0x13a0] ;  /* 0x0013a00001287983 */ /* 0x000f280000300c00 */
[----:B------:R-:W4:Y:S04]  /*1db30*/  LDL.LU.128 R36, [R1+0x1390] ;  /* 0x0013900001247983 */ /* 0x000f280000300c00 */
[----:B------:R-:W4:Y:S01]  /*1db40*/  LDL.LU.128 R32, [R1+0x1380] ;  /* 0x0013800001207983 */ /* 0x000f220000300c00 */
        /* <DEDUP_REMOVED lines=9> */
[----:B------:R-:W-:-:S07]  /*1dbe0*/  IMAD.MOV.U32 R5, RZ, RZ, R17 ;  /* 0x000000ffff057224 */ /* 0x000fce00078e0011 */
[----:B------:R-:W0:Y:S08]  /*1dbf0*/  MUFU.EX2 R168, R168 ;  /* 0x000000a800a87308 */ /* 0x000e300000000800 */
[----:B------:R-:W-:Y:S08]  /*1dc00*/  MUFU.EX2 R167, R167 ;  /* 0x000000a700a77308 */ /* 0x000ff00000000800 */
[----:B------:R-:W-:Y:S08]  /*1dc10*/  MUFU.EX2 R166, R166 ;  /* 0x000000a600a67308 */ /* 0x000ff00000000800 */
[----:B------:R-:W-:Y:S08]  /*1dc20*/  MUFU.EX2 R165, R165 ;  /* 0x000000a500a57308 */ /* 0x000ff00000000800 */
[----:B------:R-:W1:Y:S08]  /*1dc30*/  MUFU.EX2 R164, R164 ;  /* 0x000000a400a47308 */ /* 0x000e700000000800 */
[----:B------:R-:W-:Y:S08]  /*1dc40*/  MUFU.EX2 R163, R163 ;  /* 0x000000a300a37308 */ /* 0x000ff00000000800 */
[----:B------:R-:W1:Y:S01]  /*1dc50*/  MUFU.EX2 R162, R162 ;  /* 0x000000a200a27308 */ /* 0x000e620000000800 */
[----:B------:R-:W-:-:S02]  /*1dc60*/  VIADD R4, R16, 0x200 ;  /* 0x0000020010047836 */ /* 0x000fc40000000000 */
[----:B------:R-:W-:Y:S02]  /*1dc70*/  IMAD.MOV.U32 R152, RZ, RZ, R157 ;  /* 0x000000ffff987224 */ /* 0x000fe400078e009d */
[----:B------:R-:W-:Y:S01]  /*1dc80*/  IMAD.MOV.U32 R153, RZ, RZ, R156 ;  /* 0x000000ffff997224 */ /* 0x000fe200078e009c */
[----:B------:R-:W-:Y:S01]  /*1dc90*/  R2UR UR7, R5 ;  /* 0x00000000050772ca */ /* 0x000fe200000e0000 */
[----:B------:R-:W-:Y:S02]  /*1dca0*/  IMAD.MOV.U32 R154, RZ, RZ, R19 ;  /* 0x000000ffff9a7224 */ /* 0x000fe400078e0013 */
[----:B------:R-:W-:Y:S02]  /*1dcb0*/  IMAD.MOV.U32 R155, RZ, RZ, R18 ;  /* 0x000000ffff9b7224 */ /* 0x000fe400078e0012 */
[----:B------:R-:W-:Y:S02]  /*1dcc0*/  IMAD.MOV.U32 R156, RZ, RZ, R15 ;  /* 0x000000ffff9c7224 */ /* 0x000fe400078e000f */
[----:B------:R-:W-:-:S02]  /*1dcd0*/  IMAD.MOV.U32 R157, RZ, RZ, R14 ;  /* 0x000000ffff9d7224 */ /* 0x000fc400078e000e */
[----:B------:R-:W-:Y:S02]  /*1dce0*/  IMAD.MOV.U32 R158, RZ, RZ, R12 ;  /* 0x000000ffff9e7224 */ /* 0x000fe400078e000c */
[----:B------:R-:W-:Y:S01]  /*1dcf0*/  IMAD.MOV.U32 R159, RZ, RZ, R7 ;  /* 0x000000ffff9f7224 */ /* 0x000fe200078e0007 */
[----:B------:R-:W-:Y:S01]  /*1dd00*/  R2UR UR6, R4 ;  /* 0x00000000040672ca */ /* 0x000fe200000e0000 */
[----:B------:R-:W-:Y:S02]  /*1dd10*/  IMAD.MOV.U32 R5, RZ, RZ, R6 ;  /* 0x000000ffff057224 */ /* 0x000fe400078e0006 */
[----:B------:R-:W-:Y:S02]  /*1dd20*/  IMAD.MOV.U32 R6, RZ, RZ, R3 ;  /* 0x000000ffff067224 */ /* 0x000fe400078e0003 */
[----:B------:R-:W-:Y:S02]  /*1dd30*/  IMAD.MOV.U32 R7, RZ, RZ, R2 ;  /* 0x000000ffff077224 */ /* 0x000fe400078e0002 */
[----:B--2---:R-:W-:-:S02]  /*1dd40*/  IMAD.MOV.U32 R226, RZ, RZ, R123 ;  /* 0x000000ffffe27224 */ /* 0x004fc400078e007b */
[----:B------:R-:W-:Y:S01]  /*1dd50*/  IMAD.MOV.U32 R227, RZ, RZ, R122 ;  /* 0x000000ffffe37224 */ /* 0x000fe200078e007a */
[----:B------:R0:W-:Y:S01]  /*1dd60*/  STL.128 [R1+0x410], R152 ;  /* 0x0004109801007387 */ /* 0x0001e20000100c00 */
[----:B---3--:R-:W-:Y:S02]  /*1dd70*/  IMAD.MOV.U32 R2, RZ, RZ, R151 ;  /* 0x000000ffff027224 */ /* 0x008fe400078e0097 */
[----:B------:R-:W-:Y:S01]  /*1dd80*/  IMAD.MOV.U32 R3, RZ, RZ, R150 ;  /* 0x000000ffff037224 */ /* 0x000fe200078e0096 */
[----:B------:R2:W-:Y:S01]  /*1dd90*/  STL.128 [R1+0x420], R156 ;  /* 0x0004209c01007387 */ /* 0x0005e20000100c00 */
[----:B----4-:R-:W-:-:S03]  /*1dda0*/  IMAD.MOV.U32 R4, RZ, RZ, R100 ;  /* 0x000000ffff047224 */ /* 0x010fc600078e0064 */
[----:B------:R3:W-:Y:S01]  /*1ddb0*/  STL.128 [R1+0x1310], R196 ;  /* 0x001310c401007387 */ /* 0x0007e20000100c00 */
[----:B------:R-:W-:Y:S02]  /*1ddc0*/  IMAD.MOV.U32 R160, RZ, RZ, R131 ;  /* 0x000000ffffa07224 */ /* 0x000fe400078e0083 */
[----:B------:R-:W-:Y:S02]  /*1ddd0*/  IMAD.MOV.U32 R161, RZ, RZ, R130 ;  /* 0x000000ffffa17224 */ /* 0x000fe400078e0082 */
[----:B------:R-:W-:Y:S01]  /*1dde0*/  IMAD.MOV.U32 R174, RZ, RZ, R129 ;  /* 0x000000ffffae7224 */ /* 0x000fe200078e0081 */
[----:B0-----:R-:W-:Y:S01]  /*1ddf0*/  F2FP.F16.F32.PACK_AB R152, R168, R169 ;  /* 0x000000a9a898723e */ /* 0x001fe200000000ff */
[----:B------:R-:W-:Y:S01]  /*1de00*/  IMAD.MOV.U32 R175, RZ, RZ, R128 ;  /* 0x000000ffffaf7224 */ /* 0x000fe200078e0080 */
[----:B-1----:R-:W-:Y:S02]  /*1de10*/  F2FP.F16.F32.PACK_AB R153, R164, R165 ;  /* 0x000000a5a499723e */ /* 0x002fe400000000ff */
[----:B------:R-:W-:Y:S01]  /*1de20*/  F2FP.F16.F32.PACK_AB R154, R166, R167 ;  /* 0x000000a7a69a723e */ /* 0x000fe200000000ff */
[----:B--2---:R-:W-:Y:S01]  /*1de30*/  IMAD.MOV.U32 R156, RZ, RZ, R135 ;  /* 0x000000ffff9c7224 */ /* 0x004fe200078e0087 */
[----:B------:R-:W-:Y:S01]  /*1de40*/  F2FP.F16.F32.PACK_AB R155, R162, R163 ;  /* 0x000000a3a29b723e */ /* 0x000fe200000000ff */
[----:B------:R-:W-:-:S02]  /*1de50*/  IMAD.MOV.U32 R157, RZ, RZ, R134 ;  /* 0x000000ffff9d7224 */ /* 0x000fc400078e0086 */
[----:B------:R-:W-:Y:S02]  /*1de60*/  IMAD.MOV.U32 R158, RZ, RZ, R133 ;  /* 0x000000ffff9e7224 */ /* 0x000fe400078e0085 */
[----:B------:R-:W-:Y:S01]  /*1de70*/  IMAD.MOV.U32 R159, RZ, RZ, R132 ;  /* 0x000000ffff9f7224 */ /* 0x000fe200078e0084 */
[----:B------:R0:W-:Y:S01]  /*1de80*/  STL [R1+0x5cc], R226 ;  /* 0x0005cce201007387 */ /* 0x0001e20000100800 */
[----:B---3--:R-:W-:Y:S02]  /*1de90*/  IMAD.MOV.U32 R198, RZ, RZ, R227 ;  /* 0x000000ffffc67224 */ /* 0x008fe400078e00e3 */
[----:B------:R-:W-:Y:S01]  /*1dea0*/  IMAD.MOV.U32 R199, RZ, RZ, R226 ;  /* 0x000000ffffc77224 */ /* 0x000fe200078e00e2 */
[----:B------:R1:W-:Y:S01]  /*1deb0*/  STL [R1+0x5c8], R227 ;  /* 0x0005c8e301007387 */ /* 0x0003e20000100800 */
[----:B------:R-:W-:-:S03]  /*1dec0*/  IMAD.MOV.U32 R176, RZ, RZ, R4 ;  /* 0x000000ffffb07224 */ /* 0x000fc600078e0004 */
[----:B------:R2:W-:Y:S01]  /*1ded0*/  STL [R1+0x63c], R2 ;  /* 0x00063c0201007387 */ /* 0x0005e20000100800 */
[----:B0-----:R-:W-:-:S03]  /*1dee0*/  IMAD.MOV.U32 R226, RZ, RZ, R3 ;  /* 0x000000ffffe27224 */ /* 0x001fc600078e0003 */
[----:B------:R0:W-:Y:S01]  /*1def0*/  STL [R1+0x638], R3 ;  /* 0x0006380301007387 */ /* 0x0001e20000100800 */
[----:B-1----:R-:W-:-:S03]  /*1df00*/  IMAD.MOV.U32 R227, RZ, RZ, R2 ;  /* 0x000000ffffe37224 */ /* 0x002fc600078e0002 */
[----:B------:R1:W-:Y:S01]  /*1df10*/  STL [R1+0x570], R4 ;  /* 0x0005700401007387 */ /* 0x0003e20000100800 */
[----:B------:R-:W-:Y:S02]  /*1df20*/  IMAD.MOV.U32 R12, RZ, RZ, R149 ;  /* 0x000000ffff0c7224 */ /* 0x000fe400078e0095 */
[----:B--2---:R-:W-:Y:S01]  /*1df30*/  IMAD.MOV.U32 R2, RZ, RZ, R27 ;  /* 0x000000ffff027224 */ /* 0x004fe200078e001b */
[----:B------:R-:W-:Y:S01]  /*1df40*/  STL.64 [R1+0x1370], R220 ;  /* 0x001370dc01007387 */ /* 0x000fe20000100a00 */
[----:B------:R-:W-:Y:S02]  /*1df50*/  IMAD.MOV.U32 R14, RZ, RZ, R148 ;  /* 0x000000ffff0e7224 */ /* 0x000fe400078e0094 */
[----:B0-----:R-:W-:Y:S01]  /*1df60*/  IMAD.MOV.U32 R3, RZ, RZ, R26 ;  /* 0x000000ffff037224 */ /* 0x001fe200078e001a */
[----:B------:R0:W-:Y:S01]  /*1df70*/  STL.128 [R1+0x1360], R216 ;  /* 0x001360d801007387 */ /* 0x0001e20000100c00 */
[----:B-1----:R-:W-:-:S03]  /*1df80*/  IMAD.MOV.U32 R4, RZ, RZ, R25 ;  /* 0x000000ffff047224 */ /* 0x002fc600078e0019 */
[----:B------:R1:W-:Y:S01]  /*1df90*/  STL.128 [R1+0x1350], R212 ;  /* 0x001350d401007387 */ /* 0x0003e20000100c00 */
[----:B------:R-:W-:-:S03]  /*1dfa0*/  IMAD.MOV.U32 R196, RZ, RZ, R120 ;  /* 0x000000ffffc47224 */ /* 0x000fc600078e0078 */
[----:B------:R2:W-:Y:S01]  /*1dfb0*/  STL.128 [R1+0x1340], R208 ;  /* 0x001340d001007387 */ /* 0x0005e20000100c00 */
[----:B------:R-:W-:-:S03]  /*1dfc0*/  IMAD.MOV.U32 R197, RZ, RZ, R121 ;  /* 0x000000ffffc57224 */ /* 0x000fc600078e0079 */
[----:B------:R3:W-:Y:S01]  /*1dfd0*/  STL.128 [R1+0x1330], R204 ;  /* 0x001330cc01007387 */ /* 0x0007e20000100c00 */
[----:B------:R-:W-:-:S03]  /*1dfe0*/  IMAD.MOV.U32 R15, RZ, RZ, R147 ;  /* 0x000000ffff0f7224 */ /* 0x000fc600078e0093 */
[----:B------:R-:W-:Y:S01]  /*1dff0*/  STL [R1+0x620], R144 ;  /* 0x0006209001007387 */ /* 0x000fe20000100800 */
[----:B------:R-:W-:Y:S02]  /*1e000*/  IMAD.MOV.U32 R18, RZ, RZ, R146 ;  /* 0x000000ffff127224 */ /* 0x000fe400078e0092 */
[----:B------:R-:W-:Y:S01]  /*1e010*/  IMAD.MOV.U32 R19, RZ, RZ, R145 ;  /* 0x000000ffff137224 */ /* 0x000fe200078e0091 */
[----:B------:R-:W-:Y:S01]  /*1e020*/  STL [R1+0x61c], R143 ;  /* 0x00061c8f01007387 */ /* 0x000fe20000100800 */
[----:B0-----:R-:W-:Y:S02]  /*1e030*/  IMAD.MOV.U32 R216, RZ, RZ, R140 ;  /* 0x000000ffffd87224 */ /* 0x001fe400078e008c */
[----:B-1----:R-:W-:Y:S01]  /*1e040*/  IMAD.MOV.U32 R213, RZ, RZ, R137 ;  /* 0x000000ffffd57224 */ /* 0x002fe200078e0089 */
[----:B------:R-:W-:Y:S01]  /*1e050*/  STL [R1+0x618], R142 ;  /* 0x0006188e01007387 */ /* 0x000fe20000100800 */
[----:B--2---:R-:W-:Y:S02]  /*1e060*/  IMAD.MOV.U32 R208, RZ, RZ, R159 ;  /* 0x000000ffffd07224 */ /* 0x004fe400078e009f */
[----:B------:R-:W-:Y:S01]  /*1e070*/  IMAD.MOV.U32 R209, RZ, RZ, R158 ;  /* 0x000000ffffd17224 */ /* 0x000fe200078e009e */
[----:B------:R-:W-:Y:S01]  /*1e080*/  STL [R1+0x614], R141 ;  /* 0x0006148d01007387 */ /* 0x000fe20000100800 */
[----:B---3--:R-:W-:-:S02]  /*1e090*/  IMAD.MOV.U32 R204, RZ, RZ, R175 ;  /* 0x000000ffffcc7224 */ /* 0x008fc400078e00af */
        /* <DEDUP_REMOVED lines=24> */
[----:B0-----:R-:W-:Y:S01]  /*1e220*/  IMAD.MOV.U32 R157, RZ, RZ, R81 ;  /* 0x000000ffff9d7224 */ /* 0x001fe200078e0051 */
[----:B------:R0:W-:Y:S01]  /*1e230*/  STL [R1+0x5ec], R160 ;  /* 0x0005eca001007387 */ /* 0x0001e20000100800 */
[----:B------:R-:W-:-:S02]  /*1e240*/  IMAD.MOV.U32 R156, RZ, RZ, R80 ;  /* 0x000000ffff9c7224 */ /* 0x000fc400078e0050 */
[----:B-1----:R-:W-:Y:S01]  /*1e250*/  IMAD.MOV.U32 R158, RZ, RZ, R82 ;  /* 0x000000ffff9e7224 */ /* 0x002fe200078e0052 */
[----:B------:R1:W-:Y:S01]  /*1e260*/  STL [R1+0x5e8], R161 ;  /* 0x0005e8a101007387 */ /* 0x0003e20000100800 */
[----:B--2---:R-:W-:-:S03]  /*1e270*/  IMAD.MOV.U32 R159, RZ, RZ, R83 ;  /* 0x000000ffff9f7224 */ /* 0x004fc600078e0053 */
[----:B------:R2:W-:Y:S01]  /*1e280*/  STL [R1+0x5e4], R174 ;  /* 0x0005e4ae01007387 */ /* 0x0005e20000100800 */
[----:B------:R-:W-:Y:S02]  /*1e290*/  IMAD.MOV.U32 R151, RZ, RZ, R75 ;  /* 0x000000ffff977224 */ /* 0x000fe400078e004b */
[----:B0-----:R-:W-:Y:S01]  /*1e2a0*/  IMAD.MOV.U32 R160, RZ, RZ, R84 ;  /* 0x000000ffffa07224 */ /* 0x001fe200078e0054 */
[----:B------:R0:W-:Y:S01]  /*1e2b0*/  STL [R1+0x5e0], R175 ;  /* 0x0005e0af01007387 */ /* 0x0001e20000100800 */
[----:B------:R-:W-:Y:S02]  /*1e2c0*/  IMAD.MOV.U32 R150, RZ, RZ, R74 ;  /* 0x000000ffff967224 */ /* 0x000fe400078e004a */
[----:B-1----:R-:W-:Y:S01]  /*1e2d0*/  IMAD.MOV.U32 R161, RZ, RZ, R85 ;  /* 0x000000ffffa17224 */ /* 0x002fe200078e0055 */
[----:B------:R1:W-:Y:S01]  /*1e2e0*/  STL.64 [R1+0x12d0], R172 ;  /* 0x0012d0ac01007387 */ /* 0x0003e20000100a00 */
[----:B------:R-:W-:Y:S02]  /*1e2f0*/  IMAD.MOV.U32 R149, RZ, RZ, R73 ;  /* 0x000000ffff957224 */ /* 0x000fe400078e0049 */
[----:B--2---:R-:W-:Y:S01]  /*1e300*/  IMAD.MOV.U32 R174, RZ, RZ, R98 ;  /* 0x000000ffffae7224 */ /* 0x004fe200078e0062 */
[----:B------:R2:W-:Y:S01]  /*1e310*/  STL.128 [R1+0x12c0], R168 ;  /* 0x0012c0a801007387 */ /* 0x0005e20000100c00 */
[----:B------:R-:W-:-:S02]  /*1e320*/  IMAD.MOV.U32 R148, RZ, RZ, R72 ;  /* 0x000000ffff947224 */ /* 0x000fc400078e0048 */
[----:B0-----:R-:W-:Y:S01]  /*1e330*/  IMAD.MOV.U32 R175, RZ, RZ, R99 ;  /* 0x000000ffffaf7224 */ /* 0x001fe200078e0063 */
[----:B------:R0:W-:Y:S01]  /*1e340*/  STL.128 [R1+0x12b0], R164 ;  /* 0x0012b0a401007387 */ /* 0x0001e20000100c00 */
[----:B------:R-:W-:Y:S02]  /*1e350*/  IMAD.MOV.U32 R147, RZ, RZ, R71 ;  /* 0x000000ffff937224 */ /* 0x000fe400078e0047 */
[----:B------:R-:W-:Y:S01]  /*1e360*/  IMAD.MOV.U32 R146, RZ, RZ, R70 ;  /* 0x000000ffff927224 */ /* 0x000fe200078e0046 */
[----:B------:R3:W-:Y:S01]  /*1e370*/  STL.64 [R1+0x12a0], R162 ;  /* 0x0012a0a201007387 */ /* 0x0007e20000100a00 */
[----:B-1----:R-:W-:Y:S02]  /*1e380*/  IMAD.MOV.U32 R173, RZ, RZ, R97 ;  /* 0x000000ffffad7224 */ /* 0x002fe400078e0061 */
[----:B------:R-:W-:Y:S01]  /*1e390*/  IMAD.MOV.U32 R172, RZ, RZ, R96 ;  /* 0x000000ffffac7224 */ /* 0x000fe200078e0060 */
[----:B------:R1:W-:Y:S01]  /*1e3a0*/  STL.128 [R1+0x1290], R152 ;  /* 0x0012909801007387 */ /* 0x0003e20000100c00 */
[----:B------:R-:W-:-:S02]  /*1e3b0*/  IMAD.MOV.U32 R145, RZ, RZ, R69 ;  /* 0x000000ffff917224 */ /* 0x000fc400078e0045 */
[----:B------:R-:W-:Y:S01]  /*1e3c0*/  IMAD.MOV.U32 R144, RZ, RZ, R68 ;  /* 0x000000ffff907224 */ /* 0x000fe200078e0044 */
[----:B------:R-:W-:Y:S01]  /*1e3d0*/  STL [R1+0x600], R136 ;  /* 0x0006008801007387 */ /* 0x000fe20000100800 */
[----:B--2---:R-:W-:Y:S02]  /*1e3e0*/  IMAD.MOV.U32 R171, RZ, RZ, R95 ;  /* 0x000000ffffab7224 */ /* 0x004fe400078e005f */
[----:B------:R-:W-:Y:S01]  /*1e3f0*/  IMAD.MOV.U32 R170, RZ, RZ, R94 ;  /* 0x000000ffffaa7224 */ /* 0x000fe200078e005e */
[----:B------:R-:W-:Y:S01]  /*1e400*/  STL.128 [R1+0x1300], R192 ;  /* 0x001300c001007387 */ /* 0x000fe20000100c00 */
[----:B------:R-:W-:Y:S02]  /*1e410*/  IMAD.MOV.U32 R169, RZ, RZ, R93 ;  /* 0x000000ffffa97224 */ /* 0x000fe400078e005d */
[----:B------:R-:W-:Y:S01]  /*1e420*/  IMAD.MOV.U32 R168, RZ, RZ, R92 ;  /* 0x000000ffffa87224 */ /* 0x000fe200078e005c */
[----:B------:R-:W-:Y:S01]  /*1e430*/  STL.128 [R1+0x12f0], R188 ;  /* 0x0012f0bc01007387 */ /* 0x000fe20000100c00 */
[----:B0-----:R-:W-:-:S02]  /*1e440*/  IMAD.MOV.U32 R167, RZ, RZ, R91 ;  /* 0x000000ffffa77224 */ /* 0x001fc400078e005b */
[----:B------:R-:W-:Y:S01]  /*1e450*/  IMAD.MOV.U32 R166, RZ, RZ, R90 ;  /* 0x000000ffffa67224 */ /* 0x000fe200078e005a */
[----:B------:R0:W-:Y:S01]  /*1e460*/  STL.128 [R1+0x12e0], R184 ;  /* 0x0012e0b801007387 */ /* 0x0001e20000100c00 */
[----:B------:R-:W-:Y:S02]  /*1e470*/  IMAD.MOV.U32 R165, RZ, RZ, R89 ;  /* 0x000000ffffa57224 */ /* 0x000fe400078e0059 */
[----:B------:R-:W-:Y:S01]  /*1e480*/  IMAD.MOV.U32 R164, RZ, RZ, R88 ;  /* 0x000000ffffa47224 */ /* 0x000fe200078e0058 */
[----:B------:R2:W-:Y:S01]  /*1e490*/  STL [R1+0x5c4], R121 ;  /* 0x0005c47901007387 */ /* 0x0005e20000100800 */
[----:B---3--:R-:W-:Y:S02]  /*1e4a0*/  IMAD.MOV.U32 R163, RZ, RZ, R87 ;  /* 0x000000ffffa37224 */ /* 0x008fe400078e0057 */
[----:B------:R-:W-:Y:S01]  /*1e4b0*/  IMAD.MOV.U32 R162, RZ, RZ, R86 ;  /* 0x000000ffffa27224 */ /* 0x000fe200078e0056 */
[----:B------:R3:W-:Y:S01]  /*1e4c0*/  STL [R1+0x5c0], R120 ;  /* 0x0005c07801007387 */ /* 0x0007e20000100800 */
[----:B-1----:R-:W-:-:S02]  /*1e4d0*/  IMAD.MOV.U32 R155, RZ, RZ, R79 ;  /* 0x000000ffff9b7224 */ /* 0x002fc400078e004f */
        /* <DEDUP_REMOVED lines=21> */
[----:B0-----:R-:W-:Y:S01]  /*1e630*/  IMAD.MOV.U32 R184, RZ, RZ, R108 ;  /* 0x000000ffffb87224 */ /* 0x001fe200078e006c */
        /* <DEDUP_REMOVED lines=36> */
[----:B---3--:R-:W-:Y:S02]  /*1e880*/  IMAD.MOV.U32 R120, RZ, RZ, R44 ;  /* 0x000000ffff787224 */ /* 0x008fe400078e002c */
[----:B-1----:R-:W-:Y:S02]  /*1e890*/  IMAD.MOV.U32 R119, RZ, RZ, R43 ;  /* 0x000000ffff777224 */ /* 0x002fe400078e002b */
[----:B----4-:R-:W-:Y:S02]  /*1e8a0*/  IMAD.MOV.U32 R118, RZ, RZ, R42 ;  /* 0x000000ffff767224 */ /* 0x010fe400078e002a */
[----:B------:R-:W-:Y:S02]  /*1e8b0*/  IMAD.MOV.U32 R117, RZ, RZ, R41 ;  /* 0x000000ffff757224 */ /* 0x000fe400078e0029 */
[----:B------:R-:W-:Y:S02]  /*1e8c0*/  IMAD.MOV.U32 R116, RZ, RZ, R40 ;  /* 0x000000ffff747224 */ /* 0x000fe400078e0028 */
[----:B------:R-:W-:-:S02]  /*1e8d0*/  IMAD.MOV.U32 R115, RZ, RZ, R39 ;  /* 0x000000ffff737224 */ /* 0x000fc400078e0027 */
[----:B------:R-:W-:Y:S02]  /*1e8e0*/  IMAD.MOV.U32 R114, RZ, RZ, R38 ;  /* 0x000000ffff727224 */ /* 0x000fe400078e0026 */
[----:B------:R-:W-:Y:S02]  /*1e8f0*/  IMAD.MOV.U32 R113, RZ, RZ, R37 ;  /* 0x000000ffff717224 */ /* 0x000fe400078e0025 */
[----:B0-----:R-:W-:Y:S02]  /*1e900*/  IMAD.MOV.U32 R112, RZ, RZ, R36 ;  /* 0x000000ffff707224 */ /* 0x001fe400078e0024 */
        /* <DEDUP_REMOVED lines=10> */
[----:B------:R-:W-:Y:S01]  /*1e9b0*/  IMAD.MOV.U32 R27, RZ, RZ, R2 ;  /* 0x000000ffff1b7224 */ /* 0x000fe200078e0002 */
[----:B------:R0:W-:Y:S01]  /*1e9c0*/  STL.128 [R1+0x15a0], R20 ;  /* 0x0015a01401007387 */ /* 0x0001e20000100c00 */
[----:B------:R-:W-:-:S03]  /*1e9d0*/  IMAD.MOV.U32 R177, RZ, RZ, R101 ;  /* 0x000000ffffb17224 */ /* 0x000fc600078e0065 */
[----:B------:R1:W-:Y:S01]  /*1e9e0*/  STL.128 [R1+0x1570], R8 ;  /* 0x0015700801007387 */ /* 0x0003e20000100c00 */
[----:B------:R-:W-:-:S03]  /*1e9f0*/  IMAD.MOV.U32 R178, RZ, RZ, R102 ;  /* 0x000000ffffb27224 */ /* 0x000fc600078e0066 */
[----:B------:R-:W-:Y:S01]  /*1ea00*/  STL [R1+0x634], R12 ;  /* 0x0006340c01007387 */ /* 0x000fe20000100800 */
[----:B------:R-:W-:-:S03]  /*1ea10*/  IMAD.MOV.U32 R179, RZ, RZ, R103 ;  /* 0x000000ffffb37224 */ /* 0x000fc600078e0067 */
[----:B------:R-:W-:Y:S04]  /*1ea20*/  STL [R1+0x630], R14 ;  /* 0x0006300e01007387 */ /* 0x000fe80000100800 */
[----:B0-----:R-:W2:Y:S04]  /*1ea30*/  LDL.LU.128 R20, [R1+0x15a0] ;  /* 0x0015a00001147983 */ /* 0x001ea80000300c00 */
[----:B-1----:R-:W3:Y:S04]  /*1ea40*/  LDL.LU.128 R8, [R1+0x1570] ;  /* 0x0015700001087983 */ /* 0x002ee80000300c00 */
        /* <DEDUP_REMOVED lines=85> */
[----:B------:R-:W-:Y:S04]  /*1efa0*/  STL.128 [R1+0x250], R108 ;  /* 0x0002506c01007387 */ /* 0x000fe80000100c00 */
[----:B------:R-:W-:Y:S04]  /*1efb0*/  STL [R1+0x448], R3 ;  /* 0x0004480301007387 */ /* 0x000fe80000100800 */
[----:B------:R-:W-:Y:S04]  /*1efc0*/  STL.128 [R1+0x260], R112 ;  /* 0x0002607001007387 */ /* 0x000fe80000100c00 */
        /* <DEDUP_REMOVED lines=11> */
[----:B------:R-:W-:Y:S04]  /*1f080*/  STL [R1+0x440], R24 ;  /* 0x0004401801007387 */ /* 0x000fe80000100800 */
[----:B------:R1:W-:Y:S04]  /*1f090*/  STL.128 [R1+0x1280], R24 ;  /* 0x0012801801007387 */ /* 0x0003e80000100c00 */
[----:B------:R-:W4:Y:S04]  /*1f0a0*/  LDL.LU.128 R28, [R1+0x450] ;  /* 0x00045000011c7983 */ /* 0x000f280000300c00 */
[----:B0-----:R-:W4:Y:S04]  /*1f0b0*/  LDL.LU.128 R152, [R1+0x1290] ;  /* 0x0012900001987983 */ /* 0x001f280000300c00 */
[----:B------:R-:W4:Y:S04]  /*1f0c0*/  LDL.LU.128 R32, [R1+0x460] ;  /* 0x0004600001207983 */ /* 0x000f280000300c00 */
        /* <DEDUP_REMOVED lines=33> */
[----:B0-----:R-:W3:Y:S04]  /*1f2e0*/  LDL.LU.128 R184, [R1+0x12e0] ;  /* 0x0012e00001b87983 */ /* 0x001ee80000300c00 */
[----:B-1----:R-:W3:Y:S04]  /*1f2f0*/  LDL.LU.128 R188, [R1+0x12f0] ;  /* 0x0012f00001bc7983 */ /* 0x002ee80000300c00 */
[----:B--2---:R-:W2:Y:S04]  /*1f300*/  LDL.LU.128 R196, [R1+0x1310] ;  /* 0x0013100001c47983 */ /* 0x004ea80000300c00 */
[----:B------:R0:W-:Y:S04]  /*1f310*/  STL.128 [R1+0x1270], R20 ;  /* 0x0012701401007387 */ /* 0x0001e80000100c00 */
[----:B------:R-:W-:Y:S04]  /*1f320*/  STL.128 [R1+0x320], R160 ;  /* 0x000320a001007387 */ /* 0x000fe80000100c00 */
[----:B------:R1:W-:Y:S04]  /*1f330*/  STL.128 [R1+0x330], R164 ;  /* 0x000330a401007387 */ /* 0x0003e80000100c00 */
[----:B------:R1:W-:Y:S04]  /*1f340*/  STL.128 [R1+0x340], R168 ;  /* 0x000340a801007387 */ /* 0x0003e80000100c00 */
[----:B------:R1:W-:Y:S04]  /*1f350*/  STL.128 [R1+0x350], R172 ;  /* 0x000350ac01007387 */ /* 0x0003e80000100c00 */
[----:B0-----:R-:W2:Y:S04]  /*1f360*/  LDL.LU.128 R20, [R1+0x1270] ;  /* 0x0012700001147983 */ /* 0x001ea80000300c00 */
[----:B-1----:R-:W2:Y:S04]  /*1f370*/  LDL.LU.128 R164, [R1+0x12b0] ;  /* 0x0012b00001a47983 */ /* 0x002ea80000300c00 */
[----:B------:R-:W2:Y:S04]  /*1f380*/  LDL.LU.128 R168, [R1+0x12c0] ;  /* 0x0012c00001a87983 */ /* 0x000ea80000300c00 */
[----:B------:R-:W2:Y:S04]  /*1f390*/  LDL.LU.64 R172, [R1+0x12d0] ;  /* 0x0012d00001ac7983 */ /* 0x000ea80000300a00 */
[----:B------:R-:W2:Y:S01]  /*1f3a0*/  LDL.LU.64 R162, [R1+0x12a0] ;  /* 0x0012a00001a27983 */ /* 0x000ea20000300a00 */
[----:B----4-:R-:W-:-:S06]  /*1f3b0*/  WARPGROUP.ARRIVE ;  /* 0x00000000000079c5 */ /* 0x010fcc0000000000 */
[----:B------:R-:W-:Y:S01]  /*1f3c0*/  HGMMA.64x256x16.F32 R24, R152, gdesc[UR4].tnspB, R24, gsb0 ;  /* 0x43e0000498187df0 */ /* 0x000fe20008000818 */
[----:B------:R-:W-:Y:S02]  /*1f3d0*/  STL.128 [R1+0x310], R156 ;  /* 0x0003109c01007387 */ /* 0x000fe40000100c00 */
[----:B------:R-:W-:Y:S02]  /*1f3e0*/  WARPGROUP.DEPBAR.LE gsb0, 0x0 ;  /* 0x00008000000079c5 */ /* 0x000fe40000010000 */
[----:B------:R0:W-:Y:S04]  /*1f3f0*/  STL.128 [R1+0x440], R24 ;  /* 0x0004401801007387 */ /* 0x0001e80000100c00 */
[----:B------:R-:W-:Y:S04]  /*1f400*/  STL.128 [R1+0x450], R28 ;  /* 0x0004501c01007387 */ /* 0x000fe80000100c00 */
[----:B------:R1:W-:Y:S04]  /*1f410*/  STL.128 [R1+0x570], R100 ;  /* 0x0005706401007387 */ /* 0x0003e80000100c00 */
[----:B------:R4:W-:Y:S04]  /*1f420*/  STL.128 [R1+0x580], R104 ;  /* 0x0005806801007387 */ /* 0x0009e80000100c00 */
[----:B0-----:R-:W2:Y:S04]  /*1f430*/  LDL.LU.128 R24, [R1+0x1280] ;  /* 0x0012800001187983 */ /* 0x001ea80000300c00 */
[----:B-1----:R-:W2:Y:S04]  /*1f440*/  LDL.LU.128 R100, [R1+0x440] ;  /* 0x0004400001647983 */ /* 0x002ea80000300c00 */
[----:B----4-:R-:W4:Y:S01]  /*1f450*/  LDL.LU.128 R104, [R1+0x450] ;  /* 0x0004500001687983 */ /* 0x010f220000300c00 */
[-CC-:B---3--:R-:W-:Y:S01]  /*1f460*/  FFMA.FTZ R161, R184, R0.reuse, -R13.reuse ;  /* 0x00000000b8a17223 */ /* 0x188fe2000001080d */
[-CC-:B------:R-:W-:Y:S01]  /*1f470*/  FFMA.FTZ R160, R185, R0.reuse, -R13.reuse ;  /* 0x00000000b9a07223 */ /* 0x180fe2000001080d */
[-CC-:B------:R-:W-:Y:S01]  /*1f480*/  FFMA.FTZ R159, R188, R0.reuse, -R13.reuse ;  /* 0x00000000bc9f7223 */ /* 0x180fe2000001080d */
[-C--:B------:R-:W-:Y:S01]  /*1f490*/  FFMA.FTZ R158, R189, R0.reuse, -R13 ;  /* 0x00000000bd9e7223 */ /* 0x080fe2000001080d */
[-CC-:B--2---:R-:W-:Y:S01]  /*1f4a0*/  FFMA.FTZ R157, R186, R0.reuse, -R197.reuse ;  /* 0x00000000ba9d7223 */ /* 0x184fe200000108c5 */
        /* <DEDUP_REMOVED lines=10> */
[----:B------:R-:W2:Y:S01]  /*1f550*/  MUFU.EX2 R0, R0 ;  /* 0x0000000000007308 */ /* 0x000ea20000000800 */
[----:B------:R-:W-:Y:S01]  /*1f560*/  IMAD.MOV.U32 R200, RZ, RZ, R225 ;  /* 0x000000ffffc87224 */ /* 0x000fe200078e00e1 */
[----:B------:R3:W-:Y:S01]  /*1f570*/  STL.128 [R1+0x360], R176 ;  /* 0x000360b001007387 */ /* 0x0007e20000100c00 */
[----:B------:R-:W-:Y:S01]  /*1f580*/  IMAD.MOV.U32 R201, RZ, RZ, R224 ;  /* 0x000000ffffc97224 */ /* 0x000fe200078e00e0 */
[----:B0-----:R-:W-:Y:S01]  /*1f590*/  F2FP.F16.F32.PACK_AB R152, R160, R161 ;  /* 0x000000a1a098723e */ /* 0x001fe200000000ff */
[----:B------:R-:W-:Y:S01]  /*1f5a0*/  IMAD.MOV.U32 R224, RZ, RZ, R14 ;  /* 0x000000ffffe07224 */ /* 0x000fe200078e000e */
[----:B-1----:R-:W-:Y:S01]  /*1f5b0*/  F2FP.F16.F32.PACK_AB R153, R156, R157 ;  /* 0x0000009d9c99723e */ /* 0x002fe200000000ff */
[----:B------:R-:W-:Y:S01]  /*1f5c0*/  IMAD.MOV.U32 R225, RZ, RZ, R12 ;  /* 0x000000ffffe17224 */ /* 0x000fe200078e000c */
[----:B------:R-:W-:Y:S01]  /*1f5d0*/  F2FP.F16.F32.PACK_AB R154, R158, R159 ;  /* 0x0000009f9e9a723e */ /* 0x000fe200000000ff */
[----:B------:R-:W-:-:S02]  /*1f5e0*/  IMAD.MOV.U32 R175, RZ, RZ, R150 ;  /* 0x000000ffffaf7224 */ /* 0x000fc400078e0096 */
[----:B------:R-:W-:Y:S01]  /*1f5f0*/  IMAD.MOV.U32 R174, RZ, RZ, R151 ;  /* 0x000000ffffae7224 */ /* 0x000fe200078e0097 */
[----:B------:R-:W-:Y:S01]  /*1f600*/  STL.128 [R1+0x370], R180 ;  /* 0x000370b401007387 */ /* 0x000fe20000100c00 */
[----:B------:R-:W-:Y:S01]  /*1f610*/  IMAD.MOV.U32 R202, RZ, RZ, R223 ;  /* 0x000000ffffca7224 */ /* 0x000fe200078e00df */
[----:B--2---:R-:W-:Y:S01]  /*1f620*/  F2FP.F16.F32.PACK_AB R155, R0, R13 ;  /* 0x0000000d009b723e */ /* 0x004fe200000000ff */
[----:B---3--:R-:W-:Y:S02]  /*1f630*/  IMAD.MOV.U32 R179, RZ, RZ, R146 ;  /* 0x000000ffffb37224 */ /* 0x008fe400078e0092 */
[----:B------:R-:W-:Y:S02]  /*1f640*/  IMAD.MOV.U32 R178, RZ, RZ, R147 ;  /* 0x000000ffffb27224 */ /* 0x000fe400078e0093 */
[----:B------:R-:W-:Y:S02]  /*1f650*/  IMAD.MOV.U32 R177, RZ, RZ, R148 ;  /* 0x000000ffffb17224 */ /* 0x000fe400078e0094 */
[----:B------:R-:W-:Y:S01]  /*1f660*/  IMAD.MOV.U32 R176, RZ, RZ, R149 ;  /* 0x000000ffffb07224 */ /* 0x000fe200078e0095 */
[----:B------:R0:W-:Y:S01]  /*1f670*/  STL.128 [R1+0x420], R224 ;  /* 0x000420e001007387 */ /* 0x0001e20000100c00 */
        /* <DEDUP_REMOVED lines=18> */
[----:B0-----:R-:W-:-:S02]  /*1f7a0*/  IMAD.MOV.U32 R227, RZ, RZ, R140 ;  /* 0x000000ffffe37224 */ /* 0x001fc400078e008c */
[----:B------:R-:W-:Y:S01]  /*1f7b0*/  IMAD.MOV.U32 R226, RZ, RZ, R141 ;  /* 0x000000ffffe27224 */ /* 0x000fe200078e008d */
[----:B------:R-:W-:Y:S01]  /*1f7c0*/  STL.128 [R1+0x490], R44 ;  /* 0x0004902c01007387 */ /* 0x000fe20000100c00 */
[----:B------:R-:W-:Y:S02]  /*1f7d0*/  IMAD.MOV.U32 R183, RZ, RZ, R142 ;  /* 0x000000ffffb77224 */ /* 0x000fe400078e008e */
[----:B------:R-:W-:Y:S01]  /*1f7e0*/  IMAD.MOV.U32 R182, RZ, RZ, R143 ;  /* 0x000000ffffb67224 */ /* 0x000fe200078e008f */
[----:B------:R-:W-:Y:S01]  /*1f7f0*/  STL.128 [R1+0x4a0], R48 ;  /* 0x0004a03001007387 */ /* 0x000fe20000100c00 */
[----:B------:R-:W-:Y:S02]  /*1f800*/  IMAD.MOV.U32 R181, RZ, RZ, R144 ;  /* 0x000000ffffb57224 */ /* 0x000fe400078e0090 */
[----:B------:R-:W-:Y:S01]  /*1f810*/  IMAD.MOV.U32 R180, RZ, RZ, R145 ;  /* 0x000000ffffb47224 */ /* 0x000fe200078e0091 */
        /* <DEDUP_REMOVED lines=14> */
[----:B------:R3:W-:Y:S04]  /*1f900*/  STL.128 [R1+0x5b0], R116 ;  /* 0x0005b07401007387 */ /* 0x0007e80000100c00 */
[----:B------:R3:W-:Y:S04]  /*1f910*/  STL.128 [R1+0x5e0], R128 ;  /* 0x0005e08001007387 */ /* 0x0007e80000100c00 */
[----:B------:R3:W-:Y:S04]  /*1f920*/  STL [R1+0x5f0], R132 ;  /* 0x0005f08401007387 */ /* 0x0007e80000100800 */
[----:B-1----:R-:W4:Y:S04]  /*1f930*/  LDL.LU R20, [R1+0x5c0] ;  /* 0x0005c00001147983 */ /* 0x002f280000300800 */
[----:B------:R-:W4:Y:S04]  /*1f940*/  LDL.LU R21, [R1+0x5c8] ;  /* 0x0005c80001157983 */ /* 0x000f280000300800 */
[----:B------:R-:W4:Y:S04]  /*1f950*/  LDL.LU R22, [R1+0x5cc] ;  /* 0x0005cc0001167983 */ /* 0x000f280000300800 */
[----:B------:R-:W4:Y:S04]  /*1f960*/  LDL.LU R23, [R1+0x5d0] ;  /* 0x0005d00001177983 */ /* 0x000f280000300800 */
[----:B------:R-:W-:Y:S04]  /*1f970*/  STL.128 [R1+0x11b0], R176 ;  /* 0x0011b0b001007387 */ /* 0x000fe80000100c00 */
[----:B------:R-:W-:Y:S04]  /*1f980*/  STL.128 [R1+0x11a0], R172 ;  /* 0x0011a0ac01007387 */ /* 0x000fe80000100c00 */
[----:B------:R-:W-:Y:S04]  /*1f990*/  STL.128 [R1+0x1190], R168 ;  /* 0x001190a801007387 */ /* 0x000fe80000100c00 */
[----:B------:R-:W-:Y:S04]  /*1f9a0*/  STL.128 [R1+0x1180], R164 ;  /* 0x001180a401007387 */ /* 0x000fe80000100c00 */
[----:B------:R-:W-:Y:S04]  /*1f9b0*/  STL.128 [R1+0x1170], R160 ;  /* 0x001170a001007387 */ /* 0x000fe80000100c00 */
[----:B------:R-:W-:Y:S04]  /*1f9c0*/  STL.128 [R1+0x1160], R156 ;  /* 0x0011609c01007387 */ /* 0x000fe80000100c00 */
[----:B------:R1:W-:Y:S04]  /*1f9d0*/  STL.128 [R1+0x1150], R152 ;  /* 0x0011509801007387 */ /* 0x0003e80000100c00 */
[----:B0-----:R-:W4:Y:S04]  /*1f9e0*/  LDL.LU.128 R108, [R1+0x460] ;  /* 0x00046000016c7983 */ /* 0x001f280000300c00 */
[----:B--2---:R-:W2:Y:S04]  /*1f9f0*/  LDL.LU.128 R112, [R1+0x470] ;  /* 0x0004700001707983 */ /* 0x004ea80000300c00 */
        /* <DEDUP_REMOVED lines=9> */
[----:B-1----:R-:W3:Y:S04]  /*1fa90*/  LDL.LU.128 R152, [R1+0x510] ;  /* 0x0005100001987983 */ /* 0x002ee80000300c00 */
[----:B------:R-:W3:Y:S04]  /*1faa0*/  LDL.LU.128 R156, [R1+0x520] ;  /* 0x00052000019c7983 */ /* 0x000ee80000300c00 */
[----:B------:R-:W3:Y:S04]  /*1fab0*/  LDL.LU.128 R160, [R1+0x530] ;  /* 0x0005300001a07983 */ /* 0x000ee80000300c00 */
[----:B------:R-:W3:Y:S04]  /*1fac0*/  LDL.LU.128 R164, [R1+0x540] ;  /* 0x0005400001a47983 */ /* 0x000ee80000300c00 */
[----:B------:R-:W3:Y:S04]  /*1fad0*/  LDL.LU.128 R168, [R1+0x550] ;  /* 0x0005500001a87983 */ /* 0x000ee80000300c00 */
[----:B------:R-:W3:Y:S04]  /*1fae0*/  LDL.LU.128 R172, [R1+0x560] ;  /* 0x0005600001ac7983 */ /* 0x000ee80000300c00 */
[----:B------:R-:W3:Y:S01]  /*1faf0*/  LDL.128 R176, [R1+0x570] ;  /* 0x0005700001b07983 */ /* 0x000ee20000100c00 */
[----:B----4-:R-:W-:-:S03]  /*1fb00*/  IMAD.MOV.U32 R28, RZ, RZ, R104 ;  /* 0x000000ffff1c7224 */ /* 0x010fc600078e0068 */
[----:B------:R-:W-:Y:S01]  /*1fb10*/  STL.128 [R1+0x230], R8 ;  /* 0x0002300801007387 */ /* 0x000fe20000100c00 */
[----:B------:R-:W-:-:S03]  /*1fb20*/  IMAD.MOV.U32 R29, RZ, RZ, R105 ;  /* 0x000000ffff1d7224 */ /* 0x000fc600078e0069 */
[----:B------:R-:W-:Y:S01]  /*1fb30*/  STL.128 [R1+0x230], R4 ;  /* 0x0002300401007387 */ /* 0x000fe20000100c00 */
[----:B------:R-:W-:Y:S02]  /*1fb40*/  IMAD.MOV.U32 R30, RZ, RZ, R106 ;  /* 0x000000ffff1e7224 */ /* 0x000fe400078e006a */
[----:B------:R-:W-:Y:S01]  /*1fb50*/  IMAD.MOV.U32 R31, RZ, RZ, R107 ;  /* 0x000000ffff1f7224 */ /* 0x000fe200078e006b */
[----:B------:R0:W-:Y:S04]  /*1fb60*/  STL.128 [R1+0x230], R24 ;  /* 0x0002301801007387 */ /* 0x0001e80000100c00 */
[----:B------:R1:W-:Y:S04]  /*1fb70*/  STL.128 [R1+0x230], R100 ;  /* 0x0002306401007387 */ /* 0x0003e80000100c00 */
[----:B------:R4:W-:Y:S04]  /*1fb80*/  STL.128 [R1+0x240], R104 ;  /* 0x0002406801007387 */ /* 0x0009e80000100c00 */
[----:B------:R-:W-:Y:S01]  /*1fb90*/  STL.64 [R1+0xff0], R18 ;  /* 0x000ff01201007387 */ /* 0x000fe20000100a00 */
[----:B0-----:R-:W-:-:S03]  /*1fba0*/  IMAD.MOV.U32 R25, RZ, RZ, R101 ;  /* 0x000000ffff197224 */ /* 0x001fc600078e0065 */
[----:B------:R-:W-:Y:S01]  /*1fbb0*/  STL.128 [R1+0xfe0], R12 ;  /* 0x000fe00c01007387 */ /* 0x000fe20000100c00 */
[----:B------:R-:W-:Y:S02]  /*1fbc0*/  IMAD.MOV.U32 R26, RZ, RZ, R102 ;  /* 0x000000ffff1a7224 */ /* 0x000fe400078e0066 */
[----:B------:R-:W-:Y:S01]  /*1fbd0*/  IMAD.MOV.U32 R27, RZ, RZ, R103 ;  /* 0x000000ffff1b7224 */ /* 0x000fe200078e0067 */
[----:B-1----:R-:W3:Y:S04]  /*1fbe0*/  LDL.LU R101, [R1+0x574] ;  /* 0x0005740001657983 */ /* 0x002ee80000300800 */
[----:B------:R-:W3:Y:S04]  /*1fbf0*/  LDL.LU R102, [R1+0x578] ;  /* 0x0005780001667983 */ /* 0x000ee80000300800 */
[----:B------:R-:W3:Y:S04]  /*1fc00*/  LDL.LU R103, [R1+0x57c] ;  /* 0x00057c0001677983 */ /* 0x000ee80000300800 */
[----:B----4-:R-:W4:Y:S01]  /*1fc10*/  LDL.128 R104, [R1+0x580] ;  /* 0x0005800001687983 */ /* 0x010f220000100c00 */
[----:B------:R-:W-:-:S03]  /*1fc20*/  IMAD.MOV.U32 R24, RZ, RZ, R100 ;  /* 0x000000ffff187224 */ /* 0x000fc600078e0064 */
[----:B------:R0:W-:Y:S04]  /*1fc30*/  STL.128 [R1+0x1020], R28 ;  /* 0x0010201c01007387 */ /* 0x0001e80000100c00 */
[----:B------:R1:W-:Y:S04]  /*1fc40*/  STL.128 [R1+0x1010], R24 ;  /* 0x0010101801007387 */ /* 0x0003e80000100c00 */
[----:B------:R-:W4:Y:S04]  /*1fc50*/  LDL.LU R197, [R1+0x5c4] ;  /* 0x0005c40001c57983 */ /* 0x000f280000300800 */
[----:B------:R-:W4:Y:S04]  /*1fc60*/  LDL.LU R191, [R1+0x5d4] ;  /* 0x0005d40001bf7983 */ /* 0x000f280000300800 */
[----:B0-----:R-:W4:Y:S04]  /*1fc70*/  LDL.LU.128 R28, [R1+0x1020] ;  /* 0x00102000011c7983 */ /* 0x001f280000300c00 */
[----:B-1----:R-:W4:Y:S04]  /*1fc80*/  LDL.LU.128 R24, [R1+0x1010] ;  /* 0x0010100001187983 */ /* 0x002f280000300c00 */
[----:B------:R-:W4:Y:S04]  /*1fc90*/  LDL.LU R190, [R1+0x5d8] ;  /* 0x0005d80001be7983 */ /* 0x000f280000300800 */
[----:B------:R-:W4:Y:S04]  /*1fca0*/  LDL.LU R187, [R1+0x5dc] ;  /* 0x0005dc0001bb7983 */ /* 0x000f280000300800 */
[----:B------:R-:W4:Y:S04]  /*1fcb0*/  LDL.LU R186, [R1+0x5e0] ;  /* 0x0005e00001ba7983 */ /* 0x000f280000300800 */
[----:B------:R-:W4:Y:S04]  /*1fcc0*/  LDL.LU R189, [R1+0x5e4] ;  /* 0x0005e40001bd7983 */ /* 0x000f280000300800 */
[----:B------:R-:W4:Y:S04]  /*1fcd0*/  LDL.LU R188, [R1+0x5e8] ;  /* 0x0005e80001bc7983 */ /* 0x000f280000300800 */
[----:B------:R-:W4:Y:S04]  /*1fce0*/  LDL.LU R185, [R1+0x5ec] ;  /* 0x0005ec0001b97983 */ /* 0x000f280000300800 */
[----:B------:R-:W4:Y:S04]  /*1fcf0*/  LDL.LU R184, [R1+0x5f0] ;  /* 0x0005f00001b87983 */ /* 0x000f280000300800 */
[----:B------:R-:W4:Y:S04]  /*1fd00*/  LDL.LU.64 R18, [R1+0xff0] ;  /* 0x000ff00001127983 */ /* 0x000f280000300a00 */
[----:B------:R-:W4:Y:S01]  /*1fd10*/  LDL.LU.128 R12, [R1+0xfe0] ;  /* 0x000fe000010c7983 */ /* 0x000f220000300c00 */
[----:B------:R-:W-:Y:S01]  /*1fd20*/  VIADD R16, R16, 0x280 ;  /* 0x0000028010107836 */ /* 0x000fe20000000000 */
[----:B------:R-:W-:-:S02]  /*1fd30*/  R2UR UR7, R17 ;  /* 0x00000000110772ca */ /* 0x000fc400000e0000 */
[----:B------:R-:W-:Y:S04]  /*1fd40*/  STL.128 [R1+0x400], R216 ;  /* 0x000400d801007387 */ /* 0x000fe80000100c00 */
[----:B------:R-:W-:Y:S04]  /*1fd50*/  STL.128 [R1+0x3c0], R200 ;  /* 0x0003c0c801007387 */ /* 0x000fe80000100c00 */
[----:B------:R-:W-:Y:S04]  /*1fd60*/  STL.128 [R1+0x3d0], R204 ;  /* 0x0003d0cc01007387 */ /* 0x000fe80000100c00 */
[----:B------:R-:W-:Y:S04]  /*1fd70*/  STL.128 [R1+0x3e0], R208 ;  /* 0x0003e0d001007387 */ /* 0x000fe80000100c00 */
[----:B------:R-:W-:Y:S04]  /*1fd80*/  STL.128 [R1+0x3f0], R212 ;  /* 0x0003f0d401007387 */ /* 0x000fe80000100c00 */
[----:B------:R-:W-:Y:S04]  /*1fd90*/  STL.128 [R1+0x3a0], R192 ;  /* 0x0003a0c001007387 */ /* 0x000fe80000100c00 */
[----:B------:R-:W-:Y:S04]  /*1fda0*/  STL.64 [R1+0x1208], R198 ;  /* 0x001208c601007387 */ /* 0x000fe80000100a00 */
[----:B------:R-:W4:Y:S04]  /*1fdb0*/  LDL.LU R196, [R1+0xfd0] ;  /* 0x000fd00001c47983 */ /* 0x000f280000300800 */
[----:B------:R0:W-:Y:S01]  /*1fdc0*/  STL.128 [R1+0x1000], R20 ;  /* 0x0010001401007387 */ /* 0x0001e20000100c00 */
[----:B------:R-:W-:-:S03]  /*1fdd0*/  IMAD.MOV.U32 R32, RZ, RZ, R108 ;  /* 0x000000ffff207224 */ /* 0x000fc600078e006c */
[----:B0-----:R-:W4:Y:S01]  /*1fde0*/  LDL.LU.128 R20, [R1+0x1000] ;  /* 0x0010000001147983 */ /* 0x001f220000300c00 */
[----:B------:R-:W-:Y:S02]  /*1fdf0*/  IMAD.MOV.U32 R33, RZ, RZ, R109 ;  /* 0x000000ffff217224 */ /* 0x000fe400078e006d */
[----:B------:R-:W-:Y:S02]  /*1fe00*/  IMAD.MOV.U32 R34, RZ, RZ, R110 ;  /* 0x000000ffff227224 */ /* 0x000fe400078e006e */
[----:B------:R-:W-:Y:S02]  /*1fe10*/  IMAD.MOV.U32 R35, RZ, RZ, R111 ;  /* 0x000000ffff237224 */ /* 0x000fe400078e006f */
[----:B--2---:R-:W-:Y:S02]  /*1fe20*/  IMAD.MOV.U32 R36, RZ, RZ, R112 ;  /* 0x000000ffff247224 */ /* 0x004fe400078e0070 */
[----:B------:R-:W-:Y:S02]  /*1fe30*/  IMAD.MOV.U32 R37, RZ, RZ, R113 ;  /* 0x000000ffff257224 */ /* 0x000fe400078e0071 */
[----:B------:R-:W-:-:S02]  /*1fe40*/  IMAD.MOV.U32 R38, RZ, RZ, R114 ;  /* 0x000000ffff267224 */ /* 0x000fc400078e0072 */
[----:B------:R-:W-:Y:S02]  /*1fe50*/  IMAD.MOV.U32 R39, RZ, RZ, R115 ;  /* 0x000000ffff277224 */ /* 0x000fe400078e0073 */
        /* <DEDUP_REMOVED lines=80> */
[----:B----4-:R4:W-:Y:S04]  /*20360*/  STL.128 [R1+0x370], R104 ;  /* 0x0003706801007387 */ /* 0x0109e80000100c00 */
[----:B0-----:R-:W4:Y:S04]  /*20370*/  LDL.LU.128 R100, [R1+0x1140] ;  /* 0x0011400001647983 */ /* 0x001f280000300c00 */
[----:B-1----:R-:W4:Y:S04]  /*20380*/  LDL.LU.128 R96, [R1+0x1130] ;  /* 0x0011300001607983 */ /* 0x002f280000300c00 */
        /* <DEDUP_REMOVED lines=16> */
[----:B----4-:R-:W4:Y:S04]  /*20490*/  LDL.LU R105, [R1+0x584] ;  /* 0x0005840001697983 */ /* 0x010f280000300800 */
[----:B------:R-:W4:Y:S04]  /*204a0*/  LDL.LU R106, [R1+0x588] ;  /* 0x00058800016a7983 */ /* 0x000f280000300800 */
[----:B------:R-:W4:Y:S04]  /*204b0*/  LDL.LU R107, [R1+0x58c] ;  /* 0x00058c00016b7983 */ /* 0x000f280000300800 */
[----:B------:R-:W4:Y:S04]  /*204c0*/  LDL.128 R108, [R1+0x590] ;  /* 0x00059000016c7983 */ /* 0x000f280000100c00 */
[----:B------:R0:W-:Y:S04]  /*204d0*/  STL.128 [R1+0xe70], R20 ;  /* 0x000e701401007387 */ /* 0x0001e80000100c00 */
[----:B------:R1:W-:Y:S04]  /*204e0*/  STL.128 [R1+0xe90], R28 ;  /* 0x000e901c01007387 */ /* 0x0003e80000100c00 */
[----:B------:R1:W-:Y:S04]  /*204f0*/  STL.128 [R1+0xe80], R24 ;  /* 0x000e801801007387 */ /* 0x0003e80000100c00 */
[----:B------:R1:W-:Y:S04]  /*20500*/  STL.128 [R1+0x260], R112 ;  /* 0x0002607001007387 */ /* 0x0003e80000100c00 */
[----:B0-----:R-:W4:Y:S04]  /*20510*/  LDL.LU.128 R20, [R1+0xe70] ;  /* 0x000e700001147983 */ /* 0x001f280000300c00 */
[----:B-1----:R-:W4:Y:S04]  /*20520*/  LDL.LU.128 R28, [R1+0xe90] ;  /* 0x000e9000011c7983 */ /* 0x002f280000300c00 */
[----:B------:R-:W4:Y:S04]  /*20530*/  LDL.LU.128 R24, [R1+0xe80] ;  /* 0x000e800001187983 */ /* 0x000f280000300c00 */
[----:B------:R0:W-:Y:S01]  /*20540*/  STL.128 [R1+0x270], R116 ;  /* 0x0002707401007387 */ /* 0x0001e20000100c00 */
[----:B------:R-:W-:-:S03]  /*20550*/  R2UR UR6, R16 ;  /* 0x00000000100672ca */ /* 0x000fc600000e0000 */
[----:B------:R-:W4:Y:S04]  /*20560*/  LDL.LU.128 R112, [R1+0x5a0] ;  /* 0x0005a00001707983 */ /* 0x000f280000300c00 */
[----:B------:R1:W-:Y:S04]  /*20570*/  STL.64 [R1+0x1268], R226 ;  /* 0x001268e201007387 */ /* 0x0003e80000100a00 */
[----:B------:R1:W-:Y:S04]  /*20580*/  STL [R1+0x1200], R197 ;  /* 0x001200c501007387 */ /* 0x0003e80000100800 */
[----:B0-----:R-:W4:Y:S04]  /*20590*/  LDL.LU.128 R116, [R1+0x5b0] ;  /* 0x0005b00001747983 */ /* 0x001f280000300c00 */
[----:B------:R0:W-:Y:S04]  /*205a0*/  STL.128 [R1+0x11e0], R188 ;  /* 0x0011e0bc01007387 */ /* 0x0001e80000100c00 */
[----:B------:R0:W-:Y:S04]  /*205b0*/  STL.128 [R1+0x11d0], R184 ;  /* 0x0011d0b801007387 */ /* 0x0001e80000100c00 */
[----:B------:R0:W-:Y:S04]  /*205c0*/  STL.128 [R1+0x11c0], R180 ;  /* 0x0011c0b401007387 */ /* 0x0001e80000100c00 */
[----:B------:R-:W-:Y:S04]  /*205d0*/  STL.128 [R1+0x350], R172 ;  /* 0x000350ac01007387 */ /* 0x000fe80000100c00 */
[----:B------:R0:W-:Y:S04]  /*205e0*/  STL.128 [R1+0x360], R176 ;  /* 0x000360b001007387 */ /* 0x0001e80000100c00 */
[----:B------:R0:W-:Y:S04]  /*205f0*/  STL.64 [R1+0xe60], R18 ;  /* 0x000e601201007387 */ /* 0x0001e80000100a00 */
[----:B------:R0:W-:Y:S04]  /*20600*/  STL.128 [R1+0xe50], R12 ;  /* 0x000e500c01007387 */ /* 0x0001e80000100c00 */
[----:B-1----:R-:W4:Y:S04]  /*20610*/  LDL.LU.64 R226, [R1+0x1268] ;  /* 0x0012680001e27983 */ /* 0x002f280000300a00 */
[----:B------:R-:W4:Y:S04]  /*20620*/  LDL.LU R197, [R1+0x1200] ;  /* 0x0012000001c57983 */ /* 0x000f280000300800 */
[----:B0-----:R-:W4:Y:S04]  /*20630*/  LDL.LU.128 R188, [R1+0x11e0] ;  /* 0x0011e00001bc7983 */ /* 0x001f280000300c00 */
[----:B------:R-:W4:Y:S04]  /*20640*/  LDL.LU.128 R184, [R1+0x11d0] ;  /* 0x0011d00001b87983 */ /* 0x000f280000300c00 */
[----:B------:R-:W4:Y:S04]  /*20650*/  LDL.LU.128 R180, [R1+0x11c0] ;  /* 0x0011c00001b47983 */ /* 0x000f280000300c00 */
[----:B------:R-:W4:Y:S04]  /*20660*/  LDL.LU.128 R176, [R1+0x11b0] ;  /* 0x0011b00001b07983 */ /* 0x000f280000300c00 */
[----:B------:R-:W4:Y:S04]  /*20670*/  LDL.LU.128 R172, [R1+0x11a0] ;  /* 0x0011a00001ac7983 */ /* 0x000f280000300c00 */
[----:B------:R-:W4:Y:S04]  /*20680*/  LDL.LU.64 R18, [R1+0xe60] ;  /* 0x000e600001127983 */ /* 0x000f280000300a00 */
[----:B------:R-:W4:Y:S04]  /*20690*/  LDL.LU.128 R12, [R1+0xe50] ;  /* 0x000e5000010c7983 */ /* 0x000f280000300c00 */
[----:B------:R-:W4:Y:S04]  /*206a0*/  LDL.LU R17, [R1+0x598] ;  /* 0x0005980001117983 */ /* 0x000f280000300800 */
[----:B------:R-:W4:Y:S04]  /*206b0*/  LDL.LU R16, [R1+0x59c] ;  /* 0x00059c0001107983 */ /* 0x000f280000300800 */
[----:B------:R0:W-:Y:S04]  /*206c0*/  STL.128 [R1+0x300], R152 ;  /* 0x0003009801007387 */ /* 0x0001e80000100c00 */
[----:B------:R1:W-:Y:S04]  /*206d0*/  STL.128 [R1+0x410], R220 ;  /* 0x000410dc01007387 */ /* 0x0003e80000100c00 */
[----:B------:R-:W4:Y:S04]  /*206e0*/  LDL.LU.128 R216, [R1+0x1360] ;  /* 0x0013600001d87983 */ /* 0x000f280000300c00 */
[----:B------:R-:W4:Y:S04]  /*206f0*/  LDL.LU.128 R212, [R1+0x1350] ;  /* 0x0013500001d47983 */ /* 0x000f280000300c00 */
[----:B0-----:R-:W4:Y:S04]  /*20700*/  LDL.LU.128 R152, [R1+0x1150] ;  /* 0x0011500001987983 */ /* 0x001f280000300c00 */
[----:B-1----:R-:W4:Y:S04]  /*20710*/  LDL.LU.64 R220, [R1+0x1370] ;  /* 0x0013700001dc7983 */ /* 0x002f280000300a00 */
[----:B------:R-:W4:Y:S04]  /*20720*/  LDL.LU.128 R208, [R1+0x1340] ;  /* 0x0013400001d07983 */ /* 0x000f280000300c00 */
[----:B------:R-:W4:Y:S04]  /*20730*/  LDL.LU.128 R204, [R1+0x1330] ;  /* 0x0013300001cc7983 */ /* 0x000f280000300c00 */
[----:B------:R-:W4:Y:S04]  /*20740*/  LDL.LU.128 R200, [R1+0x1320] ;  /* 0x0013200001c87983 */ /* 0x000f280000300c00 */
[----:B------:R-:W4:Y:S04]  /*20750*/  LDL.LU.128 R192, [R1+0x1300] ;  /* 0x0013000001c07983 */ /* 0x000f280000300c00 */
        /* <DEDUP_REMOVED lines=12> */
[----:B------:R-:W4:Y:S04]  /*20820*/  LDL.LU.64 R198, [R1+0x1208] ;  /* 0x0012080001c67983 */ /* 0x000f280000300a00 */
[----:B------:R0:W-:Y:S04]  /*20830*/  STL.128 [R1+0xfb0], R100 ;  /* 0x000fb06401007387 */ /* 0x0001e80000100c00 */
[----:B------:R1:W-:Y:S04]  /*20840*/  STL.128 [R1+0xfa0], R96 ;  /* 0x000fa06001007387 */ /* 0x0003e80000100c00 */
[----:B--2---:R2:W-:Y:S04]  /*20850*/  STL.128 [R1+0xf90], R92 ;  /* 0x000f905c01007387 */ /* 0x0045e80000100c00 */
[----:B---3--:R3:W-:Y:S04]  /*20860*/  STL.128 [R1+0xf80], R88 ;  /* 0x000f805801007387 */ /* 0x0087e80000100c00 */
        /* <DEDUP_REMOVED lines=14> */
[----:B0-----:R-:W3:Y:S04]  /*20950*/  LDL.LU.128 R100, [R1+0xfb0] ;  /* 0x000fb00001647983 */ /* 0x001ee80000300c00 */
[----:B-1----:R-:W3:Y:S04]  /*20960*/  LDL.LU.128 R96, [R1+0xfa0] ;  /* 0x000fa00001607983 */ /* 0x002ee80000300c00 */
[----:B----4-:R0:W-:Y:S04]  /*20970*/  STL.128 [R1+0xfc0], R104 ;  /* 0x000fc06801007387 */ /* 0x0101e80000100c00 */
[----:B------:R1:W-:Y:S04]  /*20980*/  STL.128 [R1+0x380], R108 ;  /* 0x0003806c01007387 */ /* 0x0003e80000100c00 */
[----:B--2---:R-:W2:Y:S04]  /*20990*/  LDL.LU.128 R92, [R1+0xf90] ;  /* 0x000f9000015c7983 */ /* 0x004ea80000300c00 */
[----:B---3--:R-:W3:Y:S04]  /*209a0*/  LDL.LU.128 R88, [R1+0xf80] ;  /* 0x000f800001587983 */ /* 0x008ee80000300c00 */
[----:B0-----:R-:W4:Y:S04]  /*209b0*/  LDL.LU.128 R104, [R1+0xfc0] ;  /* 0x000fc00001687983 */ /* 0x001f280000300c00 */
        /* <DEDUP_REMOVED lines=14> */
[----:B-1----:R-:W4:Y:S04]  /*20aa0*/  LDL.LU R109, [R1+0x594] ;  /* 0x00059400016d7983 */ /* 0x002f280000300800 */
[----:B------:R0:W-:Y:S04]  /*20ab0*/  STL.128 [R1+0xce0], R20 ;  /* 0x000ce01401007387 */ /* 0x0001e80000100c00 */
[----:B------:R1:W-:Y:S04]  /*20ac0*/  STL.128 [R1+0xd00], R28 ;  /* 0x000d001c01007387 */ /* 0x0003e80000100c00 */
[----:B------:R1:W-:Y:S01]  /*20ad0*/  STL.128 [R1+0xcf0], R24 ;  /* 0x000cf01801007387 */ /* 0x0003e20000100c00 */
[----:B------:R-:W-:-:S02]  /*20ae0*/  IMAD.MOV.U32 R11, RZ, RZ, R112 ;  /* 0x000000ffff0b7224 */ /* 0x000fc400078e0070 */
[----:B------:R-:W-:Y:S02]  /*20af0*/  IMAD.MOV.U32 R10, RZ, RZ, R113 ;  /* 0x000000ffff0a7224 */ /* 0x000fe400078e0071 */
[----:B------:R-:W-:Y:S02]  /*20b00*/  IMAD.MOV.U32 R9, RZ, RZ, R114 ;  /* 0x000000ffff097224 */ /* 0x000fe400078e0072 */
[----:B------:R-:W-:Y:S01]  /*20b10*/  IMAD.MOV.U32 R8, RZ, RZ, R115 ;  /* 0x000000ffff087224 */ /* 0x000fe200078e0073 */
[----:B0-----:R-:W4:Y:S04]  /*20b20*/  LDL.LU.128 R20, [R1+0xce0] ;  /* 0x000ce00001147983 */ /* 0x001f280000300c00 */
[----:B-1----:R-:W4:Y:S04]  /*20b30*/  LDL.LU.128 R28, [R1+0xd00] ;  /* 0x000d0000011c7983 */ /* 0x002f280000300c00 */
[----:B------:R-:W4:Y:S01]  /*20b40*/  LDL.LU.128 R24, [R1+0xcf0] ;  /* 0x000cf00001187983 */ /* 0x000f220000300c00 */
[----:B------:R-:W-:-:S02]  /*20b50*/  IMAD.MOV.U32 R7, RZ, RZ, R116 ;  /* 0x000000ffff077224 */ /* 0x000fc400078e0074 */
[----:B------:R-:W-:Y:S02]  /*20b60*/  IMAD.MOV.U32 R6, RZ, RZ, R117 ;  /* 0x000000ffff067224 */ /* 0x000fe400078e0075 */
        /* <DEDUP_REMOVED lines=8> */
[----:B------:R-:W4:Y:S01]  /*20bf0*/  LDL.LU.128 R168, [R1+0x1190] ;  /* 0x0011900001a87983 */ /* 0x000f220000300c00 */
[----:B------:R-:W-:Y:S02]  /*20c00*/  IMAD.MOV.U32 R128, RZ, RZ, R186 ;  /* 0x000000ffff807224 */ /* 0x000fe400078e00ba */
[----:B------:R-:W-:Y:S01]  /*20c10*/  IMAD.MOV.U32 R129, RZ, RZ, R189 ;  /* 0x000000ffff817224 */ /* 0x000fe200078e00bd */
[----:B------:R-:W4:Y:S01]  /*20c20*/  LDL.LU.128 R164, [R1+0x1180] ;  /* 0x0011800001a47983 */ /* 0x000f220000300c00 */
[----:B------:R-:W-:Y:S02]  /*20c30*/  IMAD.MOV.U32 R130, RZ, RZ, R188 ;  /* 0x000000ffff827224 */ /* 0x000fe400078e00bc */
[----:B------:R-:W-:Y:S01]  /*20c40*/  IMAD.MOV.U32 R131, RZ, RZ, R185 ;  /* 0x000000ffff837224 */ /* 0x000fe200078e00b9 */
[----:B------:R-:W4:Y:S01]  /*20c50*/  LDL.LU.128 R160, [R1+0x1170] ;  /* 0x0011700001a07983 */ /* 0x000f220000300c00 */
[----:B------:R-:W-:-:S02]  /*20c60*/  IMAD.MOV.U32 R132, RZ, RZ, R184 ;  /* 0x000000ffff847224 */ /* 0x000fc400078e00b8 */
[----:B------:R-:W-:Y:S01]  /*20c70*/  IMAD.MOV.U32 R133, RZ, RZ, R12 ;  /* 0x000000ffff857224 */ /* 0x000fe200078e000c */
[----:B------:R-:W4:Y:S04]  /*20c80*/  LDL.LU.128 R156, [R1+0x1160] ;  /* 0x00116000019c7983 */ /* 0x000f280000300c00 */
[----:B------:R-:W4:Y:S04]  /*20c90*/  LDL.LU R222, [R1+0xfd4] ;  /* 0x000fd40001de7983 */ /* 0x000f280000300800 */
[----:B------:R-:W-:Y:S04]  /*20ca0*/  STL.128 [R1+0xe20], R100 ;  /* 0x000e206401007387 */ /* 0x000fe80000100c00 */
[----:B------:R-:W-:Y:S04]  /*20cb0*/  STL.128 [R1+0xe10], R96 ;  /* 0x000e106001007387 */ /* 0x000fe80000100c00 */
[----:B--2---:R-:W-:Y:S04]  /*20cc0*/  STL.128 [R1+0xe00], R92 ;  /* 0x000e005c01007387 */ /* 0x004fe80000100c00 */
[----:B---3--:R-:W-:Y:S04]  /*20cd0*/  STL.128 [R1+0xdf0], R88 ;  /* 0x000df05801007387 */ /* 0x008fe80000100c00 */
[----:B----4-:R0:W-:Y:S04]  /*20ce0*/  STL.128 [R1+0xe30], R104 ;  /* 0x000e306801007387 */ /* 0x0101e80000100c00 */
        /* <DEDUP_REMOVED lines=15> */
[----:B0-----:R-:W2:Y:S04]  /*20de0*/  LDL.LU.128 R104, [R1+0xe30] ;  /* 0x000e300001687983 */ /* 0x001ea80000300c00 */
[----:B------:R-:W2:Y:S04]  /*20df0*/  LDL.LU.128 R100, [R1+0xe20] ;  /* 0x000e200001647983 */ /* 0x000ea80000300c00 */
[----:B-1----:R-:W2:Y:S04]  /*20e00*/  LDL.LU.64 R108, [R1+0xe40] ;  /* 0x000e4000016c7983 */ /* 0x002ea80000300a00 */
        /* <DEDUP_REMOVED lines=30> */
[----:B------:R-:W-:Y:S01]  /*20ff0*/  IMAD.MOV.U32 R123, RZ, RZ, R22 ;  /* 0x000000ffff7b7224 */ /* 0x000fe200078e0016 */
[----:B------:R1:W-:Y:S01]  /*21000*/  STL.64 [R1+0x1260], R220 ;  /* 0x001260dc01007387 */ /* 0x0003e20000100a00 */
        /* <DEDUP_REMOVED lines=14> */
[----:B0-----:R-:W2:Y:S01]  /*210f0*/  LDL.LU.128 R216, [R1+0x1250] ;  /* 0x0012500001d87983 */ /* 0x001ea20000300c00 */
[----:B------:R-:W-:Y:S02]  /*21100*/  IMAD.MOV.U32 R143, RZ, RZ, R182 ;  /* 0x000000ffff8f7224 */ /* 0x000fe400078e00b6 */
[----:B------:R-:W-:Y:S01]  /*21110*/  IMAD.MOV.U32 R144, RZ, RZ, R181 ;  /* 0x000000ffff907224 */ /* 0x000fe200078e00b5 */
[----:B-1----:R-:W2:Y:S01]  /*21120*/  LDL.LU.64 R220, [R1+0x1260] ;  /* 0x0012600001dc7983 */ /* 0x002ea20000300a00 */
[----:B------:R-:W-:-:S02]  /*21130*/  IMAD.MOV.U32 R145, RZ, RZ, R180 ;  /* 0x000000ffff917224 */ /* 0x000fc400078e00b4 */
[----:B------:R-:W-:Y:S01]  /*21140*/  IMAD.MOV.U32 R146, RZ, RZ, R179 ;  /* 0x000000ffff927224 */ /* 0x000fe200078e00b3 */
[----:B---3--:R-:W3:Y:S01]  /*21150*/  LDL.LU.128 R212, [R1+0x1240] ;  /* 0x0012400001d47983 */ /* 0x008ee20000300c00 */
[----:B------:R-:W-:Y:S02]  /*21160*/  IMAD.MOV.U32 R147, RZ, RZ, R178 ;  /* 0x000000ffff937224 */ /* 0x000fe400078e00b2 */
[----:B------:R-:W-:Y:S01]  /*21170*/  IMAD.MOV.U32 R148, RZ, RZ, R177 ;  /* 0x000000ffff947224 */ /* 0x000fe200078e00b1 */
[----:B----4-:R-:W4:Y:S01]  /*21180*/  LDL.LU.128 R208, [R1+0x1230] ;  /* 0x0012300001d07983 */ /* 0x010f220000300c00 */
[----:B------:R-:W-:Y:S02]  /*21190*/  IMAD.MOV.U32 R149, RZ, RZ, R176 ;  /* 0x000000ffff957224 */ /* 0x000fe400078e00b0 */
[----:B------:R-:W-:Y:S01]  /*211a0*/  IMAD.MOV.U32 R150, RZ, RZ, R175 ;  /* 0x000000ffff967224 */ /* 0x000fe200078e00af */
[----:B------:R-:W4:Y:S01]  /*211b0*/  LDL.LU.128 R204, [R1+0x1220] ;  /* 0x0012200001cc7983 */ /* 0x000f220000300c00 */
[----:B------:R-:W-:-:S03]  /*211c0*/  IMAD.MOV.U32 R151, RZ, RZ, R174 ;  /* 0x000000ffff977224 */ /* 0x000fc600078e00ae */
[----:B------:R-:W4:Y:S04]  /*211d0*/  LDL.LU.128 R200, [R1+0x1210] ;  /* 0x0012100001c87983 */ /* 0x000f280000300c00 */
[----:B------:R0:W-:Y:S04]  /*211e0*/  STL.128 [R1+0x11f0], R192 ;  /* 0x0011f0c001007387 */ /* 0x0001e80000100c00 */
[----:B------:R-:W4:Y:S04]  /*211f0*/  LDL.64 R4, [R1+0x210] ;  /* 0x0002100001047983 */ /* 0x000f280000100a00 */
[----:B0-----:R-:W4:Y:S01]  /*21200*/  LDL.LU.128 R192, [R1+0x11f0] ;  /* 0x0011f00001c07983 */ /* 0x001f220000300c00 */
[----:B--2---:R-:W-:-:S06]  /*21210*/  WARPGROUP.ARRIVE ;  /* 0x00000000000079c5 */ /* 0x004fcc0000000000 */
[----:B------:R-:W-:Y:S03]  /*21220*/  HGMMA.64x256x16.F32 R24, R152, gdesc[UR4].tnspB, R24, gsb0 ;  /* 0x43e0000498187df0 */ /* 0x000fe60008000818 */
[----:B------:R-:W0:Y:S01]  /*21230*/  S2R R225, SR_TID.X ;  /* 0x0000000000e17919 */ /* 0x000e220000002100 */
[----:B------:R-:W1:Y:S01]  /*21240*/  S2R R224, SR_TID.X ;  /* 0x0000000000e07919 */ /* 0x000e620000002100 */
[----:B------:R-:W-:Y:S02]  /*21250*/  WARPGROUP.DEPBAR.LE gsb0, 0x0 ;  /* 0x00008000000079c5 */ /* 0x000fe40000010000 */
[----:B------:R2:W-:Y:S04]  /*21260*/  STL.128 [R1+0xb80], R128 ;  /* 0x000b808001007387 */ /* 0x0005e80000100c00 */
[----:B------:R2:W-:Y:S02]  /*21270*/  STL.128 [R1+0xb70], R124 ;  /* 0x000b707c01007387 */ /* 0x0005e40000100c00 */
[----:B--2---:R-:W-:-:S02]  /*21280*/  IMAD.MOV.U32 R131, RZ, RZ, R55 ;  /* 0x000000ffff837224 */ /* 0x004fc400078e0037 */
[----:B------:R-:W-:Y:S02]  /*21290*/  IMAD.MOV.U32 R130, RZ, RZ, R54 ;  /* 0x000000ffff827224 */ /* 0x000fe400078e0036 */
[----:B------:R-:W-:Y:S02]  /*212a0*/  IMAD.MOV.U32 R129, RZ, RZ, R53 ;  /* 0x000000ffff817224 */ /* 0x000fe400078e0035 */
[----:B------:R-:W-:Y:S02]  /*212b0*/  IMAD.MOV.U32 R128, RZ, RZ, R52 ;  /* 0x000000ffff807224 */ /* 0x000fe400078e0034 */
[----:B------:R-:W-:Y:S02]  /*212c0*/  IMAD.MOV.U32 R127, RZ, RZ, R51 ;  /* 0x000000ffff7f7224 */ /* 0x000fe400078e0033 */
[----:B------:R-:W-:Y:S02]  /*212d0*/  IMAD.MOV.U32 R126, RZ, RZ, R50 ;  /* 0x000000ffff7e7224 */ /* 0x000fe400078e0032 */
[----:B------:R-:W-:-:S02]  /*212e0*/  IMAD.MOV.U32 R125, RZ, RZ, R49 ;  /* 0x000000ffff7d7224 */ /* 0x000fc400078e0031 */
[----:B------:R-:W-:Y:S01]  /*212f0*/  IMAD.MOV.U32 R124, RZ, RZ, R48 ;  /* 0x000000ffff7c7224 */ /* 0x000fe200078e0030 */
[----:B------:R2:W-:Y:S04]  /*21300*/  STL.128 [R1+0x2a0], R128 ;  /* 0x0002a08001007387 */ /* 0x0005e80000100c00 */
[----:B------:R3:W-:Y:S01]  /*21310*/  STL.128 [R1+0x290], R124 ;  /* 0x0002907c01007387 */ /* 0x0007e20000100c00 */
[----:B0-----:R-:W-:Y:S02]  /*21320*/  SHF.R.U32.HI R225, RZ, 0x7, R225 ;  /* 0x00000007ffe17819 */ /* 0x001fe400000116e1 */
[----:B-1----:R-:W-:Y:S01]  /*21330*/  SHF.R.U32.HI R224, RZ, 0x7, R224 ;  /* 0x00000007ffe07819 */ /* 0x002fe200000116e0 */
[----:B------:R-:W-:Y:S01]  /*21340*/  IMAD.MOV.U32 R223, RZ, RZ, 0x1 ;  /* 0x00000001ffdf7424 */ /* 0x000fe200078e00ff */
[----:B------:R0:W-:Y:S04]  /*21350*/  STL.128 [R1+0xb50], R116 ;  /* 0x000b507401007387 */ /* 0x0001e80000100c00 */
[----:B--2---:R-:W2:Y:S04]  /*21360*/  LDL.LU.128 R128, [R1+0xb80] ;  /* 0x000b800001807983 */ /* 0x004ea80000300c00 */
[----:B---3--:R-:W3:Y:S01]  /*21370*/  LDL.LU.128 R124, [R1+0xb70] ;  /* 0x000b7000017c7983 */ /* 0x008ee20000300c00 */
[----:B------:R-:W-:Y:S01]  /*21380*/  VIADD R225, R225, 0x8 ;  /* 0x00000008e1e17836 */ /* 0x000fe20000000000 */
[----:B------:R-:W-:-:S02]  /*21390*/  IADD3 R224, -R224, 0xb, RZ ;  /* 0x0000000be0e07810 */ /* 0x000fc40007ffe1ff */
[----:B------:R1:W-:Y:S01]  /*213a0*/  STL.128 [R1+0xc90], R216 ;  /* 0x000c90d801007387 */ /* 0x0003e20000100c00 */
[----:B0-----:R-:W-:Y:S02]  /*213b0*/  IMAD.MOV.U32 R119, RZ, RZ, R43 ;  /* 0x000000ffff777224 */ /* 0x001fe400078e002b */
[----:B------:R-:W-:Y:S01]  /*213c0*/  IMAD.MOV.U32 R118, RZ, RZ, R42 ;  /* 0x000000ffff767224 */ /* 0x000fe200078e002a */
[----:B------:R-:W-:Y:S01]  /*213d0*/  STL.64 [R1+0xcb0], R224 ;  /* 0x000cb0e001007387 */ /* 0x000fe20000100a00 */
[----:B------:R-:W-:Y:S02]  /*213e0*/  IMAD.MOV.U32 R117, RZ, RZ, R41 ;  /* 0x000000ffff757224 */ /* 0x000fe400078e0029 */
[----:B------:R-:W-:Y:S01]  /*213f0*/  IMAD.MOV.U32 R116, RZ, RZ, R40 ;  /* 0x000000ffff747224 */ /* 0x000fe200078e0028 */
[----:B------:R0:W-:Y:S04]  /*21400*/  STL.128 [R1+0xca0], R220 ;  /* 0x000ca0dc01007387 */ /* 0x0001e80000100c00 */
[----:B------:R0:W-:Y:S04]  /*21410*/  STL.128 [R1+0xc80], R212 ;  /* 0x000c80d401007387 */ /* 0x0001e80000100c00 */
[----:B----4-:R4:W-:Y:S01]  /*21420*/  STL.128 [R1+0xc70], R208 ;  /* 0x000c70d001007387 */ /* 0x0109e20000100c00 */
[----:B-1----:R-:W-:-:S02]  /*21430*/  IMAD.MOV.U32 R216, RZ, RZ, R227 ;  /* 0x000000ffffd87224 */ /* 0x002fc400078e00e3 */
[----:B------:R-:W-:Y:S01]  /*21440*/  IMAD.MOV.U32 R217, RZ, RZ, R226 ;  /* 0x000000ffffd97224 */ /* 0x000fe200078e00e2 */
[----:B------:R1:W-:Y:S01]  /*21450*/  STL.128 [R1+0xc60], R204 ;  /* 0x000c60cc01007387 */ /* 0x0003e20000100c00 */
[----:B------:R-:W-:Y:S02]  /*21460*/  IMAD.MOV.U32 R218, RZ, RZ, R183 ;  /* 0x000000ffffda7224 */ /* 0x000fe400078e00b7 */
[----:B------:R-:W-:Y:S01]  /*21470*/  IMAD.MOV.U32 R219, RZ, RZ, R182 ;  /* 0x000000ffffdb7224 */ /* 0x000fe200078e00b6 */
[----:B------:R-:W-:Y:S01]  /*21480*/  STL.128 [R1+0xc50], R200 ;  /* 0x000c50c801007387 */ /* 0x000fe20000100c00 */
[----:B0-----:R-:W-:Y:S02]  /*21490*/  IMAD.MOV.U32 R220, RZ, RZ, R181 ;  /* 0x000000ffffdc7224 */ /* 0x001fe400078e00b5 */
[----:B------:R-:W-:Y:S01]  /*214a0*/  IMAD.MOV.U32 R221, RZ, RZ, R180 ;  /* 0x000000ffffdd7224 */ /* 0x000fe200078e00b4 */
[----:B------:R0:W-:Y:S01]  /*214b0*/  STL.64 [R1+0xc48], R198 ;  /* 0x000c48c601007387 */ /* 0x0001e20000100a00 */
[----:B------:R-:W-:-:S02]  /*214c0*/  IMAD.MOV.U32 R212, RZ, RZ, R18 ;  /* 0x000000ffffd47224 */ /* 0x000fc400078e0012 */
[----:B------:R-:W-:Y:S01]  /*214d0*/  IMAD.MOV.U32 R213, RZ, RZ, R19 ;  /* 0x000000ffffd57224 */ /* 0x000fe200078e0013 */
[----:B------:R0:W-:Y:S01]  /*214e0*/  STL [R1+0xc40], R196 ;  /* 0x000c40c401007387 */ /* 0x0001e20000100800 */
[----:B----4-:R-:W-:Y:S02]  /*214f0*/  IMAD.MOV.U32 R208, RZ, RZ, R184 ;  /* 0x000000ffffd07224 */ /* 0x010fe400078e00b8 */
[----:B------:R-:W-:Y:S01]  /*21500*/  IMAD.MOV.U32 R209, RZ, RZ, R12 ;  /* 0x000000ffffd17224 */ /* 0x000fe200078e000c */
[----:B------:R-:W-:Y:S01]  /*21510*/  STL.128 [R1+0xc10], R168 ;  /* 0x000c10a801007387 */ /* 0x000fe20000100c00 */
[----:B-1----:R-:W-:Y:S02]  /*21520*/  IMAD.MOV.U32 R204, RZ, RZ, R186 ;  /* 0x000000ffffcc7224 */ /* 0x002fe400078e00ba */
        /* <DEDUP_REMOVED lines=25> */
[----:B------:R4:W-:Y:S01]  /*216c0*/  STL.128 [R1+0xb60], R120 ;  /* 0x000b607801007387 */ /* 0x0009e20000100c00 */
[----:B------:R-:W-:Y:S02]  /*216d0*/  IMAD.MOV.U32 R225, RZ, RZ, R176 ;  /* 0x000000ffffe17224 */ /* 0x000fe400078e00b0 */
[----:B------:R-:W-:Y:S01]  /*216e0*/  IMAD.MOV.U32 R226, RZ, RZ, R175 ;  /* 0x000000ffffe27224 */ /* 0x000fe200078e00af */
[----:B------:R4:W-:Y:S01]  /*216f0*/  STL.128 [R1+0xb40], R112 ;  /* 0x000b407001007387 */ /* 0x0009e20000100c00 */
[----:B------:R-:W-:-:S02]  /*21700*/  IMAD.MOV.U32 R227, RZ, RZ, R174 ;  /* 0x000000ffffe37224 */ /* 0x000fc400078e00ae */
[----:B0-----:R-:W-:Y:S01]  /*21710*/  IMAD.MOV.U32 R151, RZ, RZ, R75 ;  /* 0x000000ffff977224 */ /* 0x001fe200078e004b */
[----:B------:R0:W-:Y:S01]  /*21720*/  STL.128 [R1+0xb30], R108 ;  /* 0x000b306c01007387 */ /* 0x0001e20000100c00 */
[----:B------:R-:W-:Y:S02]  /*21730*/  IMAD.MOV.U32 R150, RZ, RZ, R74 ;  /* 0x000000ffff967224 */ /* 0x000fe400078e004a */
[----:B------:R-:W-:Y:S01]  /*21740*/  IMAD.MOV.U32 R149, RZ, RZ, R73 ;  /* 0x000000ffff957224 */ /* 0x000fe200078e0049 */
[----:B------:R0:W-:Y:S01]  /*21750*/  STL.128 [R1+0xb20], R104 ;  /* 0x000b206801007387 */ /* 0x0001e20000100c00 */
[----:B-1----:R-:W-:Y:S02]  /*21760*/  IMAD.MOV.U32 R147, RZ, RZ, R71 ;  /* 0x000000ffff937224 */ /* 0x002fe400078e0047 */
[----:B------:R-:W-:Y:S01]  /*21770*/  IMAD.MOV.U32 R146, RZ, RZ, R70 ;  /* 0x000000ffff927224 */ /* 0x000fe200078e0046 */
[----:B------:R1:W-:Y:S01]  /*21780*/  STL.128 [R1+0x270], R116 ;  /* 0x0002707401007387 */ /* 0x0003e20000100c00 */
[----:B----4-:R-:W-:-:S02]  /*21790*/  IMAD.MOV.U32 R123, RZ, RZ, R47 ;  /* 0x000000ffff7b7224 */ /* 0x010fc400078e002f */
[----:B------:R-:W-:Y:S01]  /*217a0*/  IMAD.MOV.U32 R122, RZ, RZ, R46 ;  /* 0x000000ffff7a7224 */ /* 0x000fe200078e002e */
[----:B------:R-:W-:Y:S01]  /*217b0*/  STL.128 [R1+0xc30], R192 ;  /* 0x000c30c001007387 */ /* 0x000fe20000100c00 */
[----:B------:R-:W-:Y:S02]  /*217c0*/  IMAD.MOV.U32 R115, RZ, RZ, R39 ;  /* 0x000000ffff737224 */ /* 0x000fe400078e0027 */
[----:B------:R-:W-:Y:S01]  /*217d0*/  IMAD.MOV.U32 R114, RZ, RZ, R38 ;  /* 0x000000ffff727224 */ /* 0x000fe200078e0026 */
[----:B------:R-:W-:Y:S01]  /*217e0*/  STL.64 [R1+0xc20], R172 ;  /* 0x000c20ac01007387 */ /* 0x000fe20000100a00 */
[----:B0-----:R-:W-:Y:S02]  /*217f0*/  IMAD.MOV.U32 R111, RZ, RZ, R35 ;  /* 0x000000ffff6f7224 */ /* 0x001fe400078e0023 */
[----:B------:R-:W-:Y:S01]  /*21800*/  IMAD.MOV.U32 R110, RZ, RZ, R34 ;  /* 0x000000ffff6e7224 */ /* 0x000fe200078e0022 */
[----:B------:R-:W-:Y:S01]  /*21810*/  STL.128 [R1+0xb10], R100 ;  /* 0x000b106401007387 */ /* 0x000fe20000100c00 */
[----:B------:R-:W-:-:S02]  /*21820*/  IMAD.MOV.U32 R107, RZ, RZ, R31 ;  /* 0x000000ffff6b7224 */ /* 0x000fc400078e001f */
[----:B------:R-:W-:Y:S01]  /*21830*/  IMAD.MOV.U32 R106, RZ, RZ, R30 ;  /* 0x000000ffff6a7224 */ /* 0x000fe200078e001e */
[----:B-1----:R-:W4:Y:S01]  /*21840*/  LDL.LU.128 R116, [R1+0xb50] ;  /* 0x000b500001747983 */ /* 0x002f220000300c00 */
[----:B------:R-:W-:Y:S02]  /*21850*/  IMAD.MOV.U32 R105, RZ, RZ, R29 ;  /* 0x000000ffff697224 */ /* 0x000fe400078e001d */
[----:B------:R-:W-:Y:S01]  /*21860*/  IMAD.MOV.U32 R104, RZ, RZ, R28 ;  /* 0x000000ffff687224 */ /* 0x000fe200078e001c */
[----:B------:R-:W-:Y:S01]  /*21870*/  STL.128 [R1+0x400], R216 ;  /* 0x000400d801007387 */ /* 0x000fe20000100c00 */
[----:B------:R-:W-:Y:S02]  /*21880*/  IMAD.MOV.U32 R109, RZ, RZ, R33 ;  /* 0x000000ffff6d7224 */ /* 0x000fe400078e0021 */
[----:B------:R-:W-:Y:S01]  /*21890*/  IMAD.MOV.U32 R108, RZ, RZ, R32 ;  /* 0x000000ffff6c7224 */ /* 0x000fe200078e0020 */
[----:B------:R-:W4:Y:S01]  /*218a0*/  LDL.LU R12, [R1+0xcd0] ;  /* 0x000cd000010c7983 */ /* 0x000f220000300800 */
[----:B------:R-:W-:-:S02]  /*218b0*/  IMAD.MOV.U32 R113, RZ, RZ, R37 ;  /* 0x000000ffff717224 */ /* 0x000fc400078e0025 */
[----:B------:R-:W-:Y:S01]  /*218c0*/  IMAD.MOV.U32 R112, RZ, RZ, R36 ;  /* 0x000000ffff707224 */ /* 0x000fe200078e0024 */
[----:B------:R-:W4:Y:S01]  /*218d0*/  LDL.LU R18, [R1+0xcc4] ;  /* 0x000cc40001127983 */ /* 0x000f220000300800 */
[----:B------:R-:W-:Y:S02]  /*218e0*/  IMAD.MOV.U32 R121, RZ, RZ, R45 ;  /* 0x000000ffff797224 */ /* 0x000fe400078e002d */
[----:B------:R-:W-:Y:S01]  /*218f0*/  IMAD.MOV.U32 R120, RZ, RZ, R44 ;  /* 0x000000ffff787224 */ /* 0x000fe200078e002c */
[----:B------:R-:W4:Y:S01]  /*21900*/  LDL.LU R19, [R1+0xcc0] ;  /* 0x000cc00001137983 */ /* 0x000f220000300800 */
[----:B------:R-:W-:Y:S02]  /*21910*/  IMAD.MOV.U32 R145, RZ, RZ, R69 ;  /* 0x000000ffff917224 */ /* 0x000fe400078e0045 */
[----:B------:R-:W-:Y:S01]  /*21920*/  IMAD.MOV.U32 R143, RZ, RZ, R67 ;  /* 0x000000ffff8f7224 */ /* 0x000fe200078e0043 */
[----:B------:R-:W4:Y:S01]  /*21930*/  LDL R53, [R1+0x290] ;  /* 0x0002900001357983 */ /* 0x000f220000100800 */
[----:B------:R-:W-:-:S02]  /*21940*/  IMAD.MOV.U32 R142, RZ, RZ, R66 ;  /* 0x000000ffff8e7224 */ /* 0x000fc400078e0042 */
[----:B------:R-:W-:Y:S01]  /*21950*/  IMAD.MOV.U32 R141, RZ, RZ, R65 ;  /* 0x000000ffff8d7224 */ /* 0x000fe200078e0041 */
[----:B------:R-:W4:Y:S01]  /*21960*/  LDL R51, [R1+0x294] ;  /* 0x0002940001337983 */ /* 0x000f220000100800 */
[----:B------:R-:W-:Y:S02]  /*21970*/  IMAD.MOV.U32 R139, RZ, RZ, R63 ;  /* 0x000000ffff8b7224 */ /* 0x000fe400078e003f */
[----:B------:R-:W-:Y:S01]  /*21980*/  IMAD.MOV.U32 R138, RZ, RZ, R62 ;  /* 0x000000ffff8a7224 */ /* 0x000fe200078e003e */
[----:B------:R-:W4:Y:S01]  /*21990*/  LDL R49, [R1+0x298] ;  /* 0x0002980001317983 */ /* 0x000f220000100800 */
[----:B------:R-:W-:Y:S02]  /*219a0*/  IMAD.MOV.U32 R137, RZ, RZ, R61 ;  /* 0x000000ffff897224 */ /* 0x000fe400078e003d */
[----:B------:R-:W-:Y:S01]  /*219b0*/  IMAD.MOV.U32 R135, RZ, RZ, R59 ;  /* 0x000000ffff877224 */ /* 0x000fe200078e003b */
[----:B------:R-:W4:Y:S01]  /*219c0*/  LDL R43, [R1+0x2a4] ;  /* 0x0002a400012b7983 */ /* 0x000f220000100800 */
[----:B------:R-:W-:-:S02]  /*219d0*/  IMAD.MOV.U32 R134, RZ, RZ, R58 ;  /* 0x000000ffff867224 */ /* 0x000fc400078e003a */
[----:B------:R-:W-:Y:S01]  /*219e0*/  IMAD.MOV.U32 R133, RZ, RZ, R57 ;  /* 0x000000ffff857224 */ /* 0x000fe200078e0039 */
[----:B------:R-:W4:Y:S01]  /*219f0*/  LDL R41, [R1+0x2a8] ;  /* 0x0002a80001297983 */ /* 0x000f220000100800 */
        /* <DEDUP_REMOVED lines=20> */
[----:B------:R-:W-:Y:S01]  /*21b40*/  STL.128 [R1+0x3b0], R196 ;  /* 0x0003b0c401007387 */ /* 0x000fe20000100c00 */
[----:B------:R-:W-:-:S03]  /*21b50*/  IMAD.MOV.U32 R140, RZ, RZ, R64 ;  /* 0x000000ffff8c7224 */ /* 0x000fc600078e0040 */
        /* <DEDUP_REMOVED lines=19> */
[----:B------:R-:W4:Y:S04]  /*21c90*/  LDL.LU R2, [R1+0xccc] ;  /* 0x000ccc0001027983 */ /* 0x000f280000300800 */
[----:B------:R-:W4:Y:S04]  /*21ca0*/  LDL.LU R3, [R1+0xcc8] ;  /* 0x000cc80001037983 */ /* 0x000f280000300800 */
[----:B------:R-:W4:Y:S04]  /*21cb0*/  LDL.LU R14, [R1+0xcbc] ;  /* 0x000cbc00010e7983 */ /* 0x000f280000300800 */
[----:B------:R-:W4:Y:S04]  /*21cc0*/  LDL.LU R15, [R1+0xcb8] ;  /* 0x000cb800010f7983 */ /* 0x000f280000300800 */
[----:B0-----:R0:W5:Y:S04]  /*21cd0*/  LDL.LU.64 R224, [R1+0xcb0] ;  /* 0x000cb00001e07983 */ /* 0x0011680000300a00 */
[----:B------:R-:W4:Y:S04]  /*21ce0*/  LDL.LU.128 R220, [R1+0xca0] ;  /* 0x000ca00001dc7983 */ /* 0x000f280000300c00 */
[----:B------:R-:W4:Y:S04]  /*21cf0*/  LDL.LU.128 R216, [R1+0xc90] ;  /* 0x000c900001d87983 */ /* 0x000f280000300c00 */
[----:B------:R-:W4:Y:S04]  /*21d00*/  LDL.LU.128 R212, [R1+0xc80] ;  /* 0x000c800001d47983 */ /* 0x000f280000300c00 */
[----:B------:R-:W4:Y:S04]  /*21d10*/  LDL.LU.128 R208, [R1+0xc70] ;  /* 0x000c700001d07983 */ /* 0x000f280000300c00 */
[----:B------:R-:W4:Y:S04]  /*21d20*/  LDL.LU.128 R204, [R1+0xc60] ;  /* 0x000c600001cc7983 */ /* 0x000f280000300c00 */
[----:B------:R-:W4:Y:S04]  /*21d30*/  LDL.LU.128 R200, [R1+0xc50] ;  /* 0x000c500001c87983 */ /* 0x000f280000300c00 */
[----:B------:R-:W4:Y:S04]  /*21d40*/  LDL.LU.64 R198, [R1+0xc48] ;  /* 0x000c480001c67983 */ /* 0x000f280000300a00 */
[----:B------:R0:W5:Y:S04]  /*21d50*/  LDL.LU R196, [R1+0xc40] ;  /* 0x000c400001c47983 */ /* 0x0001680000300800 */
[----:B------:R-:W4:Y:S04]  /*21d60*/  LDL.LU.128 R192, [R1+0xc30] ;  /* 0x000c300001c07983 */ /* 0x000f280000300c00 */
[----:B------:R-:W4:Y:S04]  /*21d70*/  LDL.LU.64 R172, [R1+0xc20] ;  /* 0x000c200001ac7983 */ /* 0x000f280000300a00 */
        /* <DEDUP_REMOVED lines=14> */
[----:B--2---:R1:W-:Y:S04]  /*21e60*/  STL.128 [R1+0xb00], R128 ;  /* 0x000b008001007387 */ /* 0x0043e80000100c00 */
[----:B---3--:R2:W-:Y:S04]  /*21e70*/  STL.128 [R1+0xaf0], R124 ;  /* 0x000af07c01007387 */ /* 0x0085e80000100c00 */
[----:B------:R3:W-:Y:S01]  /*21e80*/  STL.128 [R1+0xac0], R24 ;  /* 0x000ac01801007387 */ /* 0x0007e20000100c00 */
[----:B------:R-:W-:-:S02]  /*21e90*/  IMAD.MOV.U32 R178, RZ, RZ, R99 ;  /* 0x000000ffffb27224 */ /* 0x000fc400078e0063 */
[----:B------:R-:W-:Y:S01]  /*21ea0*/  IMAD.MOV.U32 R179, RZ, RZ, R98 ;  /* 0x000000ffffb37224 */ /* 0x000fe200078e0062 */
[----:B------:R-:W4:Y:S04]  /*21eb0*/  LDL R75, [R1+0x264] ;  /* 0x00026400014b7983 */ /* 0x000f280000100800 */
[----:B-1----:R-:W4:Y:S04]  /*21ec0*/  LDL.LU.128 R128, [R1+0xb00] ;  /* 0x000b000001807983 */ /* 0x002f280000300c00 */
[----:B--2---:R-:W2:Y:S04]  /*21ed0*/  LDL.LU.128 R124, [R1+0xaf0] ;  /* 0x000af000017c7983 */ /* 0x004ea80000300c00 */
[----:B---3--:R-:W3:Y:S04]  /*21ee0*/  LDL.LU.128 R24, [R1+0xac0] ;  /* 0x000ac00001187983 */ /* 0x008ee80000300c00 */
[----:B------:R1:W-:Y:S01]  /*21ef0*/  STL.64 [R1+0xa90], R4 ;  /* 0x000a900401007387 */ /* 0x0003e20000100a00 */
[----:B------:R-:W-:-:S02]  /*21f00*/  IMAD.MOV.U32 R28, RZ, RZ, R96 ;  /* 0x000000ffff1c7224 */ /* 0x000fc400078e0060 */
[----:B------:R-:W-:Y:S01]  /*21f10*/  IMAD.MOV.U32 R155, RZ, RZ, R79 ;  /* 0x000000ffff9b7224 */ /* 0x000fe200078e004f */
[----:B------:R-:W2:Y:S01]  /*21f20*/  LDL R73, [R1+0x268] ;  /* 0x0002680001497983 */ /* 0x000ea20000100800 */
[----:B------:R-:W-:Y:S02]  /*21f30*/  IMAD.MOV.U32 R154, RZ, RZ, R78 ;  /* 0x000000ffff9a7224 */ /* 0x000fe400078e004e */
[----:B------:R-:W-:Y:S01]  /*21f40*/  IMAD.MOV.U32 R153, RZ, RZ, R77 ;  /* 0x000000ffff997224 */ /* 0x000fe200078e004d */
[----:B------:R-:W2:Y:S04]  /*21f50*/  LDL R71, [R1+0x26c] ;  /* 0x00026c0001477983 */ /* 0x000ea80000100800 */
[----:B-1----:R-:W2:Y:S04]  /*21f60*/  LDL.LU.64 R4, [R1+0xa90] ;  /* 0x000a900001047983 */ /* 0x002ea80000300a00 */
[----:B----4-:R1:W-:Y:S01]  /*21f70*/  STL.128 [R1+0xad0], R116 ;  /* 0x000ad07401007387 */ /* 0x0103e20000100c00 */
[----:B------:R-:W-:-:S02]  /*21f80*/  IMAD.MOV.U32 R152, RZ, RZ, R76 ;  /* 0x000000ffff987224 */ /* 0x000fc400078e004c */
[----:B------:R-:W-:Y:S01]  /*21f90*/  IMAD.MOV.U32 R180, RZ, RZ, R97 ;  /* 0x000000ffffb47224 */ /* 0x000fe200078e0061 */
[----:B------:R-:W4:Y:S04]  /*21fa0*/  LDL R69, [R1+0x270] ;  /* 0x0002700001457983 */ /* 0x000f280000100800 */
[----:B------:R-:W4:Y:S04]  /*21fb0*/  LDL R67, [R1+0x274] ;  /* 0x0002740001437983 */ /* 0x000f280000100800 */
[----:B------:R-:W4:Y:S04]  /*21fc0*/  LDL R65, [R1+0x278] ;  /* 0x0002780001417983 */ /* 0x000f280000100800 */
[----:B-1----:R-:W4:Y:S04]  /*21fd0*/  LDL.LU.128 R116, [R1+0xad0] ;  /* 0x000ad00001747983 */ /* 0x002f280000300c00 */
        /* <DEDUP_REMOVED lines=18> */
[----:B------:R1:W-:Y:S04]  /*22100*/  STL.128 [R1+0xaa0], R12 ;  /* 0x000aa00c01007387 */ /* 0x0003e80000100c00 */
[----:B-1----:R-:W4:Y:S04]  /*22110*/  LDL.LU.128 R12, [R1+0xaa0] ;  /* 0x000aa000010c7983 */ /* 0x002f280000300c00 */
[----:B------:R1:W-:Y:S04]  /*22120*/  STL.128 [R1+0xae0], R120 ;  /* 0x000ae07801007387 */ /* 0x0003e80000100c00 */
[----:B-1----:R-:W4:Y:S04]  /*22130*/  LDL.LU.128 R120, [R1+0xae0] ;  /* 0x000ae00001787983 */ /* 0x002f280000300c00 */
[----:B---3--:R1:W-:Y:S04]  /*22140*/  STL.128 [R1+0xa80], R24 ;  /* 0x000a801801007387 */ /* 0x0083e80000100c00 */
[----:B-1----:R-:W3:Y:S04]  /*22150*/  LDL.LU.128 R24, [R1+0xa80] ;  /* 0x000a800001187983 */ /* 0x002ee80000300c00 */
[----:B--2---:R1:W-:Y:S04]  /*22160*/  STL.64 [R1+0xa50], R4 ;  /* 0x000a500401007387 */ /* 0x0043e80000100a00 */
[----:B-1----:R-:W2:Y:S01]  /*22170*/  LDL.LU.64 R4, [R1+0xa50] ;  /* 0x000a500001047983 */ /* 0x002ea20000300a00 */
        /* <DEDUP_REMOVED lines=68> */
[----:B------:R-:W2:Y:S01]  /*225c0*/  LDL R128, [R1+0x344] ;  /* 0x0003440001807983 */ /* 0x000ea20000100800 */
[----:B------:R-:W-:Y:S02]  /*225d0*/  IMAD.MOV.U32 R176, RZ, RZ, R117 ;  /* 0x000000ffffb07224 */ /* 0x000fe400078e0075 */
[----:B------:R-:W-:Y:S01]  /*225e0*/  IMAD.MOV.U32 R28, RZ, RZ, R116 ;  /* 0x000000ffff1c7224 */ /* 0x000fe200078e0074 */
[----:B------:R-:W2:Y:S01]  /*225f0*/  LDL R126, [R1+0x348] ;  /* 0x00034800017e7983 */ /* 0x000ea20000100800 */
[----:B------:R-:W-:Y:S02]  /*22600*/  IMAD.MOV.U32 R6, RZ, RZ, R151 ;  /* 0x000000ffff067224 */ /* 0x000fe400078e0097 */
[----:B------:R-:W-:Y:S01]  /*22610*/  IMAD.MOV.U32 R7, RZ, RZ, R150 ;  /* 0x000000ffff077224 */ /* 0x000fe200078e0096 */
[----:B------:R-:W2:Y:S01]  /*22620*/  LDL R124, [R1+0x34c] ;  /* 0x00034c00017c7983 */ /* 0x000ea20000100800 */
[----:B------:R-:W-:-:S02]  /*22630*/  IMAD.MOV.U32 R8, RZ, RZ, R149 ;  /* 0x000000ffff087224 */ /* 0x000fc400078e0095 */
[----:B------:R-:W-:Y:S02]  /*22640*/  IMAD.MOV.U32 R9, RZ, RZ, R148 ;  /* 0x000000ffff097224 */ /* 0x000fe400078e0094 */
[----:B------:R-:W-:Y:S02]  /*22650*/  IMAD.MOV.U32 R22, RZ, RZ, R141 ;  /* 0x000000ffff167224 */ /* 0x000fe400078e008d */
[----:B------:R-:W-:Y:S01]  /*22660*/  IMAD.MOV.U32 R80, RZ, RZ, R177 ;  /* 0x000000ffff507224 */ /* 0x000fe200078e00b1 */
[----:B------:R-:W-:Y:S01]  /*22670*/  STL.128 [R1+0x350], R76 ;  /* 0x0003504c01007387 */ /* 0x000fe20000100c00 */
[----:B------:R-:W-:Y:S02]  /*22680*/  IMAD.MOV.U32 R10, RZ, RZ, R147 ;  /* 0x000000ffff0a7224 */ /* 0x000fe400078e0093 */
[----:B------:R-:W-:Y:S01]  /*22690*/  IMAD.MOV.U32 R11, RZ, RZ, R146 ;  /* 0x000000ffff0b7224 */ /* 0x000fe200078e0092 */
[----:B-1----:R-:W2:Y:S01]  /*226a0*/  LDL R91, [R1+0x244] ;  /* 0x00024400015b7983 */ /* 0x002ea20000100800 */
[----:B------:R-:W-:-:S02]  /*226b0*/  IMAD.MOV.U32 R16, RZ, RZ, R145 ;  /* 0x000000ffff107224 */ /* 0x000fc400078e0091 */
[----:B------:R-:W-:Y:S01]  /*226c0*/  IMAD.MOV.U32 R17, RZ, RZ, R144 ;  /* 0x000000ffff117224 */ /* 0x000fe200078e0090 */
[----:B------:R-:W2:Y:S01]  /*226d0*/  LDL R87, [R1+0x24c] ;  /* 0x00024c0001577983 */ /* 0x000ea20000100800 */
[----:B------:R-:W-:Y:S02]  /*226e0*/  IMAD.MOV.U32 R20, RZ, RZ, R143 ;  /* 0x000000ffff147224 */ /* 0x000fe400078e008f */
[----:B------:R-:W-:Y:S01]  /*226f0*/  IMAD.MOV.U32 R21, RZ, RZ, R142 ;  /* 0x000000ffff157224 */ /* 0x000fe200078e008e */
[----:B------:R1:W-:Y:S01]  /*22700*/  STL.128 [R1+0xa60], R12 ;  /* 0x000a600c01007387 */ /* 0x0003e20000100c00 */
[----:B------:R-:W-:Y:S02]  /*22710*/  IMAD.MOV.U32 R96, RZ, RZ, R28 ;  /* 0x000000ffff607224 */ /* 0x000fe400078e001c */
[----:B------:R-:W-:Y:S01]  /*22720*/  IMAD.MOV.U32 R97, RZ, RZ, R176 ;  /* 0x000000ffff617224 */ /* 0x000fe200078e00b0 */
[----:B------:R-:W-:Y:S01]  /*22730*/  STL.128 [R1+0x3c0], R104 ;  /* 0x0003c06801007387 */ /* 0x000fe20000100c00 */
[----:B------:R-:W-:-:S02]  /*22740*/  IMAD.MOV.U32 R141, RZ, RZ, R137 ;  /* 0x000000ffff8d7224 */ /* 0x000fc400078e0089 */
[----:B------:R-:W-:Y:S01]  /*22750*/  IMAD.MOV.U32 R142, RZ, RZ, R138 ;  /* 0x000000ffff8e7224 */ /* 0x000fe200078e008a */
[----:B----4-:R-:W4:Y:S01]  /*22760*/  LDL R93, [R1+0x240] ;  /* 0x00024000015d7983 */ /* 0x010f220000100800 */
[----:B------:R-:W-:Y:S02]  /*22770*/  IMAD.MOV.U32 R143, RZ, RZ, R139 ;  /* 0x000000ffff8f7224 */ /* 0x000fe400078e008b */
[----:B------:R-:W-:Y:S01]  /*22780*/  IMAD.MOV.U32 R145, RZ, RZ, R22 ;  /* 0x000000ffff917224 */ /* 0x000fe200078e0016 */
[----:B------:R-:W4:Y:S01]  /*22790*/  LDL R89, [R1+0x248] ;  /* 0x0002480001597983 */ /* 0x000f220000100800 */
[----:B------:R-:W-:-:S03]  /*227a0*/  IMAD.MOV.U32 R146, RZ, RZ, R21 ;  /* 0x000000ffff927224 */ /* 0x000fc600078e0015 */
[----:B-1----:R-:W4:Y:S01]  /*227b0*/  LDL.LU.128 R12, [R1+0xa60] ;  /* 0x000a6000010c7983 */ /* 0x002f220000300c00 */
[----:B------:R-:W-:Y:S02]  /*227c0*/  IMAD.MOV.U32 R147, RZ, RZ, R20 ;  /* 0x000000ffff937224 */ /* 0x000fe400078e0014 */
        /* <DEDUP_REMOVED lines=11> */
[----:B------:R-:W-:-:S03]  /*22880*/  IMAD.MOV.U32 R155, RZ, RZ, R6 ;  /* 0x000000ffff9b7224 */ /* 0x000fc600078e0006 */
[----:B------:R1:W-:Y:S04]  /*22890*/  STL.128 [R1+0x360], R80 ;  /* 0x0003605001007387 */ /* 0x0003e80000100c00 */
[----:B------:R-:W-:Y:S04]  /*228a0*/  STL.128 [R1+0x3a0], R96 ;  /* 0x0003a06001007387 */ /* 0x000fe80000100c00 */
[----:B------:R-:W-:Y:S04]  /*228b0*/  STL.128 [R1+0x3d0], R108 ;  /* 0x0003d06c01007387 */ /* 0x000fe80000100c00 */
[----:B------:R-:W-:Y:S04]  /*228c0*/  STL.128 [R1+0x3e0], R112 ;  /* 0x0003e07001007387 */ /* 0x000fe80000100c00 */
[----:B------:R-:W-:Y:S04]  /*228d0*/  STL.128 [R1+0x410], R148 ;  /* 0x0004109401007387 */ /* 0x000fe80000100c00 */
[----:B------:R0:W-:Y:S04]  /*228e0*/  STL.128 [R1+0x420], R152 ;  /* 0x0004209801007387 */ /* 0x0001e80000100c00 */
[----:B-1----:R-:W4:Y:S04]  /*228f0*/  LDL R83, [R1+0x254] ;  /* 0x0002540001537983 */ /* 0x002f280000100800 */
[----:B------:R-:W4:Y:S04]  /*22900*/  LDL R81, [R1+0x258] ;  /* 0x0002580001517983 */ /* 0x000f280000100800 */
[----:B------:R-:W4:Y:S04]  /*22910*/  LDL R79, [R1+0x25c] ;  /* 0x00025c00014f7983 */ /* 0x000f280000100800 */
[----:B------:R-:W4:Y:S04]  /*22920*/  LDL R77, [R1+0x260] ;  /* 0x00026000014d7983 */ /* 0x000f280000100800 */
[----:B------:R-:W4:Y:S04]  /*22930*/  LDL R21, [R1+0x2d0] ;  /* 0x0002d00001157983 */ /* 0x000f280000100800 */
[----:B------:R-:W4:Y:S01]  /*22940*/  LDL R17, [R1+0x2d4] ;  /* 0x0002d40001117983 */ /* 0x000f220000100800 */
[----:B------:R-:W-:-:S03]  /*22950*/  IMAD.MOV.U32 R23, RZ, RZ, R123 ;  /* 0x000000ffff177224 */ /* 0x000fc600078e007b */
[----:B------:R-:W4:Y:S01]  /*22960*/  LDL R11, [R1+0x2d8] ;  /* 0x0002d800010b7983 */ /* 0x000f220000100800 */
[----:B------:R-:W-:-:S03]  /*22970*/  IMAD.MOV.U32 R103, RZ, RZ, R23 ;  /* 0x000000ffff677224 */ /* 0x000fc600078e0017 */
[----:B------:R-:W4:Y:S01]  /*22980*/  LDL R9, [R1+0x2dc] ;  /* 0x0002dc0001097983 */ /* 0x000f220000100800 */
        /* <DEDUP_REMOVED lines=8> */
[----:B------:R-:W-:Y:S04]  /*22a10*/  STL.128 [R1+0x3b0], R100 ;  /* 0x0003b06401007387 */ /* 0x000fe80000100c00 */
[----:B------:R-:W-:Y:S04]  /*22a20*/  STL.128 [R1+0x3f0], R140 ;  /* 0x0003f08c01007387 */ /* 0x000fe80000100c00 */
[----:B------:R1:W-:Y:S04]  /*22a30*/  STL.128 [R1+0x400], R144 ;  /* 0x0004009001007387 */ /* 0x0003e80000100c00 */
[----:B------:R-:W4:Y:S04]  /*22a40*/  LDL R23, [R1+0x2cc] ;  /* 0x0002cc0001177983 */ /* 0x000f280000100800 */
[----:B0-----:R-:W4:Y:S04]  /*22a50*/  LDL R154, [R1+0x310] ;  /* 0x00031000019a7983 */ /* 0x001f280000100800 */
[----:B------:R-:W4:Y:S04]  /*22a60*/  LDL R152, [R1+0x314] ;  /* 0x0003140001987983 */ /* 0x000f280000100800 */
[----:B------:R-:W4:Y:S01]  /*22a70*/  LDL R150, [R1+0x318] ;  /* 0x0003180001967983 */ /* 0x000f220000100800 */
[----:B---3--:R-:W-:-:S03]  /*22a80*/  IMAD.MOV.U32 R174, RZ, RZ, R27 ;  /* 0x000000ffffae7224 */ /* 0x008fc600078e001b */
[----:B------:R-:W3:Y:S01]  /*22a90*/  LDL R148, [R1+0x31c] ;  /* 0x00031c0001947983 */ /* 0x000ee20000100800 */
[----:B------:R-:W-:Y:S02]  /*22aa0*/  IMAD.MOV.U32 R175, RZ, RZ, R26 ;  /* 0x000000ffffaf7224 */ /* 0x000fe400078e001a */
[----:B------:R-:W-:Y:S01]  /*22ab0*/  IMAD.MOV.U32 R29, RZ, RZ, R25 ;  /* 0x000000ffff1d7224 */ /* 0x000fe200078e0019 */
[----:B-1----:R-:W3:Y:S01]  /*22ac0*/  LDL R146, [R1+0x320] ;  /* 0x0003200001927983 */ /* 0x002ee20000100800 */
[----:B------:R-:W-:Y:S02]  /*22ad0*/  IMAD.MOV.U32 R30, RZ, RZ, R175 ;  /* 0x000000ffff1e7224 */ /* 0x000fe400078e00af */
[----:B------:R-:W-:Y:S01]  /*22ae0*/  IMAD.MOV.U32 R31, RZ, RZ, R174 ;  /* 0x000000ffff1f7224 */ /* 0x000fe200078e00ae */
[----:B------:R-:W3:Y:S01]  /*22af0*/  LDL R144, [R1+0x324] ;  /* 0x0003240001907983 */ /* 0x000ee20000100800 */
[----:B------:R-:W-:Y:S02]  /*22b00*/  IMAD.MOV.U32 R26, RZ, RZ, R30 ;  /* 0x000000ffff1a7224 */ /* 0x000fe400078e001e */
[----:B------:R-:W-:Y:S01]  /*22b10*/  IMAD.MOV.U32 R27, RZ, RZ, R31 ;  /* 0x000000ffff1b7224 */ /* 0x000fe200078e001f */
[----:B------:R-:W3:Y:S01]  /*22b20*/  LDL R174, [R1+0x30c] ;  /* 0x00030c0001ae7983 */ /* 0x000ee20000100800 */
[----:B------:R-:W-:-:S03]  /*22b30*/  IMAD.MOV.U32 R25, RZ, RZ, R29 ;  /* 0x000000ffff197224 */ /* 0x000fc600078e001d */
[----:B------:R-:W3:Y:S04]  /*22b40*/  LDL R31, [R1+0x2bc] ;  /* 0x0002bc00011f7983 */ /* 0x000ee80000100800 */
[----:B------:R0:W-:Y:S04]  /*22b50*/  STL.128 [R1+0x230], R24 ;  /* 0x0002301801007387 */ /* 0x0001e80000100c00 */
[----:B------:R-:W3:Y:S04]  /*22b60*/  LDL R101, [R1+0x230] ;  /* 0x0002300001657983 */ /* 0x000ee80000100800 */
[----:B------:R-:W3:Y:S04]  /*22b70*/  LDL R99, [R1+0x234] ;  /* 0x0002340001637983 */ /* 0x000ee80000100800 */
[----:B------:R-:W3:Y:S04]  /*22b80*/  LDL R97, [R1+0x238] ;  /* 0x0002380001617983 */ /* 0x000ee80000100800 */
[----:B------:R-:W3:Y:S04]  /*22b90*/  LDL R95, [R1+0x23c] ;  /* 0x00023c00015f7983 */ /* 0x000ee80000100800 */
[----:B------:R-:W3:Y:S04]  /*22ba0*/  LDL R29, [R1+0x2c0] ;  /* 0x0002c000011d7983 */ /* 0x000ee80000100800 */
[----:B0-----:R-:W3:Y:S04]  /*22bb0*/  LDL R27, [R1+0x2c4] ;  /* 0x0002c400011b7983 */ /* 0x001ee80000100800 */
        /* <DEDUP_REMOVED lines=61> */
[----:B------:R0:W-:Y:S04]  /*22f90*/  STL.64 [R1+0xab0], R18 ;  /* 0x000ab01201007387 */ /* 0x0001e80000100a00 */
[----:B0-----:R-:W3:Y:S01]  /*22fa0*/  LDL.LU.64 R18, [R1+0xab0] ;  /* 0x000ab00001127983 */ /* 0x001ee20000300a00 */
[----:B--2---:R-:W-:Y:S01]  /*22fb0*/  FFMA.FTZ R5, R5, R2, R217 ;  /* 0x0000000205057223 */ /* 0x004fe200000100d9 */
[----:B------:R-:W-:-:S03]  /*22fc0*/  FFMA.FTZ R3, R3, R4, R221 ;  /* 0x0000000403037223 */ /* 0x000fc600000100dd */
        /* <DEDUP_REMOVED lines=42> */
[----:B----4-:R-:W-:Y:S01]  /*23270*/  FADD.FTZ R13, R13, R156 ;  /* 0x0000009c0d0d7221 */ /* 0x010fe20000010000 */
[----:B------:R-:W-:Y:S01]  /*23280*/  FADD.FTZ R3, R159, R160 ;  /* 0x000000a09f037221 */ /* 0x000fe20000010000 */
[----:B------:R-:W-:Y:S02]  /*23290*/  STL [R1+0x68], R223 ;  /* 0x000068df01007387 */ /* 0x000fe40000100800 */
[----:B------:R-:W-:Y:S01]  /*232a0*/  FADD.FTZ R159, R0, R13 ;  /* 0x0000000d009f7221 */ /* 0x000fe20000010000 */
[----:B------:R-:W-:Y:S01]  /*232b0*/  FADD.FTZ R158, R158, R3 ;  /* 0x000000039e9e7221 */ /* 0x000fe20000010000 */
[----:B------:R-:W-:Y:S04]  /*232c0*/  STL [R1+0x68], R223 ;  /* 0x000068df01007387 */ /* 0x000fe80000100800 */
[----:B------:R-:W-:Y:S04]  /*232d0*/  STL [R1+0x68], R223 ;  /* 0x000068df01007387 */ /* 0x000fe80000100800 */
[----:B------:R-:W-:Y:S04]  /*232e0*/  STL [R1+0x68], R223 ;  /* 0x000068df01007387 */ /* 0x000fe80000100800 */
[----:B------:R-:W-:Y:S04]  /*232f0*/  STL [R1+0x68], R223 ;  /* 0x000068df01007387 */ /* 0x000fe80000100800 */
[----:B------:R-:W-:Y:S04]  /*23300*/  STL [R1+0x204], R12 ;  /* 0x0002040c01007387 */ /* 0x000fe80000100800 */
[----:B------:R-:W-:Y:S04]  /*23310*/  STL.64 [R1+0x210], R158 ;  /* 0x0002109e01007387 */ /* 0x000fe80000100a00 */
[----:B------:R-:W-:Y:S04]  /*23320*/  STL [R1+0x68], R223 ;  /* 0x000068df01007387 */ /* 0x000fe80000100800 */
[----:B---3--:R-:W-:Y:S04]  /*23330*/  STL [R1+0x230], R101 ;  /* 0x0002306501007387 */ /* 0x008fe80000100800 */
        /* <DEDUP_REMOVED lines=127> */
[----:B------:R-:W2:Y:S04]  /*23b30*/  LD.E R2, desc[UR36][R14.64] ;  /* 0x000000240e027980 */ /* 0x000ea8000c101900 */
[----:B------:R0:W-:Y:S04]  /*23b40*/  STL.64 [R1+0xa70], R18 ;  /* 0x000a701201007387 */ /* 0x0001e80000100a00 */
[----:B------:R1:W5:Y:S04]  /*23b50*/  LDL R0, [R1+0x1f0] ;  /* 0x0001f00001007983 */ /* 0x0003680000100800 */
[----:B0-----:R1:W5:Y:S01]  /*23b60*/  LDL.LU.64 R18, [R1+0xa70] ;  /* 0x000a700001127983 */ /* 0x0013620000300a00 */
[----:B------:R-:W-:Y:S01]  /*23b70*/  BSSY B0, `(.L_x_2254) ;  /* 0x0000005000007945 */ /* 0x000fe20003800000 */
[----:B--2---:R-:W-:-:S04]  /*23b80*/  LOP3.LUT R2, R2, 0x1, RZ, 0xfc, !PT ;  /* 0x0000000102027812 */ /* 0x004fc800078efcff */
[----:B------:R-:W-:-:S13]  /*23b90*/  ISETP.NE.AND P0, PT, R2, 0x3, PT ;  /* 0x000000030200780c */ /* 0x000fda0003f05270 */
[----:B-1----:R-:W-:Y:S05]  /*23ba0*/  @!P0 BRA `(.L_x_2255) ;  /* 0x0000000000048947 */ /* 0x002fea0003800000 */
[----:B------:R-:W-:Y:S01]  /*23bb0*/  BPT.TRAP 0x1 ;  /* 0x000000040000795c */ /* 0x000fe20000300000 */
.L_x_2255:
[----:B------:R-:W-:Y:S05]  /*23bc0*/  BSYNC B0 ;  /* 0x0000000000007941 */ /* 0x000fea0003800000 */
.L_x_2254:
[----:B------:R-:W2:Y:S04]  /*23bd0*/  LD.E.64 R2, desc[UR36][R14.64+0x20] ;  /* 0x000020240e027980 */ /* 0x000ea8000c101b00 */
[----:B------:R-:W3:Y:S01]  /*23be0*/  LD.E R4, desc[UR36][R14.64+0xc] ;  /* 0x00000c240e047980 */ /* 0x000ee2000c101900 */
[C---:B-----5:R-:W-:Y:S01]  /*23bf0*/  ISETP.GT.AND P0, PT, R196.reuse, R222, PT ;  /* 0x000000dec400720c */ /* 0x060fe20003f04270 */
[----:B------:R-:W-:Y:S02]  /*23c00*/  VIADD R10, R196, 0xffffffff ;  /* 0xffffffffc40a7836 */ /* 0x000fe40000000000 */
[----:B------:R-:W-:Y:S02]  /*23c10*/  IMAD.MOV.U32 R6, RZ, RZ, R14 ;  /* 0x000000ffff067224 */ /* 0x000fe400078e000e */
[----:B------:R-:W-:-:S02]  /*23c20*/  IMAD.MOV.U32 R7, RZ, RZ, R15 ;  /* 0x000000ffff077224 */ /* 0x000fc400078e000f */
[----:B------:R-:W-:Y:S01]  /*23c30*/  IMAD.MOV.U32 R196, RZ, RZ, R10 ;  /* 0x000000ffffc47224 */ /* 0x000fe200078e000a */
[----:B--2---:R-:W-:-:S05]  /*23c40*/  MOV R3, R2 ;  /* 0x0000000200037202 */ /* 0x004fca0000000f00 */
[----:B------:R-:W-:-:S05]  /*23c50*/  IMAD R3, R0, 0x8, R3 ;  /* 0x0000000800037824 */ /* 0x000fca00078e0203 */
[----:B---3--:R-:W-:-:S04]  /*23c60*/  PRMT R3, R4, 0x654, R3 ;  /* 0x0000065404037816 */ /* 0x008fc80000000003 */
[----:B------:R1:W-:Y:S01]  /*23c70*/  SYNCS.ARRIVE.TRANS64.RED.A1T0 RZ, [R3+URZ], RZ ;  /* 0x000000ff03ff79a7 */ /* 0x0003e2000810043f */
[----:B------:R-:W-:Y:S05]  /*23c80*/  @P0 BRA `(.L_x_2256) ;  /* 0xfffffe5000f80947 */ /* 0x000fea000383ffff */
.L_x_2237:
[----:B------:R-:W-:-:S13]  /*23c90*/  ISETP.GE.AND P0, PT, R10, UR40, PT ;  /* 0x000000280a007c0c */ /* 0x000fda000bf06270 */
[----:B------:R-:W-:Y:S05]  /*23ca0*/  @!P0 BRA `(.L_x_2257) ;  /* 0x000000ac00388947 */ /* 0x000fea0003800000 */
[----:B------:R0:W5:Y:S02]  /*23cb0*/  LDL.64 R8, [R1+0x150] ;  /* 0x0001500001087983 */ /* 0x0001640000100a00 */
.L_x_2286:
[----:B--2--5:R-:W2:Y:S04]  /*23cc0*/  LD.E R0, desc[UR36][R8.64] ;  /* 0x0000002408007980 */ /* 0x024ea8000c101900 */
[----:B------:R-:W1:Y:S01]  /*23cd0*/  LD.E R2, desc[UR36][R8.64+0x8] ;  /* 0x0000082408027980 */ /* 0x000e62000c101900 */
[----:B--2---:R-:W-:-:S05]  /*23ce0*/  VIADD R0, R0, 0x1 ;  /* 0x0000000100007836 */ /* 0x004fca0000000000 */
[----:B------:R-:W-:-:S13]  /*23cf0*/  ISETP.NE.AND P0, PT, R0, 0x2, PT ;  /* 0x000000020000780c */ /* 0x000fda0003f05270 */
[----:B------:R2:W5:Y:S04]  /*23d00*/  @P0 LD.E R5, desc[UR36][R8.64+0x4] ;  /* 0x0000042408050980 */ /* 0x000568000c101900 */
[----:B------:R-:W3:Y:S01]  /*23d10*/  @!P0 LD.E R4, desc[UR36][R8.64+0x4] ;  /* 0x0000042408048980 */ /* 0x000ee2000c101900 */
[----:B-1----:R-:W-:-:S03]  /*23d20*/  VIADD R3, R2, 0x1 ;  /* 0x0000000102037836 */ /* 0x002fc60000000000 */
[----:B------:R1:W-:Y:S04]  /*23d30*/  ST.E desc[UR36][R8.64], R0 ;  /* 0x0000000008007985 */ /* 0x0003e8000c101924 */
[----:B------:R2:W-:Y:S04]  /*23d40*/  ST.E desc[UR36][R8.64+0x8], R3 ;  /* 0x0000080308007985 */ /* 0x0005e8000c101924 */
[----:B------:R2:W-:Y:S01]  /*23d50*/  @!P0 ST.E desc[UR36][R8.64], RZ ;  /* 0x000000ff08008985 */ /* 0x0005e2000c101924 */
[----:B---3--:R-:W-:-:S05]  /*23d60*/  @!P0 LOP3.LUT R5, R4, 0x1, RZ, 0x3c, !PT ;  /* 0x0000000104058812 */ /* 0x008fca00078e3cff */
[----:B------:R2:W-:Y:S04]  /*23d70*/  @!P0 ST.E desc[UR36][R8.64+0x4], R5 ;  /* 0x0000040508008985 */ /* 0x0005e8000c101924 */
[----:B------:R-:W3:Y:S04]  /*23d80*/  LDL.64 R74, [R1+0x168] ;  /* 0x00016800014a7983 */ /* 0x000ee80000100a00 */
[----:B---3--:R-:W3:Y:S01]  /*23d90*/  LD.E R2, desc[UR36][R74.64] ;  /* 0x000000244a027980 */ /* 0x008ee2000c101900 */
[----:B------:R-:W-:Y:S05]  /*23da0*/  YIELD ;  /* 0x0000000000007946 */ /* 0x000fea0003800000 */
[----:B------:R-:W-:Y:S01]  /*23db0*/  BSSY B0, `(.L_x_2258) ;  /* 0x0000006000007945 */ /* 0x000fe20003800000 */
[----:B-1----:R-:W-:Y:S01]  /*23dc0*/  @!P0 IMAD.MOV.U32 R0, RZ, RZ, RZ ;  /* 0x000000ffff008224 */ /* 0x002fe200078e00ff */
[----:B---3--:R-:W-:-:S04]  /*23dd0*/  LOP3.LUT R2, R2, 0x1, RZ, 0xfc, !PT ;  /* 0x0000000102027812 */ /* 0x008fc800078efcff */
[----:B------:R-:W-:-:S13]  /*23de0*/  ISETP.NE.AND P1, PT, R2, 0x3, PT ;  /* 0x000000030200780c */ /* 0x000fda0003f25270 */
[----:B--2---:R-:W-:Y:S05]  /*23df0*/  @!P1 BRA `(.L_x_2259) ;  /* 0x0000000000049947 */ /* 0x004fea0003800000 */
[----:B------:R-:W-:Y:S01]  /*23e00*/  BPT.TRAP 0x1 ;  /* 0x000000040000795c */ /* 0x000fe20000300000 */
.L_x_2259:
[----:B------:R-:W-:Y:S05]  /*23e10*/  BSYNC B0 ;  /* 0x0000000000007941 */ /* 0x000fea0003800000 */
.L_x_2258:
[----:B------:R-:W2:Y:S01]  /*23e20*/  LD.E.64 R2, desc[UR36][R74.64+0x18] ;  /* 0x000018244a027980 */ /* 0x000ea2000c101b00 */
[----:B-----5:R-:W-:Y:S02]  /*23e30*/  SHF.L.U32 R7, R5, 0x1f, RZ ;  /* 0x0000001f05077819 */ /* 0x020fe400000006ff */
[----:B--2---:R-:W-:-:S05]  /*23e40*/  MOV R3, R2 ;  /* 0x0000000200037202 */ /* 0x004fca0000000f00 */
[----:B------:R-:W-:-:S04]  /*23e50*/  IMAD R0, R0, 0x8, R3 ;  /* 0x0000000800007824 */ /* 0x000fc800078e0203 */
[----:B------:R1:W2:Y:S01]  /*23e60*/  SYNCS.PHASECHK.TRANS64.TRYWAIT P0, [R0+URZ], R7 ;  /* 0x00000007000075a7 */ /* 0x0002a2000800017f */
[----:B------:R-:W3:Y:S04]  /*23e70*/  LD.E R2, desc[UR36][R74.64] ;  /* 0x000000244a027980 */ /* 0x000ee8000c101900 */
[----:B------:R1:W5:Y:S04]  /*23e80*/  LD.E R4, desc[UR36][R8.64] ;  /* 0x0000002408047980 */ /* 0x000368000c101900 */
[----:B------:R1:W5:Y:S01]  /*23e90*/  LD.E R5, desc[UR36][R8.64+0x4] ;  /* 0x0000042408057980 */ /* 0x000362000c101900 */
[----:B------:R-:W-:Y:S01]  /*23ea0*/  BSSY B0, `(.L_x_2260) ;  /* 0x0000005000007945 */ /* 0x000fe20003800000 */
[----:B---3--:R-:W-:-:S04]  /*23eb0*/  LOP3.LUT R2, R2, 0x1, RZ, 0xfc, !PT ;  /* 0x0000000102027812 */ /* 0x008fc800078efcff */
[----:B------:R-:W-:-:S13]  /*23ec0*/  ISETP.NE.AND P1, PT, R2, 0x3, PT ;  /* 0x000000030200780c */ /* 0x000fda0003f25270 */
[----:B-12---:R-:W-:Y:S05]  /*23ed0*/  @!P1 BRA `(.L_x_2261) ;  /* 0x0000000000049947 */ /* 0x006fea0003800000 */
[----:B------:R-:W-:Y:S01]  /*23ee0*/  BPT.TRAP 0x1 ;  /* 0x000000040000795c */ /* 0x000fe20000300000 */
.L_x_2261:
[----:B------:R-:W-:Y:S05]  /*23ef0*/  BSYNC B0 ;  /* 0x0000000000007941 */ /* 0x000fea0003800000 */
.L_x_2260:
[----:B------:R-:W-:Y:S04]  /*23f00*/  BSSY B0, `(.L_x_2262) ;  /* 0x0000008000007945 */ /* 0x000fe80003800000 */
[----:B------:R-:W-:Y:S05]  /*23f10*/  @P0 BRA `(.L_x_2263) ;  /* 0x0000000000180947 */ /* 0x000fea0003800000 */
[----:B------:R-:W2:Y:S01]  /*23f20*/  LD.E.64 R2, desc[UR36][R74.64+0x18] ;  /* 0x000018244a027980 */ /* 0x000ea2000c101b00 */
[----:B-----5:R-:W-:Y:S02]  /*23f30*/  SHF.L.U32 R5, R5, 0x1f, RZ ;  /* 0x0000001f05057819 */ /* 0x020fe400000006ff */
[----:B--2---:R-:W-:-:S05]  /*23f40*/  MOV R3, R2 ;  /* 0x0000000200037202 */ /* 0x004fca0000000f00 */
[----:B------:R-:W-:-:S04]  /*23f50*/  IMAD R4, R4, 0x8, R3 ;  /* 0x0000000804047824 */ /* 0x000fc800078e0203 */
[----:B------:R-:W1:Y:S02]  /*23f60*/  SYNCS.PHASECHK.TRANS64.TRYWAIT P0, [R4+URZ], R5 ;  /* 0x00000005040075a7 */ /* 0x000e64000800017f */
[----:B-1----:R-:W-:Y:S05]  /*23f70*/  @!P0 BRA `(.L_x_2264) ;  /* 0x0000013000548947 */ /* 0x002fea0003800000 */
.L_x_2263:
[----:B------:R-:W-:Y:S05]  /*23f80*/  BSYNC B0 ;  /* 0x0000000000007941 */ /* 0x000fea0003800000 */
.L_x_2262:
[----:B-1---5:R-:W2:Y:S04]  /*23f90*/  LD.E R5, desc[UR36][R8.64] ;  /* 0x0000002408057980 */ /* 0x022ea8000c101900 */
[----:B------:R-:W2:Y:S01]  /*23fa0*/  LDL.64 R20, [R1+0x80] ;  /* 0x0000800001147983 */ /* 0x000ea20000100a00 */
[----:B------:R-:W-:Y:S05]  /*23fb0*/  WARPSYNC.ALL ;  /* 0x0000000000007948 */ /* 0x000fea0003800000 */
[----:B------:R1:W-:Y:S04]  /*23fc0*/  STL [R1+0x60], RZ ;  /* 0x000060ff01007387 */ /* 0x0003e80000100800 */
[----:B------:R-:W3:Y:S01]  /*23fd0*/  LD.E.64 R2, desc[UR36][R18.64+0x78] ;  /* 0x0000782412027980 */ /* 0x000ee2000c101b00 */
[----:B------:R-:W-:-:S05]  /*23fe0*/  IMAD.MOV.U32 R0, RZ, RZ, 0x1 ;  /* 0x00000001ff007424 */ /* 0x000fca00078e00ff */
[----:B------:R1:W-:Y:S04]  /*23ff0*/  STL [R1+0x60], R0 ;  /* 0x0000600001007387 */ /* 0x0003e80000100800 */
[----:B------:R-:W4:Y:S04]  /*24000*/  LD.E.64 R6, desc[UR36][R18.64+0x78] ;  /* 0x0000782412067980 */ /* 0x000f28000c101b00 */
[----:B------:R1:W-:Y:S04]  /*24010*/  STL [R1+0x60], R0 ;  /* 0x0000600001007387 */ /* 0x0003e80000100800 */
[----:B------:R-:W4:Y:S01]  /*24020*/  LD.E.64 R12, desc[UR36][R18.64+0x78] ;  /* 0x00007824120c7980 */ /* 0x000f22000c101b00 */
[----:B--2---:R-:W-:-:S02]  /*24030*/  IMAD R4, R5, 0x300, R20 ;  /* 0x0000030005047824 */ /* 0x004fc400078e0214 */
[----:B------:R-:W-:Y:S01]  /*24040*/  IMAD.MOV.U32 R5, RZ, RZ, R21 ;  /* 0x000000ffff057224 */ /* 0x000fe200078e0015 */
[----:B------:R1:W-:Y:S02]  /*24050*/  STL [R1+0x60], R0 ;  /* 0x0000600001007387 */ /* 0x0003e40000100800 */
[----:B------:R-:W-:Y:S02]  /*24060*/  R2UR UR6, R4 ;  /* 0x00000000040672ca */ /* 0x000fe400000e0000 */
[----:B------:R-:W-:Y:S01]  /*24070*/  R2UR UR7, R5 ;  /* 0x00000000050772ca */ /* 0x000fe200000e0000 */
[----:B------:R-:W2:Y:S01]  /*24080*/  LD.E.64 R16, desc[UR36][R18.64+0x78] ;  /* 0x0000782412107980 */ /* 0x000ea2000c101b00 */
[----:B------:R-:W-:-:S03]  /*24090*/  WARPGROUP.ARRIVE ;  /* 0x00000000000079c5 */ /* 0x000fc60000000000 */
[----:B------:R1:W-:Y:S01]  /*240a0*/  STL [R1+0x60], R0 ;  /* 0x0000600001007387 */ /* 0x0003e20000100800 */
[----:B---3--:R-:W-:Y:S02]  /*240b0*/  R2UR UR4, R2 ;  /* 0x00000000020472ca */ /* 0x008fe400000e0000 */
[----:B------:R-:W-:-:S13]  /*240c0*/  R2UR UR5, R3 ;  /* 0x00000000030572ca */ /* 0x000fda00000e0000 */
[----:B------:R-:W-:Y:S01]  /*240d0*/  HGMMA.64x96x16.F32 R24, gdesc[UR4], RZ, !UPT, gsb0 ;  /* 0x01600000041879f0 */ /* 0x000fe2000c0008ff */
[----:B----4-:R-:W-:Y:S02]  /*240e0*/  VIADD R6, R6, 0x2 ;  /* 0x0000000206067836 */ /* 0x010fe40000000000 */
[----:B------:R-:W-:Y:S02]  /*240f0*/  VIADD R2, R4, 0x2 ;  /* 0x0000000204027836 */ /* 0x000fe40000000000 */
[----:B------:R-:W-:Y:S01]  /*24100*/  IMAD.MOV.U32 R3, RZ, RZ, R21 ;  /* 0x000000ffff037224 */ /* 0x000fe200078e0015 */
[----:B------:R-:W-:Y:S02]  /*24110*/  R2UR UR4, R6 ;  /* 0x00000000060472ca */ /* 0x000fe400000e0000 */
[----:B------:R-:W-:Y:S02]  /*24120*/  R2UR UR6, R2 ;  /* 0x00000000020672ca */ /* 0x000fe400000e0000 */
[----:B------:R-:W-:-:S02]  /*24130*/  R2UR UR7, R3 ;  /* 0x00000000030772ca */ /* 0x000fc400000e0000 */
[----:B------:R-:W-:Y:S01]  /*24140*/  R2UR UR5, R7 ;  /* 0x00000000070572ca */ /* 0x000fe200000e0000 */
[----:B------:R-:W-:Y:S02]  /*24150*/  WARPGROUP.DEPBAR.LE gsb0, 0x0 ;  /* 0x00008000000079c5 */ /* 0x000fe40000010000 */
[----:B------:R-:W3:Y:S04]  /*24160*/  LD.E R20, desc[UR36][R14.64] ;  /* 0x000000240e147980 */ /* 0x000ee8000c101900 */
[----:B------:R1:W5:Y:S04]  /*24170*/  LD.E R5, desc[UR36][R8.64] ;  /* 0x0000002408057980 */ /* 0x000368000c101900 */
[----:B------:R1:W5:Y:S01]  /*24180*/  LD.E R11, desc[UR36][R8.64+0x4] ;  /* 0x00000424080b7980 */ /* 0x000362000c101900 */
[----:B------:R-:W-:Y:S01]  /*24190*/  WARPGROUP.ARRIVE ;  /* 0x00000000000079c5 */ /* 0x000fe20000000000 */
[----:B------:R-:W-:Y:S01]  /*241a0*/  VIADD R12, R12, 0x4 ;  /* 0x000000040c0c7836 */ /* 0x000fe20000000000 */
[----:B------:R-:W-:Y:S01]  /*241b0*/  BSSY B0, `(.L_x_2265) ;  /* 0x000001a000007945 */ /* 0x000fe20003800000 */
[----:B------:R-:W-:-:S02]  /*241c0*/  VIADD R2, R4, 0x4 ;  /* 0x0000000404027836 */ /* 0x000fc40000000000 */
[--C-:B------:R-:W-:Y:S01]  /*241d0*/  IMAD.MOV.U32 R3, RZ, RZ, R21.reuse ;  /* 0x000000ffff037224 */ /* 0x100fe200078e0015 */
[----:B------:R-:W-:Y:S01]  /*241e0*/  HGMMA.64x96x16.F32 R24, gdesc[UR4], R24, gsb0 ;  /* 0x01600000041879f0 */ /* 0x000fe20008000818 */
[----:B------:R-:W-:Y:S01]  /*241f0*/  R2UR UR4, R12 ;  /* 0x000000000c0472ca */ /* 0x000fe200000e0000 */
[----:B--2---:R-:W-:Y:S01]  /*24200*/  VIADD R16, R16, 0x6 ;  /* 0x0000000610107836 */ /* 0x004fe20000000000 */
[----:B------:R-:W-:Y:S01]  /*24210*/  R2UR UR6, R2 ;  /* 0x00000000020672ca */ /* 0x000fe200000e0000 */
[----:B------:R-:W-:Y:S01]  /*24220*/  VIADD R2, R4, 0x6 ;  /* 0x0000000604027836 */ /* 0x000fe20000000000 */
[----:B------:R-:W-:Y:S01]  /*24230*/  R2UR UR7, R3 ;  /* 0x00000000030772ca */ /* 0x000fe200000e0000 */
[----:B------:R-:W-:Y:S01]  /*24240*/  IMAD.MOV.U32 R3, RZ, RZ, R21 ;  /* 0x000000ffff037224 */ /* 0x000fe200078e0015 */
        /* <DEDUP_REMOVED lines=11> */
[----:B---3--:R-:W-:-:S04]  /*24300*/  LOP3.LUT R20, R20, 0x1, RZ, 0xfc, !PT ;  /* 0x0000000114147812 */ /* 0x008fc800078efcff */
[----:B------:R-:W-:Y:S01]  /*24310*/  ISETP.NE.AND P0, PT, R20, 0x3, PT ;  /* 0x000000031400780c */ /* 0x000fe20003f05270 */
[----:B------:R-:W-:-:S12]  /*24320*/  WARPGROUP.DEPBAR.LE gsb0, 0x0 ;  /* 0x00008000000079c5 */ /* 0x000fd80000010000 */
[----:B-1----:R-:W-:Y:S05]  /*24330*/  @!P0 BRA `(.L_x_2266) ;  /* 0x0000000000048947 */ /* 0x002fea0003800000 */
[----:B------:R-:W-:Y:S01]  /*24340*/  BPT.TRAP 0x1 ;  /* 0x000000040000795c */ /* 0x000fe20000300000 */
.L_x_2266:
[----:B------:R-:W-:Y:S05]  /*24350*/  BSYNC B0 ;  /* 0x0000000000007941 */ /* 0x000fea0003800000 */
.L_x_2265:
        /* <DEDUP_REMOVED lines=13> */
.L_x_2268:
[----:B------:R-:W-:Y:S05]  /*24430*/  BSYNC B0 ;  /* 0x0000000000007941 */ /* 0x000fea0003800000 */
.L_x_2267:
        /* <DEDUP_REMOVED lines=8> */
.L_x_2270:
[----:B------:R-:W-:Y:S05]  /*244c0*/  BSYNC B0 ;  /* 0x0000000000007941 */ /* 0x000fea0003800000 */
.L_x_2269:
[----:B------:R-:W2:Y:S04]  /*244d0*/  LDL R5, [R1+0x70] ;  /* 0x0000700001057983 */ /* 0x000ea80000100800 */
[----:B------:R-:W3:Y:S04]  /*244e0*/  LD.E R11, desc[UR36][R8.64] ;  /* 0x00000024080b7980 */ /* 0x000ee8000c101900 */
[----:B------:R-:W3:Y:S04]  /*244f0*/  LDL.64 R20, [R1+0xf8] ;  /* 0x0000f80001147983 */ /* 0x000ee80000100a00 */
[----:B-1---5:R-:W4:Y:S04]  /*24500*/  LDL.64 R2, [R1+0xf0] ;  /* 0x0000f00001027983 */ /* 0x022f280000100a00 */
[----:B------:R-:W4:Y:S04]  /*24510*/  LDL.64 R6, [R1+0xf0] ;  /* 0x0000f00001067983 */ /* 0x000f280000100a00 */
[----:B------:R-:W4:Y:S04]  /*24520*/  LDL.64 R12, [R1+0xf0] ;  /* 0x0000f000010c7983 */ /* 0x000f280000100a00 */
[----:B------:R-:W4:Y:S01]  /*24530*/  LDL.64 R14, [R1+0xf0] ;  /* 0x0000f000010e7983 */ /* 0x000f220000100a00 */
[----:B------:R-:W-:Y:S05]  /*24540*/  WARPSYNC.ALL ;  /* 0x0000000000007948 */ /* 0x000fea0003800000 */
[----:B------:R-:W-:Y:S01]  /*24550*/  WARPGROUP.ARRIVE ;  /* 0x00000000000079c5 */ /* 0x000fe20000000000 */
[----:B------:R-:W4:Y:S01]  /*24560*/  LDL.64 R16, [R1+0xf0] ;  /* 0x0000f00001107983 */ /* 0x000f220000100a00 */
[----:B--2---:R-:W-:Y:S01]  /*24570*/  ISETP.NE.U32.AND P0, PT, R5, RZ, PT ;  /* 0x000000ff0500720c */ /* 0x004fe20003f05070 */
[----:B---3--:R-:W-:-:S02]  /*24580*/  IMAD R4, R11, 0xc00, R20 ;  /* 0x00000c000b047824 */ /* 0x008fc400078e0214 */
[----:B------:R-:W-:Y:S01]  /*24590*/  IMAD.MOV.U32 R5, RZ, RZ, R21 ;  /* 0x000000ffff057224 */ /* 0x000fe200078e0015 */
[----:B----4-:R-:W-:Y:S02]  /*245a0*/  R2UR UR4, R2 ;  /* 0x00000000020472ca */ /* 0x010fe400000e0000 */
[----:B------:R-:W-:Y:S02]  /*245b0*/  R2UR UR6, R4 ;  /* 0x00000000040672ca */ /* 0x000fe400000e0000 */
[----:B------:R-:W-:Y:S02]  /*245c0*/  R2UR UR7, R5 ;  /* 0x00000000050772ca */ /* 0x000fe400000e0000 */
[----:B------:R-:W-:-:S03]  /*245d0*/  R2UR UR5, R3 ;  /* 0x00000000030572ca */ /* 0x000fc600000e0000 */
[----:B------:R-:W-:-:S10]  /*245e0*/  VOTEU.ANY UP0, P0 ;  /* 0x00000000003f7886 */ /* 0x000fd40000000100 */
        /* <DEDUP_REMOVED lines=129> */
[----:B--2---:R-:W-:Y:S01]  /*24e00*/  VIADD R6, R6, 0xc02 ;  /* 0x00000c0206067836 */ /* 0x004fe20000000000 */
[----:B------:R-:W-:Y:S02]  /*24e10*/  WARPGROUP.DEPBAR.LE gsb0, 0x0 ;  /* 0x00008000000079c5 */ /* 0x000fe40000010000 */
[----:B------:R-:W-:-:S09]  /*24e20*/  WARPGROUP.ARRIVE ;  /* 0x00000000000079c5 */ /* 0x000fd20000000000 */
[----:B------:R-:W-:Y:S01]  /*24e30*/  HGMMA.64x96x16.F32 R24, gdesc[UR4], R24, gsb0 ;  /* 0x01600000041879f0 */ /* 0x000fe20008000818 */
[----:B------:R-:W-:Y:S02]  /*24e40*/  VIADD R2, R4, 0x902 ;  /* 0x0000090204027836 */ /* 0x000fe40000000000 */
[----:B------:R-:W-:Y:S01]  /*24e50*/  IMAD.MOV.U32 R3, RZ, RZ, R21 ;  /* 0x000000ffff037224 */ /* 0x000fe200078e0015 */
[----:B------:R-:W-:Y:S02]  /*24e60*/  R2UR UR4, R6 ;  /* 0x00000000060472ca */ /* 0x000fe400000e0000 */
[----:B------:R-:W-:Y:S02]  /*24e70*/  R2UR UR6, R2 ;  /* 0x00000000020672ca */ /* 0x000fe400000e0000 */
[----:B------:R-:W-:Y:S02]  /*24e80*/  R2UR UR7, R3 ;  /* 0x00000000030772ca */ /* 0x000fe400000e0000 */
[----:B------:R-:W-:Y:S01]  /*24e90*/  R2UR UR5, R7 ;  /* 0x00000000070572ca */ /* 0x000fe200000e0000 */
[----:B---3--:R-:W-:-:S02]  /*24ea0*/  VIADD R12, R12, 0xc04 ;  /* 0x00000c040c0c7836 */ /* 0x008fc40000000000 */
        /* <DEDUP_REMOVED lines=9> */
[----:B----4-:R-:W-:Y:S02]  /*24f40*/  VIADD R14, R14, 0xc06 ;  /* 0x00000c060e0e7836 */ /* 0x010fe40000000000 */
[----:B------:R-:W-:-:S02]  /*24f50*/  VIADD R2, R4, 0x906 ;  /* 0x0000090604027836 */ /* 0x000fc40000000000 */
[----:B------:R-:W-:Y:S01]  /*24f60*/  IMAD.MOV.U32 R3, RZ, RZ, R21 ;  /* 0x000000ffff037224 */ /* 0x000fe200078e0015 */
[----:B------:R-:W-:Y:S02]  /*24f70*/  WARPGROUP.DEPBAR.LE gsb0, 0x0 ;  /* 0x00008000000079c5 */ /* 0x000fe40000010000 */
[----:B------:R-:W-:-:S06]  /*24f80*/  WARPGROUP.ARRIVE ;  /* 0x00000000000079c5 */ /* 0x000fcc0000000000 */
[----:B------:R-:W-:Y:S01]  /*24f90*/  HGMMA.64x96x16.F32 R24, gdesc[UR4], R24, gsb0 ;  /* 0x01600000041879f0 */ /* 0x000fe20008000818 */
[----:B------:R-:W-:Y:S02]  /*24fa0*/  R2UR UR4, R14 ;  /* 0x000000000e0472ca */ /* 0x000fe400000e0000 */
[----:B------:R-:W-:Y:S02]  /*24fb0*/  R2UR UR5, R15 ;  /* 0x000000000f0572ca */ /* 0x000fe400000e0000 */
[----:B------:R-:W-:Y:S02]  /*24fc0*/  R2UR UR6, R2 ;  /* 0x00000000020672ca */ /* 0x000fe400000e0000 */
[----:B------:R-:W-:Y:S01]  /*24fd0*/  R2UR UR7, R3 ;  /* 0x00000000030772ca */ /* 0x000fe200000e0000 */
        /* <DEDUP_REMOVED lines=19> */
[----:B------:R-:W-:-:S02]  /*25110*/  WARPGROUP.DEPBAR.LE gsb0, 0x0 ;  /* 0x00008000000079c5 */ /* 0x000fc40000010000 */
[----:B------:R1:W-:Y:S06]  /*25120*/  BAR.ARV R224, 0x100 ;  /* 0x000400e00000751d */ /* 0x0003ec0000002000 */
[----:B------:R-:W2:Y:S04]  /*25130*/  LD.E R3, desc[UR36][R74.64] ;  /* 0x000000244a037980 */ /* 0x000ea8000c101900 */
[----:B------:R1:W5:Y:S01]  /*25140*/  LD.E R2, desc[UR36][R8.64] ;  /* 0x0000002408027980 */ /* 0x000362000c101900 */
[----:B------:R-:W-:Y:S01]  /*25150*/  BSSY B0, `(.L_x_2272) ;  /* 0x0000005000007945 */ /* 0x000fe20003800000 */
[----:B--2---:R-:W-:-:S04]  /*25160*/  LOP3.LUT R3, R3, 0x1, RZ, 0xfc, !PT ;  /* 0x0000000103037812 */ /* 0x004fc800078efcff */
[----:B------:R-:W-:-:S13]  /*25170*/  ISETP.NE.AND P0, PT, R3, 0x3, PT ;  /* 0x000000030300780c */ /* 0x000fda0003f05270 */
[----:B-1----:R-:W-:Y:S05]  /*25180*/  @!P0 BRA `(.L_x_2273) ;  /* 0x0000000000048947 */ /* 0x002fea0003800000 */
[----:B------:R-:W-:Y:S01]  /*25190*/  BPT.TRAP 0x1 ;  /* 0x000000040000795c */ /* 0x000fe20000300000 */
.L_x_2273:
[----:B------:R-:W-:Y:S05]  /*251a0*/  BSYNC B0 ;  /* 0x0000000000007941 */ /* 0x000fea0003800000 */
.L_x_2272:
[----:B------:R-:W2:Y:S04]  /*251b0*/  LD.E.64 R4, desc[UR36][R74.64+0x20] ;  /* 0x000020244a047980 */ /* 0x000ea8000c101b00 */
[----:B------:R-:W3:Y:S01]  /*251c0*/  LD.E R3, desc[UR36][R74.64+0xc] ;  /* 0x00000c244a037980 */ /* 0x000ee2000c101900 */
[----:B--2---:R-:W-:-:S05]  /*251d0*/  MOV R5, R4 ;  /* 0x0000000400057202 */ /* 0x004fca0000000f00 */
[----:B-----5:R-:W-:-:S05]  /*251e0*/  IMAD R2, R2, 0x8, R5 ;  /* 0x0000000802027824 */ /* 0x020fca00078e0205 */
[----:B---3--:R-:W-:-:S04]  /*251f0*/  PRMT R2, R3, 0x654, R2 ;  /* 0x0000065403027816 */ /* 0x008fc80000000002 */
[----:B------:R1:W-:Y:S01]  /*25200*/  SYNCS.ARRIVE.TRANS64.RED.A1T0 RZ, [R2+URZ], RZ ;  /* 0x000000ff02ff79a7 */ /* 0x0003e2000810043f */
[----:B------:R-:W1:Y:S04]  /*25210*/  LDL R77, [R1+0x11c] ;  /* 0x00011c00014d7983 */ /* 0x000e680000100800 */
[----:B------:R-:W2:Y:S04]  /*25220*/  LDL R22, [R1+0x50] ;  /* 0x0000500001167983 */ /* 0x000ea80000100800 */
[----:B------:R-:W3:Y:S04]  /*25230*/  LDL.64 R72, [R1+0x140] ;  /* 0x0001400001487983 */ /* 0x000ee80000100a00 */
[----:B------:R-:W4:Y:S04]  /*25240*/  LDL R23, [R1+0x148] ;  /* 0x0001480001177983 */ /* 0x000f280000100800 */
[----:B------:R-:W4:Y:S04]  /*25250*/  LDL.128 R12, [R1+0x130] ;  /* 0x00013000010c7983 */ /* 0x000f280000100c00 */
[----:B------:R-:W4:Y:S01]  /*25260*/  LDL.128 R4, [R1+0x120] ;  /* 0x0001200001047983 */ /* 0x000f220000100c00 */
[----:B------:R-:W-:Y:S01]  /*25270*/  BSSY B0, `(.L_x_2274) ;  /* 0x0000040000007945 */ /* 0x000fe20003800000 */
[----:B-1----:R-:W-:-:S04]  /*25280*/  SHF.R.S32.HI R2, RZ, 0x1f, R77 ;  /* 0x0000001fff027819 */ /* 0x002fc8000001144d */
[----:B------:R-:W-:-:S04]  /*25290*/  LEA.HI R3, R2, R77, RZ, 0x7 ;  /* 0x0000004d02037211 */ /* 0x000fc800078f38ff */
[----:B------:R-:W-:-:S05]  /*252a0*/  LOP3.LUT R11, R3, 0xffffff80, RZ, 0xc0, !PT ;  /* 0xffffff80030b7812 */ /* 0x000fca00078ec0ff */
[----:B------:R-:W-:-:S05]  /*252b0*/  IMAD.IADD R11, R77, 0x1, -R11 ;  /* 0x000000014d0b7824 */ /* 0x000fca00078e0a0b */
[----:B------:R-:W-:-:S04]  /*252c0*/  SHF.R.S32.HI R16, RZ, 0x1f, R11 ;  /* 0x0000001fff107819 */ /* 0x000fc8000001140b */
[----:B------:R-:W-:Y:S02]  /*252d0*/  LEA.HI R17, R16, R11, RZ, 0x2 ;  /* 0x0000000b10117211 */ /* 0x000fe400078f10ff */
[----:B------:R-:W-:Y:S02]  /*252e0*/  LEA.HI R2, R2, R77, RZ, 0x2 ;  /* 0x0000004d02027211 */ /* 0x000fe400078f10ff */
[--C-:B------:R-:W-:Y:S02]  /*252f0*/  SHF.R.S32.HI R20, RZ, 0x2, R17.reuse ;  /* 0x00000002ff147819 */ /* 0x100fe40000011411 */
[----:B------:R-:W-:Y:S02]  /*25300*/  SHF.R.S32.HI R21, RZ, 0x1f, R17 ;  /* 0x0000001fff157819 */ /* 0x000fe40000011411 */
[----:B------:R-:W-:Y:S02]  /*25310*/  LOP3.LUT R2, R2, 0xfffffffc, RZ, 0xc0, !PT ;  /* 0xfffffffc02027812 */ /* 0x000fe400078ec0ff */
[----:B------:R-:W-:-:S02]  /*25320*/  LEA.HI R21, R21, R20, RZ, 0x3 ;  /* 0x0000001415157211 */ /* 0x000fc400078f18ff */
[----:B------:R-:W-:Y:S02]  /*25330*/  SHF.R.S32.HI R74, RZ, 0x7, R3 ;  /* 0x00000007ff4a7819 */ /* 0x000fe40000011403 */
        /* <DEDUP_REMOVED lines=17> */
[----:B----4-:R-:W-:Y:S01]  /*25450*/  @P0 SHF.R.U32.HI R2, RZ, R23, R16 ;  /* 0x00000017ff020219 */ /* 0x010fe20000011610 */
[----:B------:R-:W-:Y:S01]  /*25460*/  IMAD.MOV.U32 R3, RZ, RZ, -0x60 ;  /* 0xffffffa0ff037424 */ /* 0x000fe200078e00ff */
[----:B------:R-:W-:-:S03]  /*25470*/  LOP3.LUT R16, R17, 0x7ffffffc, RZ, 0xc0, !PT ;  /* 0x7ffffffc11107812 */ /* 0x000fc600078ec0ff */
[----:B------:R-:W1:Y:S01]  /*25480*/  SHFL.IDX PT, R20, R2, RZ, 0x1c1f ;  /* 0x001c1fff02147589 */ /* 0x000e6200000e0000 */
[----:B------:R-:W-:Y:S02]  /*25490*/  IMAD R3, R10, R3, 0x1 ;  /* 0x000000010a037424 */ /* 0x000fe400078e0203 */
[----:B------:R-:W-:Y:S01]  /*254a0*/  IMAD.IADD R16, R11, 0x1, -R16 ;  /* 0x000000010b107824 */ /* 0x000fe200078e0a10 */
[----:B------:R-:W-:-:S03]  /*254b0*/  ISETP.GE.AND P1, PT, R13, 0x1, PT ;  /* 0x000000010d00780c */ /* 0x000fc60003f26270 */
[----:B------:R-:W-:Y:S01]  /*254c0*/  IMAD R3, R16, -0x2, R3 ;  /* 0xfffffffe10037824 */ /* 0x000fe200078e0203 */
[----:B------:R-:W-:-:S04]  /*254d0*/  LOP3.LUT R11, RZ, R6, RZ, 0x33, !PT ;  /* 0x00000006ff0b7212 */ /* 0x000fc800078e33ff */
[----:B------:R-:W-:Y:S01]  /*254e0*/  IADD3 R16, -R4, R3, R5 ;  /* 0x0000000304107210 */ /* 0x000fe20007ffe105 */
[----:B------:R-:W-:-:S04]  /*254f0*/  VIADD R22, R3, 0xffffffff ;  /* 0xffffffff03167836 */ /* 0x000fc80000000000 */
[C---:B------:R-:W-:Y:S02]  /*25500*/  IMAD.IADD R17, R16.reuse, 0x1, R7 ;  /* 0x0000000110117824 */ /* 0x040fe400078e0207 */
[----:B------:R-:W-:Y:S02]  /*25510*/  IMAD.IADD R11, R16, 0x1, R11 ;  /* 0x00000001100b7824 */ /* 0x000fe400078e020b */
[----:B------:R-:W-:Y:S02]  /*25520*/  IMAD R16, R10, -0x60, R12 ;  /* 0xffffffa00a107824 */ /* 0x000fe400078e020c */
[--C-:B-1----:R-:W-:Y:S02]  /*25530*/  IMAD.IADD R6, R17, 0x1, R20.reuse ;  /* 0x0000000111067824 */ /* 0x102fe400078e0214 */
        /* <DEDUP_REMOVED lines=12> */
.L_x_2277:
[----:B------:R-:W-:-:S13]  /*25600*/  ISETP.NE.AND P0, PT, R13, 0x1, PT ;  /* 0x000000010d00780c */ /* 0x000fda0003f05270 */
[----:B------:R-:W-:-:S05]  /*25610*/  @P0 IMAD.HI.U32 R12, R7, R14, RZ ;  /* 0x0000000e070c0227 */ /* 0x000fca00078e00ff */
[----:B------:R-:W-:-:S07]  /*25620*/  @P0 SHF.R.U32.HI R7, RZ, R15, R12 ;  /* 0x0000000fff070219 */ /* 0x000fce000001160c */
.L_x_2278:
[----:B------:R-:W-:Y:S05]  /*25630*/  BSYNC B1 ;  /* 0x0000000000017941 */ /* 0x000fea0003800000 */
.L_x_2276:
[----:B------:R-:W-:-:S05]  /*25640*/  IMAD R12, R7, R13, R22 ;  /* 0x0000000d070c7224 */ /* 0x000fca00078e0216 */
[----:B------:R-:W-:Y:S02]  /*25650*/  VIMNMX R3, R3, R12, !PT ;  /* 0x0000000c03037248 */ /* 0x000fe40007fe0100 */
[----:B------:R-:W-:-:S07]  /*25660*/  VIADDMNMX R6, R12, R13, R6, PT ;  /* 0x0000000d0c067246 */ /* 0x000fce0003800106 */
.L_x_2275:
[----:B------:R-:W-:Y:S05]  /*25670*/  BSYNC B0 ;  /* 0x0000000000007941 */ /* 0x000fea0003800000 */
.L_x_2274:
[C---:B------:R-:W-:Y:S01]  /*25680*/  ISETP.GE.AND P1, PT, R16.reuse, 0x9, PT ;  /* 0x000000091000780c */ /* 0x040fe20003f26270 */
[----:B------:R-:W1:Y:S01]  /*25690*/  SHFL.IDX PT, R2, R2, 0x1, 0x1c1f ;  /* 0x003c1f0002027f89 */ /* 0x000e6200000e0000 */
[----:B------:R-:W-:Y:S01]  /*256a0*/  ISETP.GE.AND P0, PT, R16, 0x2, PT ;  /* 0x000000021000780c */ /* 0x000fe20003f06270 */
[----:B------:R-:W-:Y:S01]  /*256b0*/  BSSY B0, `(.L_x_2279) ;  /* 0x0000086000007945 */ /* 0x000fe20003800000 */
[C---:B------:R-:W-:Y:S02]  /*256c0*/  ISETP.GT.AND P2, PT, R3.reuse, 0x8, !P1 ;  /* 0x000000080300780c */ /* 0x040fe40004f44270 */
[----:B------:R-:W-:Y:S02]  /*256d0*/  ISETP.GT.AND P3, PT, R3, 0x1, !P0 ;  /* 0x000000010300780c */ /* 0x000fe40004764270 */
[----:B------:R-:W-:Y:S02]  /*256e0*/  ISETP.LT.OR P2, PT, R6, 0x9, P2 ;  /* 0x000000090600780c */ /* 0x000fe40001741670 */
[----:B------:R-:W-:-:S02]  /*256f0*/  ISETP.GE.AND P4, PT, R16, 0x11, PT ;  /* 0x000000111000780c */ /* 0x000fc40003f86270 */
[----:B------:R-:W-:Y:S02]  /*25700*/  FSEL R74, R28, -INF , !P2 ;  /* 0xff8000001c4a7808 */ /* 0x000fe40005000000 */
[----:B------:R-:W-:Y:S02]  /*25710*/  ISETP.LT.OR P3, PT, R6, 0x2, P3 ;  /* 0x000000020600780c */ /* 0x000fe40001f61670 */
[----:B------:R-:W-:Y:S02]  /*25720*/  ISETP.GT.AND P2, PT, R3, 0x10, !P4 ;  /* 0x000000100300780c */ /* 0x000fe40006744270 */
[----:B------:R-:W-:Y:S02]  /*25730*/  ISETP.GE.AND P5, PT, R16, 0xa, PT ;  /* 0x0000000a1000780c */ /* 0x000fe40003fa6270 */
[----:B------:R-:W-:Y:S02]  /*25740*/  FSEL R72, R25, -INF , !P3 ;  /* 0xff80000019487808 */ /* 0x000fe40005800000 */
[----:B------:R-:W-:-:S02]  /*25750*/  P2R R21, PR, RZ, 0x10 ;  /* 0x00000010ff157803 */ /* 0x000fc40000000000 */
[----:B------:R-:W-:Y:S02]  /*25760*/  ISETP.LT.OR P2, PT, R6, 0x11, P2 ;  /* 0x000000110600780c */ /* 0x000fe40001741670 */
[C---:B------:R-:W-:Y:S02]  /*25770*/  ISETP.GT.AND P3, PT, R3.reuse, 0x9, !P5 ;  /* 0x000000090300780c */ /* 0x040fe40006f64270 */
        /* <DEDUP_REMOVED lines=28> */
[C---:B------:R-:W-:Y:S02]  /*25940*/  ISETP.GT.AND P2, PT, R3.reuse, 0x28, !P3 ;  /* 0x000000280300780c */ /* 0x040fe40005f44270 */
        /* <DEDUP_REMOVED lines=70> */
[----:B------:R-:W-:Y:S01]  /*25db0*/  ISETP.LT.OR P6, PT, R6, 0x5a, P6 ;  /* 0x0000005a0600780c */ /* 0x000fe200037c1670 */
[----:B------:R-:W-:-:S03]  /*25dc0*/  IMAD.IADD R6, R17, 0x1, R2 ;  /* 0x0000000111067824 */ /* 0x000fc600078e0202 */
        /* <DEDUP_REMOVED lines=13> */
.L_x_2282:
[----:B------:R-:W-:-:S13]  /*25ea0*/  ISETP.NE.AND P6, PT, R13, 0x1, PT ;  /* 0x000000010d00780c */ /* 0x000fda0003fc5270 */
[----:B------:R-:W-:-:S05]  /*25eb0*/  @P6 IMAD.HI.U32 R14, R4, R14, RZ ;  /* 0x0000000e040e6227 */ /* 0x000fca00078e00ff */
[----:B------:R-:W-:-:S07]  /*25ec0*/  @P6 SHF.R.U32.HI R4, RZ, R15, R14 ;  /* 0x0000000fff046219 */ /* 0x000fce000001160e */
.L_x_2283:
[----:B------:R-:W-:Y:S05]  /*25ed0*/  BSYNC B1 ;  /* 0x0000000000017941 */ /* 0x000fea0003800000 */
.L_x_2281:
[----:B------:R-:W-:-:S05]  /*25ee0*/  IMAD R4, R4, R13, R22 ;  /* 0x0000000d04047224 */ /* 0x000fca00078e0216 */
[----:B------:R-:W-:Y:S02]  /*25ef0*/  VIADDMNMX R6, R4, R13, R6, PT ;  /* 0x0000000d04067246 */ /* 0x000fe40003800106 */
[----:B------:R-:W-:-:S07]  /*25f00*/  VIMNMX R3, R3, R4, !PT ;  /* 0x0000000403037248 */ /* 0x000fce0007fe0100 */
.L_x_2280:
[----:B------:R-:W-:Y:S05]  /*25f10*/  BSYNC B0 ;  /* 0x0000000000007941 */ /* 0x000fea0003800000 */
.L_x_2279:
[C---:B------:R-:W-:Y:S01]  /*25f20*/  ISETP.GT.AND P1, PT, R3.reuse, 0x8, !P1 ;  /* 0x000000080300780c */ /* 0x040fe20004f24270 */
[----:B------:R-:W2:Y:S03]  /*25f30*/  LDL.64 R90, [R1+0xa40] ;  /* 0x000a4000015a7983 */ /* 0x000ea60000100a00 */
[----:B------:R-:W-:Y:S01]  /*25f40*/  ISETP.LT.OR P1, PT, R6, 0x9, P1 ;  /* 0x000000090600780c */ /* 0x000fe20000f21670 */
[----:B------:R-:W3:Y:S01]  /*25f50*/  LDL R88, [R1+0xa48] ;  /* 0x000a480001587983 */ /* 0x000ee20000100800 */
[----:B------:R-:W-:Y:S02]  /*25f60*/  ISETP.GT.AND P0, PT, R3, 0x1, !P0 ;  /* 0x000000010300780c */ /* 0x000fe40004704270 */
[----:B------:R-:W-:Y:S02]  /*25f70*/  FSEL R30, R30, -INF , !P1 ;  /* 0xff8000001e1e7808 */ /* 0x000fe40004800000 */
[----:B------:R-:W-:-:S02]  /*25f80*/  ISETP.NE.AND P1, PT, R23, RZ, PT ;  /* 0x000000ff1700720c */ /* 0x000fc40003f25270 */
[----:B------:R-:W4:Y:S01]  /*25f90*/  LDL.64 R22, [R1+0x200] ;  /* 0x0002000001167983 */ /* 0x000f220000100a00 */
[----:B------:R-:W-:Y:S02]  /*25fa0*/  ISETP.LT.OR P0, PT, R6, 0x2, P0 ;  /* 0x000000020600780c */ /* 0x000fe40000701670 */
[----:B------:R-:W-:Y:S02]  /*25fb0*/  ISETP.NE.AND P6, PT, R25, RZ, PT ;  /* 0x000000ff1900720c */ /* 0x000fe40003fc5270 */
[----:B------:R-:W-:Y:S02]  /*25fc0*/  FSEL R27, R27, -INF , !P0 ;  /* 0xff8000001b1b7808 */ /* 0x000fe40004000000 */
[----:B------:R-:W-:-:S04]  /*25fd0*/  ISETP.NE.AND P0, PT, R12, RZ, PT ;  /* 0x000000ff0c00720c */ /* 0x000fc80003f05270 */
[----:B------:R-:W-:-:S04]  /*25fe0*/  ISETP.GT.AND P0, PT, R3, 0x9, !P0 ;  /* 0x000000090300780c */ /* 0x000fc80004704270 */
[----:B------:R-:W-:-:S04]  /*25ff0*/  ISETP.LT.OR P0, PT, R6, 0xa, P0 ;  /* 0x0000000a0600780c */ /* 0x000fc80000701670 */
[----:B------:R-:W-:Y:S02]  /*26000*/  FSEL R31, R31, -INF , !P0 ;  /* 0xff8000001f1f7808 */ /* 0x000fe40004000000 */
[----:B------:R-:W-:-:S04]  /*26010*/  ISETP.NE.AND P0, PT, R21, RZ, PT ;  /* 0x000000ff1500720c */ /* 0x000fc80003f05270 */
[----:B------:R-:W-:-:S04]  /*26020*/  ISETP.GT.AND P0, PT, R3, 0x10, !P0 ;  /* 0x000000100300780c */ /* 0x000fc80004704270 */
[----:B------:R-:W-:-:S04]  /*26030*/  ISETP.LT.OR P0, PT, R6, 0x11, P0 ;  /* 0x000000110600780c */ /* 0x000fc80000701670 */
[----:B------:R-:W-:Y:S02]  /*26040*/  FSEL R34, R34, -INF , !P0 ;  /* 0xff80000022227808 */ /* 0x000fe40004000000 */
[----:B------:R-:W-:Y:S02]  /*26050*/  ISETP.GT.AND P0, PT, R3, 0x11, !P1 ;  /* 0x000000110300780c */ /* 0x000fe40004f04270 */
[----:B------:R-:W-:Y:S02]  /*26060*/  ISETP.NE.AND P1, PT, R53, RZ, PT ;  /* 0x000000ff3500720c */ /* 0x000fe40003f25270 */
[----:B------:R-:W-:-:S04]  /*26070*/  ISETP.LT.OR P0, PT, R6, 0x12, P0 ;  /* 0x000000120600780c */ /* 0x000fc80000701670 */
[----:B------:R-:W-:Y:S02]  /*26080*/  FSEL R35, R35, -INF , !P0 ;  /* 0xff80000023237808 */ /* 0x000fe40004000000 */
[----:B------:R-:W-:Y:S02]  /*26090*/  ISETP.GT.AND P0, PT, R3, 0x18, !P6 ;  /* 0x000000180300780c */ /* 0x000fe40007704270 */
[----:B------:R-:W-:Y:S02]  /*260a0*/  ISETP.NE.AND P6, PT, R7, RZ, PT ;  /* 0x000000ff0700720c */ /* 0x000fe40003fc5270 */
[----:B------:R-:W-:-:S04]  /*260b0*/  ISETP.LT.OR P0, PT, R6, 0x19, P0 ;  /* 0x000000190600780c */ /* 0x000fc80000701670 */
[----:B------:R-:W-:Y:S02]  /*260c0*/  FSEL R38, R38, -INF , !P0 ;  /* 0xff80000026267808 */ /* 0x000fe40004000000 */
[----:B------:R-:W-:Y:S02]  /*260d0*/  ISETP.NE.AND P0, PT, R28, RZ, PT ;  /* 0x000000ff1c00720c */ /* 0x000fe40003f05270 */
[C---:B------:R-:W-:Y:S01]  /*260e0*/  ISETP.GT.AND P2, PT, R3.reuse, 0x49, !P2 ;  /* 0x000000490300780c */ /* 0x040fe20005744270 */
[----:B------:R-:W2:Y:S01]  /*260f0*/  LDL R28, [R1+0x220] ;  /* 0x00022000011c7983 */ /* 0x000ea20000100800 */
[----:B------:R-:W-:-:S04]  /*26100*/  ISETP.GT.AND P0, PT, R3, 0x19, !P0 ;  /* 0x000000190300780c */ /* 0x000fc80004704270 */
[----:B------:R-:W-:-:S04]  /*26110*/  ISETP.LT.OR P0, PT, R6, 0x1a, P0 ;  /* 0x0000001a0600780c */ /* 0x000fc80000701670 */
        /* <DEDUP_REMOVED lines=37> */
[----:B------:R-:W-:Y:S02]  /*26370*/  ISETP.GT.AND P0, PT, R3, RZ, !P6 ;  /* 0x000000ff0300720c */ /* 0x000fe40007704270 */
[----:B----4-:R-:W-:Y:S02]  /*26380*/  FMNMX.FTZ R2, R32, R22, !PT ;  /* 0x0000001620027209 */ /* 0x010fe40007810000 */
[----:B------:R-:W-:Y:S02]  /*26390*/  ISETP.LT.OR P0, PT, R6, 0x1, P0 ;  /* 0x000000010600780c */ /* 0x000fe40000701670 */
[----:B------:R-:W-:Y:S02]  /*263a0*/  FMNMX.FTZ R2, R72, R2, !PT ;  /* 0x0000000248027209 */ /* 0x000fe40007810000 */
[----:B------:R-:W-:-:S02]  /*263b0*/  FSEL R26, R26, -INF , !P0 ;  /* 0xff8000001a1a7808 */ /* 0x000fc40004000000 */
[----:B------:R-:W-:Y:S02]  /*263c0*/  FMNMX.FTZ R2, R74, R2, !PT ;  /* 0x000000024a027209 */ /* 0x000fe40007810000 */
[----:B------:R-:W-:Y:S02]  /*263d0*/  ISETP.NE.AND P0, PT, R77, RZ, PT ;  /* 0x000000ff4d00720c */ /* 0x000fe40003f05270 */
[----:B------:R-:W-:Y:S02]  /*263e0*/  FMNMX.FTZ R2, R76, R2, !PT ;  /* 0x000000024c027209 */ /* 0x000fe40007810000 */
[C---:B------:R-:W-:Y:S02]  /*263f0*/  ISETP.GT.AND P1, PT, R3.reuse, 0x48, !P1 ;  /* 0x000000480300780c */ /* 0x040fe40004f24270 */
[----:B------:R-:W-:Y:S02]  /*26400*/  FMNMX.FTZ R2, R180, R2, !PT ;  /* 0x00000002b4027209 */ /* 0x000fe40007810000 */
[----:B------:R-:W-:-:S02]  /*26410*/  ISETP.GT.AND P3, PT, R3, 0x50, !P3 ;  /* 0x000000500300780c */ /* 0x000fc40005f64270 */
[----:B------:R-:W-:Y:S02]  /*26420*/  FMNMX.FTZ R2, R78, R2, !PT ;  /* 0x000000024e027209 */ /* 0x000fe40007810000 */
[----:B------:R-:W-:Y:S02]  /*26430*/  ISETP.LT.OR P2, PT, R6, 0x4a, P2 ;  /* 0x0000004a0600780c */ /* 0x000fe40001741670 */
[----:B------:R-:W-:Y:S02]  /*26440*/  FMNMX.FTZ R2, R36, R2, !PT ;  /* 0x0000000224027209 */ /* 0x000fe40007810000 */
[----:B------:R-:W-:Y:S02]  /*26450*/  ISETP.GT.AND P4, PT, R3, 0x51, !P4 ;  /* 0x000000510300780c */ /* 0x000fe40006784270 */
[----:B------:R-:W-:Y:S02]  /*26460*/  FMNMX.FTZ R2, R80, R2, !PT ;  /* 0x0000000250027209 */ /* 0x000fe40007810000 */
[----:B------:R-:W-:-:S02]  /*26470*/  ISETP.NE.AND P6, PT, R16, RZ, PT ;  /* 0x000000ff1000720c */ /* 0x000fc40003fc5270 */
[----:B------:R-:W-:-:S04]  /*26480*/  FMNMX.FTZ R2, R40, R2, !PT ;  /* 0x0000000228027209 */ /* 0x000fc80007810000 */
[----:B------:R-:W-:-:S04]  /*26490*/  FMNMX.FTZ R2, R82, R2, !PT ;  /* 0x0000000252027209 */ /* 0x000fc80007810000 */
[----:B------:R-:W-:-:S04]  /*264a0*/  FMNMX.FTZ R2, R44, R2, !PT ;  /* 0x000000022c027209 */ /* 0x000fc80007810000 */
[----:B------:R-:W-:-:S04]  /*264b0*/  FMNMX.FTZ R2, R84, R2, !PT ;  /* 0x0000000254027209 */ /* 0x000fc80007810000 */
[----:B------:R-:W-:-:S04]  /*264c0*/  FMNMX.FTZ R2, R48, R2, !PT ;  /* 0x0000000230027209 */ /* 0x000fc80007810000 */
[----:B------:R-:W-:Y:S02]  /*264d0*/  FMNMX.FTZ R4, R166, R2, !PT ;  /* 0x00000002a6047209 */ /* 0x000fe40007810000 */
[----:B------:R-:W-:-:S04]  /*264e0*/  FMNMX.FTZ R2, R26, R23, !PT ;  /* 0x000000171a027209 */ /* 0x000fc80007810000 */
[----:B------:R-:W-:-:S04]  /*264f0*/  FMNMX.FTZ R5, R27, R2, !PT ;  /* 0x000000021b057209 */ /* 0x000fc80007810000 */
        /* <DEDUP_REMOVED lines=20> */
[----:B------:R-:W-:-:S03]  /*26640*/  FMNMX.FTZ R2, R50, R5, !PT ;  /* 0x0000000532027209 */ /* 0x000fc60007810000 */
[----:B------:R-:W1:Y:S01]  /*26650*/  SHFL.BFLY PT, R7, R4, 0x2, 0x1f ;  /* 0x0c401f0004077f89 */ /* 0x000e6200000e0000 */
[----:B------:R-:W-:Y:S02]  /*26660*/  FMNMX.FTZ R5, R51, R2, !PT ;  /* 0x0000000233057209 */ /* 0x000fe40007810000 */
[----:B------:R-:W-:Y:S02]  /*26670*/  ISETP.GT.AND P0, PT, R3, 0x41, !P0 ;  /* 0x000000410300780c */ /* 0x000fe40004704270 */
[----:B------:R-:W-:Y:S02]  /*26680*/  FMNMX.FTZ R2, R54, R5, !PT ;  /* 0x0000000536027209 */ /* 0x000fe40007810000 */
[C---:B------:R-:W-:Y:S02]  /*26690*/  ISETP.LT.OR P0, PT, R6.reuse, 0x42, P0 ;  /* 0x000000420600780c */ /* 0x040fe40000701670 */
[----:B------:R-:W-:Y:S02]  /*266a0*/  FMNMX.FTZ R5, R55, R2, !PT ;  /* 0x0000000237057209 */ /* 0x000fe40007810000 */
[----:B------:R-:W-:-:S02]  /*266b0*/  ISETP.LT.OR P1, PT, R6, 0x49, P1 ;  /* 0x000000490600780c */ /* 0x000fc40000f21670 */
[----:B------:R-:W-:Y:S02]  /*266c0*/  FSEL R59, R59, -INF , !P0 ;  /* 0xff8000003b3b7808 */ /* 0x000fe40004000000 */
[----:B------:R-:W-:Y:S02]  /*266d0*/  FMNMX.FTZ R2, R58, R5, !PT ;  /* 0x000000053a027209 */ /* 0x000fe40007810000 */
[----:B------:R-:W-:Y:S02]  /*266e0*/  FSEL R62, R62, -INF , !P1 ;  /* 0xff8000003e3e7808 */ /* 0x000fe40004800000 */
[----:B------:R-:W-:Y:S02]  /*266f0*/  FMNMX.FTZ R5, R59, R2, !PT ;  /* 0x000000023b057209 */ /* 0x000fe40007810000 */
[----:B------:R-:W-:Y:S02]  /*26700*/  ISETP.LT.OR P3, PT, R6, 0x51, P3 ;  /* 0x000000510600780c */ /* 0x000fe40001f61670 */
[----:B------:R-:W-:-:S02]  /*26710*/  FSEL R63, R63, -INF , !P2 ;  /* 0xff8000003f3f7808 */ /* 0x000fc40005000000 */
[----:B------:R-:W-:Y:S02]  /*26720*/  FMNMX.FTZ R2, R62, R5, !PT ;  /* 0x000000053e027209 */ /* 0x000fe40007810000 */
[----:B-1----:R-:W-:Y:S02]  /*26730*/  FMNMX.FTZ R7, R4, R7, !PT ;  /* 0x0000000704077209 */ /* 0x002fe40007810000 */
[----:B------:R-:W-:Y:S02]  /*26740*/  ISETP.GT.AND P5, PT, R3, 0x58, !P5 ;  /* 0x000000580300780c */ /* 0x000fe40006fa4270 */
[----:B------:R-:W-:Y:S02]  /*26750*/  ISETP.LT.OR P4, PT, R6, 0x52, P4 ;  /* 0x000000520600780c */ /* 0x000fe40002781670 */
[----:B------:R-:W-:Y:S02]  /*26760*/  FSEL R66, R66, -INF , !P3 ;  /* 0xff80000042427808 */ /* 0x000fe40005800000 */
[----:B------:R-:W-:Y:S01]  /*26770*/  FMNMX.FTZ R5, R63, R2, !PT ;  /* 0x000000023f057209 */ /* 0x000fe20007810000 */
[----:B------:R-:W1:Y:S01]  /*26780*/  SHFL.BFLY PT, R12, R7, 0x1, 0x1f ;  /* 0x0c201f00070c7f89 */ /* 0x000e6200000e0000 */
[----:B------:R-:W-:-:S02]  /*26790*/  ISETP.GT.AND P0, PT, R3, 0x59, !P6 ;  /* 0x000000590300780c */ /* 0x000fc40007704270 */
[----:B------:R-:W-:Y:S02]  /*267a0*/  ISETP.LT.OR P5, PT, R6, 0x59, P5 ;  /* 0x000000590600780c */ /* 0x000fe40002fa1670 */
[----:B------:R-:W-:Y:S02]  /*267b0*/  FSEL R67, R67, -INF , !P4 ;  /* 0xff80000043437808 */ /* 0x000fe40006000000 */
[----:B------:R-:W-:Y:S02]  /*267c0*/  FMNMX.FTZ R2, R66, R5, !PT ;  /* 0x0000000542027209 */ /* 0x000fe40007810000 */
[----:B------:R-:W-:Y:S02]  /*267d0*/  ISETP.LT.OR P0, PT, R6, 0x5a, P0 ;  /* 0x0000005a0600780c */ /* 0x000fe40000701670 */
[----:B------:R-:W-:Y:S02]  /*267e0*/  FSEL R70, R70, -INF , !P5 ;  /* 0xff80000046467808 */ /* 0x000fe40006800000 */
[----:B------:R-:W-:-:S02]  /*267f0*/  FMNMX.FTZ R3, R67, R2, !PT ;  /* 0x0000000243037209 */ /* 0x000fc40007810000 */
[----:B------:R-:W-:Y:S02]  /*26800*/  FSEL R71, R71, -INF , !P0 ;  /* 0xff80000047477808 */ /* 0x000fe40004000000 */
[----:B------:R-:W-:-:S04]  /*26810*/  FMNMX.FTZ R2, R70, R3, !PT ;  /* 0x0000000346027209 */ /* 0x000fc80007810000 */
[----:B------:R-:W-:-:S05]  /*26820*/  FMNMX.FTZ R5, R71, R2, !PT ;  /* 0x0000000247057209 */ /* 0x000fca0007810000 */
[----:B------:R4:W-:Y:S04]  /*26830*/  STL.64 [R1+0x200], R4 ;  /* 0x0002000401007387 */ /* 0x0009e80000100a00 */
[----:B------:R-:W3:Y:S01]  /*26840*/  LDL R13, [R1+0x204] ;  /* 0x00020400010d7983 */ /* 0x000ee20000100800 */
[----:B-1----:R-:W-:-:S03]  /*26850*/  FMNMX.FTZ R12, R7, R12, !PT ;  /* 0x0000000c070c7209 */ /* 0x002fc60007810000 */
[----:B------:R-:W4:Y:S04]  /*26860*/  LDL.64 R6, [R1+0x210] ;  /* 0x0002100001067983 */ /* 0x000f280000100a00 */
[----:B------:R-:W-:Y:S04]  /*26870*/  STL [R1+0x200], R12 ;  /* 0x0002000c01007387 */ /* 0x000fe80000100800 */
[----:B------:R-:W2:Y:S04]  /*26880*/  LDL R14, [R1+0x200] ;  /* 0x00020000010e7983 */ /* 0x000ea80000100800 */
[----:B---3--:R-:W1:Y:S01]  /*26890*/  SHFL.BFLY PT, R12, R13, 0x2, 0x1f ;  /* 0x0c401f000d0c7f89 */ /* 0x008e6200000e0000 */
[----:B--2---:R-:W-:Y:S01]  /*268a0*/  FMUL.FTZ R2, R28, R14 ;  /* 0x0000000e1c027220 */ /* 0x004fe20000410000 */
[----:B------:R-:W-:-:S04]  /*268b0*/  FSETP.NEU.FTZ.AND P0, PT, R14, -INF , PT ;  /* 0xff8000000e00780b */ /* 0x000fc80003f1d000 */
[----:B------:R-:W-:-:S05]  /*268c0*/  FSEL R11, R2, RZ, P0 ;  /* 0x000000ff020b7208 */ /* 0x000fca0000000000 */
[----:B----4-:R-:W-:Y:S01]  /*268d0*/  FFMA.FTZ R5, R76, R28, -R11 ;  /* 0x0000001c4c057223 */ /* 0x010fe2000001080b */
[----:B-1----:R-:W-:-:S03]  /*268e0*/  FMNMX.FTZ R12, R12, R13, !PT ;  /* 0x0000000d0c0c7209 */ /* 0x002fc60007810000 */
[----:B------:R1:W-:Y:S02]  /*268f0*/  MUFU.EX2 R153, R5 ;  /* 0x0000000500997308 */ /* 0x0003e40000000800 */
[----:B-1----:R-:W1:Y:S01]  /*26900*/  SHFL.BFLY PT, R5, R12, 0x1, 0x1f ;  /* 0x0c201f000c057f89 */ /* 0x002e6200000e0000 */
[----:B------:R-:W-:Y:S01]  /*26910*/  FSEL R13, R14, RZ, P0 ;  /* 0x000000ff0e0d7208 */ /* 0x000fe20000000000 */
[----:B------:R-:W-:-:S04]  /*26920*/  FFMA.FTZ R3, R32, R28, -R11 ;  /* 0x0000001c20037223 */ /* 0x000fc8000001080b */
[----:B------:R-:W-:Y:S01]  /*26930*/  FADD.FTZ R13, R22, -R13 ;  /* 0x8000000d160d7221 */ /* 0x000fe20000010000 */
[----:B-1----:R-:W-:-:S04]  /*26940*/  FMNMX.FTZ R12, R12, R5, !PT ;  /* 0x000000050c0c7209 */ /* 0x002fc80007810000 */
[C---:B------:R-:W-:Y:S01]  /*26950*/  FSETP.NEU.FTZ.AND P0, PT, R12.reuse, -INF , PT ;  /* 0xff8000000c00780b */ /* 0x040fe20003f1d000 */
[----:B------:R-:W-:-:S03]  /*26960*/  FMUL.FTZ R5, R12, R28 ;  /* 0x0000001c0c057220 */ /* 0x000fc60000410000 */
[----:B------:R-:W-:Y:S02]  /*26970*/  FSEL R14, R12, RZ, P0 ;  /* 0x000000ff0c0e7208 */ /* 0x000fe40000000000 */
[----:B------:R-:W-:-:S03]  /*26980*/  FSEL R5, R5, RZ, P0 ;  /* 0x000000ff05057208 */ /* 0x000fc60000000000 */
[----:B------:R-:W-:Y:S01]  /*26990*/  FADD.FTZ R23, R23, -R14 ;  /* 0x8000000e17177221 */ /* 0x000fe20000010000 */
[-C--:B------:R-:W-:Y:S01]  /*269a0*/  FMUL.FTZ R13, R13, R28.reuse ;  /* 0x0000001c0d0d7220 */ /* 0x080fe20000410000 */
[-C--:B------:R-:W-:Y:S01]  /*269b0*/  FFMA.FTZ R190, R26, R28.reuse, -R5 ;  /* 0x0000001c1abe7223 */ /* 0x080fe20000010805 */
[-CC-:B------:R-:W-:Y:S01]  /*269c0*/  FFMA.FTZ R2, R72, R28.reuse, -R11.reuse ;  /* 0x0000001c48027223 */ /* 0x180fe2000001080b */
[----:B------:R-:W-:Y:S01]  /*269d0*/  FMUL.FTZ R23, R28, R23 ;  /* 0x000000171c177220 */ /* 0x000fe20000410000 */
[-C--:B------:R-:W-:Y:S01]  /*269e0*/  FFMA.FTZ R21, R24, R28.reuse, -R11 ;  /* 0x0000001c18157223 */ /* 0x080fe2000001080b */
[-C--:B------:R-:W-:Y:S01]  /*269f0*/  FFMA.FTZ R155, R27, R28.reuse, -R5 ;  /* 0x0000001c1b9b7223 */ /* 0x080fe20000010805 */
[----:B------:R-:W-:Y:S01]  /*26a00*/  MUFU.EX2 R3, R3 ;  /* 0x0000000300037308 */ /* 0x000fe20000000800 */
[-C--:B------:R-:W-:Y:S01]  /*26a10*/  FFMA.FTZ R4, R74, R28.reuse, -R11 ;  /* 0x0000001c4a047223 */ /* 0x080fe2000001080b */
[----:B------:R-:W-:-:S06]  /*26a20*/  FFMA.FTZ R191, R30, R28, -R5 ;  /* 0x0000001c1ebf7223 */ /* 0x000fcc0000010805 */
[----:B------:R-:W1:Y:S01]  /*26a30*/  MUFU.EX2 R24, R13 ;  /* 0x0000000d00187308 */ /* 0x000e620000000800 */
[----:B------:R-:W-:-:S07]  /*26a40*/  FFMA.FTZ R192, R31, R28, -R5 ;  /* 0x0000001c1fc07223 */ /* 0x000fce0000010805 */
[----:B------:R-:W-:Y:S08]  /*26a50*/  MUFU.EX2 R190, R190 ;  /* 0x000000be00be7308 */ /* 0x000ff00000000800 */
[----:B------:R-:W2:Y:S01]  /*26a60*/  MUFU.EX2 R25, R23 ;  /* 0x0000001700197308 */ /* 0x000ea20000000800 */
[----:B------:R-:W-:-:S07]  /*26a70*/  FFMA.FTZ R180, R180, R28, -R11 ;  /* 0x0000001cb4b47223 */ /* 0x000fce000001080b */
[----:B------:R-:W3:Y:S01]  /*26a80*/  MUFU.EX2 R2, R2 ;  /* 0x0000000200027308 */ /* 0x000ee20000000800 */
[----:B------:R-:W-:-:S07]  /*26a90*/  FFMA.FTZ R184, R34, R28, -R5 ;  /* 0x0000001c22b87223 */ /* 0x000fce0000010805 */
[----:B------:R-:W4:Y:S01]  /*26aa0*/  MUFU.EX2 R155, R155 ;  /* 0x0000009b009b7308 */ /* 0x000f220000000800 */
[----:B------:R-:W-:-:S07]  /*26ab0*/  FFMA.FTZ R181, R78, R28, -R11 ;  /* 0x0000001c4eb57223 */ /* 0x000fce000001080b */
[----:B------:R-:W0:Y:S01]  /*26ac0*/  MUFU.EX2 R4, R4 ;  /* 0x0000000400047308 */ /* 0x000e220000000800 */
[-C--:B------:R-:W-:Y:S01]  /*26ad0*/  FFMA.FTZ R17, R20, R28.reuse, -R11 ;  /* 0x0000001c14117223 */ /* 0x080fe2000001080b */
[----:B------:R-:W-:-:S06]  /*26ae0*/  FFMA.FTZ R187, R35, R28, -R5 ;  /* 0x0000001c23bb7223 */ /* 0x000fcc0000010805 */
[----:B------:R-:W0:Y:S01]  /*26af0*/  MUFU.EX2 R191, R191 ;  /* 0x000000bf00bf7308 */ /* 0x000e220000000800 */
[-CC-:B------:R-:W-:Y:S01]  /*26b00*/  FFMA.FTZ R178, R36, R28.reuse, -R11.reuse ;  /* 0x0000001c24b27223 */ /* 0x180fe2000001080b */
[-CC-:B------:R-:W-:Y:S01]  /*26b10*/  FFMA.FTZ R179, R80, R28.reuse, -R11.reuse ;  /* 0x0000001c50b37223 */ /* 0x180fe2000001080b */
[-CC-:B------:R-:W-:Y:S01]  /*26b20*/  FFMA.FTZ R170, R40, R28.reuse, -R11.reuse ;  /* 0x0000001c28aa7223 */ /* 0x180fe2000001080b */
[-CC-:B------:R-:W-:Y:S01]  /*26b30*/  FFMA.FTZ R171, R82, R28.reuse, -R11.reuse ;  /* 0x0000001c52ab7223 */ /* 0x180fe2000001080b */
[----:B------:R-:W-:-:S03]  /*26b40*/  FFMA.FTZ R168, R44, R28, -R11 ;  /* 0x0000001c2ca87223 */ /* 0x000fc6000001080b */
        /* <DEDUP_REMOVED lines=8> */
[----:B------:R-:W0:Y:S01]  /*26bd0*/  MUFU.EX2 R180, R180 ;  /* 0x000000b400b47308 */ /* 0x000e220000000800 */
[-CC-:B------:R-:W-:Y:S01]  /*26be0*/  FFMA.FTZ R159, R60, R28.reuse, -R11.reuse ;  /* 0x0000001c3c9f7223 */ /* 0x180fe2000001080b */
[-CC-:B------:R-:W-:Y:S01]  /*26bf0*/  FFMA.FTZ R160, R160, R28.reuse, -R11.reuse ;  /* 0x0000001ca0a07223 */ /* 0x180fe2000001080b */
[-CC-:B------:R-:W-:Y:S01]  /*26c00*/  FFMA.FTZ R16, R64, R28.reuse, -R11.reuse ;  /* 0x0000001c40107223 */ /* 0x180fe2000001080b */
[----:B------:R-:W-:Y:S01]  /*26c10*/  FFMA.FTZ R20, R68, R28, -R11 ;  /* 0x0000001c44147223 */ /* 0x000fe2000001080b */
[----:B-1----:R-:W-:Y:S01]  /*26c20*/  FFMA.FTZ R11, R24, R6, R3 ;  /* 0x00000006180b7223 */ /* 0x002fe20000010003 */
[----:B--2---:R-:W-:-:S02]  /*26c30*/  FFMA.FTZ R6, R7, R25, R190 ;  /* 0x0000001907067223 */ /* 0x004fc400000100be */
[----:B------:R-:W1:Y:S01]  /*26c40*/  MUFU.EX2 R184, R184 ;  /* 0x000000b800b87308 */ /* 0x000e620000000800 */
[-C--:B------:R-:W-:Y:S01]  /*26c50*/  FFMA.FTZ R186, R38, R28.reuse, -R5 ;  /* 0x0000001c26ba7223 */ /* 0x080fe20000010805 */
[----:B---3--:R-:W-:Y:S01]  /*26c60*/  FADD.FTZ R11, R2, R11 ;  /* 0x0000000b020b7221 */ /* 0x008fe20000010000 */
[----:B----4-:R-:W-:Y:S01]  /*26c70*/  FADD.FTZ R6, R155, R6 ;  /* 0x000000069b067221 */ /* 0x010fe20000010000 */
[----:B------:R-:W-:-:S04]  /*26c80*/  FFMA.FTZ R189, R39, R28, -R5 ;  /* 0x0000001c27bd7223 */ /* 0x000fc80000010805 */
[----:B------:R-:W2:Y:S01]  /*26c90*/  MUFU.EX2 R181, R181 ;  /* 0x000000b500b57308 */ /* 0x000ea20000000800 */
[----:B0-----:R-:W-:Y:S01]  /*26ca0*/  FADD.FTZ R14, R4, R11 ;  /* 0x0000000b040e7221 */ /* 0x001fe20000010000 */
[----:B------:R-:W-:-:S06]  /*26cb0*/  FADD.FTZ R7, R191, R6 ;  /* 0x00000006bf077221 */ /* 0x000fcc0000010000 */
[----:B------:R-:W0:Y:S01]  /*26cc0*/  MUFU.EX2 R187, R187 ;  /* 0x000000bb00bb7308 */ /* 0x000e220000000800 */
[----:B------:R-:W-:Y:S01]  /*26cd0*/  FFMA.FTZ R182, R42, R28, -R5 ;  /* 0x0000001c2ab67223 */ /* 0x000fe20000010805 */
[----:B------:R-:W-:-:S06]  /*26ce0*/  FADD.FTZ R11, R153, R14 ;  /* 0x0000000e990b7221 */ /* 0x000fcc0000010000 */
[----:B------:R-:W3:Y:S01]  /*26cf0*/  MUFU.EX2 R178, R178 ;  /* 0x000000b200b27308 */ /* 0x000ee20000000800 */
[----:B------:R-:W-:Y:S01]  /*26d00*/  FADD.FTZ R7, R192, R7 ;  /* 0x00000007c0077221 */ /* 0x000fe20000010000 */
[----:B------:R-:W-:-:S06]  /*26d10*/  FFMA.FTZ R183, R43, R28, -R5 ;  /* 0x0000001c2bb77223 */ /* 0x000fcc0000010805 */
[----:B------:R-:W4:Y:S01]  /*26d20*/  MUFU.EX2 R186, R186 ;  /* 0x000000ba00ba7308 */ /* 0x000f220000000800 */
[----:B------:R-:W-:Y:S01]  /*26d30*/  FADD.FTZ R6, R180, R11 ;  /* 0x0000000bb4067221 */ /* 0x000fe20000010000 */
[----:B-1----:R-:W-:-:S06]  /*26d40*/  FADD.FTZ R14, R184, R7 ;  /* 0x00000007b80e7221 */ /* 0x002fcc0000010000 */
[----:B------:R-:W1:Y:S01]  /*26d50*/  MUFU.EX2 R179, R179 ;  /* 0x000000b300b37308 */ /* 0x000e620000000800 */
[----:B------:R-:W-:-:S07]  /*26d60*/  FFMA.FTZ R185, R46, R28, -R5 ;  /* 0x0000001c2eb97223 */ /* 0x000fce0000010805 */
[----:B------:R-:W1:Y:S01]  /*26d70*/  MUFU.EX2 R189, R189 ;  /* 0x000000bd00bd7308 */ /* 0x000e620000000800 */
[----:B--2---:R-:W-:Y:S01]  /*26d80*/  FADD.FTZ R7, R181, R6 ;  /* 0x00000006b5077221 */ /* 0x004fe20000010000 */
[----:B0-----:R-:W-:-:S06]  /*26d90*/  FADD.FTZ R11, R187, R14 ;  /* 0x0000000ebb0b7221 */ /* 0x001fcc0000010000 */
[----:B------:R-:W0:Y:S01]  /*26da0*/  MUFU.EX2 R170, R170 ;  /* 0x000000aa00aa7308 */ /* 0x000e220000000800 */
[----:B------:R-:W-:-:S07]  /*26db0*/  FFMA.FTZ R188, R47, R28, -R5 ;  /* 0x0000001c2fbc7223 */ /* 0x000fce0000010805 */
[----:B------:R-:W2:Y:S01]  /*26dc0*/  MUFU.EX2 R182, R182 ;  /* 0x000000b600b67308 */ /* 0x000ea20000000800 */
[----:B---3--:R-:W-:Y:S01]  /*26dd0*/  FADD.FTZ R6, R178, R7 ;  /* 0x00000007b2067221 */ /* 0x008fe20000010000 */
[----:B----4-:R-:W-:-:S06]  /*26de0*/  FADD.FTZ R14, R186, R11 ;  /* 0x0000000bba0e7221 */ /* 0x010fcc0000010000 */
[----:B------:R-:W3:Y:S01]  /*26df0*/  MUFU.EX2 R171, R171 ;  /* 0x000000ab00ab7308 */ /* 0x000ee20000000800 */
[----:B------:R-:W-:-:S07]  /*26e00*/  FFMA.FTZ R177, R50, R28, -R5 ;  /* 0x0000001c32b17223 */ /* 0x000fce0000010805 */
[----:B------:R-:W4:Y:S01]  /*26e10*/  MUFU.EX2 R183, R183 ;  /* 0x000000b700b77308 */ /* 0x000f220000000800 */
[----:B-1----:R-:W-:Y:S01]  /*26e20*/  FADD.FTZ R7, R179, R6 ;  /* 0x00000006b3077221 */ /* 0x002fe20000010000 */
[----:B------:R-:W-:-:S06]  /*26e30*/  FADD.FTZ R11, R189, R14 ;  /* 0x0000000ebd0b7221 */ /* 0x000fcc0000010000 */
[----:B------:R-:W1:Y:S01]  /*26e40*/  MUFU.EX2 R168, R168 ;  /* 0x000000a800a87308 */ /* 0x000e620000000800 */
[----:B------:R-:W-:-:S07]  /*26e50*/  FFMA.FTZ R174, R51, R28, -R5 ;  /* 0x0000001c33ae7223 */ /* 0x000fce0000010805 */
[----:B------:R-:W1:Y:S01]  /*26e60*/  MUFU.EX2 R185, R185 ;  /* 0x000000b900b97308 */ /* 0x000e620000000800 */
[----:B0-----:R-:W-:Y:S01]  /*26e70*/  FADD.FTZ R6, R170, R7 ;  /* 0x00000007aa067221 */ /* 0x001fe20000010000 */
[----:B--2---:R-:W-:-:S06]  /*26e80*/  FADD.FTZ R14, R182, R11 ;  /* 0x0000000bb60e7221 */ /* 0x004fcc0000010000 */
        /* <DEDUP_REMOVED lines=50> */
[----:B------:R-:W3:Y:S08]  /*271b0*/  MUFU.EX2 R17, R17 ;  /* 0x0000001100117308 */ /* 0x000ef00000000800 */
[----:B------:R-:W4:Y:S01]  /*271c0*/  MUFU.EX2 R157, R157 ;  /* 0x0000009d009d7308 */ /* 0x000f220000000800 */
[----:B-1----:R-:W-:Y:S01]  /*271d0*/  FADD.FTZ R5, R160, R5 ;  /* 0x00000005a0057221 */ /* 0x002fe20000010000 */
[----:B------:R-:W-:-:S06]  /*271e0*/  FADD.FTZ R7, R164, R7 ;  /* 0x00000007a4077221 */ /* 0x000fcc0000010000 */
[----:B------:R-:W1:Y:S08]  /*271f0*/  MUFU.EX2 R20, R20 ;  /* 0x0000001400147308 */ /* 0x000e700000000800 */
[----:B------:R-:W1:Y:S01]  /*27200*/  MUFU.EX2 R22, R22 ;  /* 0x0000001600167308 */ /* 0x000e620000000800 */
[----:B0-----:R-:W-:Y:S01]  /*27210*/  FADD.FTZ R6, R16, R5 ;  /* 0x0000000510067221 */ /* 0x001fe20000010000 */
[----:B--2---:R-:W-:-:S06]  /*27220*/  FADD.FTZ R14, R156, R7 ;  /* 0x000000079c0e7221 */ /* 0x004fcc0000010000 */
[----:B------:R-:W0:Y:S08]  /*27230*/  MUFU.EX2 R21, R21 ;  /* 0x0000001500157308 */ /* 0x000e300000000800 */
[----:B------:R-:W2:Y:S01]  /*27240*/  MUFU.EX2 R23, R23 ;  /* 0x0000001700177308 */ /* 0x000ea20000000800 */
[----:B---3--:R-:W-:Y:S01]  /*27250*/  FADD.FTZ R5, R17, R6 ;  /* 0x0000000611057221 */ /* 0x008fe20000010000 */
[----:B----4-:R-:W-:-:S03]  /*27260*/  FADD.FTZ R7, R157, R14 ;  /* 0x0000000e9d077221 */ /* 0x010fc60000010000 */
[----:B-1----:R-:W-:Y:S01]  /*27270*/  FADD.FTZ R6, R20, R5 ;  /* 0x0000000514067221 */ /* 0x002fe20000010000 */
[----:B------:R-:W-:-:S03]  /*27280*/  FADD.FTZ R14, R22, R7 ;  /* 0x00000007160e7221 */ /* 0x000fc60000010000 */
[----:B0-----:R-:W-:Y:S01]  /*27290*/  FADD.FTZ R6, R21, R6 ;  /* 0x0000000615067221 */ /* 0x001fe20000010000 */
[----:B------:R-:W-:Y:S01]  /*272a0*/  STL [R1+0x204], R12 ;  /* 0x0002040c01007387 */ /* 0x000fe20000100800 */
[----:B--2---:R-:W-:-:S03]  /*272b0*/  FADD.FTZ R7, R23, R14 ;  /* 0x0000000e17077221 */ /* 0x004fc60000010000 */
[----:B------:R0:W-:Y:S04]  /*272c0*/  STL.64 [R1+0xa50], R2 ;  /* 0x000a500201007387 */ /* 0x0001e80000100a00 */
[----:B------:R1:W-:Y:S04]  /*272d0*/  STL.64 [R1+0x210], R6 ;  /* 0x0002100601007387 */ /* 0x0003e80000100a00 */
[----:B------:R-:W2:Y:S04]  /*272e0*/  LD.E R5, desc[UR36][R18.64+0x230] ;  /* 0x0002302412057980 */ /* 0x000ea8000c101900 */
[----:B0-----:R0:W3:Y:S01]  /*272f0*/  LDL.64 R2, [R1+0xa40] ;  /* 0x000a400001027983 */ /* 0x0010e20000100a00 */
[----:B--2---:R-:W-:Y:S01]  /*27300*/  FMUL.FTZ R5, R24, R5 ;  /* 0x0000000518057220 */ /* 0x004fe20000410000 */
[----:B---3--:R-:W-:Y:S01]  /*27310*/  IMAD.MOV.U32 R3, RZ, RZ, R91 ;  /* 0x000000ffff037224 */ /* 0x008fe200078e005b */
[----:B------:R-:W-:-:S03]  /*27320*/  LOP3.LUT R2, R88, 0x4, RZ, 0xfc, !PT ;  /* 0x0000000458027812 */ /* 0x000fc600078efcff */
[----:B------:R-:W-:Y:S04]  /*27330*/  ST.E desc[UR36][R18.64+0x230], R5 ;  /* 0x0002300512007985 */ /* 0x000fe8000c101924 */
[----:B------:R-:W2:Y:S02]  /*27340*/  LD.E R11, desc[UR36][R2.64] ;  /* 0x00000024020b7980 */ /* 0x000ea4000c101900 */
[----:B--2---:R-:W-:-:S05]  /*27350*/  FMUL.FTZ R11, R24, R11 ;  /* 0x0000000b180b7220 */ /* 0x004fca0000410000 */
[----:B------:R2:W-:Y:S04]  /*27360*/  ST.E desc[UR36][R2.64], R11 ;  /* 0x0000000b02007985 */ /* 0x0005e8000c101924 */
[----:B------:R-:W3:Y:S04]  /*27370*/  LD.E R15, desc[UR36][R18.64+0x254] ;  /* 0x00025424120f7980 */ /* 0x000ee8000c101900 */
[----:B------:R-:W4:Y:S04]  /*27380*/  LD.E R14, desc[UR36][R18.64+0x424] ;  /* 0x00042424120e7980 */ /* 0x000f28000c101900 */
[----:B------:R-:W4:Y:S04]  /*27390*/  LD.E R13, desc[UR36][R18.64+0x240] ;  /* 0x00024024120d7980 */ /* 0x000f28000c101900 */
[----:B------:R-:W4:Y:S04]  /*273a0*/  LD.E R12, desc[UR36][R18.64+0x244] ;  /* 0x00024424120c7980 */ /* 0x000f28000c101900 */
[----:B-1----:R-:W4:Y:S04]  /*273b0*/  LD.E R7, desc[UR36][R18.64+0x250] ;  /* 0x0002502412077980 */ /* 0x002f28000c101900 */
[----:B------:R-:W4:Y:S04]  /*273c0*/  LD.E R27, desc[UR36][R18.64+0x260] ;  /* 0x00026024121b7980 */ /* 0x000f28000c101900 */
[----:B------:R-:W4:Y:S04]  /*273d0*/  LD.E R29, desc[UR36][R18.64+0x264] ;  /* 0x00026424121d7980 */ /* 0x000f28000c101900 */
[----:B------:R-:W4:Y:S04]  /*273e0*/  LD.E R31, desc[UR36][R18.64+0x270] ;  /* 0x00027024121f7980 */ /* 0x000f28000c101900 */
[----:B------:R-:W4:Y:S04]  /*273f0*/  LD.E R33, desc[UR36][R18.64+0x274] ;  /* 0x0002742412217980 */ /* 0x000f28000c101900 */
[----:B------:R-:W4:Y:S04]  /*27400*/  LD.E R35, desc[UR36][R18.64+0x280] ;  /* 0x0002802412237980 */ /* 0x000f28000c101900 */
[----:B--2---:R-:W2:Y:S04]  /*27410*/  LD.E R11, desc[UR36][R18.64+0x284] ;  /* 0x00028424120b7980 */ /* 0x004ea8000c101900 */
[----:B------:R-:W2:Y:S04]  /*27420*/  LD.E R37, desc[UR36][R18.64+0x290] ;  /* 0x0002902412257980 */ /* 0x000ea8000c101900 */
        /* <DEDUP_REMOVED lines=49> */
[----:B------:R-:W2:Y:S01]  /*27740*/  LD.E R137, desc[UR36][R18.64+0x420] ;  /* 0x0004202412897980 */ /* 0x000ea2000c101900 */
[C---:B---3--:R-:W-:Y:S01]  /*27750*/  FMUL.FTZ R15, R24.reuse, R15 ;  /* 0x0000000f180f7220 */ /* 0x048fe20000410000 */
[----:B----4-:R-:W-:-:S04]  /*27760*/  FMUL.FTZ R139, R24, R14 ;  /* 0x0000000e188b7220 */ /* 0x010fc80000410000 */
[----:B------:R1:W-:Y:S01]  /*27770*/  ST.E desc[UR36][R18.64+0x254], R15 ;  /* 0x0002540f12007985 */ /* 0x0003e2000c101924 */
[----:B------:R-:W-:Y:S01]  /*27780*/  LOP3.LUT R14, R88, 0x8, RZ, 0xfc, !PT ;  /* 0x00000008580e7812 */ /* 0x000fe200078efcff */
[C---:B------:R-:W-:Y:S01]  /*27790*/  FMUL.FTZ R13, R24.reuse, R13 ;  /* 0x0000000d180d7220 */ /* 0x040fe20000410000 */
[C---:B------:R-:W-:Y:S01]  /*277a0*/  FMUL.FTZ R5, R24.reuse, R12 ;  /* 0x0000000c18057220 */ /* 0x040fe20000410000 */
[C---:B------:R-:W-:Y:S01]  /*277b0*/  FMUL.FTZ R7, R24.reuse, R7 ;  /* 0x0000000718077220 */ /* 0x040fe20000410000 */
[--C-:B-1----:R-:W-:Y:S02]  /*277c0*/  IMAD.MOV.U32 R15, RZ, RZ, R3.reuse ;  /* 0x000000ffff0f7224 */ /* 0x102fe400078e0003 */
[C---:B------:R-:W-:Y:S01]  /*277d0*/  FMUL.FTZ R27, R24.reuse, R27 ;  /* 0x0000001b181b7220 */ /* 0x040fe20000410000 */
[C---:B------:R-:W-:Y:S01]  /*277e0*/  FMUL.FTZ R29, R24.reuse, R29 ;  /* 0x0000001d181d7220 */ /* 0x040fe20000410000 */
[C---:B------:R-:W-:Y:S01]  /*277f0*/  FMUL.FTZ R31, R24.reuse, R31 ;  /* 0x0000001f181f7220 */ /* 0x040fe20000410000 */
[C---:B------:R-:W-:Y:S01]  /*27800*/  FMUL.FTZ R33, R24.reuse, R33 ;  /* 0x0000002118217220 */ /* 0x040fe20000410000 */
[C---:B------:R-:W-:Y:S01]  /*27810*/  FMUL.FTZ R35, R24.reuse, R35 ;  /* 0x0000002318237220 */ /* 0x040fe20000410000 */
[C---:B--2---:R-:W-:Y:S01]  /*27820*/  FMUL.FTZ R11, R24.reuse, R11 ;  /* 0x0000000b180b7220 */ /* 0x044fe20000410000 */
        /* <DEDUP_REMOVED lines=51> */
[----:B------:R-:W-:Y:S04]  /*27b60*/  ST.E desc[UR36][R18.64+0x424], R139 ;  /* 0x0004248b12007985 */ /* 0x000fe8000c101924 */
[----:B------:R1:W-:Y:S04]  /*27b70*/  ST.E desc[UR36][R18.64+0x240], R13 ;  /* 0x0002400d12007985 */ /* 0x0003e8000c101924 */
[----:B------:R2:W-:Y:S04]  /*27b80*/  ST.E desc[UR36][R18.64+0x244], R5 ;  /* 0x0002440512007985 */ /* 0x0005e8000c101924 */
[----:B------:R3:W-:Y:S04]  /*27b90*/  ST.E desc[UR36][R18.64+0x250], R7 ;  /* 0x0002500712007985 */ /* 0x0007e8000c101924 */
[----:B------:R-:W-:Y:S04]  /*27ba0*/  ST.E desc[UR36][R18.64+0x260], R27 ;  /* 0x0002601b12007985 */ /* 0x000fe8000c101924 */
[----:B------:R-:W-:Y:S04]  /*27bb0*/  ST.E desc[UR36][R18.64+0x264], R29 ;  /* 0x0002641d12007985 */ /* 0x000fe8000c101924 */
[----:B------:R-:W-:Y:S04]  /*27bc0*/  ST.E desc[UR36][R18.64+0x270], R31 ;  /* 0x0002701f12007985 */ /* 0x000fe8000c101924 */
[----:B------:R4:W-:Y:S04]  /*27bd0*/  ST.E desc[UR36][R18.64+0x274], R33 ;  /* 0x0002742112007985 */ /* 0x0009e8000c101924 */
[----:B------:R-:W-:Y:S04]  /*27be0*/  ST.E desc[UR36][R18.64+0x280], R35 ;  /* 0x0002802312007985 */ /* 0x000fe8000c101924 */
        /* <DEDUP_REMOVED lines=52> */
[----:B------:R-:W2:Y:S01]  /*27f30*/  LD.E R6, desc[UR36][R14.64] ;  /* 0x000000240e067980 */ /* 0x000ea2000c101900 */
[----:B------:R-:W-:Y:S01]  /*27f40*/  LOP3.LUT R12, R88, 0xc, RZ, 0xfc, !PT ;  /* 0x0000000c580c7812 */ /* 0x000fe200078efcff */
[----:B-1----:R-:W-:-:S02]  /*27f50*/  IMAD.MOV.U32 R13, RZ, RZ, R3 ;  /* 0x000000ffff0d7224 */ /* 0x002fc400078e0003 */
[----:B--2---:R-:W-:-:S05]  /*27f60*/  FMUL.FTZ R5, R25, R6 ;  /* 0x0000000619057220 */ /* 0x004fca0000410000 */
[----:B------:R1:W-:Y:S04]  /*27f70*/  ST.E desc[UR36][R14.64], R5 ;  /* 0x000000050e007985 */ /* 0x0003e8000c101924 */
[----:B------:R-:W3:Y:S02]  /*27f80*/  LD.E R6, desc[UR36][R12.64] ;  /* 0x000000240c067980 */ /* 0x000ee4000c101900 */
[----:B---3--:R-:W-:-:S05]  /*27f90*/  FMUL.FTZ R7, R25, R6 ;  /* 0x0000000619077220 */ /* 0x008fca0000410000 */
[----:B------:R2:W-:Y:S04]  /*27fa0*/  ST.E desc[UR36][R12.64], R7 ;  /* 0x000000070c007985 */ /* 0x0005e8000c101924 */
[----:B------:R-:W4:Y:S04]  /*27fb0*/  LD.E R144, desc[UR36][R18.64+0x42c] ;  /* 0x00042c2412907980 */ /* 0x000f28000c101900 */
[----:B------:R-:W1:Y:S04]  /*27fc0*/  LD.E R6, desc[UR36][R18.64+0x248] ;  /* 0x0002482412067980 */ /* 0x000e68000c101900 */
[----:B------:R-:W2:Y:S04]  /*27fd0*/  LD.E R24, desc[UR36][R18.64+0x24c] ;  /* 0x00024c2412187980 */ /* 0x000ea8000c101900 */
[----:B------:R-:W3:Y:S04]  /*27fe0*/  LD.E R26, desc[UR36][R18.64+0x258] ;  /* 0x00025824121a7980 */ /* 0x000ee8000c101900 */
        /* <DEDUP_REMOVED lines=57> */
[----:B------:R-:W3:Y:S01]  /*28380*/  LD.E R142, desc[UR36][R18.64+0x428] ;  /* 0x00042824128e7980 */ /* 0x000ee2000c101900 */
[C---:B----4-:R-:W-:Y:S01]  /*28390*/  FMUL.FTZ R33, R25.reuse, R144 ;  /* 0x0000009019217220 */ /* 0x050fe20000410000 */
[----:B-1----:R-:W-:-:S04]  /*283a0*/  FMUL.FTZ R5, R25, R6 ;  /* 0x0000000619057220 */ /* 0x002fc80000410000 */
[----:B------:R1:W-:Y:S01]  /*283b0*/  ST.E desc[UR36][R18.64+0x42c], R33 ;  /* 0x00042c2112007985 */ /* 0x0003e2000c101924 */
[C---:B--2---:R-:W-:Y:S01]  /*283c0*/  FMUL.FTZ R7, R25.reuse, R24 ;  /* 0x0000001819077220 */ /* 0x044fe20000410000 */
[C---:B---3--:R-:W-:Y:S01]  /*283d0*/  FMUL.FTZ R11, R25.reuse, R26 ;  /* 0x0000001a190b7220 */ /* 0x048fe20000410000 */
[C---:B------:R-:W-:Y:S01]  /*283e0*/  FMUL.FTZ R27, R25.reuse, R28 ;  /* 0x0000001c191b7220 */ /* 0x040fe20000410000 */
[C---:B------:R-:W-:Y:S01]  /*283f0*/  FMUL.FTZ R29, R25.reuse, R30 ;  /* 0x0000001e191d7220 */ /* 0x040fe20000410000 */
[C---:B------:R-:W-:Y:S01]  /*28400*/  FMUL.FTZ R31, R25.reuse, R32 ;  /* 0x00000020191f7220 */ /* 0x040fe20000410000 */
[C---:B-1----:R-:W-:Y:S01]  /*28410*/  FMUL.FTZ R33, R25.reuse, R36 ;  /* 0x0000002419217220 */ /* 0x042fe20000410000 */
[C---:B------:R-:W-:Y:S01]  /*28420*/  FMUL.FTZ R35, R25.reuse, R38 ;  /* 0x0000002619237220 */ /* 0x040fe20000410000 */
[C---:B------:R-:W-:Y:S01]  /*28430*/  FMUL.FTZ R37, R25.reuse, R40 ;  /* 0x0000002819257220 */ /* 0x040fe20000410000 */
[C---:B------:R-:W-:Y:S01]  /*28440*/  FMUL.FTZ R39, R25.reuse, R42 ;  /* 0x0000002a19277220 */ /* 0x040fe20000410000 */
[----:B------:R1:W-:Y:S04]  /*28450*/  ST.E desc[UR36][R18.64+0x248], R5 ;  /* 0x0002480512007985 */ /* 0x0003e8000c101924 */
[----:B------:R2:W-:Y:S04]  /*28460*/  ST.E desc[UR36][R18.64+0x24c], R7 ;  /* 0x00024c0712007985 */ /* 0x0005e8000c101924 */
[----:B------:R3:W-:Y:S04]  /*28470*/  ST.E desc[UR36][R18.64+0x258], R11 ;  /* 0x0002580b12007985 */ /* 0x0007e8000c101924 */
[----:B------:R4:W-:Y:S01]  /*28480*/  ST.E desc[UR36][R18.64+0x25c], R27 ;  /* 0x00025c1b12007985 */ /* 0x0009e2000c101924 */
[----:B-1----:R-:W-:-:S03]  /*28490*/  FMUL.FTZ R5, R25, R34 ;  /* 0x0000002219057220 */ /* 0x002fc60000410000 */
[----:B------:R1:W-:Y:S01]  /*284a0*/  ST.E desc[UR36][R18.64+0x268], R29 ;  /* 0x0002681d12007985 */ /* 0x0003e2000c101924 */
[----:B--2---:R-:W-:-:S03]  /*284b0*/  FMUL.FTZ R7, R25, R44 ;  /* 0x0000002c19077220 */ /* 0x004fc60000410000 */
[----:B------:R2:W-:Y:S01]  /*284c0*/  ST.E desc[UR36][R18.64+0x26c], R31 ;  /* 0x00026c1f12007985 */ /* 0x0005e2000c101924 */
[----:B---3--:R-:W-:-:S03]  /*284d0*/  FMUL.FTZ R11, R25, R46 ;  /* 0x0000002e190b7220 */ /* 0x008fc60000410000 */
[----:B------:R3:W-:Y:S01]  /*284e0*/  ST.E desc[UR36][R18.64+0x27c], R33 ;  /* 0x00027c2112007985 */ /* 0x0007e2000c101924 */
[----:B----4-:R-:W-:-:S03]  /*284f0*/  FMUL.FTZ R27, R25, R48 ;  /* 0x00000030191b7220 */ /* 0x010fc60000410000 */
[----:B------:R4:W-:Y:S01]  /*28500*/  ST.E desc[UR36][R18.64+0x288], R35 ;  /* 0x0002882312007985 */ /* 0x0009e2000c101924 */
[----:B-1----:R-:W-:-:S03]  /*28510*/  FMUL.FTZ R29, R25, R50 ;  /* 0x00000032191d7220 */ /* 0x002fc60000410000 */
[----:B------:R1:W-:Y:S01]  /*28520*/  ST.E desc[UR36][R18.64+0x28c], R37 ;  /* 0x00028c2512007985 */ /* 0x0003e2000c101924 */
[----:B--2---:R-:W-:-:S03]  /*28530*/  FMUL.FTZ R31, R25, R52 ;  /* 0x00000034191f7220 */ /* 0x004fc60000410000 */
[----:B------:R2:W-:Y:S01]  /*28540*/  ST.E desc[UR36][R18.64+0x298], R39 ;  /* 0x0002982712007985 */ /* 0x0005e2000c101924 */
[C---:B---3--:R-:W-:Y:S01]  /*28550*/  FMUL.FTZ R33, R25.reuse, R56 ;  /* 0x0000003819217220 */ /* 0x048fe20000410000 */
[C---:B----4-:R-:W-:Y:S01]  /*28560*/  FMUL.FTZ R35, R25.reuse, R58 ;  /* 0x0000003a19237220 */ /* 0x050fe20000410000 */
[C---:B-1----:R-:W-:Y:S01]  /*28570*/  FMUL.FTZ R37, R25.reuse, R60 ;  /* 0x0000003c19257220 */ /* 0x042fe20000410000 */
[C---:B--2---:R-:W-:Y:S01]  /*28580*/  FMUL.FTZ R39, R25.reuse, R62 ;  /* 0x0000003e19277220 */ /* 0x044fe20000410000 */
        /* <DEDUP_REMOVED lines=80> */
[----:B------:R-:W-:Y:S01]  /*28a90*/  FMUL.FTZ R25, R25, R142 ;  /* 0x0000008e19197220 */ /* 0x000fe20000410000 */
[----:B------:R-:W-:Y:S04]  /*28aa0*/  ST.E desc[UR36][R18.64+0x3b8], R5 ;  /* 0x0003b80512007985 */ /* 0x000fe8000c101924 */
[----:B------:R-:W-:Y:S04]  /*28ab0*/  ST.E desc[UR36][R18.64+0x3dc], R7 ;  /* 0x0003dc0712007985 */ /* 0x000fe8000c101924 */
[----:B------:R1:W-:Y:S04]  /*28ac0*/  ST.E desc[UR36][R18.64+0x3e8], R11 ;  /* 0x0003e80b12007985 */ /* 0x0003e8000c101924 */
[----:B------:R2:W-:Y:S04]  /*28ad0*/  ST.E desc[UR36][R18.64+0x3ec], R27 ;  /* 0x0003ec1b12007985 */ /* 0x0005e8000c101924 */
[----:B------:R3:W-:Y:S04]  /*28ae0*/  ST.E desc[UR36][R18.64+0x3f8], R29 ;  /* 0x0003f81d12007985 */ /* 0x0007e8000c101924 */
[----:B------:R-:W-:Y:S04]  /*28af0*/  ST.E desc[UR36][R18.64+0x3fc], R31 ;  /* 0x0003fc1f12007985 */ /* 0x000fe8000c101924 */
[----:B------:R-:W-:Y:S04]  /*28b00*/  ST.E desc[UR36][R18.64+0x408], R33 ;  /* 0x0004082112007985 */ /* 0x000fe8000c101924 */
[----:B------:R-:W-:Y:S04]  /*28b10*/  ST.E desc[UR36][R18.64+0x40c], R35 ;  /* 0x00040c2312007985 */ /* 0x000fe8000c101924 */
[----:B------:R-:W-:Y:S04]  /*28b20*/  ST.E desc[UR36][R18.64+0x418], R37 ;  /* 0x0004182512007985 */ /* 0x000fe8000c101924 */
[----:B------:R-:W-:Y:S04]  /*28b30*/  ST.E desc[UR36][R18.64+0x41c], R39 ;  /* 0x00041c2712007985 */ /* 0x000fe8000c101924 */
[----:B------:R4:W-:Y:S01]  /*28b40*/  ST.E desc[UR36][R18.64+0x428], R25 ;  /* 0x0004281912007985 */ /* 0x0009e2000c101924 */
[----:B------:R0:W-:Y:S06]  /*28b50*/  BAR.SYNC.DEFER_BLOCKING R225, 0x100 ;  /* 0x000400e10000751d */ /* 0x0001ec0000010000 */
[----:B-1----:R-:W2:Y:S04]  /*28b60*/  LD.E R11, desc[UR36][R18.64+0x230] ;  /* 0x00023024120b7980 */ /* 0x002ea8000c101900 */
[----:B------:R-:W4:Y:S04]  /*28b70*/  LD.E R5, desc[UR36][R8.64] ;  /* 0x0000002408057980 */ /* 0x000f28000c101900 */
[----:B------:R-:W4:Y:S04]  /*28b80*/  LD.E.64 R6, desc[UR36][R18.64+0x88] ;  /* 0x0000882412067980 */ /* 0x000f28000c101b00 */
[----:B--2---:R1:W-:Y:S04]  /*28b90*/  ST.E desc[UR36][R18.64+0x230], R11 ;  /* 0x0002300b12007985 */ /* 0x0043e8000c101924 */
[----:B------:R-:W2:Y:S04]  /*28ba0*/  LD.E R24, desc[UR36][R2.64] ;  /* 0x0000002402187980 */ /* 0x000ea8000c101900 */
[----:B--2---:R-:W-:Y:S04]  /*28bb0*/  ST.E desc[UR36][R2.64], R24 ;  /* 0x0000001802007985 */ /* 0x004fe8000c101924 */
[----:B------:R-:W2:Y:S04]  /*28bc0*/  LD.E R27, desc[UR36][R14.64] ;  /* 0x000000240e1b7980 */ /* 0x000ea8000c101900 */
[----:B--2---:R2:W-:Y:S04]  /*28bd0*/  ST.E desc[UR36][R14.64], R27 ;  /* 0x0000001b0e007985 */ /* 0x0045e8000c101924 */
[----:B---3--:R-:W3:Y:S04]  /*28be0*/  LD.E R29, desc[UR36][R12.64] ;  /* 0x000000240c1d7980 */ /* 0x008ee8000c101900 */
[----:B---3--:R3:W-:Y:S04]  /*28bf0*/  ST.E desc[UR36][R12.64], R29 ;  /* 0x0000001d0c007985 */ /* 0x0087e8000c101924 */
[----:B----4-:R-:W4:Y:S04]  /*28c00*/  LD.E R25, desc[UR36][R18.64+0x240] ;  /* 0x0002402412197980 */ /* 0x010f28000c101900 */
[----:B------:R-:W4:Y:S04]  /*28c10*/  LD.E R31, desc[UR36][R18.64+0x244] ;  /* 0x00024424121f7980 */ /* 0x000f28000c101900 */
[----:B------:R-:W4:Y:S04]  /*28c20*/  LD.E R33, desc[UR36][R18.64+0x248] ;  /* 0x0002482412217980 */ /* 0x000f28000c101900 */
[----:B-1----:R-:W4:Y:S04]  /*28c30*/  LD.E R11, desc[UR36][R18.64+0x24c] ;  /* 0x00024c24120b7980 */ /* 0x002f28000c101900 */
[----:B------:R-:W4:Y:S04]  /*28c40*/  LD.E R35, desc[UR36][R18.64+0x250] ;  /* 0x0002502412237980 */ /* 0x000f28000c101900 */
[----:B------:R-:W4:Y:S04]  /*28c50*/  LD.E R37, desc[UR36][R18.64+0x254] ;  /* 0x0002542412257980 */ /* 0x000f28000c101900 */
[----:B------:R-:W4:Y:S04]  /*28c60*/  LD.E R39, desc[UR36][R18.64+0x258] ;  /* 0x0002582412277980 */ /* 0x000f28000c101900 */
[----:B------:R-:W4:Y:S04]  /*28c70*/  LD.E R41, desc[UR36][R18.64+0x25c] ;  /* 0x00025c2412297980 */ /* 0x000f28000c101900 */
[----:B--2---:R-:W2:Y:S04]  /*28c80*/  LD.E R27, desc[UR36][R18.64+0x260] ;  /* 0x00026024121b7980 */ /* 0x004ea8000c101900 */
[----:B------:R-:W2:Y:S04]  /*28c90*/  LD.E R43, desc[UR36][R18.64+0x264] ;  /* 0x00026424122b7980 */ /* 0x000ea8000c101900 */
[----:B---3--:R-:W3:Y:S04]  /*28ca0*/  LD.E R29, desc[UR36][R18.64+0x268] ;  /* 0x00026824121d7980 */ /* 0x008ee8000c101900 */
        /* <DEDUP_REMOVED lines=113> */
[----:B----4-:R-:W-:Y:S04]  /*293c0*/  ST.E desc[UR36][R18.64+0x240], R25 ;  /* 0x0002401912007985 */ /* 0x010fe8000c101924 */
[----:B------:R-:W-:Y:S04]  /*293d0*/  ST.E desc[UR36][R18.64+0x244], R31 ;  /* 0x0002441f12007985 */ /* 0x000fe8000c101924 */
[----:B------:R-:W-:Y:S04]  /*293e0*/  ST.E desc[UR36][R18.64+0x248], R33 ;  /* 0x0002482112007985 */ /* 0x000fe8000c101924 */
[----:B------:R1:W-:Y:S04]  /*293f0*/  ST.E desc[UR36][R18.64+0x24c], R11 ;  /* 0x00024c0b12007985 */ /* 0x0003e8000c101924 */
[----:B------:R-:W-:Y:S04]  /*29400*/  ST.E desc[UR36][R18.64+0x250], R35 ;  /* 0x0002502312007985 */ /* 0x000fe8000c101924 */
[----:B------:R-:W-:Y:S04]  /*29410*/  ST.E desc[UR36][R18.64+0x254], R37 ;  /* 0x0002542512007985 */ /* 0x000fe8000c101924 */
[----:B------:R-:W-:Y:S04]  /*29420*/  ST.E desc[UR36][R18.64+0x258], R39 ;  /* 0x0002582712007985 */ /* 0x000fe8000c101924 */
[----:B------:R-:W-:Y:S04]  /*29430*/  ST.E desc[UR36][R18.64+0x25c], R41 ;  /* 0x00025c2912007985 */ /* 0x000fe8000c101924 */
[----:B--2---:R-:W-:Y:S04]  /*29440*/  ST.E desc[UR36][R18.64+0x260], R27 ;  /* 0x0002601b12007985 */ /* 0x004fe8000c101924 */
[----:B------:R-:W-:Y:S04]  /*29450*/  ST.E desc[UR36][R18.64+0x264], R43 ;  /* 0x0002642b12007985 */ /* 0x000fe8000c101924 */
[----:B---3--:R-:W-:Y:S04]  /*29460*/  ST.E desc[UR36][R18.64+0x268], R29 ;  /* 0x0002681d12007985 */ /* 0x008fe8000c101924 */
        /* <DEDUP_REMOVED lines=112> */
[----:B------:R-:W-:Y:S01]  /*29b70*/  ST.E desc[UR36][R18.64+0x42c], R104 ;  /* 0x00042c6812007985 */ /* 0x000fe2000c101924 */
[----:B------:R-:W-:-:S03]  /*29b80*/  IMAD.MOV.U32 R106, RZ, RZ, R2 ;  /* 0x000000ffff6a7224 */ /* 0x000fc600078e0002 */
[----:B-1----:R-:W4:Y:S01]  /*29b90*/  LDL R11, [R1+0x68] ;  /* 0x00006800010b7983 */ /* 0x002f220000100800 */
[----:B--2---:R-:W-:Y:S02]  /*29ba0*/  IMAD.MOV.U32 R107, RZ, RZ, R3 ;  /* 0x000000ffff6b7224 */ /* 0x004fe400078e0003 */
[----:B------:R-:W-:Y:S01]  /*29bb0*/  IMAD.MOV.U32 R194, RZ, RZ, R106 ;  /* 0x000000ffffc27224 */ /* 0x000fe200078e006a */
[----:B------:R1:W-:Y:S01]  /*29bc0*/  STL [R1+0xa40], R2 ;  /* 0x000a400201007387 */ /* 0x0003e20000100800 */
[----:B---3--:R-:W-:-:S03]  /*29bd0*/  IMAD.MOV.U32 R195, RZ, RZ, R107 ;  /* 0x000000ffffc37224 */ /* 0x008fc600078e006b */
[----:B----4-:R-:W2:Y:S04]  /*29be0*/  LD.E R24, desc[UR36][R18.64+0x230] ;  /* 0x0002302412187980 */ /* 0x010ea8000c101900 */
[----:B0-----:R-:W2:Y:S04]  /*29bf0*/  LD.E R28, desc[UR36][R18.64+0x240] ;  /* 0x00024024121c7980 */ /* 0x001ea8000c101900 */
[----:B-1----:R-:W3:Y:S04]  /*29c00*/  LDL.LU.64 R2, [R1+0xa50] ;  /* 0x000a500001027983 */ /* 0x002ee80000300a00 */
        /* <DEDUP_REMOVED lines=126> */
[----:B------:R-:W-:Y:S01]  /*2a3f0*/  IMAD R6, R5, 0xc00, R6 ;  /* 0x00000c0005067824 */ /* 0x000fe200078e0206 */
[----:B------:R-:W-:-:S02]  /*2a400*/  ISETP.NE.U32.AND P0, PT, R11, RZ, PT ;  /* 0x000000ff0b00720c */ /* 0x000fc40003f05070 */
[----:B------:R-:W-:Y:S02]  /*2a410*/  R2UR UR7, R7 ;  /* 0x00000000070772ca */ /* 0x000fe400000e0000 */
[----:B------:R-:W-:Y:S02]  /*2a420*/  R2UR UR6, R6 ;  /* 0x00000000060672ca */ /* 0x000fe400000e0000 */
[----:B------:R-:W-:Y:S02]  /*2a430*/  F2FP.F16.F32.PACK_AB R154, R153, R4 ;  /* 0x00000004999a723e */ /* 0x000fe400000000ff */
[----:B------:R-:W-:Y:S02]  /*2a440*/  F2FP.F16.F32.PACK_AB R153, R155, R190 ;  /* 0x000000be9b99723e */ /* 0x000fe400000000ff */
[----:B---3--:R-:W-:Y:S02]  /*2a450*/  F2FP.F16.F32.PACK_AB R152, R2, R3 ;  /* 0x000000030298723e */ /* 0x008fe400000000ff */
[----:B------:R-:W-:Y:S01]  /*2a460*/  F2FP.F16.F32.PACK_AB R155, R192, R191 ;  /* 0x000000bfc09b723e */ /* 0x000fe200000000ff */
[----:B------:R-:W-:Y:S01]  /*2a470*/  VOTEU.ANY UP0, P0 ;  /* 0x00000000003f7886 */ /* 0x000fe20000000100 */
[----:B------:R-:W-:-:S02]  /*2a480*/  VIADD R2, R6, 0x80 ;  /* 0x0000008006027836 */ /* 0x000fc40000000000 */
[----:B------:R-:W-:Y:S01]  /*2a490*/  IMAD.MOV.U32 R3, RZ, RZ, R7 ;  /* 0x000000ffff037224 */ /* 0x000fe200078e0007 */
[----:B--2---:R-:W-:-:S06]  /*2a4a0*/  WARPGROUP.ARRIVE ;  /* 0x00000000000079c5 */ /* 0x004fcc0000000000 */
[----:B------:R-:W-:Y:S01]  /*2a4b0*/  HGMMA.64x256x16.F32 R24, R152, gdesc[UR4].tnspB, R24, UP0, gsb0 ;  /* 0x43e0000498187df0 */ /* 0x000fe2000b800818 */
[----:B------:R-:W-:Y:S02]  /*2a4c0*/  R2UR UR6, R2 ;  /* 0x00000000020672ca */ /* 0x000fe400000e0000 */
[----:B------:R-:W-:Y:S01]  /*2a4d0*/  R2UR UR7, R3 ;  /* 0x00000000030772ca */ /* 0x000fe200000e0000 */
[----:B------:R-:W-:Y:S02]  /*2a4e0*/  VIADD R2, R6, 0x100 ;  /* 0x0000010006027836 */ /* 0x000fe40000000000 */
[----:B------:R-:W-:Y:S01]  /*2a4f0*/  IMAD.MOV.U32 R3, RZ, RZ, R7 ;  /* 0x000000ffff037224 */ /* 0x000fe200078e0007 */
[----:B------:R-:W-:Y:S02]  /*2a500*/  WARPGROUP.DEPBAR.LE gsb0, 0x0 ;  /* 0x00008000000079c5 */ /* 0x000fe40000010000 */
[----:B------:R-:W-:Y:S01]  /*2a510*/  ST.E desc[UR36][R18.64+0x230], R24 ;  /* 0x0002301812007985 */ /* 0x000fe2000c101924 */
[----:B------:R-:W-:-:S02]  /*2a520*/  F2FP.F16.F32.PACK_AB R152, R181, R180 ;  /* 0x000000b4b598723e */ /* 0x000fc400000000ff */
[----:B------:R-:W-:Y:S01]  /*2a530*/  F2FP.F16.F32.PACK_AB R154, R179, R178 ;  /* 0x000000b2b39a723e */ /* 0x000fe200000000ff */
[----:B------:R-:W-:Y:S01]  /*2a540*/  ST.E desc[UR36][R194.64], R25 ;  /* 0x00000019c2007985 */ /* 0x000fe2000c101924 */
[----:B------:R-:W-:Y:S02]  /*2a550*/  F2FP.F16.F32.PACK_AB R153, R187, R184 ;  /* 0x000000b8bb99723e */ /* 0x000fe400000000ff */
[----:B------:R-:W-:Y:S01]  /*2a560*/  F2FP.F16.F32.PACK_AB R155, R189, R186 ;  /* 0x000000babd9b723e */ /* 0x000fe200000000ff */
        /* <DEDUP_REMOVED lines=125> */
[----:B------:R0:W-:Y:S02]  /*2ad40*/  ST.E desc[UR36][R18.64+0x42c], R151 ;  /* 0x00042c9712007985 */ /* 0x0001e4000c101924 */
[----:B0-----:R-:W-:-:S06]  /*2ad50*/  WARPGROUP.ARRIVE ;  /* 0x00000000000079c5 */ /* 0x001fcc0000000000 */
[----:B------:R-:W-:Y:S01]  /*2ad60*/  HGMMA.64x256x16.F32 R24, R152, gdesc[UR4].tnspB, R24, gsb0 ;  /* 0x43e0000498187df0 */ /* 0x000fe20008000818 */
[----:B------:R-:W-:Y:S01]  /*2ad70*/  R2UR UR6, R2 ;  /* 0x00000000020672ca */ /* 0x000fe200000e0000 */
[----:B------:R-:W-:Y:S01]  /*2ad80*/  STL [R1+0x68], R0 ;  /* 0x0000680001007387 */ /* 0x000fe20000100800 */
        /* <DEDUP_REMOVED lines=281> */
[----:B------:R-:W-:Y:S01]  /*2bf20*/  VIADD R6, R6, 0x280 ;  /* 0x0000028006067836 */ /* 0x000fe20000000000 */
[----:B------:R-:W-:Y:S02]  /*2bf30*/  WARPGROUP.DEPBAR.LE gsb0, 0x0 ;  /* 0x00008000000079c5 */ /* 0x000fe40000010000 */
[----:B------:R-:W-:Y:S01]  /*2bf40*/  ST.E desc[UR36][R18.64+0x230], R24 ;  /* 0x0002301812007985 */ /* 0x000fe2000c101924 */
[----:B------:R-:W-:Y:S02]  /*2bf50*/  F2FP.F16.F32.PACK_AB R152, R161, R158 ;  /* 0x0000009ea198723e */ /* 0x000fe400000000ff */
[----:B------:R-:W-:Y:S01]  /*2bf60*/  F2FP.F16.F32.PACK_AB R154, R160, R159 ;  /* 0x0000009fa09a723e */ /* 0x000fe200000000ff */
[----:B------:R-:W-:Y:S01]  /*2bf70*/  ST.E desc[UR36][R194.64], R25 ;  /* 0x00000019c2007985 */ /* 0x000fe2000c101924 */
[----:B------:R-:W-:-:S02]  /*2bf80*/  F2FP.F16.F32.PACK_AB R153, R172, R173 ;  /* 0x000000adac99723e */ /* 0x000fc400000000ff */
        /* <DEDUP_REMOVED lines=267> */
[----:B------:R-:W-:Y:S02]  /*2d040*/  STL [R1+0x68], R0 ;  /* 0x0000680001007387 */ /* 0x000fe40000100800 */
[----:B------:R-:W-:Y:S02]  /*2d050*/  WARPGROUP.DEPBAR.LE gsb0, 0x0 ;  /* 0x00008000000079c5 */ /* 0x000fe40000010000 */
        /* <DEDUP_REMOVED lines=128> */
[----:B------:R-:W-:Y:S04]  /*2d860*/  STL [R1+0x68], R0 ;  /* 0x0000680001007387 */ /* 0x000fe80000100800 */
[----:B------:R-:W2:Y:S04]  /*2d870*/  LD.E R3, desc[UR36][R18.64+0x230] ;  /* 0x0002302412037980 */ /* 0x000ea8000c101900 */
[----:B--2---:R0:W-:Y:S04]  /*2d880*/  ST.E desc[UR36][R18.64+0x230], R3 ;  /* 0x0002300312007985 */ /* 0x0041e8000c101924 */
[----:B------:R-:W2:Y:S04]  /*2d890*/  LD.E R2, desc[UR36][R194.64] ;  /* 0x00000024c2027980 */ /* 0x000ea8000c101900 */
[----:B--2---:R-:W-:Y:S04]  /*2d8a0*/  ST.E desc[UR36][R194.64], R2 ;  /* 0x00000002c2007985 */ /* 0x004fe8000c101924 */
[----:B------:R-:W2:Y:S04]  /*2d8b0*/  LD.E R4, desc[UR36][R14.64] ;  /* 0x000000240e047980 */ /* 0x000ea8000c101900 */
[----:B--2---:R1:W-:Y:S04]  /*2d8c0*/  ST.E desc[UR36][R14.64], R4 ;  /* 0x000000040e007985 */ /* 0x0043e8000c101924 */
[----:B------:R-:W2:Y:S04]  /*2d8d0*/  LD.E R5, desc[UR36][R12.64] ;  /* 0x000000240c057980 */ /* 0x000ea8000c101900 */
[----:B--2---:R2:W-:Y:S04]  /*2d8e0*/  ST.E desc[UR36][R12.64], R5 ;  /* 0x000000050c007985 */ /* 0x0045e8000c101924 */
[----:B------:R-:W3:Y:S04]  /*2d8f0*/  LD.E R7, desc[UR36][R18.64+0x240] ;  /* 0x0002402412077980 */ /* 0x000ee8000c101900 */
[----:B------:R-:W4:Y:S04]  /*2d900*/  LD.E R11, desc[UR36][R18.64+0x244] ;  /* 0x00024424120b7980 */ /* 0x000f28000c101900 */
[----:B------:R-:W4:Y:S04]  /*2d910*/  LD.E R17, desc[UR36][R18.64+0x248] ;  /* 0x0002482412117980 */ /* 0x000f28000c101900 */
[----:B------:R-:W4:Y:S04]  /*2d920*/  LD.E R21, desc[UR36][R18.64+0x24c] ;  /* 0x00024c2412157980 */ /* 0x000f28000c101900 */
[----:B0-----:R-:W4:Y:S04]  /*2d930*/  LD.E R3, desc[UR36][R18.64+0x250] ;  /* 0x0002502412037980 */ /* 0x001f28000c101900 */
[----:B------:R-:W4:Y:S04]  /*2d940*/  LD.E R23, desc[UR36][R18.64+0x254] ;  /* 0x0002542412177980 */ /* 0x000f28000c101900 */
[----:B------:R-:W4:Y:S04]  /*2d950*/  LD.E R25, desc[UR36][R18.64+0x258] ;  /* 0x0002582412197980 */ /* 0x000f28000c101900 */
[----:B------:R-:W4:Y:S04]  /*2d960*/  LD.E R27, desc[UR36][R18.64+0x25c] ;  /* 0x00025c24121b7980 */ /* 0x000f28000c101900 */
[----:B-1----:R-:W4:Y:S04]  /*2d970*/  LD.E R15, desc[UR36][R18.64+0x260] ;  /* 0x00026024120f7980 */ /* 0x002f28000c101900 */
        /* <DEDUP_REMOVED lines=115> */
[----:B---3--:R-:W-:Y:S04]  /*2e0b0*/  ST.E desc[UR36][R18.64+0x240], R7 ;  /* 0x0002400712007985 */ /* 0x008fe8000c101924 */
[----:B----4-:R-:W-:Y:S04]  /*2e0c0*/  ST.E desc[UR36][R18.64+0x244], R11 ;  /* 0x0002440b12007985 */ /* 0x010fe8000c101924 */
        /* <DEDUP_REMOVED lines=8> */
[----:B--2---:R-:W-:Y:S04]  /*2e150*/  ST.E desc[UR36][R18.64+0x268], R5 ;  /* 0x0002680512007985 */ /* 0x004fe8000c101924 */
        /* <DEDUP_REMOVED lines=113> */
[----:B0-----:R-:W2:Y:S04]  /*2e870*/  LDL.64 R14, [R1+0x190] ;  /* 0x00019000010e7983 */ /* 0x001ea80000100a00 */
[----:B-1----:R3:W5:Y:S04]  /*2e880*/  LD.E R0, desc[UR36][R8.64] ;  /* 0x0000002408007980 */ /* 0x002768000c101900 */
[----:B--2---:R-:W2:Y:S01]  /*2e890*/  LD.E R2, desc[UR36][R14.64] ;  /* 0x000000240e027980 */ /* 0x004ea2000c101900 */
[----:B------:R-:W-:Y:S01]  /*2e8a0*/  BSSY B0, `(.L_x_2284) ;  /* 0x0000005000007945 */ /* 0x000fe20003800000 */
[----:B--2---:R-:W-:-:S04]  /*2e8b0*/  LOP3.LUT R2, R2, 0x1, RZ, 0xfc, !PT ;  /* 0x0000000102027812 */ /* 0x004fc800078efcff */
[----:B------:R-:W-:-:S13]  /*2e8c0*/  ISETP.NE.AND P0, PT, R2, 0x3, PT ;  /* 0x000000030200780c */ /* 0x000fda0003f05270 */
[----:B---3--:R-:W-:Y:S05]  /*2e8d0*/  @!P0 BRA `(.L_x_2285) ;  /* 0x0000000000048947 */ /* 0x008fea0003800000 */
[----:B------:R-:W-:Y:S01]  /*2e8e0*/  BPT.TRAP 0x1 ;  /* 0x000000040000795c */ /* 0x000fe20000300000 */
.L_x_2285:
[----:B------:R-:W-:Y:S05]  /*2e8f0*/  BSYNC B0 ;  /* 0x0000000000007941 */ /* 0x000fea0003800000 */
.L_x_2284:
[----:B------:R-:W2:Y:S04]  /*2e900*/  LD.E.64 R2, desc[UR36][R14.64+0x20] ;  /* 0x000020240e027980 */ /* 0x000ea8000c101b00 */
[----:B------:R-:W3:Y:S01]  /*2e910*/  LD.E R4, desc[UR36][R14.64+0xc] ;  /* 0x00000c240e047980 */ /* 0x000ee2000c101900 */
[C---:B------:R-:W-:Y:S01]  /*2e920*/  ISETP.GT.AND P0, PT, R10.reuse, UR40, PT ;  /* 0x000000280a007c0c */ /* 0x040fe2000bf04270 */
[----:B------:R-:W-:Y:S01]  /*2e930*/  VIADD R10, R10, 0xffffffff ;  /* 0xffffffff0a0a7836 */ /* 0x000fe20000000000 */
[----:B--2---:R-:W-:-:S05]  /*2e940*/  MOV R3, R2 ;  /* 0x0000000200037202 */ /* 0x004fca0000000f00 */
[----:B-----5:R-:W-:-:S05]  /*2e950*/  IMAD R3, R0, 0x8, R3 ;  /* 0x0000000800037824 */ /* 0x020fca00078e0203 */
[----:B---3--:R-:W-:-:S04]  /*2e960*/  PRMT R3, R4, 0x654, R3 ;  /* 0x0000065404037816 */ /* 0x008fc80000000003 */
[----:B------:R2:W-:Y:S01]  /*2e970*/  SYNCS.ARRIVE.TRANS64.RED.A1T0 RZ, [R3+URZ], RZ ;  /* 0x000000ff03ff79a7 */ /* 0x0005e2000810043f */
[----:B------:R-:W-:Y:S05]  /*2e980*/  @P0 BRA `(.L_x_2286) ;  /* 0xffffff5000cc0947 */ /* 0x000fea000383ffff */
.L_x_2257:
[----:B------:R-:W-:Y:S05]  /*2e990*/  WARPSYNC.ALL ;  /* 0x0000000000007948 */ /* 0x000fea0003800000 */
[----:B------:R-:W3:Y:S04]  /*2e9a0*/  LDL R5, [R1+0x210] ;  /* 0x0002100001057983 */ /* 0x000ee80000100800 */
[----:B------:R-:W4:Y:S04]  /*2e9b0*/  LDL R6, [R1+0x214] ;  /* 0x0002140001067983 */ /* 0x000f280000100800 */
[----:B------:R-:W5:Y:S04]  /*2e9c0*/  LDL R68, [R1+0x1f0] ;  /* 0x0001f00001447983 */ /* 0x000f680000100800 */
        /* <DEDUP_REMOVED lines=61> */
[----:B------:R-:W4:Y:S04]  /*2eda0*/  LDL R67, [R1+0x1f8] ;  /* 0x0001f80001437983 */ /* 0x000f280000100800 */
[----:B---3--:R-:W0:Y:S02]  /*2edb0*/  SHFL.BFLY PT, R0, R5, 0x2, 0x1f ;  /* 0x0c401f0005007f89 */ /* 0x008e2400000e0000 */
[----:B0-----:R-:W-:-:S05]  /*2edc0*/  FADD.FTZ R0, R5, R0 ;  /* 0x0000000005007221 */ /* 0x001fca0000010000 */
[----:B-12---:R-:W0:Y:S02]  /*2edd0*/  SHFL.BFLY PT, R3, R0, 0x1, 0x1f ;  /* 0x0c201f0000037f89 */ /* 0x006e2400000e0000 */
[----:B0-----:R-:W-:Y:S01]  /*2ede0*/  FADD.FTZ R2, R0, R3 ;  /* 0x0000000300027221 */ /* 0x001fe20000010000 */
[----:B-----5:R-:W-:Y:S01]  /*2edf0*/  VIADD R68, R68, 0x1 ;  /* 0x0000000144447836 */ /* 0x020fe20000000000 */
[----:B------:R-:W2:Y:S04]  /*2ee00*/  LDL R0, [R1+0x1fc] ;  /* 0x0001fc0001007983 */ /* 0x000ea80000100800 */
[----:B------:R-:W-:Y:S04]  /*2ee10*/  STL [R1+0x210], R2 ;  /* 0x0002100201007387 */ /* 0x000fe80000100800 */
[----:B------:R-:W3:Y:S04]  /*2ee20*/  LDL R87, [R1+0x210] ;  /* 0x0002100001577983 */ /* 0x000ee80000100800 */
[----:B----4-:R-:W0:Y:S02]  /*2ee30*/  SHFL.BFLY PT, R3, R6, 0x2, 0x1f ;  /* 0x0c401f0006037f89 */ /* 0x010e2400000e0000 */
[----:B0-----:R-:W-:Y:S01]  /*2ee40*/  FADD.FTZ R3, R3, R6 ;  /* 0x0000000603037221 */ /* 0x001fe20000010000 */
[----:B------:R-:W-:Y:S01]  /*2ee50*/  ISETP.NE.AND P2, PT, R68, 0x2, PT ;  /* 0x000000024400780c */ /* 0x000fe20003f45270 */
[----:B------:R-:W4:Y:S04]  /*2ee60*/  LDL.64 R6, [R1+0x428] ;  /* 0x0004280001067983 */ /* 0x000f280000100a00 */
[----:B------:R-:W0:Y:S08]  /*2ee70*/  SHFL.BFLY PT, R4, R3, 0x1, 0x1f ;  /* 0x0c201f0003047f89 */ /* 0x000e3000000e0000 */
[----:B------:R-:W5:Y:S01]  /*2ee80*/  @!P2 LDL R66, [R1+0x1f4] ;  /* 0x0001f4000142a983 */ /* 0x000f620000100800 */
[----:B0-----:R-:W-:-:S03]  /*2ee90*/  FADD.FTZ R78, R3, R4 ;  /* 0x00000004034e7221 */ /* 0x001fc60000010000 */
[----:B------:R-:W4:Y:S02]  /*2eea0*/  LDL.64 R4, [R1+0x3f8] ;  /* 0x0003f80001047983 */ /* 0x000f240000100a00 */
[----:B------:R-:W-:Y:S02]  /*2eeb0*/  FSETP.NE.FTZ.AND P1, PT, R78, RZ, PT ;  /* 0x000000ff4e00720b */ /* 0x000fe40003f35000 */
[----:B------:R-:W4:Y:S11]  /*2eec0*/  LDL.64 R2, [R1+0x418] ;  /* 0x0004180001027983 */ /* 0x000f360000100a00 */
[----:B------:R-:W4:Y:S04]  /*2eed0*/  @P1 LDL R83, [R1+0x220] ;  /* 0x0002200001531983 */ /* 0x000f280000100800 */
[----:B------:R-:W4:Y:S01]  /*2eee0*/  @P1 LDL R85, [R1+0x204] ;  /* 0x0002040001551983 */ /* 0x000f220000100800 */
[----:B------:R-:W-:-:S02]  /*2eef0*/  IMAD.MOV.U32 R80, RZ, RZ, -0x800000 ;  /* 0xff800000ff507424 */ /* 0x000fc400078e00ff */
[----:B------:R-:W-:Y:S01]  /*2ef00*/  IMAD.MOV.U32 R79, RZ, RZ, RZ ;  /* 0x000000ffff4f7224 */ /* 0x000fe200078e00ff */
[----:B------:R0:W-:Y:S08]  /*2ef10*/  BAR.ARV R224, 0x100 ;  /* 0x000400e00000751d */ /* 0x0001f00000002000 */
[----:B------:R-:W-:Y:S06]  /*2ef20*/  BAR.ARV 0x8, 0x180 ;  /* 0x0206000000007b1d */ /* 0x000fec0000002000 */
[----:B---3--:R-:W-:-:S13]  /*2ef30*/  FSETP.NE.FTZ.AND P0, PT, R87, RZ, PT ;  /* 0x000000ff5700720b */ /* 0x008fda0003f15000 */
[----:B------:R-:W3:Y:S04]  /*2ef40*/  @P0 LDL R69, [R1+0x220] ;  /* 0x0002200001450983 */ /* 0x000ee80000100800 */
[----:B------:R-:W4:Y:S01]  /*2ef50*/  @P0 LDL R82, [R1+0x200] ;  /* 0x0002000001520983 */ /* 0x000f220000100800 */
[----:B------:R-:W1:Y:S02]  /*2ef60*/  @P0 MUFU.LG2 R81, R87 ;  /* 0x0000005700510308 */ /* 0x000e640000000c00 */
[----:B-1----:R-:W-:-:S06]  /*2ef70*/  @P0 FMUL.FTZ R84, R81, 0.69314718246459960938 ;  /* 0x3f31721851540820 */ /* 0x002fcc0000410000 */
[----:B------:R-:W1:Y:S08]  /*2ef80*/  @P1 MUFU.LG2 R86, R78 ;  /* 0x0000004e00561308 */ /* 0x000e700000000c00 */
[----:B------:R-:W0:Y:S01]  /*2ef90*/  @P0 MUFU.RCP R79, R87 ;  /* 0x00000057004f0308 */ /* 0x000e220000001000 */
[----:B-----5:R-:W-:Y:S01]  /*2efa0*/  @!P2 LOP3.LUT R66, R66, 0x1, RZ, 0x3c, !PT ;  /* 0x000000014242a812 */ /* 0x020fe200078e3cff */
[----:B--2---:R-:W-:-:S02]  /*2efb0*/  VIADD R0, R0, 0x1 ;  /* 0x0000000100007836 */ /* 0x004fc40000000000 */
[----:B-1----:R-:W-:Y:S01]  /*2efc0*/  @P1 FMUL.FTZ R81, R86, 0.69314718246459960938 ;  /* 0x3f31721856511820 */ /* 0x002fe20000410000 */
[----:B------:R-:W-:Y:S01]  /*2efd0*/  STL [R1+0x214], R78 ;  /* 0x0002144e01007387 */ /* 0x000fe20000100800 */
        /* <DEDUP_REMOVED lines=64> */
[----:B------:R-:W-:Y:S04]  /*2f3e0*/  STL [R1+0x1f0], R68 ;  /* 0x0001f04401007387 */ /* 0x000fe80000100800 */
        /* <DEDUP_REMOVED lines=32> */
[----:B------:R-:W-:Y:S04]  /*2f5f0*/  @!P2 STL [R1+0x1f4], R66 ;  /* 0x0001f4420100a387 */ /* 0x000fe80000100800 */
[----:B------:R-:W-:Y:S04]  /*2f600*/  STL [R1+0x1fc], R0 ;  /* 0x0001fc0001007387 */ /* 0x000fe80000100800 */
[----:B------:R-:W-:Y:S01]  /*2f610*/  @!P2 STL [R1+0x1f0], RZ ;  /* 0x0001f0ff0100a387 */ /* 0x000fe20000100800 */
[----:B---3--:R-:W-:-:S04]  /*2f620*/  @P0 FMUL.FTZ R69, R69, 0.69314718246459960938 ;  /* 0x3f31721845450820 */ /* 0x008fc80000410000 */
[----:B----4-:R-:W-:Y:S01]  /*2f630*/  @P0 FFMA.FTZ R80, R69, R82, R84 ;  /* 0x0000005245500223 */ /* 0x010fe20000010054 */
[----:B------:R-:W-:-:S06]  /*2f640*/  IMAD.MOV.U32 R69, RZ, RZ, RZ ;  /* 0x000000ffff457224 */ /* 0x000fcc00078e00ff */
[----:B------:R-:W0:Y:S01]  /*2f650*/  @P1 MUFU.RCP R69, R78 ;  /* 0x0000004e00451308 */ /* 0x000e220000001000 */
[----:B------:R-:W-:Y:S01]  /*2f660*/  @P1 FMUL.FTZ R84, R83, 0.69314718246459960938 ;  /* 0x3f31721853541820 */ /* 0x000fe20000410000 */
[----:B------:R-:W-:-:S03]  /*2f670*/  IMAD.MOV.U32 R82, RZ, RZ, -0x800000 ;  /* 0xff800000ff527424 */ /* 0x000fc600078e00ff */
[----:B------:R-:W-:Y:S01]  /*2f680*/  @P1 FFMA.FTZ R82, R84, R85, R81 ;  /* 0x0000005554521223 */ /* 0x000fe20000010051 */
[----:B------:R-:W-:Y:S01]  /*2f690*/  STL [R1+0x210], R80 ;  /* 0x0002105001007387 */ /* 0x000fe20000100800 */
[-C--:B0-----:R-:W-:Y:S01]  /*2f6a0*/  FMUL.FTZ R13, R13, R69.reuse ;  /* 0x000000450d0d7220 */ /* 0x081fe20000410000 */
[-C--:B------:R-:W-:Y:S01]  /*2f6b0*/  FMUL.FTZ R12, R12, R69.reuse ;  /* 0x000000450c0c7220 */ /* 0x080fe20000410000 */
[-C--:B------:R-:W-:Y:S01]  /*2f6c0*/  FMUL.FTZ R65, R65, R69.reuse ;  /* 0x0000004541417220 */ /* 0x080fe20000410000 */
[-C--:B------:R-:W-:Y:S01]  /*2f6d0*/  FMUL.FTZ R64, R64, R69.reuse ;  /* 0x0000004540407220 */ /* 0x080fe20000410000 */
[-C--:B------:R-:W-:Y:S01]  /*2f6e0*/  FMUL.FTZ R63, R63, R69.reuse ;  /* 0x000000453f3f7220 */ /* 0x080fe20000410000 */
[-C--:B------:R-:W-:Y:S01]  /*2f6f0*/  FMUL.FTZ R62, R62, R69.reuse ;  /* 0x000000453e3e7220 */ /* 0x080fe20000410000 */
[----:B------:R0:W-:Y:S01]  /*2f700*/  STL.64 [R1+0x398], R12 ;  /* 0x0003980c01007387 */ /* 0x0001e20000100a00 */
        /* <DEDUP_REMOVED lines=58> */
[----:B0-----:R-:W-:Y:S01]  /*2fab0*/  VIADD R12, R67, 0x1 ;  /* 0x00000001430c7836 */ /* 0x001fe20000000000 */
[----:B------:R0:W-:Y:S04]  /*2fac0*/  STL [R1+0x214], R82 ;  /* 0x0002145201007387 */ /* 0x0001e80000100800 */
[----:B------:R0:W-:Y:S04]  /*2fad0*/  STL.64 [R1+0x238], R64 ;  /* 0x0002384001007387 */ /* 0x0001e80000100a00 */
        /* <DEDUP_REMOVED lines=30> */
[----:B------:R0:W-:Y:S01]  /*2fcc0*/  STL [R1+0x1f8], R12 ;  /* 0x0001f80c01007387 */ /* 0x0001e20000100800 */
[----:B------:R-:W-:-:S13]  /*2fcd0*/  PLOP3.LUT P0, PT, PT, PT, PT, 0x8, 0x0 ;  /* 0x000000000000781c */ /* 0x000fda0003f0e170 */
.L_x_2191:
[----:B------:R-:W-:Y:S05]  /*2fce0*/  @P0 BRA `(.L_x_2287) ;  /* 0x0000002400440947 */ /* 0x000fea0003800000 */
[----:B------:R-:W1:Y:S01]  /*2fcf0*/  S2R R0, SR_TID.X ;  /* 0x0000000000007919 */ /* 0x000e620000002100 */
[----:B------:R-:W3:Y:S01]  /*2fd00*/  S2UR UR5, SR_CgaCtaId ;  /* 0x00000000000579c3 */ /* 0x000ee20000008800 */
[----:B------:R-:W-:Y:S01]  /*2fd10*/  UMOV UR4, 0x400 ;  /* 0x0000040000047882 */ /* 0x000fe20000000000 */
[----:B------:R-:W-:Y:S01]  /*2fd20*/  ULDC UR6, c[0x0][0xb88] ;  /* 0x0002e20000067ab9 */ /* 0x000fe20000000800 */
[----:B0-2---:R-:W0:Y:S05]  /*2fd30*/  S2R R6, SR_CTAID.X ;  /* 0x0000000000067919 */ /* 0x005e2a0000002500 */
[----:B------:R-:W2:Y:S08]  /*2fd40*/  LDC R23, c[0x0][0xce8] ;  /* 0x00033a00ff177b82 */ /* 0x000eb00000000800 */
[----:B------:R-:W-:Y:S01]  /*2fd50*/  BAR.SYNC.DEFER_BLOCKING 0x1, 0x100 ;  /* 0x0044000000007b1d */ /* 0x000fe20000010000 */
[----:B------:R-:W-:-:S05]  /*2fd60*/  USHF.R.S32.HI UR10, URZ, 0x1f, UR58 ;  /* 0x0000001f3f0a7899 */ /* 0x000fca000801143a */
[----:B------:R-:W-:Y:S01]  /*2fd70*/  ULDC.64 UR8, c[0x0][0xcd0] ;  /* 0x0003340000087ab9 */ /* 0x000fe20000000a00 */
[----:B---3--:R-:W-:-:S04]  /*2fd80*/  ULEA UR4, UR5, UR4, 0x18 ;  /* 0x0000000405047291 */ /* 0x008fc8000f8ec03f */
[----:B------:R-:W-:Y:S01]  /*2fd90*/  UIADD3 UR4, UR4, 0x32420, URZ ;  /* 0x0003242004047890 */ /* 0x000fe2000fffe03f */
[----:B-1----:R-:W-:-:S03]  /*2fda0*/  VIADD R3, R0, 0xffffff80 ;  /* 0xffffff8000037836 */ /* 0x002fc60000000000 */
[----:B------:R-:W-:Y:S01]  /*2fdb0*/  UPRMT UR4, URZ, 0x654, UR4 ;  /* 0x000006543f047896 */ /* 0x000fe20008000004 */
[----:B--2---:R-:W-:Y:S01]  /*2fdc0*/  IMAD R18, R23, UR6, RZ ;  /* 0x0000000617127c24 */ /* 0x004fe2000f8e02ff */
[----:B------:R-:W-:-:S04]  /*2fdd0*/  SHF.R.S32.HI R2, RZ, 0x1f, R3 ;  /* 0x0000001fff027819 */ /* 0x000fc80000011403 */
[----:B------:R-:W-:-:S03]  /*2fde0*/  LEA.HI R0, R2, R3, RZ, 0x7 ;  /* 0x0000000302007211 */ /* 0x000fc600078f38ff */
[----:B------:R-:W-:Y:S01]  /*2fdf0*/  SYNCS.ARRIVE.TRANS64.RED.A1T0 RZ, [UR4], RZ ;  /* 0x000000ffffff79a7 */ /* 0x000fe20008100404 */
[----:B------:R-:W-:-:S05]  /*2fe00*/  LOP3.LUT R4, R0, 0xffffff80, RZ, 0xc0, !PT ;  /* 0xffffff8000047812 */ /* 0x000fca00078ec0ff */
[----:B------:R-:W-:-:S05]  /*2fe10*/  IMAD.IADD R12, R3, 0x1, -R4 ;  /* 0x00000001030c7824 */ /* 0x000fca00078e0a04 */
[----:B------:R-:W-:Y:S02]  /*2fe20*/  SHF.R.S32.HI R7, RZ, 0x1f, R12 ;  /* 0x0000001fff077819 */ /* 0x000fe4000001140c */
[----:B------:R-:W-:Y:S02]  /*2fe30*/  LOP3.LUT P0, RZ, R12, 0x3, RZ, 0xc0, !PT ;  /* 0x000000030cff7812 */ /* 0x000fe4000780c0ff */
[CC--:B------:R-:W-:Y:S02]  /*2fe40*/  LEA.HI R13, R7.reuse, R12.reuse, RZ, 0x2 ;  /* 0x0000000c070d7211 */ /* 0x0c0fe400078f10ff */
[----:B------:R-:W-:Y:S02]  /*2fe50*/  LEA.HI R7, R7, R12, RZ, 0x5 ;  /* 0x0000000c07077211 */ /* 0x000fe400078f28ff */
[--C-:B------:R-:W-:Y:S02]  /*2fe60*/  SHF.R.S32.HI R4, RZ, 0x2, R13.reuse ;  /* 0x00000002ff047819 */ /* 0x100fe4000001140d */
[----:B------:R-:W-:-:S02]  /*2fe70*/  SHF.R.S32.HI R5, RZ, 0x1f, R13 ;  /* 0x0000001fff057819 */ /* 0x000fc4000001140d */
[----:B------:R-:W-:Y:S02]  /*2fe80*/  SHF.R.S32.HI R7, RZ, 0x5, R7 ;  /* 0x00000005ff077819 */ /* 0x000fe40000011407 */
[----:B------:R-:W-:Y:S02]  /*2fe90*/  LEA.HI R8, R5, R4, RZ, 0x3 ;  /* 0x0000000405087211 */ /* 0x000fe400078f18ff */
[----:B------:R-:W-:Y:S02]  /*2fea0*/  SHF.R.S32.HI R5, RZ, 0x7, R0 ;  /* 0x00000007ff057819 */ /* 0x000fe40000011400 */
[----:B------:R-:W-:Y:S02]  /*2feb0*/  LOP3.LUT R9, R8, 0xfffffff8, RZ, 0xc0, !PT ;  /* 0xfffffff808097812 */ /* 0x000fe400078ec0ff */
[----:B------:R-:W-:-:S03]  /*2fec0*/  LEA.HI R0, R0, R5, RZ, 0x1 ;  /* 0x0000000500007211 */ /* 0x000fc600078f08ff */
[----:B------:R-:W-:Y:S01]  /*2fed0*/  IMAD.IADD R4, R4, 0x1, -R9 ;  /* 0x0000000104047824 */ /* 0x000fe200078e0a09 */
[----:B------:R-:W-:-:S05]  /*2fee0*/  LOP3.LUT R0, R0, 0x3fffffe, RZ, 0xc0, !PT ;  /* 0x03fffffe00007812 */ /* 0x000fca00078ec0ff */
[----:B------:R-:W-:Y:S02]  /*2fef0*/  IMAD.IADD R0, R5, 0x1, -R0 ;  /* 0x0000000105007824 */ /* 0x000fe400078e0a00 */
[----:B------:R-:W-:-:S04]  /*2ff00*/  IMAD R5, R7, 0x10, R4 ;  /* 0x0000001007057824 */ /* 0x000fc800078e0204 */
[----:B------:R-:W-:-:S04]  /*2ff10*/  IMAD R5, R0, 0x40, R5 ;  /* 0x0000004000057824 */ /* 0x000fc800078e0205 */
[----:B0-----:R-:W-:-:S05]  /*2ff20*/  IMAD R9, R6, 0x80, R5 ;  /* 0x0000008006097824 */ /* 0x001fca00078e0205 */
[----:B------:R-:W-:-:S13]  /*2ff30*/  ISETP.GE.OR P1, PT, R9, R18, P0 ;  /* 0x000000120900720c */ /* 0x000fda0000726670 */
[----:B------:R-:W2:Y:S01]  /*2ff40*/  @!P1 LDL R11, [R1+0x210] ;  /* 0x00021000010b9983 */ /* 0x000ea20000100800 */
[----:B------:R-:W-:Y:S01]  /*2ff50*/  ISETP.NE.AND P2, PT, R23, 0x1, PT ;  /* 0x000000011700780c */ /* 0x000fe20003f45270 */
[----:B------:R-:W-:Y:S01]  /*2ff60*/  UIMAD UR6, UR10, UR8, URZ ;  /* 0x000000080a0672a4 */ /* 0x000fe2000f8e023f */
[----:B------:R-:W-:Y:S01]  /*2ff70*/  LEA.HI R0, R2, R3, RZ, 0x2 ;  /* 0x0000000302007211 */ /* 0x000fe200078f10ff */
[----:B------:R-:W-:Y:S01]  /*2ff80*/  UIMAD.WIDE.U32 UR4, UR58, UR8, URZ ;  /* 0x000000083a0472a5 */ /* 0x000fe2000f8e003f */
[----:B------:R-:W-:Y:S01]  /*2ff90*/  VIADD R21, R9, 0x8 ;  /* 0x0000000809157836 */ /* 0x000fe20000000000 */
[----:B------:R-:W-:Y:S01]  /*2ffa0*/  UIMAD UR6, UR58, UR9, UR6 ;  /* 0x000000093a0672a4 */ /* 0x000fe2000f8e0206 */
[----:B------:R-:W-:Y:S01]  /*2ffb0*/  LOP3.LUT R0, R0, 0xfffffffc, RZ, 0xc0, !PT ;  /* 0xfffffffc00007812 */ /* 0x000fe200078ec0ff */
[----:B------:R-:W-:Y:S01]  /*2ffc0*/  USHF.R.S32.HI UR12, URZ, 0x1f, UR61 ;  /* 0x0000001f3f0c7899 */ /* 0x000fe2000801143d */
[----:B------:R-:W-:Y:S01]  /*2ffd0*/  ULDC.64 UR8, c[0x0][0xcd8] ;  /* 0x0003360000087ab9 */ /* 0x000fe20000000a00 */
[----:B------:R-:W-:-:S02]  /*2ffe0*/  UIADD3 UR5, UR5, UR6, URZ ;  /* 0x0000000605057290 */ /* 0x000fc4000fffe03f */
[----:B------:R-:W-:Y:S01]  /*2fff0*/  IMAD.IADD R0, R3, 0x1, -R0 ;  /* 0x0000000103007824 */ /* 0x000fe200078e0a00 */
[----:B------:R-:W-:Y:S01]  /*30000*/  UIMAD UR6, UR12, UR8, URZ ;  /* 0x000000080c0672a4 */ /* 0x000fe2000f8e023f */
[----:B------:R-:W0:Y:S01]  /*30010*/  @P2 LDC R3, c[0x0][0xcec] ;  /* 0x00033b00ff032b82 */ /* 0x000e220000000800 */
[----:B------:R-:W-:Y:S01]  /*30020*/  USHF.R.S32.HI UR11, URZ, 0x1f, UR59 ;  /* 0x0000001f3f0b7899 */ /* 0x000fe2000801143b */
[----:B------:R-:W-:Y:S01]  /*30030*/  ISETP.GE.OR P0, PT, R21, R18, P0 ;  /* 0x000000121500720c */ /* 0x000fe20000706670 */
[----:B------:R-:W-:Y:S01]  /*30040*/  UIMAD UR6, UR61, UR9, UR6 ;  /* 0x000000093d0672a4 */ /* 0x000fe2000f8e0206 */
[----:B------:R-:W-:Y:S01]  /*30050*/  LEA.HI R2, R0, R0, RZ, 0x1 ;  /* 0x0000000000027211 */ /* 0x000fe200078f08ff */
[----:B------:R-:W-:-:S03]  /*30060*/  UIMAD.WIDE.U32 UR4, UR61, UR8, UR4 ;  /* 0x000000083d0472a5 */ /* 0x000fc6000f8e0004 */
[----:B------:R-:W1:Y:S01]  /*30070*/  @P2 LDC R4, c[0x0][0xcf0] ;  /* 0x00033c00ff042b82 */ /* 0x000e620000000800 */
[----:B------:R-:W-:Y:S01]  /*30080*/  LOP3.LUT R7, R2, 0x1ffffffe, RZ, 0xc0, !PT ;  /* 0x1ffffffe02077812 */ /* 0x000fe200078ec0ff */
[----:B------:R-:W-:Y:S01]  /*30090*/  ULDC.64 UR8, c[0x0][0xce0] ;  /* 0x0003380000087ab9 */ /* 0x000fe20000000a00 */
[----:B------:R-:W-:Y:S02]  /*300a0*/  UIADD3 UR5, UR5, UR6, URZ ;  /* 0x0000000605057290 */ /* 0x000fe4000fffe03f */
[----:B------:R-:W-:Y:S01]  /*300b0*/  UIMAD UR7, UR11, UR8, URZ ;  /* 0x000000080b0772a4 */ /* 0x000fe2000f8e023f */
[----:B------:R-:W-:Y:S01]  /*300c0*/  IMAD.IADD R0, R0, 0x1, -R7 ;  /* 0x0000000100007824 */ /* 0x000fe200078e0a07 */
[----:B------:R-:W-:Y:S02]  /*300d0*/  UIMAD.WIDE.U32 UR4, UR59, UR8, UR4 ;  /* 0x000000083b0472a5 */ /* 0x000fe4000f8e0004 */
[----:B------:R-:W-:Y:S01]  /*300e0*/  UIMAD UR7, UR59, UR9, UR7 ;  /* 0x000000093b0772a4 */ /* 0x000fe2000f8e0207 */
[----:B------:R-:W-:-:S02]  /*300f0*/  IMAD R0, R0, 0x8, R5 ;  /* 0x0000000800007824 */ /* 0x000fc400078e0205 */
[----:B------:R-:W-:Y:S02]  /*30100*/  ULDC.64 UR8, c[0x0][0xc38] ;  /* 0x00030e0000087ab9 */ /* 0x000fe40000000a00 */
[----:B------:R-:W-:-:S04]  /*30110*/  IMAD R6, R6, 0x80, R0 ;  /* 0x0000008006067824 */ /* 0x000fc800078e0200 */
[----:B0-----:R-:W-:-:S04]  /*30120*/  @P2 IMAD.HI.U32 R3, R6, R3, RZ ;  /* 0x0000000306032227 */ /* 0x001fc800078e00ff */
[----:B------:R-:W-:Y:S01]  /*30130*/  IMAD.MOV.U32 R0, RZ, RZ, R6 ;  /* 0x000000ffff007224 */ /* 0x000fe200078e0006 */
[----:B-1----:R-:W-:Y:S01]  /*30140*/  @P2 SHF.R.U32.HI R0, RZ, R4, R3 ;  /* 0x00000004ff002219 */ /* 0x002fe20000011603 */
[----:B------:R-:W-:-:S03]  /*30150*/  IMAD.U32 R4, RZ, RZ, UR7 ;  /* 0x00000007ff047e24 */ /* 0x000fc6000f8e00ff */
[--C-:B------:R-:W-:Y:S01]  /*30160*/  SHF.R.S32.HI R3, RZ, 0x1f, R0.reuse ;  /* 0x0000001fff037819 */ /* 0x100fe20000011400 */
[----:B------:R-:W-:Y:S01]  /*30170*/  IMAD.MOV R5, RZ, RZ, -R0 ;  /* 0x000000ffff057224 */ /* 0x000fe200078e0a00 */
[----:B------:R-:W-:-:S03]  /*30180*/  IADD3 R2, P3, R0, UR4, RZ ;  /* 0x0000000400027c10 */ /* 0x000fc6000ff7e0ff */
[----:B------:R-:W-:Y:S01]  /*30190*/  IMAD R5, R23, R5, R6 ;  /* 0x0000000517057224 */ /* 0x000fe200078e0206 */
[----:B------:R-:W-:Y:S01]  /*301a0*/  IADD3.X R3, R3, UR5, R4, P3, !PT ;  /* 0x0000000503037c10 */ /* 0x000fe20009ffe404 */
[----:B------:R-:W-:-:S03]  /*301b0*/  ULDC.64 UR4, c[0x0][0xcc8] ;  /* 0x0003320000047ab9 */ /* 0x000fc60000000a00 */
[----:B------:R-:W-:Y:S01]  /*301c0*/  SHF.R.S32.HI R0, RZ, 0x1f, R5 ;  /* 0x0000001fff007819 */ /* 0x000fe20000011405 */
[----:B------:R-:W-:-:S04]  /*301d0*/  IMAD.WIDE.U32 R2, R5, UR4, R2 ;  /* 0x0000000405027c25 */ /* 0x000fc8000f8e0002 */
[----:B------:R-:W-:-:S04]  /*301e0*/  IMAD R0, R0, UR4, RZ ;  /* 0x0000000400007c24 */ /* 0x000fc8000f8e02ff */
[----:B------:R-:W-:Y:S01]  /*301f0*/  IMAD R5, R5, UR5, R0 ;  /* 0x0000000505057c24 */ /* 0x000fe2000f8e0200 */
[----:B------:R-:W-:Y:S01]  /*30200*/  ULDC.64 UR4, c[0x0][0xca8] ;  /* 0x00032a0000047ab9 */ /* 0x000fe20000000a00 */
[----:B------:R-:W0:Y:S01]  /*30210*/  @P2 LDC R0, c[0x0][0xcec] ;  /* 0x00033b00ff002b82 */ /* 0x000e220000000800 */
[----:B------:R-:W-:Y:S01]  /*30220*/  LEA R8, P3, R2, UR4, 0x2 ;  /* 0x0000000402087c11 */ /* 0x000fe2000f8610ff */
[----:B------:R-:W-:-:S04]  /*30230*/  IMAD.IADD R3, R3, 0x1, R5 ;  /* 0x0000000103037824 */ /* 0x000fc800078e0205 */
[----:B------:R-:W-:Y:S01]  /*30240*/  SHFL.IDX PT, R4, R8, RZ, 0x1c1f ;  /* 0x001c1fff08047589 */ /* 0x000fe200000e0000 */
[----:B------:R-:W-:Y:S01]  /*30250*/  LEA.HI.X R10, R2, UR5, R3, 0x2, P3 ;  /* 0x00000005020a7c11 */ /* 0x000fe200098f1403 */
[----:B------:R-:W-:Y:S01]  /*30260*/  UIMAD UR6, UR10, UR8, URZ ;  /* 0x000000080a0672a4 */ /* 0x000fe2000f8e023f */
[----:B------:R-:W1:Y:S03]  /*30270*/  @P2 LDC R2, c[0x0][0xcf0] ;  /* 0x00033c00ff022b82 */ /* 0x000e660000000800 */
[----:B------:R-:W2:Y:S04]  /*30280*/  SHFL.IDX PT, R5, R10, RZ, 0x1c1f ;  /* 0x001c1fff0a057589 */ /* 0x000ea800000e0000 */
[----:B--2---:R2:W-:Y:S04]  /*30290*/  @!P1 ST.E desc[UR36][R4.64], R11 ;  /* 0x0000000b04009985 */ /* 0x0045e8000c101924 */
[----:B------:R-:W3:Y:S01]  /*302a0*/  @!P0 LDL R7, [R1+0x214] ;  /* 0x0002140001078983 */ /* 0x000ee20000100800 */
[----:B------:R-:W-:Y:S01]  /*302b0*/  UIMAD.WIDE.U32 UR4, UR58, UR8, URZ ;  /* 0x000000083a0472a5 */ /* 0x000fe2000f8e003f */
[----:B0-----:R-:W-:Y:S01]  /*302c0*/  @P2 IMAD.HI.U32 R3, R6, R0, RZ ;  /* 0x0000000006032227 */ /* 0x001fe200078e00ff */
[----:B------:R-:W-:Y:S01]  /*302d0*/  UIMAD UR6, UR58, UR9, UR6 ;  /* 0x000000093a0672a4 */ /* 0x000fe2000f8e0206 */
[----:B------:R-:W-:Y:S01]  /*302e0*/  LOP3.LUT R13, R13, 0x7ffffffc, RZ, 0xc0, !PT ;  /* 0x7ffffffc0d0d7812 */ /* 0x000fe200078ec0ff */
[----:B------:R-:W-:Y:S01]  /*302f0*/  BSSY B0, `(.L_x_2288) ;  /* 0x0000109000007945 */ /* 0x000fe20003800000 */
[----:B------:R-:W-:Y:S01]  /*30300*/  ULDC.64 UR8, c[0x0][0xc40] ;  /* 0x0003100000087ab9 */ /* 0x000fe20000000a00 */
[----:B------:R-:W-:Y:S01]  /*30310*/  UIADD3 UR5, UR5, UR6, URZ ;  /* 0x0000000605057290 */ /* 0x000fe2000fffe03f */
[--C-:B--2---:R-:W-:Y:S01]  /*30320*/  IMAD.MOV.U32 R5, RZ, RZ, R6.reuse ;  /* 0x000000ffff057224 */ /* 0x104fe200078e0006 */
[----:B------:R-:W-:Y:S01]  /*30330*/  UIMAD UR6, UR12, UR8, URZ ;  /* 0x000000080c0672a4 */ /* 0x000fe2000f8e023f */
[----:B-1----:R-:W-:Y:S01]  /*30340*/  @P2 SHF.R.U32.HI R5, RZ, R2, R3 ;  /* 0x00000002ff052219 */ /* 0x002fe20000011603 */
[----:B------:R-:W-:Y:S01]  /*30350*/  UIMAD.WIDE.U32 UR4, UR61, UR8, UR4 ;  /* 0x000000083d0472a5 */ /* 0x000fe2000f8e0004 */
[----:B------:R-:W-:Y:S01]  /*30360*/  IMAD.IADD R13, R12, 0x1, -R13 ;  /* 0x000000010c0d7824 */ /* 0x000fe200078e0a0d */
[----:B------:R-:W-:Y:S01]  /*30370*/  UIMAD UR6, UR61, UR9, UR6 ;  /* 0x000000093d0672a4 */ /* 0x000fe2000f8e0206 */
[--C-:B------:R-:W-:Y:S01]  /*30380*/  SHF.R.S32.HI R0, RZ, 0x1f, R5.reuse ;  /* 0x0000001fff007819 */ /* 0x100fe20000011405 */
[----:B------:R-:W-:Y:S01]  /*30390*/  IMAD.MOV R4, RZ, RZ, -R5 ;  /* 0x000000ffff047224 */ /* 0x000fe200078e0a05 */
[----:B------:R-:W-:Y:S01]  /*303a0*/  ULDC.64 UR8, c[0x0][0xc48] ;  /* 0x0003120000087ab9 */ /* 0x000fe20000000a00 */
[----:B------:R-:W-:Y:S01]  /*303b0*/  UIADD3 UR5, UR5, UR6, URZ ;  /* 0x0000000605057290 */ /* 0x000fe2000fffe03f */
[----:B------:R-:W-:Y:S01]  /*303c0*/  IMAD.SHL.U32 R19, R13, 0x2, RZ ;  /* 0x000000020d137824 */ /* 0x000fe200078e00ff */
[----:B------:R-:W-:Y:S01]  /*303d0*/  UIMAD UR6, UR11, UR8, URZ ;  /* 0x000000080b0672a4 */ /* 0x000fe2000f8e023f */
[----:B------:R-:W-:Y:S01]  /*303e0*/  IMAD R23, R23, R4, R6 ;  /* 0x0000000417177224 */ /* 0x000fe200078e0206 */
[----:B------:R-:W-:-:S02]  /*303f0*/  UIMAD.WIDE.U32 UR4, UR59, UR8, UR4 ;  /* 0x000000083b0472a5 */ /* 0x000fc4000f8e0004 */
[----:B------:R-:W-:-:S04]  /*30400*/  UIMAD UR6, UR59, UR9, UR6 ;  /* 0x000000093b0672a4 */ /* 0x000fc8000f8e0206 */
[----:B------:R-:W-:Y:S01]  /*30410*/  UIADD3 UR6, UR5, UR6, URZ ;  /* 0x0000000605067290 */ /* 0x000fe2000fffe03f */
[----:B------:R-:W-:Y:S02]  /*30420*/  IMAD.U32 R2, RZ, RZ, UR4 ;  /* 0x00000004ff027e24 */ /* 0x000fe4000f8e00ff */
[----:B------:R-:W-:Y:S01]  /*30430*/  IMAD.U32 R3, RZ, RZ, UR5 ;  /* 0x00000005ff037e24 */ /* 0x000fe2000f8e00ff */
[----:B------:R-:W-:Y:S02]  /*30440*/  ULDC.64 UR4, c[0x0][0xc30] ;  /* 0x00030c0000047ab9 */ /* 0x000fe40000000a00 */
[----:B------:R-:W-:Y:S02]  /*30450*/  IMAD.U32 R3, RZ, RZ, UR6 ;  /* 0x00000006ff037e24 */ /* 0x000fe4000f8e00ff */
[----:B------:R-:W-:Y:S02]  /*30460*/  IMAD R0, R0, UR4, RZ ;  /* 0x0000000400007c24 */ /* 0x000fe4000f8e02ff */
        /* <DEDUP_REMOVED lines=8> */
[----:B------:R-:W-:Y:S01]  /*304f0*/  ULDC.64 UR4, c[0x0][0xc00] ;  /* 0x0003000000047ab9 */ /* 0x000fe20000000a00 */
[----:B------:R-:W-:Y:S02]  /*30500*/  SHFL.IDX PT, R2, R8, 0x1, 0x1c1f ;  /* 0x003c1f0008027f89 */ /* 0x000fe400000e0000 */
[----:B------:R-:W-:Y:S01]  /*30510*/  IMAD.IADD R3, R23, 0x1, R5 ;  /* 0x0000000117037824 */ /* 0x000fe200078e0205 */
[----:B------:R-:W-:-:S04]  /*30520*/  LEA R20, P1, R22, UR4, 0x2 ;  /* 0x0000000416147c11 */ /* 0x000fc8000f8210ff */
[----:B------:R-:W-:Y:S01]  /*30530*/  LEA.HI.X R22, R22, UR5, R3, 0x2, P1 ;  /* 0x0000000516167c11 */ /* 0x000fe200088f1403 */
[----:B------:R-:W-:Y:S01]  /*30540*/  SHFL.IDX PT, R16, R20, RZ, 0x1c1f ;  /* 0x001c1fff14107589 */ /* 0x000fe200000e0000 */
[----:B------:R-:W-:-:S03]  /*30550*/  ISETP.GE.AND P1, PT, R9, R18, PT ;  /* 0x000000120900720c */ /* 0x000fc60003f26270 */
[----:B------:R-:W3:Y:S04]  /*30560*/  SHFL.IDX PT, R3, R10, 0x1, 0x1c1f ;  /* 0x003c1f000a037f89 */ /* 0x000ee800000e0000 */
[----:B------:R0:W1:Y:S04]  /*30570*/  SHFL.IDX PT, R17, R22, RZ, 0x1c1f ;  /* 0x001c1fff16117589 */ /* 0x00006800000e0000 */
[----:B---3--:R0:W-:Y:S02]  /*30580*/  @!P0 ST.E desc[UR36][R2.64], R7 ;  /* 0x0000000702008985 */ /* 0x0081e4000c101924 */
[----:B-1----:R-:W-:Y:S05]  /*30590*/  @P1 BRA `(.L_x_2289) ;  /* 0x0000000c00781947 */ /* 0x002fea0003800000 */
[----:B------:R-:W-:Y:S02]  /*305a0*/  ULDC UR4, c[0x0][0xbc8] ;  /* 0x0002f20000047ab9 */ /* 0x000fe40000000800 */
[----:B------:R-:W-:-:S13]  /*305b0*/  ISETP.GE.AND P0, PT, R19, UR4, PT ;  /* 0x0000000413007c0c */ /* 0x000fda000bf06270 */
[----:B------:R-:W2:Y:S01]  /*305c0*/  @!P0 LDL.64 R12, [R1+0x230] ;  /* 0x00023000010c8983 */ /* 0x000ea20000100a00 */
[C---:B------:R-:W-:Y:S02]  /*305d0*/  VIADD R0, R19.reuse, 0x8 ;  /* 0x0000000813007836 */ /* 0x040fe40000000000 */
[----:B0-----:R-:W-:-:S03]  /*305e0*/  @!P0 IMAD.WIDE R2, R19, 0x4, R16 ;  /* 0x0000000413028825 */ /* 0x001fc600078e0210 */
[C---:B------:R-:W-:Y:S01]  /*305f0*/  ISETP.GE.AND P1, PT, R0.reuse, UR4, PT ;  /* 0x0000000400007c0c */ /* 0x040fe2000bf26270 */
[----:B------:R-:W-:Y:S01]  /*30600*/  VIADD R8, R19, 0x10 ;  /* 0x0000001013087836 */ /* 0x000fe20000000000 */
[----:B--2---:R0:W-:Y:S11]  /*30610*/  @!P0 ST.E.64 desc[UR36][R2.64], R12 ;  /* 0x0000000c02008985 */ /* 0x0041f6000c101b24 */
[----:B------:R-:W2:Y:S01]  /*30620*/  @!P1 LDL.64 R6, [R1+0x240] ;  /* 0x0002400001069983 */ /* 0x000ea20000100a00 */
[----:B------:R-:W-:-:S02]  /*30630*/  @!P1 LEA.HI R0, R0, R0, RZ, 0x1 ;  /* 0x0000000000009211 */ /* 0x000fc400078f08ff */
[----:B------:R-:W-:Y:S02]  /*30640*/  ISETP.GE.AND P0, PT, R8, UR4, PT ;  /* 0x0000000408007c0c */ /* 0x000fe4000bf06270 */
[----:B------:R-:W-:-:S05]  /*30650*/  @!P1 LOP3.LUT R0, R0, 0xfffffffe, RZ, 0xc0, !PT ;  /* 0xfffffffe00009812 */ /* 0x000fca00078ec0ff */
[----:B------:R-:W-:-:S04]  /*30660*/  @!P1 IMAD.WIDE R4, R0, 0x4, R16 ;  /* 0x0000000400049825 */ /* 0x000fc800078e0210 */
[----:B------:R-:W-:Y:S01]  /*30670*/  VIADD R0, R19, 0x18 ;  /* 0x0000001813007836 */ /* 0x000fe20000000000 */
[----:B--2---:R1:W-:Y:S04]  /*30680*/  @!P1 ST.E.64 desc[UR36][R4.64], R6 ;  /* 0x0000000604009985 */ /* 0x0043e8000c101b24 */
[----:B------:R-:W2:Y:S01]  /*30690*/  @!P0 LDL.64 R10, [R1+0x250] ;  /* 0x00025000010a8983 */ /* 0x000ea20000100a00 */
[----:B------:R-:W-:Y:S02]  /*306a0*/  @!P0 LEA.HI R8, R8, R8, RZ, 0x1 ;  /* 0x0000000808088211 */ /* 0x000fe400078f08ff */
[----:B------:R-:W-:Y:S02]  /*306b0*/  ISETP.GE.AND P1, PT, R0, UR4, PT ;  /* 0x0000000400007c0c */ /* 0x000fe4000bf26270 */
[----:B------:R-:W-:-:S05]  /*306c0*/  @!P0 LOP3.LUT R8, R8, 0xfffffffe, RZ, 0xc0, !PT ;  /* 0xfffffffe08088812 */ /* 0x000fca00078ec0ff */
[----:B------:R-:W-:-:S04]  /*306d0*/  @!P0 IMAD.WIDE R8, R8, 0x4, R16 ;  /* 0x0000000408088825 */ /* 0x000fc800078e0210 */
[----:B------:R-:W-:Y:S01]  /*306e0*/  VIADD R14, R19, 0x20 ;  /* 0x00000020130e7836 */ /* 0x000fe20000000000 */
[----:B--2---:R2:W-:Y:S04]  /*306f0*/  @!P0 ST.E.64 desc[UR36][R8.64], R10 ;  /* 0x0000000a08008985 */ /* 0x0045e8000c101b24 */
[----:B0-----:R-:W3:Y:S01]  /*30700*/  @!P1 LDL.64 R12, [R1+0x260] ;  /* 0x00026000010c9983 */ /* 0x001ee20000100a00 */
[----:B------:R-:W-:Y:S02]  /*30710*/  @!P1 LEA.HI R0, R0, R0, RZ, 0x1 ;  /* 0x0000000000009211 */ /* 0x000fe400078f08ff */
[----:B------:R-:W-:Y:S02]  /*30720*/  ISETP.GE.AND P0, PT, R14, UR4, PT ;  /* 0x000000040e007c0c */ /* 0x000fe4000bf06270 */
[----:B------:R-:W-:-:S05]  /*30730*/  @!P1 LOP3.LUT R0, R0, 0xfffffffe, RZ, 0xc0, !PT ;  /* 0xfffffffe00009812 */ /* 0x000fca00078ec0ff */
[----:B------:R-:W-:-:S04]  /*30740*/  @!P1 IMAD.WIDE R2, R0, 0x4, R16 ;  /* 0x0000000400029825 */ /* 0x000fc800078e0210 */
[----:B------:R-:W-:Y:S01]  /*30750*/  VIADD R0, R19, 0x28 ;  /* 0x0000002813007836 */ /* 0x000fe20000000000 */
[----:B---3--:R0:W-:Y:S04]  /*30760*/  @!P1 ST.E.64 desc[UR36][R2.64], R12 ;  /* 0x0000000c02009985 */ /* 0x0081e8000c101b24 */
[----:B-1----:R-:W3:Y:S01]  /*30770*/  @!P0 LDL.64 R4, [R1+0x270] ;  /* 0x0002700001048983 */ /* 0x002ee20000100a00 */
[----:B------:R-:W-:Y:S02]  /*30780*/  @!P0 LEA.HI R14, R14, R14, RZ, 0x1 ;  /* 0x0000000e0e0e8211 */ /* 0x000fe400078f08ff */
[----:B------:R-:W-:Y:S02]  /*30790*/  ISETP.GE.AND P1, PT, R0, UR4, PT ;  /* 0x0000000400007c0c */ /* 0x000fe4000bf26270 */
[----:B------:R-:W-:-:S05]  /*307a0*/  @!P0 LOP3.LUT R14, R14, 0xfffffffe, RZ, 0xc0, !PT ;  /* 0xfffffffe0e0e8812 */ /* 0x000fca00078ec0ff */
[----:B------:R-:W-:-:S04]  /*307b0*/  @!P0 IMAD.WIDE R14, R14, 0x4, R16 ;  /* 0x000000040e0e8825 */ /* 0x000fc800078e0210 */
[----:B--2---:R-:W-:Y:S01]  /*307c0*/  VIADD R8, R19, 0x30 ;  /* 0x0000003013087836 */ /* 0x004fe20000000000 */
[----:B---3--:R1:W-:Y:S04]  /*307d0*/  @!P0 ST.E.64 desc[UR36][R14.64], R4 ;  /* 0x000000040e008985 */ /* 0x0083e8000c101b24 */
[----:B------:R-:W2:Y:S01]  /*307e0*/  @!P1 LDL.64 R6, [R1+0x280] ;  /* 0x0002800001069983 */ /* 0x000ea20000100a00 */
[----:B------:R-:W-:Y:S02]  /*307f0*/  @!P1 LEA.HI R0, R0, R0, RZ, 0x1 ;  /* 0x0000000000009211 */ /* 0x000fe400078f08ff */
[----:B------:R-:W-:Y:S02]  /*30800*/  ISETP.GE.AND P0, PT, R8, UR4, PT ;  /* 0x0000000408007c0c */ /* 0x000fe4000bf06270 */
[----:B------:R-:W-:-:S05]  /*30810*/  @!P1 LOP3.LUT R0, R0, 0xfffffffe, RZ, 0xc0, !PT ;  /* 0xfffffffe00009812 */ /* 0x000fca00078ec0ff */
[----:B0-----:R-:W-:-:S04]  /*30820*/  @!P1 IMAD.WIDE R2, R0, 0x4, R16 ;  /* 0x0000000400029825 */ /* 0x001fc800078e0210 */
        /* <DEDUP_REMOVED lines=9> */
[----:B-1----:R-:W3:Y:S01]  /*308c0*/  @!P1 LDL.64 R4, [R1+0x2a0] ;  /* 0x0002a00001049983 */ /* 0x002ee20000100a00 */
[----:B------:R-:W-:Y:S02]  /*308d0*/  @!P1 LEA.HI R0, R0, R0, RZ, 0x1 ;  /* 0x0000000000009211 */ /* 0x000fe400078f08ff */
[----:B------:R-:W-:Y:S02]  /*308e0*/  ISETP.GE.AND P0, PT, R12, UR4, PT ;  /* 0x000000040c007c0c */ /* 0x000fe4000bf06270 */
[----:B------:R-:W-:-:S05]  /*308f0*/  @!P1 LOP3.LUT R0, R0, 0xfffffffe, RZ, 0xc0, !PT ;  /* 0xfffffffe00009812 */ /* 0x000fca00078ec0ff */
[----:B0-----:R-:W-:-:S04]  /*30900*/  @!P1 IMAD.WIDE R2, R0, 0x4, R16 ;  /* 0x0000000400029825 */ /* 0x001fc800078e0210 */
[----:B------:R-:W-:Y:S01]  /*30910*/  VIADD R0, R19, 0x48 ;  /* 0x0000004813007836 */ /* 0x000fe20000000000 */
[----:B---3--:R0:W-:Y:S04]  /*30920*/  @!P1 ST.E.64 desc[UR36][R2.64], R4 ;  /* 0x0000000402009985 */ /* 0x0081e8000c101b24 */
[----:B------:R-:W3:Y:S01]  /*30930*/  @!P0 LDL.64 R6, [R1+0x2b0] ;  /* 0x0002b00001068983 */ /* 0x000ee20000100a00 */
        /* <DEDUP_REMOVED lines=18> */
[----:B-1----:R-:W-:Y:S01]  /*30a60*/  VIADD R12, R19, 0x60 ;  /* 0x00000060130c7836 */ /* 0x002fe20000000000 */
[----:B--2---:R1:W-:Y:S04]  /*30a70*/  @!P0 ST.E.64 desc[UR36][R10.64], R4 ;  /* 0x000000040a008985 */ /* 0x0043e8000c101b24 */
        /* <DEDUP_REMOVED lines=87> */
[----:B0-----:R-:W-:-:S05]  /*30ff0*/  @!P1 LOP3.LUT R3, R0, 0xfffffffe, RZ, 0xc0, !PT ;  /* 0xfffffffe00039812 */ /* 0x001fca00078ec0ff */
[----:B------:R-:W-:-:S04]  /*31000*/  @!P1 IMAD.WIDE R2, R3, 0x4, R16 ;  /* 0x0000000403029825 */ /* 0x000fc800078e0210 */
[----:B------:R-:W-:Y:S01]  /*31010*/  VIADD R0, R19, 0xc8 ;  /* 0x000000c813007836 */ /* 0x000fe20000000000 */
[----:B--2---:R0:W-:Y:S04]  /*31020*/  @!P1 ST.E.64 desc[UR36][R2.64], R6 ;  /* 0x0000000602009985 */ /* 0x0041e8000c101b24 */
[----:B------:R-:W2:Y:S01]  /*31030*/  @!P0 LDL.64 R8, [R1+0x3b0] ;  /* 0x0003b00001088983 */ /* 0x000ea20000100a00 */
[----:B------:R-:W-:Y:S02]  /*31040*/  @!P0 LEA.HI R12, R12, R12, RZ, 0x1 ;  /* 0x0000000c0c0c8211 */ /* 0x000fe400078f08ff */
[----:B------:R-:W-:Y:S02]  /*31050*/  ISETP.GE.AND P1, PT, R0, UR4, PT ;  /* 0x0000000400007c0c */ /* 0x000fe4000bf26270 */
[----:B-1----:R-:W-:-:S05]  /*31060*/  @!P0 LOP3.LUT R5, R12, 0xfffffffe, RZ, 0xc0, !PT ;  /* 0xfffffffe0c058812 */ /* 0x002fca00078ec0ff */
[----:B------:R-:W-:-:S04]  /*31070*/  @!P0 IMAD.WIDE R4, R5, 0x4, R16 ;  /* 0x0000000405048825 */ /* 0x000fc800078e0210 */
[----:B------:R-:W-:Y:S01]  /*31080*/  VIADD R12, R19, 0xd0 ;  /* 0x000000d0130c7836 */ /* 0x000fe20000000000 */
        /* <DEDUP_REMOVED lines=36> */
[----:B------:R-:W3:Y:S01]  /*312d0*/  @!P0 LDL.64 R8, [R1+0x410] ;  /* 0x0004100001088983 */ /* 0x000ee20000100a00 */
[----:B------:R-:W-:Y:S02]  /*312e0*/  @!P0 LEA.HI R12, R12, R12, RZ, 0x1 ;  /* 0x0000000c0c0c8211 */ /* 0x000fe400078f08ff */
[----:B------:R-:W-:Y:S02]  /*312f0*/  ISETP.GE.AND P1, PT, R0, UR4, PT ;  /* 0x0000000400007c0c */ /* 0x000fe4000bf26270 */
[----:B-1----:R-:W-:-:S05]  /*31300*/  @!P0 LOP3.LUT R5, R12, 0xfffffffe, RZ, 0xc0, !PT ;  /* 0xfffffffe0c058812 */ /* 0x002fca00078ec0ff */
[----:B------:R-:W-:-:S05]  /*31310*/  @!P0 IMAD.WIDE R4, R5, 0x4, R16 ;  /* 0x0000000405048825 */ /* 0x000fca00078e0210 */
[----:B---3--:R2:W-:Y:S04]  /*31320*/  @!P0 ST.E.64 desc[UR36][R4.64], R8 ;  /* 0x0000000804008985 */ /* 0x0085e8000c101b24 */
[----:B------:R-:W3:Y:S01]  /*31330*/  @!P1 LDL.64 R12, [R1+0x420] ;  /* 0x00042000010c9983 */ /* 0x000ee20000100a00 */
[----:B------:R-:W-:-:S04]  /*31340*/  @!P1 LEA.HI R0, R0, R0, RZ, 0x1 ;  /* 0x0000000000009211 */ /* 0x000fc800078f08ff */
[----:B------:R-:W-:-:S05]  /*31350*/  @!P1 LOP3.LUT R11, R0, 0xfffffffe, RZ, 0xc0, !PT ;  /* 0xfffffffe000b9812 */ /* 0x000fca00078ec0ff */
[----:B------:R-:W-:-:S05]  /*31360*/  @!P1 IMAD.WIDE R16, R11, 0x4, R16 ;  /* 0x000000040b109825 */ /* 0x000fca00078e0210 */
[----:B---3--:R2:W-:Y:S02]  /*31370*/  @!P1 ST.E.64 desc[UR36][R16.64], R12 ;  /* 0x0000000c10009985 */ /* 0x0085e4000c101b24 */
.L_x_2289:
[----:B------:R-:W-:Y:S05]  /*31380*/  BSYNC B0 ;  /* 0x0000000000007941 */ /* 0x000fea0003800000 */
.L_x_2288:
[----:B------:R-:W-:Y:S01]  /*31390*/  ISETP.GE.AND P0, PT, R21, R18, PT ;  /* 0x000000121500720c */ /* 0x000fe20003f06270 */
[----:B------:R1:W3:Y:S04]  /*313a0*/  SHFL.IDX PT, R15, R22, 0x1, 0x1c1f ;  /* 0x003c1f00160f7f89 */ /* 0x0002e800000e0000 */
[----:B------:R1:W4:Y:S08]  /*313b0*/  SHFL.IDX PT, R14, R20, 0x1, 0x1c1f ;  /* 0x003c1f00140e7f89 */ /* 0x00033000000e0000 */
[----:B-1----:R-:W-:Y:S05]  /*313c0*/  @P0 BRA `(.L_x_2183) ;  /* 0x0000005800c00947 */ /* 0x002fea0003800000 */
[----:B--2---:R-:W1:Y:S02]  /*313d0*/  LDC R17, c[0x0][0xbc8] ;  /* 0x0002f200ff117b82 */ /* 0x004e640000000800 */
[----:B-1----:R-:W-:-:S13]  /*313e0*/  ISETP.GE.AND P0, PT, R19, R17, PT ;  /* 0x000000111300720c */ /* 0x002fda0003f06270 */
[----:B------:R-:W2:Y:S01]  /*313f0*/  @!P0 LDL.64 R12, [R1+0x238] ;  /* 0x00023800010c8983 */ /* 0x000ea20000100a00 */
[C---:B------:R-:W-:Y:S02]  /*31400*/  VIADD R0, R19.reuse, 0x8 ;  /* 0x0000000813007836 */ /* 0x040fe40000000000 */
[----:B0--34-:R-:W-:-:S03]  /*31410*/  @!P0 IMAD.WIDE R2, R19, 0x4, R14 ;  /* 0x0000000413028825 */ /* 0x019fc600078e020e */
[C---:B------:R-:W-:Y:S01]  /*31420*/  ISETP.GE.AND P1, PT, R0.reuse, R17, PT ;  /* 0x000000110000720c */ /* 0x040fe20003f26270 */
[----:B------:R-:W-:Y:S01]  /*31430*/  VIADD R10, R19, 0x10 ;  /* 0x00000010130a7836 */ /* 0x000fe20000000000 */
[----:B--2---:R0:W-:Y:S11]  /*31440*/  @!P0 ST.E.64 desc[UR36][R2.64], R12 ;  /* 0x0000000c02008985 */ /* 0x0041f6000c101b24 */
[----:B------:R-:W2:Y:S01]  /*31450*/  @!P1 LDL.64 R6, [R1+0x248] ;  /* 0x0002480001069983 */ /* 0x000ea20000100a00 */
[----:B------:R-:W-:-:S02]  /*31460*/  @!P1 LEA.HI R0, R0, R0, RZ, 0x1 ;  /* 0x0000000000009211 */ /* 0x000fc400078f08ff */
[----:B------:R-:W-:Y:S02]  /*31470*/  ISETP.GE.AND P0, PT, R10, R17, PT ;  /* 0x000000110a00720c */ /* 0x000fe40003f06270 */
[----:B------:R-:W-:-:S05]  /*31480*/  @!P1 LOP3.LUT R0, R0, 0xfffffffe, RZ, 0xc0, !PT ;  /* 0xfffffffe00009812 */ /* 0x000fca00078ec0ff */
[----:B------:R-:W-:-:S04]  /*31490*/  @!P1 IMAD.WIDE R4, R0, 0x4, R14 ;  /* 0x0000000400049825 */ /* 0x000fc800078e020e */
[----:B------:R-:W-:Y:S01]  /*314a0*/  VIADD R0, R19, 0x18 ;  /* 0x0000001813007836 */ /* 0x000fe20000000000 */
[----:B--2---:R1:W-:Y:S04]  /*314b0*/  @!P1 ST.E.64 desc[UR36][R4.64], R6 ;  /* 0x0000000604009985 */ /* 0x0043e8000c101b24 */
[----:B------:R-:W2:Y:S01]  /*314c0*/  @!P0 LDL.64 R8, [R1+0x258] ;  /* 0x0002580001088983 */ /* 0x000ea20000100a00 */
[----:B------:R-:W-:Y:S02]  /*314d0*/  @!P0 LEA.HI R10, R10, R10, RZ, 0x1 ;  /* 0x0000000a0a0a8211 */ /* 0x000fe400078f08ff */
[----:B------:R-:W-:Y:S02]  /*314e0*/  ISETP.GE.AND P1, PT, R0, R17, PT ;  /* 0x000000110000720c */ /* 0x000fe40003f26270 */
[----:B0-----:R-:W-:-:S05]  /*314f0*/  @!P0 LOP3.LUT R2, R10, 0xfffffffe, RZ, 0xc0, !PT ;  /* 0xfffffffe0a028812 */ /* 0x001fca00078ec0ff */
[----:B------:R-:W-:-:S04]  /*31500*/  @!P0 IMAD.WIDE R2, R2, 0x4, R14 ;  /* 0x0000000402028825 */ /* 0x000fc800078e020e */
[----:B------:R-:W-:Y:S01]  /*31510*/  VIADD R12, R19, 0x20 ;  /* 0x00000020130c7836 */ /* 0x000fe20000000000 */
[----:B--2---:R0:W-:Y:S04]  /*31520*/  @!P0 ST.E.64 desc[UR36][R2.64], R8 ;  /* 0x0000000802008985 */ /* 0x0041e8000c101b24 */
[----:B------:R-:W2:Y:S01]  /*31530*/  @!P1 LDL.64 R10, [R1+0x268] ;  /* 0x00026800010a9983 */ /* 0x000ea20000100a00 */
[----:B------:R-:W-:Y:S02]  /*31540*/  @!P1 LEA.HI R0, R0, R0, RZ, 0x1 ;  /* 0x0000000000009211 */ /* 0x000fe400078f08ff */
[----:B------:R-:W-:Y:S02]  /*31550*/  ISETP.GE.AND P0, PT, R12, R17, PT ;  /* 0x000000110c00720c */ /* 0x000fe40003f06270 */
[----:B------:R-:W-:-:S05]  /*31560*/  @!P1 LOP3.LUT R0, R0, 0xfffffffe, RZ, 0xc0, !PT ;  /* 0xfffffffe00009812 */ /* 0x000fca00078ec0ff */
[----:B-1----:R-:W-:-:S04]  /*31570*/  @!P1 IMAD.WIDE R4, R0, 0x4, R14 ;  /* 0x0000000400049825 */ /* 0x002fc800078e020e */
        /* <DEDUP_REMOVED lines=96> */
[----:B-1----:R-:W-:-:S05]  /*31b80*/  @!P1 LOP3.LUT R5, R0, 0xfffffffe, RZ, 0xc0, !PT ;  /* 0xfffffffe00059812 */ /* 0x002fca00078ec0ff */
        /* <DEDUP_REMOVED lines=77> */
[----:B------:R-:W-:-:S06]  /*32060*/  @!P0 IMAD.WIDE R2, R3, 0x4, R14 ;  /* 0x0000000403028825 */ /* 0x000fcc00078e020e */
[----:B------:R-:W-:Y:S01]  /*32070*/  @!P1 LEA.HI R0, R0, R0, RZ, 0x1 ;  /* 0x0000000000009211 */ /* 0x000fe200078f08ff */
[----:B--2---:R0:W-:Y:S04]  /*32080*/  @!P0 ST.E.64 desc[UR36][R2.64], R6 ;  /* 0x0000000602008985 */ /* 0x0041e8000c101b24 */
[----:B------:R-:W2:Y:S01]  /*32090*/  @!P1 LDL.64 R8, [R1+0x408] ;  /* 0x0004080001089983 */ /* 0x000ea20000100a00 */
[----:B------:R-:W-:Y:S01]  /*320a0*/  @!P1 LOP3.LUT R13, R0, 0xfffffffe, RZ, 0xc0, !PT ;  /* 0xfffffffe000d9812 */ /* 0x000fe200078ec0ff */
[C---:B------:R-:W-:Y:S01]  /*320b0*/  VIADD R0, R19.reuse, 0xf0 ;  /* 0x000000f013007836 */ /* 0x040fe20000000000 */
[----:B------:R-:W-:Y:S01]  /*320c0*/  BSSY B0, `(.L_x_2290) ;  /* 0x000000c000007945 */ /* 0x000fe20003800000 */
[----:B------:R-:W-:Y:S02]  /*320d0*/  VIADD R19, R19, 0xf8 ;  /* 0x000000f813137836 */ /* 0x000fe40000000000 */
[----:B-1----:R-:W-:Y:S01]  /*320e0*/  @!P1 IMAD.WIDE R4, R13, 0x4, R14 ;  /* 0x000000040d049825 */ /* 0x002fe200078e020e */
[----:B------:R-:W-:-:S04]  /*320f0*/  ISETP.GE.AND P0, PT, R0, R17, PT ;  /* 0x000000110000720c */ /* 0x000fc80003f06270 */
[----:B--2---:R0:W-:Y:S01]  /*32100*/  @!P1 ST.E.64 desc[UR36][R4.64], R8 ;  /* 0x0000000804009985 */ /* 0x0041e2000c101b24 */
[----:B------:R-:W-:-:S08]  /*32110*/  ISETP.GE.AND P1, PT, R19, R17, PT ;  /* 0x000000111300720c */ /* 0x000fd00003f26270 */
[----:B------:R-:W-:Y:S05]  /*32120*/  @P0 BRA `(.L_x_2291) ;  /* 0x0000000000140947 */ /* 0x000fea0003800000 */
[----:B0-----:R-:W2:Y:S01]  /*32130*/  LDL.64 R4, [R1+0x418] ;  /* 0x0004180001047983 */ /* 0x001ea20000100a00 */
[----:B------:R-:W-:-:S04]  /*32140*/  LEA.HI R0, R0, R0, RZ, 0x1 ;  /* 0x0000000000007211 */ /* 0x000fc800078f08ff */
[----:B------:R-:W-:-:S05]  /*32150*/  LOP3.LUT R3, R0, 0xfffffffe, RZ, 0xc0, !PT ;  /* 0xfffffffe00037812 */ /* 0x000fca00078ec0ff */
[----:B------:R-:W-:-:S05]  /*32160*/  IMAD.WIDE R2, R3, 0x4, R14 ;  /* 0x0000000403027825 */ /* 0x000fca00078e020e */
[----:B--2---:R1:W-:Y:S02]  /*32170*/  ST.E.64 desc[UR36][R2.64], R4 ;  /* 0x0000000402007985 */ /* 0x0043e4000c101b24 */
.L_x_2291:
[----:B------:R-:W-:Y:S05]  /*32180*/  BSYNC B0 ;  /* 0x0000000000007941 */ /* 0x000fea0003800000 */
.L_x_2290:
[----:B------:R-:W-:Y:S05]  /*32190*/  @P1 BRA `(.L_x_2183) ;  /* 0x0000004c004c1947 */ /* 0x000fea0003800000 */
[----:B01----:R-:W2:Y:S01]  /*321a0*/  LDL.64 R4, [R1+0x428] ;  /* 0x0004280001047983 */ /* 0x003ea20000100a00 */
[----:B------:R-:W-:-:S04]  /*321b0*/  LEA.HI R19, R19, R19, RZ, 0x1 ;  /* 0x0000001313137211 */ /* 0x000fc800078f08ff */
[----:B------:R-:W-:-:S05]  /*321c0*/  LOP3.LUT R3, R19, 0xfffffffe, RZ, 0xc0, !PT ;  /* 0xfffffffe13037812 */ /* 0x000fca00078ec0ff */
[----:B------:R-:W-:-:S05]  /*321d0*/  IMAD.WIDE R2, R3, 0x4, R14 ;  /* 0x0000000403027825 */ /* 0x000fca00078e020e */
[----:B--2---:R0:W-:Y:S01]  /*321e0*/  ST.E.64 desc[UR36][R2.64], R4 ;  /* 0x0000000402007985 */ /* 0x0041e2000c101b24 */
[----:B------:R-:W-:Y:S05]  /*321f0*/  BRA `(.L_x_2183) ;  /* 0x0000004c00347947 */ /* 0x000fea0003800000 */
.L_x_2287:
[----:B------:R-:W1:Y:S02]  /*32200*/  S2R R0, SR_TID.X ;  /* 0x0000000000007919 */ /* 0x000e640000002100 */
[----:B-1----:R-:W-:-:S05]  /*32210*/  VIADD R0, R0, 0xffffff80 ;  /* 0xffffff8000007836 */ /* 0x002fca0000000000 */
[----:B------:R-:W-:-:S13]  /*32220*/  ISETP.GT.AND P0, PT, R0, 0x7f, PT ;  /* 0x0000007f0000780c */ /* 0x000fda0003f04270 */
[----:B------:R-:W-:Y:S05]  /*32230*/  @P0 BRA `(.L_x_2183) ;  /* 0x0000004c00240947 */ /* 0x000fea0003800000 */
[----:B0-----:R-:W0:Y:S01]  /*32240*/  S2R R3, SR_CTAID.X ;  /* 0x0000000000037919 */ /* 0x001e220000002500 */
[----:B--2---:R-:W1:Y:S01]  /*32250*/  LDC R4, c[0x0][0xce8] ;  /* 0x00033a00ff047b82 */ /* 0x004e620000000800 */
[----:B------:R-:W-:Y:S02]  /*32260*/  ULDC UR4, c[0x0][0xb88] ;  /* 0x0002e20000047ab9 */ /* 0x000fe40000000800 */
[----:B-1----:R-:W-:Y:S02]  /*32270*/  IMAD R5, R4, UR4, RZ ;  /* 0x0000000404057c24 */ /* 0x002fe4000f8e02ff */
[----:B0-----:R-:W-:-:S05]  /*32280*/  IMAD R0, R3, 0x80, R0 ;  /* 0x0000008003007824 */ /* 0x001fca00078e0200 */
[----:B------:R-:W-:-:S13]  /*32290*/  ISETP.GE.AND P0, PT, R0, R5, PT ;  /* 0x000000050000720c */ /* 0x000fda0003f06270 */
[----:B------:R-:W-:Y:S05]  /*322a0*/  @P0 BRA `(.L_x_2183) ;  /* 0x0000004c00080947 */ /* 0x000fea0003800000 */
[----:B------:R-:W-:Y:S01]  /*322b0*/  ISETP.NE.AND P0, PT, R4, 0x1, PT ;  /* 0x000000010400780c */ /* 0x000fe20003f05270 */
[----:B------:R-:W-:Y:S01]  /*322c0*/  USHF.R.S32.HI UR6, URZ, 0x1f, UR58 ;  /* 0x0000001f3f067899 */ /* 0x000fe2000801143a */
[----:B------:R-:W-:Y:S01]  /*322d0*/  IMAD.MOV.U32 R2, RZ, RZ, R0 ;  /* 0x000000ffff027224 */ /* 0x000fe200078e0000 */
[----:B------:R-:W-:Y:S01]  /*322e0*/  ULDC.64 UR8, c[0x0][0xcd0] ;  /* 0x0003340000087ab9 */ /* 0x000fe20000000a00 */
[----:B------:R-:W-:Y:S02]  /*322f0*/  USHF.R.S32.HI UR7, URZ, 0x1f, UR61 ;  /* 0x0000001f3f077899 */ /* 0x000fe4000801143d */
[----:B------:R-:W-:Y:S02]  /*32300*/  UIMAD UR6, UR6, UR8, URZ ;  /* 0x00000008060672a4 */ /* 0x000fe4000f8e023f */
[----:B------:R-:W-:Y:S02]  /*32310*/  UIMAD.WIDE.U32 UR4, UR58, UR8, URZ ;  /* 0x000000083a0472a5 */ /* 0x000fe4000f8e003f */
[----:B------:R-:W-:-:S03]  /*32320*/  UIMAD UR6, UR58, UR9, UR6 ;  /* 0x000000093a0672a4 */ /* 0x000fc6000f8e0206 */
[----:B------:R-:W0:Y:S01]  /*32330*/  @P0 LDC R3, c[0x0][0xcec] ;  /* 0x00033b00ff030b82 */ /* 0x000e220000000800 */
[----:B------:R-:W-:Y:S01]  /*32340*/  ULDC.64 UR8, c[0x0][0xcd8] ;  /* 0x0003360000087ab9 */ /* 0x000fe20000000a00 */
[----:B------:R-:W-:Y:S02]  /*32350*/  UIADD3 UR5, UR5, UR6, URZ ;  /* 0x0000000605057290 */ /* 0x000fe4000fffe03f */
[----:B------:R-:W-:Y:S02]  /*32360*/  UIMAD UR7, UR7, UR8, URZ ;  /* 0x00000008070772a4 */ /* 0x000fe4000f8e023f */
[----:B------:R-:W-:Y:S02]  /*32370*/  USHF.R.S32.HI UR6, URZ, 0x1f, UR59 ;  /* 0x0000001f3f067899 */ /* 0x000fe4000801143b */
[----:B------:R-:W1:Y:S01]  /*32380*/  @P0 LDC R6, c[0x0][0xcf0] ;  /* 0x00033c00ff060b82 */ /* 0x000e620000000800 */
[----:B------:R-:W-:Y:S02]  /*32390*/  UIMAD UR7, UR61, UR9, UR7 ;  /* 0x000000093d0772a4 */ /* 0x000fe4000f8e0207 */
[----:B------:R-:W-:-:S03]  /*323a0*/  UIMAD.WIDE.U32 UR4, UR61, UR8, UR4 ;  /* 0x000000083d0472a5 */ /* 0x000fc6000f8e0004 */
[----:B------:R-:W-:Y:S01]  /*323b0*/  ULDC.64 UR8, c[0x0][0xce0] ;  /* 0x0003380000087ab9 */ /* 0x000fe20000000a00 */
[----:B------:R-:W-:Y:S02]  /*323c0*/  UIADD3 UR5, UR7, UR5, URZ ;  /* 0x0000000507057290 */ /* 0x000fe4000fffe03f */
[----:B------:R-:W-:Y:S02]  /*323d0*/  UIMAD UR6, UR6, UR8, URZ ;  /* 0x00000008060672a4 */ /* 0x000fe4000f8e023f */
[----:B------:R-:W-:Y:S02]  /*323e0*/  UIMAD.WIDE.U32 UR4, UR59, UR8, UR4 ;  /* 0x000000083b0472a5 */ /* 0x000fe4000f8e0004 */
[----:B------:R-:W-:Y:S01]  /*323f0*/  UIMAD UR6, UR59, UR9, UR6 ;  /* 0x000000093b0672a4 */ /* 0x000fe2000f8e0206 */
[----:B0-----:R-:W-:-:S05]  /*32400*/  @P0 IMAD.HI.U32 R3, R0, R3, RZ ;  /* 0x0000000300030227 */ /* 0x001fca00078e00ff */
[----:B-1----:R-:W-:-:S04]  /*32410*/  @P0 SHF.R.U32.HI R2, RZ, R6, R3 ;  /* 0x00000006ff020219 */ /* 0x002fc80000011603 */
[--C-:B------:R-:W-:Y:S01]  /*32420*/  SHF.R.S32.HI R3, RZ, 0x1f, R2.reuse ;  /* 0x0000001fff037819 */ /* 0x100fe20000011402 */
[----:B------:R-:W-:Y:S01]  /*32430*/  IMAD.MOV R5, RZ, RZ, -R2 ;  /* 0x000000ffff057224 */ /* 0x000fe200078e0a02 */
[----:B------:R-:W-:-:S03]  /*32440*/  IADD3 R2, P0, R2, UR4, RZ ;  /* 0x0000000402027c10 */ /* 0x000fc6000ff1e0ff */
[----:B------:R-:W-:Y:S02]  /*32450*/  IMAD R5, R4, R5, R0 ;  /* 0x0000000504057224 */ /* 0x000fe400078e0200 */
[----:B------:R-:W-:Y:S01]  /*32460*/  IMAD.U32 R4, RZ, RZ, UR6 ;  /* 0x00000006ff047e24 */ /* 0x000fe2000f8e00ff */
[----:B------:R-:W-:Y:S02]  /*32470*/  ULDC.64 UR6, c[0x0][0xcc8] ;  /* 0x0003320000067ab9 */ /* 0x000fe40000000a00 */
[----:B------:R-:W-:Y:S02]  /*32480*/  SHF.R.S32.HI R0, RZ, 0x1f, R5 ;  /* 0x0000001fff007819 */ /* 0x000fe40000011405 */
[----:B------:R-:W-:Y:S01]  /*32490*/  IADD3.X R3, R3, UR5, R4, P0, !PT ;  /* 0x0000000503037c10 */ /* 0x000fe200087fe404 */
[----:B------:R-:W-:Y:S02]  /*324a0*/  ULDC.64 UR4, c[0x0][0xca8] ;  /* 0x00032a0000047ab9 */ /* 0x000fe40000000a00 */
[----:B------:R-:W-:-:S02]  /*324b0*/  IMAD R0, R0, UR6, RZ ;  /* 0x0000000600007c24 */ /* 0x000fc4000f8e02ff */
[----:B------:R-:W-:-:S04]  /*324c0*/  IMAD.WIDE.U32 R2, R5, UR6, R2 ;  /* 0x0000000605027c25 */ /* 0x000fc8000f8e0002 */
[----:B------:R-:W-:Y:S01]  /*324d0*/  IMAD R7, R5, UR7, R0 ;  /* 0x0000000705077c24 */ /* 0x000fe2000f8e0200 */
[----:B------:R-:W-:-:S03]  /*324e0*/  LEA R4, P0, R2, UR4, 0x2 ;  /* 0x0000000402047c11 */ /* 0x000fc6000f8010ff */
[----:B------:R-:W-:-:S05]  /*324f0*/  IMAD.IADD R3, R3, 0x1, R7 ;  /* 0x0000000103037824 */ /* 0x000fca00078e0207 */
[----:B------:R-:W-:Y:S01]  /*32500*/  LEA.HI.X R5, R2, UR5, R3, 0x2, P0 ;  /* 0x0000000502057c11 */ /* 0x000fe200080f1403 */
[----:B------:R-:W-:-:S05]  /*32510*/  IMAD.MOV.U32 R3, RZ, RZ, -0x800000 ;  /* 0xff800000ff037424 */ /* 0x000fca00078e00ff */
[----:B------:R0:W-:Y:S01]  /*32520*/  STG.E desc[UR36][R4.64], R3 ;  /* 0x0000000304007986 */ /* 0x0001e2000c101924 */
[----:B------:R-:W-:Y:S05]  /*32530*/  BRA `(.L_x_2183) ;  /* 0x0000004800647947 */ /* 0x000fea0003800000 */
.L_x_2181:
[----:B------:R-:W-:-:S08]  /*32540*/  NOP ;  /* 0x0000000000007918 */ /* 0x000fd00000000000 */
[----:B0-----:R-:W0:-:S00]  /*32550*/  USETMAXREG.DEALLOC.CTAPOOL 0x28 ;  /* 0x00000028000079c8 */ /* 0x001e0000080e0500 */
        /* <DEDUP_REMOVED lines=16> */
.L_x_2292:
[----:B------:R-:W-:Y:S01]  /*32660*/  ULDC UR7, c[0x0][0xd50] ;  /* 0x0003540000077ab9 */ /* 0x000fe20000000800 */
[----:B------:R-:W-:Y:S01]  /*32670*/  UMOV UR39, UR6 ;  /* 0x0000000600277c82 */ /* 0x000fe20008000000 */
[----:B------:R-:W-:-:S11]  /*32680*/  UISETP.NE.AND UP0, UPT, UR7, 0x1, UPT ;  /* 0x000000010700788c */ /* 0x000fd6000bf05270 */
[----:B------:R-:W-:Y:S01]  /*32690*/  @UP0 ULDC UR4, c[0x0][0xd54] ;  /* 0x0003550000040ab9 */ /* 0x000fe20000000800 */
[----:B------:R-:W-:Y:S01]  /*326a0*/  @UP0 ULDC UR8, c[0x0][0xd58] ;  /* 0x0003560000080ab9 */ /* 0x000fe20000000800 */
[----:B------:R-:W-:-:S04]  /*326b0*/  UIMAD.WIDE.U32 UR4, UR6, UR4, URZ ;  /* 0x00000004060472a5 */ /* 0x000fc8000f8e003f */
[----:B------:R-:W-:-:S12]  /*326c0*/  @UP0 USHF.R.U32.HI UR39, URZ, UR8, UR5 ;  /* 0x000000083f270299 */ /* 0x000fd80008011605 */
.L_x_2293:
        /* <DEDUP_REMOVED lines=53> */
.L_x_2296:
[----:B------:R-:W-:-:S11]  /*32a20*/  UISETP.NE.AND UP0, UPT, UR5, 0x1, UPT ;  /* 0x000000010500788c */ /* 0x000fd6000bf05270 */
[----:B------:R-:W-:Y:S02]  /*32a30*/  @UP0 ULDC.64 UR12, c[0x0][0xae0] ;  /* 0x0002b800000c0ab9 */ /* 0x000fe40000000a00 */
[----:B------:R-:W-:-:S04]  /*32a40*/  UIMAD.WIDE.U32 UR6, UR8, UR12, URZ ;  /* 0x0000000c080672a5 */ /* 0x000fc8000f8e003f */
[----:B------:R-:W-:-:S12]  /*32a50*/  @UP0 USHF.R.U32.HI UR8, URZ, UR13, UR7 ;  /* 0x0000000d3f080299 */ /* 0x000fd80008011607 */
.L_x_2297:
[----:B------:R-:W-:-:S04]  /*32a60*/  UIMAD UR8, UR8, UR5, UR5 ;  /* 0x00000005080872a4 */ /* 0x000fc8000f8e0205 */
[----:B------:R-:W-:-:S04]  /*32a70*/  UISETP.LT.AND UP0, UPT, UR4, UR8, UPT ;  /* 0x000000080400728c */ /* 0x000fc8000bf01270 */
[----:B------:R-:W-:-:S12]  /*32a80*/  USEL UR4, UR4, UR8, UP0 ;  /* 0x0000000804047287 */ /* 0x000fd80008000000 */
.L_x_2295:
        /* <DEDUP_REMOVED lines=26> */
.L_x_2299:
[----:B------:R-:W-:-:S11]  /*32c30*/  UISETP.NE.AND UP0, UPT, UR5, 0x1, UPT ;  /* 0x000000010500788c */ /* 0x000fd6000bf05270 */
[----:B------:R-:W-:Y:S02]  /*32c40*/  @UP0 ULDC.64 UR10, c[0x0][0xae0] ;  /* 0x0002b800000a0ab9 */ /* 0x000fe40000000a00 */
[----:B------:R-:W-:-:S04]  /*32c50*/  UIMAD.WIDE.U32 UR6, UR4, UR10, URZ ;  /* 0x0000000a040672a5 */ /* 0x000fc8000f8e003f */
[----:B------:R-:W-:-:S12]  /*32c60*/  @UP0 USHF.R.U32.HI UR4, URZ, UR11, UR7 ;  /* 0x0000000b3f040299 */ /* 0x000fd80008011607 */
.L_x_2300:
[----:B------:R-:W-:-:S04]  /*32c70*/  UIMAD UR4, UR4, UR5, URZ ;  /* 0x00000005040472a4 */ /* 0x000fc8000f8e023f */
[----:B------:R-:W-:-:S04]  /*32c80*/  UISETP.LT.AND UP0, UPT, UR8, UR4, UPT ;  /* 0x000000040800728c */ /* 0x000fc8000bf01270 */
[----:B------:R-:W-:-:S12]  /*32c90*/  USEL UR8, UR8, UR4, !UP0 ;  /* 0x0000000408087287 */ /* 0x000fd8000c000000 */
.L_x_2298:
        /* <DEDUP_REMOVED lines=44> */
.L_x_2301:
        /* <DEDUP_REMOVED lines=32> */
.L_x_2302:
        /* <DEDUP_REMOVED lines=20> */
.L_x_2304:
        /* <DEDUP_REMOVED lines=15> */
.L_x_2303:
[----:B------:R-:W0:Y:S01]  /*33390*/  LDC.64 R2, c[0x0][0xaf0] ;  /* 0x0002bc00ff027b82 */ /* 0x000e220000000a00 */
[----:B------:R-:W-:-:S07]  /*333a0*/  IMAD.MOV.U32 R30, RZ, RZ, R19 ;  /* 0x000000ffff1e7224 */ /* 0x000fce00078e0013 */
[----:B------:R-:W1:Y:S01]  /*333b0*/  LDC R12, c[0x0][0x430] ;  /* 0x00010c00ff0c7b82 */ /* 0x000e620000000800 */
[C---:B------:R-:W-:Y:S01]  /*333c0*/  IMAD.SHL.U32 R0, R27.reuse, 0x10, RZ ;  /* 0x000000101b007824 */ /* 0x040fe200078e00ff */
[C---:B------:R-:W-:Y:S02]  /*333d0*/  LOP3.LUT R7, R27.reuse, 0x7f, RZ, 0xc0, !PT ;  /* 0x0000007f1b077812 */ /* 0x040fe400078ec0ff */
        /* <DEDUP_REMOVED lines=13> */
[----:B------:R-:W-:-:S04]  /*334b0*/  IMAD R4, R0, 0x60, R32 ;  /* 0x0000006000047824 */ /* 0x000fc800078e0220 */
[C---:B-----5:R-:W-:Y:S01]  /*334c0*/  IMAD.IADD R10, R4.reuse, 0x1, R25 ;  /* 0x00000001040a7824 */ /* 0x060fe200078e0219 */
[----:B------:R-:W-:Y:S01]  /*334d0*/  ISETP.GE.AND P0, PT, R4, UR41, PT ;  /* 0x0000002904007c0c */ /* 0x000fe2000bf06270 */
[----:B0-----:R-:W0:Y:S01]  /*334e0*/  @P1 LDC R2, c[0x0][0x434] ;  /* 0x00010d00ff021b82 */ /* 0x001e220000000800 */
[----:B------:R-:W-:Y:S01]  /*334f0*/  @P1 LOP3.LUT R16, R16, 0x4000, RZ, 0xfc, !PT ;  /* 0x0000400010101812 */ /* 0x000fe200078efcff */
[----:B------:R-:W-:Y:S01]  /*33500*/  IMAD.MOV.U32 R11, RZ, RZ, R10 ;  /* 0x000000ffff0b7224 */ /* 0x000fe200078e000a */
[----:B------:R-:W-:-:S05]  /*33510*/  ISETP.GT.U32.OR P0, PT, R32, 0x5f, P0 ;  /* 0x0000005f2000780c */ /* 0x000fca0000704470 */
[----:B------:R-:W1:Y:S08]  /*33520*/  @P1 LDC R3, c[0x0][0x438] ;  /* 0x00010e00ff031b82 */ /* 0x000e700000000800 */
[----:B------:R-:W3:Y:S08]  /*33530*/  @!P0 LDC.64 R8, c[0x0][0x428] ;  /* 0x00010a00ff088b82 */ /* 0x000ef00000000a00 */
[----:B------:R-:W4:Y:S01]  /*33540*/  @!P0 LDC.64 R4, c[0x0][0x418] ;  /* 0x00010600ff048b82 */ /* 0x000f220000000a00 */
[----:B0-----:R-:W-:-:S05]  /*33550*/  @P1 IMAD.HI.U32 R2, R10, R2, RZ ;  /* 0x000000020a021227 */ /* 0x001fca00078e00ff */
[----:B-1----:R-:W-:-:S04]  /*33560*/  @P1 SHF.R.U32.HI R11, RZ, R3, R2 ;  /* 0x00000003ff0b1219 */ /* 0x002fc80000011602 */
        /* <DEDUP_REMOVED lines=30> */
.L_x_2351:
[--C-:B-----5:R-:W-:Y:S01]  /*33750*/  @!P0 SHF.R.S32.HI R3, RZ, 0x1f, R4.reuse ;  /* 0x0000001fff038819 */ /* 0x120fe20000011404 */
[----:B------:R-:W-:Y:S01]  /*33760*/  ULOP3.LUT UR4, UR60, 0x2, URZ, 0xfc, !UPT ;  /* 0x000000023c047892 */ /* 0x000fe2000f8efc3f */
[----:B------:R-:W-:Y:S02]  /*33770*/  CS2R R18, SRZ ;  /* 0x0000000000127805 */ /* 0x000fe4000001ff00 */
[----:B------:R-:W-:Y:S01]  /*33780*/  LOP3.LUT R16, R16, 0xffff7fff, RZ, 0xc0, !PT ;  /* 0xffff7fff10107812 */ /* 0x000fe200078ec0ff */
[----:B------:R-:W-:Y:S01]  /*33790*/  @!P0 IMAD.MOV.U32 R18, RZ, RZ, R4 ;  /* 0x000000ffff128224 */ /* 0x000fe200078e0004 */
[----:B------:R-:W-:Y:S01]  /*337a0*/  SEL R36, RZ, 0x1, P2 ;  /* 0x00000001ff247807 */ /* 0x000fe20001000000 */
[----:B------:R-:W-:Y:S01]  /*337b0*/  @!P0 IMAD.MOV.U32 R19, RZ, RZ, R3 ;  /* 0x000000ffff138224 */ /* 0x000fe200078e0003 */
[----:B------:R-:W-:Y:S01]  /*337c0*/  ISETP.GT.U32.AND P0, PT, R32, 0x5f, PT ;  /* 0x0000005f2000780c */ /* 0x000fe20003f04070 */
[----:B------:R-:W-:Y:S02]  /*337d0*/  IMAD.U32 R34, RZ, RZ, UR4 ;  /* 0x00000004ff227e24 */ /* 0x000fe4000f8e00ff */
[----:B------:R-:W-:-:S03]  /*337e0*/  IMAD.U32 R29, RZ, RZ, UR39 ;  /* 0x00000027ff1d7e24 */ /* 0x000fc6000f8e00ff */
[----:B------:R-:W-:Y:S02]  /*337f0*/  ISETP.NE.AND P1, PT, R34, 0x3, PT ;  /* 0x000000032200780c */ /* 0x000fe40003f25270 */
[----:B------:R-:W-:-:S05]  /*33800*/  SHF.R.S32.HI R29, RZ, 0x1f, R29 ;  /* 0x0000001fff1d7819 */ /* 0x000fca000001141d */
[----:B------:R-:W-:-:S04]  /*33810*/  @P0 LOP3.LUT R16, R16, 0x8000, RZ, 0xfc, !PT ;  /* 0x0000800010100812 */ /* 0x000fc800078efcff */
[----:B------:R-:W-:-:S04]  /*33820*/  LOP3.LUT R16, R16, 0xffffffdf, RZ, 0xc0, !PT ;  /* 0xffffffdf10107812 */ /* 0x000fc800078ec0ff */
[----:B------:R-:W-:Y:S01]  /*33830*/  @P1 LOP3.LUT R16, R16, 0x20, RZ, 0xfc, !PT ;  /* 0x0000002010101812 */ /* 0x000fe200078efcff */
[----:B------:R-:W-:Y:S06]  /*33840*/  @!P1 BRA `(.L_x_2306) ;  /* 0x0000000000049947 */ /* 0x000fec0003800000 */
[----:B------:R-:W-:Y:S01]  /*33850*/  BPT.TRAP 0x1 ;  /* 0x000000040000795c */ /* 0x000fe20000300000 */
.L_x_2306:
[----:B------:R-:W-:-:S05]  /*33860*/  IMAD.MOV.U32 R2, RZ, RZ, 0x1 ;  /* 0x00000001ff027424 */ /* 0x000fca00078e00ff */
[----:B------:R-:W-:-:S04]  /*33870*/  SHF.L.U32 R2, R2, 0x1f, RZ ;  /* 0x0000001f02027819 */ /* 0x000fc800000006ff */
[----:B------:R-:W0:Y:S02]  /*33880*/  SYNCS.PHASECHK.TRANS64.TRYWAIT P0, [UR46+0x32440], R2 ;  /* 0x03244002ff0075a7 */ /* 0x000e24000800016e */
[----:B0-----:R-:W-:Y:S05]  /*33890*/  @!P0 BRA `(.L_x_2307) ;  /* 0x0000003800548947 */ /* 0x001fea0003800000 */
.L_x_2352:
[----:B------:R-:W-:Y:S01]  /*338a0*/  SHF.R.S32.HI R26, RZ, 0x1f, R23 ;  /* 0x0000001fff1a7819 */ /* 0x000fe20000011417 */
[----:B------:R-:W-:Y:S01]  /*338b0*/  ULDC.64 UR4, c[0x0][0x300] ;  /* 0x0000c00000047ab9 */ /* 0x000fe20000000a00 */
[----:B------:R-:W-:Y:S01]  /*338c0*/  R2UR UR6, R29 ;  /* 0x000000001d0672ca */ /* 0x000fe200000e0000 */
[----:B------:R-:W-:Y:S01]  /*338d0*/  IMAD.MOV.U32 R17, RZ, RZ, -0x60 ;  /* 0xffffffa0ff117424 */ /* 0x000fe200078e00ff */
[----:B------:R-:W-:Y:S01]  /*338e0*/  SHF.R.U32.HI R8, RZ, 0x3, R7 ;  /* 0x00000003ff087819 */ /* 0x000fe20000011607 */
[----:B0-----:R-:W-:Y:S01]  /*338f0*/  IMAD R2, R26, UR4, RZ ;  /* 0x000000041a027c24 */ /* 0x001fe2000f8e02ff */
[----:B------:R-:W-:Y:S01]  /*33900*/  LOP3.LUT R16, R16, 0xfffffffd, RZ, 0xc0, !PT ;  /* 0xfffffffd10107812 */ /* 0x000fe200078ec0ff */
[----:B------:R-:W-:Y:S02]  /*33910*/  IMAD R17, R0, R17, UR41 ;  /* 0x0000002900117e24 */ /* 0x000fe4000f8e0211 */
        /* <DEDUP_REMOVED lines=8> */
[----:B------:R-:W-:Y:S02]  /*339a0*/  IMAD.IADD R17, R17, 0x1, -R8 ;  /* 0x0000000111117824 */ /* 0x000fe400078e0a08 */
        /* <DEDUP_REMOVED lines=9> */
[----:B------:R-:W-:Y:S01]  /*33a40*/  ULDC UR4, c[0x0][0x2f4] ;  /* 0x0000bd0000047ab9 */ /* 0x000fe20000000800 */
[----:B------:R-:W-:Y:S02]  /*33a50*/  LOP3.LUT R3, R6, 0x1c0, RZ, 0xc0, !PT ;  /* 0x000001c006037812 */ /* 0x000fe400078ec0ff */
[----:B------:R-:W-:-:S02]  /*33a60*/  ISETP.GE.AND P2, PT, R22, UR4, PT ;  /* 0x0000000416007c0c */ /* 0x000fc4000bf46270 */
[----:B------:R-:W-:Y:S02]  /*33a70*/  LOP3.LUT R6, R3, 0x38, R6, 0xf8, !PT ;  /* 0x0000003803067812 */ /* 0x000fe400078ef806 */
[----:B------:R-:W-:Y:S02]  /*33a80*/  LEA.HI.X R5, R2, UR7, R5, 0x1, P0 ;  /* 0x0000000702057c11 */ /* 0x000fe400080f0c05 */
        /* <DEDUP_REMOVED lines=42> */
.L_x_2366:
        /* <DEDUP_REMOVED lines=15> */
.L_x_2309:
[----:B------:R-:W-:Y:S01]  /*33e20*/  SYNCS.ARRIVE.TRANS64.A1T0 RZ, [UR46+0x32430], RZ ;  /* 0x032430ffffff79a7 */ /* 0x000fe2000810002e */
[----:B------:R-:W-:Y:S05]  /*33e30*/  WARPSYNC.ALL ;  /* 0x0000000000007948 */ /* 0x000fea0003800000 */
[----:B------:R-:W-:Y:S01]  /*33e40*/  UIADD3 UR4, UR46, 0x18400, URZ ;  /* 0x000184002e047890 */ /* 0x000fe2000fffe03f */
[----:B------:R-:W-:Y:S03]  /*33e50*/  BAR.SYNC.DEFER_BLOCKING 0x8, 0x180 ;  /* 0x0206000000007b1d */ /* 0x000fe60000010000 */
[----:B------:R-:W-:-:S06]  /*33e60*/  ULOP3.LUT UP0, URZ, UR4, 0x3ff, URZ, 0xc0, !UPT ;  /* 0x000003ff043f7892 */ /* 0x000fcc000f80c03f */
        /* <DEDUP_REMOVED lines=18> */
.L_x_2310:
[----:B------:R-:W0:Y:S01]  /*33f90*/  S2R R20, SR_CTAID.Z ;  /* 0x0000000000147919 */ /* 0x000e220000002700 */
[----:B------:R-:W-:Y:S01]  /*33fa0*/  UISETP.NE.AND UP0, UPT, UR47, URZ, UPT ;  /* 0x0000003f2f00728c */ /* 0x000fe2000bf05270 */
[----:B------:R-:W-:Y:S01]  /*33fb0*/  VIADD R37, R32, UR40 ;  /* 0x0000002820257c36 */ /* 0x000fe20008000000 */
[----:B------:R-:W-:Y:S01]  /*33fc0*/  R2UR UR6, R29 ;  /* 0x000000001d0672ca */ /* 0x000fe200000e0000 */
[----:B------:R-:W-:Y:S02]  /*33fd0*/  ULDC.64 UR8, c[0x0][0x2d8] ;  /* 0x0000b60000087ab9 */ /* 0x000fe40000000a00 */
[----:B------:R-:W-:Y:S01]  /*33fe0*/  IMAD.MOV.U32 R7, RZ, RZ, R37 ;  /* 0x000000ffff077224 */ /* 0x000fe200078e0025 */
[----:B------:R-:W-:-:S05]  /*33ff0*/  PLOP3.LUT P0, PT, PT, PT, UP0, 0x80, 0x0 ;  /* 0x000000000000781c */ /* 0x000fca0003f0f008 */
[----:B------:R-:W-:-:S04]  /*34000*/  @UP0 ULDC UR4, c[0x0][0x44c] ;  /* 0x0001130000040ab9 */ /* 0x000fc80000000800 */
[----:B------:R-:W-:-:S04]  /*34010*/  UIMAD UR6, UR6, UR8, URZ ;  /* 0x00000008060672a4 */ /* 0x000fc8000f8e023f */
[----:B------:R-:W-:Y:S01]  /*34020*/  @P0 IMAD.HI.U32 R0, R37, UR4, RZ ;  /* 0x0000000425000c27 */ /* 0x000fe2000f8e00ff */
[----:B------:R-:W-:Y:S01]  /*34030*/  PLOP3.LUT P0, PT, PT, PT, UP0, 0x80, 0x0 ;  /* 0x000000000000781c */ /* 0x000fe20003f0f008 */
[----:B------:R-:W-:Y:S01]  /*34040*/  @UP0 ULDC UR4, c[0x0][0x450] ;  /* 0x0001140000040ab9 */ /* 0x000fe20000000800 */
[----:B------:R-:W-:Y:S01]  /*34050*/  UIMAD UR6, UR39, UR9, UR6 ;  /* 0x00000009270672a4 */ /* 0x000fe2000f8e0206 */
[----:B0-----:R-:W-:Y:S02]  /*34060*/  SHF.R.S32.HI R21, RZ, 0x1f, R20 ;  /* 0x0000001fff157819 */ /* 0x001fe40000011414 */
[----:B------:R-:W0:Y:S08]  /*34070*/  S2R R20, SR_CTAID.Z ;  /* 0x0000000000147919 */ /* 0x000e300000002700 */
[----:B------:R-:W-:Y:S01]  /*34080*/  @P0 SHF.R.U32.HI R7, RZ, UR4, R0 ;  /* 0x00000004ff070c19 */ /* 0x000fe20008011600 */
[----:B------:R-:W-:-:S04]  /*34090*/  UIMAD.WIDE.U32 UR4, UR39, UR8, URZ ;  /* 0x00000008270472a5 */ /* 0x000fc8000f8e003f */
[----:B------:R-:W-:Y:S02]  /*340a0*/  UIADD3 UR6, UR5, UR6, URZ ;  /* 0x0000000605067290 */ /* 0x000fe4000fffe03f */
[----:B------:R-:W-:Y:S02]  /*340b0*/  IMAD.U32 R5, RZ, RZ, UR5 ;  /* 0x00000005ff057e24 */ /* 0x000fe4000f8e00ff */
[----:B------:R-:W-:Y:S01]  /*340c0*/  IMAD.U32 R4, RZ, RZ, UR4 ;  /* 0x00000004ff047e24 */ /* 0x000fe2000f8e00ff */
[----:B------:R-:W-:Y:S01]  /*340d0*/  ULDC.64 UR4, c[0x0][0x2e0] ;  /* 0x0000b80000047ab9 */ /* 0x000fe20000000a00 */
[----:B------:R-:W-:Y:S02]  /*340e0*/  IMAD.U32 R3, RZ, RZ, UR6 ;  /* 0x00000006ff037e24 */ /* 0x000fe4000f8e00ff */
[----:B------:R-:W1:Y:S01]  /*340f0*/  LDC R5, c[0x0][0x448] ;  /* 0x00011200ff057b82 */ /* 0x000e620000000800 */
[----:B------:R-:W-:Y:S02]  /*34100*/  IMAD.MOV.U32 R2, RZ, RZ, R4 ;  /* 0x000000ffff027224 */ /* 0x000fe400078e0004 */
[----:B------:R-:W-:-:S02]  /*34110*/  IMAD R0, R21, UR4, RZ ;  /* 0x0000000415007c24 */ /* 0x000fc4000f8e02ff */
[--C-:B------:R-:W-:Y:S02]  /*34120*/  IMAD.MOV R4, RZ, RZ, -R7.reuse ;  /* 0x000000ffff047224 */ /* 0x100fe400078e0a07 */
[C---:B0-----:R-:W-:Y:S01]  /*34130*/  IMAD R9, R20.reuse, UR5, R0 ;  /* 0x0000000514097c24 */ /* 0x041fe2000f8e0200 */
[----:B------:R-:W-:Y:S01]  /*34140*/  SHF.R.S32.HI R0, RZ, 0x1f, R7 ;  /* 0x0000001fff007819 */ /* 0x000fe20000011407 */
[----:B------:R-:W-:Y:S01]  /*34150*/  IMAD.WIDE.U32 R2, R20, UR4, R2 ;  /* 0x0000000414027c25 */ /* 0x000fe2000f8e0002 */
[----:B------:R-:W-:Y:S01]  /*34160*/  ULDC.64 UR4, c[0x0][0x2d0] ;  /* 0x0000b40000047ab9 */ /* 0x000fe20000000a00 */
[----:B------:R-:W0:Y:S02]  /*34170*/  S2R R20, SR_TID.X ;  /* 0x0000000000147919 */ /* 0x000e240000002100 */
[----:B------:R-:W-:Y:S02]  /*34180*/  IMAD.IADD R3, R3, 0x1, R9 ;  /* 0x0000000103037824 */ /* 0x000fe400078e0209 */
[----:B------:R-:W-:-:S02]  /*34190*/  IMAD R0, R0, UR4, RZ ;  /* 0x0000000400007c24 */ /* 0x000fc4000f8e02ff */
[----:B-1----:R-:W-:Y:S02]  /*341a0*/  IMAD R9, R5, R4, R37 ;  /* 0x0000000405097224 */ /* 0x002fe400078e0225 */
[C---:B------:R-:W-:Y:S02]  /*341b0*/  IMAD R11, R7.reuse, UR5, R0 ;  /* 0x00000005070b7c24 */ /* 0x040fe4000f8e0200 */
[----:B------:R-:W-:Y:S01]  /*341c0*/  IMAD.WIDE.U32 R2, R7, UR4, R2 ;  /* 0x0000000407027c25 */ /* 0x000fe2000f8e0002 */
[----:B------:R-:W-:Y:S01]  /*341d0*/  SHF.R.S32.HI R0, RZ, 0x1f, R9 ;  /* 0x0000001fff007819 */ /* 0x000fe20000011409 */
[----:B------:R-:W-:Y:S02]  /*341e0*/  ULDC.64 UR4, c[0x0][0x2c8] ;  /* 0x0000b20000047ab9 */ /* 0x000fe40000000a00 */
[----:B------:R-:W-:Y:S02]  /*341f0*/  IMAD.IADD R3, R3, 0x1, R11 ;  /* 0x0000000103037824 */ /* 0x000fe400078e020b */
[----:B------:R-:W-:-:S02]  /*34200*/  IMAD R0, R0, UR4, RZ ;  /* 0x0000000400007c24 */ /* 0x000fc4000f8e02ff */
        /* <DEDUP_REMOVED lines=8> */
[----:B0-----:R-:W-:Y:S02]  /*34290*/  LOP3.LUT R20, R20, 0x7f, RZ, 0xc0, !PT ;  /* 0x0000007f14147812 */ /* 0x001fe400078ec0ff */
[----:B------:R-:W-:Y:S02]  /*342a0*/  ISETP.GE.AND P0, PT, R22, UR4, PT ;  /* 0x0000000416007c0c */ /* 0x000fe4000bf06270 */
[----:B------:R-:W-:Y:S01]  /*342b0*/  SHF.R.U32.HI R20, RZ, 0x3, R20 ;  /* 0x00000003ff147819 */ /* 0x000fe20000011614 */
[----:B------:R-:W-:Y:S10]  /*342c0*/  BRA.DIV UR5, `(.L_x_2311) ;  /* 0x00000036058c7947 */ /* 0x000ff4000b800000 */
[----:B------:R-:W0:Y:S01]  /*342d0*/  SHFL.IDX PT, R14, R0, RZ, 0x181f ;  /* 0x00181fff000e7589 */ /* 0x000e2200000e0000 */
[----:B------:R-:W-:Y:S01]  /*342e0*/  ULDC UR4, c[0x0][0x288] ;  /* 0x0000a20000047ab9 */ /* 0x000fe20000000800 */
[----:B------:R-:W-:Y:S01]  /*342f0*/  VIADD R4, R20, UR40 ;  /* 0x0000002814047c36 */ /* 0x000fe20008000000 */
[----:B------:R-:W-:Y:S01]  /*34300*/  LOP3.LUT R16, R16, 0xffffefff, RZ, 0xc0, !PT ;  /* 0xffffefff10107812 */ /* 0x000fe200078ec0ff */
[----:B------:R-:W-:Y:S01]  /*34310*/  IMAD R5, R5, UR4, RZ ;  /* 0x0000000405057c24 */ /* 0x000fe2000f8e02ff */
[----:B------:R-:W1:Y:S01]  /*34320*/  SHFL.IDX PT, R3, R6, RZ, 0x181f ;  /* 0x00181fff06037589 */ /* 0x000e6200000e0000 */
[C---:B------:R-:W-:Y:S02]  /*34330*/  VIADD R8, R4.reuse, 0x10 ;  /* 0x0000001004087836 */ /* 0x040fe40000000000 */
[C---:B------:R-:W-:Y:S01]  /*34340*/  VIADD R20, R4.reuse, 0x30 ;  /* 0x0000003004147836 */ /* 0x040fe20000000000 */
[-C--:B------:R-:W-:Y:S01]  /*34350*/  ISETP.GE.AND P2, PT, R4, R5.reuse, PT ;  /* 0x000000050400720c */ /* 0x080fe20003f46270 */
[----:B------:R-:W-:Y:S01]  /*34360*/  SHFL.IDX PT, R7, R6, 0x1, 0x181f ;  /* 0x00381f0006077f89 */ /* 0x000fe200000e0000 */
[----:B------:R-:W-:Y:S01]  /*34370*/  ISETP.GE.AND P4, PT, R8, R5, PT ;  /* 0x000000050800720c */ /* 0x000fe20003f86270 */
[----:B------:R-:W-:-:S02]  /*34380*/  VIADD R8, R4, 0x20 ;  /* 0x0000002004087836 */ /* 0x000fc40000000000 */
[----:B------:R-:W-:Y:S03]  /*34390*/  SHFL.IDX PT, R10, R6, 0x2, 0x181f ;  /* 0x00581f00060a7f89 */ /* 0x000fe600000e0000 */
[----:B------:R-:W-:-:S05]  /*343a0*/  ISETP.GE.AND P3, PT, R8, R5, PT ;  /* 0x000000050800720c */ /* 0x000fca0003f66270 */
[C---:B------:R-:W-:Y:S02]  /*343b0*/  @!P2 LEA R8, R27.reuse, UR46, 0x1 ;  /* 0x0000002e1b08ac11 */ /* 0x040fe4000f8e08ff */
[----:B0-----:R-:W-:Y:S02]  /*343c0*/  @!P2 LEA R2, P1, R22, R14, 0x1 ;  /* 0x0000000e1602a211 */ /* 0x001fe400078208ff */
[----:B------:R-:W0:Y:S01]  /*343d0*/  SHFL.IDX PT, R14, R0, 0x1, 0x181f ;  /* 0x00381f00000e7f89 */ /* 0x000e2200000e0000 */
[----:B------:R-:W-:Y:S02]  /*343e0*/  @P2 LOP3.LUT R16, R16, 0x1000, RZ, 0xfc, !PT ;  /* 0x0000100010102812 */ /* 0x000fe400078efcff */
[----:B-1----:R-:W-:Y:S01]  /*343f0*/  @!P2 IMAD.X R3, RZ, RZ, R3, P1 ;  /* 0x000000ffff03a224 */ /* 0x002fe200008e0603 */
[----:B------:R-:W-:Y:S02]  /*34400*/  @!P4 LEA R13, R27, UR46, 0x1 ;  /* 0x0000002e1b0dcc11 */ /* 0x000fe4000f8e08ff */
[----:B------:R-:W-:-:S02]  /*34410*/  LOP3.LUT R16, R16, 0xfffff7ff, RZ, 0xc0, !PT ;  /* 0xfffff7ff10107812 */ /* 0x000fc400078ec0ff */
[----:B------:R1:W-:Y:S01]  /*34420*/  @!P2 LDGSTS.E.BYPASS.LTC128B.128 [R8+0x18400], desc[UR36][R2.64], !P0 ;  /* 0x184000000208afae */ /* 0x0003e2000c101d64 */
[----:B------:R-:W-:Y:S02]  /*34430*/  ISETP.GE.AND P2, PT, R20, R5, PT ;  /* 0x000000051400720c */ /* 0x000fe40003f46270 */
[----:B------:R-:W-:-:S04]  /*34440*/  @P4 LOP3.LUT R16, R16, 0x800, RZ, 0xfc, !PT ;  /* 0x0000080010104812 */ /* 0x000fc800078efcff */
[----:B------:R-:W-:-:S04]  /*34450*/  LOP3.LUT R16, R16, 0xfffffbff, RZ, 0xc0, !PT ;  /* 0xfffffbff10107812 */ /* 0x000fc800078ec0ff */
[----:B------:R-:W-:Y:S01]  /*34460*/  @P3 LOP3.LUT R16, R16, 0x400, RZ, 0xfc, !PT ;  /* 0x0000040010103812 */ /* 0x000fe200078efcff */
[----:B-1----:R-:W-:Y:S03]  /*34470*/  SHFL.IDX PT, R8, R6, 0x3, 0x181f ;  /* 0x00781f0006087f89 */ /* 0x002fe600000e0000 */
[----:B------:R-:W-:Y:S02]  /*34480*/  LOP3.LUT R16, R16, 0xfffffdff, RZ, 0xc0, !PT ;  /* 0xfffffdff10107812 */ /* 0x000fe400078ec0ff */
[----:B0-----:R-:W-:Y:S02]  /*34490*/  @!P4 LEA R12, P1, R22, R14, 0x1 ;  /* 0x0000000e160cc211 */ /* 0x001fe400078208ff */
[----:B------:R-:W0:Y:S01]  /*344a0*/  SHFL.IDX PT, R14, R0, 0x2, 0x181f ;  /* 0x00581f00000e7f89 */ /* 0x000e2200000e0000 */
[----:B------:R-:W-:Y:S02]  /*344b0*/  @P2 LOP3.LUT R16, R16, 0x200, RZ, 0xfc, !PT ;  /* 0x0000020010102812 */ /* 0x000fe400078efcff */
[----:B------:R-:W-:-:S02]  /*344c0*/  @!P4 IMAD.X R7, RZ, RZ, R7, P1 ;  /* 0x000000ffff07c224 */ /* 0x000fc400008e0607 */
[----:B------:R-:W-:Y:S01]  /*344d0*/  @!P4 IMAD.MOV.U32 R2, RZ, RZ, R12 ;  /* 0x000000ffff02c224 */ /* 0x000fe200078e000c */
[----:B------:R-:W-:Y:S01]  /*344e0*/  LOP3.LUT R16, R16, 0xfffffeff, RZ, 0xc0, !PT ;  /* 0xfffffeff10107812 */ /* 0x000fe200078ec0ff */
[----:B------:R-:W-:Y:S02]  /*344f0*/  @!P4 IMAD.MOV.U32 R3, RZ, RZ, R7 ;  /* 0x000000ffff03c224 */ /* 0x000fe400078e0007 */
[----:B------:R-:W-:-:S03]  /*34500*/  VIADD R12, R4, 0x40 ;  /* 0x00000040040c7836 */ /* 0x000fc60000000000 */
[----:B------:R1:W-:Y:S02]  /*34510*/  @!P4 LDGSTS.E.BYPASS.LTC128B.128 [R13+0x18c00], desc[UR36][R2.64], !P0 ;  /* 0x18c00000020dcfae */ /* 0x0003e4000c101d64 */
[----:B------:R-:W-:Y:S02]  /*34520*/  ISETP.GE.AND P4, PT, R12, R5, PT ;  /* 0x000000050c00720c */ /* 0x000fe40003f86270 */
[----:B0-----:R-:W-:Y:S01]  /*34530*/  @!P3 LEA R11, P1, R22, R14, 0x1 ;  /* 0x0000000e160bb211 */ /* 0x001fe200078208ff */
[----:B-1----:R-:W-:Y:S01]  /*34540*/  SHFL.IDX PT, R2, R6, 0x4, 0x181f ;  /* 0x00981f0006027f89 */ /* 0x002fe200000e0000 */
[----:B------:R-:W-:-:S09]  /*34550*/  @!P3 LEA R13, R27, UR46, 0x1 ;  /* 0x0000002e1b0dbc11 */ /* 0x000fd2000f8e08ff */
[----:B------:R-:W-:Y:S01]  /*34560*/  @P4 LOP3.LUT R16, R16, 0x100, RZ, 0xfc, !PT ;  /* 0x0000010010104812 */ /* 0x000fe200078efcff */
[----:B------:R-:W0:Y:S01]  /*34570*/  SHFL.IDX PT, R14, R0, 0x3, 0x181f ;  /* 0x00781f00000e7f89 */ /* 0x000e2200000e0000 */
[----:B------:R-:W-:Y:S02]  /*34580*/  @!P3 IMAD.X R10, RZ, RZ, R10, P1 ;  /* 0x000000ffff0ab224 */ /* 0x000fe400008e060a */
[----:B------:R-:W-:Y:S02]  /*34590*/  LOP3.LUT R16, R16, 0xffffff7f, RZ, 0xc0, !PT ;  /* 0xffffff7f10107812 */ /* 0x000fe400078ec0ff */
[----:B------:R-:W-:Y:S02]  /*345a0*/  @!P3 IMAD.MOV.U32 R3, RZ, RZ, R10 ;  /* 0x000000ffff03b224 */ /* 0x000fe400078e000a */
[----:B------:R-:W-:Y:S01]  /*345b0*/  VIADD R10, R4, 0x50 ;  /* 0x00000050040a7836 */ /* 0x000fe20000000000 */
[C---:B0-----:R-:W-:Y:S02]  /*345c0*/  @!P2 LEA R9, P1, R22.reuse, R14, 0x1 ;  /* 0x0000000e1609a211 */ /* 0x041fe400078208ff */
[----:B------:R-:W0:Y:S03]  /*345d0*/  SHFL.IDX PT, R14, R0, 0x4, 0x181f ;  /* 0x00981f00000e7f89 */ /* 0x000e2600000e0000 */
[----:B------:R-:W-:Y:S01]  /*345e0*/  @!P2 IMAD.X R8, RZ, RZ, R8, P1 ;  /* 0x000000ffff08a224 */ /* 0x000fe200008e0608 */
[----:B0-----:R-:W-:-:S02]  /*345f0*/  @!P4 LEA R7, P1, R22, R14, 0x1 ;  /* 0x0000000e1607c211 */ /* 0x001fc400078208ff */
[----:B------:R-:W0:Y:S03]  /*34600*/  SHFL.IDX PT, R14, R0, 0x5, 0x181f ;  /* 0x00b81f00000e7f89 */ /* 0x000e2600000e0000 */
[----:B------:R-:W-:Y:S02]  /*34610*/  @!P4 IMAD.X R12, RZ, RZ, R2, P1 ;  /* 0x000000ffff0cc224 */ /* 0x000fe400008e0602 */
[----:B------:R-:W-:-:S05]  /*34620*/  @!P3 IMAD.MOV.U32 R2, RZ, RZ, R11 ;  /* 0x000000ffff02b224 */ /* 0x000fca00078e000b */
[----:B------:R1:W-:Y:S01]  /*34630*/  @!P3 LDGSTS.E.BYPASS.LTC128B.128 [R13+0x19400], desc[UR36][R2.64], !P0 ;  /* 0x19400000020dbfae */ /* 0x0003e2000c101d64 */
[----:B------:R-:W-:-:S03]  /*34640*/  ISETP.GE.AND P3, PT, R10, R5, PT ;  /* 0x000000050a00720c */ /* 0x000fc60003f66270 */
[----:B-1----:R-:W1:Y:S01]  /*34650*/  SHFL.IDX PT, R2, R6, 0x5, 0x181f ;  /* 0x00b81f0006027f89 */ /* 0x002e6200000e0000 */
[----:B------:R-:W-:Y:S01]  /*34660*/  @!P2 LEA R13, R27, UR46, 0x1 ;  /* 0x0000002e1b0dac11 */ /* 0x000fe2000f8e08ff */
[----:B------:R-:W-:-:S08]  /*34670*/  @!P2 IMAD.MOV.U32 R3, RZ, RZ, R8 ;  /* 0x000000ffff03a224 */ /* 0x000fd000078e0008 */
[----:B0-----:R-:W-:Y:S01]  /*34680*/  @!P3 LEA R10, P1, R22, R14, 0x1 ;  /* 0x0000000e160ab211 */ /* 0x001fe200078208ff */
[----:B------:R-:W-:Y:S01]  /*34690*/  VIADD R8, R4, 0x60 ;  /* 0x0000006004087836 */ /* 0x000fe20000000000 */
[----:B------:R-:W0:Y:S01]  /*346a0*/  SHFL.IDX PT, R14, R0, 0x6, 0x181f ;  /* 0x00d81f00000e7f89 */ /* 0x000e2200000e0000 */
[----:B------:R-:W-:-:S04]  /*346b0*/  @P3 LOP3.LUT R16, R16, 0x80, RZ, 0xfc, !PT ;  /* 0x0000008010103812 */ /* 0x000fc800078efcff */
[----:B------:R-:W-:Y:S01]  /*346c0*/  LOP3.LUT R16, R16, 0xffffffbf, RZ, 0xc0, !PT ;  /* 0xffffffbf10107812 */ /* 0x000fe200078ec0ff */
[----:B-1----:R-:W-:Y:S02]  /*346d0*/  @!P3 IMAD.X R11, RZ, RZ, R2, P1 ;  /* 0x000000ffff0bb224 */ /* 0x002fe400008e0602 */
[----:B------:R-:W-:-:S05]  /*346e0*/  @!P2 IMAD.MOV.U32 R2, RZ, RZ, R9 ;  /* 0x000000ffff02a224 */ /* 0x000fca00078e0009 */
[----:B------:R1:W-:Y:S01]  /*346f0*/  @!P2 LDGSTS.E.BYPASS.LTC128B.128 [R13+0x19c00], desc[UR36][R2.64], !P0 ;  /* 0x19c00000020dafae */ /* 0x0003e2000c101d64 */
[----:B------:R-:W-:-:S03]  /*34700*/  ISETP.GE.AND P2, PT, R8, R5, PT ;  /* 0x000000050800720c */ /* 0x000fc60003f46270 */
[----:B-1----:R-:W1:Y:S01]  /*34710*/  SHFL.IDX PT, R2, R6, 0x6, 0x181f ;  /* 0x00d81f0006027f89 */ /* 0x002e6200000e0000 */
[----:B------:R-:W-:Y:S01]  /*34720*/  @!P4 LEA R13, R27, UR46, 0x1 ;  /* 0x0000002e1b0dcc11 */ /* 0x000fe2000f8e08ff */
[----:B------:R-:W-:-:S08]  /*34730*/  @!P4 IMAD.MOV.U32 R3, RZ, RZ, R12 ;  /* 0x000000ffff03c224 */ /* 0x000fd000078e000c */
[----:B0-----:R-:W-:Y:S01]  /*34740*/  @!P2 LEA R8, P1, R22, R14, 0x1 ;  /* 0x0000000e1608a211 */ /* 0x001fe200078208ff */
[----:B------:R-:W0:Y:S01]  /*34750*/  SHFL.IDX PT, R6, R6, 0x7, 0x181f ;  /* 0x00f81f0006067f89 */ /* 0x000e2200000e0000 */
[C---:B------:R-:W-:Y:S02]  /*34760*/  @!P2 LEA R21, R27.reuse, UR46, 0x1 ;  /* 0x0000002e1b15ac11 */ /* 0x040fe4000f8e08ff */
[----:B------:R-:W-:Y:S01]  /*34770*/  @P2 LOP3.LUT R16, R16, 0x40, RZ, 0xfc, !PT ;  /* 0x0000004010102812 */ /* 0x000fe200078efcff */
[----:B------:R2:W3:Y:S01]  /*34780*/  SHFL.IDX PT, R14, R0, 0x7, 0x181f ;  /* 0x00f81f00000e7f89 */ /* 0x0004e200000e0000 */
[----:B-1----:R-:W-:Y:S02]  /*34790*/  @!P2 IMAD.X R9, RZ, RZ, R2, P1 ;  /* 0x000000ffff09a224 */ /* 0x002fe400008e0602 */
[----:B------:R-:W-:Y:S01]  /*347a0*/  @!P4 IMAD.MOV.U32 R2, RZ, RZ, R7 ;  /* 0x000000ffff02c224 */ /* 0x000fe200078e0007 */
[----:B------:R-:W-:-:S04]  /*347b0*/  @!P3 LEA R7, R27, UR46, 0x1 ;  /* 0x0000002e1b07bc11 */ /* 0x000fc8000f8e08ff */
[----:B------:R1:W-:Y:S02]  /*347c0*/  @!P4 LDGSTS.E.BYPASS.LTC128B.128 [R13+0x1a400], desc[UR36][R2.64], !P0 ;  /* 0x1a400000020dcfae */ /* 0x0003e4000c101d64 */
[----:B-1----:R-:W-:Y:S02]  /*347d0*/  @!P3 IMAD.MOV.U32 R2, RZ, RZ, R10 ;  /* 0x000000ffff02b224 */ /* 0x002fe400078e000a */
[----:B------:R-:W-:-:S05]  /*347e0*/  @!P3 IMAD.MOV.U32 R3, RZ, RZ, R11 ;  /* 0x000000ffff03b224 */ /* 0x000fca00078e000b */
[----:B------:R1:W-:Y:S02]  /*347f0*/  @!P3 LDGSTS.E.BYPASS.LTC128B.128 [R7+0x1ac00], desc[UR36][R2.64], !P0 ;  /* 0x1ac000000207bfae */ /* 0x0003e4000c101d64 */
[----:B-1----:R-:W-:Y:S02]  /*34800*/  @!P2 IMAD.MOV.U32 R2, RZ, RZ, R8 ;  /* 0x000000ffff02a224 */ /* 0x002fe400078e0008 */
[----:B------:R-:W-:-:S05]  /*34810*/  @!P2 IMAD.MOV.U32 R3, RZ, RZ, R9 ;  /* 0x000000ffff03a224 */ /* 0x000fca00078e0009 */
[----:B0--3--:R2:W-:Y:S02]  /*34820*/  @!P2 LDGSTS.E.BYPASS.LTC128B.128 [R21+0x1b400], desc[UR36][R2.64], !P0 ;  /* 0x1b4000000215afae */ /* 0x0095e4000c101d64 */
.L_x_2383:
[----:B------:R-:W-:Y:S01]  /*34830*/  VIADD R4, R4, 0x70 ;  /* 0x0000007004047836 */ /* 0x000fe20000000000 */
[----:B------:R-:W-:-:S04]  /*34840*/  LOP3.LUT R16, R16, 0xffffdfff, RZ, 0xc0, !PT ;  /* 0xffffdfff10107812 */ /* 0x000fc800078ec0ff */
[----:B------:R-:W-:-:S13]  /*34850*/  ISETP.GE.AND P2, PT, R4, R5, PT ;  /* 0x000000050400720c */ /* 0x000fda0003f46270 */
[----:B--2---:R-:W-:Y:S02]  /*34860*/  @!P2 LEA R2, P1, R22, R14, 0x1 ;  /* 0x0000000e1602a211 */ /* 0x004fe400078208ff */
[----:B------:R-:W-:Y:S02]  /*34870*/  @!P2 LEA R5, R27, UR46, 0x1 ;  /* 0x0000002e1b05ac11 */ /* 0x000fe4000f8e08ff */
[----:B------:R-:W-:Y:S01]  /*34880*/  @P2 LOP3.LUT R16, R16, 0x2000, RZ, 0xfc, !PT ;  /* 0x0000200010102812 */ /* 0x000fe200078efcff */
[----:B------:R-:W-:-:S05]  /*34890*/  @!P2 IMAD.X R3, RZ, RZ, R6, P1 ;  /* 0x000000ffff03a224 */ /* 0x000fca00008e0606 */
        /* <DEDUP_REMOVED lines=29> */
.L_x_2312:
[----:B------:R-:W-:Y:S01]  /*34a70*/  UISETP.NE.AND UP0, UPT, UR47, URZ, UPT ;  /* 0x0000003f2f00728c */ /* 0x000fe2000bf05270 */
[----:B------:R-:W0:Y:S01]  /*34a80*/  S2R R20, SR_CTAID.Z ;  /* 0x0000000000147919 */ /* 0x000e220000002700 */
[----:B------:R-:W-:Y:S01]  /*34a90*/  R2UR UR6, R29 ;  /* 0x000000001d0672ca */ /* 0x000fe200000e0000 */
[----:B------:R-:W-:Y:S01]  /*34aa0*/  ULDC.64 UR8, c[0x0][0x3d8] ;  /* 0x0000f60000087ab9 */ /* 0x000fe20000000a00 */
[----:B------:R-:W-:Y:S02]  /*34ab0*/  IMAD.MOV.U32 R7, RZ, RZ, R37 ;  /* 0x000000ffff077224 */ /* 0x000fe400078e0025 */
[----:B------:R-:W-:-:S05]  /*34ac0*/  PLOP3.LUT P0, PT, PT, PT, UP0, 0x80, 0x0 ;  /* 0x000000000000781c */ /* 0x000fca0003f0f008 */
[----:B------:R-:W-:-:S04]  /*34ad0*/  @UP0 ULDC UR4, c[0x0][0x44c] ;  /* 0x0001130000040ab9 */ /* 0x000fc80000000800 */
[----:B------:R-:W-:-:S04]  /*34ae0*/  UIMAD UR6, UR6, UR8, URZ ;  /* 0x00000008060672a4 */ /* 0x000fc8000f8e023f */
[----:B------:R-:W-:Y:S01]  /*34af0*/  @P0 IMAD.HI.U32 R0, R37, UR4, RZ ;  /* 0x0000000425000c27 */ /* 0x000fe2000f8e00ff */
[----:B------:R-:W-:Y:S01]  /*34b00*/  PLOP3.LUT P0, PT, PT, PT, UP0, 0x80, 0x0 ;  /* 0x000000000000781c */ /* 0x000fe20003f0f008 */
[----:B------:R-:W-:Y:S01]  /*34b10*/  @UP0 ULDC UR4, c[0x0][0x450] ;  /* 0x0001140000040ab9 */ /* 0x000fe20000000800 */
[----:B------:R-:W-:Y:S01]  /*34b20*/  UIMAD UR6, UR39, UR9, UR6 ;  /* 0x00000009270672a4 */ /* 0x000fe2000f8e0206 */
[----:B0-----:R-:W-:-:S10]  /*34b30*/  SHF.R.S32.HI R20, RZ, 0x1f, R20 ;  /* 0x0000001fff147819 */ /* 0x001fd40000011414 */
[----:B------:R-:W-:Y:S01]  /*34b40*/  @P0 SHF.R.U32.HI R7, RZ, UR4, R0 ;  /* 0x00000004ff070c19 */ /* 0x000fe20008011600 */
[----:B------:R-:W-:-:S03]  /*34b50*/  UIMAD.WIDE.U32 UR4, UR39, UR8, URZ ;  /* 0x00000008270472a5 */ /* 0x000fc6000f8e003f */
[----:B------:R-:W-:Y:S01]  /*34b60*/  ULDC.64 UR8, c[0x0][0x3e0] ;  /* 0x0000f80000087ab9 */ /* 0x000fe20000000a00 */
[----:B------:R-:W-:Y:S01]  /*34b70*/  UIADD3 UR6, UR5, UR6, URZ ;  /* 0x0000000605067290 */ /* 0x000fe2000fffe03f */
[----:B------:R-:W-:Y:S02]  /*34b80*/  IMAD R0, R20, UR8, RZ ;  /* 0x0000000814007c24 */ /* 0x000fe4000f8e02ff */
[----:B------:R-:W0:Y:S01]  /*34b90*/  S2R R20, SR_CTAID.Z ;  /* 0x0000000000147919 */ /* 0x000e220000002700 */
[----:B------:R-:W-:Y:S02]  /*34ba0*/  IMAD.U32 R4, RZ, RZ, UR4 ;  /* 0x00000004ff047e24 */ /* 0x000fe4000f8e00ff */
[----:B------:R-:W-:Y:S01]  /*34bb0*/  IMAD.U32 R3, RZ, RZ, UR6 ;  /* 0x00000006ff037e24 */ /* 0x000fe2000f8e00ff */
[----:B------:R-:W-:Y:S01]  /*34bc0*/  ULDC UR6, c[0x0][0x448] ;  /* 0x0001120000067ab9 */ /* 0x000fe20000000800 */
[----:B------:R-:W-:Y:S02]  /*34bd0*/  IMAD.MOV.U32 R2, RZ, RZ, R4 ;  /* 0x000000ffff027224 */ /* 0x000fe400078e0004 */
[----:B------:R-:W-:Y:S01]  /*34be0*/  IMAD.U32 R5, RZ, RZ, UR5 ;  /* 0x00000005ff057e24 */ /* 0x000fe2000f8e00ff */
[----:B------:R-:W-:Y:S01]  /*34bf0*/  ULDC.64 UR4, c[0x0][0x3d0] ;  /* 0x0000f40000047ab9 */ /* 0x000fe20000000a00 */
[----:B------:R-:W-:-:S02]  /*34c00*/  IMAD.MOV R4, RZ, RZ, -R7 ;  /* 0x000000ffff047224 */ /* 0x000fc400078e0a07 */
[C---:B0-----:R-:W-:Y:S01]  /*34c10*/  IMAD R5, R20.reuse, UR9, R0 ;  /* 0x0000000914057c24 */ /* 0x041fe2000f8e0200 */
[----:B------:R-:W-:Y:S01]  /*34c20*/  SHF.R.S32.HI R0, RZ, 0x1f, R7 ;  /* 0x0000001fff007819 */ /* 0x000fe20000011407 */
[----:B------:R-:W-:-:S04]  /*34c30*/  IMAD.WIDE.U32 R2, R20, UR8, R2 ;  /* 0x0000000814027c25 */ /* 0x000fc8000f8e0002 */
[----:B------:R-:W-:Y:S02]  /*34c40*/  IMAD.IADD R3, R3, 0x1, R5 ;  /* 0x0000000103037824 */ /* 0x000fe400078e0205 */
[----:B------:R-:W-:Y:S02]  /*34c50*/  IMAD R0, R0, UR4, RZ ;  /* 0x0000000400007c24 */ /* 0x000fe4000f8e02ff */
[----:B------:R-:W-:Y:S02]  /*34c60*/  IMAD R5, R4, UR6, R37 ;  /* 0x0000000604057c24 */ /* 0x000fe4000f8e0225 */
        /* <DEDUP_REMOVED lines=37> */
[----:B0-----:R-:W-:-:S05]  /*34ec0*/  @!P6 LEA R14, P0, R22, R14, 0x1 ;  /* 0x0000000e160ee211 */ /* 0x001fca00078008ff */
[----:B-1----:R-:W-:-:S04]  /*34ed0*/  @!P6 IMAD.MOV.U32 R2, RZ, RZ, R14 ;  /* 0x000000ffff02e224 */ /* 0x002fc800078e000e */
[----:B------:R-:W-:Y:S01]  /*34ee0*/  @!P5 LEA R7, R27, UR46, 0x1 ;  /* 0x0000002e1b07dc11 */ /* 0x000fe2000f8e08ff */
[----:B------:R-:W0:Y:S01]  /*34ef0*/  SHFL.IDX PT, R14, R0, 0x2, 0x181f ;  /* 0x00581f00000e7f89 */ /* 0x000e2200000e0000 */
[----:B--2---:R-:W-:-:S04]  /*34f00*/  @!P6 IMAD.X R5, RZ, RZ, R5, P0 ;  /* 0x000000ffff05e224 */ /* 0x004fc800000e0605 */
[----:B------:R-:W-:Y:S02]  /*34f10*/  @!P6 IMAD.MOV.U32 R3, RZ, RZ, R5 ;  /* 0x000000ffff03e224 */ /* 0x000fe400078e0005 */
[----:B------:R-:W1:Y:S04]  /*34f20*/  SHFL.IDX PT, R5, R4, 0x2, 0x181f ;  /* 0x00581f0004057f89 */ /* 0x000e6800000e0000 */
[----:B------:R-:W-:Y:S01]  /*34f30*/  @!P6 LDGSTS.E.BYPASS.LTC128B.128 [R9+0x22c00], desc[UR36][R2.64], !P4 ;  /* 0x22c000000209efae */ /* 0x000fe2000e101d64 */
[----:B0-----:R-:W-:-:S03]  /*34f40*/  @!P5 LEA R14, P0, R22, R14, 0x1 ;  /* 0x0000000e160ed211 */ /* 0x001fc600078008ff */
[----:B------:R-:W-:Y:S04]  /*34f50*/  @!P6 LDGSTS.E.BYPASS.LTC128B.128 [R9+0x26c00], desc[UR36][R2.64+0x80], !P3 ;  /* 0x26c000800209efae */ /* 0x000fe8000d901d64 */
[----:B------:R-:W-:Y:S04]  /*34f60*/  @!P6 LDGSTS.E.BYPASS.LTC128B.128 [R9+0x2ac00], desc[UR36][R2.64+0x100], !P2 ;  /* 0x2ac001000209efae */ /* 0x000fe8000d101d64 */
[----:B------:R0:W-:Y:S01]  /*34f70*/  @!P6 LDGSTS.E.BYPASS.LTC128B.128 [R9+0x2ec00], desc[UR36][R2.64+0x180], !P1 ;  /* 0x2ec001800209efae */ /* 0x0001e2000c901d64 */
[----:B------:R-:W-:-:S04]  /*34f80*/  LOP3.LUT P6, RZ, R16, 0x80, RZ, 0xc0, !PT ;  /* 0x0000008010ff7812 */ /* 0x000fc800078cc0ff */
[----:B------:R-:W-:Y:S02]  /*34f90*/  P2R R6, PR, RZ, 0x40 ;  /* 0x00000040ff067803 */ /* 0x000fe40000000000 */
[----:B------:R-:W-:Y:S01]  /*34fa0*/  LOP3.LUT P6, RZ, R16, 0x200, RZ, 0xc0, !PT ;  /* 0x0000020010ff7812 */ /* 0x000fe200078cc0ff */
[----:B-1----:R-:W-:Y:S02]  /*34fb0*/  @!P5 IMAD.X R5, RZ, RZ, R5, P0 ;  /* 0x000000ffff05d224 */ /* 0x002fe400000e0605 */
[----:B0-----:R-:W-:Y:S02]  /*34fc0*/  @!P5 IMAD.MOV.U32 R2, RZ, RZ, R14 ;  /* 0x000000ffff02d224 */ /* 0x001fe400078e000e */
[----:B------:R-:W0:Y:S01]  /*34fd0*/  SHFL.IDX PT, R14, R0, 0x3, 0x181f ;  /* 0x00781f00000e7f89 */ /* 0x000e2200000e0000 */
[----:B------:R-:W-:-:S03]  /*34fe0*/  @!P5 IMAD.MOV.U32 R3, RZ, RZ, R5 ;  /* 0x000000ffff03d224 */ /* 0x000fc600078e0005 */
[----:B------:R-:W1:Y:S04]  /*34ff0*/  SHFL.IDX PT, R5, R4, 0x3, 0x181f ;  /* 0x00781f0004057f89 */ /* 0x000e6800000e0000 */
[----:B------:R-:W-:Y:S01]  /*35000*/  @!P6 LEA R9, R27, UR46, 0x1 ;  /* 0x0000002e1b09ec11 */ /* 0x000fe2000f8e08ff */
[----:B------:R-:W-:Y:S04]  /*35010*/  @!P5 LDGSTS.E.BYPASS.LTC128B.128 [R7+0x23400], desc[UR36][R2.64], !P4 ;  /* 0x234000000207dfae */ /* 0x000fe8000e101d64 */
[----:B------:R-:W-:Y:S04]  /*35020*/  @!P5 LDGSTS.E.BYPASS.LTC128B.128 [R7+0x27400], desc[UR36][R2.64+0x80], !P3 ;  /* 0x274000800207dfae */ /* 0x000fe8000d901d64 */
[----:B------:R-:W-:Y:S04]  /*35030*/  @!P5 LDGSTS.E.BYPASS.LTC128B.128 [R7+0x2b400], desc[UR36][R2.64+0x100], !P2 ;  /* 0x2b4001000207dfae */ /* 0x000fe8000d101d64 */
[----:B------:R2:W-:Y:S01]  /*35040*/  @!P5 LDGSTS.E.BYPASS.LTC128B.128 [R7+0x2f400], desc[UR36][R2.64+0x180], !P1 ;  /* 0x2f4001800207dfae */ /* 0x0005e2000c901d64 */
[----:B------:R-:W-:-:S02]  /*35050*/  LOP3.LUT P5, RZ, R16, 0x40, RZ, 0xc0, !PT ;  /* 0x0000004010ff7812 */ /* 0x000fc400078ac0ff */
[----:B0-----:R-:W-:-:S05]  /*35060*/  @!P6 LEA R14, P0, R22, R14, 0x1 ;  /* 0x0000000e160ee211 */ /* 0x001fca00078008ff */
[----:B-1----:R-:W-:Y:S02]  /*35070*/  @!P6 IMAD.X R5, RZ, RZ, R5, P0 ;  /* 0x000000ffff05e224 */ /* 0x002fe400000e0605 */
[----:B--2---:R-:W-:Y:S01]  /*35080*/  @!P6 IMAD.MOV.U32 R2, RZ, RZ, R14 ;  /* 0x000000ffff02e224 */ /* 0x004fe200078e000e */
[----:B------:R-:W-:Y:S01]  /*35090*/  P2R R7, PR, RZ, 0x20 ;  /* 0x00000020ff077803 */ /* 0x000fe20000000000 */
[----:B------:R-:W0:Y:S01]  /*350a0*/  SHFL.IDX PT, R14, R0, 0x4, 0x181f ;  /* 0x00981f00000e7f89 */ /* 0x000e2200000e0000 */
[----:B------:R-:W-:Y:S01]  /*350b0*/  @!P6 IMAD.MOV.U32 R3, RZ, RZ, R5 ;  /* 0x000000ffff03e224 */ /* 0x000fe200078e0005 */
[----:B------:R-:W-:Y:S02]  /*350c0*/  LOP3.LUT P5, RZ, R16, 0x100, RZ, 0xc0, !PT ;  /* 0x0000010010ff7812 */ /* 0x000fe400078ac0ff */
[----:B------:R-:W1:Y:S04]  /*350d0*/  SHFL.IDX PT, R5, R4, 0x4, 0x181f ;  /* 0x00981f0004057f89 */ /* 0x000e6800000e0000 */
[----:B------:R-:W-:Y:S04]  /*350e0*/  @!P6 LDGSTS.E.BYPASS.LTC128B.128 [R9+0x23c00], desc[UR36][R2.64], !P4 ;  /* 0x23c000000209efae */ /* 0x000fe8000e101d64 */
[----:B------:R-:W-:Y:S03]  /*350f0*/  @!P6 LDGSTS.E.BYPASS.LTC128B.128 [R9+0x27c00], desc[UR36][R2.64+0x80], !P3 ;  /* 0x27c000800209efae */ /* 0x000fe6000d901d64 */
[----:B------:R-:W-:Y:S01]  /*35100*/  @!P5 LEA R21, R27, UR46, 0x1 ;  /* 0x0000002e1b15dc11 */ /* 0x000fe2000f8e08ff */
[----:B------:R-:W-:Y:S04]  /*35110*/  @!P6 LDGSTS.E.BYPASS.LTC128B.128 [R9+0x2bc00], desc[UR36][R2.64+0x100], !P2 ;  /* 0x2bc001000209efae */ /* 0x000fe8000d101d64 */
[----:B------:R2:W-:Y:S01]  /*35120*/  @!P6 LDGSTS.E.BYPASS.LTC128B.128 [R9+0x2fc00], desc[UR36][R2.64+0x180], !P1 ;  /* 0x2fc001800209efae */ /* 0x0005e2000c901d64 */
[----:B------:R-:W-:-:S02]  /*35130*/  ISETP.NE.AND P6, PT, R6, RZ, PT ;  /* 0x000000ff0600720c */ /* 0x000fc40003fc5270 */
[----:B0-----:R-:W-:-:S05]  /*35140*/  @!P5 LEA R14, P0, R22, R14, 0x1 ;  /* 0x0000000e160ed211 */ /* 0x001fca00078008ff */
[----:B-1----:R-:W-:Y:S02]  /*35150*/  @!P5 IMAD.X R5, RZ, RZ, R5, P0 ;  /* 0x000000ffff05d224 */ /* 0x002fe400000e0605 */
[----:B--2---:R-:W-:Y:S02]  /*35160*/  @!P5 IMAD.MOV.U32 R2, RZ, RZ, R14 ;  /* 0x000000ffff02d224 */ /* 0x004fe400078e000e */
[----:B------:R-:W0:Y:S01]  /*35170*/  SHFL.IDX PT, R14, R0, 0x5, 0x181f ;  /* 0x00b81f00000e7f89 */ /* 0x000e2200000e0000 */
[----:B------:R-:W-:-:S03]  /*35180*/  @!P5 IMAD.MOV.U32 R3, RZ, RZ, R5 ;  /* 0x000000ffff03d224 */ /* 0x000fc600078e0005 */
[----:B------:R-:W1:Y:S04]  /*35190*/  SHFL.IDX PT, R5, R4, 0x5, 0x181f ;  /* 0x00b81f0004057f89 */ /* 0x000e6800000e0000 */
[----:B------:R-:W-:Y:S04]  /*351a0*/  @!P5 LDGSTS.E.BYPASS.LTC128B.128 [R21+0x24400], desc[UR36][R2.64], !P4 ;  /* 0x244000000215dfae */ /* 0x000fe8000e101d64 */
[----:B------:R-:W-:Y:S04]  /*351b0*/  @!P5 LDGSTS.E.BYPASS.LTC128B.128 [R21+0x28400], desc[UR36][R2.64+0x80], !P3 ;  /* 0x284000800215dfae */ /* 0x000fe8000d901d64 */
[----:B------:R-:W-:Y:S04]  /*351c0*/  @!P5 LDGSTS.E.BYPASS.LTC128B.128 [R21+0x2c400], desc[UR36][R2.64+0x100], !P2 ;  /* 0x2c4001000215dfae */ /* 0x000fe8000d101d64 */
[----:B------:R2:W-:Y:S01]  /*351d0*/  @!P5 LDGSTS.E.BYPASS.LTC128B.128 [R21+0x30400], desc[UR36][R2.64+0x180], !P1 ;  /* 0x304001800215dfae */ /* 0x0005e2000c901d64 */
[----:B------:R-:W-:-:S02]  /*351e0*/  ISETP.NE.AND P5, PT, R7, RZ, PT ;  /* 0x000000ff0700720c */ /* 0x000fc40003fa5270 */
[----:B------:R-:W-:Y:S02]  /*351f0*/  @!P6 LEA R7, R27, UR46, 0x1 ;  /* 0x0000002e1b07ec11 */ /* 0x000fe4000f8e08ff */
        /* <DEDUP_REMOVED lines=21> */
.L_x_2401:
        /* <DEDUP_REMOVED lines=13> */
.L_x_2315:
[----:B------:R-:W-:Y:S05]  /*35420*/  BSYNC B0 ;  /* 0x0000000000007941 */ /* 0x000fea0003800000 */
.L_x_2314:
[----:B------:R-:W-:Y:S01]  /*35430*/  NOP ;  /* 0x0000000000007918 */ /* 0x000fe20000000000 */
[----:B------:R-:W-:Y:S01]  /*35440*/  SYNCS.ARRIVE.TRANS64.RED.A0T1 RZ, [UR46+0x32410], RZ ;  /* 0x032410ffffff79a7 */ /* 0x000fe2000820042e */
[----:B0-----:R-:W-:Y:S01]  /*35450*/  IMAD.MOV.U32 R0, RZ, RZ, 0x1 ;  /* 0x00000001ff007424 */ /* 0x001fe200078e00ff */
[----:B------:R-:W-:Y:S04]  /*35460*/  ARRIVES.LDGSTSBAR.64.TRANSCNT [UR46+0x32410] ;  /* 0x03241000ff0079b0 */ /* 0x000fe80008000aae */
[----:B------:R-:W-:Y:S01]  /*35470*/  SHF.L.U32 R0, R0, 0x1f, RZ ;  /* 0x0000001f00007819 */ /* 0x000fe200000006ff */
[----:B------:R-:W-:Y:S01]  /*35480*/  NOP ;  /* 0x0000000000007918 */ /* 0x000fe20000000000 */
[----:B------:R-:W-:Y:S02]  /*35490*/  SYNCS.ARRIVE.TRANS64.A1T0 RZ, [UR46+0x32410], RZ ;  /* 0x032410ffffff79a7 */ /* 0x000fe4000810002e */
[----:B------:R-:W0:Y:S02]  /*354a0*/  SYNCS.PHASECHK.TRANS64.TRYWAIT P0, [UR46+0x32420], R0 ;  /* 0x03242000ff0075a7 */ /* 0x000e24000800016e */
[----:B0-----:R-:W-:Y:S05]  /*354b0*/  @!P0 BRA `(.L_x_2316) ;  /* 0x0000003800988947 */ /* 0x001fea0003800000 */
.L_x_2402:
[----:B------:R-:W-:-:S13]  /*354c0*/  ISETP.NE.AND P0, PT, R34, 0x3, PT ;  /* 0x000000032200780c */ /* 0x000fda0003f05270 */
[----:B------:R-:W-:Y:S05]  /*354d0*/  @!P0 BRA `(.L_x_2317) ;  /* 0x0000000000048947 */ /* 0x000fea0003800000 */
[----:B------:R-:W-:Y:S01]  /*354e0*/  BPT.TRAP 0x1 ;  /* 0x000000040000795c */ /* 0x000fe20000300000 */
.L_x_2317:
[----:B------:R-:W4:Y:S02]  /*354f0*/  SYNCS.PHASECHK.TRANS64.TRYWAIT P0, [UR46+0x32460], R0 ;  /* 0x03246000ff0075a7 */ /* 0x000f24000800016e */
[----:B----4-:R-:W-:Y:S05]  /*35500*/  @!P0 BRA `(.L_x_2318) ;  /* 0x00000038009c8947 */ /* 0x010fea0003800000 */
.L_x_2403:
[----:B------:R-:W-:Y:S01]  /*35510*/  ULDC.64 UR4, c[0x0][0x328] ;  /* 0x0000ca0000047ab9 */ /* 0x000fe20000000a00 */
[----:B------:R-:W-:Y:S01]  /*35520*/  ULDC.64 UR6, c[0x0][0x338] ;  /* 0x0000ce0000067ab9 */ /* 0x000fe20000000a00 */
[----:B------:R-:W-:Y:S01]  /*35530*/  IMAD R26, R26, UR4, RZ ;  /* 0x000000041a1a7c24 */ /* 0x000fe2000f8e02ff */
[C---:B------:R-:W-:Y:S01]  /*35540*/  LOP3.LUT P3, RZ, R16.reuse, 0x10, RZ, 0xc0, !PT ;  /* 0x0000001010ff7812 */ /* 0x040fe2000786c0ff */
[----:B0--3--:R-:W-:Y:S01]  /*35550*/  IMAD.WIDE.U32 R2, R23, UR4, RZ ;  /* 0x0000000417027c25 */ /* 0x009fe2000f8e00ff */
        /* <DEDUP_REMOVED lines=19> */
[----:B------:R-:W-:Y:S01]  /*35690*/  LEA R7, P0, R2, UR6, 0x1 ;  /* 0x0000000602077c11 */ /* 0x000fe2000f8008ff */
[----:B------:R-:W-:-:S03]  /*356a0*/  UMOV UR4, 0xffffffff ;  /* 0xffffffff00047882 */ /* 0x000fc60000000000 */
[----:B------:R-:W-:Y:S02]  /*356b0*/  LEA.HI.X R8, R2, UR7, R3, 0x1, P0 ;  /* 0x0000000702087c11 */ /* 0x000fe400080f0c03 */
[----:B------:R-:W-:-:S04]  /*356c0*/  SEL R3, RZ, 0x2, P3 ;  /* 0x00000002ff037807 */ /* 0x000fc80001800000 */
[----:B------:R-:W-:-:S05]  /*356d0*/  IADD3 R0, R0, R3, R36 ;  /* 0x0000000300007210 */ /* 0x000fca0007ffe024 */
[----:B------:R-:W-:Y:S01]  /*356e0*/  IMAD.IADD R9, R0, 0x1, R5 ;  /* 0x0000000100097824 */ /* 0x000fe200078e0205 */
[----:B------:R-:W-:Y:S06]  /*356f0*/  BRA.DIV UR4, `(.L_x_2319) ;  /* 0x0000003a04387947 */ /* 0x000fec000b800000 */
[----:B-1----:R-:W0:Y:S01]  /*35700*/  SHFL.IDX PT, R14, R7, RZ, 0x181f ;  /* 0x00181fff070e7589 */ /* 0x002e2200000e0000 */
[----:B------:R-:W-:Y:S01]  /*35710*/  IMAD.SHL.U32 R0, R22, 0x2, RZ ;  /* 0x0000000216007824 */ /* 0x000fe200078e00ff */
[----:B------:R-:W-:Y:S02]  /*35720*/  LEA R6, R27, UR46, 0x1 ;  /* 0x0000002e1b067c11 */ /* 0x000fe4000f8e08ff */
[----:B------:R-:W1:Y:S01]  /*35730*/  SHFL.IDX PT, R3, R8, RZ, 0x181f ;  /* 0x00181fff08037589 */ /* 0x000e6200000e0000 */
[C---:B------:R-:W-:Y:S02]  /*35740*/  LOP3.LUT P2, RZ, R9.reuse, 0x2, RZ, 0xc0, !PT ;  /* 0x0000000209ff7812 */ /* 0x040fe4000784c0ff */
[----:B------:R-:W-:Y:S01]  /*35750*/  LOP3.LUT P1, RZ, R9, 0x4, RZ, 0xc0, !PT ;  /* 0x0000000409ff7812 */ /* 0x000fe2000782c0ff */
[----:B------:R-:W-:Y:S01]  /*35760*/  SHFL.IDX PT, R5, R8, 0x1, 0x181f ;  /* 0x00381f0008057f89 */ /* 0x000fe200000e0000 */
[----:B------:R-:W-:Y:S01]  /*35770*/  VIADD R31, R6, 0x400 ;  /* 0x00000400061f7836 */ /* 0x000fe20000000000 */
[----:B0-----:R-:W-:-:S02]  /*35780*/  IADD3 R2, P0, R14, R0, RZ ;  /* 0x000000000e027210 */ /* 0x001fc40007f1e0ff */
[----:B------:R-:W0:Y:S03]  /*35790*/  SHFL.IDX PT, R14, R7, 0x1, 0x181f ;  /* 0x00381f00070e7f89 */ /* 0x000e2600000e0000 */
[----:B-1----:R-:W-:Y:S01]  /*357a0*/  IMAD.X R3, RZ, RZ, R3, P0 ;  /* 0x000000ffff037224 */ /* 0x002fe200000e0603 */
[----:B0-----:R-:W-:Y:S02]  /*357b0*/  IADD3 R4, P0, R14, R0, RZ ;  /* 0x000000000e047210 */ /* 0x001fe40007f1e0ff */
[----:B------:R-:W0:Y:S03]  /*357c0*/  SHFL.IDX PT, R14, R7, 0x2, 0x181f ;  /* 0x00581f00070e7f89 */ /* 0x000e2600000e0000 */
[----:B------:R-:W-:Y:S01]  /*357d0*/  IMAD.X R5, RZ, RZ, R5, P0 ;  /* 0x000000ffff057224 */ /* 0x000fe200000e0605 */
        /* <DEDUP_REMOVED lines=8> */
[----:B------:R-:W-:-:S13]  /*35860*/  ISETP.LT.OR P3, PT, R17, 0x1, !P0 ;  /* 0x000000011100780c */ /* 0x000fda0004761670 */
[----:B------:R0:W-:Y:S02]  /*35870*/  LDGSTS.E.BYPASS.LTC128B.128 [R6+0x9400], desc[UR36][R2.64+0x180], !P3 ;  /* 0x0940018002067fae */ /* 0x0001e4000d901d64 */
[----:B0-----:R-:W-:Y:S02]  /*35880*/  IADD3 R2, P3, R14, R0, RZ ;  /* 0x000000000e027210 */ /* 0x001fe40007f7e0ff */
[----:B------:R-:W0:Y:S03]  /*35890*/  SHFL.IDX PT, R14, R7, 0x3, 0x181f ;  /* 0x00781f00070e7f89 */ /* 0x000e2600000e0000 */
        /* <DEDUP_REMOVED lines=8> */
[----:B------:R-:W-:-:S13]  /*35920*/  ISETP.LT.OR P3, PT, R17, 0x11, !P0 ;  /* 0x000000111100780c */ /* 0x000fda0004761670 */
[----:B------:R0:W-:Y:S02]  /*35930*/  LDGSTS.E.BYPASS.LTC128B.128 [R6+0x9c00], desc[UR36][R4.64+0x180], !P3 ;  /* 0x09c0018004067fae */ /* 0x0001e4000d901d64 */
[----:B0-----:R-:W-:Y:S02]  /*35940*/  IADD3 R4, P3, R14, R0, RZ ;  /* 0x000000000e047210 */ /* 0x001fe40007f7e0ff */
[----:B------:R-:W0:Y:S03]  /*35950*/  SHFL.IDX PT, R14, R7, 0x4, 0x181f ;  /* 0x00981f00070e7f89 */ /* 0x000e2600000e0000 */
[----:B-1----:R-:W-:Y:S01]  /*35960*/  IMAD.X R5, RZ, RZ, R9, P3 ;  /* 0x000000ffff057224 */ /* 0x002fe200018e0609 */
[C---:B------:R-:W-:Y:S01]  /*35970*/  ISETP.LT.OR P3, PT, R17.reuse, 0x21, P4 ;  /* 0x000000211100780c */ /* 0x040fe20002761670 */
[----:B------:R-:W1:Y:S04]  /*35980*/  SHFL.IDX PT, R9, R8, 0x4, 0x181f ;  /* 0x00981f0008097f89 */ /* 0x000e6800000e0000 */
[----:B------:R-:W2:Y:S08]  /*35990*/  SHFL.IDX PT, R8, R8, 0x5, 0x181f ;  /* 0x00b81f0008087f89 */ /* 0x000eb000000e0000 */
        /* <DEDUP_REMOVED lines=8> */
[----:B------:R0:W3:Y:S03]  /*35a20*/  SHFL.IDX PT, R14, R7, 0x5, 0x181f ;  /* 0x00b81f00070e7f89 */ /* 0x0000e600000e0000 */
[----:B-1----:R-:W-:Y:S01]  /*35a30*/  IMAD.X R3, RZ, RZ, R9, P3 ;  /* 0x000000ffff037224 */ /* 0x002fe200018e0609 */
[----:B------:R-:W-:Y:S01]  /*35a40*/  ISETP.LT.OR P3, PT, R17, 0x31, P4 ;  /* 0x000000311100780c */ /* 0x000fe20002761670 */
[----:B------:R-:W-:-:S12]  /*35a50*/  IMAD.MOV.U32 R9, RZ, RZ, RZ ;  /* 0x000000ffff097224 */ /* 0x000fd800078e00ff */
        /* <DEDUP_REMOVED lines=14> */
[----:B--23--:R0:W-:Y:S02]  /*35b40*/  LDGSTS.E.BYPASS.LTC128B.128 [R6+0xb400], desc[UR36][R2.64+0x180], !P3 ;  /* 0x0b40018002067fae */ /* 0x00c1e4000d901d64 */
.L_x_2417:
        /* <DEDUP_REMOVED lines=20> */
.L_x_2320:
[----:B------:R-:W-:Y:S01]  /*35c90*/  VIADD R24, R24, 0xfffffffe ;  /* 0xfffffffe18187836 */ /* 0x000fe20000000000 */
[----:B------:R-:W-:Y:S01]  /*35ca0*/  SYNCS.ARRIVE.TRANS64.A1T0 RZ, [UR46+0x32450], RZ ;  /* 0x032450ffffff79a7 */ /* 0x000fe2000810002e */
[----:B------:R-:W-:Y:S01]  /*35cb0*/  BSSY B0, `(.L_x_2294) ;  /* 0x00000ef000007945 */ /* 0x000fe20003800000 */
[----:B------:R-:W-:Y:S02]  /*35cc0*/  IMAD.MOV.U32 R26, RZ, RZ, 0x1 ;  /* 0x00000001ff1a7424 */ /* 0x000fe400078e00ff */
[----:B------:R-:W-:Y:S01]  /*35cd0*/  ISETP.GE.AND P0, PT, R24, UR48, PT ;  /* 0x0000003018007c0c */ /* 0x000fe2000bf06270 */
[----:B------:R-:W-:-:S12]  /*35ce0*/  IMAD.MOV.U32 R17, RZ, RZ, 0x1 ;  /* 0x00000001ff117424 */ /* 0x000fd800078e00ff */
[----:B------:R-:W-:Y:S05]  /*35cf0*/  @!P0 BRA `(.L_x_2321) ;  /* 0x0000000c00a88947 */ /* 0x000fea0003800000 */
[----:B------:R-:W0:Y:S01]  /*35d00*/  S2R R4, SR_TID.X ;  /* 0x0000000000047919 */ /* 0x000e220000002100 */
[----:B------:R-:W-:Y:S01]  /*35d10*/  UIADD3 UR4, UR45, 0x1, URZ ;  /* 0x000000012d047890 */ /* 0x000fe2000fffe03f */
[----:B------:R-:W-:Y:S01]  /*35d20*/  LOP3.LUT R3, RZ, UR43, RZ, 0x33, !PT ;  /* 0x0000002bff037c12 */ /* 0x000fe2000f8e33ff */
[----:B------:R-:W-:Y:S01]  /*35d30*/  IMAD.MOV.U32 R17, RZ, RZ, 0x1 ;  /* 0x00000001ff117424 */ /* 0x000fe200078e00ff */
[----:B------:R-:W1:Y:S01]  /*35d40*/  S2R R5, SR_TID.X ;  /* 0x0000000000057919 */ /* 0x000e620000002100 */
[----:B------:R-:W-:Y:S01]  /*35d50*/  UIMAD UR4, UR4, UR38, URZ ;  /* 0x00000026040472a4 */ /* 0x000fe2000f8e023f */
[----:B------:R-:W-:-:S05]  /*35d60*/  IMAD.MOV.U32 R26, RZ, RZ, 0x1 ;  /* 0x00000001ff1a7424 */ /* 0x000fca00078e00ff */
[----:B------:R-:W-:-:S04]  /*35d70*/  LOP3.LUT R2, RZ, UR4, RZ, 0x33, !PT ;  /* 0x00000004ff027c12 */ /* 0x000fc8000f8e33ff */
[----:B------:R-:W-:Y:S01]  /*35d80*/  VIADDMNMX R2, R2, -UR44, R3, !PT ;  /* 0x8000002c02027c46 */ /* 0x000fe2000f800103 */
[----:B0-----:R-:W-:Y:S01]  /*35d90*/  IMAD.SHL.U32 R4, R4, 0x10, RZ ;  /* 0x0000001004047824 */ /* 0x001fe200078e00ff */
[----:B-1----:R-:W-:-:S04]  /*35da0*/  LOP3.LUT R5, R5, 0x7f, RZ, 0xc0, !PT ;  /* 0x0000007f05057812 */ /* 0x002fc800078ec0ff */
[----:B------:R-:W-:Y:S02]  /*35db0*/  LOP3.LUT R4, R4, 0x70, RZ, 0xc0, !PT ;  /* 0x0000007004047812 */ /* 0x000fe400078ec0ff */
[----:B------:R-:W-:-:S04]  /*35dc0*/  SHF.R.U32.HI R5, RZ, 0x3, R5 ;  /* 0x00000003ff057819 */ /* 0x000fc80000011605 */
[----:B------:R-:W-:Y:S02]  /*35dd0*/  IADD3 R25, R4, R25, R5 ;  /* 0x0000001904197210 */ /* 0x000fe40007ffe005 */
[----:B------:R-:W-:-:S03]  /*35de0*/  LOP3.LUT R5, RZ, UR42, RZ, 0x33, !PT ;  /* 0x0000002aff057c12 */ /* 0x000fc6000f8e33ff */
[----:B------:R-:W-:Y:S01]  /*35df0*/  VIADD R25, R25, 0xfffffee0 ;  /* 0xfffffee019197836 */ /* 0x000fe20000000000 */
[----:B------:R-:W-:-:S04]  /*35e00*/  VIMNMX R2, R2, R5, !PT ;  /* 0x0000000502027248 */ /* 0x000fc80007fe0100 */
[C---:B------:R-:W-:Y:S01]  /*35e10*/  IADD3 R28, -R2.reuse, -0x2, RZ ;  /* 0xfffffffe021c7810 */ /* 0x040fe20007ffe1ff */
[----:B------:R-:W-:-:S07]  /*35e20*/  IMAD R18, R2, -0x60, R25 ;  /* 0xffffffa002127824 */ /* 0x000fce00078e0219 */
.L_x_2336:
        /* <DEDUP_REMOVED lines=17> */
[----:B------:R-:W-:-:S03]  /*35f40*/  ULDC.64 UR4, c[0x0][0x418] ;  /* 0x0001060000047ab9 */ /* 0x000fc60000000a00 */
[----:B------:R-:W-:Y:S01]  /*35f50*/  IMAD.IADD R3, R5, 0x1, R3 ;  /* 0x0000000105037824 */ /* 0x000fe200078e0203 */
[----:B------:R-:W-:-:S04]  /*35f60*/  LEA R4, P0, R2, UR4, 0x2 ;  /* 0x0000000402047c11 */ /* 0x000fc8000f8010ff */
[----:B------:R-:W-:-:S05]  /*35f70*/  LEA.HI.X R5, R2, UR5, R3, 0x2, P0 ;  /* 0x0000000502057c11 */ /* 0x000fca00080f1403 */
[----:B------:R0:W5:Y:S04]  /*35f80*/  LDG.E R4, desc[UR36][R4.64] ;  /* 0x0000002404047981 */ /* 0x000168000c1e1900 */
.L_x_2323:
[----:B------:R-:W-:Y:S05]  /*35f90*/  BSYNC B1 ;  /* 0x0000000000017941 */ /* 0x000fea0003800000 */
.L_x_2322:
[----:B------:R-:W-:-:S13]  /*35fa0*/  ISETP.NE.AND P0, PT, R34, 0x3, PT ;  /* 0x000000032200780c */ /* 0x000fda0003f05270 */
[----:B------:R-:W-:Y:S05]  /*35fb0*/  @!P0 BRA `(.L_x_2324) ;  /* 0x0000000000048947 */ /* 0x000fea0003800000 */
[----:B------:R-:W-:Y:S01]  /*35fc0*/  BPT.TRAP 0x1 ;  /* 0x000000040000795c */ /* 0x000fe20000300000 */
.L_x_2324:
[----:B------:R-:W-:Y:S01]  /*35fd0*/  LEA R19, R17, UR46, 0x3 ;  /* 0x0000002e11137c11 */ /* 0x000fe2000f8e18ff */
[----:B------:R-:W-:Y:S01]  /*35fe0*/  BSSY B1, `(.L_x_2325) ;  /* 0x0000004000017945 */ /* 0x000fe20003800000 */
[----:B------:R-:W-:-:S04]  /*35ff0*/  SHF.L.U32 R23, R26, 0x1f, RZ ;  /* 0x0000001f1a177819 */ /* 0x000fc800000006ff */
[----:B------:R-:W1:Y:S02]  /*36000*/  SYNCS.PHASECHK.TRANS64.TRYWAIT P0, [R19+URZ+0x32440], R23 ;  /* 0x03244017130075a7 */ /* 0x000e64000800017f */
[----:B-1----:R-:W-:Y:S05]  /*36010*/  @!P0 BRA `(.L_x_2326) ;  /* 0x00000038005c8947 */ /* 0x002fea0003800000 */
.L_x_2418:
[----:B------:R-:W-:Y:S05]  /*36020*/  BSYNC B1 ;  /* 0x0000000000017941 */ /* 0x000fea0003800000 */
.L_x_2325:
        /* <DEDUP_REMOVED lines=57> */
.L_x_2432:
        /* <DEDUP_REMOVED lines=8> */
.L_x_2328:
        /* <DEDUP_REMOVED lines=10> */
.L_x_2329:
[----:B------:R2:W-:Y:S01]  /*364e0*/  SYNCS.ARRIVE.TRANS64.A1T0 RZ, [R19+URZ+0x32430], RZ ;  /* 0x032430ff13ff79a7 */ /* 0x0005e2000810003f */
[----:B------:R-:W-:Y:S05]  /*364f0*/  @!P2 BRA `(.L_x_2330) ;  /* 0x000000000004a947 */ /* 0x000fea0003800000 */
[----:B------:R-:W-:Y:S01]  /*36500*/  BPT.TRAP 0x1 ;  /* 0x000000040000795c */ /* 0x000fe20000300000 */
.L_x_2330:
[----:B------:R-:W3:Y:S01]  /*36510*/  SYNCS.PHASECHK.TRANS64.TRYWAIT P0, [R19+URZ+0x32460], R23 ;  /* 0x03246017130075a7 */ /* 0x000ee2000800017f */
[----:B------:R-:W-:Y:S04]  /*36520*/  BSSY B1, `(.L_x_2331) ;  /* 0x0000002000017945 */ /* 0x000fe80003800000 */
[----:B---3--:R-:W-:Y:S05]  /*36530*/  @!P0 BRA `(.L_x_2332) ;  /* 0x0000003800b48947 */ /* 0x008fea0003800000 */
.L_x_2433:
[----:B------:R-:W-:Y:S05]  /*36540*/  BSYNC B1 ;  /* 0x0000000000017941 */ /* 0x000fea0003800000 */
.L_x_2331:
        /* <DEDUP_REMOVED lines=46> */
[----:B------:R3:W-:Y:S01]  /*36830*/  LDGSTS.E.BYPASS.LTC128B.128 [R21+0x9800], desc[UR36][R8.64+0x180], !P1 ;  /* 0x0980018008157fae */ /* 0x0007e2000c901d64 */
[----:B0-----:R-:W-:-:S03]  /*36840*/  IADD3 R6, P0, R14, R0, RZ ;  /* 0x000000000e067210 */ /* 0x001fc60007f1e0ff */
[----:B------:R-:W-:Y:S04]  /*36850*/  SHFL.IDX PT, R22, R22, 0x5, 0x181f ;  /* 0x00b81f0016167f89 */ /* 0x000fe800000e0000 */
[----:B------:R-:W0:Y:S01]  /*36860*/  SHFL.IDX PT, R14, R20, 0x3, 0x181f ;  /* 0x00781f00140e7f89 */ /* 0x000e2200000e0000 */
[----:B-1----:R-:W-:Y:S02]  /*36870*/  IMAD.X R7, RZ, RZ, R4, P0 ;  /* 0x000000ffff077224 */ /* 0x002fe400000e0604 */
[----:B---3--:R-:W-:-:S03]  /*36880*/  IMAD.MOV.U32 R9, RZ, RZ, RZ ;  /* 0x000000ffff097224 */ /* 0x008fc600078e00ff */
[----:B------:R1:W-:Y:S04]  /*36890*/  LDGSTS.E.BYPASS.LTC128B.128 [R21+0x1000], desc[UR36][R6.64], !P4 ;  /* 0x0100000006157fae */ /* 0x0003e8000e101d64 */
[----:B------:R1:W-:Y:S04]  /*368a0*/  LDGSTS.E.BYPASS.LTC128B.128 [R21+0x4000], desc[UR36][R6.64+0x80], !P3 ;  /* 0x0400008006157fae */ /* 0x0003e8000d901d64 */
[----:B------:R1:W-:Y:S04]  /*368b0*/  LDGSTS.E.BYPASS.LTC128B.128 [R21+0x7000], desc[UR36][R6.64+0x100], !P2 ;  /* 0x0700010006157fae */ /* 0x0003e8000d101d64 */
[----:B------:R1:W-:Y:S01]  /*368c0*/  LDGSTS.E.BYPASS.LTC128B.128 [R21+0xa000], desc[UR36][R6.64+0x180], !P1 ;  /* 0x0a00018006157fae */ /* 0x0003e2000c901d64 */
[----:B0-----:R-:W-:-:S03]  /*368d0*/  IADD3 R4, P0, R14, R0, RZ ;  /* 0x000000000e047210 */ /* 0x001fc60007f1e0ff */
[----:B------:R-:W0:Y:S02]  /*368e0*/  SHFL.IDX PT, R14, R20, 0x4, 0x181f ;  /* 0x00981f00140e7f89 */ /* 0x000e2400000e0000 */
[----:B------:R-:W-:-:S05]  /*368f0*/  IMAD.X R5, RZ, RZ, R5, P0 ;  /* 0x000000ffff057224 */ /* 0x000fca00000e0605 */
        /* <DEDUP_REMOVED lines=11> */
.L_x_2447:
        /* <DEDUP_REMOVED lines=11> */
.L_x_2334:
        /* <DEDUP_REMOVED lines=10> */
.L_x_2335:
[----:B------:R-:W-:Y:S01]  /*36b00*/  VIADD R17, R17, 0x1 ;  /* 0x0000000111117836 */ /* 0x000fe20000000000 */
[----:B------:R1:W-:Y:S01]  /*36b10*/  SYNCS.ARRIVE.TRANS64.A1T0 RZ, [R19+URZ+0x32450], RZ ;  /* 0x032450ff13ff79a7 */ /* 0x0003e2000810003f */
[----:B------:R-:W-:Y:S02]  /*36b20*/  VIADD R28, R28, 0xffffffff ;  /* 0xffffffff1c1c7836 */ /* 0x000fe40000000000 */
[----:B------:R-:W-:Y:S01]  /*36b30*/  VIADD R18, R18, 0xffffffa0 ;  /* 0xffffffa012127836 */ /* 0x000fe20000000000 */
[----:B------:R-:W-:-:S04]  /*36b40*/  ISETP.NE.AND P0, PT, R17, 0x2, PT ;  /* 0x000000021100780c */ /* 0x000fc80003f05270 */
[----:B------:R-:W-:Y:S02]  /*36b50*/  SEL R17, R17, RZ, P0 ;  /* 0x000000ff11117207 */ /* 0x000fe40000000000 */
[----:B0-----:R-:W-:Y:S02]  /*36b60*/  SEL R3, RZ, 0x1, P0 ;  /* 0x00000001ff037807 */ /* 0x001fe40000000000 */
[----:B------:R-:W-:Y:S02]  /*36b70*/  ISETP.GT.AND P0, PT, R28, UR48, PT ;  /* 0x000000301c007c0c */ /* 0x000fe4000bf04270 */
[----:B------:R-:W-:-:S11]  /*36b80*/  LOP3.LUT R26, R26, R3, RZ, 0x3c, !PT ;  /* 0x000000031a1a7212 */ /* 0x000fd600078e3cff */
[----:B-1----:R-:W-:Y:S05]  /*36b90*/  @P0 BRA `(.L_x_2336) ;  /* 0xfffffff000a40947 */ /* 0x002fea000383ffff */
.L_x_2321:
[----:B------:R-:W-:Y:S05]  /*36ba0*/  BSYNC B0 ;  /* 0x0000000000007941 */ /* 0x000fea0003800000 */
.L_x_2294:
[----:B------:R-:W0:Y:S01]  /*36bb0*/  S2R R3, SR_CgaCtaId ;  /* 0x0000000000037919 */ /* 0x000e220000008800 */
[----:B------:R-:W-:Y:S01]  /*36bc0*/  MOV R0, 0x400 ;  /* 0x0000040000007802 */ /* 0x000fe20000000f00 */
[----:B------:R-:W-:Y:S01]  /*36bd0*/  BSSY B0, `(.L_x_2337) ;  /* 0x0000005000007945 */ /* 0x000fe20003800000 */
[----:B------:R-:W-:Y:S02]  /*36be0*/  SHF.L.U32 R9, R9, 0x1f, RZ ;  /* 0x0000001f09097819 */ /* 0x000fe400000006ff */
[----:B0-----:R-:W-:-:S04]  /*36bf0*/  LEA R4, R3, R0, 0x18 ;  /* 0x0000000003047211 */ /* 0x001fc800078ec0ff */
[----:B------:R-:W0:Y:S02]  /*36c00*/  SYNCS.PHASECHK.TRANS64.TRYWAIT P0, [R4+URZ+0x32420], R9 ;  /* 0x03242009040075a7 */ /* 0x000e24000800017f */
[----:B0-----:R-:W-:Y:S05]  /*36c10*/  @!P0 BRA `(.L_x_2338) ;  /* 0x0000003800dc8947 */ /* 0x001fea0003800000 */
.L_x_2448:
[----:B------:R-:W-:Y:S05]  /*36c20*/  BSYNC B0 ;  /* 0x0000000000007941 */ /* 0x000fea0003800000 */
.L_x_2337:
[----:B------:R-:W-:-:S03]  /*36c30*/  UMOV UR4, 0xffffffff ;  /* 0xffffffff00047882 */ /* 0x000fc60000000000 */
[----:B------:R-:W-:Y:S05]  /*36c40*/  BRA.DIV UR4, `(.L_x_2339) ;  /* 0x0000003a04e47947 */ /* 0x000fea000b800000 */
[----:B------:R-:W1:Y:S02]  /*36c50*/  S2R R0, SR_TID.X ;  /* 0x0000000000007919 */ /* 0x000e640000002100 */
[----:B-1----:R-:W-:-:S04]  /*36c60*/  SHF.R.U32.HI R0, RZ, 0x5, R0 ;  /* 0x00000005ff007819 */ /* 0x002fc80000011600 */
[----:B------:R-:W-:-:S05]  /*36c70*/  LOP3.LUT R0, R0, 0x3, RZ, 0xc0, !PT ;  /* 0x0000000300007812 */ /* 0x000fca00078ec0ff */
[----:B------:R1:W3:Y:S02]  /*36c80*/  SHFL.IDX PT, R14, R0, RZ, 0x1f ;  /* 0x00001fff000e7589 */ /* 0x0002e400000e0000 */
.L_x_2451:
[----:B---3--:R-:W-:-:S13]  /*36c90*/  ISETP.NE.AND P0, PT, R14, RZ, PT ;  /* 0x000000ff0e00720c */ /* 0x008fda0003f05270 */
[----:B------:R-:W-:Y:S05]  /*36ca0*/  @P0 BRA `(.L_x_2183) ;  /* 0x0000000000880947 */ /* 0x000fea0003800000 */
[----:B------:R-:W-:-:S03]  /*36cb0*/  UMOV UR4, 0xffffffff ;  /* 0xffffffff00047882 */ /* 0x000fc60000000000 */
[----:B------:R-:W-:Y:S05]  /*36cc0*/  BRA.DIV UR4, `(.L_x_2340) ;  /* 0x0000003a04f87947 */ /* 0x000fea000b800000 */
[----:B------:R-:W-:-:S13]  /*36cd0*/  ELECT P6, URZ, PT ;  /* 0x00000000003f782f */ /* 0x000fda00038c0000 */
.L_x_2454:
[----:B------:R-:W-:Y:S05]  /*36ce0*/  @!P6 BRA `(.L_x_2183) ;  /* 0x000000000078e947 */ /* 0x000fea0003800000 */
[----:B------:R-:W-:-:S06]  /*36cf0*/  ULOP3.LUT UR4, UR60, 0x2, URZ, 0xfc, !UPT ;  /* 0x000000023c047892 */ /* 0x000fcc000f8efc3f */
[----:B-1----:R-:W-:-:S05]  /*36d00*/  IMAD.U32 R0, RZ, RZ, UR4 ;  /* 0x00000004ff007e24 */ /* 0x002fca000f8e00ff */
[----:B------:R-:W-:-:S13]  /*36d10*/  ISETP.NE.AND P0, PT, R0, 0x3, PT ;  /* 0x000000030000780c */ /* 0x000fda0003f05270 */
[----:B------:R-:W-:Y:S05]  /*36d20*/  @!P0 BRA `(.L_x_2341) ;  /* 0x0000000000048947 */ /* 0x000fea0003800000 */
[----:B------:R-:W-:Y:S01]  /*36d30*/  BPT.TRAP 0x1 ;  /* 0x000000040000795c */ /* 0x000fe20000300000 */
.L_x_2341:
[C---:B------:R-:W-:Y:S01]  /*36d40*/  IMAD R5, R17.reuse, 0x8, R4 ;  /* 0x0000000811057824 */ /* 0x040fe200078e0204 */
[----:B------:R-:W-:Y:S01]  /*36d50*/  SHF.L.U32 R0, R26, 0x1f, RZ ;  /* 0x0000001f1a007819 */ /* 0x000fe200000006ff */
[----:B------:R-:W-:-:S03]  /*36d60*/  VIADD R17, R17, 0x1 ;  /* 0x0000000111117836 */ /* 0x000fc60000000000 */
[----:B------:R-:W1:Y:S02]  /*36d70*/  SYNCS.PHASECHK.TRANS64.TRYWAIT P1, [R5+URZ+0x32440], R0 ;  /* 0x03244000050075a7 */ /* 0x000e64000802017f */
[----:B------:R-:W-:-:S04]  /*36d80*/  ISETP.NE.AND P2, PT, R17, 0x2, PT ;  /* 0x000000021100780c */ /* 0x000fc80003f45270 */
[----:B------:R-:W-:Y:S01]  /*36d90*/  SEL R3, RZ, 0x1, P2 ;  /* 0x00000001ff037807 */ /* 0x000fe20001000000 */
[----:B-1----:R-:W-:Y:S08]  /*36da0*/  @!P1 BRA `(.L_x_2342) ;  /* 0x0000003800e09947 */ /* 0x002ff00003800000 */
.L_x_2455:
[----:B------:R-:W-:Y:S02]  /*36db0*/  SEL R17, R17, RZ, P2 ;  /* 0x000000ff11117207 */ /* 0x000fe40001000000 */
[----:B------:R-:W-:Y:S01]  /*36dc0*/  LOP3.LUT R2, R26, R3, RZ, 0x3c, !PT ;  /* 0x000000031a027212 */ /* 0x000fe200078e3cff */
[----:B------:R-:W-:Y:S06]  /*36dd0*/  @!P0 BRA `(.L_x_2343) ;  /* 0x0000000000048947 */ /* 0x000fec0003800000 */
[----:B------:R-:W-:Y:S01]  /*36de0*/  BPT.TRAP 0x1 ;  /* 0x000000040000795c */ /* 0x000fe20000300000 */
.L_x_2343:
[----:B------:R-:W-:Y:S01]  /*36df0*/  IMAD R17, R17, 0x8, R4 ;  /* 0x0000000811117824 */ /* 0x000fe200078e0204 */
[----:B------:R-:W-:-:S04]  /*36e00*/  SHF.L.U32 R2, R2, 0x1f, RZ ;  /* 0x0000001f02027819 */ /* 0x000fc800000006ff */
[----:B------:R-:W3:Y:S02]  /*36e10*/  SYNCS.PHASECHK.TRANS64.TRYWAIT P1, [R17+URZ+0x32440], R2 ;  /* 0x03244002110075a7 */ /* 0x000ee4000802017f */
[----:B---3--:R-:W-:Y:S05]  /*36e20*/  @!P1 BRA `(.L_x_2344) ;  /* 0x0000003800d49947 */ /* 0x008fea0003800000 */
.L_x_2456:
[----:B------:R-:W-:Y:S05]  /*36e30*/  @!P0 BRA `(.L_x_2345) ;  /* 0x0000000000048947 */ /* 0x000fea0003800000 */
[----:B------:R-:W-:Y:S01]  /*36e40*/  BPT.TRAP 0x1 ;  /* 0x000000040000795c */ /* 0x000fe20000300000 */
.L_x_2345:
[----:B------:R-:W4:Y:S02]  /*36e50*/  SYNCS.PHASECHK.TRANS64.TRYWAIT P1, [R5+URZ+0x32460], R0 ;  /* 0x03246000050075a7 */ /* 0x000f24000802017f */
[----:B----4-:R-:W-:Y:S05]  /*36e60*/  @!P1 BRA `(.L_x_2346) ;  /* 0x0000003800d89947 */ /* 0x010fea0003800000 */
.L_x_2457:
[----:B------:R-:W-:Y:S05]  /*36e70*/  @!P0 BRA `(.L_x_2347) ;  /* 0x0000000000048947 */ /* 0x000fea0003800000 */
[----:B------:R-:W-:Y:S01]  /*36e80*/  BPT.TRAP 0x1 ;  /* 0x000000040000795c */ /* 0x000fe20000300000 */
.L_x_2347:
[----:B------:R0:W0:Y:S02]  /*36e90*/  SYNCS.PHASECHK.TRANS64.TRYWAIT P0, [R17+URZ+0x32460], R2 ;  /* 0x03246002110075a7 */ /* 0x000024000800017f */
[----:B0-----:R-:W-:Y:S05]  /*36ea0*/  @!P0 NANOSLEEP.SYNCS 0x989680 ;  /* 0x009896800000895d */ /* 0x001fea0003900000 */
[----:B------:R-:W0:Y:S02]  /*36eb0*/  @!P0 SYNCS.PHASECHK.TRANS64 P0, [R17+URZ+0x32460], R2 ;  /* 0x03246002110085a7 */ /* 0x000e24000800007f */
[----:B0-----:R-:W-:Y:S05]  /*36ec0*/  @!P0 BRA `(.L_x_2347) ;  /* 0xfffffffc00f08947 */ /* 0x001fea000383ffff */
.L_x_2183:
[----:B------:R-:W-:Y:S05]  /*36ed0*/  BSYNC B6 ;  /* 0x0000000000067941 */ /* 0x000fea0003800000 */
.L_x_2180:
[----:B------:R-:W-:Y:S05]  /*36ee0*/  EXIT ;  /* 0x000000000000794d */ /* 0x000fea0003800000 */
.L_x_2194:
[----:B0-----:R0:W1:Y:S02]  /*36ef0*/  SYNCS.PHASECHK.TRANS64.TRYWAIT P0, [R72+URZ+0x32400], R15 ;  /* 0x0324000f480075a7 */ /* 0x001064000800017f */
[----:B-1----:R-:W-:Y:S05]  /*36f00*/  @!P0 NANOSLEEP.SYNCS 0x989680 ;  /* 0x009896800000895d */ /* 0x002fea0003900000 */
[----:B------:R-:W1:Y:S02]  /*36f10*/  @!P0 SYNCS.PHASECHK.TRANS64 P0, [R72+URZ+0x32400], R15 ;  /* 0x0324000f480085a7 */ /* 0x000e64000800007f */
[----:B-1----:R-:W-:Y:S05]  /*36f20*/  @!P0 BRA `(.L_x_2194) ;  /* 0xfffffffc00f08947 */ /* 0x002fea000383ffff */
[----:B------:R-:W-:Y:S05]  /*36f30*/  BRA `(.L_x_2348) ;  /* 0xfffffcb000b87947 */ /* 0x000fea000383ffff */
.L_x_2201:
[----:B--2---:R2:W3:Y:S02]  /*36f40*/  SYNCS.PHASECHK.TRANS64.TRYWAIT P0, [R6+URZ], R7 ;  /* 0x00000007060075a7 */ /* 0x0044e4000800017f */
[----:B---3--:R-:W-:Y:S05]  /*36f50*/  @!P0 NANOSLEEP.SYNCS 0x989680 ;  /* 0x009896800000895d */ /* 0x008fea0003900000 */
[----:B------:R-:W3:Y:S02]  /*36f60*/  @!P0 SYNCS.PHASECHK.TRANS64 P0, [R6+URZ], R7 ;  /* 0x00000007060085a7 */ /* 0x000ee4000800007f */
[----:B---3--:R-:W-:Y:S05]  /*36f70*/  @!P0 BRA `(.L_x_2201) ;  /* 0xfffffffc00f08947 */ /* 0x008fea000383ffff */
[----:B------:R-:W-:Y:S05]  /*36f80*/  BRA `(.L_x_2200) ;  /* 0xfffffcb400bc7947 */ /* 0x000fea000383ffff */
.L_x_2203:
[----:B0-----:R0:W1:Y:S02]  /*36f90*/  SYNCS.PHASECHK.TRANS64.TRYWAIT P0, [R72+URZ+0x32410], R7 ;  /* 0x03241007480075a7 */ /* 0x001064000800017f */
[----:B-1----:R-:W-:Y:S05]  /*36fa0*/  @!P0 NANOSLEEP.SYNCS 0x989680 ;  /* 0x009896800000895d */ /* 0x002fea0003900000 */
[----:B------:R-:W1:Y:S02]  /*36fb0*/  @!P0 SYNCS.PHASECHK.TRANS64 P0, [R72+URZ+0x32410], R7 ;  /* 0x03241007480085a7 */ /* 0x000e64000800007f */
[----:B-1----:R-:W-:Y:S05]  /*36fc0*/  @!P0 BRA `(.L_x_2203) ;  /* 0xfffffffc00f08947 */ /* 0x002fea000383ffff */
[----:B------:R-:W-:Y:S05]  /*36fd0*/  BRA `(.L_x_2349) ;  /* 0xfffffcb800947947 */ /* 0x000fea000383ffff */
.L_x_2210:
[----:B-1----:R1:W2:Y:S02]  /*36fe0*/  SYNCS.PHASECHK.TRANS64.TRYWAIT P0, [R6+URZ], R7 ;  /* 0x00000007060075a7 */ /* 0x0022a4000800017f */
[----:B--2---:R-:W-:Y:S05]  /*36ff0*/  @!P0 NANOSLEEP.SYNCS 0x989680 ;  /* 0x009896800000895d */ /* 0x004fea0003900000 */
[----:B------:R-:W2:Y:S02]  /*37000*/  @!P0 SYNCS.PHASECHK.TRANS64 P0, [R6+URZ], R7 ;  /* 0x00000007060085a7 */ /* 0x000ea4000800007f */
[----:B--2---:R-:W-:Y:S05]  /*37010*/  @!P0 BRA `(.L_x_2210) ;  /* 0xfffffffc00f08947 */ /* 0x004fea000383ffff */
[----:B------:R-:W-:Y:S05]  /*37020*/  BRA `(.L_x_2209) ;  /* 0xfffffcb800d87947 */ /* 0x000fea000383ffff */
.L_x_2244:
[----:B---3--:R3:W4:Y:S02]  /*37030*/  SYNCS.PHASECHK.TRANS64.TRYWAIT P0, [R6+URZ], R7 ;  /* 0x00000007060075a7 */ /* 0x008724000800017f */
[----:B----4-:R-:W-:Y:S05]  /*37040*/  @!P0 NANOSLEEP.SYNCS 0x989680 ;  /* 0x009896800000895d */ /* 0x010fea0003900000 */
[----:B------:R-:W4:Y:S02]  /*37050*/  @!P0 SYNCS.PHASECHK.TRANS64 P0, [R6+URZ], R7 ;  /* 0x00000007060085a7 */ /* 0x000f24000800007f */
[----:B----4-:R-:W-:Y:S05]  /*37060*/  @!P0 BRA `(.L_x_2244) ;  /* 0xfffffffc00f08947 */ /* 0x010fea000383ffff */
[----:B------:R-:W-:Y:S05]  /*37070*/  BRA `(.L_x_2243) ;  /* 0xfffffd2000987947 */ /* 0x000fea000383ffff */
.L_x_2251:
[----:B-1----:R1:W2:Y:S02]  /*37080*/  SYNCS.PHASECHK.TRANS64.TRYWAIT P0, [R12+URZ], R13 ;  /* 0x0000000d0c0075a7 */ /* 0x0022a4000800017f */
[----:B--2---:R-:W-:Y:S05]  /*37090*/  @!P0 NANOSLEEP.SYNCS 0x989680 ;  /* 0x009896800000895d */ /* 0x004fea0003900000 */
[----:B------:R-:W2:Y:S02]  /*370a0*/  @!P0 SYNCS.PHASECHK.TRANS64 P0, [R12+URZ], R13 ;  /* 0x0000000d0c0085a7 */ /* 0x000ea4000800007f */
[----:B--2---:R-:W-:Y:S05]  /*370b0*/  @!P0 BRA `(.L_x_2251) ;  /* 0xfffffffc00f08947 */ /* 0x004fea000383ffff */
[----:B------:R-:W-:Y:S05]  /*370c0*/  BRA `(.L_x_2250) ;  /* 0xfffffd2400bc7947 */ /* 0x000fea000383ffff */
.L_x_2264:
[----:B-1----:R1:W2:Y:S02]  /*370d0*/  SYNCS.PHASECHK.TRANS64.TRYWAIT P0, [R4+URZ], R5 ;  /* 0x00000005040075a7 */ /* 0x0022a4000800017f */
[----:B--2---:R-:W-:Y:S05]  /*370e0*/  @!P0 NANOSLEEP.SYNCS 0x989680 ;  /* 0x009896800000895d */ /* 0x004fea0003900000 */
[----:B------:R-:W2:Y:S02]  /*370f0*/  @!P0 SYNCS.PHASECHK.TRANS64 P0, [R4+URZ], R5 ;  /* 0x00000005040085a7 */ /* 0x000ea4000800007f */
[----:B--2---:R-:W-:Y:S05]  /*37100*/  @!P0 BRA `(.L_x_2264) ;  /* 0xfffffffc00f08947 */ /* 0x004fea000383ffff */
[----:B------:R-:W-:Y:S05]  /*37110*/  BRA `(.L_x_2263) ;  /* 0xfffffecc00987947 */ /* 0x000fea000383ffff */
.L_x_2271:
[----:B-1----:R1:W2:Y:S02]  /*37120*/  SYNCS.PHASECHK.TRANS64.TRYWAIT P0, [R2+URZ], R3 ;  /* 0x00000003020075a7 */ /* 0x0022a4000800017f */
[----:B--2---:R-:W-:Y:S05]  /*37130*/  @!P0 NANOSLEEP.SYNCS 0x989680 ;  /* 0x009896800000895d */ /* 0x004fea0003900000 */
[----:B------:R-:W2:Y:S02]  /*37140*/  @!P0 SYNCS.PHASECHK.TRANS64 P0, [R2+URZ], R3 ;  /* 0x00000003020085a7 */ /* 0x000ea4000800007f */
[----:B--2---:R-:W-:Y:S05]  /*37150*/  @!P0 BRA `(.L_x_2271) ;  /* 0xfffffffc00f08947 */ /* 0x004fea000383ffff */
[----:B------:R-:W-:Y:S05]  /*37160*/  BRA `(.L_x_2270) ;  /* 0xfffffed000d47947 */ /* 0x000fea000383ffff */
.L_x_2305:
[----:B------:R-:W-:Y:S02]  /*37170*/  IMAD.MOV.U32 R13, RZ, RZ, R18 ;  /* 0x000000ffff0d7224 */ /* 0x000fe400078e0012 */
[----:B------:R-:W-:Y:S02]  /*37180*/  IMAD.MOV.U32 R12, RZ, RZ, RZ ;  /* 0x000000ffff0c7224 */ /* 0x000fe400078e00ff */
[----:B------:R-:W-:Y:S02]  /*37190*/  IMAD.MOV.U32 R11, RZ, RZ, 0x1f ;  /* 0x0000001fff0b7424 */ /* 0x000fe400078e00ff */
[----:B------:R-:W-:-:S07]  /*371a0*/  IMAD.MOV.U32 R15, RZ, RZ, -0x1 ;  /* 0xffffffffff0f7424 */ /* 0x000fce00078e00ff */
[----:B-----5:R-:W-:Y:S05]  /*371b0*/  WARPSYNC.COLLECTIVE R15, `(.L_x_2350) ;  /* 0x000000000f087348 */ /* 0x020fea0003c00000 */
[----:B------:R0:W1:Y:S02]  /*371c0*/  SHFL.IDX P6, R14, R13, R12, R11 ;  /* 0x0000000c0d0e7389 */ /* 0x00006400000c000b */
[----:B01---5:R-:W-:Y:S01]  /*371d0*/  ENDCOLLECTIVE ;  /* 0x000000000000791b */ /* 0x023fe20003800000 */
.L_x_2350:
[----:B------:R-:W-:Y:S05]  /*371e0*/  BRA `(.L_x_2351) ;  /* 0xffffffc400587947 */ /* 0x000fea000383ffff */
.L_x_2307:
[----:B0-----:R-:W-:-:S04]  /*371f0*/  IMAD.U32 R3, RZ, RZ, UR46 ;  /* 0x0000002eff037e24 */ /* 0x001fc8000f8e00ff */
[----:B------:R0:W1:Y:S03]  /*37200*/  SYNCS.PHASECHK.TRANS64.TRYWAIT P0, [R3+URZ+0x32440], R2 ;  /* 0x03244002030075a7 */ /* 0x000066000800017f */
[----:B-1----:R-:W-:Y:S05]  /*37210*/  @!P0 NANOSLEEP.SYNCS 0x989680 ;  /* 0x009896800000895d */ /* 0x002fea0003900000 */
[----:B------:R-:W1:Y:S02]  /*37220*/  @!P0 SYNCS.PHASECHK.TRANS64 P0, [R3+URZ+0x32440], R2 ;  /* 0x03244002030085a7 */ /* 0x000e64000800007f */
[----:B-1----:R-:W-:Y:S05]  /*37230*/  @!P0 BRA `(.L_x_2307) ;  /* 0xfffffffc00ec8947 */ /* 0x002fea000383ffff */
[----:B------:R-:W-:Y:S05]  /*37240*/  BRA `(.L_x_2352) ;  /* 0xffffffc400947947 */ /* 0x000fea000383ffff */
.L_x_2308:
        /* <DEDUP_REMOVED lines=8> */
.L_x_2354:
[----:B------:R-:W-:Y:S05]  /*372d0*/  BSYNC B0 ;  /* 0x0000000000007941 */ /* 0x000fea0003800000 */
.L_x_2353:
        /* <DEDUP_REMOVED lines=9> */
.L_x_2355:
[----:B------:R-:W-:Y:S02]  /*37370*/  IMAD.MOV.U32 R13, RZ, RZ, R5 ;  /* 0x000000ffff0d7224 */ /* 0x000fe400078e0005 */
[----:B------:R-:W-:Y:S01]  /*37380*/  IMAD.MOV.U32 R12, RZ, RZ, 0x1 ;  /* 0x00000001ff0c7424 */ /* 0x000fe200078e00ff */
[----:B------:R-:W-:-:S13]  /*37390*/  @P0 LEA R2, P1, R22, R14, 0x1 ;  /* 0x0000000e16020211 */ /* 0x000fda00078208ff */
[----:B------:R-:W-:Y:S05]  /*373a0*/  WARPSYNC.COLLECTIVE R15, `(.L_x_2356) ;  /* 0x000000000f087348 */ /* 0x000fea0003c00000 */
[----:B------:R0:W1:Y:S02]  /*373b0*/  SHFL.IDX P6, R14, R13, R12, R11 ;  /* 0x0000000c0d0e7389 */ /* 0x00006400000c000b */
[----:B01----:R-:W-:Y:S01]  /*373c0*/  ENDCOLLECTIVE ;  /* 0x000000000000791b */ /* 0x003fe20003800000 */
.L_x_2356:
        /* <DEDUP_REMOVED lines=12> */
.L_x_2357:
[----:B------:R-:W-:Y:S02]  /*37490*/  IMAD.MOV.U32 R13, RZ, RZ, R5 ;  /* 0x000000ffff0d7224 */ /* 0x000fe400078e0005 */
[----:B------:R-:W-:Y:S01]  /*374a0*/  IMAD.MOV.U32 R12, RZ, RZ, 0x2 ;  /* 0x00000002ff0c7424 */ /* 0x000fe200078e00ff */
[----:B------:R-:W-:-:S13]  /*374b0*/  @P0 LEA R2, P1, R22, R14, 0x1 ;  /* 0x0000000e16020211 */ /* 0x000fda00078208ff */
[----:B------:R-:W-:Y:S05]  /*374c0*/  WARPSYNC.COLLECTIVE R15, `(.L_x_2358) ;  /* 0x000000000f087348 */ /* 0x000fea0003c00000 */
[----:B------:R0:W1:Y:S02]  /*374d0*/  SHFL.IDX P6, R14, R13, R12, R11 ;  /* 0x0000000c0d0e7389 */ /* 0x00006400000c000b */
[----:B01----:R-:W-:Y:S01]  /*374e0*/  ENDCOLLECTIVE ;  /* 0x000000000000791b */ /* 0x003fe20003800000 */
.L_x_2358:
        /* <DEDUP_REMOVED lines=12> */
.L_x_2359:
[----:B------:R-:W-:Y:S02]  /*375b0*/  IMAD.MOV.U32 R13, RZ, RZ, R5 ;  /* 0x000000ffff0d7224 */ /* 0x000fe400078e0005 */
[----:B------:R-:W-:Y:S01]  /*375c0*/  IMAD.MOV.U32 R12, RZ, RZ, 0x3 ;  /* 0x00000003ff0c7424 */ /* 0x000fe200078e00ff */
[----:B------:R-:W-:-:S13]  /*375d0*/  @P0 LEA R2, P1, R22, R14, 0x1 ;  /* 0x0000000e16020211 */ /* 0x000fda00078208ff */
[----:B------:R-:W-:Y:S05]  /*375e0*/  WARPSYNC.COLLECTIVE R15, `(.L_x_2360) ;  /* 0x000000000f087348 */ /* 0x000fea0003c00000 */
[----:B------:R0:W1:Y:S02]  /*375f0*/  SHFL.IDX P6, R14, R13, R12, R11 ;  /* 0x0000000c0d0e7389 */ /* 0x00006400000c000b */
[----:B01----:R-:W-:Y:S01]  /*37600*/  ENDCOLLECTIVE ;  /* 0x000000000000791b */ /* 0x003fe20003800000 */
.L_x_2360:
        /* <DEDUP_REMOVED lines=12> */
.L_x_2361:
[----:B------:R-:W-:Y:S02]  /*376d0*/  IMAD.MOV.U32 R13, RZ, RZ, R5 ;  /* 0x000000ffff0d7224 */ /* 0x000fe400078e0005 */
[----:B------:R-:W-:Y:S01]  /*376e0*/  IMAD.MOV.U32 R12, RZ, RZ, 0x4 ;  /* 0x00000004ff0c7424 */ /* 0x000fe200078e00ff */
[----:B------:R-:W-:-:S13]  /*376f0*/  @P0 LEA R2, P1, R22, R14, 0x1 ;  /* 0x0000000e16020211 */ /* 0x000fda00078208ff */
[----:B------:R-:W-:Y:S05]  /*37700*/  WARPSYNC.COLLECTIVE R15, `(.L_x_2362) ;  /* 0x000000000f087348 */ /* 0x000fea0003c00000 */
[----:B------:R0:W1:Y:S02]  /*37710*/  SHFL.IDX P6, R14, R13, R12, R11 ;  /* 0x0000000c0d0e7389 */ /* 0x00006400000c000b */
[----:B01----:R-:W-:Y:S01]  /*37720*/  ENDCOLLECTIVE ;  /* 0x000000000000791b */ /* 0x003fe20003800000 */
.L_x_2362:
        /* <DEDUP_REMOVED lines=12> */
.L_x_2363:
[----:B------:R-:W-:Y:S02]  /*377f0*/  IMAD.MOV.U32 R13, RZ, RZ, R5 ;  /* 0x000000ffff0d7224 */ /* 0x000fe400078e0005 */
[----:B------:R-:W-:Y:S01]  /*37800*/  IMAD.MOV.U32 R12, RZ, RZ, 0x5 ;  /* 0x00000005ff0c7424 */ /* 0x000fe200078e00ff */
[----:B------:R-:W-:-:S13]  /*37810*/  @P0 LEA R2, P1, R22, R14, 0x1 ;  /* 0x0000000e16020211 */ /* 0x000fda00078208ff */
[----:B------:R-:W-:Y:S05]  /*37820*/  WARPSYNC.COLLECTIVE R15, `(.L_x_2364) ;  /* 0x000000000f087348 */ /* 0x000fea0003c00000 */
[----:B------:R0:W1:Y:S02]  /*37830*/  SHFL.IDX P6, R14, R13, R12, R11 ;  /* 0x0000000c0d0e7389 */ /* 0x00006400000c000b */
[----:B01----:R-:W-:Y:S01]  /*37840*/  ENDCOLLECTIVE ;  /* 0x000000000000791b */ /* 0x003fe20003800000 */
.L_x_2364:
        /* <DEDUP_REMOVED lines=10> */
.L_x_2365:
[----:B------:R-:W-:Y:S05]  /*378f0*/  BRA `(.L_x_2366) ;  /* 0xffffffc4000c7947 */ /* 0x000fea000383ffff */
.L_x_2311:
[----:B------:R-:W-:Y:S01]  /*37900*/  IMAD.MOV.U32 R13, RZ, RZ, R6 ;  /* 0x000000ffff0d7224 */ /* 0x000fe200078e0006 */
[----:B------:R-:W-:Y:S01]  /*37910*/  LOP3.LUT R16, R16, 0xffffefff, RZ, 0xc0, !PT ;  /* 0xffffefff10107812 */ /* 0x000fe200078ec0ff */
[----:B------:R-:W-:Y:S02]  /*37920*/  IMAD.MOV.U32 R12, RZ, RZ, RZ ;  /* 0x000000ffff0c7224 */ /* 0x000fe400078e00ff */
[----:B------:R-:W-:Y:S02]  /*37930*/  IMAD.MOV.U32 R11, RZ, RZ, 0x181f ;  /* 0x0000181fff0b7424 */ /* 0x000fe400078e00ff */
[----:B------:R-:W-:Y:S02]  /*37940*/  IMAD.MOV.U32 R15, RZ, RZ, -0x1 ;  /* 0xffffffffff0f7424 */ /* 0x000fe400078e00ff */
[----:B------:R-:W-:-:S07]  /*37950*/  VIADD R4, R20, UR40 ;  /* 0x0000002814047c36 */ /* 0x000fce0008000000 */
[----:B------:R-:W-:Y:S05]  /*37960*/  WARPSYNC.COLLECTIVE R15, `(.L_x_2367) ;  /* 0x000000000f087348 */ /* 0x000fea0003c00000 */
[----:B------:R0:W1:Y:S02]  /*37970*/  SHFL.IDX P6, R14, R13, R12, R11 ;  /* 0x0000000c0d0e7389 */ /* 0x00006400000c000b */
[----:B01----:R-:W-:Y:S01]  /*37980*/  ENDCOLLECTIVE ;  /* 0x000000000000791b */ /* 0x003fe20003800000 */
.L_x_2367:
[----:B------:R-:W-:Y:S02]  /*37990*/  VIADD R10, R4, 0x10 ;  /* 0x00000010040a7836 */ /* 0x000fe40000000000 */
[----:B------:R-:W-:Y:S02]  /*379a0*/  IMAD.MOV.U32 R13, RZ, RZ, R0 ;  /* 0x000000ffff0d7224 */ /* 0x000fe400078e0000 */
[----:B------:R-:W-:-:S07]  /*379b0*/  IMAD.MOV.U32 R3, RZ, RZ, R14 ;  /* 0x000000ffff037224 */ /* 0x000fce00078e000e */
[----:B------:R-:W-:Y:S05]  /*379c0*/  WARPSYNC.COLLECTIVE R15, `(.L_x_2368) ;  /* 0x000000000f087348 */ /* 0x000fea0003c00000 */
[----:B------:R0:W1:Y:S02]  /*379d0*/  SHFL.IDX P6, R14, R13, R12, R11 ;  /* 0x0000000c0d0e7389 */ /* 0x00006400000c000b */
[----:B01----:R-:W-:Y:S01]  /*379e0*/  ENDCOLLECTIVE ;  /* 0x000000000000791b */ /* 0x003fe20003800000 */
.L_x_2368:
[----:B------:R-:W-:Y:S02]  /*379f0*/  ULDC UR4, c[0x0][0x288] ;  /* 0x0000a20000047ab9 */ /* 0x000fe40000000800 */
[----:B------:R-:W-:-:S05]  /*37a00*/  IMAD R5, R5, UR4, RZ ;  /* 0x0000000405057c24 */ /* 0x000fca000f8e02ff */
[----:B------:R-:W-:Y:S01]  /*37a10*/  ISETP.GE.AND P2, PT, R4, R5, PT ;  /* 0x000000050400720c */ /* 0x000fe20003f46270 */
[----:B------:R-:W-:Y:S02]  /*37a20*/  IMAD.MOV.U32 R13, RZ, RZ, R6 ;  /* 0x000000ffff0d7224 */ /* 0x000fe400078e0006 */
[----:B------:R-:W-:-:S10]  /*37a30*/  IMAD.MOV.U32 R12, RZ, RZ, 0x1 ;  /* 0x00000001ff0c7424 */ /* 0x000fd400078e00ff */
[----:B------:R-:W-:Y:S02]  /*37a40*/  @!P2 LEA R8, R27, UR46, 0x1 ;  /* 0x0000002e1b08ac11 */ /* 0x000fe4000f8e08ff */
[----:B------:R-:W-:Y:S02]  /*37a50*/  @P2 LOP3.LUT R16, R16, 0x1000, RZ, 0xfc, !PT ;  /* 0x0000100010102812 */ /* 0x000fe400078efcff */
[----:B------:R-:W-:-:S13]  /*37a60*/  @!P2 LEA R2, P1, R22, R14, 0x1 ;  /* 0x0000000e1602a211 */ /* 0x000fda00078208ff */
[----:B------:R-:W-:Y:S05]  /*37a70*/  WARPSYNC.COLLECTIVE R15, `(.L_x_2369) ;  /* 0x000000000f087348 */ /* 0x000fea0003c00000 */
[----:B------:R0:W1:Y:S02]  /*37a80*/  SHFL.IDX P6, R14, R13, R12, R11 ;  /* 0x0000000c0d0e7389 */ /* 0x00006400000c000b */
[----:B01----:R-:W-:Y:S01]  /*37a90*/  ENDCOLLECTIVE ;  /* 0x000000000000791b */ /* 0x003fe20003800000 */
.L_x_2369:
[----:B------:R-:W-:Y:S01]  /*37aa0*/  LOP3.LUT R16, R16, 0xfffff7ff, RZ, 0xc0, !PT ;  /* 0xfffff7ff10107812 */ /* 0x000fe200078ec0ff */
[----:B------:R-:W-:-:S05]  /*37ab0*/  @!P2 IMAD.X R3, RZ, RZ, R3, P1 ;  /* 0x000000ffff03a224 */ /* 0x000fca00008e0603 */
[----:B------:R-:W-:Y:S01]  /*37ac0*/  @!PT LDS RZ, [RZ] ;  /* 0x00000000fffff984 */ /* 0x000fe20000000800 */
[----:B------:R-:W-:Y:S01]  /*37ad0*/  @!PT LDS RZ, [RZ] ;  /* 0x00000000fffff984 */ /* 0x000fe20000000800 */
[----:B------:R-:W-:Y:S01]  /*37ae0*/  @!PT LDS RZ, [RZ] ;  /* 0x00000000fffff984 */ /* 0x000fe20000000800 */
[----:B------:R0:W-:Y:S01]  /*37af0*/  @!P2 LDGSTS.E.BYPASS.LTC128B.128 [R8+0x18400], desc[UR36][R2.64], !P0 ;  /* 0x184000000208afae */ /* 0x0001e2000c101d64 */
[----:B------:R-:W-:Y:S01]  /*37b00*/  ISETP.GE.AND P2, PT, R10, R5, PT ;  /* 0x000000050a00720c */ /* 0x000fe20003f46270 */
[----:B------:R-:W-:Y:S02]  /*37b10*/  IMAD.MOV.U32 R13, RZ, RZ, R0 ;  /* 0x000000ffff0d7224 */ /* 0x000fe400078e0000 */
[----:B0-----:R-:W-:-:S10]  /*37b20*/  VIADD R8, R4, 0x20 ;  /* 0x0000002004087836 */ /* 0x001fd40000000000 */
[----:B------:R-:W-:Y:S01]  /*37b30*/  @P2 LOP3.LUT R16, R16, 0x800, RZ, 0xfc, !PT ;  /* 0x0000080010102812 */ /* 0x000fe200078efcff */
[----:B------:R-:W-:-:S07]  /*37b40*/  IMAD.MOV.U32 R7, RZ, RZ, R14 ;  /* 0x000000ffff077224 */ /* 0x000fce00078e000e */
[----:B------:R-:W-:Y:S05]  /*37b50*/  WARPSYNC.COLLECTIVE R15, `(.L_x_2370) ;  /* 0x000000000f087348 */ /* 0x000fea0003c00000 */
[----:B------:R0:W1:Y:S02]  /*37b60*/  SHFL.IDX P6, R14, R13, R12, R11 ;  /* 0x0000000c0d0e7389 */ /* 0x00006400000c000b */
[----:B01----:R-:W-:Y:S01]  /*37b70*/  ENDCOLLECTIVE ;  /* 0x000000000000791b */ /* 0x003fe20003800000 */
.L_x_2370:
[----:B------:R-:W-:Y:S02]  /*37b80*/  LOP3.LUT R16, R16, 0xfffffbff, RZ, 0xc0, !PT ;  /* 0xfffffbff10107812 */ /* 0x000fe400078ec0ff */
[----:B------:R-:W-:Y:S02]  /*37b90*/  @!P2 LEA R13, R27, UR46, 0x1 ;  /* 0x0000002e1b0dac11 */ /* 0x000fe4000f8e08ff */
[----:B------:R-:W-:-:S05]  /*37ba0*/  @!P2 LEA R12, P1, R22, R14, 0x1 ;  /* 0x0000000e160ca211 */ /* 0x000fca00078208ff */
[----:B------:R-:W-:Y:S02]  /*37bb0*/  @!P2 IMAD.X R7, RZ, RZ, R7, P1 ;  /* 0x000000ffff07a224 */ /* 0x000fe400008e0607 */
[----:B------:R-:W-:Y:S02]  /*37bc0*/  @!P2 IMAD.MOV.U32 R2, RZ, RZ, R12 ;  /* 0x000000ffff02a224 */ /* 0x000fe400078e000c */
[----:B------:R-:W-:Y:S02]  /*37bd0*/  @!P2 IMAD.MOV.U32 R3, RZ, RZ, R7 ;  /* 0x000000ffff03a224 */ /* 0x000fe400078e0007 */
[----:B------:R-:W-:-:S03]  /*37be0*/  IMAD.MOV.U32 R12, RZ, RZ, 0x2 ;  /* 0x00000002ff0c7424 */ /* 0x000fc600078e00ff */
[----:B------:R-:W-:Y:S01]  /*37bf0*/  @!PT LDS RZ, [RZ] ;  /* 0x00000000fffff984 */ /* 0x000fe20000000800 */
[----:B------:R-:W-:Y:S01]  /*37c00*/  @!PT LDS RZ, [RZ] ;  /* 0x00000000fffff984 */ /* 0x000fe20000000800 */
[----:B------:R-:W-:Y:S01]  /*37c10*/  @!PT LDS RZ, [RZ] ;  /* 0x00000000fffff984 */ /* 0x000fe20000000800 */
[----:B------:R0:W-:Y:S01]  /*37c20*/  @!P2 LDGSTS.E.BYPASS.LTC128B.128 [R13+0x18c00], desc[UR36][R2.64], !P0 ;  /* 0x18c00000020dafae */ /* 0x0001e2000c101d64 */
[----:B------:R-:W-:Y:S01]  /*37c30*/  ISETP.GE.AND P2, PT, R8, R5, PT ;  /* 0x000000050800720c */ /* 0x000fe20003f46270 */
[----:B------:R-:W-:Y:S02]  /*37c40*/  VIADD R8, R4, 0x30 ;  /* 0x0000003004087836 */ /* 0x000fe40000000000 */
[----:B0-----:R-:W-:-:S10]  /*37c50*/  IMAD.MOV.U32 R13, RZ, RZ, R6 ;  /* 0x000000ffff0d7224 */ /* 0x001fd400078e0006 */
[----:B------:R-:W-:-:S07]  /*37c60*/  @P2 LOP3.LUT R16, R16, 0x400, RZ, 0xfc, !PT ;  /* 0x0000040010102812 */ /* 0x000fce00078efcff */
[----:B------:R-:W-:Y:S05]  /*37c70*/  WARPSYNC.COLLECTIVE R15, `(.L_x_2371) ;  /* 0x000000000f087348 */ /* 0x000fea0003c00000 */
[----:B------:R0:W1:Y:S02]  /*37c80*/  SHFL.IDX P6, R14, R13, R12, R11 ;  /* 0x0000000c0d0e7389 */ /* 0x00006400000c000b */
[----:B01----:R-:W-:Y:S01]  /*37c90*/  ENDCOLLECTIVE ;  /* 0x000000000000791b */ /* 0x003fe20003800000 */
.L_x_2371:
[----:B------:R-:W-:Y:S01]  /*37ca0*/  LOP3.LUT R16, R16, 0xfffffdff, RZ, 0xc0, !PT ;  /* 0xfffffdff10107812 */ /* 0x000fe200078ec0ff */
[----:B------:R-:W-:Y:S02]  /*37cb0*/  IMAD.MOV.U32 R13, RZ, RZ, R0 ;  /* 0x000000ffff0d7224 */ /* 0x000fe400078e0000 */
[----:B------:R-:W-:-:S07]  /*37cc0*/  IMAD.MOV.U32 R10, RZ, RZ, R14 ;  /* 0x000000ffff0a7224 */ /* 0x000fce00078e000e */
[----:B------:R-:W-:Y:S05]  /*37cd0*/  WARPSYNC.COLLECTIVE R15, `(.L_x_2372) ;  /* 0x000000000f087348 */ /* 0x000fea0003c00000 */
[----:B------:R0:W1:Y:S02]  /*37ce0*/  SHFL.IDX P6, R14, R13, R12, R11 ;  /* 0x0000000c0d0e7389 */ /* 0x00006400000c000b */
[----:B01----:R-:W-:Y:S01]  /*37cf0*/  ENDCOLLECTIVE ;  /* 0x000000000000791b */ /* 0x003fe20003800000 */
.L_x_2372:
[----:B------:R-:W-:Y:S01]  /*37d00*/  @!P2 LEA R13, R27, UR46, 0x1 ;  /* 0x0000002e1b0dac11 */ /* 0x000fe2000f8e08ff */
[----:B------:R-:W-:Y:S01]  /*37d10*/  IMAD.MOV.U32 R12, RZ, RZ, 0x3 ;  /* 0x00000003ff0c7424 */ /* 0x000fe200078e00ff */
        /* <DEDUP_REMOVED lines=10> */
[----:B0-----:R-:W-:-:S12]  /*37dc0*/  IMAD.MOV.U32 R13, RZ, RZ, R6 ;  /* 0x000000ffff0d7224 */ /* 0x001fd800078e0006 */
[----:B------:R-:W-:-:S07]  /*37dd0*/  @P2 LOP3.LUT R16, R16, 0x200, RZ, 0xfc, !PT ;  /* 0x0000020010102812 */ /* 0x000fce00078efcff */
[----:B------:R-:W-:Y:S05]  /*37de0*/  WARPSYNC.COLLECTIVE R15, `(.L_x_2373) ;  /* 0x000000000f087348 */ /* 0x000fea0003c00000 */
[----:B------:R0:W1:Y:S02]  /*37df0*/  SHFL.IDX P6, R14, R13, R12, R11 ;  /* 0x0000000c0d0e7389 */ /* 0x00006400000c000b */
[----:B01----:R-:W-:Y:S01]  /*37e00*/  ENDCOLLECTIVE ;  /* 0x000000000000791b */ /* 0x003fe20003800000 */
.L_x_2373:
[----:B------:R-:W-:Y:S01]  /*37e10*/  LOP3.LUT R16, R16, 0xfffffeff, RZ, 0xc0, !PT ;  /* 0xfffffeff10107812 */ /* 0x000fe200078ec0ff */
[----:B------:R-:W-:Y:S02]  /*37e20*/  IMAD.MOV.U32 R13, RZ, RZ, R0 ;  /* 0x000000ffff0d7224 */ /* 0x000fe400078e0000 */
[----:B------:R-:W-:-:S07]  /*37e30*/  IMAD.MOV.U32 R8, RZ, RZ, R14 ;  /* 0x000000ffff087224 */ /* 0x000fce00078e000e */
[----:B------:R-:W-:Y:S05]  /*37e40*/  WARPSYNC.COLLECTIVE R15, `(.L_x_2374) ;  /* 0x000000000f087348 */ /* 0x000fea0003c00000 */
[----:B------:R0:W1:Y:S02]  /*37e50*/  SHFL.IDX P6, R14, R13, R12, R11 ;  /* 0x0000000c0d0e7389 */ /* 0x00006400000c000b */
[----:B01----:R-:W-:Y:S01]  /*37e60*/  ENDCOLLECTIVE ;  /* 0x000000000000791b */ /* 0x003fe20003800000 */
.L_x_2374:
[----:B------:R-:W-:Y:S01]  /*37e70*/  @!P2 LEA R13, R27, UR46, 0x1 ;  /* 0x0000002e1b0dac11 */ /* 0x000fe2000f8e08ff */
[----:B------:R-:W-:Y:S01]  /*37e80*/  IMAD.MOV.U32 R12, RZ, RZ, 0x4 ;  /* 0x00000004ff0c7424 */ /* 0x000fe200078e00ff */
[----:B------:R-:W-:-:S05]  /*37e90*/  @!P2 LEA R9, P1, R22, R14, 0x1 ;  /* 0x0000000e1609a211 */ /* 0x000fca00078208ff */
[----:B------:R-:W-:Y:S02]  /*37ea0*/  @!P2 IMAD.X R8, RZ, RZ, R8, P1 ;  /* 0x000000ffff08a224 */ /* 0x000fe400008e0608 */
[----:B------:R-:W-:Y:S02]  /*37eb0*/  @!P2 IMAD.MOV.U32 R2, RZ, RZ, R9 ;  /* 0x000000ffff02a224 */ /* 0x000fe400078e0009 */
[----:B------:R-:W-:Y:S02]  /*37ec0*/  @!P2 IMAD.MOV.U32 R3, RZ, RZ, R8 ;  /* 0x000000ffff03a224 */ /* 0x000fe400078e0008 */
[----:B------:R-:W-:-:S03]  /*37ed0*/  VIADD R8, R4, 0x40 ;  /* 0x0000004004087836 */ /* 0x000fc60000000000 */
[----:B------:R-:W-:Y:S01]  /*37ee0*/  @!PT LDS RZ, [RZ] ;  /* 0x00000000fffff984 */ /* 0x000fe20000000800 */
[----:B------:R-:W-:Y:S01]  /*37ef0*/  @!PT LDS RZ, [RZ] ;  /* 0x00000000fffff984 */ /* 0x000fe20000000800 */
[----:B------:R-:W-:Y:S01]  /*37f00*/  @!PT LDS RZ, [RZ] ;  /* 0x00000000fffff984 */ /* 0x000fe20000000800 */
[----:B------:R0:W-:Y:S02]  /*37f10*/  @!P2 LDGSTS.E.BYPASS.LTC128B.128 [R13+0x19c00], desc[UR36][R2.64], !P0 ;  /* 0x19c00000020dafae */ /* 0x0001e4000c101d64 */
[----:B------:R-:W-:Y:S01]  /*37f20*/  ISETP.GE.AND P2, PT, R8, R5, PT ;  /* 0x000000050800720c */ /* 0x000fe20003f46270 */
[----:B------:R-:W-:Y:S02]  /*37f30*/  VIADD R8, R4, 0x50 ;  /* 0x0000005004087836 */ /* 0x000fe40000000000 */
[----:B0-----:R-:W-:-:S10]  /*37f40*/  IMAD.MOV.U32 R13, RZ, RZ, R6 ;  /* 0x000000ffff0d7224 */ /* 0x001fd400078e0006 */
[----:B------:R-:W-:-:S07]  /*37f50*/  @P2 LOP3.LUT R16, R16, 0x100, RZ, 0xfc, !PT ;  /* 0x0000010010102812 */ /* 0x000fce00078efcff */
[----:B------:R-:W-:Y:S05]  /*37f60*/  WARPSYNC.COLLECTIVE R15, `(.L_x_2375) ;  /* 0x000000000f087348 */ /* 0x000fea0003c00000 */
[----:B------:R0:W1:Y:S02]  /*37f70*/  SHFL.IDX P6, R14, R13, R12, R11 ;  /* 0x0000000c0d0e7389 */ /* 0x00006400000c000b */
[----:B01----:R-:W-:Y:S01]  /*37f80*/  ENDCOLLECTIVE ;  /* 0x000000000000791b */ /* 0x003fe20003800000 */
.L_x_2375:
[----:B------:R-:W-:Y:S01]  /*37f90*/  LOP3.LUT R16, R16, 0xffffff7f, RZ, 0xc0, !PT ;  /* 0xffffff7f10107812 */ /* 0x000fe200078ec0ff */
[----:B------:R-:W-:Y:S02]  /*37fa0*/  IMAD.MOV.U32 R13, RZ, RZ, R0 ;  /* 0x000000ffff0d7224 */ /* 0x000fe400078e0000 */
[----:B------:R-:W-:-:S07]  /*37fb0*/  IMAD.MOV.U32 R2, RZ, RZ, R14 ;  /* 0x000000ffff027224 */ /* 0x000fce00078e000e */
[----:B------:R-:W-:Y:S05]  /*37fc0*/  WARPSYNC.COLLECTIVE R15, `(.L_x_2376) ;  /* 0x000000000f087348 */ /* 0x000fea0003c00000 */
[----:B------:R0:W1:Y:S02]  /*37fd0*/  SHFL.IDX P6, R14, R13, R12, R11 ;  /* 0x0000000c0d0e7389 */ /* 0x00006400000c000b */
[----:B01----:R-:W-:Y:S01]  /*37fe0*/  ENDCOLLECTIVE ;  /* 0x000000000000791b */ /* 0x003fe20003800000 */
.L_x_2376:
        /* <DEDUP_REMOVED lines=13> */
[----:B------:R-:W-:Y:S02]  /*380c0*/  @!P2 LEA R7, R27, UR46, 0x1 ;  /* 0x0000002e1b07ac11 */ /* 0x000fe4000f8e08ff */
[----:B------:R-:W-:-:S07]  /*380d0*/  @P2 LOP3.LUT R16, R16, 0x80, RZ, 0xfc, !PT ;  /* 0x0000008010102812 */ /* 0x000fce00078efcff */
[----:B------:R-:W-:Y:S05]  /*380e0*/  WARPSYNC.COLLECTIVE R15, `(.L_x_2377) ;  /* 0x000000000f087348 */ /* 0x000fea0003c00000 */
[----:B------:R0:W1:Y:S02]  /*380f0*/  SHFL.IDX P6, R14, R13, R12, R11 ;  /* 0x0000000c0d0e7389 */ /* 0x00006400000c000b */
[----:B01----:R-:W-:Y:S01]  /*38100*/  ENDCOLLECTIVE ;  /* 0x000000000000791b */ /* 0x003fe20003800000 */
.L_x_2377:
[----:B------:R-:W-:Y:S01]  /*38110*/  LOP3.LUT R16, R16, 0xffffffbf, RZ, 0xc0, !PT ;  /* 0xffffffbf10107812 */ /* 0x000fe200078ec0ff */
[----:B------:R-:W-:Y:S02]  /*38120*/  IMAD.MOV.U32 R13, RZ, RZ, R0 ;  /* 0x000000ffff0d7224 */ /* 0x000fe400078e0000 */
[----:B------:R-:W-:-:S07]  /*38130*/  IMAD.MOV.U32 R2, RZ, RZ, R14 ;  /* 0x000000ffff027224 */ /* 0x000fce00078e000e */
[----:B------:R-:W-:Y:S05]  /*38140*/  WARPSYNC.COLLECTIVE R15, `(.L_x_2378) ;  /* 0x000000000f087348 */ /* 0x000fea0003c00000 */
[----:B------:R0:W1:Y:S02]  /*38150*/  SHFL.IDX P6, R14, R13, R12, R11 ;  /* 0x0000000c0d0e7389 */ /* 0x00006400000c000b */
[----:B01----:R-:W-:Y:S01]  /*38160*/  ENDCOLLECTIVE ;  /* 0x000000000000791b */ /* 0x003fe20003800000 */
.L_x_2378:
[----:B------:R-:W-:Y:S02]  /*38170*/  IMAD.MOV.U32 R13, RZ, RZ, R6 ;  /* 0x000000ffff0d7224 */ /* 0x000fe400078e0006 */
        /* <DEDUP_REMOVED lines=14> */
.L_x_2379:
[----:B------:R-:W-:Y:S02]  /*38260*/  @!P2 LEA R21, R27, UR46, 0x1 ;  /* 0x0000002e1b15ac11 */ /* 0x000fe4000f8e08ff */
[----:B------:R-:W-:Y:S01]  /*38270*/  @P2 LOP3.LUT R16, R16, 0x40, RZ, 0xfc, !PT ;  /* 0x0000004010102812 */ /* 0x000fe200078efcff */
[----:B------:R-:W-:Y:S02]  /*38280*/  IMAD.MOV.U32 R13, RZ, RZ, R0 ;  /* 0x000000ffff0d7224 */ /* 0x000fe400078e0000 */
[----:B------:R-:W-:-:S07]  /*38290*/  IMAD.MOV.U32 R2, RZ, RZ, R14 ;  /* 0x000000ffff027224 */ /* 0x000fce00078e000e */
[----:B------:R-:W-:Y:S05]  /*382a0*/  WARPSYNC.COLLECTIVE R15, `(.L_x_2380) ;  /* 0x000000000f087348 */ /* 0x000fea0003c00000 */
[----:B------:R0:W1:Y:S02]  /*382b0*/  SHFL.IDX P6, R14, R13, R12, R11 ;  /* 0x0000000c0d0e7389 */ /* 0x00006400000c000b */
[----:B01----:R-:W-:Y:S01]  /*382c0*/  ENDCOLLECTIVE ;  /* 0x000000000000791b */ /* 0x003fe20003800000 */
.L_x_2380:
[----:B------:R-:W-:Y:S02]  /*382d0*/  IMAD.MOV.U32 R13, RZ, RZ, R6 ;  /* 0x000000ffff0d7224 */ /* 0x000fe400078e0006 */
[----:B------:R-:W-:Y:S01]  /*382e0*/  IMAD.MOV.U32 R12, RZ, RZ, 0x7 ;  /* 0x00000007ff0c7424 */ /* 0x000fe200078e00ff */
[----:B------:R-:W-:-:S13]  /*382f0*/  @!P2 LEA R8, P1, R22, R14, 0x1 ;  /* 0x0000000e1608a211 */ /* 0x000fda00078208ff */
[----:B------:R-:W-:Y:S05]  /*38300*/  WARPSYNC.COLLECTIVE R15, `(.L_x_2381) ;  /* 0x000000000f087348 */ /* 0x000fea0003c00000 */
[----:B------:R0:W1:Y:S02]  /*38310*/  SHFL.IDX P6, R14, R13, R12, R11 ;  /* 0x0000000c0d0e7389 */ /* 0x00006400000c000b */
[----:B01----:R-:W-:Y:S01]  /*38320*/  ENDCOLLECTIVE ;  /* 0x000000000000791b */ /* 0x003fe20003800000 */
.L_x_2381:
[----:B------:R-:W-:Y:S02]  /*38330*/  @!P2 IMAD.X R9, RZ, RZ, R2, P1 ;  /* 0x000000ffff09a224 */ /* 0x000fe400008e0602 */
[----:B------:R-:W-:Y:S02]  /*38340*/  @!P2 IMAD.MOV.U32 R2, RZ, RZ, R8 ;  /* 0x000000ffff02a224 */ /* 0x000fe400078e0008 */
[----:B------:R-:W-:-:S05]  /*38350*/  @!P2 IMAD.MOV.U32 R3, RZ, RZ, R9 ;  /* 0x000000ffff03a224 */ /* 0x000fca00078e0009 */
        /* <DEDUP_REMOVED lines=9> */
.L_x_2382:
[----:B------:R-:W-:Y:S05]  /*383f0*/  BRA `(.L_x_2383) ;  /* 0xffffffc4000c7947 */ /* 0x000fea000383ffff */
.L_x_2313:
        /* <DEDUP_REMOVED lines=8> */
.L_x_2385:
[----:B------:R-:W-:Y:S05]  /*38480*/  BSYNC B0 ;  /* 0x0000000000007941 */ /* 0x000fea0003800000 */
.L_x_2384:
        /* <DEDUP_REMOVED lines=9> */
.L_x_2386:
[----:B------:R-:W-:Y:S01]  /*38520*/  @!P5 LEA R7, R27, UR46, 0x1 ;  /* 0x0000002e1b07dc11 */ /* 0x000fe2000f8e08ff */
[----:B------:R-:W-:Y:S02]  /*38530*/  IMAD.MOV.U32 R13, RZ, RZ, R4 ;  /* 0x000000ffff0d7224 */ /* 0x000fe400078e0004 */
[----:B------:R-:W-:Y:S01]  /*38540*/  IMAD.MOV.U32 R12, RZ, RZ, 0x1 ;  /* 0x00000001ff0c7424 */ /* 0x000fe200078e00ff */
[----:B------:R-:W-:-:S05]  /*38550*/  @!P5 LEA R14, P0, R22, R14, 0x1 ;  /* 0x0000000e160ed211 */ /* 0x000fca00078008ff */
[----:B------:R-:W-:Y:S02]  /*38560*/  @!P5 IMAD.X R3, RZ, RZ, R2, P0 ;  /* 0x000000ffff03d224 */ /* 0x000fe400000e0602 */
[----:B------:R-:W-:-:S07]  /*38570*/  @!P5 IMAD.MOV.U32 R2, RZ, RZ, R14 ;  /* 0x000000ffff02d224 */ /* 0x000fce00078e000e */
[----:B------:R-:W-:Y:S05]  /*38580*/  WARPSYNC.COLLECTIVE R15, `(.L_x_2387) ;  /* 0x000000000f087348 */ /* 0x000fea0003c00000 */
[----:B------:R0:W1:Y:S02]  /*38590*/  SHFL.IDX P6, R14, R13, R12, R11 ;  /* 0x0000000c0d0e7389 */ /* 0x00006400000c000b */
[----:B01----:R-:W-:Y:S01]  /*385a0*/  ENDCOLLECTIVE ;  /* 0x000000000000791b */ /* 0x003fe20003800000 */
.L_x_2387:
        /* <DEDUP_REMOVED lines=13> */
.L_x_2388:
[----:B------:R-:W-:Y:S01]  /*38680*/  @!P5 LEA R7, R27, UR46, 0x1 ;  /* 0x0000002e1b07dc11 */ /* 0x000fe2000f8e08ff */
[----:B------:R-:W-:Y:S02]  /*38690*/  IMAD.MOV.U32 R13, RZ, RZ, R4 ;  /* 0x000000ffff0d7224 */ /* 0x000fe400078e0004 */
[----:B------:R-:W-:Y:S01]  /*386a0*/  IMAD.MOV.U32 R12, RZ, RZ, 0x2 ;  /* 0x00000002ff0c7424 */ /* 0x000fe200078e00ff */
        /* <DEDUP_REMOVED lines=16> */
.L_x_2389:
[----:B------:R-:W-:Y:S02]  /*387b0*/  IMAD.MOV.U32 R13, RZ, RZ, R0 ;  /* 0x000000ffff0d7224 */ /* 0x000fe400078e0000 */
[----:B------:R-:W-:-:S07]  /*387c0*/  IMAD.MOV.U32 R5, RZ, RZ, R14 ;  /* 0x000000ffff057224 */ /* 0x000fce00078e000e */
[----:B------:R-:W-:Y:S05]  /*387d0*/  WARPSYNC.COLLECTIVE R15, `(.L_x_2390) ;  /* 0x000000000f087348 */ /* 0x000fea0003c00000 */
[----:B------:R0:W1:Y:S02]  /*387e0*/  SHFL.IDX P6, R14, R13, R12, R11 ;  /* 0x0000000c0d0e7389 */ /* 0x00006400000c000b */
[----:B01----:R-:W-:Y:S01]  /*387f0*/  ENDCOLLECTIVE ;  /* 0x000000000000791b */ /* 0x003fe20003800000 */
.L_x_2390:
[----:B------:R-:W-:Y:S02]  /*38800*/  IMAD.MOV.U32 R13, RZ, RZ, R4 ;  /* 0x000000ffff0d7224 */ /* 0x000fe400078e0004 */
[----:B------:R-:W-:Y:S01]  /*38810*/  IMAD.MOV.U32 R12, RZ, RZ, 0x3 ;  /* 0x00000003ff0c7424 */ /* 0x000fe200078e00ff */
[----:B------:R-:W-:-:S05]  /*38820*/  @!P5 LEA R14, P0, R22, R14, 0x1 ;  /* 0x0000000e160ed211 */ /* 0x000fca00078008ff */
[----:B------:R-:W-:-:S08]  /*38830*/  @!P5 IMAD.MOV.U32 R2, RZ, RZ, R14 ;  /* 0x000000ffff02d224 */ /* 0x000fd000078e000e */
[----:B------:R-:W-:Y:S05]  /*38840*/  WARPSYNC.COLLECTIVE R15, `(.L_x_2391) ;  /* 0x000000000f087348 */ /* 0x000fea0003c00000 */
[----:B------:R0:W1:Y:S02]  /*38850*/  SHFL.IDX P6, R14, R13, R12, R11 ;  /* 0x0000000c0d0e7389 */ /* 0x00006400000c000b */
[----:B01----:R-:W-:Y:S01]  /*38860*/  ENDCOLLECTIVE ;  /* 0x000000000000791b */ /* 0x003fe20003800000 */
.L_x_2391:
        /* <DEDUP_REMOVED lines=15> */
.L_x_2392:
        /* <DEDUP_REMOVED lines=19> */
.L_x_2393:
[----:B------:R-:W-:Y:S02]  /*38a90*/  IMAD.MOV.U32 R13, RZ, RZ, R0 ;  /* 0x000000ffff0d7224 */ /* 0x000fe400078e0000 */
[----:B------:R-:W-:-:S07]  /*38aa0*/  IMAD.MOV.U32 R5, RZ, RZ, R14 ;  /* 0x000000ffff057224 */ /* 0x000fce00078e000e */
[----:B------:R-:W-:Y:S05]  /*38ab0*/  WARPSYNC.COLLECTIVE R15, `(.L_x_2394) ;  /* 0x000000000f087348 */ /* 0x000fea0003c00000 */
[----:B------:R0:W1:Y:S02]  /*38ac0*/  SHFL.IDX P6, R14, R13, R12, R11 ;  /* 0x0000000c0d0e7389 */ /* 0x00006400000c000b */
[----:B01----:R-:W-:Y:S01]  /*38ad0*/  ENDCOLLECTIVE ;  /* 0x000000000000791b */ /* 0x003fe20003800000 */
.L_x_2394:
[----:B------:R-:W-:Y:S02]  /*38ae0*/  IMAD.MOV.U32 R13, RZ, RZ, R4 ;  /* 0x000000ffff0d7224 */ /* 0x000fe400078e0004 */
[----:B------:R-:W-:Y:S01]  /*38af0*/  IMAD.MOV.U32 R12, RZ, RZ, 0x5 ;  /* 0x00000005ff0c7424 */ /* 0x000fe200078e00ff */
[----:B------:R-:W-:-:S05]  /*38b00*/  @!P5 LEA R14, P0, R22, R14, 0x1 ;  /* 0x0000000e160ed211 */ /* 0x000fca00078008ff */
[----:B------:R-:W-:-:S08]  /*38b10*/  @!P5 IMAD.MOV.U32 R2, RZ, RZ, R14 ;  /* 0x000000ffff02d224 */ /* 0x000fd000078e000e */
[----:B------:R-:W-:Y:S05]  /*38b20*/  WARPSYNC.COLLECTIVE R15, `(.L_x_2395) ;  /* 0x000000000f087348 */ /* 0x000fea0003c00000 */
[----:B------:R0:W1:Y:S02]  /*38b30*/  SHFL.IDX P6, R14, R13, R12, R11 ;  /* 0x0000000c0d0e7389 */ /* 0x00006400000c000b */
[----:B01----:R-:W-:Y:S01]  /*38b40*/  ENDCOLLECTIVE ;  /* 0x000000000000791b */ /* 0x003fe20003800000 */
.L_x_2395:
        /* <DEDUP_REMOVED lines=15> */
.L_x_2396:
        /* <DEDUP_REMOVED lines=19> */
.L_x_2397:
[----:B------:R-:W-:Y:S02]  /*38d70*/  IMAD.MOV.U32 R13, RZ, RZ, R0 ;  /* 0x000000ffff0d7224 */ /* 0x000fe400078e0000 */
[----:B------:R-:W-:-:S07]  /*38d80*/  IMAD.MOV.U32 R5, RZ, RZ, R14 ;  /* 0x000000ffff057224 */ /* 0x000fce00078e000e */
[----:B------:R-:W-:Y:S05]  /*38d90*/  WARPSYNC.COLLECTIVE R15, `(.L_x_2398) ;  /* 0x000000000f087348 */ /* 0x000fea0003c00000 */
[----:B------:R0:W1:Y:S02]  /*38da0*/  SHFL.IDX P6, R14, R13, R12, R11 ;  /* 0x0000000c0d0e7389 */ /* 0x00006400000c000b */
[----:B01----:R-:W-:Y:S01]  /*38db0*/  ENDCOLLECTIVE ;  /* 0x000000000000791b */ /* 0x003fe20003800000 */
.L_x_2398:
[----:B------:R-:W-:Y:S02]  /*38dc0*/  IMAD.MOV.U32 R13, RZ, RZ, R4 ;  /* 0x000000ffff0d7224 */ /* 0x000fe400078e0004 */
[----:B------:R-:W-:Y:S01]  /*38dd0*/  IMAD.MOV.U32 R12, RZ, RZ, 0x7 ;  /* 0x00000007ff0c7424 */ /* 0x000fe200078e00ff */
[----:B------:R-:W-:-:S05]  /*38de0*/  @!P5 LEA R14, P0, R22, R14, 0x1 ;  /* 0x0000000e160ed211 */ /* 0x000fca00078008ff */
[----:B------:R-:W-:-:S08]  /*38df0*/  @!P5 IMAD.MOV.U32 R2, RZ, RZ, R14 ;  /* 0x000000ffff02d224 */ /* 0x000fd000078e000e */
[----:B------:R-:W-:Y:S05]  /*38e00*/  WARPSYNC.COLLECTIVE R15, `(.L_x_2399) ;  /* 0x000000000f087348 */ /* 0x000fea0003c00000 */
[----:B------:R0:W1:Y:S02]  /*38e10*/  SHFL.IDX P6, R14, R13, R12, R11 ;  /* 0x0000000c0d0e7389 */ /* 0x00006400000c000b */
[----:B01----:R-:W-:Y:S01]  /*38e20*/  ENDCOLLECTIVE ;  /* 0x000000000000791b */ /* 0x003fe20003800000 */
.L_x_2399:
        /* <DEDUP_REMOVED lines=10> */
[----:B------:R-:W-:-:S07]  /*38ed0*/  IMAD.MOV.U32 R5, RZ, RZ, R14 ;  /* 0x000000ffff057224 */ /* 0x000fce00078e000e */
[----:B0-----:R-:W-:Y:S05]  /*38ee0*/  WARPSYNC.COLLECTIVE R15, `(.L_x_2400) ;  /* 0x000000000f087348 */ /* 0x001fea0003c00000 */
[----:B------:R1:W2:Y:S02]  /*38ef0*/  SHFL.IDX P6, R14, R13, R12, R11 ;  /* 0x0000000c0d0e7389 */ /* 0x0002a400000c000b */
[----:B012---:R-:W-:Y:S01]  /*38f00*/  ENDCOLLECTIVE ;  /* 0x000000000000791b */ /* 0x007fe20003800000 */
.L_x_2400:
[----:B------:R-:W-:Y:S05]  /*38f10*/  BRA `(.L_x_2401) ;  /* 0xffffffc4000c7947 */ /* 0x000fea000383ffff */
.L_x_2316:
[----:B0--3--:R-:W-:-:S04]  /*38f20*/  IMAD.U32 R3, RZ, RZ, UR46 ;  /* 0x0000002eff037e24 */ /* 0x009fc8000f8e00ff */
[----:B------:R0:W3:Y:S03]  /*38f30*/  SYNCS.PHASECHK.TRANS64.TRYWAIT P0, [R3+URZ+0x32420], R0 ;  /* 0x03242000030075a7 */ /* 0x0000e6000800017f */
[----:B---3--:R-:W-:Y:S05]  /*38f40*/  @!P0 NANOSLEEP.SYNCS 0x989680 ;  /* 0x009896800000895d */ /* 0x008fea0003900000 */
[----:B------:R-:W3:Y:S02]  /*38f50*/  @!P0 SYNCS.PHASECHK.TRANS64 P0, [R3+URZ+0x32420], R0 ;  /* 0x03242000030085a7 */ /* 0x000ee4000800007f */
[----:B---3--:R-:W-:Y:S05]  /*38f60*/  @!P0 BRA `(.L_x_2316) ;  /* 0xfffffffc00ec8947 */ /* 0x008fea000383ffff */
[----:B------:R-:W-:Y:S05]  /*38f70*/  BRA `(.L_x_2402) ;  /* 0xffffffc400507947 */ /* 0x000fea000383ffff */
.L_x_2318:
[----:B0--3--:R-:W-:-:S04]  /*38f80*/  IMAD.U32 R3, RZ, RZ, UR46 ;  /* 0x0000002eff037e24 */ /* 0x009fc8000f8e00ff */
[----:B------:R0:W3:Y:S03]  /*38f90*/  SYNCS.PHASECHK.TRANS64.TRYWAIT P0, [R3+URZ+0x32460], R0 ;  /* 0x03246000030075a7 */ /* 0x0000e6000800017f */
[----:B---3--:R-:W-:Y:S05]  /*38fa0*/  @!P0 NANOSLEEP.SYNCS 0x989680 ;  /* 0x009896800000895d */ /* 0x008fea0003900000 */
[----:B------:R-:W3:Y:S02]  /*38fb0*/  @!P0 SYNCS.PHASECHK.TRANS64 P0, [R3+URZ+0x32460], R0 ;  /* 0x03246000030085a7 */ /* 0x000ee4000800007f */
[----:B---3--:R-:W-:Y:S05]  /*38fc0*/  @!P0 BRA `(.L_x_2318) ;  /* 0xfffffffc00ec8947 */ /* 0x008fea000383ffff */
[----:B------:R-:W-:Y:S05]  /*38fd0*/  BRA `(.L_x_2403) ;  /* 0xffffffc4004c7947 */ /* 0x000fea000383ffff */
.L_x_2319:
        /* <DEDUP_REMOVED lines=8> */
.L_x_2405:
[----:B------:R-:W-:Y:S05]  /*39060*/  BSYNC B0 ;  /* 0x0000000000007941 */ /* 0x000fea0003800000 */
.L_x_2404:
        /* <DEDUP_REMOVED lines=13> */
.L_x_2406:
[----:B------:R-:W-:Y:S02]  /*39140*/  VIADD R31, R6, 0x400 ;  /* 0x00000400061f7836 */ /* 0x000fe40000000000 */
[----:B------:R-:W-:Y:S02]  /*39150*/  IMAD.MOV.U32 R13, RZ, RZ, R8 ;  /* 0x000000ffff0d7224 */ /* 0x000fe400078e0008 */
[----:B------:R-:W-:Y:S01]  /*39160*/  IMAD.MOV.U32 R12, RZ, RZ, 0x1 ;  /* 0x00000001ff0c7424 */ /* 0x000fe200078e00ff */
[----:B------:R-:W-:-:S13]  /*39170*/  IADD3 R2, P0, R14, R0, RZ ;  /* 0x000000000e027210 */ /* 0x000fda0007f1e0ff */
[----:B------:R-:W-:Y:S05]  /*39180*/  WARPSYNC.COLLECTIVE R15, `(.L_x_2407) ;  /* 0x000000000f087348 */ /* 0x000fea0003c00000 */
[----:B------:R0:W1:Y:S02]  /*39190*/  SHFL.IDX P6, R14, R13, R12, R11 ;  /* 0x0000000c0d0e7389 */ /* 0x00006400000c000b */
[----:B01----:R-:W-:Y:S01]  /*391a0*/  ENDCOLLECTIVE ;  /* 0x000000000000791b */ /* 0x003fe20003800000 */
.L_x_2407:
        /* <DEDUP_REMOVED lines=12> */
.L_x_2408:
        /* <DEDUP_REMOVED lines=14> */
.L_x_2409:
        /* <DEDUP_REMOVED lines=12> */
.L_x_2410:
        /* <DEDUP_REMOVED lines=14> */
.L_x_2411:
        /* <DEDUP_REMOVED lines=12> */
.L_x_2412:
        /* <DEDUP_REMOVED lines=14> */
.L_x_2413:
        /* <DEDUP_REMOVED lines=12> */
.L_x_2414:
        /* <DEDUP_REMOVED lines=14> */
.L_x_2415:
[----:B------:R-:W-:Y:S01]  /*39830*/  IMAD.X R3, RZ, RZ, R9, P3 ;  /* 0x000000ffff037224 */ /* 0x000fe200018e0609 */
[----:B------:R-:W-:Y:S01]  /*39840*/  ISETP.LT.OR P3, PT, R17, 0x41, P4 ;  /* 0x000000411100780c */ /* 0x000fe20002761670 */
[----:B------:R-:W-:Y:S02]  /*39850*/  IMAD.MOV.U32 R9, RZ, RZ, RZ ;  /* 0x000000ffff097224 */ /* 0x000fe400078e00ff */
        /* <DEDUP_REMOVED lines=10> */
.L_x_2416:
        /* <DEDUP_REMOVED lines=9> */
.L_x_2326:
[----:B-1----:R1:W2:Y:S02]  /*39990*/  SYNCS.PHASECHK.TRANS64.TRYWAIT P0, [R19+URZ+0x32440], R23 ;  /* 0x03244017130075a7 */ /* 0x0022a4000800017f */
[----:B--2---:R-:W-:Y:S05]  /*399a0*/  @!P0 NANOSLEEP.SYNCS 0x989680 ;  /* 0x009896800000895d */ /* 0x004fea0003900000 */
[----:B------:R-:W2:Y:S02]  /*399b0*/  @!P0 SYNCS.PHASECHK.TRANS64 P0, [R19+URZ+0x32440], R23 ;  /* 0x03244017130085a7 */ /* 0x000ea4000800007f */
[----:B--2---:R-:W-:Y:S05]  /*399c0*/  @!P0 BRA `(.L_x_2326) ;  /* 0xfffffffc00f08947 */ /* 0x004fea000383ffff */
[----:B------:R-:W-:Y:S05]  /*399d0*/  BRA `(.L_x_2418) ;  /* 0xffffffc400907947 */ /* 0x000fea000383ffff */
.L_x_2327:
        /* <DEDUP_REMOVED lines=8> */
.L_x_2420:
[----:B------:R-:W-:Y:S05]  /*39a60*/  BSYNC B1 ;  /* 0x0000000000017941 */ /* 0x000fea0003800000 */
.L_x_2419:
        /* <DEDUP_REMOVED lines=9> */
.L_x_2421:
[----:B------:R-:W-:Y:S02]  /*39b00*/  IMAD.MOV.U32 R13, RZ, RZ, R24 ;  /* 0x000000ffff0d7224 */ /* 0x000fe400078e0018 */
[----:B------:R-:W-:Y:S01]  /*39b10*/  IMAD.MOV.U32 R12, RZ, RZ, 0x1 ;  /* 0x00000001ff0c7424 */ /* 0x000fe200078e00ff */
[----:B------:R-:W-:-:S13]  /*39b20*/  IADD3 R2, P0, R14, R0, RZ ;  /* 0x000000000e027210 */ /* 0x000fda0007f1e0ff */
[----:B------:R-:W-:Y:S05]  /*39b30*/  WARPSYNC.COLLECTIVE R15, `(.L_x_2422) ;  /* 0x000000000f087348 */ /* 0x000fea0003c00000 */
[----:B------:R0:W1:Y:S02]  /*39b40*/  SHFL.IDX P6, R14, R13, R12, R11 ;  /* 0x0000000c0d0e7389 */ /* 0x00006400000c000b */
[----:B01----:R-:W-:Y:S01]  /*39b50*/  ENDCOLLECTIVE ;  /* 0x000000000000791b */ /* 0x003fe20003800000 */
.L_x_2422:
        /* <DEDUP_REMOVED lines=10> */
.L_x_2423:
[----:B------:R-:W-:Y:S02]  /*39c00*/  IMAD.MOV.U32 R13, RZ, RZ, R24 ;  /* 0x000000ffff0d7224 */ /* 0x000fe400078e0018 */
[----:B------:R-:W-:Y:S01]  /*39c10*/  IMAD.MOV.U32 R12, RZ, RZ, 0x2 ;  /* 0x00000002ff0c7424 */ /* 0x000fe200078e00ff */
[----:B------:R-:W-:-:S13]  /*39c20*/  IADD3 R2, P0, R14, R0, RZ ;  /* 0x000000000e027210 */ /* 0x000fda0007f1e0ff */
[----:B------:R-:W-:Y:S05]  /*39c30*/  WARPSYNC.COLLECTIVE R15, `(.L_x_2424) ;  /* 0x000000000f087348 */ /* 0x000fea0003c00000 */
[----:B------:R0:W1:Y:S02]  /*39c40*/  SHFL.IDX P6, R14, R13, R12, R11 ;  /* 0x0000000c0d0e7389 */ /* 0x00006400000c000b */
[----:B01----:R-:W-:Y:S01]  /*39c50*/  ENDCOLLECTIVE ;  /* 0x000000000000791b */ /* 0x003fe20003800000 */
.L_x_2424:
        /* <DEDUP_REMOVED lines=10> */
.L_x_2425:
[----:B------:R-:W-:Y:S02]  /*39d00*/  IMAD.MOV.U32 R13, RZ, RZ, R24 ;  /* 0x000000ffff0d7224 */ /* 0x000fe400078e0018 */
[----:B------:R-:W-:Y:S01]  /*39d10*/  IMAD.MOV.U32 R12, RZ, RZ, 0x3 ;  /* 0x00000003ff0c7424 */ /* 0x000fe200078e00ff */
[----:B------:R-:W-:-:S13]  /*39d20*/  IADD3 R2, P0, R14, R0, RZ ;  /* 0x000000000e027210 */ /* 0x000fda0007f1e0ff */
[----:B------:R-:W-:Y:S05]  /*39d30*/  WARPSYNC.COLLECTIVE R15, `(.L_x_2426) ;  /* 0x000000000f087348 */ /* 0x000fea0003c00000 */
[----:B------:R0:W1:Y:S02]  /*39d40*/  SHFL.IDX P6, R14, R13, R12, R11 ;  /* 0x0000000c0d0e7389 */ /* 0x00006400000c000b */
[----:B01----:R-:W-:Y:S01]  /*39d50*/  ENDCOLLECTIVE ;  /* 0x000000000000791b */ /* 0x003fe20003800000 */
.L_x_2426:
        /* <DEDUP_REMOVED lines=10> */
.L_x_2427:
[----:B------:R-:W-:Y:S02]  /*39e00*/  IMAD.MOV.U32 R13, RZ, RZ, R24 ;  /* 0x000000ffff0d7224 */ /* 0x000fe400078e0018 */
[----:B------:R-:W-:Y:S01]  /*39e10*/  IMAD.MOV.U32 R12, RZ, RZ, 0x4 ;  /* 0x00000004ff0c7424 */ /* 0x000fe200078e00ff */
[----:B------:R-:W-:-:S13]  /*39e20*/  IADD3 R2, P0, R14, R0, RZ ;  /* 0x000000000e027210 */ /* 0x000fda0007f1e0ff */
[----:B------:R-:W-:Y:S05]  /*39e30*/  WARPSYNC.COLLECTIVE R15, `(.L_x_2428) ;  /* 0x000000000f087348 */ /* 0x000fea0003c00000 */
[----:B------:R0:W1:Y:S02]  /*39e40*/  SHFL.IDX P6, R14, R13, R12, R11 ;  /* 0x0000000c0d0e7389 */ /* 0x00006400000c000b */
[----:B01----:R-:W-:Y:S01]  /*39e50*/  ENDCOLLECTIVE ;  /* 0x000000000000791b */ /* 0x003fe20003800000 */
.L_x_2428:
        /* <DEDUP_REMOVED lines=10> */
.L_x_2429:
[----:B------:R-:W-:Y:S02]  /*39f00*/  IMAD.MOV.U32 R13, RZ, RZ, R24 ;  /* 0x000000ffff0d7224 */ /* 0x000fe400078e0018 */
[----:B------:R-:W-:Y:S01]  /*39f10*/  IMAD.MOV.U32 R12, RZ, RZ, 0x5 ;  /* 0x00000005ff0c7424 */ /* 0x000fe200078e00ff */
[----:B------:R-:W-:-:S13]  /*39f20*/  IADD3 R2, P0, R14, R0, RZ ;  /* 0x000000000e027210 */ /* 0x000fda0007f1e0ff */
[----:B------:R-:W-:Y:S05]  /*39f30*/  WARPSYNC.COLLECTIVE R15, `(.L_x_2430) ;  /* 0x000000000f087348 */ /* 0x000fea0003c00000 */
[----:B------:R0:W1:Y:S02]  /*39f40*/  SHFL.IDX P6, R14, R13, R12, R11 ;  /* 0x0000000c0d0e7389 */ /* 0x00006400000c000b */
[----:B01----:R-:W-:Y:S01]  /*39f50*/  ENDCOLLECTIVE ;  /* 0x000000000000791b */ /* 0x003fe20003800000 */
.L_x_2430:
        /* <DEDUP_REMOVED lines=10> */
.L_x_2431:
[----:B------:R-:W-:Y:S05]  /*3a000*/  BRA `(.L_x_2432) ;  /* 0xffffffc000ec7947 */ /* 0x000fea000383ffff */
.L_x_2332:
[----:B---3--:R3:W4:Y:S02]  /*3a010*/  SYNCS.PHASECHK.TRANS64.TRYWAIT P0, [R19+URZ+0x32460], R23 ;  /* 0x03246017130075a7 */ /* 0x008724000800017f */
[----:B----4-:R-:W-:Y:S05]  /*3a020*/  @!P0 NANOSLEEP.SYNCS 0x989680 ;  /* 0x009896800000895d */ /* 0x010fea0003900000 */
[----:B------:R-:W4:Y:S02]  /*3a030*/  @!P0 SYNCS.PHASECHK.TRANS64 P0, [R19+URZ+0x32460], R23 ;  /* 0x03246017130085a7 */ /* 0x000f24000800007f */
[----:B----4-:R-:W-:Y:S05]  /*3a040*/  @!P0 BRA `(.L_x_2332) ;  /* 0xfffffffc00f08947 */ /* 0x010fea000383ffff */
[----:B------:R-:W-:Y:S05]  /*3a050*/  BRA `(.L_x_2433) ;  /* 0xffffffc400387947 */ /* 0x000fea000383ffff */
.L_x_2333:
        /* <DEDUP_REMOVED lines=8> */
.L_x_2435:
[----:B------:R-:W-:Y:S05]  /*3a0e0*/  BSYNC B1 ;  /* 0x0000000000017941 */ /* 0x000fea0003800000 */
.L_x_2434:
        /* <DEDUP_REMOVED lines=9> */
.L_x_2436:
[----:B------:R-:W-:Y:S02]  /*3a180*/  IMAD.MOV.U32 R9, RZ, RZ, RZ ;  /* 0x000000ffff097224 */ /* 0x000fe400078e00ff */
[----:B------:R-:W-:Y:S02]  /*3a190*/  IMAD.MOV.U32 R13, RZ, RZ, R22 ;  /* 0x000000ffff0d7224 */ /* 0x000fe400078e0016 */
[----:B------:R-:W-:Y:S01]  /*3a1a0*/  IMAD.MOV.U32 R12, RZ, RZ, 0x1 ;  /* 0x00000001ff0c7424 */ /* 0x000fe200078e00ff */
[----:B------:R-:W-:-:S13]  /*3a1b0*/  IADD3 R2, P0, R14, R0, RZ ;  /* 0x000000000e027210 */ /* 0x000fda0007f1e0ff */
[----:B------:R-:W-:Y:S05]  /*3a1c0*/  WARPSYNC.COLLECTIVE R15, `(.L_x_2437) ;  /* 0x000000000f087348 */ /* 0x000fea0003c00000 */
[----:B------:R0:W1:Y:S02]  /*3a1d0*/  SHFL.IDX P6, R14, R13, R12, R11 ;  /* 0x0000000c0d0e7389 */ /* 0x00006400000c000b */
[----:B01----:R-:W-:Y:S01]  /*3a1e0*/  ENDCOLLECTIVE ;  /* 0x000000000000791b */ /* 0x003fe20003800000 */
.L_x_2437:
        /* <DEDUP_REMOVED lines=13> */
.L_x_2438:
[----:B------:R-:W-:Y:S02]  /*3a2c0*/  IMAD.MOV.U32 R13, RZ, RZ, R22 ;  /* 0x000000ffff0d7224 */ /* 0x000fe400078e0016 */
[----:B------:R-:W-:Y:S01]  /*3a2d0*/  IMAD.MOV.U32 R12, RZ, RZ, 0x2 ;  /* 0x00000002ff0c7424 */ /* 0x000fe200078e00ff */
[----:B------:R-:W-:-:S13]  /*3a2e0*/  IADD3 R2, P0, R14, R0, RZ ;  /* 0x000000000e027210 */ /* 0x000fda0007f1e0ff */
[----:B------:R-:W-:Y:S05]  /*3a2f0*/  WARPSYNC.COLLECTIVE R15, `(.L_x_2439) ;  /* 0x000000000f087348 */ /* 0x000fea0003c00000 */
[----:B------:R0:W1:Y:S02]  /*3a300*/  SHFL.IDX P6, R14, R13, R12, R11 ;  /* 0x0000000c0d0e7389 */ /* 0x00006400000c000b */
[----:B01----:R-:W-:Y:S01]  /*3a310*/  ENDCOLLECTIVE ;  /* 0x000000000000791b */ /* 0x003fe20003800000 */
.L_x_2439:
        /* <DEDUP_REMOVED lines=13> */
.L_x_2440:
[----:B------:R-:W-:Y:S02]  /*3a3f0*/  IMAD.MOV.U32 R13, RZ, RZ, R22 ;  /* 0x000000ffff0d7224 */ /* 0x000fe400078e0016 */
[----:B------:R-:W-:Y:S01]  /*3a400*/  IMAD.MOV.U32 R12, RZ, RZ, 0x3 ;  /* 0x00000003ff0c7424 */ /* 0x000fe200078e00ff */
[----:B------:R-:W-:-:S13]  /*3a410*/  IADD3 R2, P0, R14, R0, RZ ;  /* 0x000000000e027210 */ /* 0x000fda0007f1e0ff */
[----:B------:R-:W-:Y:S05]  /*3a420*/  WARPSYNC.COLLECTIVE R15, `(.L_x_2441) ;  /* 0x000000000f087348 */ /* 0x000fea0003c00000 */
[----:B------:R0:W1:Y:S02]  /*3a430*/  SHFL.IDX P6, R14, R13, R12, R11 ;  /* 0x0000000c0d0e7389 */ /* 0x00006400000c000b */
[----:B01----:R-:W-:Y:S01]  /*3a440*/  ENDCOLLECTIVE ;  /* 0x000000000000791b */ /* 0x003fe20003800000 */
.L_x_2441:
        /* <DEDUP_REMOVED lines=13> */
.L_x_2442:
[----:B------:R-:W-:Y:S02]  /*3a520*/  IMAD.MOV.U32 R13, RZ, RZ, R22 ;  /* 0x000000ffff0d7224 */ /* 0x000fe400078e0016 */
[----:B------:R-:W-:Y:S01]  /*3a530*/  IMAD.MOV.U32 R12, RZ, RZ, 0x4 ;  /* 0x00000004ff0c7424 */ /* 0x000fe200078e00ff */
[----:B------:R-:W-:-:S13]  /*3a540*/  IADD3 R2, P0, R14, R0, RZ ;  /* 0x000000000e027210 */ /* 0x000fda0007f1e0ff */
[----:B------:R-:W-:Y:S05]  /*3a550*/  WARPSYNC.COLLECTIVE R15, `(.L_x_2443) ;  /* 0x000000000f087348 */ /* 0x000fea0003c00000 */
[----:B------:R0:W1:Y:S02]  /*3a560*/  SHFL.IDX P6, R14, R13, R12, R11 ;  /* 0x0000000c0d0e7389 */ /* 0x00006400000c000b */
[----:B01----:R-:W-:Y:S01]  /*3a570*/  ENDCOLLECTIVE ;  /* 0x000000000000791b */ /* 0x003fe20003800000 */
.L_x_2443:
        /* <DEDUP_REMOVED lines=13> */
.L_x_2444:
[----:B------:R-:W-:Y:S02]  /*3a650*/  IMAD.MOV.U32 R13, RZ, RZ, R22 ;  /* 0x000000ffff0d7224 */ /* 0x000fe400078e0016 */
[----:B------:R-:W-:Y:S01]  /*3a660*/  IMAD.MOV.U32 R12, RZ, RZ, 0x5 ;  /* 0x00000005ff0c7424 */ /* 0x000fe200078e00ff */
[----:B------:R-:W-:-:S13]  /*3a670*/  IADD3 R2, P0, R14, R0, RZ ;  /* 0x000000000e027210 */ /* 0x000fda0007f1e0ff */
[----:B------:R-:W-:Y:S05]  /*3a680*/  WARPSYNC.COLLECTIVE R15, `(.L_x_2445) ;  /* 0x000000000f087348 */ /* 0x000fea0003c00000 */
[----:B------:R0:W1:Y:S02]  /*3a690*/  SHFL.IDX P6, R14, R13, R12, R11 ;  /* 0x0000000c0d0e7389 */ /* 0x00006400000c000b */
[----:B01----:R-:W-:Y:S01]  /*3a6a0*/  ENDCOLLECTIVE ;  /* 0x000000000000791b */ /* 0x003fe20003800000 */
.L_x_2445:
        /* <DEDUP_REMOVED lines=13> */
.L_x_2446:
[----:B------:R-:W-:Y:S05]  /*3a780*/  BRA `(.L_x_2447) ;  /* 0xffffffc000887947 */ /* 0x000fea000383ffff */
.L_x_2338:
[----:B0-----:R0:W1:Y:S02]  /*3a790*/  SYNCS.PHASECHK.TRANS64.TRYWAIT P0, [R4+URZ+0x32420], R9 ;  /* 0x03242009040075a7 */ /* 0x001064000800017f */
[----:B-1----:R-:W-:Y:S05]  /*3a7a0*/  @!P0 NANOSLEEP.SYNCS 0x989680 ;  /* 0x009896800000895d */ /* 0x002fea0003900000 */
[----:B------:R-:W1:Y:S02]  /*3a7b0*/  @!P0 SYNCS.PHASECHK.TRANS64 P0, [R4+URZ+0x32420], R9 ;  /* 0x03242009040085a7 */ /* 0x000e64000800007f */
[----:B-1----:R-:W-:Y:S05]  /*3a7c0*/  @!P0 BRA `(.L_x_2338) ;  /* 0xfffffffc00f08947 */ /* 0x002fea000383ffff */
[----:B------:R-:W-:Y:S05]  /*3a7d0*/  BRA `(.L_x_2448) ;  /* 0xffffffc400107947 */ /* 0x000fea000383ffff */
.L_x_2339:
        /* <DEDUP_REMOVED lines=8> */
[----:B0-2--5:R-:W-:Y:S05]  /*3a860*/  WARPSYNC.COLLECTIVE R15, `(.L_x_2450) ;  /* 0x000000000f087348 */ /* 0x025fea0003c00000 */
[----:B------:R1:W3:Y:S02]  /*3a870*/  SHFL.IDX P6, R14, R13, R12, R11 ;  /* 0x0000000c0d0e7389 */ /* 0x0002e400000c000b */
[----:B0123-5:R-:W-:Y:S01]  /*3a880*/  ENDCOLLECTIVE ;  /* 0x000000000000791b */ /* 0x02ffe20003800000 */
.L_x_2450:
[----:B------:R-:W-:Y:S05]  /*3a890*/  BSYNC B0 ;  /* 0x0000000000007941 */ /* 0x000fea0003800000 */
.L_x_2449:
[----:B------:R-:W-:Y:S05]  /*3a8a0*/  BRA `(.L_x_2451) ;  /* 0xffffffc000f87947 */ /* 0x000fea000383ffff */
.L_x_2340:
[----:B------:R-:W-:Y:S01]  /*3a8b0*/  BSSY B0, `(.L_x_2452) ;  /* 0x0000006000007945 */ /* 0x000fe20003800000 */
[----:B------:R-:W-:-:S07]  /*3a8c0*/  IMAD.MOV.U32 R15, RZ, RZ, -0x1 ;  /* 0xffffffffff0f7424 */ /* 0x000fce00078e00ff */
[----:B012--5:R-:W-:Y:S05]  /*3a8d0*/  WARPSYNC.COLLECTIVE R15, `(.L_x_2453) ;  /* 0x000000000f0c7348 */ /* 0x027fea0003c00000 */
[----:B------:R-:W-:Y:S02]  /*3a8e0*/  ELECT P6, UR62, PT ;  /* 0x00000000003e782f */ /* 0x000fe400038c0000 */
[----:B------:R-:W-:Y:S01]  /*3a8f0*/  MOV R14, UR62 ;  /* 0x0000003e000e7c02 */ /* 0x000fe20008000f00 */
[----:B012--5:R-:W-:Y:S10]  /*3a900*/  ENDCOLLECTIVE ;  /* 0x000000000000791b */ /* 0x027ff40003800000 */
.L_x_2453:
[----:B------:R-:W-:Y:S05]  /*3a910*/  BSYNC B0 ;  /* 0x0000000000007941 */ /* 0x000fea0003800000 */
.L_x_2452:
[----:B------:R-:W-:Y:S05]  /*3a920*/  BRA `(.L_x_2454) ;  /* 0xffffffc000ec7947 */ /* 0x000fea000383ffff */
.L_x_2342:
[----:B-1----:R1:W3:Y:S02]  /*3a930*/  SYNCS.PHASECHK.TRANS64.TRYWAIT P1, [R5+URZ+0x32440], R0 ;  /* 0x03244000050075a7 */ /* 0x0022e4000802017f */
[----:B---3--:R-:W-:Y:S05]  /*3a940*/  @!P1 NANOSLEEP.SYNCS 0x989680 ;  /* 0x009896800000995d */ /* 0x008fea0003900000 */
[----:B------:R-:W3:Y:S02]  /*3a950*/  @!P1 SYNCS.PHASECHK.TRANS64 P1, [R5+URZ+0x32440], R0 ;  /* 0x03244000050095a7 */ /* 0x000ee4000802007f */
[----:B---3--:R-:W-:Y:S05]  /*3a960*/  @!P1 BRA `(.L_x_2342) ;  /* 0xfffffffc00f09947 */ /* 0x008fea000383ffff */
[----:B------:R-:W-:Y:S05]  /*3a970*/  BRA `(.L_x_2455) ;  /* 0xffffffc4000c7947 */ /* 0x000fea000383ffff */
.L_x_2344:
[----:B---3--:R3:W4:Y:S02]  /*3a980*/  SYNCS.PHASECHK.TRANS64.TRYWAIT P1, [R17+URZ+0x32440], R2 ;  /* 0x03244002110075a7 */ /* 0x008724000802017f */
[----:B----4-:R-:W-:Y:S05]  /*3a990*/  @!P1 NANOSLEEP.SYNCS 0x989680 ;  /* 0x009896800000995d */ /* 0x010fea0003900000 */
[----:B------:R-:W4:Y:S02]  /*3a9a0*/  @!P1 SYNCS.PHASECHK.TRANS64 P1, [R17+URZ+0x32440], R2 ;  /* 0x03244002110095a7 */ /* 0x000f24000802007f */
[----:B----4-:R-:W-:Y:S05]  /*3a9b0*/  @!P1 BRA `(.L_x_2344) ;  /* 0xfffffffc00f09947 */ /* 0x010fea000383ffff */
[----:B------:R-:W-:Y:S05]  /*3a9c0*/  BRA `(.L_x_2456) ;  /* 0xffffffc400187947 */ /* 0x000fea000383ffff */
.L_x_2346:
[----:B----4-:R4:W0:Y:S02]  /*3a9d0*/  SYNCS.PHASECHK.TRANS64.TRYWAIT P1, [R5+URZ+0x32460], R0 ;  /* 0x03246000050075a7 */ /* 0x010824000802017f */
[----:B0-----:R-:W-:Y:S05]  /*3a9e0*/  @!P1 NANOSLEEP.SYNCS 0x989680 ;  /* 0x009896800000995d */ /* 0x001fea0003900000 */
[----:B------:R-:W0:Y:S02]  /*3a9f0*/  @!P1 SYNCS.PHASECHK.TRANS64 P1, [R5+URZ+0x32460], R0 ;  /* 0x03246000050095a7 */ /* 0x000e24000802007f */
[----:B0-----:R-:W-:Y:S05]  /*3aa00*/  @!P1 BRA `(.L_x_2346) ;  /* 0xfffffffc00f09947 */ /* 0x001fea000383ffff */
[----:B------:R-:W-:Y:S05]  /*3aa10*/  BRA `(.L_x_2457) ;  /* 0xffffffc400147947 */ /* 0x000fea000383ffff */
        .type           $_ZN7cutlass13device_kernelIN5flash11enable_sm90INS1_16FlashAttnFwdSm90INS1_25CollectiveMainloopFwdSm90ILi2EN4cute5tupleIJNS5_1CILi1EEES8_S8_EEENS6_IJNS7_ILi128EEENS7_ILi96EEENS7_ILi64EEEEEELi256ENS_6half_tEfNS_4arch4Sm90ELb0ELb1ELb0ELb0ELb1ELb0ELb1ELb1ELb0ELb1ELb1ELb0EEENS1_21CollectiveEpilogueFwdINS6_IJSA_NS7_ILi256EEESB_EEES9_SE_SG_Li256ELb0ELb1ELb1ELb0EEENS1_19SingleTileSchedulerILb0ELb1ELb1ELi128EEEEEEEEEvNT_6ParamsE$_ZZN5flash25CollectiveMainloopFwdSm90ILi2EN4cute5tupleIJNS1_1CILi1EEES4_S4_EEENS2_IJNS3_ILi128EEENS3_ILi96EEENS3_ILi64EEEEEELi256EN7cutlass6half_tEfNSA_4arch4Sm90ELb0ELb1ELb0ELb0ELb1ELb0ELb1ELb1ELb0ELb1ELb1ELb0EE3mmaINS_16FlashAttnFwdSm90ISE_NS_21CollectiveEpilogueFwdINS2_IJS6_NS3_ILi256EEES7_EEES5_SB_SD_Li256ELb0ELb1ELb1ELb0EEENS_19SingleTileSchedulerILb0ELb1ELb1ELi128EEEE13SharedStorageENS1_6TensorINS1_11ArrayEngineIfLm128EEENS1_6LayoutINS2_IJNS2_IJNS3_ILi2EEEST_NS3_ILi32EEEEEES4_S4_EEENS2_IJNS2_IJS4_ST_NS3_ILi4EEEEEENS3_ILi0EEESZ_EEEEEEENS_7SoftmaxILi2ELi0EEEEEbRKNSE_6ParamsENSA_13PipelineAsyncILi2EEES19_RNSA_13PipelineStateILj2EEERT0_RT1_iRiRKNS_16SeqlenInfoQKNewKILb0ELb0EEENS2_IJiiiiEEERT_ENKUliT_T0_T1_E_clIZSF_ISO_S12_S14_EbS17_S19_S19_S1C_S1E_S1G_iS1H_S1L_S1M_S1O_EUlRS1P_iE1_NS3_ILb0EEENS3_ILb1EEEEEDaiS1P_S1Q_S1R_,@function
        .size           $_ZN7cutlass13device_kernelIN5flash11enable_sm90INS1_16FlashAttnFwdSm90INS1_25CollectiveMainloopFwdSm90ILi2EN4cute5tupleIJNS5_1CILi1EEES8_S8_EEENS6_IJNS7_ILi128EEENS7_ILi96EEENS7_ILi64EEEEEELi256ENS_6half_tEfNS_4arch4Sm90ELb0ELb1ELb0ELb0ELb1ELb0ELb1ELb1ELb0ELb1ELb1ELb0EEENS1_21CollectiveEpilogueFwdINS6_IJSA_NS7_ILi256EEESB_EEES9_SE_SG_Li256ELb0ELb1ELb1ELb0EEENS1_19SingleTileSchedulerILb0ELb1ELb1ELi128EEEEEEEEEvNT_6ParamsE$_ZZN5flash25CollectiveMainloopFwdSm90ILi2EN4cute5tupleIJNS1_1CILi1EEES4_S4_EEENS2_IJNS3_ILi128EEENS3_ILi96EEENS3_ILi64EEEEEELi256EN7cutlass6half_tEfNSA_4arch4Sm90ELb0ELb1ELb0ELb0ELb1ELb0ELb1ELb1ELb0ELb1ELb1ELb0EE3mmaINS_16FlashAttnFwdSm90ISE_NS_21CollectiveEpilogueFwdINS2_IJS6_NS3_ILi256EEES7_EEES5_SB_SD_Li256ELb0ELb1ELb1ELb0EEENS_19SingleTileSchedulerILb0ELb1ELb1ELi128EEEE13SharedStorageENS1_6TensorINS1_11ArrayEngineIfLm128EEENS1_6LayoutINS2_IJNS2_IJNS3_ILi2EEEST_NS3_ILi32EEEEEES4_S4_EEENS2_IJNS2_IJS4_ST_NS3_ILi4EEEEEENS3_ILi0EEESZ_EEEEEEENS_7SoftmaxILi2ELi0EEEEEbRKNSE_6ParamsENSA_13PipelineAsyncILi2EEES19_RNSA_13PipelineStateILj2EEERT0_RT1_iRiRKNS_16SeqlenInfoQKNewKILb0ELb0EEENS2_IJiiiiEEERT_ENKUliT_T0_T1_E_clIZSF_ISO_S12_S14_EbS17_S19_S19_S1C_S1E_S1G_iS1H_S1L_S1M_S1O_EUlRS1P_iE1_NS3_ILb0EEENS3_ILb1EEEEEDaiS1P_S1Q_S1R_,(.L_x_6563 - $_ZN7cutlass13device_kernelIN5flash11enable_sm90INS1_16FlashAttnFwdSm90INS1_25CollectiveMainloopFwdSm90ILi2EN4cute5tupleIJNS5_1CILi1EEES8_S8_EEENS6_IJNS7_ILi128EEENS7_ILi96EEENS7_ILi64EEEEEELi256ENS_6half_tEfNS_4arch4Sm90ELb0ELb1ELb0ELb0ELb1ELb0ELb1ELb1ELb0ELb1ELb1ELb0EEENS1_21CollectiveEpilogueFwdINS6_IJSA_NS7_ILi256EEESB_EEES9_SE_SG_Li256ELb0ELb1ELb1ELb0EEENS1_19SingleTileSchedulerILb0ELb1ELb1ELi128EEEEEEEEEvNT_6ParamsE$_ZZN5flash25CollectiveMainloopFwdSm90ILi2EN4cute5tupleIJNS1_1CILi1EEES4_S4_EEENS2_IJNS3_ILi128EEENS3_ILi96EEENS3_ILi64EEEEEELi256EN7cutlass6half_tEfNSA_4arch4Sm90ELb0ELb1ELb0ELb0ELb1ELb0ELb1ELb1ELb0ELb1ELb1ELb0EE3mmaINS_16FlashAttnFwdSm90ISE_NS_21CollectiveEpilogueFwdINS2_IJS6_NS3_ILi256EEES7_EEES5_SB_SD_Li256ELb0ELb1ELb1ELb0EEENS_19SingleTileSchedulerILb0ELb1ELb1ELi128EEEE13SharedStorageENS1_6TensorINS1_11ArrayEngineIfLm128EEENS1_6LayoutINS2_IJNS2_IJNS3_ILi2EEEST_NS3_ILi32EEEEEES4_S4_EEENS2_IJNS2_IJS4_ST_NS3_ILi4EEEEEENS3_ILi0EEESZ_EEEEEEENS_7SoftmaxILi2ELi0EEEEEbRKNSE_6ParamsENSA_13PipelineAsyncILi2EEES19_RNSA_13PipelineStateILj2EEERT0_RT1_iRiRKNS_16SeqlenInfoQKNewKILb0ELb0EEENS2_IJiiiiEEERT_ENKUliT_T0_T1_E_clIZSF_ISO_S12_S14_EbS17_S19_S19_S1C_S1E_S1G_iS1H_S1L_S1M_S1O_EUlRS1P_iE1_NS3_ILb0EEENS3_ILb1EEEEEDaiS1P_S1Q_S1R_)
$_ZN7cutlass13device_kernelIN5flash11enable_sm90INS1_16FlashAttnFwdSm90INS1_25CollectiveMainloopFwdSm90ILi2EN4cute5tupleIJNS5_1CILi1EEES8_S8_EEENS6_IJNS7_ILi128EEENS7_ILi96EEENS7_ILi64EEEEEELi256ENS_6half_tEfNS_4arch4Sm90ELb0ELb1ELb0ELb0ELb1ELb0ELb1ELb1ELb0ELb1ELb1ELb0EEENS1_21CollectiveEpilogueFwdINS6_IJSA_NS7_ILi256EEESB_EEES9_SE_SG_Li256ELb0ELb1ELb1ELb0EEENS1_19SingleTileSchedulerILb0ELb1ELb1ELi128EEEEEEEEEvNT_6ParamsE$_ZZN5flash25CollectiveMainloopFwdSm90ILi2EN4cute5tupleIJNS1_1CILi1EEES4_S4_EEENS2_IJNS3_ILi128EEENS3_ILi96EEENS3_ILi64EEEEEELi256EN7cutlass6half_tEfNSA_4arch4Sm90ELb0ELb1ELb0ELb0ELb1ELb0ELb1ELb1ELb0ELb1ELb1ELb0EE3mmaINS_16FlashAttnFwdSm90ISE_NS_21CollectiveEpilogueFwdINS2_IJS6_NS3_ILi256EEES7_EEES5_SB_SD_Li256ELb0ELb1ELb1ELb0EEENS_19SingleTileSchedulerILb0ELb1ELb1ELi128EEEE13SharedStorageENS1_6TensorINS1_11ArrayEngineIfLm128EEENS1_6LayoutINS2_IJNS2_IJNS3_ILi2EEEST_NS3_ILi32EEEEEES4_S4_EEENS2_IJNS2_IJS4_ST_NS3_ILi4EEEEEENS3_ILi0EEESZ_EEEEEEENS_7SoftmaxILi2ELi0EEEEEbRKNSE_6ParamsENSA_13PipelineAsyncILi2EEES19_RNSA_13PipelineStateILj2EEERT0_RT1_iRiRKNS_16SeqlenInfoQKNewKILb0ELb0EEENS2_IJiiiiEEERT_ENKUliT_T0_T1_E_clIZSF_ISO_S12_S14_EbS17_S19_S19_S1C_S1E_S1G_iS1H_S1L_S1M_S1O_EUlRS1P_iE1_NS3_ILb0EEENS3_ILb1EEEEEDaiS1P_S1Q_S1R_:
[----:B------:R-:W-:Y:S05]  /*3aa20*/  YIELD ;  /* 0x0000000000007946 */ /* 0x000fea0003800000 */
[----:B------:R-:W-:Y:S02]  /*3aa30*/  ULDC UR4, c[0x0][0x20] ;  /* 0x0000080000047ab9 */ /* 0x000fe40000000800 */
[----:B------:R-:W-:-:S05]  /*3aa40*/  VIADD R162, R161, -UR4 ;  /* 0x80000004a1a27c36 */ /* 0x000fca0008000000 */
[----:B------:R-:W2:Y:S01]  /*3aa50*/  LDL.64 R2, [R162] ;  /* 0x00000000a2027983 */ /* 0x000ea20000100a00 */
[----:B------:R-:W0:Y:S02]  /*3aa60*/  LDC.64 R4, c[0x0][0x208] ;  /* 0x00008200ff047b82 */ /* 0x000e240000000a00 */
[----:B0-----:R-:W-:Y:S02]  /*3aa70*/  R2UR UR4, R4 ;  /* 0x00000000040472ca */ /* 0x001fe400000e0000 */
[----:B------:R-:W-:-:S13]  /*3aa80*/  R2UR UR5, R5 ;  /* 0x00000000050572ca */ /* 0x000fda00000e0000 */
[----:B--2---:R-:W2:Y:S01]  /*3aa90*/  LD.E R0, desc[UR4][R2.64] ;  /* 0x0000000402007980 */ /* 0x004ea2000c101900 */
[----:B------:R-:W-:Y:S02]  /*3aaa0*/  R2UR UR4, R4 ;  /* 0x00000000040472ca */ /* 0x000fe400000e0000 */
[----:B------:R-:W-:Y:S01]  /*3aab0*/  R2UR UR5, R5 ;  /* 0x00000000050572ca */ /* 0x000fe200000e0000 */
[----:B--2---:R-:W-:-:S12]  /*3aac0*/  VIADD R11, R0, 0x1 ;  /* 0x00000001000b7836 */ /* 0x004fd80000000000 */
[----:B------:R-:W2:Y:S01]  /*3aad0*/  LD.E R0, desc[UR4][R2.64+0x8] ;  /* 0x0000080402007980 */ /* 0x000ea2000c101900 */
[----:B------:R-:W-:-:S13]  /*3aae0*/  ISETP.NE.AND P0, PT, R11, 0x2, PT ;  /* 0x000000020b00780c */ /* 0x000fda0003f05270 */
[----:B------:R-:W-:Y:S02]  /*3aaf0*/  @!P0 R2UR UR6, R4 ;  /* 0x00000000040682ca */ /* 0x000fe400000e0000 */
[----:B------:R-:W-:-:S13]  /*3ab00*/  @!P0 R2UR UR7, R5 ;  /* 0x00000000050782ca */ /* 0x000fda00000e0000 */
[----:B------:R-:W3:Y:S01]  /*3ab10*/  @!P0 LD.E R6, desc[UR6][R2.64+0x4] ;  /* 0x0000040602068980 */ /* 0x000ee2000c101900 */
[C---:B------:R-:W-:Y:S02]  /*3ab20*/  R2UR UR4, R4.reuse ;  /* 0x00000000040472ca */ /* 0x040fe400000e0000 */
[C---:B------:R-:W-:Y:S02]  /*3ab30*/  R2UR UR5, R5.reuse ;  /* 0x00000000050572ca */ /* 0x040fe400000e0000 */
[C---:B------:R-:W-:Y:S02]  /*3ab40*/  R2UR UR6, R4.reuse ;  /* 0x00000000040672ca */ /* 0x040fe400000e0000 */
[C---:B------:R-:W-:Y:S02]  /*3ab50*/  R2UR UR7, R5.reuse ;  /* 0x00000000050772ca */ /* 0x040fe400000e0000 */
[----:B------:R-:W-:Y:S02]  /*3ab60*/  @!P0 R2UR UR8, R4 ;  /* 0x00000000040882ca */ /* 0x000fe400000e0000 */
[----:B------:R-:W-:-:S02]  /*3ab70*/  @!P0 R2UR UR9, R5 ;  /* 0x00000000050982ca */ /* 0x000fc400000e0000 */
[----:B------:R-:W-:Y:S02]  /*3ab80*/  @!P0 R2UR UR10, R4 ;  /* 0x00000000040a82ca */ /* 0x000fe400000e0000 */
[----:B------:R-:W-:Y:S01]  /*3ab90*/  @!P0 R2UR UR11, R5 ;  /* 0x00000000050b82ca */ /* 0x000fe200000e0000 */
[----:B------:R-:W-:Y:S08]  /*3aba0*/  ST.E desc[UR4][R2.64], R11 ;  /* 0x0000000b02007985 */ /* 0x000ff0000c101904 */
[----:B------:R-:W-:Y:S01]  /*3abb0*/  @!P0 ST.E desc[UR8][R2.64], RZ ;  /* 0x000000ff02008985 */ /* 0x000fe2000c101908 */
[----:B--2---:R-:W-:-:S05]  /*3abc0*/  VIADD R13, R0, 0x1 ;  /* 0x00000001000d7836 */ /* 0x004fca0000000000 */
[----:B------:R-:W-:Y:S01]  /*3abd0*/  ST.E desc[UR6][R2.64+0x8], R13 ;  /* 0x0000080d02007985 */ /* 0x000fe2000c101906 */
[----:B---3--:R-:W-:-:S05]  /*3abe0*/  @!P0 LOP3.LUT R15, R6, 0x1, RZ, 0x3c, !PT ;  /* 0x00000001060f8812 */ /* 0x008fca00078e3cff */
[----:B------:R0:W-:Y:S04]  /*3abf0*/  @!P0 ST.E desc[UR10][R2.64+0x4], R15 ;  /* 0x0000040f02008985 */ /* 0x0001e8000c10190a */
[----:B------:R-:W2:Y:S01]  /*3ac00*/  LDL.64 R8, [R162+0x18] ;  /* 0x00001800a2087983 */ /* 0x000ea20000100a00 */
[----:B------:R-:W-:Y:S02]  /*3ac10*/  R2UR UR4, R4 ;  /* 0x00000000040472ca */ /* 0x000fe400000e0000 */
[----:B------:R-:W-:Y:S01]  /*3ac20*/  R2UR UR5, R5 ;  /* 0x00000000050572ca */ /* 0x000fe200000e0000 */
[----:B------:R-:W3:-:S12]  /*3ac30*/  LDL.64 R6, [R162] ;  /* 0x00000000a2067983 */ /* 0x000ed80000100a00 */
[----:B--2---:R-:W2:Y:S01]  /*3ac40*/  LD.E R12, desc[UR4][R8.64] ;  /* 0x00000004080c7980 */ /* 0x004ea2000c101900 */
[C---:B------:R-:W-:Y:S02]  /*3ac50*/  R2UR UR4, R4.reuse ;  /* 0x00000000040472ca */ /* 0x040fe400000e0000 */
[C---:B------:R-:W-:Y:S02]  /*3ac60*/  R2UR UR5, R5.reuse ;  /* 0x00000000050572ca */ /* 0x040fe400000e0000 */
[----:B------:R-:W-:Y:S02]  /*3ac70*/  R2UR UR6, R4 ;  /* 0x00000000040672ca */ /* 0x000fe400000e0000 */
[----:B------:R-:W-:Y:S01]  /*3ac80*/  R2UR UR7, R5 ;  /* 0x00000000050772ca */ /* 0x000fe200000e0000 */
[----:B------:R-:W-:Y:S01]  /*3ac90*/  BSSY B2, `(.L_x_2458) ;  /* 0x0000009000027945 */ /* 0x000fe20003800000 */
[----:B0-----:R-:W-:Y:S02]  /*3aca0*/  IMAD.MOV.U32 R2, RZ, RZ, R23 ;  /* 0x000000ffff027224 */ /* 0x001fe400078e0017 */
[----:B------:R-:W-:-:S05]  /*3acb0*/  IMAD.MOV.U32 R3, RZ, RZ, R22 ;  /* 0x000000ffff037224 */ /* 0x000fca00078e0016 */
[----:B---3--:R0:W5:Y:S04]  /*3acc0*/  LD.E R0, desc[UR4][R6.64] ;  /* 0x0000000406007980 */ /* 0x008168000c101900 */
[----:B------:R0:W5:Y:S01]  /*3acd0*/  LD.E R11, desc[UR6][R6.64+0x4] ;  /* 0x00000406060b7980 */ /* 0x000162000c101900 */
[----:B--2---:R-:W-:-:S04]  /*3ace0*/  LOP3.LUT R12, R12, 0x1, RZ, 0xfc, !PT ;  /* 0x000000010c0c7812 */ /* 0x004fc800078efcff */
[----:B------:R-:W-:-:S13]  /*3acf0*/  ISETP.NE.AND P0, PT, R12, 0x3, PT ;  /* 0x000000030c00780c */ /* 0x000fda0003f05270 */
[----:B0-----:R-:W-:Y:S05]  /*3ad00*/  @!P0 BRA `(.L_x_2459) ;  /* 0x0000000000048947 */ /* 0x001fea0003800000 */
[----:B------:R-:W-:Y:S01]  /*3ad10*/  BPT.TRAP 0x1 ;  /* 0x000000040000795c */ /* 0x000fe20000300000 */
.L_x_2459:
[----:B------:R-:W-:Y:S05]  /*3ad20*/  BSYNC B2 ;  /* 0x0000000000027941 */ /* 0x000fea0003800000 */
.L_x_2458:
[----:B------:R-:W-:Y:S02]  /*3ad30*/  R2UR UR4, R4 ;  /* 0x00000000040472ca */ /* 0x000fe400000e0000 */
[----:B------:R-:W-:-:S13]  /*3ad40*/  R2UR UR5, R5 ;  /* 0x00000000050572ca */ /* 0x000fda00000e0000 */
[----:B------:R-:W2:Y:S01]  /*3ad50*/  LD.E.64 R12, desc[UR4][R8.64+0x18] ;  /* 0x00001804080c7980 */ /* 0x000ea2000c101b00 */
[----:B-----5:R-:W-:Y:S02]  /*3ad60*/  SHF.L.U32 R15, R11, 0x1f, RZ ;  /* 0x0000001f0b0f7819 */ /* 0x020fe400000006ff */
[----:B--2---:R-:W-:-:S05]  /*3ad70*/  MOV R13, R12 ;  /* 0x0000000c000d7202 */ /* 0x004fca0000000f00 */
[----:B------:R-:W-:-:S04]  /*3ad80*/  IMAD R0, R0, 0x8, R13 ;  /* 0x0000000800007824 */ /* 0x000fc800078e020d */
[----:B------:R0:W1:Y:S01]  /*3ad90*/  SYNCS.PHASECHK.TRANS64.TRYWAIT P0, [R0+URZ], R15 ;  /* 0x0000000f000075a7 */ /* 0x000062000800017f */
[----:B------:R-:W2:Y:S01]  /*3ada0*/  LD.E R13, desc[UR4][R8.64] ;  /* 0x00000004080d7980 */ /* 0x000ea2000c101900 */
[----:B------:R-:W-:Y:S02]  /*3adb0*/  R2UR UR6, R4 ;  /* 0x00000000040672ca */ /* 0x000fe400000e0000 */
[----:B------:R-:W-:Y:S01]  /*3adc0*/  R2UR UR7, R5 ;  /* 0x00000000050772ca */ /* 0x000fe200000e0000 */
[----:B------:R0:W5:Y:S01]  /*3add0*/  LD.E R11, desc[UR4][R6.64] ;  /* 0x00000004060b7980 */ /* 0x000162000c101900 */
[----:B------:R-:W-:Y:S11]  /*3ade0*/  BSSY B2, `(.L_x_2460) ;  /* 0x0000006000027945 */ /* 0x000ff60003800000 */
[----:B------:R0:W5:Y:S01]  /*3adf0*/  LD.E R12, desc[UR6][R6.64+0x4] ;  /* 0x00000406060c7980 */ /* 0x000162000c101900 */
[----:B--2---:R-:W-:-:S04]  /*3ae00*/  LOP3.LUT R13, R13, 0x1, RZ, 0xfc, !PT ;  /* 0x000000010d0d7812 */ /* 0x004fc800078efcff */
[----:B------:R-:W-:-:S13]  /*3ae10*/  ISETP.NE.AND P1, PT, R13, 0x3, PT ;  /* 0x000000030d00780c */ /* 0x000fda0003f25270 */
[----:B01----:R-:W-:Y:S05]  /*3ae20*/  @!P1 BRA `(.L_x_2461) ;  /* 0x0000000000049947 */ /* 0x003fea0003800000 */
[----:B------:R-:W-:Y:S01]  /*3ae30*/  BPT.TRAP 0x1 ;  /* 0x000000040000795c */ /* 0x000fe20000300000 */
.L_x_2461:
[----:B------:R-:W-:Y:S05]  /*3ae40*/  BSYNC B2 ;  /* 0x0000000000027941 */ /* 0x000fea0003800000 */
.L_x_2460:
[----:B------:R-:W-:Y:S04]  /*3ae50*/  BSSY B2, `(.L_x_2462) ;  /* 0x000000a000027945 */ /* 0x000fe80003800000 */
[----:B------:R-:W-:Y:S05]  /*3ae60*/  @P0 BRA `(.L_x_2463) ;  /* 0x0000000000200947 */ /* 0x000fea0003800000 */
[----:B------:R-:W-:Y:S02]  /*3ae70*/  R2UR UR4, R4 ;  /* 0x00000000040472ca */ /* 0x000fe400000e0000 */
[----:B------:R-:W-:-:S13]  /*3ae80*/  R2UR UR5, R5 ;  /* 0x00000000050572ca */ /* 0x000fda00000e0000 */
[----:B------:R-:W2:Y:S01]  /*3ae90*/  LD.E.64 R8, desc[UR4][R8.64+0x18] ;  /* 0x0000180408087980 */ /* 0x000ea2000c101b00 */
[----:B-----5:R-:W-:Y:S02]  /*3aea0*/  SHF.L.U32 R12, R12, 0x1f, RZ ;  /* 0x0000001f0c0c7819 */ /* 0x020fe400000006ff */
[----:B--2---:R-:W-:-:S05]  /*3aeb0*/  MOV R0, R8 ;  /* 0x0000000800007202 */ /* 0x004fca0000000f00 */
[----:B------:R-:W-:-:S04]  /*3aec0*/  IMAD R11, R11, 0x8, R0 ;  /* 0x000000080b0b7824 */ /* 0x000fc800078e0200 */
[----:B------:R-:W0:Y:S02]  /*3aed0*/  SYNCS.PHASECHK.TRANS64.TRYWAIT P0, [R11+URZ], R12 ;  /* 0x0000000c0b0075a7 */ /* 0x000e24000800017f */
[----:B0-----:R-:W-:Y:S05]  /*3aee0*/  @!P0 BRA `(.L_x_2464) ;  /* 0x000001b000448947 */ /* 0x001fea0003800000 */
.L_x_2463:
[----:B------:R-:W-:Y:S05]  /*3aef0*/  BSYNC B2 ;  /* 0x0000000000027941 */ /* 0x000fea0003800000 */
.L_x_2462:
[----:B0----5:R-:W2:Y:S04]  /*3af00*/  LDL.64 R12, [R162] ;  /* 0x00000000a20c7983 */ /* 0x021ea80000100a00 */
[----:B------:R-:W3:Y:S01]  /*3af10*/  LDL.64 R8, [R162+0x28] ;  /* 0x00002800a2087983 */ /* 0x000ee20000100a00 */
[C---:B------:R-:W-:Y:S02]  /*3af20*/  R2UR UR6, R4.reuse ;  /* 0x00000000040672ca */ /* 0x040fe400000e0000 */
[C---:B------:R-:W-:Y:S01]  /*3af30*/  R2UR UR7, R5.reuse ;  /* 0x00000000050772ca */ /* 0x040fe200000e0000 */
[----:B------:R-:W4:Y:S01]  /*3af40*/  LDL.64 R6, [R162+0x20] ;  /* 0x00002000a2067983 */ /* 0x000f220000100a00 */
[C---:B------:R-:W-:Y:S02]  /*3af50*/  R2UR UR4, R4.reuse ;  /* 0x00000000040472ca */ /* 0x040fe400000e0000 */
[----:B------:R-:W-:Y:S01]  /*3af60*/  R2UR UR5, R5 ;  /* 0x00000000050572ca */ /* 0x000fe200000e0000 */
[----:B------:R-:W4:Y:S08]  /*3af70*/  LDL.64 R14, [R162+0x8] ;  /* 0x00000800a20e7983 */ /* 0x000f300000100a00 */
[----:B--2---:R-:W2:Y:S04]  /*3af80*/  LD.E R13, desc[UR6][R12.64] ;  /* 0x000000060c0d7980 */ /* 0x004ea8000c101900 */
[----:B---3--:R-:W2:Y:S01]  /*3af90*/  LD.E.64 R16, desc[UR4][R8.64] ;  /* 0x0000000408107980 */ /* 0x008ea2000c101b00 */
[----:B------:R-:W-:Y:S05]  /*3afa0*/  WARPSYNC.ALL ;  /* 0x0000000000007948 */ /* 0x000fea0003800000 */
[----:B------:R-:W-:-:S02]  /*3afb0*/  R2UR UR4, R4 ;  /* 0x00000000040472ca */ /* 0x000fc400000e0000 */
[C---:B------:R-:W-:Y:S02]  /*3afc0*/  R2UR UR5, R5.reuse ;  /* 0x00000000050572ca */ /* 0x040fe400000e0000 */
[----:B------:R-:W-:Y:S02]  /*3afd0*/  R2UR UR6, R4 ;  /* 0x00000000040672ca */ /* 0x000fe400000e0000 */
[----:B------:R-:W-:-:S09]  /*3afe0*/  R2UR UR7, R5 ;  /* 0x00000000050772ca */ /* 0x000fd200000e0000 */
[----:B----4-:R0:W-:Y:S04]  /*3aff0*/  ST.E desc[UR4][R14.64], RZ ;  /* 0x000000ff0e007985 */ /* 0x0101e8000c101904 */
[----:B------:R-:W3:Y:S01]  /*3b000*/  LD.E.64 R8, desc[UR6][R6.64] ;  /* 0x0000000606087980 */ /* 0x000ee2000c101b00 */
[----:B--2---:R-:W-:Y:S01]  /*3b010*/  IMAD R12, R13, 0x300, R16 ;  /* 0x000003000d0c7824 */ /* 0x004fe200078e0210 */
[----:B------:R-:W-:Y:S01]  /*3b020*/  WARPGROUP.ARRIVE ;  /* 0x00000000000079c5 */ /* 0x000fe20000000000 */
[----:B------:R-:W-:Y:S01]  /*3b030*/  IMAD.MOV.U32 R13, RZ, RZ, R17 ;  /* 0x000000ffff0d7224 */ /* 0x000fe200078e0011 */
[----:B------:R-:W-:Y:S01]  /*3b040*/  R2UR UR8, R4 ;  /* 0x00000000040872ca */ /* 0x000fe200000e0000 */
[----:B------:R-:W-:Y:S01]  /*3b050*/  IMAD.MOV.U32 R189, RZ, RZ, 0x1 ;  /* 0x00000001ffbd7424 */ /* 0x000fe200078e00ff */
[----:B------:R-:W-:-:S02]  /*3b060*/  R2UR UR6, R12 ;  /* 0x000000000c0672ca */ /* 0x000fc400000e0000 */
[----:B------:R-:W-:Y:S02]  /*3b070*/  R2UR UR7, R13 ;  /* 0x000000000d0772ca */ /* 0x000fe400000e0000 */
[C---:B------:R-:W-:Y:S02]  /*3b080*/  R2UR UR9, R5.reuse ;  /* 0x00000000050972ca */ /* 0x040fe400000e0000 */
[----:B------:R-:W-:Y:S02]  /*3b090*/  R2UR UR10, R4 ;  /* 0x00000000040a72ca */ /* 0x000fe400000e0000 */
[----:B------:R-:W-:Y:S02]  /*3b0a0*/  R2UR UR11, R5 ;  /* 0x00000000050b72ca */ /* 0x000fe400000e0000 */
[----:B---3--:R-:W-:Y:S02]  /*3b0b0*/  R2UR UR4, R8 ;  /* 0x00000000080472ca */ /* 0x008fe400000e0000 */
[----:B------:R-:W-:-:S13]  /*3b0c0*/  R2UR UR5, R9 ;  /* 0x00000000090572ca */ /* 0x000fda00000e0000 */
[----:B------:R-:W-:Y:S03]  /*3b0d0*/  HGMMA.64x96x16.F32 R24, gdesc[UR4], RZ, !UPT, gsb0 ;  /* 0x01600000041879f0 */ /* 0x000fe6000c0008ff */
[----:B------:R-:W-:Y:S02]  /*3b0e0*/  WARPGROUP.DEPBAR.LE gsb0, 0x0 ;  /* 0x00008000000079c5 */ /* 0x000fe40000010000 */
[----:B------:R0:W-:Y:S04]  /*3b0f0*/  ST.E desc[UR8][R14.64], R189 ;  /* 0x000000bd0e007985 */ /* 0x0001e8000c101908 */
[----:B------:R-:W2:Y:S01]  /*3b100*/  LD.E.64 R8, desc[UR10][R6.64] ;  /* 0x0000000a06087980 */ /* 0x000ea2000c101b00 */
[----:B------:R-:W-:Y:S01]  /*3b110*/  VIADD R16, R12, 0x2 ;  /* 0x000000020c107836 */ /* 0x000fe20000000000 */
[----:B------:R-:W-:Y:S01]  /*3b120*/  R2UR UR7, R17 ;  /* 0x00000000110772ca */ /* 0x000fe200000e0000 */
[----:B------:R-:W-:Y:S01]  /*3b130*/  WARPGROUP.ARRIVE ;  /* 0x00000000000079c5 */ /* 0x000fe20000000000 */
[----:B------:R-:W-:-:S02]  /*3b140*/  R2UR UR8, R4 ;  /* 0x00000000040872ca */ /* 0x000fc400000e0000 */
[----:B------:R-:W-:Y:S02]  /*3b150*/  R2UR UR6, R16 ;  /* 0x00000000100672ca */ /* 0x000fe400000e0000 */
[C---:B------:R-:W-:Y:S02]  /*3b160*/  R2UR UR9, R5.reuse ;  /* 0x00000000050972ca */ /* 0x040fe400000e0000 */
[----:B------:R-:W-:Y:S02]  /*3b170*/  R2UR UR10, R4 ;  /* 0x00000000040a72ca */ /* 0x000fe400000e0000 */
[----:B------:R-:W-:Y:S01]  /*3b180*/  R2UR UR11, R5 ;  /* 0x00000000050b72ca */ /* 0x000fe200000e0000 */
[----:B--2---:R-:W-:Y:S01]  /*3b190*/  VIADD R8, R8, 0x2 ;  /* 0x0000000208087836 */ /* 0x004fe20000000000 */
[----:B------:R-:W-:-:S04]  /*3b1a0*/  R2UR UR5, R9 ;  /* 0x00000000090572ca */ /* 0x000fc800000e0000 */
[----:B------:R-:W-:-:S13]  /*3b1b0*/  R2UR UR4, R8 ;  /* 0x00000000080472ca */ /* 0x000fda00000e0000 */
[----:B------:R-:W-:Y:S03]  /*3b1c0*/  HGMMA.64x96x16.F32 R24, gdesc[UR4], R24, gsb0 ;  /* 0x01600000041879f0 */ /* 0x000fe60008000818 */
        /* <DEDUP_REMOVED lines=19> */
[----:B------:R-:W-:Y:S01]  /*3b300*/  WARPGROUP.ARRIVE ;  /* 0x00000000000079c5 */ /* 0x000fe20000000000 */
[----:B------:R-:W-:Y:S01]  /*3b310*/  IMAD.MOV.U32 R13, RZ, RZ, R17 ;  /* 0x000000ffff0d7224 */ /* 0x000fe200078e0011 */
[----:B------:R-:W-:-:S02]  /*3b320*/  R2UR UR8, R4 ;  /* 0x00000000040872ca */ /* 0x000fc400000e0000 */
[----:B------:R-:W-:Y:S02]  /*3b330*/  R2UR UR6, R12 ;  /* 0x000000000c0672ca */ /* 0x000fe400000e0000 */
        /* <DEDUP_REMOVED lines=8> */
[----:B------:R-:W2:Y:S01]  /*3b3c0*/  LDL.64 R8, [R162+0x40] ;  /* 0x00004000a2087983 */ /* 0x000ea20000100a00 */
[----:B------:R-:W-:-:S02]  /*3b3d0*/  R2UR UR4, R4 ;  /* 0x00000000040472ca */ /* 0x000fc400000e0000 */
[----:B------:R-:W-:Y:S01]  /*3b3e0*/  R2UR UR5, R5 ;  /* 0x00000000050572ca */ /* 0x000fe200000e0000 */
[----:B------:R-:W3:-:S12]  /*3b3f0*/  LDL.64 R6, [R162] ;  /* 0x00000000a2067983 */ /* 0x000ed80000100a00 */
[----:B--2---:R-:W2:Y:S01]  /*3b400*/  LD.E R12, desc[UR4][R8.64] ;  /* 0x00000004080c7980 */ /* 0x004ea2000c101900 */
[C---:B------:R-:W-:Y:S02]  /*3b410*/  R2UR UR4, R4.reuse ;  /* 0x00000000040472ca */ /* 0x040fe400000e0000 */
[C---:B------:R-:W-:Y:S02]  /*3b420*/  R2UR UR5, R5.reuse ;  /* 0x00000000050572ca */ /* 0x040fe400000e0000 */
[----:B------:R-:W-:Y:S02]  /*3b430*/  R2UR UR6, R4 ;  /* 0x00000000040672ca */ /* 0x000fe400000e0000 */
[----:B------:R-:W-:Y:S01]  /*3b440*/  R2UR UR7, R5 ;  /* 0x00000000050772ca */ /* 0x000fe200000e0000 */
[----:B------:R-:W-:Y:S08]  /*3b450*/  BSSY B2, `(.L_x_2465) ;  /* 0x0000007000027945 */ /* 0x000ff00003800000 */
[----:B---3--:R0:W5:Y:S04]  /*3b460*/  LD.E R0, desc[UR4][R6.64] ;  /* 0x0000000406007980 */ /* 0x008168000c101900 */
[----:B------:R0:W5:Y:S01]  /*3b470*/  LD.E R11, desc[UR6][R6.64+0x4] ;  /* 0x00000406060b7980 */ /* 0x000162000c101900 */
[----:B--2---:R-:W-:-:S04]  /*3b480*/  LOP3.LUT R12, R12, 0x1, RZ, 0xfc, !PT ;  /* 0x000000010c0c7812 */ /* 0x004fc800078efcff */
[----:B------:R-:W-:-:S13]  /*3b490*/  ISETP.NE.AND P0, PT, R12, 0x3, PT ;  /* 0x000000030c00780c */ /* 0x000fda0003f05270 */
[----:B0-----:R-:W-:Y:S05]  /*3b4a0*/  @!P0 BRA `(.L_x_2466) ;  /* 0x0000000000048947 */ /* 0x001fea0003800000 */
[----:B------:R-:W-:Y:S01]  /*3b4b0*/  BPT.TRAP 0x1 ;  /* 0x000000040000795c */ /* 0x000fe20000300000 */
.L_x_2466:
[----:B------:R-:W-:Y:S05]  /*3b4c0*/  BSYNC B2 ;  /* 0x0000000000027941 */ /* 0x000fea0003800000 */
.L_x_2465:
        /* <DEDUP_REMOVED lines=17> */
.L_x_2468:
[----:B------:R-:W-:Y:S05]  /*3b5e0*/  BSYNC B2 ;  /* 0x0000000000027941 */ /* 0x000fea0003800000 */
.L_x_2467:
        /* <DEDUP_REMOVED lines=10> */
.L_x_2470:
[----:B------:R-:W-:Y:S05]  /*3b690*/  BSYNC B2 ;  /* 0x0000000000027941 */ /* 0x000fea0003800000 */
.L_x_2469:
[----:B------:R-:W2:Y:S04]  /*3b6a0*/  LDL.64 R14, [R162] ;  /* 0x00000000a20e7983 */ /* 0x000ea80000100a00 */
[----:B0----5:R-:W3:Y:S04]  /*3b6b0*/  LDL.64 R12, [R162+0x58] ;  /* 0x00005800a20c7983 */ /* 0x021ee80000100a00 */
[----:B------:R-:W4:Y:S04]  /*3b6c0*/  LDL.64 R6, [R162+0x48] ;  /* 0x00004800a2067983 */ /* 0x000f280000100a00 */
[----:B------:R-:W4:Y:S01]  /*3b6d0*/  LDL.64 R8, [R162+0x50] ;  /* 0x00005000a2087983 */ /* 0x000f220000100a00 */
[----:B------:R-:W-:-:S02]  /*3b6e0*/  R2UR UR6, R4 ;  /* 0x00000000040672ca */ /* 0x000fc400000e0000 */
[C---:B------:R-:W-:Y:S02]  /*3b6f0*/  R2UR UR7, R5.reuse ;  /* 0x00000000050772ca */ /* 0x040fe400000e0000 */
[----:B------:R-:W-:Y:S02]  /*3b700*/  R2UR UR4, R4 ;  /* 0x00000000040472ca */ /* 0x000fe400000e0000 */
[----:B------:R-:W-:-:S09]  /*3b710*/  R2UR UR5, R5 ;  /* 0x00000000050572ca */ /* 0x000fd200000e0000 */
[----:B--2---:R-:W2:Y:S04]  /*3b720*/  LD.E R21, desc[UR6][R14.64] ;  /* 0x000000060e157980 */ /* 0x004ea8000c101900 */
[----:B---3--:R-:W2:Y:S01]  /*3b730*/  LD.E.64 R14, desc[UR4][R12.64] ;  /* 0x000000040c0e7980 */ /* 0x008ea2000c101b00 */
[----:B------:R-:W-:Y:S05]  /*3b740*/  WARPSYNC.ALL ;  /* 0x0000000000007948 */ /* 0x000fea0003800000 */
[----:B------:R-:W-:-:S02]  /*3b750*/  R2UR UR6, R4 ;  /* 0x00000000040672ca */ /* 0x000fc400000e0000 */
[C---:B------:R-:W-:Y:S02]  /*3b760*/  R2UR UR7, R5.reuse ;  /* 0x00000000050772ca */ /* 0x040fe400000e0000 */
[----:B------:R-:W-:Y:S02]  /*3b770*/  R2UR UR4, R4 ;  /* 0x00000000040472ca */ /* 0x000fe400000e0000 */
[----:B------:R-:W-:-:S09]  /*3b780*/  R2UR UR5, R5 ;  /* 0x00000000050572ca */ /* 0x000fd200000e0000 */
[----:B----4-:R-:W3:Y:S04]  /*3b790*/  LD.E R0, desc[UR6][R6.64] ;  /* 0x0000000606007980 */ /* 0x010ee8000c101900 */
[----:B------:R-:W4:Y:S01]  /*3b7a0*/  LD.E.64 R16, desc[UR4][R8.64] ;  /* 0x0000000408107980 */ /* 0x000f22000c101b00 */
[----:B------:R-:W-:Y:S01]  /*3b7b0*/  WARPGROUP.ARRIVE ;  /* 0x00000000000079c5 */ /* 0x000fe20000000000 */
[C---:B------:R-:W-:Y:S02]  /*3b7c0*/  R2UR UR8, R4.reuse ;  /* 0x00000000040872ca */ /* 0x040fe400000e0000 */
[----:B------:R-:W-:Y:S02]  /*3b7d0*/  R2UR UR9, R5 ;  /* 0x00000000050972ca */ /* 0x000fe400000e0000 */
[----:B------:R-:W-:-:S02]  /*3b7e0*/  R2UR UR10, R4 ;  /* 0x00000000040a72ca */ /* 0x000fc400000e0000 */
[----:B------:R-:W-:Y:S01]  /*3b7f0*/  R2UR UR11, R5 ;  /* 0x00000000050b72ca */ /* 0x000fe200000e0000 */
[----:B--2---:R-:W-:Y:S02]  /*3b800*/  IMAD R20, R21, 0xc00, R14 ;  /* 0x00000c0015147824 */ /* 0x004fe400078e020e */
[----:B------:R-:W-:-:S03]  /*3b810*/  IMAD.MOV.U32 R21, RZ, RZ, R15 ;  /* 0x000000ffff157224 */ /* 0x000fc600078e000f */
[----:B------:R-:W-:Y:S02]  /*3b820*/  R2UR UR6, R20 ;  /* 0x00000000140672ca */ /* 0x000fe400000e0000 */
[----:B------:R-:W-:Y:S02]  /*3b830*/  R2UR UR7, R21 ;  /* 0x00000000150772ca */ /* 0x000fe400000e0000 */
[----:B---3--:R-:W-:Y:S02]  /*3b840*/  ISETP.NE.U32.AND P0, PT, R0, RZ, PT ;  /* 0x000000ff0000720c */ /* 0x008fe40003f05070 */
[----:B----4-:R-:W-:Y:S02]  /*3b850*/  R2UR UR4, R16 ;  /* 0x00000000100472ca */ /* 0x010fe400000e0000 */
[----:B------:R-:W-:-:S09]  /*3b860*/  R2UR UR5, R17 ;  /* 0x00000000110572ca */ /* 0x000fd200000e0000 */
[----:B------:R-:W-:-:S05]  /*3b870*/  VOTEU.ANY UP0, P0 ;  /* 0x00000000003f7886 */ /* 0x000fca0000000100 */
[----:B------:R-:W-:Y:S03]  /*3b880*/  HGMMA.64x96x16.F32 R24, gdesc[UR4], R24, UP0, gsb0 ;  /* 0x01600000041879f0 */ /* 0x000fe6000b800818 */
        /* <DEDUP_REMOVED lines=226> */
[----:B------:R-:W1:Y:S01]  /*3c6b0*/  S2R R8, SR_TID.X ;  /* 0x0000000000087919 */ /* 0x000e620000002100 */
[----:B------:R-:W-:-:S02]  /*3c6c0*/  R2UR UR4, R4 ;  /* 0x00000000040472ca */ /* 0x000fc400000e0000 */
[----:B------:R-:W-:Y:S01]  /*3c6d0*/  R2UR UR5, R5 ;  /* 0x00000000050572ca */ /* 0x000fe200000e0000 */
[----:B------:R-:W3:Y:S01]  /*3c6e0*/  LDL.64 R12, [R162] ;  /* 0x00000000a20c7983 */ /* 0x000ee20000100a00 */
[----:B-1----:R-:W-:-:S04]  /*3c6f0*/  SHF.R.U32.HI R0, RZ, 0x7, R8 ;  /* 0x00000007ff007819 */ /* 0x002fc80000011608 */
[----:B------:R-:W-:-:S05]  /*3c700*/  IADD3 R0, -R0, 0xb, RZ ;  /* 0x0000000b00007810 */ /* 0x000fca0007ffe1ff */
[----:B------:R0:W-:Y:S06]  /*3c710*/  BAR.ARV R0, 0x100 ;  /* 0x000400000000751d */ /* 0x0001ec0000002000 */
[----:B--2---:R-:W2:Y:S01]  /*3c720*/  LD.E R9, desc[UR4][R14.64] ;  /* 0x000000040e097980 */ /* 0x004ea2000c101900 */
[----:B------:R-:W-:Y:S02]  /*3c730*/  R2UR UR4, R4 ;  /* 0x00000000040472ca */ /* 0x000fe400000e0000 */
[----:B------:R-:W-:Y:S01]  /*3c740*/  R2UR UR5, R5 ;  /* 0x00000000050572ca */ /* 0x000fe200000e0000 */
[----:B------:R-:W-:-:S12]  /*3c750*/  BSSY B2, `(.L_x_2472) ;  /* 0x0000006000027945 */ /* 0x000fd80003800000 */
[----:B---3--:R0:W5:Y:S01]  /*3c760*/  LD.E R12, desc[UR4][R12.64] ;  /* 0x000000040c0c7980 */ /* 0x008162000c101900 */
[----:B--2---:R-:W-:-:S04]  /*3c770*/  LOP3.LUT R9, R9, 0x1, RZ, 0xfc, !PT ;  /* 0x0000000109097812 */ /* 0x004fc800078efcff */
[----:B------:R-:W-:-:S13]  /*3c780*/  ISETP.NE.AND P0, PT, R9, 0x3, PT ;  /* 0x000000030900780c */ /* 0x000fda0003f05270 */
[----:B0-----:R-:W-:Y:S05]  /*3c790*/  @!P0 BRA `(.L_x_2473) ;  /* 0x0000000000048947 */ /* 0x001fea0003800000 */
[----:B------:R-:W-:Y:S01]  /*3c7a0*/  BPT.TRAP 0x1 ;  /* 0x000000040000795c */ /* 0x000fe20000300000 */
.L_x_2473:
[----:B------:R-:W-:Y:S05]  /*3c7b0*/  BSYNC B2 ;  /* 0x0000000000027941 */ /* 0x000fea0003800000 */
.L_x_2472:
[C---:B------:R-:W-:Y:S01]  /*3c7c0*/  R2UR UR6, R4.reuse ;  /* 0x00000000040672ca */ /* 0x040fe200000e0000 */
[----:B------:R-:W2:Y:S01]  /*3c7d0*/  LDL R11, [R1+0x440] ;  /* 0x00044000010b7983 */ /* 0x000ea20000100800 */
[C---:B------:R-:W-:Y:S02]  /*3c7e0*/  R2UR UR7, R5.reuse ;  /* 0x00000000050772ca */ /* 0x040fe400000e0000 */
[----:B------:R-:W-:Y:S01]  /*3c7f0*/  R2UR UR4, R4 ;  /* 0x00000000040472ca */ /* 0x000fe200000e0000 */
[----:B------:R-:W3:Y:S01]  /*3c800*/  LDL R9, [R1+0x444] ;  /* 0x0004440001097983 */ /* 0x000ee20000100800 */
[----:B------:R-:W-:-:S09]  /*3c810*/  R2UR UR5, R5 ;  /* 0x00000000050572ca */ /* 0x000fd200000e0000 */
[----:B------:R-:W4:Y:S04]  /*3c820*/  LD.E.64 R6, desc[UR6][R14.64+0x20] ;  /* 0x000020060e067980 */ /* 0x000f28000c101b00 */
[----:B------:R-:W2:Y:S01]  /*3c830*/  LD.E R0, desc[UR4][R14.64+0xc] ;  /* 0x00000c040e007980 */ /* 0x000ea2000c101900 */
[----:B----4-:R-:W-:-:S05]  /*3c840*/  MOV R7, R6 ;  /* 0x0000000600077202 */ /* 0x010fca0000000f00 */
[----:B-----5:R-:W-:-:S05]  /*3c850*/  IMAD R7, R12, 0x8, R7 ;  /* 0x000000080c077824 */ /* 0x020fca00078e0207 */
[----:B--2---:R-:W-:-:S04]  /*3c860*/  PRMT R0, R0, 0x654, R7 ;  /* 0x0000065400007816 */ /* 0x004fc80000000007 */
[----:B------:R0:W-:Y:S01]  /*3c870*/  SYNCS.ARRIVE.TRANS64.RED.A1T0 RZ, [R0+URZ], RZ ;  /* 0x000000ff00ff79a7 */ /* 0x0001e2000810043f */
[----:B------:R-:W2:Y:S04]  /*3c880*/  LD.E R6, desc[UR4][R2.64+0x24] ;  /* 0x0000240402067980 */ /* 0x000ea8000c101900 */
[----:B0-----:R-:W4:Y:S01]  /*3c890*/  LD.E R0, desc[UR4][R2.64] ;  /* 0x0000000402007980 */ /* 0x001f22000c101900 */
[----:B------:R-:W-:Y:S01]  /*3c8a0*/  IMAD.MOV.U32 R7, RZ, RZ, R11 ;  /* 0x000000ffff077224 */ /* 0x000fe200078e000b */
[C---:B------:R-:W-:Y:S02]  /*3c8b0*/  R2UR UR14, R4.reuse ;  /* 0x00000000040e72ca */ /* 0x040fe400000e0000 */
[----:B------:R-:W-:Y:S02]  /*3c8c0*/  R2UR UR15, R5 ;  /* 0x00000000050f72ca */ /* 0x000fe400000e0000 */
[----:B------:R-:W-:-:S02]  /*3c8d0*/  R2UR UR10, R4 ;  /* 0x00000000040a72ca */ /* 0x000fc400000e0000 */
[C---:B------:R-:W-:Y:S02]  /*3c8e0*/  R2UR UR11, R5.reuse ;  /* 0x00000000050b72ca */ /* 0x040fe400000e0000 */
[C---:B------:R-:W-:Y:S02]  /*3c8f0*/  R2UR UR8, R4.reuse ;  /* 0x00000000040872ca */ /* 0x040fe400000e0000 */
[----:B------:R-:W-:Y:S02]  /*3c900*/  R2UR UR9, R5 ;  /* 0x00000000050972ca */ /* 0x000fe400000e0000 */
[----:B------:R-:W-:-:S03]  /*3c910*/  R2UR UR12, R4 ;  /* 0x00000000040c72ca */ /* 0x000fc600000e0000 */
[----:B------:R-:W4:Y:S01]  /*3c920*/  LD.E R76, desc[UR14][R2.64+0x18] ;  /* 0x0000180e024c7980 */ /* 0x000f22000c101900 */
[----:B------:R-:W-:-:S03]  /*3c930*/  R2UR UR13, R5 ;  /* 0x00000000050d72ca */ /* 0x000fc600000e0000 */
[----:B------:R-:W4:Y:S04]  /*3c940*/  LD.E R75, desc[UR10][R2.64+0xc] ;  /* 0x00000c0a024b7980 */ /* 0x000f28000c101900 */
[----:B------:R-:W4:Y:S06]  /*3c950*/  LD.E R74, desc[UR8][R2.64+0x10] ;  /* 0x00001008024a7980 */ /* 0x000f2c000c101900 */
[----:B------:R-:W4:Y:S01]  /*3c960*/  LD.E R77, desc[UR12][R2.64+0x14] ;  /* 0x0000140c024d7980 */ /* 0x000f22000c101900 */
[----:B--2---:R-:W-:Y:S01]  /*3c970*/  ISETP.NE.AND P0, PT, R6, 0x1, PT ;  /* 0x000000010600780c */ /* 0x004fe20003f05270 */
[----:B---3--:R-:W-:-:S05]  /*3c980*/  IMAD.MOV.U32 R6, RZ, RZ, R9 ;  /* 0x000000ffff067224 */ /* 0x008fca00078e0009 */
[----:B------:R4:W2:Y:S07]  /*3c990*/  LD.E R15, desc[UR4][R6.64] ;  /* 0x00000004060f7980 */ /* 0x0008ae000c101900 */
[C---:B------:R-:W-:Y:S02]  /*3c9a0*/  @P0 R2UR UR4, R4.reuse ;  /* 0x00000000040402ca */ /* 0x040fe400000e0000 */
[----:B------:R-:W-:Y:S02]  /*3c9b0*/  @P0 R2UR UR5, R5 ;  /* 0x00000000050502ca */ /* 0x000fe400000e0000 */
[----:B------:R-:W-:-:S02]  /*3c9c0*/  @P0 R2UR UR6, R4 ;  /* 0x00000000040602ca */ /* 0x000fc400000e0000 */
[----:B------:R-:W-:-:S09]  /*3c9d0*/  @P0 R2UR UR7, R5 ;  /* 0x00000000050702ca */ /* 0x000fd200000e0000 */
[----:B------:R-:W3:Y:S04]  /*3c9e0*/  @P0 LD.E R21, desc[UR4][R2.64+0x28] ;  /* 0x0000280402150980 */ /* 0x000ee8000c101900 */
[----:B------:R-:W3:Y:S01]  /*3c9f0*/  @P0 LD.E R20, desc[UR6][R2.64+0x2c] ;  /* 0x00002c0602140980 */ /* 0x000ee2000c101900 */
[C---:B------:R-:W-:Y:S02]  /*3ca00*/  R2UR UR4, R4.reuse ;  /* 0x00000000040472ca */ /* 0x040fe400000e0000 */
[C---:B------:R-:W-:Y:S02]  /*3ca10*/  R2UR UR5, R5.reuse ;  /* 0x00000000050572ca */ /* 0x040fe400000e0000 */
[----:B------:R-:W-:Y:S02]  /*3ca20*/  R2UR UR6, R4 ;  /* 0x00000000040672ca */ /* 0x000fe400000e0000 */
[----:B------:R-:W-:-:S09]  /*3ca30*/  R2UR UR7, R5 ;  /* 0x00000000050772ca */ /* 0x000fd200000e0000 */
[----:B------:R-:W3:Y:S04]  /*3ca40*/  LD.E R73, desc[UR4][R2.64+0x8] ;  /* 0x0000080402497980 */ /* 0x000ee8000c101900 */
[----:B------:R-:W3:Y:S01]  /*3ca50*/  LD.E R72, desc[UR6][R2.64+0x4] ;  /* 0x0000040602487980 */ /* 0x000ee2000c101900 */
        /* <DEDUP_REMOVED lines=14> */
[----:B------:R-:W-:Y:S02]  /*3cb40*/  LEA.HI R6, R6, R7, RZ, 0x1 ;  /* 0x0000000706067211 */ /* 0x000fe400078f08ff */
[----:B------:R-:W-:Y:S02]  /*3cb50*/  LOP3.LUT R14, R14, 0xfffffff8, RZ, 0xc0, !PT ;  /* 0xfffffff80e0e7812 */ /* 0x000fe400078ec0ff */
[----:B------:R-:W-:-:S02]  /*3cb60*/  SHF.R.S32.HI R12, RZ, 0x5, R12 ;  /* 0x00000005ff0c7819 */ /* 0x000fc4000001140c */
[----:B------:R-:W-:Y:S01]  /*3cb70*/  LOP3.LUT R6, R6, 0x3fffffe, RZ, 0xc0, !PT ;  /* 0x03fffffe06067812 */ /* 0x000fe200078ec0ff */
[----:B------:R-:W-:Y:S01]  /*3cb80*/  IMAD.IADD R14, R13, 0x1, -R14 ;  /* 0x000000010d0e7824 */ /* 0x000fe200078e0a0e */
[----:B------:R-:W-:-:S03]  /*3cb90*/  LEA.HI R0, R17, R17, RZ, 0x1 ;  /* 0x0000001111007211 */ /* 0x000fc600078f08ff */
[----:B------:R-:W-:Y:S01]  /*3cba0*/  IMAD.IADD R6, R7, 0x1, -R6 ;  /* 0x0000000107067824 */ /* 0x000fe200078e0a06 */
[----:B------:R-:W-:-:S05]  /*3cbb0*/  LOP3.LUT R0, R0, 0x1ffffffe, RZ, 0xc0, !PT ;  /* 0x1ffffffe00007812 */ /* 0x000fca00078ec0ff */
[----:B------:R-:W-:Y:S01]  /*3cbc0*/  IMAD.IADD R0, R17, 0x1, -R0 ;  /* 0x0000000111007824 */ /* 0x000fe200078e0a00 */
[----:B------:R-:W-:Y:S01]  /*3cbd0*/  ISETP.GE.AND P1, PT, R76, 0x1, PT ;  /* 0x000000014c00780c */ /* 0x000fe20003f26270 */
[----:B------:R-:W-:Y:S01]  /*3cbe0*/  BSSY B2, `(.L_x_2474) ;  /* 0x0000037000027945 */ /* 0x000fe20003800000 */
[----:B------:R-:W-:Y:S02]  /*3cbf0*/  IMAD R77, R10, -0x60, R77 ;  /* 0xffffffa00a4d7824 */ /* 0x000fe400078e024d */
[----:B--2---:R-:W-:-:S04]  /*3cc00*/  IMAD R15, R15, 0x8, R12 ;  /* 0x000000080f0f7824 */ /* 0x004fc800078e020c */
[----:B------:R-:W-:-:S04]  /*3cc10*/  IMAD.U32 R7, R15, 0x10, R14 ;  /* 0x000000100f077824 */ /* 0x000fc800078e000e */
[----:B------:R-:W-:-:S04]  /*3cc20*/  IMAD R7, R6, 0x40, R7 ;  /* 0x0000004006077824 */ /* 0x000fc800078e0207 */
[----:B------:R-:W-:-:S04]  /*3cc30*/  IMAD R0, R0, 0x8, R7 ;  /* 0x0000000800007824 */ /* 0x000fc800078e0207 */
[----:B---3--:R-:W-:-:S05]  /*3cc40*/  @P0 IMAD.HI.U32 R21, R0, R21, RZ ;  /* 0x0000001500150227 */ /* 0x008fca00078e00ff */
[----:B------:R-:W-:Y:S01]  /*3cc50*/  @P0 SHF.R.U32.HI R0, RZ, R20, R21 ;  /* 0x00000014ff000219 */ /* 0x000fe20000011615 */
[----:B------:R-:W-:Y:S01]  /*3cc60*/  IMAD.MOV.U32 R7, RZ, RZ, -0x60 ;  /* 0xffffffa0ff077424 */ /* 0x000fe200078e00ff */
[----:B------:R-:W-:-:S03]  /*3cc70*/  LOP3.LUT R6, R11, 0x7ffffffc, RZ, 0xc0, !PT ;  /* 0x7ffffffc0b067812 */ /* 0x000fc600078ec0ff */
[----:B------:R-:W0:Y:S01]  /*3cc80*/  SHFL.IDX PT, R14, R0, RZ, 0x1c1f ;  /* 0x001c1fff000e7589 */ /* 0x000e2200000e0000 */
[----:B------:R-:W-:Y:S02]  /*3cc90*/  IMAD R7, R10, R7, 0x1 ;  /* 0x000000010a077424 */ /* 0x000fe400078e0207 */
[----:B------:R-:W-:-:S04]  /*3cca0*/  IMAD.IADD R6, R9, 0x1, -R6 ;  /* 0x0000000109067824 */ /* 0x000fc800078e0a06 */
[----:B------:R-:W-:Y:S01]  /*3ccb0*/  IMAD R6, R6, -0x2, R7 ;  /* 0xfffffffe06067824 */ /* 0x000fe200078e0207 */
[----:B------:R-:W-:-:S04]  /*3ccc0*/  LOP3.LUT R12, RZ, R75, RZ, 0x33, !PT ;  /* 0x0000004bff0c7212 */ /* 0x000fc800078e33ff */
[----:B------:R-:W-:Y:S01]  /*3ccd0*/  IADD3 R7, -R72, R6, R73 ;  /* 0x0000000648077210 */ /* 0x000fe20007ffe149 */
[----:B------:R-:W-:-:S04]  /*3cce0*/  VIADD R13, R6, 0xffffffff ;  /* 0xffffffff060d7836 */ /* 0x000fc80000000000 */
[C---:B------:R-:W-:Y:S02]  /*3ccf0*/  IMAD.IADD R74, R7.reuse, 0x1, R74 ;  /* 0x00000001074a7824 */ /* 0x040fe400078e024a */
[----:B------:R-:W-:Y:S02]  /*3cd00*/  IMAD.IADD R11, R7, 0x1, R12 ;  /* 0x00000001070b7824 */ /* 0x000fe400078e020c */
[--C-:B0-----:R-:W-:Y:S02]  /*3cd10*/  IMAD.IADD R7, R74, 0x1, R14.reuse ;  /* 0x000000014a077824 */ /* 0x101fe400078e020e */
[----:B------:R-:W-:Y:S01]  /*3cd20*/  IMAD.IADD R6, R11, 0x1, R14 ;  /* 0x000000010b067824 */ /* 0x000fe200078e020e */
[----:B------:R-:W-:Y:S06]  /*3cd30*/  @!P1 BRA `(.L_x_2475) ;  /* 0x0000000000849947 */ /* 0x000fec0003800000 */
[----:B------:R-:W-:Y:S01]  /*3cd40*/  IADD3 R9, -R72, R73, R14 ;  /* 0x0000004948097210 */ /* 0x000fe20007ffe10e */
[----:B------:R-:W-:Y:S03]  /*3cd50*/  BSSY B3, `(.L_x_2476) ;  /* 0x000001c000037945 */ /* 0x000fe60003800000 */
[----:B------:R-:W-:-:S13]  /*3cd60*/  ISETP.GT.AND P0, PT, R9, -0x1, PT ;  /* 0xffffffff0900780c */ /* 0x000fda0003f04270 */
[----:B------:R-:W-:Y:S05]  /*3cd70*/  @P0 BRA `(.L_x_2477) ;  /* 0x00000000003c0947 */ /* 0x000fea0003800000 */
[----:B------:R-:W-:Y:S01]  /*3cd80*/  ISETP.NE.AND P0, PT, R76, 0x1, PT ;  /* 0x000000014c00780c */ /* 0x000fe20003f05270 */
[----:B------:R-:W-:Y:S01]  /*3cd90*/  BSSY B4, `(.L_x_2478) ;  /* 0x000000b000047945 */ /* 0x000fe20003800000 */
[----:B------:R-:W-:-:S11]  /*3cda0*/  LOP3.LUT R9, RZ, R9, RZ, 0x33, !PT ;  /* 0x00000009ff097212 */ /* 0x000fd600078e33ff */
[----:B------:R-:W-:Y:S05]  /*3cdb0*/  @!P0 BRA `(.L_x_2479) ;  /* 0x0000000000208947 */ /* 0x000fea0003800000 */
[C---:B------:R-:W-:Y:S02]  /*3cdc0*/  R2UR UR4, R4.reuse ;  /* 0x00000000040472ca */ /* 0x040fe400000e0000 */
[C---:B------:R-:W-:Y:S02]  /*3cdd0*/  R2UR UR5, R5.reuse ;  /* 0x00000000050572ca */ /* 0x040fe400000e0000 */
[----:B------:R-:W-:Y:S02]  /*3cde0*/  R2UR UR6, R4 ;  /* 0x00000000040672ca */ /* 0x000fe400000e0000 */
[----:B------:R-:W-:-:S09]  /*3cdf0*/  R2UR UR7, R5 ;  /* 0x00000000050772ca */ /* 0x000fd200000e0000 */
[----:B------:R-:W2:Y:S04]  /*3ce00*/  LD.E R12, desc[UR4][R2.64+0x1c] ;  /* 0x00001c04020c7980 */ /* 0x000ea8000c101900 */
[----:B------:R-:W3:Y:S01]  /*3ce10*/  LD.E R14, desc[UR6][R2.64+0x20] ;  /* 0x00002006020e7980 */ /* 0x000ee2000c101900 */
[----:B--2---:R-:W-:-:S05]  /*3ce20*/  IMAD.HI.U32 R9, R9, R12, RZ ;  /* 0x0000000c09097227 */ /* 0x004fca00078e00ff */
[----:B---3--:R-:W-:-:S07]  /*3ce30*/  SHF.R.U32.HI R9, RZ, R14, R9 ;  /* 0x0000000eff097219 */ /* 0x008fce0000011609 */
.L_x_2479:
[----:B------:R-:W-:Y:S05]  /*3ce40*/  BSYNC B4 ;  /* 0x0000000000047941 */ /* 0x000fea0003800000 */
.L_x_2478:
[----:B------:R-:W-:Y:S01]  /*3ce50*/  LOP3.LUT R9, RZ, R9, RZ, 0x33, !PT ;  /* 0x00000009ff097212 */ /* 0x000fe200078e33ff */
[----:B------:R-:W-:Y:S06]  /*3ce60*/  BRA `(.L_x_2480) ;  /* 0x0000000000287947 */ /* 0x000fec0003800000 */
.L_x_2477:
[----:B------:R-:W-:-:S13]  /*3ce70*/  ISETP.NE.AND P0, PT, R76, 0x1, PT ;  /* 0x000000014c00780c */ /* 0x000fda0003f05270 */
        /* <DEDUP_REMOVED lines=9> */
.L_x_2480:
[----:B------:R-:W-:Y:S05]  /*3cf10*/  BSYNC B3 ;  /* 0x0000000000037941 */ /* 0x000fea0003800000 */
.L_x_2476:
[----:B------:R-:W-:-:S05]  /*3cf20*/  IMAD R9, R76, R9, R13 ;  /* 0x000000094c097224 */ /* 0x000fca00078e020d */
[----:B------:R-:W-:Y:S02]  /*3cf30*/  VIMNMX R6, R6, R9, !PT ;  /* 0x0000000906067248 */ /* 0x000fe40007fe0100 */
[----:B------:R-:W-:-:S07]  /*3cf40*/  VIADDMNMX R7, R9, R76, R7, PT ;  /* 0x0000004c09077246 */ /* 0x000fce0003800107 */
.L_x_2475:
[----:B------:R-:W-:Y:S05]  /*3cf50*/  BSYNC B2 ;  /* 0x0000000000027941 */ /* 0x000fea0003800000 */
.L_x_2474:
[C---:B------:R-:W-:Y:S01]  /*3cf60*/  ISETP.GE.AND P1, PT, R77.reuse, 0x9, PT ;  /* 0x000000094d00780c */ /* 0x040fe20003f26270 */
[----:B------:R-:W0:Y:S01]  /*3cf70*/  SHFL.IDX PT, R0, R0, 0x1, 0x1c1f ;  /* 0x003c1f0000007f89 */ /* 0x000e2200000e0000 */
        /* <DEDUP_REMOVED lines=12> */
[----:B------:R-:W-:Y:S01]  /*3d040*/  ISETP.LT.OR P2, PT, R7, 0x11, P2 ;  /* 0x000000110700780c */ /* 0x000fe20001741670 */
[--C-:B0-----:R-:W-:Y:S01]  /*3d050*/  IMAD.IADD R9, R74, 0x1, R0.reuse ;  /* 0x000000014a097824 */ /* 0x101fe200078e0200 */
[----:B------:R-:W-:Y:S01]  /*3d060*/  ISETP.GT.AND P3, PT, R6, 0x9, !P5 ;  /* 0x000000090600780c */ /* 0x000fe20006f64270 */
[----:B------:R-:W-:Y:S01]  /*3d070*/  IMAD.IADD R11, R11, 0x1, R0 ;  /* 0x000000010b0b7824 */ /* 0x000fe200078e0200 */
        /* <DEDUP_REMOVED lines=97> */
[----:B------:R-:W-:-:S04]  /*3d690*/  ISETP.GT.AND P6, PT, R6, 0x59, !P6 ;  /* 0x000000590600780c */ /* 0x000fc800077c4270 */
[----:B------:R-:W-:-:S04]  /*3d6a0*/  ISETP.LT.OR P6, PT, R7, 0x5a, P6 ;  /* 0x0000005a0700780c */ /* 0x000fc800037c1670 */
[----:B------:R-:W-:Y:S02]  /*3d6b0*/  FSEL R69, R69, -INF , !P6 ;  /* 0xff80000045457808 */ /* 0x000fe40007000000 */
[----:B------:R-:W-:-:S13]  /*3d6c0*/  ISETP.GE.AND P6, PT, R76, 0x1, PT ;  /* 0x000000014c00780c */ /* 0x000fda0003fc6270 */
[----:B------:R-:W-:Y:S05]  /*3d6d0*/  @!P6 BRA `(.L_x_2482) ;  /* 0x000000000084e947 */ /* 0x000fea0003800000 */
        /* <DEDUP_REMOVED lines=16> */
.L_x_2486:
[----:B------:R-:W-:Y:S05]  /*3d7e0*/  BSYNC B4 ;  /* 0x0000000000047941 */ /* 0x000fea0003800000 */
.L_x_2485:
[----:B------:R-:W-:Y:S01]  /*3d7f0*/  LOP3.LUT R73, RZ, R73, RZ, 0x33, !PT ;  /* 0x00000049ff497212 */ /* 0x000fe200078e33ff */
[----:B------:R-:W-:Y:S06]  /*3d800*/  BRA `(.L_x_2487) ;  /* 0x0000000000287947 */ /* 0x000fec0003800000 */
.L_x_2484:
        /* <DEDUP_REMOVED lines=10> */
.L_x_2487:
[----:B------:R-:W-:Y:S05]  /*3d8b0*/  BSYNC B3 ;  /* 0x0000000000037941 */ /* 0x000fea0003800000 */
.L_x_2483:
[----:B------:R-:W-:-:S05]  /*3d8c0*/  IMAD R0, R76, R73, R13 ;  /* 0x000000494c007224 */ /* 0x000fca00078e020d */
[----:B------:R-:W-:Y:S02]  /*3d8d0*/  VIADDMNMX R9, R0, R76, R9, PT ;  /* 0x0000004c00097246 */ /* 0x000fe40003800109 */
[----:B------:R-:W-:-:S07]  /*3d8e0*/  VIMNMX R11, R11, R0, !PT ;  /* 0x000000000b0b7248 */ /* 0x000fce0007fe0100 */
.L_x_2482:
[----:B------:R-:W-:Y:S05]  /*3d8f0*/  BSYNC B2 ;  /* 0x0000000000027941 */ /* 0x000fea0003800000 */
.L_x_2481:
[----:B------:R-:W2:Y:S01]  /*3d900*/  LDL.64 R6, [R162+0x70] ;  /* 0x00007000a2067983 */ /* 0x000ea20000100a00 */
[----:B------:R-:W-:Y:S02]  /*3d910*/  R2UR UR4, R4 ;  /* 0x00000000040472ca */ /* 0x000fe400000e0000 */
[----:B------:R-:W-:Y:S02]  /*3d920*/  R2UR UR5, R5 ;  /* 0x00000000050572ca */ /* 0x000fe400000e0000 */
[C---:B------:R-:W-:Y:S02]  /*3d930*/  ISETP.GT.AND P0, PT, R11.reuse, 0x1, !P0 ;  /* 0x000000010b00780c */ /* 0x040fe40004704270 */
[----:B------:R-:W-:Y:S02]  /*3d940*/  ISETP.GT.AND P1, PT, R11, 0x8, !P1 ;  /* 0x000000080b00780c */ /* 0x000fe40004f24270 */
[C---:B------:R-:W-:Y:S02]  /*3d950*/  ISETP.LT.OR P0, PT, R9.reuse, 0x2, P0 ;  /* 0x000000020900780c */ /* 0x040fe40000701670 */
[----:B------:R-:W-:-:S02]  /*3d960*/  ISETP.LT.OR P1, PT, R9, 0x9, P1 ;  /* 0x000000090900780c */ /* 0x000fc40000f21670 */
[----:B------:R-:W-:Y:S02]  /*3d970*/  FSEL R27, R27, -INF , !P0 ;  /* 0xff8000001b1b7808 */ /* 0x000fe40004000000 */
[----:B------:R-:W-:Y:S02]  /*3d980*/  ISETP.NE.AND P0, PT, R14, RZ, PT ;  /* 0x000000ff0e00720c */ /* 0x000fe40003f05270 */
[----:B------:R-:W-:Y:S02]  /*3d990*/  FSEL R30, R30, -INF , !P1 ;  /* 0xff8000001e1e7808 */ /* 0x000fe40004800000 */
[----:B------:R-:W-:Y:S02]  /*3d9a0*/  ISETP.GT.AND P0, PT, R11, 0x9, !P0 ;  /* 0x000000090b00780c */ /* 0x000fe40004704270 */
[----:B------:R-:W-:Y:S02]  /*3d9b0*/  ISETP.NE.AND P1, PT, R16, RZ, PT ;  /* 0x000000ff1000720c */ /* 0x000fe40003f25270 */
[----:B------:R-:W-:-:S02]  /*3d9c0*/  ISETP.LT.OR P0, PT, R9, 0xa, P0 ;  /* 0x0000000a0900780c */ /* 0x000fc40000701670 */
[----:B------:R-:W-:Y:S02]  /*3d9d0*/  ISETP.NE.AND P6, PT, R17, RZ, PT ;  /* 0x000000ff1100720c */ /* 0x000fe40003fc5270 */
        /* <DEDUP_REMOVED lines=54> */
[----:B------:R-:W-:Y:S02]  /*3dd40*/  ISETP.NE.AND P6, PT, R24, RZ, PT ;  /* 0x000000ff1800720c */ /* 0x000fe40003fc5270 */
[----:B------:R-:W-:-:S04]  /*3dd50*/  ISETP.LT.OR P0, PT, R9, 0x1, P0 ;  /* 0x000000010900780c */ /* 0x000fc80000701670 */
[----:B------:R-:W-:Y:S02]  /*3dd60*/  FSEL R26, R26, -INF , !P0 ;  /* 0xff8000001a1a7808 */ /* 0x000fe40004000000 */
[----:B------:R-:W-:Y:S01]  /*3dd70*/  ISETP.NE.AND P0, PT, R85, RZ, PT ;  /* 0x000000ff5500720c */ /* 0x000fe20003f05270 */
[----:B--2---:R-:W2:Y:S03]  /*3dd80*/  LD.E.64 R2, desc[UR4][R6.64] ;  /* 0x0000000406027980 */ /* 0x004ea6000c101b00 */
[C---:B------:R-:W-:Y:S02]  /*3dd90*/  ISETP.GT.AND P0, PT, R11.reuse, 0x41, !P0 ;  /* 0x000000410b00780c */ /* 0x040fe40004704270 */
[C---:B------:R-:W-:Y:S01]  /*3dda0*/  ISETP.GT.AND P1, PT, R11.reuse, 0x48, !P1 ;  /* 0x000000480b00780c */ /* 0x040fe20004f24270 */
[----:B------:R-:W3:Y:S01]  /*3ddb0*/  LD.E R14, desc[UR4][R6.64+0x20] ;  /* 0x00002004060e7980 */ /* 0x000ee2000c101900 */
[----:B------:R-:W-:-:S02]  /*3ddc0*/  ISETP.GT.AND P2, PT, R11, 0x49, !P2 ;  /* 0x000000490b00780c */ /* 0x000fc40005744270 */
[C---:B------:R-:W-:Y:S02]  /*3ddd0*/  ISETP.GT.AND P3, PT, R11.reuse, 0x50, !P3 ;  /* 0x000000500b00780c */ /* 0x040fe40005f64270 */
[C---:B------:R-:W-:Y:S02]  /*3dde0*/  ISETP.GT.AND P4, PT, R11.reuse, 0x51, !P4 ;  /* 0x000000510b00780c */ /* 0x040fe40006784270 */
[C---:B------:R-:W-:Y:S02]  /*3ddf0*/  ISETP.GT.AND P5, PT, R11.reuse, 0x58, !P5 ;  /* 0x000000580b00780c */ /* 0x040fe40006fa4270 */
[----:B------:R-:W-:Y:S02]  /*3de00*/  ISETP.GT.AND P6, PT, R11, 0x59, !P6 ;  /* 0x000000590b00780c */ /* 0x000fe400077c4270 */
[C---:B------:R-:W-:Y:S02]  /*3de10*/  ISETP.LT.OR P0, PT, R9.reuse, 0x42, P0 ;  /* 0x000000420900780c */ /* 0x040fe40000701670 */
[----:B------:R-:W-:-:S02]  /*3de20*/  ISETP.LT.OR P1, PT, R9, 0x49, P1 ;  /* 0x000000490900780c */ /* 0x000fc40000f21670 */
[----:B------:R-:W-:Y:S02]  /*3de30*/  FSEL R59, R59, -INF , !P0 ;  /* 0xff8000003b3b7808 */ /* 0x000fe40004000000 */
[C---:B------:R-:W-:Y:S02]  /*3de40*/  ISETP.LT.OR P2, PT, R9.reuse, 0x4a, P2 ;  /* 0x0000004a0900780c */ /* 0x040fe40001741670 */
[----:B------:R-:W-:Y:S02]  /*3de50*/  FSEL R62, R62, -INF , !P1 ;  /* 0xff8000003e3e7808 */ /* 0x000fe40004800000 */
[----:B------:R-:W-:Y:S02]  /*3de60*/  ISETP.LT.OR P3, PT, R9, 0x51, P3 ;  /* 0x000000510900780c */ /* 0x000fe40001f61670 */
[----:B------:R-:W-:Y:S02]  /*3de70*/  FSEL R63, R63, -INF , !P2 ;  /* 0xff8000003f3f7808 */ /* 0x000fe40005000000 */
[----:B------:R-:W-:-:S02]  /*3de80*/  ISETP.LT.OR P4, PT, R9, 0x52, P4 ;  /* 0x000000520900780c */ /* 0x000fc40002781670 */
[C---:B------:R-:W-:Y:S02]  /*3de90*/  ISETP.LT.OR P5, PT, R9.reuse, 0x59, P5 ;  /* 0x000000590900780c */ /* 0x040fe40002fa1670 */
[----:B------:R-:W-:Y:S02]  /*3dea0*/  ISETP.LT.OR P6, PT, R9, 0x5a, P6 ;  /* 0x0000005a0900780c */ /* 0x000fe400037c1670 */
[----:B------:R-:W-:Y:S02]  /*3deb0*/  FSEL R66, R66, -INF , !P3 ;  /* 0xff80000042427808 */ /* 0x000fe40005800000 */
[----:B------:R-:W-:Y:S02]  /*3dec0*/  FSEL R67, R67, -INF , !P4 ;  /* 0xff80000043437808 */ /* 0x000fe40006000000 */
[----:B------:R-:W-:Y:S02]  /*3ded0*/  FSEL R70, R70, -INF , !P5 ;  /* 0xff80000046467808 */ /* 0x000fe40006800000 */
[----:B------:R-:W-:-:S02]  /*3dee0*/  R2UR UR6, R4 ;  /* 0x00000000040672ca */ /* 0x000fc400000e0000 */
[----:B------:R-:W-:Y:S02]  /*3def0*/  R2UR UR7, R5 ;  /* 0x00000000050772ca */ /* 0x000fe400000e0000 */
[----:B------:R-:W-:-:S11]  /*3df00*/  FSEL R71, R71, -INF , !P6 ;  /* 0xff80000047477808 */ /* 0x000fd60007000000 */
[----:B------:R-:W4:Y:S01]  /*3df10*/  LD.E R17, desc[UR6][R6.64+0x14] ;  /* 0x0000140606117980 */ /* 0x000f22000c101900 */
[----:B--2---:R-:W-:-:S04]  /*3df20*/  FMNMX.FTZ R0, R152, R2, !PT ;  /* 0x0000000298007209 */ /* 0x004fc80007810000 */
        /* <DEDUP_REMOVED lines=45> */
[----:B------:R-:W-:-:S03]  /*3e200*/  FMNMX.FTZ R0, R70, R9, !PT ;  /* 0x0000000946007209 */ /* 0x000fc60007810000 */
[----:B------:R-:W0:Y:S01]  /*3e210*/  SHFL.BFLY PT, R9, R12, 0x2, 0x1f ;  /* 0x0c401f000c097f89 */ /* 0x000e2200000e0000 */
[----:B------:R-:W-:-:S05]  /*3e220*/  FMNMX.FTZ R13, R71, R0, !PT ;  /* 0x00000000470d7209 */ /* 0x000fca0007810000 */
[----:B------:R1:W-:Y:S04]  /*3e230*/  ST.E.64 desc[UR4][R6.64], R12 ;  /* 0x0000000c06007985 */ /* 0x0003e8000c101b04 */
[----:B------:R-:W2:Y:S01]  /*3e240*/  LD.E R15, desc[UR6][R6.64+0x4] ;  /* 0x00000406060f7980 */ /* 0x000ea2000c101900 */
[----:B0-----:R-:W-:-:S03]  /*3e250*/  FMNMX.FTZ R9, R12, R9, !PT ;  /* 0x000000090c097209 */ /* 0x001fc60007810000 */
[----:B-1----:R-:W4:Y:S04]  /*3e260*/  LD.E R12, desc[UR4][R6.64+0x10] ;  /* 0x00001004060c7980 */ /* 0x002f28000c101900 */
[----:B------:R-:W0:Y:S02]  /*3e270*/  SHFL.BFLY PT, R0, R9, 0x1, 0x1f ;  /* 0x0c201f0009007f89 */ /* 0x000e2400000e0000 */
[----:B0-----:R-:W-:-:S05]  /*3e280*/  FMNMX.FTZ R11, R9, R0, !PT ;  /* 0x00000000090b7209 */ /* 0x001fca0007810000 */
[----:B------:R-:W-:Y:S04]  /*3e290*/  ST.E desc[UR4][R6.64], R11 ;  /* 0x0000000b06007985 */ /* 0x000fe8000c101904 */
[----:B------:R-:W3:Y:S01]  /*3e2a0*/  LD.E R16, desc[UR6][R6.64] ;  /* 0x0000000606107980 */ /* 0x000ee2000c101900 */
[----:B------:R-:W-:Y:S02]  /*3e2b0*/  R2UR UR8, R4 ;  /* 0x00000000040872ca */ /* 0x000fe400000e0000 */
[----:B------:R-:W-:Y:S01]  /*3e2c0*/  R2UR UR9, R5 ;  /* 0x00000000050972ca */ /* 0x000fe200000e0000 */
[----:B--2---:R-:W0:Y:S02]  /*3e2d0*/  SHFL.BFLY PT, R0, R15, 0x2, 0x1f ;  /* 0x0c401f000f007f89 */ /* 0x004e2400000e0000 */
[----:B0-----:R-:W-:-:S05]  /*3e2e0*/  FMNMX.FTZ R0, R0, R15, !PT ;  /* 0x0000000f00007209 */ /* 0x001fca0007810000 */
[----:B------:R-:W0:Y:S01]  /*3e2f0*/  SHFL.BFLY PT, R9, R0, 0x1, 0x1f ;  /* 0x0c201f0000097f89 */ /* 0x000e2200000e0000 */
[----:B---3--:R-:W-:Y:S02]  /*3e300*/  FSETP.NEU.FTZ.AND P0, PT, R16, -INF , PT ;  /* 0xff8000001000780b */ /* 0x008fe40003f1d000 */
[----:B0-----:R-:W-:Y:S02]  /*3e310*/  FMNMX.FTZ R11, R0, R9, !PT ;  /* 0x00000009000b7209 */ /* 0x001fe40007810000 */
[----:B------:R-:W-:Y:S02]  /*3e320*/  FSEL R9, R16, RZ, P0 ;  /* 0x000000ff10097208 */ /* 0x000fe40000000000 */
[----:B------:R-:W-:-:S03]  /*3e330*/  FSETP.NEU.FTZ.AND P0, PT, R11, -INF , PT ;  /* 0xff8000000b00780b */ /* 0x000fc60003f1d000 */
[----:B------:R-:W-:Y:S01]  /*3e340*/  FADD.FTZ R9, R2, -R9 ;  /* 0x8000000902097221 */ /* 0x000fe20000010000 */
[----:B------:R-:W-:-:S05]  /*3e350*/  FSEL R2, R11, RZ, P0 ;  /* 0x000000ff0b027208 */ /* 0x000fca0000000000 */
[----:B------:R-:W-:Y:S01]  /*3e360*/  FADD.FTZ R3, R3, -R2 ;  /* 0x8000000203037221 */ /* 0x000fe20000010000 */
[----:B------:R-:W-:-:S03]  /*3e370*/  FMUL.FTZ R9, R9, R14 ;  /* 0x0000000e09097220 */ /* 0x000fc60000410000 */
[----:B------:R-:W-:-:S03]  /*3e380*/  FMUL.FTZ R24, R14, R3 ;  /* 0x000000030e187220 */ /* 0x000fc60000410000 */
[----:B------:R-:W4:Y:S08]  /*3e390*/  MUFU.EX2 R9, R9 ;  /* 0x0000000900097308 */ /* 0x000f300000000800 */
[----:B------:R-:W0:Y:S01]  /*3e3a0*/  MUFU.EX2 R24, R24 ;  /* 0x0000001800187308 */ /* 0x000e220000000800 */
[----:B------:R-:W-:Y:S01]  /*3e3b0*/  ST.E desc[UR4][R6.64+0x4], R11 ;  /* 0x0000040b06007985 */ /* 0x000fe2000c101904 */
[----:B----4-:R-:W-:Y:S01]  /*3e3c0*/  FMUL.FTZ R13, R9, R12 ;  /* 0x0000000c090d7220 */ /* 0x010fe20000410000 */
[----:B0-----:R-:W-:-:S04]  /*3e3d0*/  FMUL.FTZ R15, R24, R17 ;  /* 0x00000011180f7220 */ /* 0x001fc80000410000 */
[----:B------:R-:W-:Y:S04]  /*3e3e0*/  ST.E desc[UR6][R6.64+0x10], R13 ;  /* 0x0000100d06007985 */ /* 0x000fe8000c101906 */
[----:B------:R0:W-:Y:S04]  /*3e3f0*/  ST.E desc[UR8][R6.64+0x14], R15 ;  /* 0x0000140f06007985 */ /* 0x0001e8000c101908 */
[----:B------:R-:W2:Y:S04]  /*3e400*/  LDL.64 R2, [R162+0x70] ;  /* 0x00007000a2027983 */ /* 0x000ea80000100a00 */
[----:B--2---:R-:W2:Y:S04]  /*3e410*/  LD.E R72, desc[UR6][R2.64+0x20] ;  /* 0x0000200602487980 */ /* 0x004ea8000c101900 */
[----:B------:R-:W2:Y:S04]  /*3e420*/  LD.E R0, desc[UR4][R2.64] ;  /* 0x0000000402007980 */ /* 0x000ea8000c101900 */
[----:B------:R-:W3:Y:S04]  /*3e430*/  LD.E R21, desc[UR4][R2.64+0x4] ;  /* 0x0000040402157980 */ /* 0x000ee8000c101900 */
[----:B------:R-:W4:Y:S04]  /*3e440*/  LD.E R73, desc[UR4][R2.64+0x10] ;  /* 0x0000100402497980 */ /* 0x000f28000c101900 */
[----:B0-----:R-:W4:Y:S01]  /*3e450*/  LD.E R15, desc[UR6][R2.64+0x14] ;  /* 0x00001406020f7980 */ /* 0x001f22000c101900 */
[C---:B--2---:R-:W-:Y:S01]  /*3e460*/  FMUL.FTZ R6, R0.reuse, R72 ;  /* 0x0000004800067220 */ /* 0x044fe20000410000 */
[----:B------:R-:W-:Y:S01]  /*3e470*/  FSETP.NEU.FTZ.AND P0, PT, R0, -INF , PT ;  /* 0xff8000000000780b */ /* 0x000fe20003f1d000 */
[----:B---3--:R-:W-:-:S03]  /*3e480*/  FMUL.FTZ R0, R72, R21 ;  /* 0x0000001548007220 */ /* 0x008fc60000410000 */
[----:B------:R-:W-:Y:S02]  /*3e490*/  FSEL R7, R6, RZ, P0 ;  /* 0x000000ff06077208 */ /* 0x000fe40000000000 */
[----:B------:R-:W-:-:S03]  /*3e4a0*/  FSETP.NEU.FTZ.AND P0, PT, R21, -INF , PT ;  /* 0xff8000001500780b */ /* 0x000fc60003f1d000 */
        /* <DEDUP_REMOVED lines=24> */
[----:B------:R-:W-:-:S05]  /*3e630*/  FSEL R7, R0, RZ, P0 ;  /* 0x000000ff00077208 */ /* 0x000fca0000000000 */
[-CC-:B------:R-:W-:Y:S01]  /*3e640*/  FFMA.FTZ R192, R26, R72.reuse, -R7.reuse ;  /* 0x000000481ac07223 */ /* 0x180fe20000010807 */
[-CC-:B------:R-:W-:Y:S01]  /*3e650*/  FFMA.FTZ R193, R27, R72.reuse, -R7.reuse ;  /* 0x000000481bc17223 */ /* 0x180fe20000010807 */
[----:B------:R-:W4:Y:S01]  /*3e660*/  MUFU.EX2 R152, R152 ;  /* 0x0000009800987308 */ /* 0x000f220000000800 */
[-CC-:B------:R-:W-:Y:S01]  /*3e670*/  FFMA.FTZ R191, R30, R72.reuse, -R7.reuse ;  /* 0x000000481ebf7223 */ /* 0x180fe20000010807 */
[----:B------:R-:W-:-:S06]  /*3e680*/  FFMA.FTZ R194, R31, R72, -R7 ;  /* 0x000000481fc27223 */ /* 0x000fcc0000010807 */
[----:B------:R-:W0:Y:S01]  /*3e690*/  MUFU.EX2 R192, R192 ;  /* 0x000000c000c07308 */ /* 0x000e220000000800 */
[----:B------:R-:W-:-:S07]  /*3e6a0*/  FFMA.FTZ R21, R34, R72, -R7 ;  /* 0x0000004822157223 */ /* 0x000fce0000010807 */
[----:B------:R-:W1:Y:S08]  /*3e6b0*/  MUFU.EX2 R155, R155 ;  /* 0x0000009b009b7308 */ /* 0x000e700000000800 */
[----:B------:R-:W2:Y:S01]  /*3e6c0*/  MUFU.EX2 R193, R193 ;  /* 0x000000c100c17308 */ /* 0x000ea20000000800 */
[----:B------:R-:W-:-:S07]  /*3e6d0*/  FFMA.FTZ R11, R35, R72, -R7 ;  /* 0x00000048230b7223 */ /* 0x000fce0000010807 */
[----:B------:R-:W3:Y:S08]  /*3e6e0*/  MUFU.EX2 R154, R154 ;  /* 0x0000009a009a7308 */ /* 0x000ef00000000800 */
[----:B------:R-:W3:Y:S01]  /*3e6f0*/  MUFU.EX2 R191, R191 ;  /* 0x000000bf00bf7308 */ /* 0x000ee20000000800 */
[----:B----4-:R-:W-:Y:S01]  /*3e700*/  FADD.FTZ R6, R152, R73 ;  /* 0x0000004998067221 */ /* 0x010fe20000010000 */
[----:B0-----:R-:W-:-:S06]  /*3e710*/  FADD.FTZ R14, R192, R15 ;  /* 0x0000000fc00e7221 */ /* 0x001fcc0000010000 */
[----:B------:R-:W0:Y:S01]  /*3e720*/  MUFU.EX2 R153, R153 ;  /* 0x0000009900997308 */ /* 0x000e220000000800 */
[----:B------:R-:W-:-:S07]  /*3e730*/  FFMA.FTZ R0, R38, R72, -R7 ;  /* 0x0000004826007223 */ /* 0x000fce0000010807 */
[----:B------:R-:W4:Y:S01]  /*3e740*/  MUFU.EX2 R194, R194 ;  /* 0x000000c200c27308 */ /* 0x000f220000000800 */
[----:B-1----:R-:W-:Y:S01]  /*3e750*/  FADD.FTZ R15, R155, R6 ;  /* 0x000000069b0f7221 */ /* 0x002fe20000010000 */
[----:B--2---:R-:W-:-:S06]  /*3e760*/  FADD.FTZ R14, R193, R14 ;  /* 0x0000000ec10e7221 */ /* 0x004fcc0000010000 */
[----:B------:R-:W1:Y:S01]  /*3e770*/  MUFU.EX2 R20, R20 ;  /* 0x0000001400147308 */ /* 0x000e620000000800 */
[----:B------:R-:W-:-:S07]  /*3e780*/  FFMA.FTZ R156, R39, R72, -R7 ;  /* 0x00000048279c7223 */ /* 0x000fce0000010807 */
[----:B------:R-:W2:Y:S01]  /*3e790*/  MUFU.EX2 R21, R21 ;  /* 0x0000001500157308 */ /* 0x000ea20000000800 */
[----:B---3--:R-:W-:Y:S01]  /*3e7a0*/  FADD.FTZ R6, R154, R15 ;  /* 0x0000000f9a067221 */ /* 0x008fe20000010000 */
[----:B------:R-:W-:-:S06]  /*3e7b0*/  FADD.FTZ R15, R191, R14 ;  /* 0x0000000ebf0f7221 */ /* 0x000fcc0000010000 */
[----:B------:R-:W3:Y:S01]  /*3e7c0*/  MUFU.EX2 R17, R17 ;  /* 0x0000001100117308 */ /* 0x000ee20000000800 */
[----:B------:R-:W-:-:S07]  /*3e7d0*/  FFMA.FTZ R168, R42, R72, -R7 ;  /* 0x000000482aa87223 */ /* 0x000fce0000010807 */
[----:B------:R-:W3:Y:S01]  /*3e7e0*/  MUFU.EX2 R11, R11 ;  /* 0x0000000b000b7308 */ /* 0x000ee20000000800 */
[----:B0-----:R-:W-:Y:S01]  /*3e7f0*/  FADD.FTZ R25, R153, R6 ;  /* 0x0000000699197221 */ /* 0x001fe20000010000 */
[----:B----4-:R-:W-:-:S06]  /*3e800*/  FADD.FTZ R6, R194, R15 ;  /* 0x0000000fc2067221 */ /* 0x010fcc0000010000 */
        /* <DEDUP_REMOVED lines=75> */
[----:B------:R-:W0:Y:S08]  /*3ecc0*/  MUFU.EX2 R186, R186 ;  /* 0x000000ba00ba7308 */ /* 0x000e300000000800 */
[----:B------:R-:W4:Y:S01]  /*3ecd0*/  MUFU.EX2 R159, R159 ;  /* 0x0000009f009f7308 */ /* 0x000f220000000800 */
[----:B-1----:R-:W-:Y:S01]  /*3ece0*/  FADD.FTZ R26, R181, R26 ;  /* 0x0000001ab51a7221 */ /* 0x002fe20000010000 */
[----:B--2---:R-:W-:-:S06]  /*3ecf0*/  FADD.FTZ R7, R14, R7 ;  /* 0x000000070e077221 */ /* 0x004fcc0000010000 */
[----:B------:R-:W1:Y:S08]  /*3ed00*/  MUFU.EX2 R185, R185 ;  /* 0x000000b900b97308 */ /* 0x000e700000000800 */
[----:B------:R-:W2:Y:S01]  /*3ed10*/  MUFU.EX2 R158, R158 ;  /* 0x0000009e009e7308 */ /* 0x000ea20000000800 */
[----:B---3--:R-:W-:Y:S01]  /*3ed20*/  FADD.FTZ R25, R187, R26 ;  /* 0x0000001abb197221 */ /* 0x008fe20000010000 */
[----:B------:R-:W-:-:S06]  /*3ed30*/  FADD.FTZ R6, R160, R7 ;  /* 0x00000007a0067221 */ /* 0x000fcc0000010000 */
[----:B------:R-:W3:Y:S08]  /*3ed40*/  MUFU.EX2 R184, R184 ;  /* 0x000000b800b87308 */ /* 0x000ef00000000800 */
[----:B------:R-:W3:Y:S01]  /*3ed50*/  MUFU.EX2 R157, R157 ;  /* 0x0000009d009d7308 */ /* 0x000ee20000000800 */
[----:B0-----:R-:W-:Y:S01]  /*3ed60*/  FADD.FTZ R26, R186, R25 ;  /* 0x00000019ba1a7221 */ /* 0x001fe20000010000 */
[----:B----4-:R-:W-:-:S03]  /*3ed70*/  FADD.FTZ R7, R159, R6 ;  /* 0x000000069f077221 */ /* 0x010fc60000010000 */
[----:B-1----:R-:W-:Y:S01]  /*3ed80*/  FADD.FTZ R25, R185, R26 ;  /* 0x0000001ab9197221 */ /* 0x002fe20000010000 */
[----:B--2---:R-:W-:-:S03]  /*3ed90*/  FADD.FTZ R6, R158, R7 ;  /* 0x000000079e067221 */ /* 0x004fc60000010000 */
[----:B---3--:R-:W-:Y:S01]  /*3eda0*/  FADD.FTZ R25, R184, R25 ;  /* 0x00000019b8197221 */ /* 0x008fe20000010000 */
[----:B------:R-:W-:-:S04]  /*3edb0*/  FADD.FTZ R27, R157, R6 ;  /* 0x000000069d1b7221 */ /* 0x000fc80000010000 */
[----:B------:R-:W-:Y:S04]  /*3edc0*/  ST.E desc[UR4][R2.64+0x10], R25 ;  /* 0x0000101902007985 */ /* 0x000fe8000c101904 */
[----:B------:R0:W-:Y:S04]  /*3edd0*/  ST.E desc[UR6][R2.64+0x14], R27 ;  /* 0x0000141b02007985 */ /* 0x0001e8000c101906 */
[----:B------:R-:W2:Y:S01]  /*3ede0*/  LDL.64 R6, [R162+0x80] ;  /* 0x00008000a2067983 */ /* 0x000ea20000100a00 */
[----:B------:R-:W-:Y:S02]  /*3edf0*/  R2UR UR10, R4 ;  /* 0x00000000040a72ca */ /* 0x000fe400000e0000 */
[----:B------:R-:W-:-:S02]  /*3ee00*/  R2UR UR11, R5 ;  /* 0x00000000050b72ca */ /* 0x000fc400000e0000 */
[C---:B------:R-:W-:Y:S02]  /*3ee10*/  R2UR UR12, R4.reuse ;  /* 0x00000000040c72ca */ /* 0x040fe400000e0000 */
[C---:B------:R-:W-:Y:S02]  /*3ee20*/  R2UR UR13, R5.reuse ;  /* 0x00000000050d72ca */ /* 0x040fe400000e0000 */
[C---:B------:R-:W-:Y:S02]  /*3ee30*/  R2UR UR14, R4.reuse ;  /* 0x00000000040e72ca */ /* 0x040fe400000e0000 */
[C---:B------:R-:W-:Y:S02]  /*3ee40*/  R2UR UR15, R5.reuse ;  /* 0x00000000050f72ca */ /* 0x040fe400000e0000 */
[C---:B------:R-:W-:Y:S02]  /*3ee50*/  R2UR UR16, R4.reuse ;  /* 0x00000000041072ca */ /* 0x040fe400000e0000 */
[----:B------:R-:W-:Y:S01]  /*3ee60*/  R2UR UR17, R5 ;  /* 0x00000000051172ca */ /* 0x000fe200000e0000 */
[----:B--2---:R-:W2:Y:S04]  /*3ee70*/  LD.E R78, desc[UR4][R6.64] ;  /* 0x00000004064e7980 */ /* 0x004ea8000c101900 */
[----:B------:R-:W3:Y:S04]  /*3ee80*/  LD.E R80, desc[UR6][R6.64+0x4] ;  /* 0x0000040606507980 */ /* 0x000ee8000c101900 */
[----:B------:R-:W4:Y:S04]  /*3ee90*/  LD.E R82, desc[UR8][R6.64+0x10] ;  /* 0x0000100806527980 */ /* 0x000f28000c101900 */
        /* <DEDUP_REMOVED lines=33> */
[----:B------:R-:W4:Y:S01]  /*3f0b0*/  LD.E R60, desc[UR12][R6.64+0x120] ;  /* 0x0001200c063c7980 */ /* 0x000f22000c101900 */
[----:B------:R-:W-:-:S03]  /*3f0c0*/  R2UR UR18, R4 ;  /* 0x00000000041272ca */ /* 0x000fc600000e0000 */
[----:B------:R-:W4:Y:S01]  /*3f0d0*/  LD.E R56, desc[UR4][R6.64+0x124] ;  /* 0x0001240406387980 */ /* 0x000f22000c101900 */
[----:B------:R-:W-:-:S03]  /*3f0e0*/  R2UR UR19, R5 ;  /* 0x00000000051372ca */ /* 0x000fc600000e0000 */
[----:B------:R-:W4:Y:S01]  /*3f0f0*/  LD.E R52, desc[UR14][R6.64+0x130] ;  /* 0x0001300e06347980 */ /* 0x000f22000c101900 */
[----:B------:R-:W-:-:S03]  /*3f100*/  R2UR UR20, R4 ;  /* 0x00000000041472ca */ /* 0x000fc600000e0000 */
[----:B------:R-:W4:Y:S01]  /*3f110*/  LD.E R54, desc[UR16][R6.64+0x134] ;  /* 0x0001341006367980 */ /* 0x000f22000c101900 */
[----:B------:R-:W-:-:S03]  /*3f120*/  R2UR UR21, R5 ;  /* 0x00000000051572ca */ /* 0x000fc600000e0000 */
[----:B------:R-:W4:Y:S01]  /*3f130*/  LD.E R50, desc[UR6][R6.64+0x140] ;  /* 0x0001400606327980 */ /* 0x000f22000c101900 */
[C---:B------:R-:W-:Y:S02]  /*3f140*/  R2UR UR22, R4.reuse ;  /* 0x00000000041672ca */ /* 0x040fe400000e0000 */
[C---:B------:R-:W-:Y:S01]  /*3f150*/  R2UR UR23, R5.reuse ;  /* 0x00000000051772ca */ /* 0x040fe200000e0000 */
[----:B------:R-:W4:Y:S01]  /*3f160*/  LD.E R46, desc[UR8][R6.64+0x144] ;  /* 0x00014408062e7980 */ /* 0x000f22000c101900 */
[C---:B------:R-:W-:Y:S02]  /*3f170*/  R2UR UR24, R4.reuse ;  /* 0x00000000041872ca */ /* 0x040fe400000e0000 */
[----:B------:R-:W-:Y:S01]  /*3f180*/  R2UR UR25, R5 ;  /* 0x00000000051972ca */ /* 0x000fe200000e0000 */
        /* <DEDUP_REMOVED lines=8> */
[----:B0-----:R-:W4:Y:S04]  /*3f210*/  LD.E R2, desc[UR12][R6.64+0x190] ;  /* 0x0001900c06027980 */ /* 0x001f28000c101900 */
        /* <DEDUP_REMOVED lines=9> */
[----:B------:R-:W-:-:S02]  /*3f2b0*/  R2UR UR26, R4 ;  /* 0x00000000041a72ca */ /* 0x000fc400000e0000 */
        /* <DEDUP_REMOVED lines=16> */
[----:B--2---:R-:W-:-:S03]  /*3f3c0*/  FMUL.FTZ R3, R9, R78 ;  /* 0x0000004e09037220 */ /* 0x004fc60000410000 */
[----:B------:R-:W2:Y:S04]  /*3f3d0*/  LD.E R73, desc[UR22][R6.64+0xd8] ;  /* 0x0000d81606497980 */ /* 0x000ea8000c101900 */
[----:B------:R-:W2:Y:S01]  /*3f3e0*/  LD.E R78, desc[UR20][R6.64+0x1b0] ;  /* 0x0001b014064e7980 */ /* 0x000ea2000c101900 */
[C---:B---3--:R-:W-:Y:S01]  /*3f3f0*/  FMUL.FTZ R25, R9.reuse, R80 ;  /* 0x0000005009197220 */ /* 0x048fe20000410000 */
[C---:B----4-:R-:W-:Y:S02]  /*3f400*/  FMUL.FTZ R27, R9.reuse, R82 ;  /* 0x00000052091b7220 */ /* 0x050fe40000410000 */
[----:B------:R-:W3:Y:S04]  /*3f410*/  LD.E R80, desc[UR18][R6.64+0x1e4] ;  /* 0x0001e41206507980 */ /* 0x000ee8000c101900 */
[----:B------:R-:W4:Y:S01]  /*3f420*/  LD.E R82, desc[UR16][R6.64+0x1e0] ;  /* 0x0001e01006527980 */ /* 0x000f22000c101900 */
[----:B------:R-:W-:-:S03]  /*3f430*/  FMUL.FTZ R29, R9, R94 ;  /* 0x0000005e091d7220 */ /* 0x000fc60000410000 */
[----:B------:R0:W-:Y:S04]  /*3f440*/  ST.E desc[UR6][R6.64+0x4], R25 ;  /* 0x0000041906007985 */ /* 0x0001e8000c101906 */
[----:B------:R-:W4:Y:S01]  /*3f450*/  LD.E R94, desc[UR12][R6.64+0x1f4] ;  /* 0x0001f40c065e7980 */ /* 0x000f22000c101900 */
[----:B------:R-:W-:-:S03]  /*3f460*/  FMUL.FTZ R35, R9, R100 ;  /* 0x0000006409237220 */ /* 0x000fc60000410000 */
[----:B------:R1:W-:Y:S04]  /*3f470*/  ST.E desc[UR4][R6.64], R3 ;  /* 0x0000000306007985 */ /* 0x0003e8000c101904 */
[----:B0-----:R-:W4:Y:S01]  /*3f480*/  LD.E R25, desc[UR14][R6.64+0x8] ;  /* 0x0000080e06197980 */ /* 0x001f22000c101900 */
[----:B------:R-:W-:-:S03]  /*3f490*/  FMUL.FTZ R37, R9, R102 ;  /* 0x0000006609257220 */ /* 0x000fc60000410000 */
[----:B------:R0:W-:Y:S04]  /*3f4a0*/  ST.E desc[UR8][R6.64+0x10], R27 ;  /* 0x0000101b06007985 */ /* 0x0001e8000c101908 */
[----:B-1----:R-:W4:Y:S01]  /*3f4b0*/  LD.E R3, desc[UR22][R6.64+0xc] ;  /* 0x00000c1606037980 */ /* 0x002f22000c101900 */
[----:B------:R-:W-:-:S03]  /*3f4c0*/  FMUL.FTZ R33, R9, R98 ;  /* 0x0000006209217220 */ /* 0x000fc60000410000 */
[----:B------:R1:W-:Y:S04]  /*3f4d0*/  ST.E desc[UR4][R6.64+0x14], R29 ;  /* 0x0000141d06007985 */ /* 0x0003e8000c101904 */
[----:B0-----:R-:W4:Y:S04]  /*3f4e0*/  LD.E R27, desc[UR18][R6.64+0x1c] ;  /* 0x00001c12061b7980 */ /* 0x001f28000c101900 */
[----:B------:R0:W-:Y:S04]  /*3f4f0*/  ST.E desc[UR8][R6.64+0x24], R35 ;  /* 0x0000242306007985 */ /* 0x0001e8000c101908 */
[----:B-1----:R-:W4:Y:S01]  /*3f500*/  LD.E R29, desc[UR24][R6.64+0x28] ;  /* 0x00002818061d7980 */ /* 0x002f22000c101900 */
[----:B------:R-:W-:-:S03]  /*3f510*/  FMUL.FTZ R65, R9, R108 ;  /* 0x0000006c09417220 */ /* 0x000fc60000410000 */
[----:B------:R1:W-:Y:S04]  /*3f520*/  ST.E desc[UR10][R6.64+0x30], R37 ;  /* 0x0000302506007985 */ /* 0x0003e8000c10190a */
[----:B0-----:R-:W4:Y:S01]  /*3f530*/  LD.E R35, desc[UR18][R6.64+0x4c] ;  /* 0x00004c1206237980 */ /* 0x001f22000c101900 */
[----:B------:R-:W-:-:S03]  /*3f540*/  FMUL.FTZ R61, R9, R104 ;  /* 0x00000068093d7220 */ /* 0x000fc60000410000 */
[----:B------:R0:W-:Y:S04]  /*3f550*/  ST.E desc[UR6][R6.64+0x20], R33 ;  /* 0x0000202106007985 */ /* 0x0001e8000c101906 */
[----:B-1----:R-:W4:Y:S01]  /*3f560*/  LD.E R37, desc[UR22][R6.64+0x5c] ;  /* 0x00005c1606257980 */ /* 0x002f22000c101900 */
[C---:B------:R-:W-:Y:S01]  /*3f570*/  FMUL.FTZ R63, R9.reuse, R106 ;  /* 0x0000006a093f7220 */ /* 0x040fe20000410000 */
[C---:B------:R-:W-:Y:S01]  /*3f580*/  FMUL.FTZ R67, R9.reuse, R110 ;  /* 0x0000006e09437220 */ /* 0x040fe20000410000 */
[C---:B------:R-:W-:Y:S01]  /*3f590*/  FMUL.FTZ R89, R9.reuse, R118 ;  /* 0x0000007609597220 */ /* 0x040fe20000410000 */
[C---:B------:R-:W-:Y:S01]  /*3f5a0*/  FMUL.FTZ R85, R9.reuse, R114 ;  /* 0x0000007209557220 */ /* 0x040fe20000410000 */
[C---:B------:R-:W-:Y:S01]  /*3f5b0*/  FMUL.FTZ R87, R9.reuse, R116 ;  /* 0x0000007409577220 */ /* 0x040fe20000410000 */
[----:B------:R-:W4:Y:S04]  /*3f5c0*/  LD.E R83, desc[UR24][R6.64+0xdc] ;  /* 0x0000dc1806537980 */ /* 0x000f28000c101900 */
[----:B0-----:R-:W4:Y:S04]  /*3f5d0*/  LD.E R33, desc[UR12][R6.64+0x68] ;  /* 0x0000680c06217980 */ /* 0x001f28000c101900 */
[----:B------:R0:W-:Y:S04]  /*3f5e0*/  ST.E desc[UR8][R6.64+0x44], R65 ;  /* 0x0000444106007985 */ /* 0x0001e8000c101908 */
[----:B------:R1:W-:Y:S04]  /*3f5f0*/  ST.E desc[UR4][R6.64+0x34], R61 ;  /* 0x0000343d06007985 */ /* 0x0003e8000c101904 */
[----:B------:R1:W-:Y:S01]  /*3f600*/  ST.E desc[UR6][R6.64+0x40], R63 ;  /* 0x0000403f06007985 */ /* 0x0003e2000c101906 */
[----:B0-----:R-:W-:-:S03]  /*3f610*/  FMUL.FTZ R65, R9, R112 ;  /* 0x0000007009417220 */ /* 0x001fc60000410000 */
[----:B------:R0:W-:Y:S04]  /*3f620*/  ST.E desc[UR10][R6.64+0x50], R67 ;  /* 0x0000504306007985 */ /* 0x0001e8000c10190a */
[----:B-1----:R-:W4:Y:S04]  /*3f630*/  LD.E R61, desc[UR6][R6.64+0x9c] ;  /* 0x00009c06063d7980 */ /* 0x002f28000c101900 */
[----:B------:R-:W4:Y:S04]  /*3f640*/  LD.E R63, desc[UR12][R6.64+0xac] ;  /* 0x0000ac0c063f7980 */ /* 0x000f28000c101900 */
[----:B------:R1:W-:Y:S04]  /*3f650*/  ST.E desc[UR4][R6.64+0x54], R65 ;  /* 0x0000544106007985 */ /* 0x0003e8000c101904 */
[----:B0-----:R-:W4:Y:S04]  /*3f660*/  LD.E R67, desc[UR16][R6.64+0xbc] ;  /* 0x0000bc1006437980 */ /* 0x001f28000c101900 */
[----:B------:R-:W4:Y:S04]  /*3f670*/  LD.E R77, desc[UR10][R6.64+0xe8] ;  /* 0x0000e80a064d7980 */ /* 0x000f28000c101900 */
[----:B-1----:R-:W4:Y:S01]  /*3f680*/  LD.E R65, desc[UR18][R6.64+0xc8] ;  /* 0x0000c81206417980 */ /* 0x002f22000c101900 */
[----:B------:R-:W-:-:S03]  /*3f690*/  FMUL.FTZ R97, R9, R120 ;  /* 0x0000007809617220 */ /* 0x000fc60000410000 */
[----:B------:R-:W4:Y:S04]  /*3f6a0*/  LD.E R81, desc[UR12][R6.64+0xec] ;  /* 0x0000ec0c06517980 */ /* 0x000f28000c101900 */
[----:B------:R0:W-:Y:S04]  /*3f6b0*/  ST.E desc[UR8][R6.64+0x70], R89 ;  /* 0x0000705906007985 */ /* 0x0001e8000c101908 */
[----:B------:R-:W4:Y:S04]  /*3f6c0*/  LD.E R79, desc[UR14][R6.64+0xf8] ;  /* 0x0000f80e064f7980 */ /* 0x000f28000c101900 */
[----:B------:R1:W-:Y:S04]  /*3f6d0*/  ST.E desc[UR4][R6.64+0x60], R85 ;  /* 0x0000605506007985 */ /* 0x0003e8000c101904 */
[----:B0-----:R-:W4:Y:S01]  /*3f6e0*/  LD.E R89, desc[UR16][R6.64+0xfc] ;  /* 0x0000fc1006597980 */ /* 0x001f22000c101900 */
[----:B------:R-:W-:-:S03]  /*3f6f0*/  FMUL.FTZ R107, R9, R124 ;  /* 0x0000007c096b7220 */ /* 0x000fc60000410000 */
[----:B------:R0:W-:Y:S04]  /*3f700*/  ST.E desc[UR6][R6.64+0x64], R87 ;  /* 0x0000645706007985 */ /* 0x0001e8000c101906 */
[----:B-1----:R-:W4:Y:S01]  /*3f710*/  LD.E R85, desc[UR18][R6.64+0x108] ;  /* 0x0001081206557980 */ /* 0x002f22000c101900 */
[----:B------:R-:W-:-:S03]  /*3f720*/  FMUL.FTZ R105, R9, R122 ;  /* 0x0000007a09697220 */ /* 0x000fc60000410000 */
[----:B------:R-:W4:Y:S04]  /*3f730*/  LD.E R95, desc[UR10][R6.64+0x118] ;  /* 0x0001180a065f7980 */ /* 0x000f28000c101900 */
[----:B0-----:R-:W4:Y:S04]  /*3f740*/  LD.E R87, desc[UR20][R6.64+0x10c] ;  /* 0x00010c1406577980 */ /* 0x001f28000c101900 */
[----:B------:R-:W4:Y:S04]  /*3f750*/  LD.E R91, desc[UR12][R6.64+0x11c] ;  /* 0x00011c0c065b7980 */ /* 0x000f28000c101900 */
[----:B------:R-:W4:Y:S04]  /*3f760*/  LD.E R93, desc[UR14][R6.64+0x128] ;  /* 0x0001280e065d7980 */ /* 0x000f28000c101900 */
[----:B------:R0:W-:Y:S04]  /*3f770*/  ST.E desc[UR4][R6.64+0x74], R97 ;  /* 0x0000746106007985 */ /* 0x0001e8000c101904 */
[----:B------:R-:W4:Y:S01]  /*3f780*/  LD.E R103, desc[UR16][R6.64+0x12c] ;  /* 0x00012c1006677980 */ /* 0x000f22000c101900 */
[----:B------:R-:W-:-:S03]  /*3f790*/  FMUL.FTZ R119, R9, R126 ;  /* 0x0000007e09777220 */ /* 0x000fc60000410000 */
[----:B------:R-:W4:Y:S04]  /*3f7a0*/  LD.E R101, desc[UR20][R6.64+0x13c] ;  /* 0x00013c1406657980 */ /* 0x000f28000c101900 */
[----:B0-----:R-:W4:Y:S04]  /*3f7b0*/  LD.E R97, desc[UR18][R6.64+0x138] ;  /* 0x0001381206617980 */ /* 0x001f28000c101900 */
[----:B------:R0:W-:Y:S04]  /*3f7c0*/  ST.E desc[UR8][R6.64+0x84], R107 ;  /* 0x0000846b06007985 */ /* 0x0001e8000c101908 */
[----:B------:R-:W4:Y:S01]  /*3f7d0*/  LD.E R99, desc[UR22][R6.64+0x148] ;  /* 0x0001481606637980 */ /* 0x000f22000c101900 */
[----:B------:R-:W-:-:S03]  /*3f7e0*/  FMUL.FTZ R121, R9, R128 ;  /* 0x0000008009797220 */ /* 0x000fc60000410000 */
[----:B------:R1:W-:Y:S04]  /*3f7f0*/  ST.E desc[UR6][R6.64+0x80], R105 ;  /* 0x0000806906007985 */ /* 0x0003e8000c101906 */
[----:B0-----:R-:W4:Y:S04]  /*3f800*/  LD.E R107, desc[UR8][R6.64+0x14c] ;  /* 0x00014c08066b7980 */ /* 0x001f28000c101900 */
[----:B------:R-:W4:Y:S04]  /*3f810*/  LD.E R117, desc[UR12][R6.64+0x15c] ;  /* 0x00015c0c06757980 */ /* 0x000f28000c101900 */
[----:B-1----:R-:W4:Y:S01]  /*3f820*/  LD.E R105, desc[UR10][R6.64+0x158] ;  /* 0x0001580a06697980 */ /* 0x002f22000c101900 */
[----:B------:R-:W-:-:S03]  /*3f830*/  FMUL.FTZ R123, R9, R130 ;  /* 0x00000082097b7220 */ /* 0x000fc60000410000 */
[----:B------:R-:W4:Y:S04]  /*3f840*/  LD.E R109, desc[UR14][R6.64+0x168] ;  /* 0x0001680e066d7980 */ /* 0x000f28000c101900 */
[----:B------:R-:W4:Y:S01]  /*3f850*/  LD.E R115, desc[UR16][R6.64+0x16c] ;  /* 0x00016c1006737980 */ /* 0x000f22000c101900 */
[----:B------:R-:W-:-:S03]  /*3f860*/  FMUL.FTZ R131, R9, R132 ;  /* 0x0000008409837220 */ /* 0x000fc60000410000 */
[----:B------:R-:W4:Y:S04]  /*3f870*/  LD.E R113, desc[UR18][R6.64+0x178] ;  /* 0x0001781206717980 */ /* 0x000f28000c101900 */
[----:B------:R0:W-:Y:S04]  /*3f880*/  ST.E desc[UR4][R6.64+0x90], R119 ;  /* 0x0000907706007985 */ /* 0x0001e8000c101904 */
        /* <DEDUP_REMOVED lines=8> */
[----:B------:R-:W4:Y:S01]  /*3f910*/  LD.E R125, desc[UR16][R6.64+0x1a8] ;  /* 0x0001a810067d7980 */ /* 0x000f22000c101900 */
[----:B------:R-:W-:-:S03]  /*3f920*/  FMUL.FTZ R143, R9, R136 ;  /* 0x00000088098f7220 */ /* 0x000fc60000410000 */
[----:B------:R1:W-:Y:S04]  /*3f930*/  ST.E desc[UR6][R6.64+0xa4], R131 ;  /* 0x0000a48306007985 */ /* 0x0003e8000c101906 */
[----:B0-----:R-:W4:Y:S04]  /*3f940*/  LD.E R123, desc[UR18][R6.64+0x1ac] ;  /* 0x0001ac12067b7980 */ /* 0x001f28000c101900 */
[----:B------:R-:W4:Y:S04]  /*3f950*/  LD.E R133, desc[UR20][R6.64+0x1b8] ;  /* 0x0001b81406857980 */ /* 0x000f28000c101900 */
[----:B-1----:R-:W4:Y:S04]  /*3f960*/  LD.E R131, desc[UR22][R6.64+0x1bc] ;  /* 0x0001bc1606837980 */ /* 0x002f28000c101900 */
[----:B------:R-:W4:Y:S04]  /*3f970*/  LD.E R139, desc[UR10][R6.64+0x1c8] ;  /* 0x0001c80a068b7980 */ /* 0x000f28000c101900 */
[----:B------:R-:W4:Y:S04]  /*3f980*/  LD.E R135, desc[UR12][R6.64+0x1cc] ;  /* 0x0001cc0c06877980 */ /* 0x000f28000c101900 */
[----:B------:R-:W4:Y:S04]  /*3f990*/  LD.E R137, desc[UR14][R6.64+0x1d8] ;  /* 0x0001d80e06897980 */ /* 0x000f28000c101900 */
[----:B------:R0:W-:Y:S04]  /*3f9a0*/  ST.E desc[UR4][R6.64+0xb0], R141 ;  /* 0x0000b08d06007985 */ /* 0x0001e8000c101904 */
[----:B------:R-:W4:Y:S04]  /*3f9b0*/  LD.E R147, desc[UR16][R6.64+0x1dc] ;  /* 0x0001dc1006937980 */ /* 0x000f28000c101900 */
[----:B------:R1:W-:Y:S04]  /*3f9c0*/  ST.E desc[UR6][R6.64+0xb4], R143 ;  /* 0x0000b48f06007985 */ /* 0x0003e8000c101906 */
[----:B0-----:R-:W4:Y:S04]  /*3f9d0*/  LD.E R141, desc[UR18][R6.64+0x1e8] ;  /* 0x0001e812068d7980 */ /* 0x001f28000c101900 */
[----:B------:R-:W4:Y:S04]  /*3f9e0*/  LD.E R145, desc[UR20][R6.64+0x1ec] ;  /* 0x0001ec1406917980 */ /* 0x000f28000c101900 */
[----:B-1----:R-:W4:Y:S04]  /*3f9f0*/  LD.E R143, desc[UR22][R6.64+0x1f8] ;  /* 0x0001f816068f7980 */ /* 0x002f28000c101900 */
[----:B------:R-:W4:Y:S01]  /*3fa00*/  LD.E R149, desc[UR24][R6.64+0x1fc] ;  /* 0x0001fc1806957980 */ /* 0x000f22000c101900 */
[C---:B------:R-:W-:Y:S01]  /*3fa10*/  FMUL.FTZ R151, R9.reuse, R138 ;  /* 0x0000008a09977220 */ /* 0x040fe20000410000 */
[C---:B------:R-:W-:Y:S01]  /*3fa20*/  FMUL.FTZ R195, R9.reuse, R140 ;  /* 0x0000008c09c37220 */ /* 0x040fe20000410000 */
[----:B------:R-:W-:-:S03]  /*3fa30*/  FMUL.FTZ R197, R9, R76 ;  /* 0x0000004c09c57220 */ /* 0x000fc60000410000 */
[----:B------:R0:W-:Y:S01]  /*3fa40*/  ST.E desc[UR8][R6.64+0xc0], R151 ;  /* 0x0000c09706007985 */ /* 0x0001e2000c101908 */
[C---:B------:R-:W-:Y:S01]  /*3fa50*/  FMUL.FTZ R199, R9.reuse, R74 ;  /* 0x0000004a09c77220 */ /* 0x040fe20000410000 */
[C---:B------:R-:W-:Y:S01]  /*3fa60*/  FMUL.FTZ R201, R9.reuse, R72 ;  /* 0x0000004809c97220 */ /* 0x040fe20000410000 */
[C---:B------:R-:W-:Y:S01]  /*3fa70*/  FMUL.FTZ R203, R9.reuse, R70 ;  /* 0x0000004609cb7220 */ /* 0x040fe20000410000 */
[----:B------:R1:W-:Y:S01]  /*3fa80*/  ST.E desc[UR4][R6.64+0xc4], R195 ;  /* 0x0000c4c306007985 */ /* 0x0003e2000c101904 */
[C---:B------:R-:W-:Y:S01]  /*3fa90*/  FMUL.FTZ R205, R9.reuse, R66 ;  /* 0x0000004209cd7220 */ /* 0x040fe20000410000 */
[C---:B0-----:R-:W-:Y:S02]  /*3faa0*/  FMUL.FTZ R151, R9.reuse, R142 ;  /* 0x0000008e09977220 */ /* 0x041fe40000410000 */
[----:B------:R0:W-:Y:S01]  /*3fab0*/  ST.E desc[UR8][R6.64+0xd4], R197 ;  /* 0x0000d4c506007985 */ /* 0x0001e2000c101908 */
[----:B-1----:R-:W-:-:S03]  /*3fac0*/  FMUL.FTZ R195, R9, R68 ;  /* 0x0000004409c37220 */ /* 0x002fc60000410000 */
[----:B------:R1:W-:Y:S04]  /*3fad0*/  ST.E desc[UR6][R6.64+0xd0], R151 ;  /* 0x0000d09706007985 */ /* 0x0003e8000c101906 */
[----:B------:R2:W-:Y:S04]  /*3fae0*/  ST.E desc[UR10][R6.64+0xe0], R199 ;  /* 0x0000e0c706007985 */ /* 0x0005e8000c10190a */
[----:B------:R3:W-:Y:S01]  /*3faf0*/  ST.E desc[UR12][R6.64+0xe4], R201 ;  /* 0x0000e4c906007985 */ /* 0x0007e2000c10190c */
[C---:B0-----:R-:W-:Y:S01]  /*3fb00*/  FMUL.FTZ R197, R9.reuse, R58 ;  /* 0x0000003a09c57220 */ /* 0x041fe20000410000 */
[----:B-1----:R-:W-:-:S02]  /*3fb10*/  FMUL.FTZ R151, R9, R64 ;  /* 0x0000004009977220 */ /* 0x002fc40000410000 */
[----:B------:R0:W-:Y:S01]  /*3fb20*/  ST.E desc[UR14][R6.64+0xf0], R203 ;  /* 0x0000f0cb06007985 */ /* 0x0001e2000c10190e */
[----:B--2---:R-:W-:-:S03]  /*3fb30*/  FMUL.FTZ R199, R9, R62 ;  /* 0x0000003e09c77220 */ /* 0x004fc60000410000 */
[----:B------:R1:W-:Y:S01]  /*3fb40*/  ST.E desc[UR4][R6.64+0xf4], R195 ;  /* 0x0000f4c306007985 */ /* 0x0003e2000c101904 */
[----:B---3--:R-:W-:-:S03]  /*3fb50*/  FMUL.FTZ R201, R9, R60 ;  /* 0x0000003c09c97220 */ /* 0x008fc60000410000 */
[----:B------:R2:W-:Y:S04]  /*3fb60*/  ST.E desc[UR16][R6.64+0x100], R205 ;  /* 0x000100cd06007985 */ /* 0x0005e8000c101910 */
[----:B------:R3:W-:Y:S01]  /*3fb70*/  ST.E desc[UR6][R6.64+0x104], R151 ;  /* 0x0001049706007985 */ /* 0x0007e2000c101906 */
[C---:B0-----:R-:W-:Y:S01]  /*3fb80*/  FMUL.FTZ R203, R9.reuse, R52 ;  /* 0x0000003409cb7220 */ /* 0x041fe20000410000 */
[C---:B-1----:R-:W-:Y:S02]  /*3fb90*/  FMUL.FTZ R195, R9.reuse, R56 ;  /* 0x0000003809c37220 */ /* 0x042fe40000410000 */
[----:B------:R0:W-:Y:S01]  /*3fba0*/  ST.E desc[UR8][R6.64+0x110], R197 ;  /* 0x000110c506007985 */ /* 0x0001e2000c101908 */
[----:B--2---:R-:W-:-:S03]  /*3fbb0*/  FMUL.FTZ R205, R9, R54 ;  /* 0x0000003609cd7220 */ /* 0x004fc60000410000 */
[----:B------:R1:W-:Y:S01]  /*3fbc0*/  ST.E desc[UR10][R6.64+0x114], R199 ;  /* 0x000114c706007985 */ /* 0x0003e2000c10190a */
[----:B---3--:R-:W-:-:S03]  /*3fbd0*/  FMUL.FTZ R151, R9, R50 ;  /* 0x0000003209977220 */ /* 0x008fc60000410000 */
[----:B------:R2:W-:Y:S01]  /*3fbe0*/  ST.E desc[UR12][R6.64+0x120], R201 ;  /* 0x000120c906007985 */ /* 0x0005e2000c10190c */
[----:B0-----:R-:W-:-:S03]  /*3fbf0*/  FMUL.FTZ R197, R9, R46 ;  /* 0x0000002e09c57220 */ /* 0x001fc60000410000 */
[----:B------:R0:W-:Y:S01]  /*3fc00*/  ST.E desc[UR4][R6.64+0x124], R195 ;  /* 0x000124c306007985 */ /* 0x0001e2000c101904 */
[----:B-1----:R-:W-:-:S03]  /*3fc10*/  FMUL.FTZ R199, R9, R48 ;  /* 0x0000003009c77220 */ /* 0x002fc60000410000 */
[----:B------:R1:W-:Y:S01]  /*3fc20*/  ST.E desc[UR14][R6.64+0x130], R203 ;  /* 0x000130cb06007985 */ /* 0x0003e2000c10190e */
[----:B--2---:R-:W-:-:S03]  /*3fc30*/  FMUL.FTZ R201, R9, R38 ;  /* 0x0000002609c97220 */ /* 0x004fc60000410000 */
        /* <DEDUP_REMOVED lines=34> */
[----:B------:R-:W-:Y:S01]  /*3fe60*/  ST.E desc[UR8][R6.64+0x1c0], R197 ;  /* 0x0001c0c506007985 */ /* 0x000fe2000c101908 */
[----:B----4-:R-:W-:-:S03]  /*3fe70*/  FMUL.FTZ R151, R9, R82 ;  /* 0x0000005209977220 */ /* 0x010fc60000410000 */
[----:B------:R-:W-:Y:S01]  /*3fe80*/  ST.E desc[UR10][R6.64+0x1c4], R199 ;  /* 0x0001c4c706007985 */ /* 0x000fe2000c10190a */
[C---:B------:R-:W-:Y:S01]  /*3fe90*/  FMUL.FTZ R25, R24.reuse, R25 ;  /* 0x0000001918197220 */ /* 0x040fe20000410000 */
[C---:B0-----:R-:W-:Y:S02]  /*3fea0*/  FMUL.FTZ R195, R9.reuse, R96 ;  /* 0x0000006009c37220 */ /* 0x041fe40000410000 */
[----:B------:R-:W-:Y:S01]  /*3feb0*/  ST.E desc[UR12][R6.64+0x1d0], R201 ;  /* 0x0001d0c906007985 */ /* 0x000fe2000c10190c */
[----:B------:R-:W-:Y:S01]  /*3fec0*/  FMUL.FTZ R9, R9, R94 ;  /* 0x0000005e09097220 */ /* 0x000fe20000410000 */
[C---:B------:R-:W-:Y:S02]  /*3fed0*/  FMUL.FTZ R3, R24.reuse, R3 ;  /* 0x0000000318037220 */ /* 0x040fe40000410000 */
[----:B------:R-:W-:Y:S01]  /*3fee0*/  ST.E desc[UR14][R6.64+0x1d4], R203 ;  /* 0x0001d4cb06007985 */ /* 0x000fe2000c10190e */
[C---:B------:R-:W-:Y:S01]  /*3fef0*/  FMUL.FTZ R31, R24.reuse, R31 ;  /* 0x0000001f181f7220 */ /* 0x040fe20000410000 */
[----:B------:R-:W-:-:S02]  /*3ff00*/  FMUL.FTZ R27, R24, R27 ;  /* 0x0000001b181b7220 */ /* 0x000fc40000410000 */
[----:B------:R-:W-:Y:S01]  /*3ff10*/  ST.E desc[UR6][R6.64+0x1e0], R151 ;  /* 0x0001e09706007985 */ /* 0x000fe2000c101906 */
[----:B------:R-:W-:-:S03]  /*3ff20*/  FMUL.FTZ R29, R24, R29 ;  /* 0x0000001d181d7220 */ /* 0x000fc60000410000 */
        /* <DEDUP_REMOVED lines=8> */
[----:B------:R0:W-:Y:S01]  /*3ffb0*/  ST.E desc[UR12][R6.64+0xc], R3 ;  /* 0x00000c0306007985 */ /* 0x0001e2000c10190c */
[----:B------:R-:W-:-:S03]  /*3ffc0*/  FMUL.FTZ R35, R24, R35 ;  /* 0x0000002318237220 */ /* 0x000fc60000410000 */
[----:B------:R-:W-:Y:S01]  /*3ffd0*/  ST.E desc[UR6][R6.64+0x18], R31 ;  /* 0x0000181f06007985 */ /* 0x000fe2000c101906 */
[----:B------:R-:W-:-:S03]  /*3ffe0*/  FMUL.FTZ R39, R24, R39 ;  /* 0x0000002718277220 */ /* 0x000fc60000410000 */
[----:B------:R1:W-:Y:S01]  /*3fff0*/  ST.E desc[UR14][R6.64+0x1c], R27 ;  /* 0x00001c1b06007985 */ /* 0x0003e2000c10190e */
[----:B------:R-:W-:-:S03]  /*40000*/  FMUL.FTZ R37, R24, R37 ;  /* 0x0000002518257220 */ /* 0x000fc60000410000 */
[----:B------:R2:W-:Y:S01]  /*40010*/  ST.E desc[UR16][R6.64+0x28], R29 ;  /* 0x0000281d06007985 */ /* 0x0005e2000c101910 */
        /* <DEDUP_REMOVED lines=21> */
[----:B------:R4:W-:Y:S01]  /*40170*/  ST.E desc[UR10][R6.64+0x7c], R51 ;  /* 0x00007c3306007985 */ /* 0x0009e2000c10190a */
        /* <DEDUP_REMOVED lines=81> */
[----:B------:R-:W-:Y:S04]  /*40690*/  ST.E desc[UR4][R6.64+0x1c8], R139 ;  /* 0x0001c88b06007985 */ /* 0x000fe8000c101904 */
[----:B------:R4:W-:Y:S04]  /*406a0*/  ST.E desc[UR8][R6.64+0x1cc], R135 ;  /* 0x0001cc8706007985 */ /* 0x0009e8000c101908 */
[----:B------:R4:W-:Y:S04]  /*406b0*/  ST.E desc[UR10][R6.64+0x1d8], R137 ;  /* 0x0001d88906007985 */ /* 0x0009e8000c10190a */
[----:B------:R-:W-:Y:S04]  /*406c0*/  ST.E desc[UR6][R6.64+0x1dc], R147 ;  /* 0x0001dc9306007985 */ /* 0x000fe8000c101906 */
[----:B------:R4:W-:Y:S04]  /*406d0*/  ST.E desc[UR12][R6.64+0x1e8], R141 ;  /* 0x0001e88d06007985 */ /* 0x0009e8000c10190c */
[----:B------:R-:W-:Y:S04]  /*406e0*/  ST.E desc[UR14][R6.64+0x1ec], R145 ;  /* 0x0001ec9106007985 */ /* 0x000fe8000c10190e */
[----:B------:R4:W-:Y:S04]  /*406f0*/  ST.E desc[UR16][R6.64+0x1f8], R143 ;  /* 0x0001f88f06007985 */ /* 0x0009e8000c101910 */
[----:B------:R4:W-:Y:S04]  /*40700*/  ST.E desc[UR18][R6.64+0x1fc], R149 ;  /* 0x0001fc9506007985 */ /* 0x0009e8000c101912 */
[----:B0-----:R-:W2:Y:S01]  /*40710*/  LDL.64 R2, [R162+0x80] ;  /* 0x00008000a2027983 */ /* 0x001ea20000100a00 */
[----:B------:R-:W-:-:S02]  /*40720*/  LEA.HI R8, R8, 0x8, RZ, 0x19 ;  /* 0x0000000808087811 */ /* 0x000fc400078fc8ff */
[----:B------:R-:W-:Y:S01]  /*40730*/  R2UR UR28, R4 ;  /* 0x00000000041c72ca */ /* 0x000fe200000e0000 */
[----:B-1----:R-:W4:Y:S02]  /*40740*/  LDL.64 R26, [R162] ;  /* 0x00000000a21a7983 */ /* 0x002f240000100a00 */
[----:B------:R0:W-:Y:S01]  /*40750*/  BAR.SYNC.DEFER_BLOCKING R8, 0x100 ;  /* 0x000400080000751d */ /* 0x0001e20000010000 */
[----:B------:R-:W-:-:S05]  /*40760*/  R2UR UR29, R5 ;  /* 0x00000000051d72ca */ /* 0x000fca00000e0000 */
[----:B------:R-:W4:Y:S04]  /*40770*/  LDL.64 R24, [R162+0x98] ;  /* 0x00009800a2187983 */ /* 0x000f280000100a00 */
[----:B0-----:R-:W4:Y:S04]  /*40780*/  LDL.64 R8, [R162+0x88] ;  /* 0x00008800a2087983 */ /* 0x001f280000100a00 */
        /* <DEDUP_REMOVED lines=10> */
[----:B----4-:R-:W4:Y:S04]  /*40830*/  LD.E R49, desc[UR22][R2.64+0x28] ;  /* 0x0000281602317980 */ /* 0x010f28000c101900 */
        /* <DEDUP_REMOVED lines=55> */
[----:B------:R-:W4:Y:S04]  /*40bb0*/  LD.E.64 R6, desc[UR4][R24.64] ;  /* 0x0000000418067980 */ /* 0x000f28000c101b00 */
[----:B--2---:R0:W-:Y:S04]  /*40bc0*/  ST.E desc[UR8][R2.64], R29 ;  /* 0x0000001d02007985 */ /* 0x0041e8000c101908 */
[----:B------:R1:W-:Y:S04]  /*40bd0*/  ST.E desc[UR4][R2.64+0x4], R31 ;  /* 0x0000041f02007985 */ /* 0x0003e8000c101904 */
[----:B---3--:R2:W-:Y:S04]  /*40be0*/  ST.E desc[UR6][R2.64+0x8], R33 ;  /* 0x0000082102007985 */ /* 0x0085e8000c101906 */
[----:B------:R3:W-:Y:S04]  /*40bf0*/  ST.E desc[UR8][R2.64+0xc], R35 ;  /* 0x00000c2302007985 */ /* 0x0007e8000c101908 */
[----:B------:R3:W-:Y:S04]  /*40c00*/  ST.E desc[UR10][R2.64+0x10], R37 ;  /* 0x0000102502007985 */ /* 0x0007e8000c10190a */
[----:B------:R3:W-:Y:S04]  /*40c10*/  ST.E desc[UR12][R2.64+0x14], R39 ;  /* 0x0000142702007985 */ /* 0x0007e8000c10190c */
[----:B------:R3:W-:Y:S04]  /*40c20*/  ST.E desc[UR14][R2.64+0x18], R41 ;  /* 0x0000182902007985 */ /* 0x0007e8000c10190e */
[----:B------:R3:W-:Y:S04]  /*40c30*/  ST.E desc[UR16][R2.64+0x1c], R43 ;  /* 0x00001c2b02007985 */ /* 0x0007e8000c101910 */
[----:B------:R3:W-:Y:S04]  /*40c40*/  ST.E desc[UR18][R2.64+0x20], R45 ;  /* 0x0000202d02007985 */ /* 0x0007e8000c101912 */
[----:B------:R-:W-:Y:S04]  /*40c50*/  ST.E desc[UR20][R2.64+0x24], R47 ;  /* 0x0000242f02007985 */ /* 0x000fe8000c101914 */
[----:B----4-:R-:W-:Y:S04]  /*40c60*/  ST.E desc[UR22][R2.64+0x28], R49 ;  /* 0x0000283102007985 */ /* 0x010fe8000c101916 */
        /* <DEDUP_REMOVED lines=54> */
[----:B------:R-:W4:Y:S04]  /*40fd0*/  LD.E R25, desc[UR28][R2.64+0x104] ;  /* 0x0001041c02197980 */ /* 0x000f28000c101900 */
[----:B----4-:R4:W-:Y:S04]  /*40fe0*/  ST.E desc[UR4][R2.64+0x104], R25 ;  /* 0x0001041902007985 */ /* 0x0109e8000c101904 */
[----:B------:R-:W4:Y:S04]  /*40ff0*/  LD.E R27, desc[UR6][R2.64+0x108] ;  /* 0x00010806021b7980 */ /* 0x000f28000c101900 */
[----:B0-----:R-:W4:Y:S04]  /*41000*/  LD.E R29, desc[UR8][R2.64+0x10c] ;  /* 0x00010c08021d7980 */ /* 0x001f28000c101900 */
[----:B-1----:R-:W4:Y:S04]  /*41010*/  LD.E R31, desc[UR10][R2.64+0x110] ;  /* 0x0001100a021f7980 */ /* 0x002f28000c101900 */
[----:B--2---:R-:W2:Y:S04]  /*41020*/  LD.E R33, desc[UR12][R2.64+0x114] ;  /* 0x0001140c02217980 */ /* 0x004ea8000c101900 */
[----:B---3--:R-:W3:Y:S04]  /*41030*/  LD.E R35, desc[UR14][R2.64+0x118] ;  /* 0x0001180e02237980 */ /* 0x008ee8000c101900 */
        /* <DEDUP_REMOVED lines=59> */
[----:B------:R-:W-:Y:S04]  /*413f0*/  ST.E desc[UR4][R2.64+0x108], R27 ;  /* 0x0001081b02007985 */ /* 0x000fe8000c101904 */
[----:B------:R-:W-:Y:S04]  /*41400*/  ST.E desc[UR6][R2.64+0x10c], R29 ;  /* 0x00010c1d02007985 */ /* 0x000fe8000c101906 */
[----:B------:R-:W-:Y:S04]  /*41410*/  ST.E desc[UR8][R2.64+0x110], R31 ;  /* 0x0001101f02007985 */ /* 0x000fe8000c101908 */
[----:B--2---:R-:W-:Y:S04]  /*41420*/  ST.E desc[UR10][R2.64+0x114], R33 ;  /* 0x0001142102007985 */ /* 0x004fe8000c10190a */
[----:B---3--:R-:W-:Y:S04]  /*41430*/  ST.E desc[UR12][R2.64+0x118], R35 ;  /* 0x0001182302007985 */ /* 0x008fe8000c10190c */
[----:B------:R-:W-:Y:S04]  /*41440*/  ST.E desc[UR14][R2.64+0x11c], R37 ;  /* 0x00011c2502007985 */ /* 0x000fe8000c10190e */
[----:B------:R-:W-:Y:S04]  /*41450*/  ST.E desc[UR16][R2.64+0x120], R39 ;  /* 0x0001202702007985 */ /* 0x000fe8000c101910 */
[----:B------:R-:W-:Y:S04]  /*41460*/  ST.E desc[UR18][R2.64+0x124], R41 ;  /* 0x0001242902007985 */ /* 0x000fe8000c101912 */
[----:B------:R-:W-:Y:S04]  /*41470*/  ST.E desc[UR20][R2.64+0x128], R43 ;  /* 0x0001282b02007985 */ /* 0x000fe8000c101914 */
[----:B------:R-:W-:Y:S04]  /*41480*/  ST.E desc[UR22][R2.64+0x12c], R45 ;  /* 0x00012c2d02007985 */ /* 0x000fe8000c101916 */
[----:B----4-:R0:W-:Y:S04]  /*41490*/  ST.E desc[UR4][R2.64+0x130], R25 ;  /* 0x0001301902007985 */ /* 0x0101e8000c101904 */
        /* <DEDUP_REMOVED lines=46> */
[----:B------:R4:W-:Y:S01]  /*41780*/  ST.E desc[UR20][R2.64+0x1ec], R139 ;  /* 0x0001ec8b02007985 */ /* 0x0009e2000c101914 */
[----:B------:R-:W-:-:S03]  /*41790*/  R2UR UR56, R4 ;  /* 0x00000000043872ca */ /* 0x000fc600000e0000 */
[----:B------:R4:W-:Y:S01]  /*417a0*/  ST.E desc[UR22][R2.64+0x1f0], R141 ;  /* 0x0001f08d02007985 */ /* 0x0009e2000c101916 */
[----:B------:R-:W-:-:S03]  /*417b0*/  R2UR UR57, R5 ;  /* 0x00000000053972ca */ /* 0x000fc600000e0000 */
[----:B------:R4:W-:Y:S01]  /*417c0*/  ST.E desc[UR24][R2.64+0x1f4], R143 ;  /* 0x0001f48f02007985 */ /* 0x0009e2000c101918 */
[C---:B------:R-:W-:Y:S02]  /*417d0*/  R2UR UR54, R4.reuse ;  /* 0x00000000043672ca */ /* 0x040fe400000e0000 */
[C---:B------:R-:W-:Y:S01]  /*417e0*/  R2UR UR55, R5.reuse ;  /* 0x00000000053772ca */ /* 0x040fe200000e0000 */
[----:B------:R4:W-:Y:S01]  /*417f0*/  ST.E desc[UR26][R2.64+0x1f8], R145 ;  /* 0x0001f89102007985 */ /* 0x0009e2000c10191a */
[C---:B------:R-:W-:Y:S02]  /*41800*/  R2UR UR52, R4.reuse ;  /* 0x00000000043472ca */ /* 0x040fe400000e0000 */
[C---:B------:R-:W-:Y:S01]  /*41810*/  R2UR UR53, R5.reuse ;  /* 0x00000000053572ca */ /* 0x040fe200000e0000 */
[----:B------:R4:W-:Y:S01]  /*41820*/  ST.E desc[UR28][R2.64+0x1fc], R147 ;  /* 0x0001fc9302007985 */ /* 0x0009e2000c10191c */
[C---:B------:R-:W-:Y:S02]  /*41830*/  R2UR UR50, R4.reuse ;  /* 0x00000000043272ca */ /* 0x040fe400000e0000 */
[----:B------:R-:W-:Y:S01]  /*41840*/  R2UR UR51, R5 ;  /* 0x00000000053372ca */ /* 0x000fe200000e0000 */
[----:B------:R-:W4:Y:S01]  /*41850*/  LD.E R196, desc[UR34][R8.64] ;  /* 0x0000002208c47980 */ /* 0x000f22000c101900 */
[----:B------:R-:W-:-:S02]  /*41860*/  R2UR UR48, R4 ;  /* 0x00000000043072ca */ /* 0x000fc400000e0000 */
[C---:B------:R-:W-:Y:S01]  /*41870*/  R2UR UR49, R5.reuse ;  /* 0x00000000053172ca */ /* 0x040fe200000e0000 */
[----:B------:R-:W4:Y:S01]  /*41880*/  LD.E R24, desc[UR26][R2.64] ;  /* 0x0000001a02187980 */ /* 0x000f22000c101900 */
[C---:B------:R-:W-:Y:S02]  /*41890*/  R2UR UR46, R4.reuse ;  /* 0x00000000042e72ca */ /* 0x040fe400000e0000 */
[C---:B------:R-:W-:Y:S01]  /*418a0*/  R2UR UR47, R5.reuse ;  /* 0x00000000052f72ca */ /* 0x040fe200000e0000 */
[----:B0-----:R-:W4:Y:S01]  /*418b0*/  LD.E R25, desc[UR24][R2.64+0x4] ;  /* 0x0000041802197980 */ /* 0x001f22000c101900 */
        /* <DEDUP_REMOVED lines=8> */
[----:B------:R-:W4:Y:S01]  /*41940*/  LD.E R28, desc[UR18][R2.64+0x10] ;  /* 0x00001012021c7980 */ /* 0x000f22000c101900 */
[----:B------:R-:W-:Y:S02]  /*41950*/  R2UR UR30, R4 ;  /* 0x00000000041e72ca */ /* 0x000fe400000e0000 */
        /* <DEDUP_REMOVED lines=19> */
[----:B-1----:R-:W4:Y:S04]  /*41a90*/  LD.E R47, desc[UR26][R2.64+0x5c] ;  /* 0x00005c1a022f7980 */ /* 0x002f28000c101900 */
[----:B------:R-:W4:Y:S04]  /*41aa0*/  LD.E R48, desc[UR24][R2.64+0x60] ;  /* 0x0000601802307980 */ /* 0x000f28000c101900 */
[----:B--2---:R-:W2:Y:S04]  /*41ab0*/  LD.E R49, desc[UR22][R2.64+0x64] ;  /* 0x0000641602317980 */ /* 0x004ea8000c101900 */
[----:B------:R-:W2:Y:S04]  /*41ac0*/  LD.E R50, desc[UR20][R2.64+0x68] ;  /* 0x0000681402327980 */ /* 0x000ea8000c101900 */
[----:B---3--:R-:W2:Y:S04]  /*41ad0*/  LD.E R51, desc[UR18][R2.64+0x6c] ;  /* 0x00006c1202337980 */ /* 0x008ea8000c101900 */
[----:B------:R-:W2:Y:S04]  /*41ae0*/  LD.E R52, desc[UR16][R2.64+0x70] ;  /* 0x0000701002347980 */ /* 0x000ea8000c101900 */
[----:B----4-:R-:W2:Y:S04]  /*41af0*/  LD.E R53, desc[UR56][R2.64+0x74] ;  /* 0x0000743802357980 */ /* 0x010ea8000c101900 */
        /* <DEDUP_REMOVED lines=104> */
[----:B------:R-:W-:Y:S02]  /*42180*/  F2FP.F16.F32.PACK_AB R153, R193, R192 ;  /* 0x000000c0c199723e */ /* 0x000fe400000000ff */
[----:B------:R-:W-:Y:S01]  /*42190*/  F2FP.F16.F32.PACK_AB R155, R194, R191 ;  /* 0x000000bfc29b723e */ /* 0x000fe200000000ff */
[----:B------:R-:W-:Y:S01]  /*421a0*/  VOTEU.ANY UP0, P0 ;  /* 0x00000000003f7886 */ /* 0x000fe20000000100 */
[----:B------:R-:W-:-:S02]  /*421b0*/  R2UR UR4, R4 ;  /* 0x00000000040472ca */ /* 0x000fc400000e0000 */
[C---:B------:R-:W-:Y:S02]  /*421c0*/  R2UR UR5, R5.reuse ;  /* 0x00000000050572ca */ /* 0x040fe400000e0000 */
[C---:B------:R-:W-:Y:S02]  /*421d0*/  R2UR UR8, R4.reuse ;  /* 0x00000000040872ca */ /* 0x040fe400000e0000 */
[C---:B------:R-:W-:Y:S02]  /*421e0*/  R2UR UR9, R5.reuse ;  /* 0x00000000050972ca */ /* 0x040fe400000e0000 */
[C---:B------:R-:W-:Y:S02]  /*421f0*/  R2UR UR10, R4.reuse ;  /* 0x00000000040a72ca */ /* 0x040fe400000e0000 */
[----:B------:R-:W-:Y:S02]  /*42200*/  R2UR UR11, R5 ;  /* 0x00000000050b72ca */ /* 0x000fe400000e0000 */
        /* <DEDUP_REMOVED lines=16> */
[----:B------:R-:W-:Y:S02]  /*42310*/  R2UR UR28, R4 ;  /* 0x00000000041c72ca */ /* 0x000fe400000e0000 */
[----:B------:R-:W-:Y:S01]  /*42320*/  R2UR UR29, R5 ;  /* 0x00000000051d72ca */ /* 0x000fe200000e0000 */
[----:B--2---:R-:W-:-:S06]  /*42330*/  WARPGROUP.ARRIVE ;  /* 0x00000000000079c5 */ /* 0x004fcc0000000000 */
[----:B------:R-:W-:Y:S01]  /*42340*/  HGMMA.64x256x16.F32 R24, R152, gdesc[UR4].tnspB, R24, UP0, gsb0 ;  /* 0x43e0000498187df0 */ /* 0x000fe2000b800818 */
        /* <DEDUP_REMOVED lines=23> */
[----:B------:R-:W-:Y:S01]  /*424c0*/  R2UR UR31, R5 ;  /* 0x00000000051f72ca */ /* 0x000fe200000e0000 */
[----:B------:R-:W-:-:S02]  /*424d0*/  WARPGROUP.DEPBAR.LE gsb0, 0x0 ;  /* 0x00008000000079c5 */ /* 0x000fc40000010000 */
        /* <DEDUP_REMOVED lines=9> */
[----:B------:R3:W-:Y:S01]  /*42570*/  ST.E desc[UR10][R2.64+0xc], R27 ;  /* 0x00000c1b02007985 */ /* 0x0007e2000c10190a */
[----:B------:R-:W-:-:S02]  /*42580*/  R2UR UR10, R4 ;  /* 0x00000000040a72ca */ /* 0x000fc400000e0000 */
        /* <DEDUP_REMOVED lines=324> */
[----:B------:R-:W-:Y:S01]  /*439d0*/  R2UR UR23, R5 ;  /* 0x00000000051772ca */ /* 0x000fe200000e0000 */
        /* <DEDUP_REMOVED lines=11> */
[----:B------:R-:W-:-:S03]  /*43a90*/  R2UR UR26, R4 ;  /* 0x00000000041a72ca */ /* 0x000fc600000e0000 */
[----:B------:R4:W-:Y:S01]  /*43aa0*/  ST.E desc[UR16][R2.64+0x1e4], R145 ;  /* 0x0001e49102007985 */ /* 0x0009e2000c101910 */
[----:B------:R-:W-:-:S03]  /*43ab0*/  R2UR UR27, R5 ;  /* 0x00000000051b72ca */ /* 0x000fc600000e0000 */
[----:B------:R4:W-:Y:S01]  /*43ac0*/  ST.E desc[UR18][R2.64+0x1e8], R146 ;  /* 0x0001e89202007985 */ /* 0x0009e2000c101912 */
[C---:B------:R-:W-:Y:S02]  /*43ad0*/  R2UR UR28, R4.reuse ;  /* 0x00000000041c72ca */ /* 0x040fe400000e0000 */
[----:B------:R-:W-:Y:S01]  /*43ae0*/  R2UR UR29, R5 ;  /* 0x00000000051d72ca */ /* 0x000fe200000e0000 */
[----:B------:R4:W-:Y:S01]  /*43af0*/  ST.E desc[UR20][R2.64+0x1ec], R147 ;  /* 0x0001ec9302007985 */ /* 0x0009e2000c101914 */
[----:B------:R-:W-:-:S03]  /*43b00*/  R2UR UR20, R4 ;  /* 0x00000000041472ca */ /* 0x000fc600000e0000 */
[----:B------:R4:W-:Y:S01]  /*43b10*/  ST.E desc[UR22][R2.64+0x1f0], R148 ;  /* 0x0001f09402007985 */ /* 0x0009e2000c101916 */
        /* <DEDUP_REMOVED lines=12> */
[----:B------:R-:W-:Y:S01]  /*43be0*/  R2UR UR11, R5 ;  /* 0x00000000050b72ca */ /* 0x000fe200000e0000 */
[----:B------:R4:W-:Y:S04]  /*43bf0*/  ST.E desc[UR24][R2.64+0x1f4], R149 ;  /* 0x0001f49502007985 */ /* 0x0009e8000c101918 */
[----:B------:R4:W-:Y:S01]  /*43c00*/  ST.E desc[UR26][R2.64+0x1f8], R150 ;  /* 0x0001f89602007985 */ /* 0x0009e2000c10191a */
[----:B------:R-:W-:-:S03]  /*43c10*/  R2UR UR8, R4 ;  /* 0x00000000040872ca */ /* 0x000fc600000e0000 */
[----:B------:R4:W-:Y:S01]  /*43c20*/  ST.E desc[UR28][R2.64+0x1fc], R151 ;  /* 0x0001fc9702007985 */ /* 0x0009e2000c10191c */
[----:B------:R-:W-:-:S03]  /*43c30*/  R2UR UR9, R5 ;  /* 0x00000000050972ca */ /* 0x000fc600000e0000 */
[----:B------:R-:W-:Y:S01]  /*43c40*/  ST.E desc[UR22][R8.64], R189 ;  /* 0x000000bd08007985 */ /* 0x000fe2000c101916 */
[C---:B------:R-:W-:Y:S02]  /*43c50*/  R2UR UR6, R4.reuse ;  /* 0x00000000040672ca */ /* 0x040fe400000e0000 */
[C---:B------:R-:W-:Y:S01]  /*43c60*/  R2UR UR7, R5.reuse ;  /* 0x00000000050772ca */ /* 0x040fe200000e0000 */
[----:B0-----:R-:W4:Y:S01]  /*43c70*/  LD.E R24, desc[UR20][R2.64] ;  /* 0x0000001402187980 */ /* 0x001f22000c101900 */
[C---:B------:R-:W-:Y:S02]  /*43c80*/  R2UR UR4, R4.reuse ;  /* 0x00000000040472ca */ /* 0x040fe400000e0000 */
[C---:B------:R-:W-:Y:S01]  /*43c90*/  R2UR UR5, R5.reuse ;  /* 0x00000000050572ca */ /* 0x040fe200000e0000 */
[----:B-1----:R-:W4:Y:S01]  /*43ca0*/  LD.E R25, desc[UR18][R2.64+0x4] ;  /* 0x0000041202197980 */ /* 0x002f22000c101900 */
[C---:B------:R-:W-:Y:S02]  /*43cb0*/  R2UR UR28, R4.reuse ;  /* 0x00000000041c72ca */ /* 0x040fe400000e0000 */
[----:B------:R-:W-:Y:S01]  /*43cc0*/  R2UR UR29, R5 ;  /* 0x00000000051d72ca */ /* 0x000fe200000e0000 */
[----:B--2---:R-:W2:Y:S01]  /*43cd0*/  LD.E R26, desc[UR16][R2.64+0x8] ;  /* 0x00000810021a7980 */ /* 0x004ea2000c101900 */
[----:B------:R-:W-:-:S02]  /*43ce0*/  R2UR UR26, R4 ;  /* 0x00000000041a72ca */ /* 0x000fc400000e0000 */
[C---:B------:R-:W-:Y:S01]  /*43cf0*/  R2UR UR27, R5.reuse ;  /* 0x00000000051b72ca */ /* 0x040fe200000e0000 */
[----:B---3--:R-:W2:Y:S01]  /*43d00*/  LD.E R27, desc[UR56][R2.64+0xc] ;  /* 0x00000c38021b7980 */ /* 0x008ea2000c101900 */
[C---:B------:R-:W-:Y:S02]  /*43d10*/  R2UR UR24, R4.reuse ;  /* 0x00000000041872ca */ /* 0x040fe400000e0000 */
[C---:B------:R-:W-:Y:S01]  /*43d20*/  R2UR UR25, R5.reuse ;  /* 0x00000000051972ca */ /* 0x040fe200000e0000 */
[----:B----4-:R-:W2:Y:S01]  /*43d30*/  LD.E R28, desc[UR54][R2.64+0x10] ;  /* 0x00001036021c7980 */ /* 0x010ea2000c101900 */
[C---:B------:R-:W-:Y:S02]  /*43d40*/  R2UR UR22, R4.reuse ;  /* 0x00000000041672ca */ /* 0x040fe400000e0000 */
[----:B------:R-:W-:Y:S01]  /*43d50*/  R2UR UR23, R5 ;  /* 0x00000000051772ca */ /* 0x000fe200000e0000 */
[----:B------:R-:W2:Y:S01]  /*43d60*/  LD.E R29, desc[UR14][R2.64+0x14] ;  /* 0x0000140e021d7980 */ /* 0x000ea2000c101900 */
[----:B------:R-:W-:-:S02]  /*43d70*/  R2UR UR20, R4 ;  /* 0x00000000041472ca */ /* 0x000fc400000e0000 */
[C---:B------:R-:W-:Y:S01]  /*43d80*/  R2UR UR21, R5.reuse ;  /* 0x00000000051572ca */ /* 0x040fe200000e0000 */
[----:B------:R-:W2:Y:S01]  /*43d90*/  LD.E R30, desc[UR12][R2.64+0x18] ;  /* 0x0000180c021e7980 */ /* 0x000ea2000c101900 */
[C---:B------:R-:W-:Y:S02]  /*43da0*/  R2UR UR18, R4.reuse ;  /* 0x00000000041272ca */ /* 0x040fe400000e0000 */
[C---:B------:R-:W-:Y:S01]  /*43db0*/  R2UR UR19, R5.reuse ;  /* 0x00000000051372ca */ /* 0x040fe200000e0000 */
[----:B------:R-:W2:Y:S01]  /*43dc0*/  LD.E R31, desc[UR10][R2.64+0x1c] ;  /* 0x00001c0a021f7980 */ /* 0x000ea2000c101900 */
        /* <DEDUP_REMOVED lines=303> */
[----:B------:R-:W-:Y:S02]  /*450c0*/  R2UR UR10, R4 ;  /* 0x00000000040a72ca */ /* 0x000fe400000e0000 */
[----:B------:R-:W-:Y:S01]  /*450d0*/  R2UR UR11, R5 ;  /* 0x00000000050b72ca */ /* 0x000fe200000e0000 */
        /* <DEDUP_REMOVED lines=19> */
[----:B------:R-:W-:-:S02]  /*45210*/  VIADD R152, R6, 0x80 ;  /* 0x0000008006987836 */ /* 0x000fc40000000000 */
[----:B------:R-:W-:-:S03]  /*45220*/  IMAD.MOV.U32 R153, RZ, RZ, R7 ;  /* 0x000000ffff997224 */ /* 0x000fc600078e0007 */
[----:B------:R-:W-:Y:S02]  /*45230*/  R2UR UR6, R152 ;  /* 0x00000000980672ca */ /* 0x000fe400000e0000 */
[----:B------:R-:W-:Y:S02]  /*45240*/  R2UR UR7, R153 ;  /* 0x00000000990772ca */ /* 0x000fe400000e0000 */
[----:B------:R-:W-:Y:S02]  /*45250*/  F2FP.F16.F32.PACK_AB R152, R17, R20 ;  /* 0x000000141198723e */ /* 0x000fe400000000ff */
[----:B------:R-:W-:Y:S02]  /*45260*/  F2FP.F16.F32.PACK_AB R154, R12, R13 ;  /* 0x0000000d0c9a723e */ /* 0x000fe400000000ff */
[----:B------:R-:W-:Y:S02]  /*45270*/  F2FP.F16.F32.PACK_AB R153, R11, R21 ;  /* 0x000000150b99723e */ /* 0x000fe400000000ff */
[----:B------:R-:W-:-:S02]  /*45280*/  F2FP.F16.F32.PACK_AB R155, R156, R0 ;  /* 0x000000009c9b723e */ /* 0x000fc400000000ff */
        /* <DEDUP_REMOVED lines=24> */
[----:B--2---:R-:W-:-:S06]  /*45410*/  WARPGROUP.ARRIVE ;  /* 0x00000000000079c5 */ /* 0x004fcc0000000000 */
[----:B------:R-:W-:Y:S01]  /*45420*/  HGMMA.64x256x16.F32 R24, R152, gdesc[UR4].tnspB, R24, gsb0 ;  /* 0x43e0000498187df0 */ /* 0x000fe20008000818 */
        /* <DEDUP_REMOVED lines=2698> */
[----:B------:R4:W-:Y:S04]  /*4fcd0*/  ST.E desc[UR18][R2.64+0x1b4], R133 ;  /* 0x0001b48502007985 */ /* 0x0009e8000c101912 */
        /* <DEDUP_REMOVED lines=17> */
[----:B------:R-:W-:Y:S01]  /*4fdf0*/  R2UR UR19, R5 ;  /* 0x00000000051372ca */ /* 0x000fe200000e0000 */
[----:B------:R4:W-:Y:S04]  /*4fe00*/  ST.E desc[UR6][R2.64+0x1d0], R140 ;  /* 0x0001d08c02007985 */ /* 0x0009e8000c101906 */
[----:B------:R4:W-:Y:S04]  /*4fe10*/  ST.E desc[UR8][R2.64+0x1d4], R141 ;  /* 0x0001d48d02007985 */ /* 0x0009e8000c101908 */
[----:B------:R4:W-:Y:S04]  /*4fe20*/  ST.E desc[UR10][R2.64+0x1d8], R142 ;  /* 0x0001d88e02007985 */ /* 0x0009e8000c10190a */
[----:B------:R4:W-:Y:S04]  /*4fe30*/  ST.E desc[UR12][R2.64+0x1dc], R143 ;  /* 0x0001dc8f02007985 */ /* 0x0009e8000c10190c */
[----:B------:R4:W-:Y:S04]  /*4fe40*/  ST.E desc[UR14][R2.64+0x1e0], R144 ;  /* 0x0001e09002007985 */ /* 0x0009e8000c10190e */
[----:B------:R4:W-:Y:S04]  /*4fe50*/  ST.E desc[UR16][R2.64+0x1e4], R145 ;  /* 0x0001e49102007985 */ /* 0x0009e8000c101910 */
[----:B------:R-:W-:Y:S04]  /*4fe60*/  ST.E desc[UR20][R2.64+0x1ec], R147 ;  /* 0x0001ec9302007985 */ /* 0x000fe8000c101914 */
[----:B------:R-:W-:Y:S01]  /*4fe70*/  ST.E desc[UR22][R2.64+0x1f0], R148 ;  /* 0x0001f09402007985 */ /* 0x000fe2000c101916 */
[----:B------:R-:W-:-:S03]  /*4fe80*/  R2UR UR22, R4 ;  /* 0x00000000041672ca */ /* 0x000fc600000e0000 */
[----:B------:R-:W-:Y:S01]  /*4fe90*/  ST.E desc[UR24][R2.64+0x1f4], R149 ;  /* 0x0001f49502007985 */ /* 0x000fe2000c101918 */
[----:B------:R-:W-:-:S03]  /*4fea0*/  R2UR UR23, R5 ;  /* 0x00000000051772ca */ /* 0x000fc600000e0000 */
[----:B------:R-:W-:Y:S01]  /*4feb0*/  ST.E desc[UR26][R2.64+0x1f8], R150 ;  /* 0x0001f89602007985 */ /* 0x000fe2000c10191a */
[----:B------:R-:W-:-:S03]  /*4fec0*/  R2UR UR20, R4 ;  /* 0x00000000041472ca */ /* 0x000fc600000e0000 */
[----:B------:R-:W-:Y:S01]  /*4fed0*/  ST.E desc[UR28][R2.64+0x1fc], R151 ;  /* 0x0001fc9702007985 */ /* 0x000fe2000c10191c */
[C---:B------:R-:W-:Y:S02]  /*4fee0*/  R2UR UR21, R5.reuse ;  /* 0x00000000051572ca */ /* 0x040fe400000e0000 */
[C---:B------:R-:W-:Y:S01]  /*4fef0*/  R2UR UR16, R4.reuse ;  /* 0x00000000041072ca */ /* 0x040fe200000e0000 */
[----:B------:R4:W-:Y:S01]  /*4ff00*/  ST.E desc[UR18][R2.64+0x1e8], R146 ;  /* 0x0001e89202007985 */ /* 0x0009e2000c101912 */
        /* <DEDUP_REMOVED lines=8> */
[----:B------:R-:W-:Y:S01]  /*4ff90*/  R2UR UR11, R5 ;  /* 0x00000000050b72ca */ /* 0x000fe200000e0000 */
[----:B------:R-:W-:Y:S01]  /*4ffa0*/  ST.E desc[UR22][R8.64], R189 ;  /* 0x000000bd08007985 */ /* 0x000fe2000c101916 */
[----:B------:R-:W-:-:S02]  /*4ffb0*/  R2UR UR8, R4 ;  /* 0x00000000040872ca */ /* 0x000fc400000e0000 */
        /* <DEDUP_REMOVED lines=349> */
[----:B------:R-:W-:Y:S01]  /*51590*/  VIADD R6, R6, 0x280 ;  /* 0x0000028006067836 */ /* 0x000fe20000000000 */
[----:B------:R-:W-:-:S04]  /*515a0*/  R2UR UR7, R7 ;  /* 0x00000000070772ca */ /* 0x000fc800000e0000 */
[----:B------:R-:W-:Y:S02]  /*515b0*/  R2UR UR6, R6 ;  /* 0x00000000060672ca */ /* 0x000fe400000e0000 */
[----:B------:R-:W-:Y:S02]  /*515c0*/  F2FP.F16.F32.PACK_AB R152, R186, R187 ;  /* 0x000000bbba98723e */ /* 0x000fe400000000ff */
[----:B------:R-:W-:Y:S02]  /*515d0*/  F2FP.F16.F32.PACK_AB R154, R184, R185 ;  /* 0x000000b9b89a723e */ /* 0x000fe400000000ff */
[----:B------:R-:W-:Y:S02]  /*515e0*/  F2FP.F16.F32.PACK_AB R153, R159, R160 ;  /* 0x000000a09f99723e */ /* 0x000fe400000000ff */
[----:B------:R-:W-:Y:S02]  /*515f0*/  F2FP.F16.F32.PACK_AB R155, R157, R158 ;  /* 0x0000009e9d9b723e */ /* 0x000fe400000000ff */
        /* <DEDUP_REMOVED lines=27> */
[C---:B------:R-:W-:Y:S01]  /*517b0*/  R2UR UR7, R5.reuse ;  /* 0x00000000050772ca */ /* 0x040fe200000e0000 */
[----:B------:R-:W-:Y:S02]  /*517c0*/  WARPGROUP.DEPBAR.LE gsb0, 0x0 ;  /* 0x00008000000079c5 */ /* 0x000fe40000010000 */
[----:B------:R-:W-:Y:S01]  /*517d0*/  ST.E desc[UR4][R2.64], R24 ;  /* 0x0000001802007985 */ /* 0x000fe2000c101904 */
[----:B------:R-:W-:Y:S02]  /*517e0*/  R2UR UR4, R4 ;  /* 0x00000000040472ca */ /* 0x000fe400000e0000 */
[----:B------:R-:W-:-:S07]  /*517f0*/  R2UR UR5, R5 ;  /* 0x00000000050572ca */ /* 0x000fce00000e0000 */
[----:B------:R0:W-:Y:S01]  /*51800*/  ST.E desc[UR6][R2.64+0x4], R25 ;  /* 0x0000041902007985 */ /* 0x0001e2000c101906 */
[C---:B------:R-:W-:Y:S02]  /*51810*/  R2UR UR6, R4.reuse ;  /* 0x00000000040672ca */ /* 0x040fe400000e0000 */
[C---:B------:R-:W-:Y:S01]  /*51820*/  R2UR UR7, R5.reuse ;  /* 0x00000000050772ca */ /* 0x040fe200000e0000 */
[----:B------:R-:W-:Y:S01]  /*51830*/  ST.E desc[UR8][R2.64+0x8], R26 ;  /* 0x0000081a02007985 */ /* 0x000fe2000c101908 */
[C---:B------:R-:W-:Y:S02]  /*51840*/  R2UR UR8, R4.reuse ;  /* 0x00000000040872ca */ /* 0x040fe400000e0000 */
[C---:B------:R-:W-:Y:S01]  /*51850*/  R2UR UR9, R5.reuse ;  /* 0x00000000050972ca */ /* 0x040fe200000e0000 */
[----:B------:R1:W-:Y:S01]  /*51860*/  ST.E desc[UR10][R2.64+0xc], R27 ;  /* 0x00000c1b02007985 */ /* 0x0003e2000c10190a */
[C---:B------:R-:W-:Y:S02]  /*51870*/  R2UR UR10, R4.reuse ;  /* 0x00000000040a72ca */ /* 0x040fe400000e0000 */
[----:B------:R-:W-:Y:S01]  /*51880*/  R2UR UR11, R5 ;  /* 0x00000000050b72ca */ /* 0x000fe200000e0000 */
[----:B------:R-:W-:Y:S01]  /*51890*/  ST.E desc[UR12][R2.64+0x10], R28 ;  /* 0x0000101c02007985 */ /* 0x000fe2000c10190c */
[----:B------:R-:W-:-:S02]  /*518a0*/  R2UR UR12, R4 ;  /* 0x00000000040c72ca */ /* 0x000fc400000e0000 */
[C---:B------:R-:W-:Y:S01]  /*518b0*/  R2UR UR13, R5.reuse ;  /* 0x00000000050d72ca */ /* 0x040fe200000e0000 */
[----:B------:R2:W-:Y:S01]  /*518c0*/  ST.E desc[UR14][R2.64+0x14], R29 ;  /* 0x0000141d02007985 */ /* 0x0005e2000c10190e */
[C---:B------:R-:W-:Y:S02]  /*518d0*/  R2UR UR14, R4.reuse ;  /* 0x00000000040e72ca */ /* 0x040fe400000e0000 */
[C---:B------:R-:W-:Y:S01]  /*518e0*/  R2UR UR15, R5.reuse ;  /* 0x00000000050f72ca */ /* 0x040fe200000e0000 */
[----:B------:R-:W-:Y:S01]  /*518f0*/  ST.E desc[UR16][R2.64+0x18], R30 ;  /* 0x0000181e02007985 */ /* 0x000fe2000c101910 */
[C---:B------:R-:W-:Y:S02]  /*51900*/  R2UR UR16, R4.reuse ;  /* 0x00000000041072ca */ /* 0x040fe400000e0000 */
[----:B------:R-:W-:Y:S01]  /*51910*/  R2UR UR17, R5 ;  /* 0x00000000051172ca */ /* 0x000fe200000e0000 */
[----:B------:R3:W-:Y:S01]  /*51920*/  ST.E desc[UR18][R2.64+0x1c], R31 ;  /* 0x00001c1f02007985 */ /* 0x0007e2000c101912 */
[----:B------:R-:W-:-:S02]  /*51930*/  R2UR UR18, R4 ;  /* 0x00000000041272ca */ /* 0x000fc400000e0000 */
[C---:B------:R-:W-:Y:S01]  /*51940*/  R2UR UR19, R5.reuse ;  /* 0x00000000051372ca */ /* 0x040fe200000e0000 */
[----:B------:R-:W-:Y:S01]  /*51950*/  ST.E desc[UR20][R2.64+0x20], R32 ;  /* 0x0000202002007985 */ /* 0x000fe2000c101914 */
[C---:B------:R-:W-:Y:S02]  /*51960*/  R2UR UR20, R4.reuse ;  /* 0x00000000041472ca */ /* 0x040fe400000e0000 */
[C---:B------:R-:W-:Y:S01]  /*51970*/  R2UR UR21, R5.reuse ;  /* 0x00000000051572ca */ /* 0x040fe200000e0000 */
[----:B------:R-:W-:Y:S01]  /*51980*/  ST.E desc[UR22][R2.64+0x24], R33 ;  /* 0x0000242102007985 */ /* 0x000fe2000c101916 */
[C---:B------:R-:W-:Y:S02]  /*51990*/  R2UR UR22, R4.reuse ;  /* 0x00000000041672ca */ /* 0x040fe400000e0000 */
[----:B------:R-:W-:Y:S01]  /*519a0*/  R2UR UR23, R5 ;  /* 0x00000000051772ca */ /* 0x000fe200000e0000 */
[----:B------:R-:W-:Y:S01]  /*519b0*/  ST.E desc[UR4][R2.64+0x28], R34 ;  /* 0x0000282202007985 */ /* 0x000fe2000c101904 */
        /* <DEDUP_REMOVED lines=351> */
[----:B------:R-:W-:-:S03]  /*52fb0*/  R2UR UR4, R4 ;  /* 0x00000000040472ca */ /* 0x000fc600000e0000 */
[----:B------:R4:W-:Y:S01]  /*52fc0*/  ST.E desc[UR6][R8.64], R189 ;  /* 0x000000bd08007985 */ /* 0x0009e2000c101906 */
[----:B------:R-:W-:-:S03]  /*52fd0*/  R2UR UR5, R5 ;  /* 0x00000000050572ca */ /* 0x000fc600000e0000 */
[----:B------:R-:W4:Y:S01]  /*52fe0*/  LD.E R7, desc[UR8][R2.64] ;  /* 0x0000000802077980 */ /* 0x000f22000c101900 */
[C---:B------:R-:W-:Y:S02]  /*52ff0*/  R2UR UR6, R4.reuse ;  /* 0x00000000040672ca */ /* 0x040fe400000e0000 */
[C---:B------:R-:W-:Y:S01]  /*53000*/  R2UR UR7, R5.reuse ;  /* 0x00000000050772ca */ /* 0x040fe200000e0000 */
[----:B------:R-:W4:Y:S01]  /*53010*/  LD.E R11, desc[UR10][R2.64+0x4] ;  /* 0x0000040a020b7980 */ /* 0x000f22000c101900 */
[C---:B------:R-:W-:Y:S02]  /*53020*/  R2UR UR8, R4.reuse ;  /* 0x00000000040872ca */ /* 0x040fe400000e0000 */
[C---:B------:R-:W-:Y:S01]  /*53030*/  R2UR UR9, R5.reuse ;  /* 0x00000000050972ca */ /* 0x040fe200000e0000 */
[----:B------:R-:W4:Y:S01]  /*53040*/  LD.E R13, desc[UR12][R2.64+0x8] ;  /* 0x0000080c020d7980 */ /* 0x000f22000c101900 */
        /* <DEDUP_REMOVED lines=9> */
[C---:B------:R-:W-:Y:S02]  /*530e0*/  R2UR UR16, R4.reuse ;  /* 0x00000000041072ca */ /* 0x040fe400000e0000 */
[----:B------:R-:W-:Y:S01]  /*530f0*/  R2UR UR17, R5 ;  /* 0x00000000051172ca */ /* 0x000fe200000e0000 */
[----:B0-----:R-:W4:Y:S01]  /*53100*/  LD.E R25, desc[UR20][R2.64+0x18] ;  /* 0x0000181402197980 */ /* 0x001f22000c101900 */
[----:B------:R-:W-:-:S02]  /*53110*/  R2UR UR18, R4 ;  /* 0x00000000041272ca */ /* 0x000fc400000e0000 */
[C---:B------:R-:W-:Y:S01]  /*53120*/  R2UR UR19, R5.reuse ;  /* 0x00000000051372ca */ /* 0x040fe200000e0000 */
[----:B-1----:R-:W4:Y:S01]  /*53130*/  LD.E R27, desc[UR22][R2.64+0x1c] ;  /* 0x00001c16021b7980 */ /* 0x002f22000c101900 */
[C---:B------:R-:W-:Y:S02]  /*53140*/  R2UR UR20, R4.reuse ;  /* 0x00000000041472ca */ /* 0x040fe400000e0000 */
[C---:B------:R-:W-:Y:S01]  /*53150*/  R2UR UR21, R5.reuse ;  /* 0x00000000051572ca */ /* 0x040fe200000e0000 */
[----:B--2---:R-:W2:Y:S01]  /*53160*/  LD.E R29, desc[UR24][R2.64+0x20] ;  /* 0x00002018021d7980 */ /* 0x004ea2000c101900 */
[C---:B------:R-:W-:Y:S02]  /*53170*/  R2UR UR22, R4.reuse ;  /* 0x00000000041672ca */ /* 0x040fe400000e0000 */
[----:B------:R-:W-:Y:S01]  /*53180*/  R2UR UR23, R5 ;  /* 0x00000000051772ca */ /* 0x000fe200000e0000 */
[----:B---3--:R-:W3:Y:S01]  /*53190*/  LD.E R31, desc[UR26][R2.64+0x24] ;  /* 0x0000241a021f7980 */ /* 0x008ee2000c101900 */
[----:B------:R-:W-:-:S02]  /*531a0*/  R2UR UR24, R4 ;  /* 0x00000000041872ca */ /* 0x000fc400000e0000 */
[C---:B------:R-:W-:Y:S01]  /*531b0*/  R2UR UR25, R5.reuse ;  /* 0x00000000051972ca */ /* 0x040fe200000e0000 */
[----:B----4-:R-:W4:Y:S01]  /*531c0*/  LD.E R9, desc[UR28][R2.64+0x28] ;  /* 0x0000281c02097980 */ /* 0x010f22000c101900 */
        /* <DEDUP_REMOVED lines=375> */
[----:B--2---:R-:W-:Y:S01]  /*54940*/  ST.E desc[UR20][R2.64+0x20], R29 ;  /* 0x0000201d02007985 */ /* 0x004fe2000c101914 */
[C---:B------:R-:W-:Y:S02]  /*54950*/  R2UR UR20, R4.reuse ;  /* 0x00000000041472ca */ /* 0x040fe400000e0000 */
[C---:B------:R-:W-:Y:S01]  /*54960*/  R2UR UR21, R5.reuse ;  /* 0x00000000051572ca */ /* 0x040fe200000e0000 */
[----:B---3--:R-:W-:Y:S01]  /*54970*/  ST.E desc[UR22][R2.64+0x24], R31 ;  /* 0x0000241f02007985 */ /* 0x008fe2000c101916 */
[C---:B------:R-:W-:Y:S02]  /*54980*/  R2UR UR22, R4.reuse ;  /* 0x00000000041672ca */ /* 0x040fe400000e0000 */
[----:B------:R-:W-:Y:S01]  /*54990*/  R2UR UR23, R5 ;  /* 0x00000000051772ca */ /* 0x000fe200000e0000 */
[----:B----4-:R-:W-:Y:S01]  /*549a0*/  ST.E desc[UR24][R2.64+0x28], R9 ;  /* 0x0000280902007985 */ /* 0x010fe2000c101918 */
        /* <DEDUP_REMOVED lines=331> */
[----:B0-----:R-:W2:Y:S01]  /*55e60*/  LDL.64 R8, [R162+0x40] ;  /* 0x00004000a2087983 */ /* 0x001ea20000100a00 */
[----:B------:R-:W-:-:S02]  /*55e70*/  R2UR UR4, R4 ;  /* 0x00000000040472ca */ /* 0x000fc400000e0000 */
[----:B------:R-:W-:Y:S01]  /*55e80*/  R2UR UR5, R5 ;  /* 0x00000000050572ca */ /* 0x000fe200000e0000 */
[----:B------:R-:W3:-:S12]  /*55e90*/  LDL.64 R6, [R162] ;  /* 0x00000000a2067983 */ /* 0x000ed80000100a00 */
[----:B--2---:R-:W2:Y:S01]  /*55ea0*/  LD.E R0, desc[UR4][R8.64] ;  /* 0x0000000408007980 */ /* 0x004ea2000c101900 */
[----:B------:R-:W-:Y:S02]  /*55eb0*/  R2UR UR4, R4 ;  /* 0x00000000040472ca */ /* 0x000fe400000e0000 */
[----:B------:R-:W-:Y:S01]  /*55ec0*/  R2UR UR5, R5 ;  /* 0x00000000050572ca */ /* 0x000fe200000e0000 */
[----:B------:R-:W-:-:S12]  /*55ed0*/  BSSY B2, `(.L_x_2488) ;  /* 0x0000006000027945 */ /* 0x000fd80003800000 */
[----:B---3--:R1:W5:Y:S01]  /*55ee0*/  LD.E R6, desc[UR4][R6.64] ;  /* 0x0000000406067980 */ /* 0x008362000c101900 */
[----:B--2---:R-:W-:-:S04]  /*55ef0*/  LOP3.LUT R0, R0, 0x1, RZ, 0xfc, !PT ;  /* 0x0000000100007812 */ /* 0x004fc800078efcff */
[----:B------:R-:W-:-:S13]  /*55f00*/  ISETP.NE.AND P0, PT, R0, 0x3, PT ;  /* 0x000000030000780c */ /* 0x000fda0003f05270 */
[----:B-1----:R-:W-:Y:S05]  /*55f10*/  @!P0 BRA `(.L_x_2489) ;  /* 0x0000000000048947 */ /* 0x002fea0003800000 */
[----:B------:R-:W-:Y:S01]  /*55f20*/  BPT.TRAP 0x1 ;  /* 0x000000040000795c */ /* 0x000fe20000300000 */
.L_x_2489:
[----:B------:R-:W-:Y:S05]  /*55f30*/  BSYNC B2 ;  /* 0x0000000000027941 */ /* 0x000fea0003800000 */
.L_x_2488:
[C---:B------:R-:W-:Y:S02]  /*55f40*/  R2UR UR6, R4.reuse ;  /* 0x00000000040672ca */ /* 0x040fe400000e0000 */
[C---:B------:R-:W-:Y:S02]  /*55f50*/  R2UR UR7, R5.reuse ;  /* 0x00000000050772ca */ /* 0x040fe400000e0000 */
[----:B------:R-:W-:Y:S02]  /*55f60*/  R2UR UR4, R4 ;  /* 0x00000000040472ca */ /* 0x000fe400000e0000 */
[----:B------:R-:W-:-:S09]  /*55f70*/  R2UR UR5, R5 ;  /* 0x00000000050572ca */ /* 0x000fd200000e0000 */
[----:B------:R-:W2:Y:S04]  /*55f80*/  LD.E.64 R2, desc[UR6][R8.64+0x20] ;  /* 0x0000200608027980 */ /* 0x000ea8000c101b00 */
[----:B------:R-:W3:Y:S01]  /*55f90*/  LD.E R0, desc[UR4][R8.64+0xc] ;  /* 0x00000c0408007980 */ /* 0x000ee2000c101900 */
[----:B------:R-:W-:Y:S01]  /*55fa0*/  IMAD.MOV.U32 R191, RZ, RZ, 0x0 ;  /* 0x00000000ffbf7424 */ /* 0x000fe200078e00ff */
[----:B--2---:R-:W-:-:S05]  /*55fb0*/  MOV R3, R2 ;  /* 0x0000000200037202 */ /* 0x004fca0000000f00 */
[----:B-----5:R-:W-:-:S05]  /*55fc0*/  IMAD R3, R6, 0x8, R3 ;  /* 0x0000000806037824 */ /* 0x020fca00078e0203 */
[----:B---3--:R-:W-:-:S04]  /*55fd0*/  PRMT R0, R0, 0x654, R3 ;  /* 0x0000065400007816 */ /* 0x008fc80000000003 */
[----:B------:R0:W-:Y:S02]  /*55fe0*/  SYNCS.ARRIVE.TRANS64.RED.A1T0 RZ, [R0+URZ], RZ ;  /* 0x000000ff00ff79a7 */ /* 0x0001e4000810043f */
[----:B0-----:R-:W-:Y:S05]  /*55ff0*/  RET.REL.NODEC R190 `(_ZN7cutlass13device_kernelIN5flash11enable_sm90INS1_16FlashAttnFwdSm90INS1_25CollectiveMainloopFwdSm90ILi2EN4cute5tupleIJNS5_1CILi1EEES8_S8_EEENS6_IJNS7_ILi128EEENS7_ILi96EEENS7_ILi64EEEEEELi256ENS_6half_tEfNS_4arch4Sm90ELb0ELb1ELb0ELb0ELb1ELb0ELb1ELb1ELb0ELb1ELb1ELb0EEENS1_21CollectiveEpilogueFwdINS6_IJSA_NS7_ILi256EEESB_EEES9_SE_SG_Li256ELb0ELb1ELb1ELb0EEENS1_19SingleTileSchedulerILb0ELb1ELb1ELi128EEEEEEEEEvNT_6ParamsE) ;  /* 0xfffffaa0be007950 */ /* 0x001fea0003c3ffff */
.L_x_2464:
[----:B0-----:R0:W1:Y:S02]  /*56000*/  SYNCS.PHASECHK.TRANS64.TRYWAIT P0, [R11+URZ], R12 ;  /* 0x0000000c0b0075a7 */ /* 0x001064000800017f */
[----:B-1----:R-:W-:Y:S05]  /*56010*/  @!P0 NANOSLEEP.SYNCS 0x989680 ;  /* 0x009896800000895d */ /* 0x002fea0003900000 */
[----:B------:R-:W1:Y:S02]  /*56020*/  @!P0 SYNCS.PHASECHK.TRANS64 P0, [R11+URZ], R12 ;  /* 0x0000000c0b0085a7 */ /* 0x000e64000800007f */
[----:B-1----:R-:W-:Y:S05]  /*56030*/  @!P0 BRA `(.L_x_2464) ;  /* 0xfffffffc00f08947 */ /* 0x002fea000383ffff */
[----:B------:R-:W-:Y:S05]  /*56040*/  BRA `(.L_x_2463) ;  /* 0xfffffe4c00a87947 */ /* 0x000fea000383ffff */
.L_x_2471:
[----:B0-----:R0:W1:Y:S02]  /*56050*/  SYNCS.PHASECHK.TRANS64.TRYWAIT P0, [R11+URZ], R12 ;  /* 0x0000000c0b0075a7 */ /* 0x001064000800017f */
[----:B-1----:R-:W-:Y:S05]  /*56060*/  @!P0 NANOSLEEP.SYNCS 0x989680 ;  /* 0x009896800000895d */ /* 0x002fea0003900000 */
[----:B------:R-:W1:Y:S02]  /*56070*/  @!P0 SYNCS.PHASECHK.TRANS64 P0, [R11+URZ], R12 ;  /* 0x0000000c0b0085a7 */ /* 0x000e64000800007f */
[----:B-1----:R-:W-:Y:S05]  /*56080*/  @!P0 BRA `(.L_x_2471) ;  /* 0xfffffffc00f08947 */ /* 0x002fea000383ffff */
[----:B------:R-:W-:Y:S05]  /*56090*/  BRA `(.L_x_2470) ;  /* 0xfffffe54007c7947 */ /* 0x000fea000383ffff */
.L_x_2490:
        /* <DEDUP_REMOVED lines=14> */
.L_x_6563:


//--------------------- .text._ZN7cutlass13device_kernelIN5flash11enable_sm90INS1_16FlashAttnFwdSm90INS1_25CollectiveMainloopFwdSm90ILi2EN4cute5tupleIJNS5_1CILi1EEES8_S8_EEENS6_IJNS7_ILi128EEENS7_ILi96EEENS7_ILi64EEEEEELi256ENS_6half_tEfNS_4arch4Sm90ELb0ELb1ELb0ELb1ELb1ELb0ELb0ELb1ELb0ELb1ELb1ELb0EEENS1_21CollectiveEpilogueFwdINS6_IJSA_NS7_ILi256EEESB_EEES9_SE_SG_Li256ELb1ELb1ELb1ELb0EEENS1_36VarlenDynamicPersistentTileSchedulerILi128ELi96ELi256ELi128ELb1ELb1ELb1ELb1ELb0ELb1EEEEEEEEEvNT_6ParamsE --------------------------
	.section	.text._ZN7cutlass13device_kernelIN5flash11enable_sm90INS1_16FlashAttnFwdSm90INS1_25CollectiveMainloopFwdSm90ILi2EN4cute5tupleIJNS5_1CILi1EEES8_S8_EEENS6_IJNS7_ILi128EEENS7_ILi96EEENS7_ILi64EEEEEELi256ENS_6half_tEfNS_4arch4Sm90ELb0ELb1ELb0ELb1ELb1ELb0ELb0ELb1ELb0ELb1ELb1ELb0EEENS1_21CollectiveEpilogueFwdINS6_IJSA_NS7_ILi256EEESB_EEES9_SE_SG_Li256ELb1ELb1ELb1ELb0EEENS1_36VarlenDynamicPersistentTileSchedulerILi128ELi96ELi256ELi128ELb1ELb1ELb1ELb1ELb0ELb1EEEEEEEEEvNT_6ParamsE,"ax",@progbits
	.align	128
.text._ZN7cutlass13device_kernelIN5flash11enable_sm90INS1_16FlashAttnFwdSm90INS1_25CollectiveMainloopFwdSm90ILi2EN4cute5tupleIJNS5_1CILi1EEES8_S8_EEENS6_IJNS7_ILi128EEENS7_ILi96EEENS7_ILi64EEEEEELi256ENS_6half_tEfNS_4arch4Sm90ELb0ELb1ELb0ELb1ELb1ELb0ELb0ELb1ELb0ELb1ELb1ELb0EEENS1_21CollectiveEpilogueFwdINS6_IJSA_NS7_ILi256EEESB_EEES9_SE_SG_Li256ELb1ELb1ELb1ELb0EEENS1_36VarlenDynamicPersistentTileSchedulerILi128ELi96ELi256ELi128ELb1ELb1ELb1ELb1ELb0ELb1EEEEEEEEEvNT_6ParamsE:
        .type           _ZN7cutlass13device_kernelIN5flash11enable_sm90INS1_16FlashAttnFwdSm90INS1_25CollectiveMainloopFwdSm90ILi2EN4cute5tupleIJNS5_1CILi1EEES8_S8_EEENS6_IJNS7_ILi128EEENS7_ILi96EEENS7_ILi64EEEEEELi256ENS_6half_tEfNS_4arch4Sm90ELb0ELb1ELb0ELb1ELb1ELb0ELb0ELb1ELb0ELb1ELb1ELb0EEENS1_21CollectiveEpilogueFwdINS6_IJSA_NS7_ILi256EEESB_EEES9_SE_SG_Li256ELb1ELb1ELb1ELb0EEENS1_36VarlenDynamicPersistentTileSchedulerILi128ELi96ELi256ELi128ELb1ELb1ELb1ELb1ELb0ELb1EEEEEEEEEvNT_6ParamsE,@function
        .size           _ZN7cutlass13device_kernelIN5flash11enable_sm90INS1_16FlashAttnFwdSm90INS1_25CollectiveMainloopFwdSm90ILi2EN4cute5tupleIJNS5_1CILi1EEES8_S8_EEENS6_IJNS7_ILi128EEENS7_ILi96EEENS7_ILi64EEEEEELi256ENS_6half_tEfNS_4arch4Sm90ELb0ELb1ELb0ELb1ELb1ELb0ELb0ELb1ELb0ELb1ELb1ELb0EEENS1_21CollectiveEpilogueFwdINS6_IJSA_NS7_ILi256EEESB_EEES9_SE_SG_Li256ELb1ELb1ELb1ELb0EEENS1_36VarlenDynamicPersistentTileSchedulerILi128ELi96ELi256ELi128ELb1ELb1ELb1ELb1ELb0ELb1EEEEEEEEEvNT_6ParamsE,(.L_x_6565 - _ZN7cutlass13device_kernelIN5flash11enable_sm90INS1_16FlashAttnFwdSm90INS1_25CollectiveMainloopFwdSm90ILi2EN4cute5tupleIJNS5_1CILi1EEES8_S8_EEENS6_IJNS7_ILi128EEENS7_ILi96EEENS7_ILi64EEEEEELi256ENS_6half_tEfNS_4arch4Sm90ELb0ELb1ELb0ELb1ELb1ELb0ELb0ELb1ELb0ELb1ELb1ELb0EEENS1_21CollectiveEpilogueFwdINS6_IJSA_NS7_ILi256EEESB_EEES9_SE_SG_Li256ELb1ELb1ELb1ELb0EEENS1_36VarlenDynamicPersistentTileSchedulerILi128ELi96ELi256ELi128ELb1ELb1ELb1ELb1ELb0ELb1EEEEEEEEEvNT_6ParamsE)
        .other          _ZN7cutlass13device_kernelIN5flash11enable_sm90INS1_16FlashAttnFwdSm90INS1_25CollectiveMainloopFwdSm90ILi2EN4cute5tupleIJNS5_1CILi1EEES8_S8_EEENS6_IJNS7_ILi128EEENS7_ILi96EEENS7_ILi64EEEEEELi256ENS_6half_tEfNS_4arch4Sm90ELb0ELb1ELb0ELb1ELb1ELb0ELb0ELb1ELb0ELb1ELb1ELb0EEENS1_21CollectiveEpilogueFwdINS6_IJSA_NS7_ILi256EEESB_EEES9_SE_SG_Li256ELb1ELb1ELb1ELb0EEENS1_36VarlenDynamicPersistentTileSchedulerILi128ELi96ELi256ELi128ELb1ELb1ELb1ELb1ELb0ELb1EEEEEEEEEvNT_6ParamsE,@"STO_CUDA_ENTRY STV_DEFAULT"
_ZN7cutlass13device_kernelIN5flash11enable_sm90INS1_16FlashAttnFwdSm90INS1_25CollectiveMainloopFwdSm90ILi2EN4cute5tupleIJNS5_1CILi1EEES8_S8_EEENS6_IJNS7_ILi128EEENS7_ILi96EEENS7_ILi64EEEEEELi256ENS_6half_tEfNS_4arch4Sm90ELb0ELb1ELb0ELb1ELb1ELb0ELb0ELb1ELb0ELb1ELb1ELb0EEENS1_21CollectiveEpilogueFwdINS6_IJSA_NS7_ILi256EEESB_EEES9_SE_SG_Li256ELb1ELb1ELb1ELb0EEENS1_36VarlenDynamicPersistentTileSchedulerILi128ELi96ELi256ELi128ELb1ELb1ELb1ELb1ELb0ELb1EEEEEEEEEvNT_6ParamsE:
        /* <DEDUP_REMOVED lines=45> */
.L_x_2491:
        /* <DEDUP_REMOVED lines=22> */
.L_x_2492:
        /* <DEDUP_REMOVED lines=18> */
.L_x_2493:
        /* <DEDUP_REMOVED lines=22> */
.L_x_2494:
        /* <DEDUP_REMOVED lines=23> */
.L_x_2495:
        /* <DEDUP_REMOVED lines=8> */
.L_x_2497:
        /* <DEDUP_REMOVED lines=28> */
[----:B------:R-:W-:-:S03]  /*0a60*/  LOP3.LUT R5, R2, 0xffffff80, RZ, 0xc0, !PT ;  /* 0xffffff8002057812 */ /* 0x000fc600078ec0ff */
[----:B------:R-:W-:Y:S02]  /*0a70*/  IMAD.SHL.U32 R6, R4, 0x20, RZ ;  /* 0x0000002004067824 */ /* 0x000fe400078e00ff */
[----:B------:R-:W-:Y:S01]  /*0a80*/  IMAD.IADD R13, R0, 0x1, -R5 ;  /* 0x00000001000d7824 */ /* 0x000fe200078e0a05 */
[CC--:B------:R-:W-:Y:S02]  /*0a90*/  LEA.HI R5, R3.reuse, R0.reuse, RZ, 0x2 ;  /* 0x0000000003057211 */ /* 0x0c0fe400078f10ff */
[----:B------:R-:W-:Y:S02]  /*0aa0*/  LEA.HI R3, R3, R0, RZ, 0x4 ;  /* 0x0000000003037211 */ /* 0x000fe400078f20ff */
[----:B------:R-:W-:Y:S01]  /*0ab0*/  SHF.R.S32.HI R8, RZ, 0x1f, R13 ;  /* 0x0000001fff087819 */ /* 0x000fe2000001140d */
[----:B------:R-:W-:Y:S01]  /*0ac0*/  STL [R1], R13 ;  /* 0x0000000d01007387 */ /* 0x000fe20000100800 */
[----:B------:R-:W-:Y:S02]  /*0ad0*/  LOP3.LUT R11, R5, 0xfffffffc, RZ, 0xc0, !PT ;  /* 0xfffffffc050b7812 */ /* 0x000fe400078ec0ff */
[----:B------:R-:W-:-:S02]  /*0ae0*/  LOP3.LUT R5, R3, 0x3fffff0, RZ, 0xc0, !PT ;  /* 0x03fffff003057812 */ /* 0x000fc400078ec0ff */
[----:B------:R-:W-:Y:S01]  /*0af0*/  SHF.R.S32.HI R4, RZ, 0x4, R3 ;  /* 0x00000004ff047819 */ /* 0x000fe20000011403 */
[----:B------:R-:W-:Y:S01]  /*0b00*/  IMAD.IADD R12, R0, 0x1, -R11 ;  /* 0x00000001000c7824 */ /* 0x000fe200078e0a0b */
[----:B------:R-:W-:Y:S01]  /*0b10*/  LEA.HI R9, R8, R13, RZ, 0x2 ;  /* 0x0000000d08097211 */ /* 0x000fe200078f10ff */
[----:B------:R-:W-:Y:S01]  /*0b20*/  IMAD.IADD R5, R0, 0x1, -R5 ;  /* 0x0000000100057824 */ /* 0x000fe200078e0a05 */
[----:B------:R-:W-:Y:S02]  /*0b30*/  LEA.HI R0, R3, R4, RZ, 0x1 ;  /* 0x0000000403007211 */ /* 0x000fe400078f08ff */
[--C-:B------:R-:W-:Y:S02]  /*0b40*/  SHF.R.S32.HI R10, RZ, 0x2, R9.reuse ;  /* 0x00000002ff0a7819 */ /* 0x100fe40000011409 */
[----:B------:R-:W-:Y:S02]  /*0b50*/  SHF.R.S32.HI R7, RZ, 0x1f, R9 ;  /* 0x0000001fff077819 */ /* 0x000fe40000011409 */
[----:B------:R-:W-:-:S02]  /*0b60*/  SHF.R.S32.HI R3, RZ, 0x7, R2 ;  /* 0x00000007ff037819 */ /* 0x000fc40000011402 */
[----:B------:R-:W-:Y:S02]  /*0b70*/  LEA.HI R11, R7, R10, RZ, 0x3 ;  /* 0x0000000a070b7211 */ /* 0x000fe400078f18ff */
[----:B------:R-:W-:Y:S02]  /*0b80*/  LEA.HI R2, R2, R3, RZ, 0x1 ;  /* 0x0000000302027211 */ /* 0x000fe400078f08ff */
[----:B------:R-:W-:Y:S02]  /*0b90*/  LOP3.LUT R6, R6, 0xfffffc00, RZ, 0xc0, !PT ;  /* 0xfffffc0006067812 */ /* 0x000fe400078ec0ff */
[----:B------:R-:W-:Y:S02]  /*0ba0*/  LOP3.LUT R7, R0, 0x1ffffffe, RZ, 0xc0, !PT ;  /* 0x1ffffffe00077812 */ /* 0x000fe400078ec0ff */
[----:B------:R-:W-:Y:S01]  /*0bb0*/  LOP3.LUT R11, R11, 0xfffffff8, RZ, 0xc0, !PT ;  /* 0xfffffff80b0b7812 */ /* 0x000fe200078ec0ff */
[----:B------:R-:W-:Y:S01]  /*0bc0*/  IMAD R6, R5, 0x40, R6 ;  /* 0x0000004005067824 */ /* 0x000fe200078e0206 */
[----:B------:R-:W-:Y:S01]  /*0bd0*/  LEA.HI R8, R8, R13, RZ, 0x5 ;  /* 0x0000000d08087211 */ /* 0x000fe200078f28ff */
[----:B------:R-:W-:Y:S01]  /*0be0*/  IMAD.IADD R7, R4, 0x1, -R7 ;  /* 0x0000000104077824 */ /* 0x000fe200078e0a07 */
[----:B------:R-:W-:Y:S01]  /*0bf0*/  LOP3.LUT R2, R2, 0x3fffffe, RZ, 0xc0, !PT ;  /* 0x03fffffe02027812 */ /* 0x000fe200078ec0ff */
[----:B------:R-:W-:Y:S01]  /*0c00*/  IMAD.IADD R11, R10, 0x1, -R11 ;  /* 0x000000010a0b7824 */ /* 0x000fe200078e0a0b */
[----:B------:R-:W-:-:S02]  /*0c10*/  LEA.HI R0, R12, R12, RZ, 0x1 ;  /* 0x0000000c0c007211 */ /* 0x000fc400078f08ff */
[----:B------:R-:W-:Y:S01]  /*0c20*/  SHF.R.S32.HI R8, RZ, 0x5, R8 ;  /* 0x00000005ff087819 */ /* 0x000fe20000011408 */
[----:B------:R-:W-:Y:S01]  /*0c30*/  IMAD.IADD R2, R3, 0x1, -R2 ;  /* 0x0000000103027824 */ /* 0x000fe200078e0a02 */
[----:B------:R-:W-:Y:S01]  /*0c40*/  LOP3.LUT R3, R0, 0x1ffffffe, RZ, 0xc0, !PT ;  /* 0x1ffffffe00037812 */ /* 0x000fe200078ec0ff */
[----:B------:R-:W-:Y:S01]  /*0c50*/  IMAD R0, R7, 0x8, R6 ;  /* 0x0000000807007824 */ /* 0x000fe200078e0206 */
[----:B------:R-:W-:Y:S01]  /*0c60*/  LOP3.LUT R9, R9, 0x7ffffffc, RZ, 0xc0, !PT ;  /* 0x7ffffffc09097812 */ /* 0x000fe200078ec0ff */
[----:B------:R-:W-:Y:S02]  /*0c70*/  IMAD R11, R8, 0x10, R11 ;  /* 0x00000010080b7824 */ /* 0x000fe400078e020b */
[----:B------:R-:W-:Y:S01]  /*0c80*/  IMAD.IADD R3, R12, 0x1, -R3 ;  /* 0x000000010c037824 */ /* 0x000fe200078e0a03 */
[----:B------:R0:W-:Y:S01]  /*0c90*/  STL [R1+0x18], R0 ;  /* 0x0000180001007387 */ /* 0x0001e20000100800 */
[----:B------:R-:W-:-:S04]  /*0ca0*/  IMAD.IADD R9, R13, 0x1, -R9 ;  /* 0x000000010d097824 */ /* 0x000fc800078e0a09 */
[----:B------:R-:W-:-:S04]  /*0cb0*/  IMAD.SHL.U32 R17, R9, 0x2, RZ ;  /* 0x0000000209117824 */ /* 0x000fc800078e00ff */
[C---:B------:R-:W-:Y:S02]  /*0cc0*/  VIADD R229, R17.reuse, 0x8 ;  /* 0x0000000811e57836 */ /* 0x040fe40000000000 */
[----:B0-----:R-:W-:Y:S02]  /*0cd0*/  IMAD R0, R2, 0x40, R11 ;  /* 0x0000004002007824 */ /* 0x001fe400078e020b */
        /* <DEDUP_REMOVED lines=51> */
[----:B------:R-:W-:Y:S01]  /*1010*/  SHF.R.S32.HI R4, RZ, 0x1f, R205 ;  /* 0x0000001fff047819 */ /* 0x000fe200000114cd */
[----:B------:R-:W-:Y:S01]  /*1020*/  IMAD R22, R3, 0x8, R0 ;  /* 0x0000000803167824 */ /* 0x000fe200078e0200 */
[----:B0-----:R-:W-:-:S07]  /*1030*/  SHF.R.S32.HI R2, RZ, 0x1f, R204 ;  /* 0x0000001fff027819 */ /* 0x001fce00000114cc */
.L_x_2609:
[----:B------:R-:W-:Y:S01]  /*1040*/  ULDC.64 UR8, c[0x0][0xa28] ;  /* 0x00028a0000087ab9 */ /* 0x000fe20000000a00 */
[----:B0---4-:R-:W0:Y:S01]  /*1050*/  LDC.64 R6, c[0x0][0x418] ;  /* 0x00010600ff067b82 */ /* 0x011e220000000a00 */
[----:B------:R-:W-:Y:S01]  /*1060*/  UISETP.NE.U32.AND UP0, UPT, UR8, URZ, UPT ;  /* 0x0000003f0800728c */ /* 0x000fe2000bf05070 */
[----:B------:R-:W-:-:S03]  /*1070*/  IMAD.MOV.U32 R4, RZ, RZ, RZ ;  /* 0x000000ffff047224 */ /* 0x000fc600078e00ff */
[----:B------:R-:W-:-:S03]  /*1080*/  UISETP.NE.AND.EX UP0, UPT, UR9, URZ, UPT, UP0 ;  /* 0x0000003f0900728c */ /* 0x000fc6000bf05300 */
[----:B------:R-:W-:Y:S01]  /*1090*/  ULDC.64 UR8, c[0x0][0xa18] ;  /* 0x0002860000087ab9 */ /* 0x000fe20000000a00 */
[----:B-12---:R-:W1:Y:S01]  /*10a0*/  LDC R0, c[0x0][0x424] ;  /* 0x00010900ff007b82 */ /* 0x006e620000000800 */
[----:B------:R-:W-:Y:S01]  /*10b0*/  UISETP.NE.U32.AND UP1, UPT, UR8, URZ, UPT ;  /* 0x0000003f0800728c */ /* 0x000fe2000bf25070 */
[----:B------:R-:W-:-:S03]  /*10c0*/  PLOP3.LUT P0, PT, PT, PT, UP0, 0x80, 0x0 ;  /* 0x000000000000781c */ /* 0x000fc60003f0f008 */
[----:B------:R-:W-:-:S03]  /*10d0*/  UISETP.NE.AND.EX UP1, UPT, UR9, URZ, UPT, UP1 ;  /* 0x0000003f0900728c */ /* 0x000fc6000bf25310 */
[----:B------:R-:W-:Y:S01]  /*10e0*/  @UP0 ULDC.64 UR8, c[0x0][0xa28] ;  /* 0x00028a0000080ab9 */ /* 0x000fe20000000a00 */
[----:B------:R-:W2:Y:S01]  /*10f0*/  LDC R9, c[0x0][0x2f0] ;  /* 0x0000bc00ff097b82 */ /* 0x000ea20000000800 */
[----:B------:R-:W-:Y:S01]  /*1100*/  @UP0 UIMAD.WIDE UR8, UR7, 0x4, UR8 ;  /* 0x00000004070808a5 */ /* 0x000fe2000f8e0208 */
[----:B------:R-:W-:-:S05]  /*1110*/  PLOP3.LUT P2, PT, PT, PT, UP1, 0x80, 0x0 ;  /* 0x000000000000781c */ /* 0x000fca0003f4f018 */
[----:B------:R-:W-:Y:S01]  /*1120*/  @UP1 ULDC.64 UR10, c[0x0][0xa18] ;  /* 0x00028600000a1ab9 */ /* 0x000fe20000000a00 */
[----:B------:R-:W-:Y:S02]  /*1130*/  IMAD.U32 R2, RZ, RZ, UR8 ;  /* 0x00000008ff027e24 */ /* 0x000fe4000f8e00ff */
[----:B---3--:R-:W-:Y:S01]  /*1140*/  IMAD.U32 R3, RZ, RZ, UR9 ;  /* 0x00000009ff037e24 */ /* 0x008fe2000f8e00ff */
[----:B------:R-:W-:-:S04]  /*1150*/  @UP1 UIMAD.WIDE UR8, UR7, 0x4, UR10 ;  /* 0x00000004070818a5 */ /* 0x000fc8000f8e020a */
[----:B------:R3:W5:Y:S02]  /*1160*/  @P0 LDG.E R4, desc[UR48][R2.64] ;  /* 0x0000003002040981 */ /* 0x000764000c1e1900 */
[----:B------:R-:W-:Y:S02]  /*1170*/  IMAD.U32 R18, RZ, RZ, UR8 ;  /* 0x00000008ff127e24 */ /* 0x000fe4000f8e00ff */
[----:B------:R-:W-:Y:S01]  /*1180*/  IMAD.U32 R19, RZ, RZ, UR9 ;  /* 0x00000009ff137e24 */ /* 0x000fe2000f8e00ff */
[----:B------:R-:W-:-:S04]  /*1190*/  ULDC.64 UR8, c[0x0][0xa20] ;  /* 0x0002880000087ab9 */ /* 0x000fc80000000a00 */
[----:B------:R3:W5:Y:S01]  /*11a0*/  @P2 LDG.E R18, desc[UR48][R18.64] ;  /* 0x0000003012122981 */ /* 0x000762000c1e1900 */
[----:B0-----:R-:W-:Y:S01]  /*11b0*/  ISETP.NE.U32.AND P0, PT, R6, RZ, PT ;  /* 0x000000ff0600720c */ /* 0x001fe20003f05070 */
[----:B------:R-:W-:Y:S01]  /*11c0*/  ULOP3.LUT UR40, UR5, 0xffff, URZ, 0xc0, !UPT ;  /* 0x0000ffff05287892 */ /* 0x000fe2000f8ec03f */
[----:B------:R-:W-:Y:S02]  /*11d0*/  ISETP.NE.U32.AND P1, PT, RZ, UR8, PT ;  /* 0x00000008ff007c0c */ /* 0x000fe4000bf25070 */
[----:B------:R-:W-:Y:S02]  /*11e0*/  ISETP.NE.AND.EX P0, PT, R7, RZ, PT, P0 ;  /* 0x000000ff0700720c */ /* 0x000fe40003f05300 */
[----:B------:R-:W-:Y:S02]  /*11f0*/  ISETP.NE.AND.EX P1, PT, RZ, UR9, PT, P1 ;  /* 0x00000009ff007c0c */ /* 0x000fe4000bf25310 */
[----:B-1----:R-:W-:Y:S01]  /*1200*/  SEL R0, R0, 0x1, P0 ;  /* 0x0000000100007807 */ /* 0x002fe20000000000 */
[----:B---3--:R-:W-:Y:S10]  /*1210*/  @P2 BRA `(.L_x_2498) ;  /* 0x0000000000302947 */ /* 0x008ff40003800000 */
[----:B------:R-:W-:Y:S01]  /*1220*/  ULDC.64 UR8, c[0x0][0xa00] ;  /* 0x0002800000087ab9 */ /* 0x000fe20000000a00 */
[----:B-----5:R-:W0:Y:S01]  /*1230*/  LDC R18, c[0x0][0x288] ;  /* 0x0000a200ff127b82 */ /* 0x020e220000000800 */
[----:B------:R-:W-:-:S04]  /*1240*/  ISETP.NE.U32.AND P0, PT, RZ, UR8, PT ;  /* 0x00000008ff007c0c */ /* 0x000fc8000bf05070 */
[----:B------:R-:W-:-:S13]  /*1250*/  ISETP.NE.AND.EX P0, PT, RZ, UR9, PT, P0 ;  /* 0x00000009ff007c0c */ /* 0x000fda000bf05300 */
[----:B------:R-:W-:Y:S05]  /*1260*/  @!P0 BRA `(.L_x_2498) ;  /* 0x00000000001c8947 */ /* 0x000fea0003800000 */
[----:B------:R-:W-:Y:S02]  /*1270*/  ULDC.64 UR8, c[0x0][0xa00] ;  /* 0x0002800000087ab9 */ /* 0x000fe40000000a00 */
[----:B------:R-:W-:-:S06]  /*1280*/  UIMAD.WIDE UR8, UR7, 0x4, UR8 ;  /* 0x00000004070878a5 */ /* 0x000fcc000f8e0208 */
[----:B------:R-:W-:Y:S02]  /*1290*/  IMAD.U32 R2, RZ, RZ, UR8 ;  /* 0x00000008ff027e24 */ /* 0x000fe4000f8e00ff */
[----:B------:R-:W-:-:S05]  /*12a0*/  IMAD.U32 R3, RZ, RZ, UR9 ;  /* 0x00000009ff037e24 */ /* 0x000fca000f8e00ff */
[----:B0-----:R-:W3:Y:S04]  /*12b0*/  LDG.E R18, desc[UR48][R2.64] ;  /* 0x0000003002127981 */ /* 0x001ee8000c1e1900 */
[----:B------:R-:W3:Y:S02]  /*12c0*/  LDG.E R5, desc[UR48][R2.64+0x4] ;  /* 0x0000043002057981 */ /* 0x000ee4000c1e1900 */
[----:B---3--:R-:W-:-:S07]  /*12d0*/  IMAD.IADD R18, R5, 0x1, -R18 ;  /* 0x0000000105127824 */ /* 0x008fce00078e0a12 */
.L_x_2498:
[----:B------:R-:W-:Y:S01]  /*12e0*/  UMOV UR41, UR7 ;  /* 0x0000000700297c82 */ /* 0x000fe20008000000 */
[----:B--2---:R-:W-:Y:S01]  /*12f0*/  IMAD R19, R0, R9, RZ ;  /* 0x0000000900137224 */ /* 0x004fe200078e02ff */
[----:B------:R-:W-:Y:S06]  /*1300*/  @!P1 BRA `(.L_x_2499) ;  /* 0x0000000000189947 */ /* 0x000fec0003800000 */
[----:B------:R-:W-:Y:S02]  /*1310*/  ULDC.64 UR8, c[0x0][0xa20] ;  /* 0x0002880000087ab9 */ /* 0x000fe40000000a00 */
[----:B------:R-:W-:-:S06]  /*1320*/  UIMAD.WIDE UR8, UR7, 0x4, UR8 ;  /* 0x00000004070878a5 */ /* 0x000fcc000f8e0208 */
[----:B------:R-:W-:Y:S02]  /*1330*/  IMAD.U32 R2, RZ, RZ, UR8 ;  /* 0x00000008ff027e24 */ /* 0x000fe4000f8e00ff */
[----:B------:R-:W-:-:S05]  /*1340*/  IMAD.U32 R3, RZ, RZ, UR9 ;  /* 0x00000009ff037e24 */ /* 0x000fca000f8e00ff */
[----:B------:R1:W5:Y:S01]  /*1350*/  LDG.E R19, desc[UR48][R2.64] ;  /* 0x0000003002137981 */ /* 0x000362000c1e1900 */
[----:B------:R-:W-:Y:S05]  /*1360*/  BRA `(.L_x_2500) ;  /* 0x00000000002c7947 */ /* 0x000fea0003800000 */
.L_x_2499:
        /* <DEDUP_REMOVED lines=9> */
[----:B------:R-:W2:Y:S02]  /*1400*/  LDG.E R0, desc[UR48][R2.64+0x4] ;  /* 0x0000043002007981 */ /* 0x000ea4000c1e1900 */
[----:B--2---:R-:W-:-:S07]  /*1410*/  IMAD.IADD R19, R0, 0x1, -R19 ;  /* 0x0000000100137824 */ /* 0x004fce00078e0a13 */
.L_x_2500:
[----:B------:R-:W2:Y:S01]  /*1420*/  LDC R0, c[0x0][0x448] ;  /* 0x00011200ff007b82 */ /* 0x000ea20000000800 */
[----:B------:R-:W-:Y:S01]  /*1430*/  USHF.L.U32 UR42, UR6, 0x7, URZ ;  /* 0x00000007062a7899 */ /* 0x000fe2000800063f */
[----:B-----5:R-:W-:Y:S01]  /*1440*/  IMAD.IADD R19, R19, 0x1, -R4 ;  /* 0x0000000113137824 */ /* 0x020fe200078e0a04 */
[----:B------:R-:W-:Y:S01]  /*1450*/  ULDC.64 UR12, c[0x0][0x9e0] ;  /* 0x00027800000c7ab9 */ /* 0x000fe20000000a00 */
[----:B------:R-:W-:Y:S01]  /*1460*/  LOP3.LUT R16, R16, 0xfff7ffff, RZ, 0xc0, !PT ;  /* 0xfff7ffff10107812 */ /* 0x000fe200078ec0ff */
[----:B------:R-:W-:Y:S02]  /*1470*/  UIADD3 UR4, UR42, 0x7f, URZ ;  /* 0x0000007f2a047890 */ /* 0x000fe4000fffe03f */
[----:B------:R-:W-:Y:S01]  /*1480*/  UISETP.GE.AND UP0, UPT, UR13, 0x1, UPT ;  /* 0x000000010d00788c */ /* 0x000fe2000bf06270 */
[----:B01----:R-:W-:-:S03]  /*1490*/  IADD3 R3, R19, 0x1, -R18 ;  /* 0x0000000113037810 */ /* 0x003fc60007ffe812 */
[----:B------:R-:W-:Y:S02]  /*14a0*/  UP2UR UR47, UPR, URZ, 0x1 ;  /* 0x000000013f2f7883 */ /* 0x000fe40008000000 */
[----:B------:R-:W-:Y:S02]  /*14b0*/  PLOP3.LUT P0, PT, PT, PT, UP0, 0x40, 0x0 ;  /* 0x000000000000781c */ /* 0x000fe40003f0e808 */
[----:B--2---:R-:W-:Y:S01]  /*14c0*/  ISETP.NE.AND P1, PT, R0, 0x1, PT ;  /* 0x000000010000780c */ /* 0x004fe20003f25270 */
[----:B------:R-:W-:-:S12]  /*14d0*/  IMAD.U32 R0, RZ, RZ, UR4 ;  /* 0x00000004ff007e24 */ /* 0x000fd8000f8e00ff */
[----:B------:R-:W0:Y:S01]  /*14e0*/  @P1 LDC R2, c[0x0][0x44c] ;  /* 0x00011300ff021b82 */ /* 0x000e220000000800 */
[----:B------:R-:W-:-:S07]  /*14f0*/  @P1 LOP3.LUT R16, R16, 0x80000, RZ, 0xfc, !PT ;  /* 0x0008000010101812 */ /* 0x000fce00078efcff */
[----:B------:R-:W1:Y:S01]  /*1500*/  @P1 LDC R5, c[0x0][0x450] ;  /* 0x00011400ff051b82 */ /* 0x000e620000000800 */
[----:B0-----:R-:W-:-:S05]  /*1510*/  @P1 IMAD.HI.U32 R2, R2, UR4, RZ ;  /* 0x0000000402021c27 */ /* 0x001fca000f8e00ff */
[----:B-1----:R-:W-:-:S05]  /*1520*/  @P1 SHF.R.U32.HI R0, RZ, R5, R2 ;  /* 0x00000005ff001219 */ /* 0x002fca0000011602 */
[----:B------:R-:W-:-:S04]  /*1530*/  IMAD.IADD R3, R3, 0x1, R0 ;  /* 0x0000000103037824 */ /* 0x000fc800078e0200 */
[----:B------:R-:W-:Y:S01]  /*1540*/  VIADD R0, R3, UR12 ;  /* 0x0000000c03007c36 */ /* 0x000fe20008000000 */
[----:B------:R-:W-:Y:S06]  /*1550*/  @P0 BRA `(.L_x_2501) ;  /* 0x0000000000480947 */ /* 0x000fec0003800000 */
[C---:B------:R-:W-:Y:S01]  /*1560*/  ISETP.GT.AND P0, PT, R3.reuse, RZ, PT ;  /* 0x000000ff0300720c */ /* 0x040fe20003f04270 */
[----:B------:R-:W-:-:S05]  /*1570*/  VIADD R2, R3, 0xffffffff ;  /* 0xffffffff03027836 */ /* 0x000fca0000000000 */
[----:B------:R-:W-:-:S07]  /*1580*/  R2UR UR4, R2 ;  /* 0x00000000020472ca */ /* 0x000fce00000e0000 */
[----:B------:R-:W-:Y:S08]  /*1590*/  @P0 BRA `(.L_x_2502) ;  /* 0x0000000000200947 */ /* 0x000ff00003800000 */
[----:B------:R-:W-:Y:S01]  /*15a0*/  R2UR UR4, R3 ;  /* 0x00000000030472ca */ /* 0x000fe200000e0000 */
[----:B------:R-:W-:-:S11]  /*15b0*/  UISETP.NE.AND UP0, UPT, UR13, 0x1, UPT ;  /* 0x000000010d00788c */ /* 0x000fd6000bf05270 */
[----:B------:R-:W-:Y:S01]  /*15c0*/  @UP0 ULDC.64 UR8, c[0x0][0x9e8] ;  /* 0x00027a0000080ab9 */ /* 0x000fe20000000a00 */
[----:B------:R-:W-:-:S04]  /*15d0*/  UIADD3 UR4, -UR4, URZ, URZ ;  /* 0x0000003f04047290 */ /* 0x000fc8000fffe13f */
[----:B------:R-:W-:-:S04]  /*15e0*/  UIMAD.WIDE.U32 UR6, UR4, UR8, URZ ;  /* 0x00000008040672a5 */ /* 0x000fc8000f8e003f */
[----:B------:R-:W-:-:S04]  /*15f0*/  @UP0 USHF.R.U32.HI UR4, URZ, UR9, UR7 ;  /* 0x000000093f040299 */ /* 0x000fc80008011607 */
[----:B------:R-:W-:Y:S01]  /*1600*/  ULOP3.LUT UR4, URZ, UR4, URZ, 0x33, !UPT ;  /* 0x000000043f047292 */ /* 0x000fe2000f8e333f */
[----:B------:R-:W-:Y:S11]  /*1610*/  BRA `(.L_x_2503) ;  /* 0x0000000000107947 */ /* 0x000ff60003800000 */
.L_x_2502:
[----:B------:R-:W-:-:S11]  /*1620*/  UISETP.NE.AND UP0, UPT, UR13, 0x1, UPT ;  /* 0x000000010d00788c */ /* 0x000fd6000bf05270 */
[----:B------:R-:W-:Y:S02]  /*1630*/  @UP0 ULDC.64 UR8, c[0x0][0x9e8] ;  /* 0x00027a0000080ab9 */ /* 0x000fe40000000a00 */
[----:B------:R-:W-:-:S04]  /*1640*/  UIMAD.WIDE.U32 UR6, UR4, UR8, URZ ;  /* 0x00000008040672a5 */ /* 0x000fc8000f8e003f */
[----:B------:R-:W-:-:S12]  /*1650*/  @UP0 USHF.R.U32.HI UR4, URZ, UR9, UR7 ;  /* 0x000000093f040299 */ /* 0x000fd80008011607 */
.L_x_2503:
[----:B------:R-:W-:-:S06]  /*1660*/  UIMAD UR4, UR4, UR13, UR13 ;  /* 0x0000000d040472a4 */ /* 0x000fcc000f8e020d */
[----:B------:R-:W-:-:S07]  /*1670*/  VIMNMX R0, R0, UR4, PT ;  /* 0x0000000400007c48 */ /* 0x000fce000bfe0100 */
.L_x_2501:
[----:B------:R-:W0:Y:S01]  /*1680*/  @P1 LDC R4, c[0x0][0x44c] ;  /* 0x00011300ff041b82 */ /* 0x000e220000000800 */
[----:B------:R-:W-:Y:S01]  /*1690*/  UISETP.GE.AND UP0, UPT, UR13, 0x1, UPT ;  /* 0x000000010d00788c */ /* 0x000fe2000bf06270 */
[----:B------:R-:W-:Y:S01]  /*16a0*/  IMAD.U32 R3, RZ, RZ, UR42 ;  /* 0x0000002aff037e24 */ /* 0x000fe2000f8e00ff */
[----:B------:R-:W-:Y:S01]  /*16b0*/  ULDC UR4, c[0x0][0x9dc] ;  /* 0x0002770000047ab9 */ /* 0x000fe20000000800 */
[----:B------:R-:W-:Y:S02]  /*16c0*/  VIADD R2, R0, 0x5f ;  /* 0x0000005f00027836 */ /* 0x000fe40000000000 */
[----:B------:R-:W-:Y:S01]  /*16d0*/  VIADD R0, R19, 0x5f ;  /* 0x0000005f13007836 */ /* 0x000fe20000000000 */
[----:B------:R-:W-:Y:S01]  /*16e0*/  PLOP3.LUT P0, PT, PT, PT, UP0, 0x40, 0x0 ;  /* 0x000000000000781c */ /* 0x000fe20003f0e808 */
[----:B------:R-:W1:Y:S01]  /*16f0*/  @P1 LDC R5, c[0x0][0x450] ;  /* 0x00011400ff051b82 */ /* 0x000e620000000800 */
[----:B------:R-:W-:-:S04]  /*1700*/  IMAD.HI R2, R2, 0x2aaaaaab, RZ ;  /* 0x2aaaaaab02027827 */ /* 0x000fc800078e02ff */
[----:B------:R-:W-:-:S04]  /*1710*/  IMAD.HI R0, R0, 0x2aaaaaab, RZ ;  /* 0x2aaaaaab00007827 */ /* 0x000fc800078e02ff */
[----:B0-----:R-:W-:-:S05]  /*1720*/  @P1 IMAD.HI.U32 R4, R4, UR42, RZ ;  /* 0x0000002a04041c27 */ /* 0x001fca000f8e00ff */
[----:B-1----:R-:W-:Y:S02]  /*1730*/  @P1 SHF.R.U32.HI R3, RZ, R5, R4 ;  /* 0x00000005ff031219 */ /* 0x002fe40000011604 */
[----:B------:R-:W-:Y:S02]  /*1740*/  SHF.R.U32.HI R5, RZ, 0x1f, R2 ;  /* 0x0000001fff057819 */ /* 0x000fe40000011602 */
[----:B------:R-:W-:Y:S02]  /*1750*/  IADD3 R4, R3, R19, -R18 ;  /* 0x0000001303047210 */ /* 0x000fe40007ffe812 */
[----:B------:R-:W-:Y:S02]  /*1760*/  SHF.R.U32.HI R3, RZ, 0x1f, R0 ;  /* 0x0000001fff037819 */ /* 0x000fe40000011600 */
[----:B------:R-:W-:Y:S01]  /*1770*/  LEA.HI.SX32 R2, R2, R5, 0x1c ;  /* 0x0000000502027211 */ /* 0x000fe200078fe2ff */
[----:B------:R-:W-:Y:S01]  /*1780*/  VIADD R6, R4, -UR4 ;  /* 0x8000000404067c36 */ /* 0x000fe20008000000 */
[----:B------:R-:W-:-:S04]  /*1790*/  LEA.HI.SX32 R3, R0, R3, 0x1c ;  /* 0x0000000300037211 */ /* 0x000fc800078fe2ff */
[----:B------:R-:W-:Y:S02]  /*17a0*/  R2UR UR8, R6 ;  /* 0x00000000060872ca */ /* 0x000fe400000e0000 */
[----:B------:R-:W-:Y:S01]  /*17b0*/  VIMNMX R152, R3, R2, PT ;  /* 0x0000000203987248 */ /* 0x000fe20003fe0100 */
[----:B------:R-:W-:-:S12]  /*17c0*/  @P0 BRA `(.L_x_2504) ;  /* 0x0000000000480947 */ /* 0x000fd80003800000 */
[----:B------:R-:W-:-:S13]  /*17d0*/  R2UR UR4, R4 ;  /* 0x00000000040472ca */ /* 0x000fda00000e0000 */
        /* <DEDUP_REMOVED lines=10> */
.L_x_2505:
[----:B------:R-:W-:-:S11]  /*1880*/  UISETP.NE.AND UP0, UPT, UR13, 0x1, UPT ;  /* 0x000000010d00788c */ /* 0x000fd6000bf05270 */
[----:B------:R-:W-:Y:S02]  /*1890*/  @UP0 ULDC.64 UR10, c[0x0][0x9e8] ;  /* 0x00027a00000a0ab9 */ /* 0x000fe40000000a00 */
[----:B------:R-:W-:-:S04]  /*18a0*/  UIMAD.WIDE.U32 UR6, UR4, UR10, URZ ;  /* 0x0000000a040672a5 */ /* 0x000fc8000f8e003f */
[----:B------:R-:W-:-:S12]  /*18b0*/  @UP0 USHF.R.U32.HI UR4, URZ, UR11, UR7 ;  /* 0x0000000b3f040299 */ /* 0x000fd80008011607 */
.L_x_2506:
[----:B------:R-:W-:-:S04]  /*18c0*/  UIMAD UR4, UR4, UR13, URZ ;  /* 0x0000000d040472a4 */ /* 0x000fc8000f8e023f */
[----:B------:R-:W-:-:S04]  /*18d0*/  UISETP.LT.AND UP0, UPT, UR8, UR4, UPT ;  /* 0x000000040800728c */ /* 0x000fc8000bf01270 */
[----:B------:R-:W-:-:S12]  /*18e0*/  USEL UR8, UR8, UR4, !UP0 ;  /* 0x0000000408087287 */ /* 0x000fd8000c000000 */
.L_x_2504:
[----:B------:R-:W-:-:S04]  /*18f0*/  UIMAD.WIDE UR6, UR8, 0x2aaaaaab, URZ ;  /* 0x2aaaaaab080678a5 */ /* 0x000fc8000f8e023f */
[----:B------:R-:W-:-:S04]  /*1900*/  USHF.R.U32.HI UR4, URZ, 0x1f, UR7 ;  /* 0x0000001f3f047899 */ /* 0x000fc80008011607 */
[----:B------:R-:W-:Y:S02]  /*1910*/  ULEA.HI.SX32 UR7, UR7, UR4, 0x1c ;  /* 0x0000000407077291 */ /* 0x000fe4000f8fe23f */
[----:B------:R-:W-:Y:S02]  /*1920*/  ULOP3.LUT UR4, UR5, 0xff000000, URZ, 0xc0, !UPT ;  /* 0xff00000005047892 */ /* 0x000fe4000f8ec03f */
[----:B------:R-:W-:Y:S02]  /*1930*/  UISETP.LT.AND UP0, UPT, URZ, UR7, UPT ;  /* 0x000000073f00728c */ /* 0x000fe4000bf01270 */
[----:B------:R-:W-:Y:S02]  /*1940*/  ULOP3.LUT UR5, UR5, 0xff0000, URZ, 0xc0, !UPT ;  /* 0x00ff000005057892 */ /* 0x000fe4000f8ec03f */
[----:B------:R-:W-:Y:S02]  /*1950*/  USEL UR45, URZ, UR7, !UP0 ;  /* 0x000000073f2d7287 */ /* 0x000fe4000c000000 */
[----:B------:R-:W-:-:S04]  /*1960*/  USHF.R.U32.HI UR4, URZ, 0x8, UR4 ;  /* 0x000000083f047899 */ /* 0x000fc80008011604 */
[----:B------:R-:W-:Y:S01]  /*1970*/  ISETP.GT.AND P0, PT, R152, UR45, PT ;  /* 0x0000002d98007c0c */ /* 0x000fe2000bf04270 */
[----:B------:R-:W-:-:S03]  /*1980*/  ULEA.HI UR5, UR5, UR4, URZ, 0x10 ;  /* 0x0000000405057291 */ /* 0x000fc6000f8f803f */
[----:B------:R-:W-:Y:S01]  /*1990*/  UMOV UR4, URZ ;  /* 0x0000003f00047c82 */ /* 0x000fe20008000000 */
[----:B------:R-:W-:Y:S02]  /*19a0*/  ULOP3.LUT UR43, UR5, 0xff, URZ, 0xc0, !UPT ;  /* 0x000000ff052b7892 */ /* 0x000fe4000f8ec03f */
[----:B------:R-:W-:-:S06]  /*19b0*/  USHF.R.U32.HI UR44, URZ, 0x10, UR5 ;  /* 0x000000103f2c7899 */ /* 0x000fcc0008011605 */
[----:B------:R-:W-:Y:S06]  /*19c0*/  @!P0 BRA `(.L_x_2507) ;  /* 0x0000000000988947 */ /* 0x000fec0003800000 */
[----:B------:R-:W-:Y:S01]  /*19d0*/  UISETP.NE.AND UP0, UPT, UR44, URZ, UPT ;  /* 0x0000003f2c00728c */ /* 0x000fe2000bf05270 */
[----:B------:R-:W-:-:S03]  /*19e0*/  ULDC UR4, c[0x0][0x9f0] ;  /* 0x00027c0000047ab9 */ /* 0x000fc60000000800 */
[----:B------:R-:W-:-:S03]  /*19f0*/  USEL UR9, UR44, UR4, UP0 ;  /* 0x000000042c097287 */ /* 0x000fc60008000000 */
[----:B------:R-:W-:-:S03]  /*1a00*/  UMOV UR4, URZ ;  /* 0x0000003f00047c82 */ /* 0x000fc60008000000 */
[----:B------:R-:W-:-:S05]  /*1a10*/  IMAD.U32 R5, RZ, RZ, UR9 ;  /* 0x00000009ff057e24 */ /* 0x000fca000f8e00ff */
        /* <DEDUP_REMOVED lines=33> */
.L_x_2507:
        /* <DEDUP_REMOVED lines=107> */
.L_x_2509:
        /* <DEDUP_REMOVED lines=13> */
.L_x_2704:
[----:B------:R-:W-:Y:S01]  /*23b0*/  IMAD.U32 R0, RZ, RZ, UR46 ;  /* 0x0000002eff007e24 */ /* 0x000fe2000f8e00ff */
[----:B------:R-:W-:Y:S05]  /*23c0*/  WARPSYNC.ALL ;  /* 0x0000000000007948 */ /* 0x000fea0003800000 */
[----:B------:R1:W-:Y:S01]  /*23d0*/  BAR.SYNC.DEFER_BLOCKING R7, 0x100 ;  /* 0x000400070000751d */ /* 0x0003e20000010000 */
[----:B------:R-:W-:-:S13]  /*23e0*/  ISETP.NE.AND P0, PT, R0, 0x3, PT ;  /* 0x000000030000780c */ /* 0x000fda0003f05270 */
[----:B-1----:R-:W-:Y:S05]  /*23f0*/  @!P0 BRA `(.L_x_2511) ;  /* 0x0000000000048947 */ /* 0x002fea0003800000 */
[----:B------:R-:W-:Y:S01]  /*2400*/  BPT.TRAP 0x1 ;  /* 0x000000040000795c */ /* 0x000fe20000300000 */
.L_x_2511:
[----:B------:R-:W-:Y:S01]  /*2410*/  R2UR UR22, R6 ;  /* 0x00000000061672ca */ /* 0x000fe200000e0000 */
[----:B------:R-:W-:-:S05]  /*2420*/  IMAD.U32 R8, RZ, RZ, UR37 ;  /* 0x00000025ff087e24 */ /* 0x000fca000f8e00ff */
[----:B------:R-:W-:-:S07]  /*2430*/  SHF.L.U32 R8, R8, 0x1f, RZ ;  /* 0x0000001f08087819 */ /* 0x000fce00000006ff */
[----:B------:R-:W-:-:S09]  /*2440*/  ULEA UR22, UR38, UR22, 0x3 ;  /* 0x0000001626167291 */ /* 0x000fd2000f8e183f */
[----:B------:R1:W2:Y:S01]  /*2450*/  SYNCS.PHASECHK.TRANS64.TRYWAIT P1, [UR22+0x22830], R8 ;  /* 0x02283008ff0075a7 */ /* 0x0002a20008020156 */
[----:B------:R-:W-:Y:S05]  /*2460*/  @!P0 BRA `(.L_x_2512) ;  /* 0x0000000000048947 */ /* 0x000fea0003800000 */
[----:B------:R-:W-:Y:S01]  /*2470*/  BPT.TRAP 0x1 ;  /* 0x000000040000795c */ /* 0x000fe20000300000 */
.L_x_2512:
[----:B--2---:R-:W-:Y:S05]  /*2480*/  @P1 BRA `(.L_x_2513) ;  /* 0x0000000000081947 */ /* 0x004fea0003800000 */
[----:B------:R-:W2:Y:S02]  /*2490*/  SYNCS.PHASECHK.TRANS64.TRYWAIT P1, [UR22+0x22830], R8 ;  /* 0x02283008ff0075a7 */ /* 0x000ea40008020156 */
[----:B--2---:R-:W-:Y:S05]  /*24a0*/  @!P1 BRA `(.L_x_2514) ;  /* 0x0000016000409947 */ /* 0x004fea0003800000 */
.L_x_2513:
        /* <DEDUP_REMOVED lines=8> */
[----:B------:R-:W2:Y:S01]  /*2530*/  S2R R0, SR_TID.X ;  /* 0x0000000000007919 */ /* 0x000ea20000002100 */
        /* <DEDUP_REMOVED lines=15> */
[----:B--2---:R-:W-:-:S04]  /*2630*/  SHF.R.U32.HI R0, RZ, 0x7, R0 ;  /* 0x00000007ff007819 */ /* 0x004fc80000011600 */
[----:B0-----:R-:W-:Y:S01]  /*2640*/  IADD3 R3, -R0, 0xb, RZ ;  /* 0x0000000b00037810 */ /* 0x001fe20007ffe1ff */
        /* <DEDUP_REMOVED lines=13> */
.L_x_2515:
[----:B------:R-:W2:Y:S01]  /*2720*/  LDC R0, c[0x0][0x448] ;  /* 0x00011200ff007b82 */ /* 0x000ea20000000800 */
[----:B------:R-:W-:Y:S02]  /*2730*/  UIADD3 UR6, UR22, 0x22840, URZ ;  /* 0x0002284016067890 */ /* 0x000fe4000fffe03f */
[----:B------:R-:W-:Y:S01]  /*2740*/  UISETP.NE.AND UP0, UPT, UR47, URZ, UPT ;  /* 0x0000003f2f00728c */ /* 0x000fe2000bf05270 */
[----:B------:R-:W-:Y:S01]  /*2750*/  ULDC UR23, c[0x0][0x9dc] ;  /* 0x0002770000177ab9 */ /* 0x000fe20000000800 */
[----:B------:R-:W-:-:S03]  /*2760*/  ULDC UR14, c[0x0][0x9e0] ;  /* 0x00027800000e7ab9 */ /* 0x000fc60000000800 */
[----:B------:R-:W3:Y:S01]  /*2770*/  S2UR UR7, SR_CgaCtaId ;  /* 0x00000000000779c3 */ /* 0x000ee20000008800 */
[----:B--2---:R-:W-:Y:S01]  /*2780*/  ISETP.NE.AND P1, PT, R0, 0x1, PT ;  /* 0x000000010000780c */ /* 0x004fe20003f25270 */
[----:B------:R-:W-:-:S04]  /*2790*/  VIADD R0, R22, UR42 ;  /* 0x0000002a16007c36 */ /* 0x000fc80008000000 */
[----:B------:R-:W-:Y:S01]  /*27a0*/  IMAD.MOV.U32 R2, RZ, RZ, R0 ;  /* 0x000000ffff027224 */ /* 0x000fe200078e0000 */
[----:B---3--:R-:W-:-:S07]  /*27b0*/  UPRMT UR6, UR7, 0x654, UR6 ;  /* 0x0000065407067896 */ /* 0x008fce0008000006 */
[----:B------:R-:W2:Y:S08]  /*27c0*/  @P1 LDC R5, c[0x0][0x44c] ;  /* 0x00011300ff051b82 */ /* 0x000eb00000000800 */
[----:B------:R-:W3:Y:S01]  /*27d0*/  @P1 LDC R9, c[0x0][0x450] ;  /* 0x00011400ff091b82 */ /* 0x000ee20000000800 */
[----:B------:R-:W-:Y:S01]  /*27e0*/  SYNCS.ARRIVE.TRANS64.RED.A1T0 RZ, [UR6], RZ ;  /* 0x000000ffffff79a7 */ /* 0x000fe20008100406 */
[----:B------:R-:W-:Y:S01]  /*27f0*/  ULOP3.LUT UR6, URZ, UR23, URZ, 0x33, !UPT ;  /* 0x000000173f067292 */ /* 0x000fe2000f8e333f */
[----:B--2---:R-:W-:-:S04]  /*2800*/  @P1 IMAD.HI.U32 R4, R0, R5, RZ ;  /* 0x0000000500041227 */ /* 0x004fc800078e00ff */
[C---:B------:R-:W-:Y:S01]  /*2810*/  IMAD R0, R152.reuse, -0x60, R19 ;  /* 0xffffffa098007824 */ /* 0x040fe200078e0213 */
[----:B---3--:R-:W-:Y:S01]  /*2820*/  @P1 SHF.R.U32.HI R2, RZ, R9, R4 ;  /* 0x00000009ff021219 */ /* 0x008fe20000011604 */
[----:B------:R-:W-:Y:S01]  /*2830*/  IMAD.MOV.U32 R9, RZ, RZ, -0x60 ;  /* 0xffffffa0ff097424 */ /* 0x000fe200078e00ff */
[----:B------:R-:W-:Y:S02]  /*2840*/  PLOP3.LUT P1, PT, PT, PT, UP0, 0x40, 0x0 ;  /* 0x000000000000781c */ /* 0x000fe40003f2e808 */
[C-C-:B------:R-:W-:Y:S01]  /*2850*/  IADD3 R5, -R17.reuse, 0x61, R0.reuse ;  /* 0x0000006111057810 */ /* 0x140fe20007ffe100 */
[----:B------:R-:W2:Y:S01]  /*2860*/  SHFL.IDX PT, R10, R2, RZ, 0x1c1f ;  /* 0x001c1fff020a7589 */ /* 0x000ea200000e0000 */
[----:B------:R-:W-:Y:S01]  /*2870*/  IMAD R14, R152, R9, 0x60 ;  /* 0x00000060980e7424 */ /* 0x000fe200078e0209 */
[----:B------:R-:W-:Y:S02]  /*2880*/  IADD3 R9, -R17, 0x60, R0 ;  /* 0x0000006011097810 */ /* 0x000fe40007ffe100 */
[----:B------:R-:W-:-:S02]  /*2890*/  IMAD.IADD R5, R5, 0x1, -R18 ;  /* 0x0000000105057824 */ /* 0x000fc400078e0a12 */
[----:B------:R-:W-:Y:S02]  /*28a0*/  IMAD.IADD R20, R14, 0x1, -R17 ;  /* 0x000000010e147824 */ /* 0x000fe400078e0a11 */
[C---:B------:R-:W-:Y:S02]  /*28b0*/  VIADD R12, R5.reuse, UR14 ;  /* 0x0000000e050c7c36 */ /* 0x040fe40008000000 */
[----:B------:R-:W-:-:S03]  /*28c0*/  VIADD R11, R5, UR6 ;  /* 0x00000006050b7c36 */ /* 0x000fc60008000000 */
[----:B--2---:R-:W-:Y:S01]  /*28d0*/  VIADDMNMX R0, R10, R12, R9, PT ;  /* 0x0000000c0a007246 */ /* 0x004fe20003800109 */
[----:B------:R-:W-:Y:S01]  /*28e0*/  IMAD.IADD R4, R11, 0x1, R10 ;  /* 0x000000010b047824 */ /* 0x000fe200078e020a */
[----:B------:R-:W-:Y:S06]  /*28f0*/  @P1 BRA `(.L_x_2516) ;  /* 0x00000000005c1947 */ /* 0x000fec0003800000 */
[----:B------:R-:W-:Y:S01]  /*2900*/  IADD3 R5, -R18, R19, R10 ;  /* 0x0000001312057210 */ /* 0x000fe20007ffe10a */
[----:B------:R-:W-:Y:S03]  /*2910*/  BSSY B0, `(.L_x_2517) ;  /* 0x0000012000007945 */ /* 0x000fe60003800000 */
[----:B------:R-:W-:-:S13]  /*2920*/  ISETP.GT.AND P1, PT, R5, -0x1, PT ;  /* 0xffffffff0500780c */ /* 0x000fda0003f24270 */
[----:B------:R-:W-:Y:S05]  /*2930*/  @P1 BRA `(.L_x_2518) ;  /* 0x0000000000241947 */ /* 0x000fea0003800000 */
[----:B------:R-:W-:Y:S01]  /*2940*/  ULDC UR6, c[0x0][0x9e4] ;  /* 0x0002790000067ab9 */ /* 0x000fe20000000800 */
[----:B------:R-:W-:Y:S01]  /*2950*/  LOP3.LUT R5, RZ, R5, RZ, 0x33, !PT ;  /* 0x00000005ff057212 */ /* 0x000fe200078e33ff */
[----:B------:R-:W-:-:S05]  /*2960*/  IMAD.U32 R13, RZ, RZ, UR6 ;  /* 0x00000006ff0d7e24 */ /* 0x000fca000f8e00ff */
[----:B------:R-:W-:-:S13]  /*2970*/  ISETP.NE.AND P1, PT, R13, 0x1, PT ;  /* 0x000000010d00780c */ /* 0x000fda0003f25270 */
[----:B------:R-:W2:Y:S02]  /*2980*/  @P1 LDC.64 R72, c[0x0][0x9e8] ;  /* 0x00027a00ff481b82 */ /* 0x000ea40000000a00 */
[----:B--2---:R-:W-:-:S05]  /*2990*/  @P1 IMAD.HI.U32 R10, R5, R72, RZ ;  /* 0x00000048050a1227 */ /* 0x004fca00078e00ff */
[----:B------:R-:W-:-:S04]  /*29a0*/  @P1 SHF.R.U32.HI R5, RZ, R73, R10 ;  /* 0x00000049ff051219 */ /* 0x000fc8000001160a */
[----:B------:R-:W-:Y:S01]  /*29b0*/  LOP3.LUT R5, RZ, R5, RZ, 0x33, !PT ;  /* 0x00000005ff057212 */ /* 0x000fe200078e33ff */
[----:B------:R-:W-:Y:S06]  /*29c0*/  BRA `(.L_x_2519) ;  /* 0x0000000000187947 */ /* 0x000fec0003800000 */
.L_x_2518:
[----:B------:R-:W-:Y:S02]  /*29d0*/  ULDC UR6, c[0x0][0x9e4] ;  /* 0x0002790000067ab9 */ /* 0x000fe40000000800 */
[----:B------:R-:W-:-:S05]  /*29e0*/  IMAD.U32 R13, RZ, RZ, UR6 ;  /* 0x00000006ff0d7e24 */ /* 0x000fca000f8e00ff */
[----:B------:R-:W-:-:S13]  /*29f0*/  ISETP.NE.AND P1, PT, R13, 0x1, PT ;  /* 0x000000010d00780c */ /* 0x000fda0003f25270 */
[----:B------:R-:W2:Y:S02]  /*2a00*/  @P1 LDC.64 R72, c[0x0][0x9e8] ;  /* 0x00027a00ff481b82 */ /* 0x000ea40000000a00 */
[----:B--2---:R-:W-:-:S05]  /*2a10*/  @P1 IMAD.HI.U32 R10, R5, R72, RZ ;  /* 0x00000048050a1227 */ /* 0x004fca00078e00ff */
[----:B------:R-:W-:-:S07]  /*2a20*/  @P1 SHF.R.U32.HI R5, RZ, R73, R10 ;  /* 0x00000049ff051219 */ /* 0x000fce000001160a */
.L_x_2519:
[----:B------:R-:W-:Y:S05]  /*2a30*/  BSYNC B0 ;  /* 0x0000000000007941 */ /* 0x000fea0003800000 */
.L_x_2517:
[----:B------:R-:W-:-:S05]  /*2a40*/  IMAD R5, R5, R13, R20 ;  /* 0x0000000d05057224 */ /* 0x000fca00078e0214 */
[----:B------:R-:W-:Y:S02]  /*2a50*/  VIADDMNMX R0, R5, R13, R0, PT ;  /* 0x0000000d05007246 */ /* 0x000fe40003800100 */
[----:B------:R-:W-:-:S07]  /*2a60*/  VIMNMX R4, R4, R5, !PT ;  /* 0x0000000504047248 */ /* 0x000fce0007fe0100 */
.L_x_2516:
[C---:B------:R-:W-:Y:S01]  /*2a70*/  ISETP.GE.AND P1, PT, R14.reuse, 0x2, PT ;  /* 0x000000020e00780c */ /* 0x040fe20003f26270 */
[----:B------:R-:W2:Y:S01]  /*2a80*/  SHFL.IDX PT, R2, R2, 0x1, 0x1c1f ;  /* 0x003c1f0002027f89 */ /* 0x000ea200000e0000 */
[----:B------:R-:W-:Y:S01]  /*2a90*/  ISETP.GE.AND P5, PT, R14, 0xa, PT ;  /* 0x0000000a0e00780c */ /* 0x000fe20003fa6270 */
[----:B------:R-:W-:Y:S01]  /*2aa0*/  UISETP.NE.AND UP0, UPT, UR47, URZ, UPT ;  /* 0x0000003f2f00728c */ /* 0x000fe2000bf05270 */
[----:B------:R-:W-:Y:S02]  /*2ab0*/  ISETP.GT.AND P3, PT, R4, 0x1, !P1 ;  /* 0x000000010400780c */ /* 0x000fe40004f64270 */
[----:B------:R-:W-:Y:S02]  /*2ac0*/  ISETP.GE.AND P2, PT, R14, 0x9, PT ;  /* 0x000000090e00780c */ /* 0x000fe40003f46270 */
[----:B------:R-:W-:Y:S02]  /*2ad0*/  ISETP.LT.OR P3, PT, R0, 0x2, P3 ;  /* 0x000000020000780c */ /* 0x000fe40001f61670 */
[----:B------:R-:W-:-:S02]  /*2ae0*/  P2R R21, PR, RZ, 0x20 ;  /* 0x00000020ff157803 */ /* 0x000fc40000000000 */
[----:B------:R-:W-:Y:S02]  /*2af0*/  FSEL R25, R25, -INF , !P3 ;  /* 0xff80000019197808 */ /* 0x000fe40005800000 */
[C---:B------:R-:W-:Y:S02]  /*2b00*/  ISETP.GT.AND P3, PT, R4.reuse, 0x9, !P5 ;  /* 0x000000090400780c */ /* 0x040fe40006f64270 */
[----:B------:R-:W-:Y:S02]  /*2b10*/  ISETP.GT.AND P4, PT, R4, 0x8, !P2 ;  /* 0x000000080400780c */ /* 0x000fe40005784270 */
[----:B------:R-:W-:Y:S02]  /*2b20*/  ISETP.LT.OR P3, PT, R0, 0xa, P3 ;  /* 0x0000000a0000780c */ /* 0x000fe40001f61670 */
[----:B------:R-:W-:Y:S02]  /*2b30*/  ISETP.GE.AND P5, PT, R14, 0x11, PT ;  /* 0x000000110e00780c */ /* 0x000fe40003fa6270 */
[----:B------:R-:W-:-:S02]  /*2b40*/  FSEL R29, R29, -INF , !P3 ;  /* 0xff8000001d1d7808 */ /* 0x000fc40005800000 */
[----:B------:R-:W-:Y:S01]  /*2b50*/  ISETP.LT.OR P4, PT, R0, 0x9, P4 ;  /* 0x000000090000780c */ /* 0x000fe20002781670 */
[----:B--2---:R-:W-:Y:S01]  /*2b60*/  IMAD.IADD R10, R11, 0x1, R2 ;  /* 0x000000010b0a7824 */ /* 0x004fe200078e0202 */
[----:B------:R-:W-:Y:S02]  /*2b70*/  ISETP.GT.AND P3, PT, R4, 0x10, !P5 ;  /* 0x000000100400780c */ /* 0x000fe40006f64270 */
[----:B------:R-:W-:Y:S02]  /*2b80*/  FSEL R28, R28, -INF , !P4 ;  /* 0xff8000001c1c7808 */ /* 0x000fe40006000000 */
        /* <DEDUP_REMOVED lines=81> */
[----:B------:R-:W-:Y:S02]  /*30a0*/  P2R R72, PR, RZ, 0x20 ;  /* 0x00000020ff487803 */ /* 0x000fe40000000000 */
[----:B------:R-:W-:Y:S02]  /*30b0*/  FSEL R64, R64, -INF , !P3 ;  /* 0xff80000040407808 */ /* 0x000fe40005800000 */
[C---:B------:R-:W-:Y:S02]  /*30c0*/  ISETP.GE.AND P3, PT, R14.reuse, 0x52, PT ;  /* 0x000000520e00780c */ /* 0x040fe40003f66270 */
[----:B------:R-:W-:Y:S02]  /*30d0*/  ISETP.GE.AND P6, PT, R14, 0x1, PT ;  /* 0x000000010e00780c */ /* 0x000fe40003fc6270 */
[----:B------:R-:W-:Y:S02]  /*30e0*/  ISETP.GT.AND P4, PT, R4, 0x51, !P3 ;  /* 0x000000510400780c */ /* 0x000fe40005f84270 */
[----:B------:R-:W-:-:S02]  /*30f0*/  P2R R15, PR, RZ, 0x40 ;  /* 0x00000040ff0f7803 */ /* 0x000fc40000000000 */
[----:B------:R-:W-:-:S04]  /*3100*/  ISETP.LT.OR P4, PT, R0, 0x52, P4 ;  /* 0x000000520000780c */ /* 0x000fc80002781670 */
[----:B------:R-:W-:Y:S02]  /*3110*/  FSEL R65, R65, -INF , !P4 ;  /* 0xff80000041417808 */ /* 0x000fe40006000000 */
[----:B------:R-:W-:-:S04]  /*3120*/  ISETP.GE.AND P4, PT, R14, 0x59, PT ;  /* 0x000000590e00780c */ /* 0x000fc80003f86270 */
[----:B------:R-:W-:-:S04]  /*3130*/  ISETP.GT.AND P5, PT, R4, 0x58, !P4 ;  /* 0x000000580400780c */ /* 0x000fc800067a4270 */
[----:B------:R-:W-:-:S04]  /*3140*/  ISETP.LT.OR P5, PT, R0, 0x59, P5 ;  /* 0x000000590000780c */ /* 0x000fc80002fa1670 */
[----:B------:R-:W-:Y:S02]  /*3150*/  FSEL R68, R68, -INF , !P5 ;  /* 0xff80000044447808 */ /* 0x000fe40006800000 */
[----:B------:R-:W-:-:S04]  /*3160*/  ISETP.GT.AND P5, PT, R4, RZ, !P6 ;  /* 0x000000ff0400720c */ /* 0x000fc800077a4270 */
[----:B------:R-:W-:-:S04]  /*3170*/  ISETP.LT.OR P5, PT, R0, 0x1, P5 ;  /* 0x000000010000780c */ /* 0x000fc80002fa1670 */
[----:B------:R-:W-:Y:S02]  /*3180*/  FSEL R13, R24, -INF , !P5 ;  /* 0xff800000180d7808 */ /* 0x000fe40006800000 */
[----:B------:R-:W-:-:S04]  /*3190*/  ISETP.GE.AND P5, PT, R14, 0x5a, PT ;  /* 0x0000005a0e00780c */ /* 0x000fc80003fa6270 */
[----:B------:R-:W-:-:S04]  /*31a0*/  ISETP.GT.AND P6, PT, R4, 0x59, !P5 ;  /* 0x000000590400780c */ /* 0x000fc80006fc4270 */
[----:B------:R-:W-:Y:S02]  /*31b0*/  ISETP.LT.OR P6, PT, R0, 0x5a, P6 ;  /* 0x0000005a0000780c */ /* 0x000fe400037c1670 */
[----:B------:R-:W-:Y:S02]  /*31c0*/  VIADDMNMX R0, R2, R12, R9, PT ;  /* 0x0000000c02007246 */ /* 0x000fe40003800109 */
[----:B------:R-:W-:Y:S02]  /*31d0*/  FSEL R69, R69, -INF , !P6 ;  /* 0xff80000045457808 */ /* 0x000fe40007000000 */
[----:B------:R-:W-:-:S13]  /*31e0*/  PLOP3.LUT P6, PT, PT, PT, UP0, 0x40, 0x0 ;  /* 0x000000000000781c */ /* 0x000fda0003fce808 */
[----:B------:R-:W-:Y:S05]  /*31f0*/  @P6 BRA `(.L_x_2520) ;  /* 0x00000000005c6947 */ /* 0x000fea0003800000 */
        /* <DEDUP_REMOVED lines=13> */
.L_x_2522:
[----:B------:R-:W-:Y:S02]  /*32d0*/  ULDC UR6, c[0x0][0x9e4] ;  /* 0x0002790000067ab9 */ /* 0x000fe40000000800 */
[----:B------:R-:W-:-:S05]  /*32e0*/  IMAD.U32 R2, RZ, RZ, UR6 ;  /* 0x00000006ff027e24 */ /* 0x000fca000f8e00ff */
[----:B------:R-:W-:-:S13]  /*32f0*/  ISETP.NE.AND P6, PT, R2, 0x1, PT ;  /* 0x000000010200780c */ /* 0x000fda0003fc5270 */
[----:B------:R-:W2:Y:S02]  /*3300*/  @P6 LDC.64 R4, c[0x0][0x9e8] ;  /* 0x00027a00ff046b82 */ /* 0x000ea40000000a00 */
[----:B--2---:R-:W-:-:S05]  /*3310*/  @P6 IMAD.HI.U32 R4, R9, R4, RZ ;  /* 0x0000000409046227 */ /* 0x004fca00078e00ff */
[----:B------:R-:W-:-:S07]  /*3320*/  @P6 SHF.R.U32.HI R9, RZ, R5, R4 ;  /* 0x00000005ff096219 */ /* 0x000fce0000011604 */
.L_x_2523:
[----:B------:R-:W-:Y:S05]  /*3330*/  BSYNC B0 ;  /* 0x0000000000007941 */ /* 0x000fea0003800000 */
.L_x_2521:
[----:B------:R-:W-:-:S05]  /*3340*/  IMAD R9, R9, R2, R20 ;  /* 0x0000000209097224 */ /* 0x000fca00078e0214 */
[----:B------:R-:W-:Y:S02]  /*3350*/  VIADDMNMX R0, R9, R2, R0, PT ;  /* 0x0000000209007246 */ /* 0x000fe40003800100 */
[----:B------:R-:W-:-:S07]  /*3360*/  VIMNMX R10, R10, R9, !PT ;  /* 0x000000090a0a7248 */ /* 0x000fce0007fe0100 */
.L_x_2520:
[C---:B------:R-:W-:Y:S01]  /*3370*/  ISETP.GT.AND P1, PT, R10.reuse, 0x1, !P1 ;  /* 0x000000010a00780c */ /* 0x040fe20004f24270 */
[----:B------:R-:W-:Y:S01]  /*3380*/  ULDC UR10, c[0x0][0x988] ;  /* 0x00026200000a7ab9 */ /* 0x000fe20000000800 */
[----:B------:R-:W-:Y:S02]  /*3390*/  ISETP.GT.AND P2, PT, R10, 0x8, !P2 ;  /* 0x000000080a00780c */ /* 0x000fe40005744270 */
[C---:B------:R-:W-:Y:S02]  /*33a0*/  ISETP.LT.OR P1, PT, R0.reuse, 0x2, P1 ;  /* 0x000000020000780c */ /* 0x040fe40000f21670 */
[----:B------:R-:W-:Y:S02]  /*33b0*/  ISETP.LT.OR P2, PT, R0, 0x9, P2 ;  /* 0x000000090000780c */ /* 0x000fe40001741670 */
[----:B------:R-:W-:Y:S02]  /*33c0*/  FSEL R27, R27, -INF , !P1 ;  /* 0xff8000001b1b7808 */ /* 0x000fe40004800000 */
[----:B------:R-:W-:-:S02]  /*33d0*/  ISETP.NE.AND P1, PT, R21, RZ, PT ;  /* 0x000000ff1500720c */ /* 0x000fc40003f25270 */
[----:B------:R-:W-:Y:S02]  /*33e0*/  FSEL R30, R30, -INF , !P2 ;  /* 0xff8000001e1e7808 */ /* 0x000fe40005000000 */
[----:B------:R-:W-:Y:S02]  /*33f0*/  ISETP.GT.AND P1, PT, R10, 0x9, !P1 ;  /* 0x000000090a00780c */ /* 0x000fe40004f24270 */
[----:B------:R-:W-:Y:S02]  /*3400*/  ISETP.NE.AND P2, PT, R74, RZ, PT ;  /* 0x000000ff4a00720c */ /* 0x000fe40003f45270 */
[----:B------:R-:W-:Y:S02]  /*3410*/  ISETP.LT.OR P1, PT, R0, 0xa, P1 ;  /* 0x0000000a0000780c */ /* 0x000fe40000f21670 */
[----:B------:R-:W-:Y:S02]  /*3420*/  FMNMX.FTZ R5, R13, R25, !PT ;  /* 0x000000190d057209 */ /* 0x000fe40007810000 */
[----:B------:R-:W-:-:S02]  /*3430*/  FSEL R31, R31, -INF , !P1 ;  /* 0xff8000001f1f7808 */ /* 0x000fc40004800000 */
[----:B------:R-:W-:Y:S02]  /*3440*/  ISETP.NE.AND P1, PT, R72, RZ, PT ;  /* 0x000000ff4800720c */ /* 0x000fe40003f25270 */
[----:B------:R-:W-:Y:S02]  /*3450*/  ISETP.NE.AND P6, PT, R75, RZ, PT ;  /* 0x000000ff4b00720c */ /* 0x000fe40003fc5270 */
        /* <DEDUP_REMOVED lines=53> */
[----:B------:R-:W-:Y:S01]  /*37b0*/  ISETP.NE.AND P2, PT, R85, RZ, PT ;  /* 0x000000ff5500720c */ /* 0x000fe20003f45270 */
[----:B------:R-:W2:Y:S01]  /*37c0*/  SHFL.BFLY PT, R5, R2, 0x2, 0x1f ;  /* 0x0c401f0002057f89 */ /* 0x000ea200000e0000 */
[----:B------:R-:W-:Y:S02]  /*37d0*/  ISETP.LT.OR P1, PT, R0, 0x31, P1 ;  /* 0x000000310000780c */ /* 0x000fe40000f21670 */
[----:B------:R-:W-:Y:S02]  /*37e0*/  ISETP.NE.AND P6, PT, R15, RZ, PT ;  /* 0x000000ff0f00720c */ /* 0x000fe40003fc5270 */
[----:B------:R-:W-:Y:S02]  /*37f0*/  FSEL R50, R50, -INF , !P1 ;  /* 0xff80000032327808 */ /* 0x000fe40004800000 */
[----:B------:R-:W-:-:S02]  /*3800*/  ISETP.NE.AND P1, PT, R81, RZ, PT ;  /* 0x000000ff5100720c */ /* 0x000fc40003f25270 */
[C---:B------:R-:W-:Y:S02]  /*3810*/  ISETP.GT.AND P3, PT, R10.reuse, 0x51, !P3 ;  /* 0x000000510a00780c */ /* 0x040fe40005f64270 */
[C---:B------:R-:W-:Y:S02]  /*3820*/  ISETP.GT.AND P1, PT, R10.reuse, 0x31, !P1 ;  /* 0x000000310a00780c */ /* 0x040fe40004f24270 */
[----:B------:R-:W-:Y:S02]  /*3830*/  ISETP.GT.AND P4, PT, R10, 0x58, !P4 ;  /* 0x000000580a00780c */ /* 0x000fe40006784270 */
[C---:B------:R-:W-:Y:S02]  /*3840*/  ISETP.LT.OR P1, PT, R0.reuse, 0x32, P1 ;  /* 0x000000320000780c */ /* 0x040fe40000f21670 */
[----:B------:R-:W-:Y:S02]  /*3850*/  ISETP.LT.OR P3, PT, R0, 0x52, P3 ;  /* 0x000000520000780c */ /* 0x000fe40001f61670 */
[----:B------:R-:W-:-:S02]  /*3860*/  FSEL R51, R51, -INF , !P1 ;  /* 0xff80000033337808 */ /* 0x000fc40004800000 */
[----:B------:R-:W-:Y:S02]  /*3870*/  ISETP.NE.AND P1, PT, R82, RZ, PT ;  /* 0x000000ff5200720c */ /* 0x000fe40003f25270 */
[C---:B------:R-:W-:Y:S02]  /*3880*/  ISETP.GT.AND P5, PT, R10.reuse, 0x59, !P5 ;  /* 0x000000590a00780c */ /* 0x040fe40006fa4270 */
[----:B------:R-:W-:Y:S02]  /*3890*/  ISETP.GT.AND P1, PT, R10, 0x38, !P1 ;  /* 0x000000380a00780c */ /* 0x000fe40004f24270 */
[----:B--2---:R-:W-:Y:S02]  /*38a0*/  FMNMX.FTZ R9, R2, R5, !PT ;  /* 0x0000000502097209 */ /* 0x004fe40007810000 */
[C---:B------:R-:W-:Y:S02]  /*38b0*/  ISETP.LT.OR P1, PT, R0.reuse, 0x39, P1 ;  /* 0x000000390000780c */ /* 0x040fe40000f21670 */
[----:B------:R-:W-:Y:S01]  /*38c0*/  ISETP.LT.OR P4, PT, R0, 0x59, P4 ;  /* 0x000000590000780c */ /* 0x000fe20002781670 */
[----:B------:R-:W2:Y:S01]  /*38d0*/  SHFL.BFLY PT, R4, R9, 0x1, 0x1f ;  /* 0x0c201f0009047f89 */ /* 0x000ea200000e0000 */
[----:B------:R-:W-:-:S02]  /*38e0*/  FSEL R54, R54, -INF , !P1 ;  /* 0xff80000036367808 */ /* 0x000fc40004800000 */
[----:B------:R-:W-:Y:S02]  /*38f0*/  ISETP.NE.AND P1, PT, R83, RZ, PT ;  /* 0x000000ff5300720c */ /* 0x000fe40003f25270 */
[----:B------:R-:W-:Y:S02]  /*3900*/  FSEL R67, R67, -INF , !P3 ;  /* 0xff80000043437808 */ /* 0x000fe40005800000 */
[----:B------:R-:W-:Y:S02]  /*3910*/  ISETP.GT.AND P1, PT, R10, 0x39, !P1 ;  /* 0x000000390a00780c */ /* 0x000fe40004f24270 */
[C---:B------:R-:W-:Y:S02]  /*3920*/  ISETP.LT.OR P5, PT, R0.reuse, 0x5a, P5 ;  /* 0x0000005a0000780c */ /* 0x040fe40002fa1670 */
[----:B------:R-:W-:Y:S02]  /*3930*/  ISETP.LT.OR P1, PT, R0, 0x3a, P1 ;  /* 0x0000003a0000780c */ /* 0x000fe40000f21670 */
[----:B------:R-:W-:-:S02]  /*3940*/  FSEL R70, R70, -INF , !P4 ;  /* 0xff80000046467808 */ /* 0x000fc40006000000 */
[----:B------:R-:W-:Y:S02]  /*3950*/  FSEL R55, R55, -INF , !P1 ;  /* 0xff80000037377808 */ /* 0x000fe40004800000 */
[----:B------:R-:W-:Y:S02]  /*3960*/  ISETP.NE.AND P1, PT, R84, RZ, PT ;  /* 0x000000ff5400720c */ /* 0x000fe40003f25270 */
[----:B------:R-:W-:Y:S02]  /*3970*/  FSEL R71, R71, -INF , !P5 ;  /* 0xff80000047477808 */ /* 0x000fe40006800000 */
[----:B------:R-:W-:Y:S02]  /*3980*/  ISETP.GT.AND P1, PT, R10, 0x40, !P1 ;  /* 0x000000400a00780c */ /* 0x000fe40004f24270 */
[----:B--2---:R-:W-:Y:S02]  /*3990*/  FMNMX.FTZ R4, R9, R4, !PT ;  /* 0x0000000409047209 */ /* 0x004fe40007810000 */
[----:B------:R-:W-:-:S03]  /*39a0*/  ISETP.LT.OR P1, PT, R0, 0x41, P1 ;  /* 0x000000410000780c */ /* 0x000fc60000f21670 */
[----:B------:R-:W-:Y:S01]  /*39b0*/  FMUL.FTZ R5, R4, UR10 ;  /* 0x0000000a04057c20 */ /* 0x000fe20008410000 */
        /* <DEDUP_REMOVED lines=9> */
[----:B------:R-:W-:-:S04]  /*3a50*/  FSETP.NEU.FTZ.AND P1, PT, R4, -INF , PT ;  /* 0xff8000000400780b */ /* 0x000fc80003f3d000 */
        /* <DEDUP_REMOVED lines=17> */
[----:B------:R-:W2:Y:S01]  /*3b70*/  MUFU.EX2 R9, R9 ;  /* 0x0000000900097308 */ /* 0x000ea20000000800 */
[----:B------:R-:W-:Y:S01]  /*3b80*/  ISETP.GT.AND P1, PT, R10, 0x49, !P2 ;  /* 0x000000490a00780c */ /* 0x000fe20005724270 */
[--C-:B------:R-:W-:Y:S01]  /*3b90*/  FFMA.FTZ R162, R36, UR10, -R12.reuse ;  /* 0x0000000a24a27c23 */ /* 0x100fe2000801080c */
[----:B------:R-:W-:Y:S01]  /*3ba0*/  FMNMX.FTZ R2, R38, R5, !PT ;  /* 0x0000000526027209 */ /* 0x000fe20007810000 */
[--C-:B------:R-:W-:Y:S01]  /*3bb0*/  FFMA.FTZ R21, R41, UR10, -R12.reuse ;  /* 0x0000000a29157c23 */ /* 0x100fe2000801080c */
[----:B------:R-:W-:Y:S01]  /*3bc0*/  ISETP.GT.AND P2, PT, R10, 0x50, !P6 ;  /* 0x000000500a00780c */ /* 0x000fe20007744270 */
[--C-:B------:R-:W-:Y:S01]  /*3bd0*/  FFMA.FTZ R15, R37, UR10, -R12.reuse ;  /* 0x0000000a250f7c23 */ /* 0x100fe2000801080c */
[----:B------:R-:W-:Y:S01]  /*3be0*/  FMNMX.FTZ R5, R39, R2, !PT ;  /* 0x0000000227057209 */ /* 0x000fe20007810000 */
[----:B------:R-:W3:Y:S01]  /*3bf0*/  MUFU.EX2 R158, R158 ;  /* 0x0000009e009e7308 */ /* 0x000ee20000000800 */
[----:B------:R-:W-:Y:S01]  /*3c00*/  ISETP.LT.OR P1, PT, R0, 0x4a, P1 ;  /* 0x0000004a0000780c */ /* 0x000fe20000f21670 */
[--C-:B------:R-:W-:Y:S01]  /*3c10*/  FFMA.FTZ R164, R40, UR10, -R12.reuse ;  /* 0x0000000a28a47c23 */ /* 0x100fe2000801080c */
[----:B------:R-:W-:Y:S01]  /*3c20*/  FMNMX.FTZ R2, R42, R5, !PT ;  /* 0x000000052a027209 */ /* 0x000fe20007810000 */
[--C-:B------:R-:W-:Y:S01]  /*3c30*/  FFMA.FTZ R166, R44, UR10, -R12.reuse ;  /* 0x0000000a2ca67c23 */ /* 0x100fe2000801080c */
[----:B------:R-:W-:Y:S01]  /*3c40*/  ISETP.LT.OR P2, PT, R0, 0x51, P2 ;  /* 0x000000510000780c */ /* 0x000fe20001741670 */
[--C-:B------:R-:W-:Y:S01]  /*3c50*/  FFMA.FTZ R25, R45, UR10, -R12.reuse ;  /* 0x0000000a2d197c23 */ /* 0x100fe2000801080c */
[----:B------:R-:W-:Y:S01]  /*3c60*/  FMNMX.FTZ R5, R43, R2, !PT ;  /* 0x000000022b057209 */ /* 0x000fe20007810000 */
[----:B------:R-:W4:Y:S01]  /*3c70*/  MUFU.EX2 R11, R11 ;  /* 0x0000000b000b7308 */ /* 0x000f220000000800 */
[----:B------:R-:W-:Y:S01]  /*3c80*/  FSEL R63, R63, -INF , !P1 ;  /* 0xff8000003f3f7808 */ /* 0x000fe20004800000 */
[----:B--2---:R-:W-:Y:S01]  /*3c90*/  FADD.FTZ R41, R156, R9 ;  /* 0x000000099c297221 */ /* 0x004fe20000010000 */
[----:B------:R-:W-:Y:S01]  /*3ca0*/  FMNMX.FTZ R2, R46, R5, !PT ;  /* 0x000000052e027209 */ /* 0x000fe20007810000 */
[--C-:B------:R-:W-:Y:S01]  /*3cb0*/  FFMA.FTZ R168, R48, UR10, -R12.reuse ;  /* 0x0000000a30a87c23 */ /* 0x100fe2000801080c */
[----:B------:R-:W-:Y:S01]  /*3cc0*/  FSEL R66, R66, -INF , !P2 ;  /* 0xff80000042427808 */ /* 0x000fe20005000000 */
        /* <DEDUP_REMOVED lines=11> */
[--C-:B------:R-:W-:Y:S01]  /*3d80*/  FFMA.FTZ R61, R61, UR10, -R12.reuse ;  /* 0x0000000a3d3d7c23 */ /* 0x100fe2000801080c */
[--C-:B------:R-:W-:Y:S01]  /*3d90*/  FFMA.FTZ R64, R64, UR10, -R12.reuse ;  /* 0x0000000a40407c23 */ /* 0x100fe2000801080c */
[----:B------:R-:W-:Y:S01]  /*3da0*/  FMNMX.FTZ R2, R54, R5, !PT ;  /* 0x0000000536027209 */ /* 0x000fe20007810000 */
[--C-:B------:R-:W-:Y:S01]  /*3db0*/  FFMA.FTZ R65, R65, UR10, -R12.reuse ;  /* 0x0000000a41417c23 */ /* 0x100fe2000801080c */
[----:B------:R-:W-:Y:S01]  /*3dc0*/  F2FP.F16.F32.PACK_AB R156, R9, R156 ;  /* 0x0000009c099c723e */ /* 0x000fe200000000ff */
[--C-:B------:R-:W-:Y:S01]  /*3dd0*/  FFMA.FTZ R68, R68, UR10, -R12.reuse ;  /* 0x0000000a44447c23 */ /* 0x100fe2000801080c */
[----:B------:R-:W-:Y:S01]  /*3de0*/  FMNMX.FTZ R5, R55, R2, !PT ;  /* 0x0000000237057209 */ /* 0x000fe20007810000 */
[----:B------:R-:W0:Y:S01]  /*3df0*/  MUFU.EX2 R162, R162 ;  /* 0x000000a200a27308 */ /* 0x000e220000000800 */
[----:B------:R-:W-:-:S02]  /*3e00*/  FFMA.FTZ R12, R69, UR10, -R12 ;  /* 0x0000000a450c7c23 */ /* 0x000fc4000801080c */
[----:B------:R-:W-:-:S04]  /*3e10*/  FMNMX.FTZ R2, R58, R5, !PT ;  /* 0x000000053a027209 */ /* 0x000fc80007810000 */
[----:B------:R-:W-:Y:S01]  /*3e20*/  FMNMX.FTZ R5, R59, R2, !PT ;  /* 0x000000023b057209 */ /* 0x000fe20007810000 */
[----:B------:R-:W1:Y:S03]  /*3e30*/  MUFU.EX2 R15, R15 ;  /* 0x0000000f000f7308 */ /* 0x000e660000000800 */
        /* <DEDUP_REMOVED lines=8> */
[----:B------:R-:W1:Y:S04]  /*3ec0*/  MUFU.EX2 R166, R166 ;  /* 0x000000a600a67308 */ /* 0x000e680000000800 */
[----:B------:R-:W3:Y:S04]  /*3ed0*/  SHFL.BFLY PT, R5, R0, 0x2, 0x1f ;  /* 0x0c401f0000057f89 */ /* 0x000ee800000e0000 */
[----:B------:R-:W-:Y:S08]  /*3ee0*/  MUFU.EX2 R25, R25 ;  /* 0x0000001900197308 */ /* 0x000ff00000000800 */
[----:B------:R-:W-:Y:S08]  /*3ef0*/  MUFU.EX2 R168, R168 ;  /* 0x000000a800a87308 */ /* 0x000ff00000000800 */
[----:B------:R-:W-:Y:S01]  /*3f00*/  MUFU.EX2 R29, R29 ;  /* 0x0000001d001d7308 */ /* 0x000fe20000000800 */
[----:B---3--:R-:W-:-:S07]  /*3f10*/  FMNMX.FTZ R2, R0, R5, !PT ;  /* 0x0000000500027209 */ /* 0x008fce0007810000 */
[----:B------:R-:W-:Y:S01]  /*3f20*/  MUFU.EX2 R170, R170 ;  /* 0x000000aa00aa7308 */ /* 0x000fe20000000800 */
[----:B------:R-:W3:Y:S07]  /*3f30*/  SHFL.BFLY PT, R5, R2, 0x1, 0x1f ;  /* 0x0c201f0002057f89 */ /* 0x000eee00000e0000 */
[----:B------:R-:W-:Y:S08]  /*3f40*/  MUFU.EX2 R33, R33 ;  /* 0x0000002100217308 */ /* 0x000ff00000000800 */
[----:B------:R-:W-:Y:S08]  /*3f50*/  MUFU.EX2 R172, R172 ;  /* 0x000000ac00ac7308 */ /* 0x000ff00000000800 */
[----:B------:R-:W-:Y:S01]  /*3f60*/  MUFU.EX2 R57, R57 ;  /* 0x0000003900397308 */ /* 0x000fe20000000800 */
[----:B---3--:R-:W-:Y:S01]  /*3f70*/  FMNMX.FTZ R5, R2, R5, !PT ;  /* 0x0000000502057209 */ /* 0x008fe20007810000 */
[----:B------:R-:W-:Y:S01]  /*3f80*/  FADD.FTZ R2, R158, R41 ;  /* 0x000000299e027221 */ /* 0x000fe20000010000 */
[----:B----4-:R-:W-:-:S02]  /*3f90*/  F2FP.F16.F32.PACK_AB R158, R11, R158 ;  /* 0x0000009e0b9e723e */ /* 0x010fc400000000ff */
[C---:B------:R-:W-:Y:S01]  /*3fa0*/  FSETP.NEU.FTZ.AND P1, PT, R5.reuse, -INF , PT ;  /* 0xff8000000500780b */ /* 0x040fe20003f3d000 */
[----:B------:R-:W-:Y:S01]  /*3fb0*/  FMUL.FTZ R0, R5, UR10 ;  /* 0x0000000a05007c20 */ /* 0x000fe20008410000 */
[----:B------:R-:W-:Y:S01]  /*3fc0*/  FADD.FTZ R41, R11, R2 ;  /* 0x000000020b297221 */ /* 0x000fe20000010000 */
[----:B------:R-:W-:Y:S03]  /*3fd0*/  MUFU.EX2 R60, R60 ;  /* 0x0000003c003c7308 */ /* 0x000fe60000000800 */
[----:B------:R-:W-:Y:S01]  /*3fe0*/  FSEL R0, R0, RZ, P1 ;  /* 0x000000ff00007208 */ /* 0x000fe20000800000 */
[----:B--2---:R-:W-:Y:S01]  /*3ff0*/  FADD.FTZ R2, R160, R41 ;  /* 0x00000029a0027221 */ /* 0x004fe20000010000 */
[----:B-----5:R-:W-:-:S03]  /*4000*/  F2FP.F16.F32.PACK_AB R160, R13, R160 ;  /* 0x000000a00da0723e */ /* 0x020fc600000000ff */
        /* <DEDUP_REMOVED lines=8> */
[----:B------:R-:W-:Y:S01]  /*4090*/  FFMA.FTZ R39, R39, UR10, -R0 ;  /* 0x0000000a27277c23 */ /* 0x000fe20008010800 */
[----:B------:R-:W-:Y:S01]  /*40a0*/  FADD.FTZ R45, R13, R2 ;  /* 0x000000020d2d7221 */ /* 0x000fe20000010000 */
[--C-:B------:R-:W-:Y:S01]  /*40b0*/  FFMA.FTZ R42, R42, UR10, -R0.reuse ;  /* 0x0000000a2a2a7c23 */ /* 0x100fe20008010800 */
[--C-:B------:R-:W-:Y:S01]  /*40c0*/  FFMA.FTZ R43, R43, UR10, -R0.reuse ;  /* 0x0000000a2b2b7c23 */ /* 0x100fe20008010800 */
[--C-:B------:R-:W-:Y:S01]  /*40d0*/  FFMA.FTZ R46, R46, UR10, -R0.reuse ;  /* 0x0000000a2e2e7c23 */ /* 0x100fe20008010800 */
[----:B0-----:R-:W-:Y:S01]  /*40e0*/  FADD.FTZ R10, R162, R45 ;  /* 0x0000002da20a7221 */ /* 0x001fe20000010000 */
[----:B------:R-:W0:Y:S01]  /*40f0*/  MUFU.EX2 R27, R27 ;  /* 0x0000001b001b7308 */ /* 0x000e220000000800 */
[--C-:B------:R-:W-:Y:S01]  /*4100*/  FFMA.FTZ R47, R47, UR10, -R0.reuse ;  /* 0x0000000a2f2f7c23 */ /* 0x100fe20008010800 */
[----:B------:R-:W-:Y:S01]  /*4110*/  FFMA.FTZ R50, R50, UR10, -R0 ;  /* 0x0000000a32327c23 */ /* 0x000fe20008010800 */
[----:B-1----:R-:W-:Y:S01]  /*4120*/  FADD.FTZ R45, R15, R10 ;  /* 0x0000000a0f2d7221 */ /* 0x002fe20000010000 */
[--C-:B------:R-:W-:Y:S01]  /*4130*/  FFMA.FTZ R51, R51, UR10, -R0.reuse ;  /* 0x0000000a33337c23 */ /* 0x100fe20008010800 */
[--C-:B------:R-:W-:Y:S01]  /*4140*/  FFMA.FTZ R54, R54, UR10, -R0.reuse ;  /* 0x0000000a36367c23 */ /* 0x100fe20008010800 */
[--C-:B------:R-:W-:Y:S01]  /*4150*/  FFMA.FTZ R55, R55, UR10, -R0.reuse ;  /* 0x0000000a37377c23 */ /* 0x100fe20008010800 */
[----:B------:R-:W-:Y:S01]  /*4160*/  FADD.FTZ R10, R164, R45 ;  /* 0x0000002da40a7221 */ /* 0x000fe20000010000 */
[----:B------:R-:W1:Y:S01]  /*4170*/  MUFU.EX2 R30, R30 ;  /* 0x0000001e001e7308 */ /* 0x000e620000000800 */
[--C-:B------:R-:W-:Y:S01]  /*4180*/  FFMA.FTZ R58, R58, UR10, -R0.reuse ;  /* 0x0000000a3a3a7c23 */ /* 0x100fe20008010800 */
[----:B------:R-:W-:Y:S01]  /*4190*/  FFMA.FTZ R59, R59, UR10, -R0 ;  /* 0x0000000a3b3b7c23 */ /* 0x000fe20008010800 */
[----:B------:R-:W-:Y:S01]  /*41a0*/  FADD.FTZ R45, R21, R10 ;  /* 0x0000000a152d7221 */ /* 0x000fe20000010000 */
[--C-:B------:R-:W-:Y:S01]  /*41b0*/  FFMA.FTZ R62, R62, UR10, -R0.reuse ;  /* 0x0000000a3e3e7c23 */ /* 0x100fe20008010800 */
[--C-:B------:R-:W-:Y:S01]  /*41c0*/  FFMA.FTZ R63, R63, UR10, -R0.reuse ;  /* 0x0000000a3f3f7c23 */ /* 0x100fe20008010800 */
[--C-:B------:R-:W-:Y:S01]  /*41d0*/  FFMA.FTZ R66, R66, UR10, -R0.reuse ;  /* 0x0000000a42427c23 */ /* 0x100fe20008010800 */
[----:B------:R-:W-:Y:S01]  /*41e0*/  FADD.FTZ R10, R166, R45 ;  /* 0x0000002da60a7221 */ /* 0x000fe20000010000 */
[----:B------:R-:W2:Y:S01]  /*41f0*/  MUFU.EX2 R31, R31 ;  /* 0x0000001f001f7308 */ /* 0x000ea20000000800 */
[----:B0-----:R-:W-:Y:S01]  /*4200*/  FADD.FTZ R41, R26, R27 ;  /* 0x0000001b1a297221 */ /* 0x001fe20000010000 */
[----:B------:R-:W-:Y:S01]  /*4210*/  FFMA.FTZ R67, R67, UR10, -R0 ;  /* 0x0000000a43437c23 */ /* 0x000fe20008010800 */
[----:B------:R-:W-:Y:S01]  /*4220*/  FADD.FTZ R45, R25, R10 ;  /* 0x0000000a192d7221 */ /* 0x000fe20000010000 */
[--C-:B------:R-:W-:Y:S01]  /*4230*/  FFMA.FTZ R70, R70, UR10, -R0.reuse ;  /* 0x0000000a46467c23 */ /* 0x100fe20008010800 */
[----:B------:R-:W-:Y:S01]  /*4240*/  FFMA.FTZ R0, R71, UR10, -R0 ;  /* 0x0000000a47007c23 */ /* 0x000fe20008010800 */
[----:B------:R-:W-:Y:S01]  /*4250*/  F2FP.F16.F32.PACK_AB R162, R15, R162 ;  /* 0x000000a20fa2723e */ /* 0x000fe200000000ff */
[----:B------:R-:W-:Y:S01]  /*4260*/  FADD.FTZ R10, R168, R45 ;  /* 0x0000002da80a7221 */ /* 0x000fe20000010000 */
[----:B------:R-:W0:Y:S01]  /*4270*/  MUFU.EX2 R34, R34 ;  /* 0x0000002200227308 */ /* 0x000e220000000800 */
[----:B-1----:R-:W-:Y:S01]  /*4280*/  FADD.FTZ R2, R30, R41 ;  /* 0x000000291e027221 */ /* 0x002fe20000010000 */
[----:B------:R-:W-:Y:S01]  /*4290*/  F2FP.F16.F32.PACK_AB R164, R21, R164 ;  /* 0x000000a415a4723e */ /* 0x000fe200000000ff */
[----:B------:R-:W-:Y:S01]  /*42a0*/  FADD.FTZ R45, R29, R10 ;  /* 0x0000000a1d2d7221 */ /* 0x000fe20000010000 */
[----:B------:R-:W-:-:S02]  /*42b0*/  F2FP.F16.F32.PACK_AB R166, R25, R166 ;  /* 0x000000a619a6723e */ /* 0x000fc400000000ff */
[----:B------:R-:W-:Y:S01]  /*42c0*/  F2FP.F16.F32.PACK_AB R168, R29, R168 ;  /* 0x000000a81da8723e */ /* 0x000fe200000000ff */
[----:B------:R-:W-:Y:S01]  /*42d0*/  FADD.FTZ R10, R170, R45 ;  /* 0x0000002daa0a7221 */ /* 0x000fe20000010000 */
[----:B------:R-:W1:Y:S01]  /*42e0*/  MUFU.EX2 R35, R35 ;  /* 0x0000002300237308 */ /* 0x000e620000000800 */
[----:B--2---:R-:W-:Y:S01]  /*42f0*/  FADD.FTZ R41, R31, R2 ;  /* 0x000000021f297221 */ /* 0x004fe20000010000 */
[C---:B------:R-:W-:Y:S01]  /*4300*/  F2FP.F16.F32.PACK_AB R170, R33.reuse, R170 ;  /* 0x000000aa21aa723e */ /* 0x040fe200000000ff */
[----:B------:R-:W-:Y:S01]  /*4310*/  FADD.FTZ R45, R33, R10 ;  /* 0x0000000a212d7221 */ /* 0x000fe20000010000 */
[----:B------:R-:W-:Y:S02]  /*4320*/  F2FP.F16.F32.PACK_AB R157, R27, R26 ;  /* 0x0000001a1b9d723e */ /* 0x000fe400000000ff */
[----:B------:R-:W-:Y:S01]  /*4330*/  F2FP.F16.F32.PACK_AB R159, R31, R30 ;  /* 0x0000001e1f9f723e */ /* 0x000fe200000000ff */
[----:B------:R-:W-:Y:S01]  /*4340*/  FADD.FTZ R10, R172, R45 ;  /* 0x0000002dac0a7221 */ /* 0x000fe20000010000 */
[----:B------:R-:W2:Y:S01]  /*4350*/  MUFU.EX2 R38, R38 ;  /* 0x0000002600267308 */ /* 0x000ea20000000800 */
[----:B0-----:R-:W-:Y:S01]  /*4360*/  FADD.FTZ R2, R34, R41 ;  /* 0x0000002922027221 */ /* 0x001fe20000010000 */
[C---:B------:R-:W-:Y:S01]  /*4370*/  F2FP.F16.F32.PACK_AB R172, R57.reuse, R172 ;  /* 0x000000ac39ac723e */ /* 0x040fe200000000ff */
[----:B------:R-:W-:-:S04]  /*4380*/  FADD.FTZ R11, R57, R10 ;  /* 0x0000000a390b7221 */ /* 0x000fc80000010000 */
[----:B------:R-:W-:Y:S01]  /*4390*/  FADD.FTZ R10, R60, R11 ;  /* 0x0000000b3c0a7221 */ /* 0x000fe20000010000 */
        /* <DEDUP_REMOVED lines=53> */
[----:B------:R2:W0:Y:S01]  /*46f0*/  MUFU.EX2 R179, R0 ;  /* 0x0000000000b37308 */ /* 0x0004220000000800 */
[C---:B-1----:R-:W-:Y:S01]  /*4700*/  FADD.FTZ R9, R67.reuse, R10 ;  /* 0x0000000a43097221 */ /* 0x042fe20000010000 */
[----:B------:R-:W-:-:S03]  /*4710*/  F2FP.F16.F32.PACK_AB R177, R67, R66 ;  /* 0x0000004243b1723e */ /* 0x000fc600000000ff */
[----:B--2---:R-:W-:-:S04]  /*4720*/  FADD.FTZ R0, R70, R9 ;  /* 0x0000000946007221 */ /* 0x004fc80000010000 */
[C---:B0-----:R-:W-:Y:S01]  /*4730*/  FADD.FTZ R0, R179.reuse, R0 ;  /* 0x00000000b3007221 */ /* 0x041fe20000010000 */
[----:B------:R-:W-:Y:S01]  /*4740*/  F2FP.F16.F32.PACK_AB R179, R179, R70 ;  /* 0x00000046b3b3723e */ /* 0x000fe200000000ff */
[----:B------:R-:W-:Y:S06]  /*4750*/  @!P0 BRA `(.L_x_2524) ;  /* 0x0000000000048947 */ /* 0x000fec0003800000 */
[----:B------:R-:W-:Y:S01]  /*4760*/  BPT.TRAP 0x1 ;  /* 0x000000040000795c */ /* 0x000fe20000300000 */
.L_x_2524:
[----:B------:R0:W1:Y:S01]  /*4770*/  SYNCS.PHASECHK.TRANS64.TRYWAIT P1, [UR22+0x22850], R8 ;  /* 0x02285008ff0075a7 */ /* 0x0000620008020156 */
[----:B------:R-:W-:Y:S05]  /*4780*/  @!P0 BRA `(.L_x_2525) ;  /* 0x0000000000048947 */ /* 0x000fea0003800000 */
[----:B------:R-:W-:Y:S01]  /*4790*/  BPT.TRAP 0x1 ;  /* 0x000000040000795c */ /* 0x000fe20000300000 */
.L_x_2525:
[----:B-1----:R-:W-:Y:S05]  /*47a0*/  @P1 BRA `(.L_x_2526) ;  /* 0x0000000000081947 */ /* 0x002fea0003800000 */
[----:B------:R-:W1:Y:S02]  /*47b0*/  SYNCS.PHASECHK.TRANS64.TRYWAIT P1, [UR22+0x22850], R8 ;  /* 0x02285008ff0075a7 */ /* 0x000e640008020156 */
[----:B-1----:R-:W-:Y:S05]  /*47c0*/  @!P1 BRA `(.L_x_2527) ;  /* 0x0000013c00909947 */ /* 0x002fea0003800000 */
.L_x_2526:
        /* <DEDUP_REMOVED lines=42> */
[----:B--2---:R-:W-:Y:S05]  /*4a70*/  @!P0 BRA `(.L_x_2528) ;  /* 0x0000000000048947 */ /* 0x004fea0003800000 */
[----:B------:R-:W-:Y:S01]  /*4a80*/  BPT.TRAP 0x1 ;  /* 0x000000040000795c */ /* 0x000fe20000300000 */
.L_x_2528:
[----:B------:R-:W2:Y:S01]  /*4a90*/  LDC R6, c[0x0][0x448] ;  /* 0x00011200ff067b82 */ /* 0x000ea20000000800 */
[----:B------:R-:W-:Y:S02]  /*4aa0*/  UISETP.NE.AND UP0, UPT, UR47, URZ, UPT ;  /* 0x0000003f2f00728c */ /* 0x000fe4000bf05270 */
[----:B------:R-:W-:-:S05]  /*4ab0*/  UIADD3 UR22, UR22, 0x22860, URZ ;  /* 0x0002286016167890 */ /* 0x000fca000fffe03f */
[----:B------:R-:W3:Y:S01]  /*4ac0*/  S2UR UR6, SR_CgaCtaId ;  /* 0x00000000000679c3 */ /* 0x000ee20000008800 */
[----:B--2---:R-:W-:Y:S01]  /*4ad0*/  ISETP.NE.AND P1, PT, R6, 0x1, PT ;  /* 0x000000010600780c */ /* 0x004fe20003f25270 */
[----:B---3--:R-:W-:-:S12]  /*4ae0*/  UPRMT UR22, UR6, 0x654, UR22 ;  /* 0x0000065406167896 */ /* 0x008fd80008000016 */
[----:B------:R-:W2:Y:S08]  /*4af0*/  @P1 LDC R6, c[0x0][0x44c] ;  /* 0x00011300ff061b82 */ /* 0x000eb00000000800 */
[----:B01----:R-:W0:Y:S01]  /*4b00*/  @P1 LDC R8, c[0x0][0x450] ;  /* 0x00011400ff081b82 */ /* 0x003e220000000800 */
[----:B------:R-:W-:Y:S01]  /*4b10*/  SYNCS.ARRIVE.TRANS64.RED.A1T0 RZ, [UR22], RZ ;  /* 0x000000ffffff79a7 */ /* 0x000fe20008100416 */
[----:B--2---:R-:W-:-:S04]  /*4b20*/  @P1 IMAD.HI.U32 R7, R6, UR42, RZ ;  /* 0x0000002a06071c27 */ /* 0x004fc8000f8e00ff */
[----:B------:R-:W-:Y:S01]  /*4b30*/  IMAD.U32 R6, RZ, RZ, UR42 ;  /* 0x0000002aff067e24 */ /* 0x000fe2000f8e00ff */
[----:B0-----:R-:W-:Y:S02]  /*4b40*/  @P1 SHF.R.U32.HI R6, RZ, R8, R7 ;  /* 0x00000008ff061219 */ /* 0x001fe40000011607 */
[----:B------:R-:W-:Y:S02]  /*4b50*/  PLOP3.LUT P1, PT, PT, PT, UP0, 0x40, 0x0 ;  /* 0x000000000000781c */ /* 0x000fe40003f2e808 */
[----:B------:R-:W-:-:S05]  /*4b60*/  IADD3 R7, R6, R19, -R18 ;  /* 0x0000001306077210 */ /* 0x000fca0007ffe812 */
[----:B------:R-:W-:-:S05]  /*4b70*/  VIADD R6, R7, UR14 ;  /* 0x0000000e07067c36 */ /* 0x000fca0008000000 */
[----:B------:R-:W-:Y:S01]  /*4b80*/  R2UR UR11, R6 ;  /* 0x00000000060b72ca */ /* 0x000fe200000e0000 */
[----:B------:R-:W-:Y:S01]  /*4b90*/  VIADD R6, R152, 0xfffffffe ;  /* 0xfffffffe98067836 */ /* 0x000fe20000000000 */
[----:B------:R-:W-:-:S13]  /*4ba0*/  @P1 BRA `(.L_x_2529) ;  /* 0x0000000000541947 */ /* 0x000fda0003800000 */
[C---:B------:R-:W-:Y:S01]  /*4bb0*/  ISETP.GT.AND P1, PT, R7.reuse, RZ, PT ;  /* 0x000000ff0700720c */ /* 0x040fe20003f24270 */
[----:B------:R-:W-:-:S05]  /*4bc0*/  VIADD R8, R7, 0xffffffff ;  /* 0xffffffff07087836 */ /* 0x000fca0000000000 */
[----:B------:R-:W-:-:S07]  /*4bd0*/  R2UR UR14, R8 ;  /* 0x00000000080e72ca */ /* 0x000fce00000e0000 */
[----:B------:R-:W-:Y:S08]  /*4be0*/  @P1 BRA `(.L_x_2530) ;  /* 0x0000000000241947 */ /* 0x000ff00003800000 */
[----:B------:R-:W-:Y:S01]  /*4bf0*/  R2UR UR14, R7 ;  /* 0x00000000070e72ca */ /* 0x000fe200000e0000 */
[----:B------:R-:W-:Y:S02]  /*4c00*/  ULDC UR15, c[0x0][0x9e4] ;  /* 0x00027900000f7ab9 */ /* 0x000fe40000000800 */
[----:B------:R-:W-:-:S10]  /*4c10*/  UISETP.NE.AND UP0, UPT, UR15, 0x1, UPT ;  /* 0x000000010f00788c */ /* 0x000fd4000bf05270 */
[----:B------:R-:W-:Y:S01]  /*4c20*/  UIADD3 UR14, -UR14, URZ, URZ ;  /* 0x0000003f0e0e7290 */ /* 0x000fe2000fffe13f */
[----:B------:R-:W-:-:S03]  /*4c30*/  @UP0 ULDC.64 UR18, c[0x0][0x9e8] ;  /* 0x00027a0000120ab9 */ /* 0x000fc60000000a00 */
[----:B------:R-:W-:-:S04]  /*4c40*/  UIMAD.WIDE.U32 UR6, UR14, UR18, URZ ;  /* 0x000000120e0672a5 */ /* 0x000fc8000f8e003f */
[----:B------:R-:W-:-:S04]  /*4c50*/  @UP0 USHF.R.U32.HI UR14, URZ, UR19, UR7 ;  /* 0x000000133f0e0299 */ /* 0x000fc80008011607 */
[----:B------:R-:W-:Y:S01]  /*4c60*/  ULOP3.LUT UR14, URZ, UR14, URZ, 0x33, !UPT ;  /* 0x0000000e3f0e7292 */ /* 0x000fe2000f8e333f */
[----:B------:R-:W-:Y:S11]  /*4c70*/  BRA `(.L_x_2531) ;  /* 0x0000000000147947 */ /* 0x000ff60003800000 */
.L_x_2530:
[----:B------:R-:W-:Y:S02]  /*4c80*/  ULDC UR15, c[0x0][0x9e4] ;  /* 0x00027900000f7ab9 */ /* 0x000fe40000000800 */
[----:B------:R-:W-:-:S11]  /*4c90*/  UISETP.NE.AND UP0, UPT, UR15, 0x1, UPT ;  /* 0x000000010f00788c */ /* 0x000fd6000bf05270 */
[----:B------:R-:W-:Y:S02]  /*4ca0*/  @UP0 ULDC.64 UR18, c[0x0][0x9e8] ;  /* 0x00027a0000120ab9 */ /* 0x000fe40000000a00 */
[----:B------:R-:W-:-:S04]  /*4cb0*/  UIMAD.WIDE.U32 UR6, UR14, UR18, URZ ;  /* 0x000000120e0672a5 */ /* 0x000fc8000f8e003f */
[----:B------:R-:W-:-:S12]  /*4cc0*/  @UP0 USHF.R.U32.HI UR14, URZ, UR19, UR7 ;  /* 0x000000133f0e0299 */ /* 0x000fd80008011607 */
.L_x_2531:
[----:B------:R-:W-:-:S04]  /*4cd0*/  UIMAD UR14, UR14, UR15, UR15 ;  /* 0x0000000f0e0e72a4 */ /* 0x000fc8000f8e020f */
[----:B------:R-:W-:-:S04]  /*4ce0*/  UISETP.LT.AND UP0, UPT, UR11, UR14, UPT ;  /* 0x0000000e0b00728c */ /* 0x000fc8000bf01270 */
[----:B------:R-:W-:-:S12]  /*4cf0*/  USEL UR11, UR11, UR14, UP0 ;  /* 0x0000000e0b0b7287 */ /* 0x000fd80008000000 */
.L_x_2529:
        /* <DEDUP_REMOVED lines=9> */
[----:B------:R-:W-:Y:S01]  /*4d90*/  IMAD.MOV.U32 R9, RZ, RZ, R4 ;  /* 0x000000ffff097224 */ /* 0x000fe200078e0004 */
[----:B------:R-:W-:Y:S01]  /*4da0*/  ULDC UR23, c[0x0][0x9dc] ;  /* 0x0002770000177ab9 */ /* 0x000fe20000000800 */
[----:B------:R-:W-:Y:S01]  /*4db0*/  ULDC UR28, c[0x0][0x988] ;  /* 0x00026200001c7ab9 */ /* 0x000fe20000000800 */
[----:B------:R-:W-:-:S05]  /*4dc0*/  ULDC UR24, c[0x0][0x9e0] ;  /* 0x0002780000187ab9 */ /* 0x000fca0000000800 */
.L_x_2551:
[----:B------:R-:W-:-:S04]  /*4dd0*/  UIADD3 UR38, UR38, 0x1, URZ ;  /* 0x0000000126267890 */ /* 0x000fc8000fffe03f */
[----:B------:R-:W-:-:S04]  /*4de0*/  UISETP.NE.AND UP0, UPT, UR38, 0x2, UPT ;  /* 0x000000022600788c */ /* 0x000fc8000bf05270 */
[----:B------:R-:W-:Y:S02]  /*4df0*/  USEL UR6, URZ, 0x1, UP0 ;  /* 0x000000013f067887 */ /* 0x000fe40008000000 */
[----:B------:R-:W-:Y:S02]  /*4e00*/  USEL UR38, UR38, URZ, UP0 ;  /* 0x0000003f26267287 */ /* 0x000fe40008000000 */
[----:B------:R-:W-:Y:S01]  /*4e10*/  ULOP3.LUT UR37, UR37, UR6, URZ, 0x3c, !UPT ;  /* 0x0000000625257292 */ /* 0x000fe2000f8e3c3f */
[----:B--2---:R-:W-:Y:S11]  /*4e20*/  @!P0 BRA `(.L_x_2533) ;  /* 0x0000000000048947 */ /* 0x004ff60003800000 */
[----:B------:R-:W-:Y:S01]  /*4e30*/  BPT.TRAP 0x1 ;  /* 0x000000040000795c */ /* 0x000fe20000300000 */
.L_x_2533:
[----:B------:R-:W0:Y:S01]  /*4e40*/  S2UR UR25, SR_CgaCtaId ;  /* 0x00000000001979c3 */ /* 0x000e220000008800 */
[----:B------:R-:W-:Y:S01]  /*4e50*/  UMOV UR6, 0x400 ;  /* 0x0000040000067882 */ /* 0x000fe20000000000 */
[----:B------:R-:W-:-:S05]  /*4e60*/  IMAD.U32 R7, RZ, RZ, UR37 ;  /* 0x00000025ff077e24 */ /* 0x000fca000f8e00ff */
[----:B------:R-:W-:Y:S01]  /*4e70*/  SHF.L.U32 R7, R7, 0x1f, RZ ;  /* 0x0000001f07077819 */ /* 0x000fe200000006ff */
[----:B0-----:R-:W-:-:S04]  /*4e80*/  ULEA UR6, UR25, UR6, 0x18 ;  /* 0x0000000619067291 */ /* 0x001fc8000f8ec03f */
[----:B------:R-:W-:-:S09]  /*4e90*/  ULEA UR26, UR38, UR6, 0x3 ;  /* 0x00000006261a7291 */ /* 0x000fd2000f8e183f */
[----:B------:R0:W1:Y:S01]  /*4ea0*/  SYNCS.PHASECHK.TRANS64.TRYWAIT P1, [UR26+0x22830], R7 ;  /* 0x02283007ff0075a7 */ /* 0x000062000802015a */
[----:B------:R-:W-:Y:S05]  /*4eb0*/  @!P0 BRA `(.L_x_2534) ;  /* 0x0000000000048947 */ /* 0x000fea0003800000 */
[----:B------:R-:W-:Y:S01]  /*4ec0*/  BPT.TRAP 0x1 ;  /* 0x000000040000795c */ /* 0x000fe20000300000 */
.L_x_2534:
[----:B-1----:R-:W-:Y:S05]  /*4ed0*/  @P1 BRA `(.L_x_2535) ;  /* 0x0000000000081947 */ /* 0x002fea0003800000 */
[----:B------:R-:W1:Y:S02]  /*4ee0*/  SYNCS.PHASECHK.TRANS64.TRYWAIT P1, [UR26+0x22830], R7 ;  /* 0x02283007ff0075a7 */ /* 0x000e64000802015a */
[----:B-1----:R-:W-:Y:S05]  /*4ef0*/  @!P1 BRA `(.L_x_2536) ;  /* 0x0000013400dc9947 */ /* 0x002fea0003800000 */
.L_x_2535:
[----:B------:R-:W-:Y:S01]  /*4f00*/  UIMAD UR18, UR38, 0x300, UR20 ;  /* 0x00000300261278a4 */ /* 0x000fe2000f8e0214 */
[----:B------:R-:W-:Y:S01]  /*4f10*/  WARPGROUP.ARRIVE ;  /* 0x00000000000079c5 */ /* 0x000fe20000000000 */
[----:B------:R-:W-:Y:S01]  /*4f20*/  UMOV UR19, 0x40000040 ;  /* 0x4000004000137882 */ /* 0x000fe20000000000 */
[----:B------:R-:W-:Y:S01]  /*4f30*/  UMOV UR7, 0x40000040 ;  /* 0x4000004000077882 */ /* 0x000fe20000000000 */
[----:B------:R-:W-:-:S03]  /*4f40*/  UIADD3 UR6, UR18, 0x2, URZ ;  /* 0x0000000212067890 */ /* 0x000fc6000fffe03f */
[----:B------:R-:W2:Y:S01]  /*4f50*/  S2R R3, SR_TID.X ;  /* 0x0000000000037919 */ /* 0x000ea20000002100 */
[----:B------:R-:W-:Y:S01]  /*4f60*/  UIADD3 UR10, UR18, 0x4, URZ ;  /* 0x00000004120a7890 */ /* 0x000fe2000fffe03f */
[----:B------:R-:W-:Y:S01]  /*4f70*/  UMOV UR11, 0x40000040 ;  /* 0x40000040000b7882 */ /* 0x000fe20000000000 */
[----:B------:R-:W-:Y:S01]  /*4f80*/  HGMMA.64x96x16.F32 R152, gdesc[UR16], RZ, !UPT, gsb0 ;  /* 0x01600000109879f0 */ /* 0x000fe2000c0008ff */
[----:B------:R-:W-:Y:S01]  /*4f90*/  UIADD3 UR14, UR18, 0x6, URZ ;  /* 0x00000006120e7890 */ /* 0x000fe2000fffe03f */
[----:B------:R-:W-:Y:S01]  /*4fa0*/  UMOV UR15, 0x40000040 ;  /* 0x40000040000f7882 */ /* 0x000fe20000000000 */
        /* <DEDUP_REMOVED lines=15> */
.L_x_2537:
[----:B-1----:R-:W1:Y:S01]  /*50a0*/  LDC R4, c[0x0][0x448] ;  /* 0x00011200ff047b82 */ /* 0x002e620000000800 */
[----:B------:R-:W-:Y:S01]  /*50b0*/  VIADD R15, R22, UR42 ;  /* 0x0000002a160f7c36 */ /* 0x000fe20008000000 */
[----:B------:R-:W-:Y:S01]  /*50c0*/  UIADD3 UR6, UR26, 0x22840, URZ ;  /* 0x000228401a067890 */ /* 0x000fe2000fffe03f */
[----:B------:R-:W-:Y:S01]  /*50d0*/  IMAD R10, R6, -0x60, RZ ;  /* 0xffffffa0060a7824 */ /* 0x000fe200078e02ff */
[----:B------:R-:W-:Y:S02]  /*50e0*/  UISETP.NE.AND UP0, UPT, UR47, URZ, UPT ;  /* 0x0000003f2f00728c */ /* 0x000fe4000bf05270 */
[----:B------:R-:W-:Y:S02]  /*50f0*/  UPRMT UR6, UR25, 0x654, UR6 ;  /* 0x0000065419067896 */ /* 0x000fe40008000006 */
[----:B------:R-:W-:-:S04]  /*5100*/  IADD3 R13, -R17, 0x1, R10 ;  /* 0x00000001110d7810 */ /* 0x000fc80007ffe10a */
[----:B------:R-:W-:-:S03]  /*5110*/  IADD3 R13, -R18, R13, R19 ;  /* 0x0000000d120d7210 */ /* 0x000fc60007ffe113 */
[----:B------:R-:W-:Y:S01]  /*5120*/  SYNCS.ARRIVE.TRANS64.RED.A1T0 RZ, [UR6], RZ ;  /* 0x000000ffffff79a7 */ /* 0x000fe20008100406 */
[----:B------:R-:W-:Y:S01]  /*5130*/  ULOP3.LUT UR6, URZ, UR23, URZ, 0x33, !UPT ;  /* 0x000000173f067292 */ /* 0x000fe2000f8e333f */
[----:B------:R-:W-:-:S05]  /*5140*/  VIADD R14, R13, UR24 ;  /* 0x000000180d0e7c36 */ /* 0x000fca0008000000 */
[----:B------:R-:W-:Y:S01]  /*5150*/  VIADD R13, R13, UR6 ;  /* 0x000000060d0d7c36 */ /* 0x000fe20008000000 */
[----:B-1----:R-:W-:-:S13]  /*5160*/  ISETP.NE.AND P1, PT, R4, 0x1, PT ;  /* 0x000000010400780c */ /* 0x002fda0003f25270 */
[----:B------:R-:W1:Y:S08]  /*5170*/  @P1 LDC R5, c[0x0][0x44c] ;  /* 0x00011300ff051b82 */ /* 0x000e700000000800 */
[----:B------:R-:W3:Y:S01]  /*5180*/  @P1 LDC R4, c[0x0][0x450] ;  /* 0x00011400ff041b82 */ /* 0x000ee20000000800 */
[----:B-1----:R-:W-:-:S05]  /*5190*/  @P1 IMAD.HI.U32 R5, R15, R5, RZ ;  /* 0x000000050f051227 */ /* 0x002fca00078e00ff */
[----:B---3--:R-:W-:Y:S02]  /*51a0*/  @P1 SHF.R.U32.HI R15, RZ, R4, R5 ;  /* 0x00000004ff0f1219 */ /* 0x008fe40000011605 */
[----:B------:R-:W-:-:S03]  /*51b0*/  PLOP3.LUT P1, PT, PT, PT, UP0, 0x40, 0x0 ;  /* 0x000000000000781c */ /* 0x000fc60003f2e808 */
[----:B------:R-:W1:Y:S02]  /*51c0*/  SHFL.IDX PT, R20, R15, RZ, 0x1c1f ;  /* 0x001c1fff0f147589 */ /* 0x000e6400000e0000 */
[----:B-1----:R-:W-:Y:S02]  /*51d0*/  IMAD.IADD R12, R14, 0x1, R20 ;  /* 0x000000010e0c7824 */ /* 0x002fe400078e0214 */
[----:B------:R-:W-:-:S06]  /*51e0*/  IMAD.IADD R11, R20, 0x1, R13 ;  /* 0x00000001140b7824 */ /* 0x000fcc00078e020d */
[----:B------:R-:W-:Y:S05]  /*51f0*/  @P1 BRA `(.L_x_2538) ;  /* 0x0000000000581947 */ /* 0x000fea0003800000 */
[----:B------:R-:W-:Y:S01]  /*5200*/  IADD3 R20, -R18, R19, R20 ;  /* 0x0000001312147210 */ /* 0x000fe20007ffe114 */
[----:B------:R-:W-:Y:S03]  /*5210*/  BSSY B0, `(.L_x_2539) ;  /* 0x0000010000007945 */ /* 0x000fe60003800000 */
        /* <DEDUP_REMOVED lines=10> */
.L_x_2540:
[----:B------:R-:W-:-:S05]  /*52c0*/  IMAD.U32 R21, RZ, RZ, UR22 ;  /* 0x00000016ff157e24 */ /* 0x000fca000f8e00ff */
[----:B------:R-:W-:-:S13]  /*52d0*/  ISETP.NE.AND P1, PT, R21, 0x1, PT ;  /* 0x000000011500780c */ /* 0x000fda0003f25270 */
[----:B------:R-:W1:Y:S02]  /*52e0*/  @P1 LDC.64 R4, c[0x0][0x9e8] ;  /* 0x00027a00ff041b82 */ /* 0x000e640000000a00 */
[----:B-1----:R-:W-:-:S05]  /*52f0*/  @P1 IMAD.HI.U32 R4, R20, R4, RZ ;  /* 0x0000000414041227 */ /* 0x002fca00078e00ff */
[----:B------:R-:W-:-:S07]  /*5300*/  @P1 SHF.R.U32.HI R20, RZ, R5, R4 ;  /* 0x00000005ff141219 */ /* 0x000fce0000011604 */
.L_x_2541:
[----:B------:R-:W-:Y:S05]  /*5310*/  BSYNC B0 ;  /* 0x0000000000007941 */ /* 0x000fea0003800000 */
.L_x_2539:
[----:B------:R-:W-:-:S04]  /*5320*/  IMAD.IADD R4, R10, 0x1, -R17 ;  /* 0x000000010a047824 */ /* 0x000fc800078e0a11 */
[----:B------:R-:W-:-:S05]  /*5330*/  IMAD R4, R20, R21, R4 ;  /* 0x0000001514047224 */ /* 0x000fca00078e0204 */
[----:B------:R-:W-:Y:S02]  /*5340*/  VIMNMX R11, R11, R4, !PT ;  /* 0x000000040b0b7248 */ /* 0x000fe40007fe0100 */
[----:B------:R-:W-:-:S07]  /*5350*/  VIADDMNMX R12, R4, R21, R12, PT ;  /* 0x00000015040c7246 */ /* 0x000fce000380010c */
.L_x_2538:
[C---:B------:R-:W-:Y:S01]  /*5360*/  ISETP.GE.AND P1, PT, R10.reuse, 0x1, PT ;  /* 0x000000010a00780c */ /* 0x040fe20003f26270 */
[----:B------:R-:W-:Y:S01]  /*5370*/  UISETP.NE.AND UP0, UPT, UR47, URZ, UPT ;  /* 0x0000003f2f00728c */ /* 0x000fe2000bf05270 */
[----:B------:R-:W-:Y:S02]  /*5380*/  ISETP.GE.AND P4, PT, R10, 0x9, PT ;  /* 0x000000090a00780c */ /* 0x000fe40003f86270 */
[----:B------:R-:W-:Y:S02]  /*5390*/  LOP3.LUT R16, R16, 0xfffbffff, RZ, 0xc0, !PT ;  /* 0xfffbffff10107812 */ /* 0x000fe400078ec0ff */
[----:B------:R-:W-:-:S04]  /*53a0*/  ISETP.GT.AND P2, PT, R11, RZ, !P1 ;  /* 0x000000ff0b00720c */ /* 0x000fc80004f44270 */
[----:B------:R-:W-:-:S03]  /*53b0*/  ISETP.LT.OR P2, PT, R12, 0x1, P2 ;  /* 0x000000010c00780c */ /* 0x000fc60001741670 */
[----:B------:R-:W-:Y:S02]  /*53c0*/  @P1 LOP3.LUT R16, R16, 0x40000, RZ, 0xfc, !PT ;  /* 0x0004000010101812 */ /* 0x000fe400078efcff */
[----:B------:R-:W-:Y:S02]  /*53d0*/  ISETP.GE.AND P1, PT, R10, 0x2, PT ;  /* 0x000000020a00780c */ /* 0x000fe40003f26270 */
[----:B------:R-:W-:Y:S02]  /*53e0*/  LOP3.LUT R16, R16, 0xfffffffd, RZ, 0xc0, !PT ;  /* 0xfffffffd10107812 */ /* 0x000fe400078ec0ff */
[----:B------:R-:W-:Y:S02]  /*53f0*/  FSEL R152, R152, -INF , !P2 ;  /* 0xff80000098987808 */ /* 0x000fe40005000000 */
[----:B------:R-:W-:Y:S02]  /*5400*/  ISETP.GT.AND P3, PT, R11, 0x1, !P1 ;  /* 0x000000010b00780c */ /* 0x000fe40004f64270 */
[----:B------:R-:W-:-:S02]  /*5410*/  @P4 LOP3.LUT R16, R16, 0x2, RZ, 0xfc, !PT ;  /* 0x0000000210104812 */ /* 0x000fc400078efcff */
[----:B------:R-:W-:Y:S02]  /*5420*/  ISETP.GT.AND P2, PT, R11, 0x8, !P4 ;  /* 0x000000080b00780c */ /* 0x000fe40006744270 */
[----:B------:R-:W-:Y:S02]  /*5430*/  ISETP.GE.AND P4, PT, R10, 0xa, PT ;  /* 0x0000000a0a00780c */ /* 0x000fe40003f86270 */
[C---:B------:R-:W-:Y:S02]  /*5440*/  ISETP.LT.OR P3, PT, R12.reuse, 0x2, P3 ;  /* 0x000000020c00780c */ /* 0x040fe40001f61670 */
[----:B------:R-:W-:Y:S02]  /*5450*/  ISETP.LT.OR P2, PT, R12, 0x9, P2 ;  /* 0x000000090c00780c */ /* 0x000fe40001741670 */
[----:B------:R-:W-:Y:S02]  /*5460*/  FSEL R153, R153, -INF , !P3 ;  /* 0xff80000099997808 */ /* 0x000fe40005800000 */
[----:B------:R-:W-:-:S02]  /*5470*/  ISETP.GE.AND P3, PT, R10, 0x11, PT ;  /* 0x000000110a00780c */ /* 0x000fc40003f66270 */
[----:B------:R-:W-:Y:S02]  /*5480*/  LOP3.LUT R16, R16, 0xfffffffb, RZ, 0xc0, !PT ;  /* 0xfffffffb10107812 */ /* 0x000fe400078ec0ff */
[----:B------:R-:W-:Y:S02]  /*5490*/  FSEL R156, R156, -INF , !P2 ;  /* 0xff8000009c9c7808 */ /* 0x000fe40005000000 */
[----:B------:R-:W-:Y:S02]  /*54a0*/  ISETP.GT.AND P2, PT, R11, 0x9, !P4 ;  /* 0x000000090b00780c */ /* 0x000fe40006744270 */
[----:B------:R-:W-:Y:S02]  /*54b0*/  @P4 LOP3.LUT R16, R16, 0x4, RZ, 0xfc, !PT ;  /* 0x0000000410104812 */ /* 0x000fe400078efcff */
[----:B------:R-:W-:Y:S02]  /*54c0*/  ISETP.LT.OR P2, PT, R12, 0xa, P2 ;  /* 0x0000000a0c00780c */ /* 0x000fe40001741670 */
[----:B------:R-:W-:-:S02]  /*54d0*/  LOP3.LUT R16, R16, 0xfffffff7, RZ, 0xc0, !PT ;  /* 0xfffffff710107812 */ /* 0x000fc400078ec0ff */
[----:B------:R-:W-:Y:S02]  /*54e0*/  FSEL R157, R157, -INF , !P2 ;  /* 0xff8000009d9d7808 */ /* 0x000fe40005000000 */
[----:B------:R-:W-:Y:S02]  /*54f0*/  @P3 LOP3.LUT R16, R16, 0x8, RZ, 0xfc, !PT ;  /* 0x0000000810103812 */ /* 0x000fe400078efcff */
[----:B------:R-:W-:Y:S02]  /*5500*/  ISETP.GT.AND P2, PT, R11, 0x10, !P3 ;  /* 0x000000100b00780c */ /* 0x000fe40005f44270 */
[----:B------:R-:W-:Y:S02]  /*5510*/  ISETP.GE.AND P3, PT, R10, 0x12, PT ;  /* 0x000000120a00780c */ /* 0x000fe40003f66270 */
[----:B------:R-:W-:Y:S02]  /*5520*/  ISETP.LT.OR P2, PT, R12, 0x11, P2 ;  /* 0x000000110c00780c */ /* 0x000fe40001741670 */
[----:B------:R-:W-:-:S02]  /*5530*/  LOP3.LUT R16, R16, 0xffffffef, RZ, 0xc0, !PT ;  /* 0xffffffef10107812 */ /* 0x000fc400078ec0ff */
[----:B------:R-:W-:Y:S02]  /*5540*/  FSEL R160, R160, -INF , !P2 ;  /* 0xff800000a0a07808 */ /* 0x000fe40005000000 */
        /* <DEDUP_REMOVED lines=101> */
[----:B------:R-:W-:Y:S02]  /*5ba0*/  ISETP.GT.AND P6, PT, R11, 0x59, !P6 ;  /* 0x000000590b00780c */ /* 0x000fe400077c4270 */
[----:B------:R-:W1:Y:S02]  /*5bb0*/  SHFL.IDX PT, R11, R15, 0x1, 0x1c1f ;  /* 0x003c1f000f0b7f89 */ /* 0x000e6400000e0000 */
[----:B------:R-:W-:-:S04]  /*5bc0*/  ISETP.LT.OR P6, PT, R12, 0x5a, P6 ;  /* 0x0000005a0c00780c */ /* 0x000fc800037c1670 */
[----:B------:R-:W-:Y:S02]  /*5bd0*/  FSEL R197, R197, -INF , !P6 ;  /* 0xff800000c5c57808 */ /* 0x000fe40007000000 */
[----:B------:R-:W-:Y:S01]  /*5be0*/  PLOP3.LUT P6, PT, PT, PT, UP0, 0x40, 0x0 ;  /* 0x000000000000781c */ /* 0x000fe20003fce808 */
[--C-:B-1----:R-:W-:Y:S02]  /*5bf0*/  IMAD.IADD R14, R14, 0x1, R11.reuse ;  /* 0x000000010e0e7824 */ /* 0x102fe400078e020b */
[----:B------:R-:W-:-:S10]  /*5c00*/  IMAD.IADD R13, R13, 0x1, R11 ;  /* 0x000000010d0d7824 */ /* 0x000fd400078e020b */
        /* <DEDUP_REMOVED lines=13> */
.L_x_2544:
[----:B------:R-:W-:-:S05]  /*5ce0*/  IMAD.U32 R12, RZ, RZ, UR22 ;  /* 0x00000016ff0c7e24 */ /* 0x000fca000f8e00ff */
[----:B------:R-:W-:-:S13]  /*5cf0*/  ISETP.NE.AND P6, PT, R12, 0x1, PT ;  /* 0x000000010c00780c */ /* 0x000fda0003fc5270 */
[----:B------:R-:W1:Y:S02]  /*5d00*/  @P6 LDC.64 R4, c[0x0][0x9e8] ;  /* 0x00027a00ff046b82 */ /* 0x000e640000000a00 */
[----:B-1----:R-:W-:-:S05]  /*5d10*/  @P6 IMAD.HI.U32 R4, R11, R4, RZ ;  /* 0x000000040b046227 */ /* 0x002fca00078e00ff */
[----:B------:R-:W-:-:S07]  /*5d20*/  @P6 SHF.R.U32.HI R11, RZ, R5, R4 ;  /* 0x00000005ff0b6219 */ /* 0x000fce0000011604 */
.L_x_2545:
[----:B------:R-:W-:Y:S05]  /*5d30*/  BSYNC B0 ;  /* 0x0000000000007941 */ /* 0x000fea0003800000 */
.L_x_2543:
[----:B------:R-:W-:-:S04]  /*5d40*/  IMAD.IADD R10, R10, 0x1, -R17 ;  /* 0x000000010a0a7824 */ /* 0x000fc800078e0a11 */
[----:B------:R-:W-:-:S05]  /*5d50*/  IMAD R10, R11, R12, R10 ;  /* 0x0000000c0b0a7224 */ /* 0x000fca00078e020a */
[----:B------:R-:W-:Y:S02]  /*5d60*/  VIMNMX R13, R13, R10, !PT ;  /* 0x0000000a0d0d7248 */ /* 0x000fe40007fe0100 */
[----:B------:R-:W-:-:S07]  /*5d70*/  VIADDMNMX R14, R10, R12, R14, PT ;  /* 0x0000000c0a0e7246 */ /* 0x000fce000380010e */
.L_x_2542:
[----:B------:R-:W-:Y:S01]  /*5d80*/  ISETP.GT.AND P1, PT, R13, 0x1, !P1 ;  /* 0x000000010d00780c */ /* 0x000fe20004f24270 */
[----:B------:R-:W-:Y:S01]  /*5d90*/  UMOV UR10, UR28 ;  /* 0x0000001c000a7c82 */ /* 0x000fe20008000000 */
[----:B------:R-:W-:Y:S02]  /*5da0*/  FMNMX.FTZ R4, R152, R9, !PT ;  /* 0x0000000998047209 */ /* 0x000fe40007810000 */
[----:B------:R-:W-:Y:S02]  /*5db0*/  ISETP.LT.OR P1, PT, R14, 0x2, P1 ;  /* 0x000000020e00780c */ /* 0x000fe40000f21670 */
[C---:B------:R-:W-:Y:S02]  /*5dc0*/  LOP3.LUT P6, RZ, R16.reuse, 0x10000, RZ, 0xc0, !PT ;  /* 0x0001000010ff7812 */ /* 0x040fe400078cc0ff */
        /* <DEDUP_REMOVED lines=48> */
[----:B------:R-:W-:Y:S02]  /*60d0*/  LOP3.LUT P1, RZ, R16, 0x2000, RZ, 0xc0, !PT ;  /* 0x0000200010ff7812 */ /* 0x000fe4000782c0ff */
[----:B------:R-:W-:-:S02]  /*60e0*/  FMNMX.FTZ R4, R193, R4, !PT ;  /* 0x00000004c1047209 */ /* 0x000fc40007810000 */
[----:B------:R-:W-:Y:S02]  /*60f0*/  ISETP.GT.AND P1, PT, R13, 0x21, !P1 ;  /* 0x000000210d00780c */ /* 0x000fe40004f24270 */
[----:B------:R-:W-:Y:S02]  /*6100*/  FMNMX.FTZ R4, R196, R4, !PT ;  /* 0x00000004c4047209 */ /* 0x000fe40007810000 */
[----:B------:R-:W-:Y:S02]  /*6110*/  ISETP.LT.OR P1, PT, R14, 0x22, P1 ;  /* 0x000000220e00780c */ /* 0x000fe40000f21670 */
[----:B------:R-:W-:Y:S02]  /*6120*/  FMNMX.FTZ R4, R197, R4, !PT ;  /* 0x00000004c5047209 */ /* 0x000fe40007810000 */
[----:B------:R-:W-:Y:S02]  /*6130*/  FSEL R171, R171, -INF , !P1 ;  /* 0xff800000abab7808 */ /* 0x000fe40004800000 */
[C---:B------:R-:W-:Y:S01]  /*6140*/  LOP3.LUT P1, RZ, R16.reuse, 0x1000, RZ, 0xc0, !PT ;  /* 0x0000100010ff7812 */ /* 0x040fe2000782c0ff */
[----:B------:R-:W1:Y:S01]  /*6150*/  SHFL.BFLY PT, R5, R4, 0x2, 0x1f ;  /* 0x0c401f0004057f89 */ /* 0x000e6200000e0000 */
[----:B------:R-:W-:-:S02]  /*6160*/  LOP3.LUT P6, RZ, R16, 0x20, RZ, 0xc0, !PT ;  /* 0x0000002010ff7812 */ /* 0x000fc400078cc0ff */
[C---:B------:R-:W-:Y:S02]  /*6170*/  ISETP.GT.AND P1, PT, R13.reuse, 0x28, !P1 ;  /* 0x000000280d00780c */ /* 0x040fe40004f24270 */
[C---:B------:R-:W-:Y:S02]  /*6180*/  ISETP.GT.AND P2, PT, R13.reuse, 0x49, !P2 ;  /* 0x000000490d00780c */ /* 0x040fe40005744270 */
[----:B------:R-:W-:Y:S02]  /*6190*/  ISETP.LT.OR P1, PT, R14, 0x29, P1 ;  /* 0x000000290e00780c */ /* 0x000fe40000f21670 */
[----:B------:R-:W-:Y:S02]  /*61a0*/  ISETP.GT.AND P3, PT, R13, 0x50, !P3 ;  /* 0x000000500d00780c */ /* 0x000fe40005f64270 */
[----:B------:R-:W-:Y:S02]  /*61b0*/  FSEL R174, R174, -INF , !P1 ;  /* 0xff800000aeae7808 */ /* 0x000fe40004800000 */
[----:B------:R-:W-:-:S02]  /*61c0*/  LOP3.LUT P1, RZ, R16, 0x800, RZ, 0xc0, !PT ;  /* 0x0000080010ff7812 */ /* 0x000fc4000782c0ff */
[C---:B------:R-:W-:Y:S02]  /*61d0*/  ISETP.LT.OR P2, PT, R14.reuse, 0x4a, P2 ;  /* 0x0000004a0e00780c */ /* 0x040fe40001741670 */
[C---:B------:R-:W-:Y:S02]  /*61e0*/  ISETP.GT.AND P1, PT, R13.reuse, 0x29, !P1 ;  /* 0x000000290d00780c */ /* 0x040fe40004f24270 */
[----:B------:R-:W-:Y:S02]  /*61f0*/  ISETP.GT.AND P4, PT, R13, 0x51, !P4 ;  /* 0x000000510d00780c */ /* 0x000fe40006784270 */
[C---:B------:R-:W-:Y:S02]  /*6200*/  ISETP.LT.OR P1, PT, R14.reuse, 0x2a, P1 ;  /* 0x0000002a0e00780c */ /* 0x040fe40000f21670 */
[----:B------:R-:W-:Y:S02]  /*6210*/  ISETP.LT.OR P3, PT, R14, 0x51, P3 ;  /* 0x000000510e00780c */ /* 0x000fe40001f61670 */
[----:B------:R-:W-:-:S02]  /*6220*/  FSEL R175, R175, -INF , !P1 ;  /* 0xff800000afaf7808 */ /* 0x000fc40004800000 */
[----:B------:R-:W-:Y:S02]  /*6230*/  LOP3.LUT P1, RZ, R16, 0x400, RZ, 0xc0, !PT ;  /* 0x0000040010ff7812 */ /* 0x000fe4000782c0ff */
[----:B-1----:R-:W-:Y:S02]  /*6240*/  FMNMX.FTZ R4, R4, R5, !PT ;  /* 0x0000000504047209 */ /* 0x002fe40007810000 */
[----:B------:R-:W-:Y:S02]  /*6250*/  ISETP.GT.AND P1, PT, R13, 0x30, !P1 ;  /* 0x000000300d00780c */ /* 0x000fe40004f24270 */
[----:B------:R-:W-:Y:S01]  /*6260*/  FSEL R191, R191, -INF , !P2 ;  /* 0xff800000bfbf7808 */ /* 0x000fe20005000000 */
[----:B------:R-:W1:Y:S01]  /*6270*/  SHFL.BFLY PT, R5, R4, 0x1, 0x1f ;  /* 0x0c201f0004057f89 */ /* 0x000e6200000e0000 */
[----:B------:R-:W-:Y:S02]  /*6280*/  ISETP.LT.OR P1, PT, R14, 0x31, P1 ;  /* 0x000000310e00780c */ /* 0x000fe40000f21670 */
[----:B------:R-:W-:-:S02]  /*6290*/  ISETP.GT.AND P5, PT, R13, 0x58, !P5 ;  /* 0x000000580d00780c */ /* 0x000fc40006fa4270 */
[----:B------:R-:W-:Y:S02]  /*62a0*/  FSEL R178, R178, -INF , !P1 ;  /* 0xff800000b2b27808 */ /* 0x000fe40004800000 */
[----:B------:R-:W-:Y:S02]  /*62b0*/  LOP3.LUT P1, RZ, R16, 0x200, RZ, 0xc0, !PT ;  /* 0x0000020010ff7812 */ /* 0x000fe4000782c0ff */
[----:B------:R-:W-:Y:S02]  /*62c0*/  ISETP.LT.OR P4, PT, R14, 0x52, P4 ;  /* 0x000000520e00780c */ /* 0x000fe40002781670 */
[----:B------:R-:W-:Y:S02]  /*62d0*/  ISETP.GT.AND P1, PT, R13, 0x31, !P1 ;  /* 0x000000310d00780c */ /* 0x000fe40004f24270 */
[----:B------:R-:W-:Y:S02]  /*62e0*/  FSEL R194, R194, -INF , !P3 ;  /* 0xff800000c2c27808 */ /* 0x000fe40005800000 */
[----:B------:R-:W-:-:S02]  /*62f0*/  ISETP.LT.OR P1, PT, R14, 0x32, P1 ;  /* 0x000000320e00780c */ /* 0x000fc40000f21670 */
[----:B------:R-:W-:Y:S02]  /*6300*/  ISETP.LT.OR P5, PT, R14, 0x59, P5 ;  /* 0x000000590e00780c */ /* 0x000fe40002fa1670 */
[----:B------:R-:W-:Y:S02]  /*6310*/  FSEL R179, R179, -INF , !P1 ;  /* 0xff800000b3b37808 */ /* 0x000fe40004800000 */
[----:B------:R-:W-:Y:S02]  /*6320*/  LOP3.LUT P1, RZ, R16, 0x100, RZ, 0xc0, !PT ;  /* 0x0000010010ff7812 */ /* 0x000fe4000782c0ff */
[----:B------:R-:W-:Y:S02]  /*6330*/  FSEL R195, R195, -INF , !P4 ;  /* 0xff800000c3c37808 */ /* 0x000fe40006000000 */
[----:B------:R-:W-:Y:S02]  /*6340*/  ISETP.GT.AND P1, PT, R13, 0x38, !P1 ;  /* 0x000000380d00780c */ /* 0x000fe40004f24270 */
[----:B-1----:R-:W-:-:S02]  /*6350*/  FMNMX.FTZ R4, R4, R5, !PT ;  /* 0x0000000504047209 */ /* 0x002fc40007810000 */
[----:B------:R-:W-:Y:S02]  /*6360*/  ISETP.LT.OR P1, PT, R14, 0x39, P1 ;  /* 0x000000390e00780c */ /* 0x000fe40000f21670 */
[----:B------:R-:W-:Y:S02]  /*6370*/  FSEL R198, R198, -INF , !P5 ;  /* 0xff800000c6c67808 */ /* 0x000fe40006800000 */
[----:B------:R-:W-:Y:S02]  /*6380*/  FSEL R182, R182, -INF , !P1 ;  /* 0xff800000b6b67808 */ /* 0x000fe40004800000 */
[----:B------:R-:W-:-:S04]  /*6390*/  LOP3.LUT P1, RZ, R16, 0x80, RZ, 0xc0, !PT ;  /* 0x0000008010ff7812 */ /* 0x000fc8000782c0ff */
[----:B------:R-:W-:-:S04]  /*63a0*/  ISETP.GT.AND P1, PT, R13, 0x39, !P1 ;  /* 0x000000390d00780c */ /* 0x000fc80004f24270 */
[----:B------:R-:W-:-:S04]  /*63b0*/  ISETP.LT.OR P1, PT, R14, 0x3a, P1 ;  /* 0x0000003a0e00780c */ /* 0x000fc80000f21670 */
[----:B------:R-:W-:Y:S02]  /*63c0*/  FSEL R183, R183, -INF , !P1 ;  /* 0xff800000b7b77808 */ /* 0x000fe40004800000 */
[----:B------:R-:W-:-:S04]  /*63d0*/  LOP3.LUT P1, RZ, R16, 0x40, RZ, 0xc0, !PT ;  /* 0x0000004010ff7812 */ /* 0x000fc8000782c0ff */
[----:B------:R-:W-:-:S04]  /*63e0*/  ISETP.GT.AND P1, PT, R13, 0x40, !P1 ;  /* 0x000000400d00780c */ /* 0x000fc80004f24270 */
[----:B------:R-:W-:-:S04]  /*63f0*/  ISETP.LT.OR P1, PT, R14, 0x41, P1 ;  /* 0x000000410e00780c */ /* 0x000fc80000f21670 */
[----:B------:R-:W-:Y:S02]  /*6400*/  FSEL R186, R186, -INF , !P1 ;  /* 0xff800000baba7808 */ /* 0x000fe40004800000 */
[----:B------:R-:W-:Y:S02]  /*6410*/  ISETP.GT.AND P1, PT, R13, 0x41, !P6 ;  /* 0x000000410d00780c */ /* 0x000fe40007724270 */
[----:B------:R-:W-:Y:S02]  /*6420*/  LOP3.LUT P6, RZ, R16, 0x20000, RZ, 0xc0, !PT ;  /* 0x0002000010ff7812 */ /* 0x000fe400078cc0ff */
[----:B------:R-:W-:-:S04]  /*6430*/  ISETP.LT.OR P1, PT, R14, 0x42, P1 ;  /* 0x000000420e00780c */ /* 0x000fc80000f21670 */
[----:B------:R-:W-:Y:S02]  /*6440*/  FSEL R187, R187, -INF , !P1 ;  /* 0xff800000bbbb7808 */ /* 0x000fe40004800000 */
[----:B------:R-:W-:-:S04]  /*6450*/  FSETP.NEU.FTZ.AND P1, PT, R4, -INF , PT ;  /* 0xff8000000400780b */ /* 0x000fc80003f3d000 */
[----:B------:R-:W-:-:S05]  /*6460*/  FSEL R5, R4, RZ, P1 ;  /* 0x000000ff04057208 */ /* 0x000fca0000800000 */
[----:B------:R-:W-:Y:S01]  /*6470*/  FADD.FTZ R9, -R5, R9 ;  /* 0x0000000905097221 */ /* 0x000fe20000010100 */
[----:B------:R-:W-:-:S03]  /*6480*/  FMUL.FTZ R5, R4, UR10 ;  /* 0x0000000a04057c20 */ /* 0x000fc60008410000 */
[----:B------:R-:W-:Y:S02]  /*6490*/  FMUL.FTZ R9, R9, UR10 ;  /* 0x0000000a09097c20 */ /* 0x000fe40008410000 */
[----:B------:R-:W-:Y:S02]  /*64a0*/  FSEL R5, R5, RZ, P1 ;  /* 0x000000ff05057208 */ /* 0x000fe40000800000 */
[----:B------:R-:W-:Y:S02]  /*64b0*/  ISETP.GT.AND P1, PT, R13, 0x48, !P6 ;  /* 0x000000480d00780c */ /* 0x000fe40007724270 */
[----:B------:R-:W-:Y:S01]  /*64c0*/  LOP3.LUT P6, RZ, R16, 0x1, RZ, 0xc0, !PT ;  /* 0x0000000110ff7812 */ /* 0x000fe200078cc0ff */
[--C-:B------:R-:W-:Y:S01]  /*64d0*/  FFMA.FTZ R152, R152, UR10, -R5.reuse ;  /* 0x0000000a98987c23 */ /* 0x100fe20008010805 */
[----:B------:R-:W-:Y:S01]  /*64e0*/  ISETP.LT.OR P1, PT, R14, 0x49, P1 ;  /* 0x000000490e00780c */ /* 0x000fe20000f21670 */
[--C-:B------:R-:W-:Y:S01]  /*64f0*/  FFMA.FTZ R153, R153, UR10, -R5.reuse ;  /* 0x0000000a99997c23 */ /* 0x100fe20008010805 */
[--C-:B------:R-:W-:Y:S01]  /*6500*/  FFMA.FTZ R156, R156, UR10, -R5.reuse ;  /* 0x0000000a9c9c7c23 */ /* 0x100fe20008010805 */
[--C-:B------:R-:W-:Y:S01]  /*6510*/  FFMA.FTZ R157, R157, UR10, -R5.reuse ;  /* 0x0000000a9d9d7c23 */ /* 0x100fe20008010805 */
[----:B------:R-:W-:Y:S01]  /*6520*/  FSEL R190, R190, -INF , !P1 ;  /* 0xff800000bebe7808 */ /* 0x000fe20004800000 */
[--C-:B------:R-:W-:Y:S01]  /*6530*/  FFMA.FTZ R160, R160, UR10, -R5.reuse ;  /* 0x0000000aa0a07c23 */ /* 0x100fe20008010805 */
[----:B------:R-:W-:Y:S01]  /*6540*/  LOP3.LUT P1, RZ, R16, 0x40000, RZ, 0xc0, !PT ;  /* 0x0004000010ff7812 */ /* 0x000fe2000782c0ff */
[--C-:B------:R-:W-:Y:S01]  /*6550*/  FFMA.FTZ R161, R161, UR10, -R5.reuse ;  /* 0x0000000aa1a17c23 */ /* 0x100fe20008010805 */
[--C-:B------:R-:W-:Y:S01]  /*6560*/  FFMA.FTZ R164, R164, UR10, -R5.reuse ;  /* 0x0000000aa4a47c23 */ /* 0x100fe20008010805 */
[--C-:B------:R-:W-:Y:S01]  /*6570*/  FFMA.FTZ R165, R165, UR10, -R5.reuse ;  /* 0x0000000aa5a57c23 */ /* 0x100fe20008010805 */
[----:B------:R-:W-:Y:S01]  /*6580*/  ISETP.GT.AND P1, PT, R13, RZ, !P1 ;  /* 0x000000ff0d00720c */ /* 0x000fe20004f24270 */
[--C-:B------:R-:W-:Y:S01]  /*6590*/  FFMA.FTZ R168, R168, UR10, -R5.reuse ;  /* 0x0000000aa8a87c23 */ /* 0x100fe20008010805 */
[--C-:B------:R-:W-:Y:S01]  /*65a0*/  FFMA.FTZ R169, R169, UR10, -R5.reuse ;  /* 0x0000000aa9a97c23 */ /* 0x100fe20008010805 */
[--C-:B------:R-:W-:Y:S01]  /*65b0*/  FFMA.FTZ R172, R172, UR10, -R5.reuse ;  /* 0x0000000aacac7c23 */ /* 0x100fe20008010805 */
[----:B------:R-:W-:Y:S01]  /*65c0*/  ISETP.LT.OR P1, PT, R14, 0x1, P1 ;  /* 0x000000010e00780c */ /* 0x000fe20000f21670 */
[--C-:B------:R-:W-:Y:S01]  /*65d0*/  FFMA.FTZ R173, R173, UR10, -R5.reuse ;  /* 0x0000000aadad7c23 */ /* 0x100fe20008010805 */
[--C-:B------:R-:W-:Y:S01]  /*65e0*/  FFMA.FTZ R176, R176, UR10, -R5.reuse ;  /* 0x0000000ab0b07c23 */ /* 0x100fe20008010805 */
[--C-:B------:R-:W-:Y:S01]  /*65f0*/  FFMA.FTZ R177, R177, UR10, -R5.reuse ;  /* 0x0000000ab1b17c23 */ /* 0x100fe20008010805 */
[----:B------:R-:W-:Y:S01]  /*6600*/  FSEL R154, R154, -INF , !P1 ;  /* 0xff8000009a9a7808 */ /* 0x000fe20004800000 */
        /* <DEDUP_REMOVED lines=10> */
[----:B------:R-:W-:Y:S01]  /*66b0*/  FMNMX.FTZ R5, R154, R8, !PT ;  /* 0x000000089a057209 */ /* 0x000fe20007810000 */
[----:B------:R-:W-:Y:S01]  /*66c0*/  MUFU.EX2 R152, R152 ;  /* 0x0000009800987308 */ /* 0x000fe20000000800 */
[----:B------:R-:W-:-:S02]  /*66d0*/  ISETP.GT.AND P1, PT, R13, 0x59, !P6 ;  /* 0x000000590d00780c */ /* 0x000fc40007724270 */
[----:B------:R-:W-:Y:S02]  /*66e0*/  FMNMX.FTZ R5, R155, R5, !PT ;  /* 0x000000059b057209 */ /* 0x000fe40007810000 */
[----:B------:R-:W-:Y:S02]  /*66f0*/  ISETP.LT.OR P1, PT, R14, 0x5a, P1 ;  /* 0x0000005a0e00780c */ /* 0x000fe40000f21670 */
[----:B------:R-:W-:Y:S01]  /*6700*/  FMNMX.FTZ R5, R158, R5, !PT ;  /* 0x000000059e057209 */ /* 0x000fe20007810000 */
[----:B------:R-:W1:Y:S01]  /*6710*/  MUFU.EX2 R9, R9 ;  /* 0x0000000900097308 */ /* 0x000e620000000800 */
[----:B------:R-:W-:Y:S02]  /*6720*/  FSEL R199, R199, -INF , !P1 ;  /* 0xff800000c7c77808 */ /* 0x000fe40004800000 */
[----:B------:R-:W-:-:S04]  /*6730*/  FMNMX.FTZ R5, R159, R5, !PT ;  /* 0x000000059f057209 */ /* 0x000fc80007810000 */
[----:B------:R-:W-:Y:S01]  /*6740*/  FMNMX.FTZ R5, R162, R5, !PT ;  /* 0x00000005a2057209 */ /* 0x000fe20007810000 */
[----:B------:R-:W3:Y:S03]  /*6750*/  MUFU.EX2 R153, R153 ;  /* 0x0000009900997308 */ /* 0x000ee60000000800 */
[----:B------:R-:W-:-:S04]  /*6760*/  FMNMX.FTZ R5, R163, R5, !PT ;  /* 0x00000005a3057209 */ /* 0x000fc80007810000 */
[----:B------:R-:W-:Y:S01]  /*6770*/  FMNMX.FTZ R5, R166, R5, !PT ;  /* 0x00000005a6057209 */ /* 0x000fe20007810000 */
[----:B------:R-:W4:Y:S01]  /*6780*/  MUFU.EX2 R156, R156 ;  /* 0x0000009c009c7308 */ /* 0x000f220000000800 */
[----:B-1----:R-:W-:Y:S01]  /*6790*/  FFMA.FTZ R2, R9, R2, R152 ;  /* 0x0000000209027223 */ /* 0x002fe20000010098 */
[----:B------:R-:W-:Y:S01]  /*67a0*/  FMUL.FTZ R24, R24, R9 ;  /* 0x0000000918187220 */ /* 0x000fe20000410000 */
[----:B------:R-:W-:Y:S01]  /*67b0*/  FMNMX.FTZ R5, R167, R5, !PT ;  /* 0x00000005a7057209 */ /* 0x000fe20007810000 */
[-C--:B------:R-:W-:Y:S01]  /*67c0*/  FMUL.FTZ R25, R25, R9.reuse ;  /* 0x0000000919197220 */ /* 0x080fe20000410000 */
[-C--:B------:R-:W-:Y:S01]  /*67d0*/  FMUL.FTZ R28, R28, R9.reuse ;  /* 0x000000091c1c7220 */ /* 0x080fe20000410000 */
[----:B------:R-:W-:Y:S01]  /*67e0*/  FMUL.FTZ R29, R29, R9 ;  /* 0x000000091d1d7220 */ /* 0x000fe20000410000 */
[----:B------:R-:W-:Y:S01]  /*67f0*/  FMNMX.FTZ R5, R170, R5, !PT ;  /* 0x00000005aa057209 */ /* 0x000fe20007810000 */
[----:B------:R-:W1:Y:S01]  /*6800*/  MUFU.EX2 R157, R157 ;  /* 0x0000009d009d7308 */ /* 0x000e620000000800 */
[C---:B---3--:R-:W-:Y:S01]  /*6810*/  FADD.FTZ R2, R153.reuse, R2 ;  /* 0x0000000299027221 */ /* 0x048fe20000010000 */
[----:B------:R-:W-:Y:S01]  /*6820*/  F2FP.F16.F32.PACK_AB R152, R153, R152 ;  /* 0x000000989998723e */ /* 0x000fe200000000ff */
[----:B------:R-:W-:Y:S01]  /*6830*/  FMUL.FTZ R32, R32, R9 ;  /* 0x0000000920207220 */ /* 0x000fe20000410000 */
[----:B------:R-:W-:Y:S01]  /*6840*/  FMNMX.FTZ R5, R171, R5, !PT ;  /* 0x00000005ab057209 */ /* 0x000fe20007810000 */
[-C--:B------:R-:W-:Y:S01]  /*6850*/  FMUL.FTZ R33, R33, R9.reuse ;  /* 0x0000000921217220 */ /* 0x080fe20000410000 */
[-C--:B------:R-:W-:Y:S01]  /*6860*/  FMUL.FTZ R36, R36, R9.reuse ;  /* 0x0000000924247220 */ /* 0x080fe20000410000 */
[----:B------:R-:W-:Y:S01]  /*6870*/  FMUL.FTZ R37, R37, R9 ;  /* 0x0000000925257220 */ /* 0x000fe20000410000 */
[----:B------:R-:W-:Y:S01]  /*6880*/  FMNMX.FTZ R5, R174, R5, !PT ;  /* 0x00000005ae057209 */ /* 0x000fe20007810000 */
[----:B------:R-:W3:Y:S01]  /*6890*/  MUFU.EX2 R160, R160 ;  /* 0x000000a000a07308 */ /* 0x000ee20000000800 */
[----:B----4-:R-:W-:Y:S01]  /*68a0*/  FADD.FTZ R2, R156, R2 ;  /* 0x000000029c027221 */ /* 0x010fe20000010000 */
[----:B------:R-:W-:Y:S01]  /*68b0*/  FMUL.FTZ R40, R40, R9 ;  /* 0x0000000928287220 */ /* 0x000fe20000410000 */
[----:B------:R-:W-:Y:S01]  /*68c0*/  FMNMX.FTZ R5, R175, R5, !PT ;  /* 0x00000005af057209 */ /* 0x000fe20007810000 */
[-C--:B------:R-:W-:Y:S01]  /*68d0*/  FMUL.FTZ R41, R41, R9.reuse ;  /* 0x0000000929297220 */ /* 0x080fe20000410000 */
[-C--:B------:R-:W-:Y:S01]  /*68e0*/  FMUL.FTZ R44, R44, R9.reuse ;  /* 0x000000092c2c7220 */ /* 0x080fe20000410000 */
[----:B------:R-:W-:Y:S01]  /*68f0*/  FMUL.FTZ R45, R45, R9 ;  /* 0x000000092d2d7220 */ /* 0x000fe20000410000 */
[----:B------:R-:W-:Y:S01]  /*6900*/  FMNMX.FTZ R5, R178, R5, !PT ;  /* 0x00000005b2057209 */ /* 0x000fe20007810000 */
[----:B------:R-:W4:Y:S01]  /*6910*/  MUFU.EX2 R161, R161 ;  /* 0x000000a100a17308 */ /* 0x000f220000000800 */
[----:B-1----:R-:W-:Y:S01]  /*6920*/  FADD.FTZ R2, R157, R2 ;  /* 0x000000029d027221 */ /* 0x002fe20000010000 */
[----:B------:R-:W-:Y:S01]  /*6930*/  FMUL.FTZ R48, R48, R9 ;  /* 0x0000000930307220 */ /* 0x000fe20000410000 */
[----:B------:R-:W-:Y:S01]  /*6940*/  FMNMX.FTZ R5, R179, R5, !PT ;  /* 0x00000005b3057209 */ /* 0x000fe20007810000 */
[-C--:B------:R-:W-:Y:S01]  /*6950*/  FMUL.FTZ R49, R49, R9.reuse ;  /* 0x0000000931317220 */ /* 0x080fe20000410000 */
[-C--:B------:R-:W-:Y:S01]  /*6960*/  FMUL.FTZ R52, R52, R9.reuse ;  /* 0x0000000934347220 */ /* 0x080fe20000410000 */
[----:B------:R-:W-:Y:S01]  /*6970*/  FMUL.FTZ R53, R53, R9 ;  /* 0x0000000935357220 */ /* 0x000fe20000410000 */
[----:B------:R-:W-:Y:S01]  /*6980*/  FMNMX.FTZ R5, R182, R5, !PT ;  /* 0x00000005b6057209 */ /* 0x000fe20007810000 */
[----:B------:R-:W1:Y:S01]  /*6990*/  MUFU.EX2 R164, R164 ;  /* 0x000000a400a47308 */ /* 0x000e620000000800 */
[----:B---3--:R-:W-:Y:S01]  /*69a0*/  FADD.FTZ R2, R160, R2 ;  /* 0x00000002a0027221 */ /* 0x008fe20000010000 */
        /* <DEDUP_REMOVED lines=36> */
[-C--:B------:R-:W-:Y:S01]  /*6bf0*/  FMUL.FTZ R93, R93, R9.reuse ;  /* 0x000000095d5d7220 */ /* 0x080fe20000410000 */
[-C--:B------:R-:W-:Y:S01]  /*6c00*/  FMUL.FTZ R96, R96, R9.reuse ;  /* 0x0000000960607220 */ /* 0x080fe20000410000 */
[----:B------:R-:W4:Y:S01]  /*6c10*/  SHFL.BFLY PT, R10, R5, 0x2, 0x1f ;  /* 0x0c401f00050a7f89 */ /* 0x000f2200000e0000 */
[----:B------:R-:W5:Y:S01]  /*6c20*/  MUFU.EX2 R173, R173 ;  /* 0x000000ad00ad7308 */ /* 0x000f620000000800 */
[----:B-1----:R-:W-:Y:S01]  /*6c30*/  FADD.FTZ R2, R169, R2 ;  /* 0x00000002a9027221 */ /* 0x002fe20000010000 */
[-C--:B------:R-:W-:Y:S01]  /*6c40*/  FMUL.FTZ R97, R97, R9.reuse ;  /* 0x0000000961617220 */ /* 0x080fe20000410000 */
[-C--:B------:R-:W-:Y:S01]  /*6c50*/  FMUL.FTZ R100, R100, R9.reuse ;  /* 0x0000000964647220 */ /* 0x080fe20000410000 */
[-C--:B------:R-:W-:Y:S01]  /*6c60*/  FMUL.FTZ R101, R101, R9.reuse ;  /* 0x0000000965657220 */ /* 0x080fe20000410000 */
[-C--:B------:R-:W-:Y:S01]  /*6c70*/  FMUL.FTZ R104, R104, R9.reuse ;  /* 0x0000000968687220 */ /* 0x080fe20000410000 */
[-C--:B------:R-:W-:Y:S01]  /*6c80*/  FMUL.FTZ R105, R105, R9.reuse ;  /* 0x0000000969697220 */ /* 0x080fe20000410000 */
[-C--:B------:R-:W-:Y:S01]  /*6c90*/  FMUL.FTZ R108, R108, R9.reuse ;  /* 0x000000096c6c7220 */ /* 0x080fe20000410000 */
[----:B------:R-:W1:Y:S01]  /*6ca0*/  MUFU.EX2 R176, R176 ;  /* 0x000000b000b07308 */ /* 0x000e620000000800 */
        /* <DEDUP_REMOVED lines=14> */
[----:B----4-:R-:W-:Y:S01]  /*6d90*/  FMNMX.FTZ R5, R5, R10, !PT ;  /* 0x0000000a05057209 */ /* 0x010fe20007810000 */
[----:B------:R-:W4:Y:S01]  /*6da0*/  MUFU.EX2 R180, R180 ;  /* 0x000000b400b47308 */ /* 0x000f220000000800 */
[----:B-1----:R-:W-:Y:S01]  /*6db0*/  FADD.FTZ R2, R176, R2 ;  /* 0x00000002b0027221 */ /* 0x002fe20000010000 */
[-C--:B------:R-:W-:Y:S01]  /*6dc0*/  FMUL.FTZ R132, R132, R9.reuse ;  /* 0x0000000984847220 */ /* 0x080fe20000410000 */
[-C--:B------:R-:W-:Y:S01]  /*6dd0*/  FMUL.FTZ R133, R133, R9.reuse ;  /* 0x0000000985857220 */ /* 0x080fe20000410000 */
[----:B------:R-:W1:Y:S01]  /*6de0*/  SHFL.BFLY PT, R10, R5, 0x1, 0x1f ;  /* 0x0c201f00050a7f89 */ /* 0x000e6200000e0000 */
[-C--:B------:R-:W-:Y:S01]  /*6df0*/  FMUL.FTZ R136, R136, R9.reuse ;  /* 0x0000000988887220 */ /* 0x080fe20000410000 */
[-C--:B------:R-:W-:Y:S01]  /*6e00*/  FMUL.FTZ R137, R137, R9.reuse ;  /* 0x0000000989897220 */ /* 0x080fe20000410000 */
[-C--:B------:R-:W-:Y:S01]  /*6e10*/  FMUL.FTZ R140, R140, R9.reuse ;  /* 0x000000098c8c7220 */ /* 0x080fe20000410000 */
[----:B------:R-:W5:Y:S01]  /*6e20*/  MUFU.EX2 R181, R181 ;  /* 0x000000b500b57308 */ /* 0x000f620000000800 */
[----:B---3--:R-:W-:Y:S01]  /*6e30*/  FADD.FTZ R2, R177, R2 ;  /* 0x00000002b1027221 */ /* 0x008fe20000010000 */
[-C--:B------:R-:W-:Y:S01]  /*6e40*/  FMUL.FTZ R141, R141, R9.reuse ;  /* 0x000000098d8d7220 */ /* 0x080fe20000410000 */
[-C--:B------:R-:W-:Y:S01]  /*6e50*/  FMUL.FTZ R144, R144, R9.reuse ;  /* 0x0000000990907220 */ /* 0x080fe20000410000 */
[-C--:B------:R-:W-:Y:S01]  /*6e60*/  FMUL.FTZ R145, R145, R9.reuse ;  /* 0x0000000991917220 */ /* 0x080fe20000410000 */
[-C--:B------:R-:W-:Y:S01]  /*6e70*/  FMUL.FTZ R148, R148, R9.reuse ;  /* 0x0000000994947220 */ /* 0x080fe20000410000 */
[----:B------:R-:W-:-:S02]  /*6e80*/  FMUL.FTZ R149, R149, R9 ;  /* 0x0000000995957220 */ /* 0x000fc40000410000 */
[----:B------:R-:W3:Y:S01]  /*6e90*/  MUFU.EX2 R184, R184 ;  /* 0x000000b800b87308 */ /* 0x000ee20000000800 */
[----:B----4-:R-:W-:-:S07]  /*6ea0*/  FADD.FTZ R2, R180, R2 ;  /* 0x00000002b4027221 */ /* 0x010fce0000010000 */
[----:B------:R-:W-:Y:S01]  /*6eb0*/  MUFU.EX2 R185, R185 ;  /* 0x000000b900b97308 */ /* 0x000fe20000000800 */
[----:B-----5:R-:W-:Y:S01]  /*6ec0*/  FADD.FTZ R2, R181, R2 ;  /* 0x00000002b5027221 */ /* 0x020fe20000010000 */
[----:B-1----:R-:W-:-:S04]  /*6ed0*/  FMNMX.FTZ R5, R5, R10, !PT ;  /* 0x0000000a05057209 */ /* 0x002fc80007810000 */
[C---:B------:R-:W-:Y:S01]  /*6ee0*/  FSETP.NEU.FTZ.AND P1, PT, R5.reuse, -INF , PT ;  /* 0xff8000000500780b */ /* 0x040fe20003f3d000 */
[C---:B------:R-:W-:Y:S01]  /*6ef0*/  FMUL.FTZ R11, R5.reuse, UR10 ;  /* 0x0000000a050b7c20 */ /* 0x040fe20008410000 */
[----:B------:R-:W-:Y:S01]  /*6f00*/  MUFU.EX2 R188, R188 ;  /* 0x000000bc00bc7308 */ /* 0x000fe20000000800 */
[----:B---3--:R-:W-:Y:S01]  /*6f10*/  FADD.FTZ R2, R184, R2 ;  /* 0x00000002b8027221 */ /* 0x008fe20000010000 */
[----:B------:R-:W-:Y:S02]  /*6f20*/  FSEL R21, R5, RZ, P1 ;  /* 0x000000ff05157208 */ /* 0x000fe40000800000 */
[----:B------:R-:W-:-:S03]  /*6f30*/  FSEL R11, R11, RZ, P1 ;  /* 0x000000ff0b0b7208 */ /* 0x000fc60000800000 */
[----:B------:R-:W-:Y:S01]  /*6f40*/  FADD.FTZ R21, -R21, R8 ;  /* 0x0000000815157221 */ /* 0x000fe20000010100 */
[----:B------:R-:W-:Y:S01]  /*6f50*/  MUFU.EX2 R189, R189 ;  /* 0x000000bd00bd7308 */ /* 0x000fe20000000800 */
[--C-:B------:R-:W-:Y:S01]  /*6f60*/  FFMA.FTZ R20, R154, UR10, -R11.reuse ;  /* 0x0000000a9a147c23 */ /* 0x100fe2000801080b */
        /* <DEDUP_REMOVED lines=8> */
[----:B------:R-:W-:Y:S01]  /*6ff0*/  F2FP.F16.F32.PACK_AB R154, R157, R156 ;  /* 0x0000009c9d9a723e */ /* 0x000fe200000000ff */
[--C-:B------:R-:W-:Y:S01]  /*7000*/  FFMA.FTZ R167, R167, UR10, -R11.reuse ;  /* 0x0000000aa7a77c23 */ /* 0x100fe2000801080b */
[--C-:B------:R-:W-:Y:S01]  /*7010*/  FFMA.FTZ R12, R170, UR10, -R11.reuse ;  /* 0x0000000aaa0c7c23 */ /* 0x100fe2000801080b */
[--C-:B------:R-:W-:Y:S01]  /*7020*/  FFMA.FTZ R171, R171, UR10, -R11.reuse ;  /* 0x0000000aabab7c23 */ /* 0x100fe2000801080b */
[--C-:B------:R-:W-:Y:S01]  /*7030*/  FFMA.FTZ R10, R174, UR10, -R11.reuse ;  /* 0x0000000aae0a7c23 */ /* 0x100fe2000801080b */
[----:B------:R-:W-:Y:S01]  /*7040*/  F2FP.F16.F32.PACK_AB R156, R161, R160 ;  /* 0x000000a0a19c723e */ /* 0x000fe200000000ff */
[----:B------:R-:W1:Y:S01]  /*7050*/  MUFU.EX2 R8, R8 ;  /* 0x0000000800087308 */ /* 0x000e620000000800 */
[--C-:B------:R-:W-:Y:S01]  /*7060*/  FFMA.FTZ R175, R175, UR10, -R11.reuse ;  /* 0x0000000aafaf7c23 */ /* 0x100fe2000801080b */
[--C-:B------:R-:W-:Y:S01]  /*7070*/  FFMA.FTZ R178, R178, UR10, -R11.reuse ;  /* 0x0000000ab2b27c23 */ /* 0x100fe2000801080b */
[--C-:B------:R-:W-:Y:S01]  /*7080*/  FFMA.FTZ R179, R179, UR10, -R11.reuse ;  /* 0x0000000ab3b37c23 */ /* 0x100fe2000801080b */
[----:B------:R-:W-:Y:S01]  /*7090*/  F2FP.F16.F32.PACK_AB R158, R165, R164 ;  /* 0x000000a4a59e723e */ /* 0x000fe200000000ff */
[--C-:B------:R-:W-:Y:S01]  /*70a0*/  FFMA.FTZ R182, R182, UR10, -R11.reuse ;  /* 0x0000000ab6b67c23 */ /* 0x100fe2000801080b */
[--C-:B------:R-:W-:Y:S01]  /*70b0*/  FFMA.FTZ R183, R183, UR10, -R11.reuse ;  /* 0x0000000ab7b77c23 */ /* 0x100fe2000801080b */
[--C-:B------:R-:W-:Y:S01]  /*70c0*/  FFMA.FTZ R186, R186, UR10, -R11.reuse ;  /* 0x0000000ababa7c23 */ /* 0x100fe2000801080b */
[----:B------:R-:W3:Y:S01]  /*70d0*/  MUFU.EX2 R153, R155 ;  /* 0x0000009b00997308 */ /* 0x000ee20000000800 */
[--C-:B------:R-:W-:Y:S01]  /*70e0*/  FFMA.FTZ R187, R187, UR10, -R11.reuse ;  /* 0x0000000abbbb7c23 */ /* 0x100fe2000801080b */
[----:B------:R-:W-:Y:S01]  /*70f0*/  F2FP.F16.F32.PACK_AB R160, R169, R168 ;  /* 0x000000a8a9a0723e */ /* 0x000fe200000000ff */
[--C-:B------:R-:W-:Y:S01]  /*7100*/  FFMA.FTZ R190, R190, UR10, -R11.reuse ;  /* 0x0000000abebe7c23 */ /* 0x100fe2000801080b */
[--C-:B------:R-:W-:Y:S01]  /*7110*/  FFMA.FTZ R191, R191, UR10, -R11.reuse ;  /* 0x0000000abfbf7c23 */ /* 0x100fe2000801080b */
[--C-:B------:R-:W-:Y:S01]  /*7120*/  FFMA.FTZ R194, R194, UR10, -R11.reuse ;  /* 0x0000000ac2c27c23 */ /* 0x100fe2000801080b */
[--C-:B------:R-:W-:Y:S01]  /*7130*/  FFMA.FTZ R195, R195, UR10, -R11.reuse ;  /* 0x0000000ac3c37c23 */ /* 0x100fe2000801080b */
[----:B------:R-:W-:Y:S01]  /*7140*/  F2FP.F16.F32.PACK_AB R162, R173, R172 ;  /* 0x000000acada2723e */ /* 0x000fe200000000ff */
[----:B------:R-:W4:Y:S01]  /*7150*/  MUFU.EX2 R15, R15 ;  /* 0x0000000f000f7308 */ /* 0x000f220000000800 */
[----:B-1----:R-:W-:Y:S01]  /*7160*/  FFMA.FTZ R0, R8, R0, R20 ;  /* 0x0000000008007223 */ /* 0x002fe20000010014 */
[--C-:B------:R-:W-:Y:S01]  /*7170*/  FFMA.FTZ R198, R198, UR10, -R11.reuse ;  /* 0x0000000ac6c67c23 */ /* 0x100fe2000801080b */
[----:B------:R-:W-:Y:S01]  /*7180*/  FADD.FTZ R2, R185, R2 ;  /* 0x00000002b9027221 */ /* 0x000fe20000010000 */
[----:B------:R-:W-:Y:S01]  /*7190*/  FFMA.FTZ R11, R199, UR10, -R11 ;  /* 0x0000000ac70b7c23 */ /* 0x000fe2000801080b */
[----:B------:R-:W-:Y:S01]  /*71a0*/  F2FP.F16.F32.PACK_AB R164, R177, R176 ;  /* 0x000000b0b1a4723e */ /* 0x000fe200000000ff */
[----:B------:R-:W-:Y:S01]  /*71b0*/  FMUL.FTZ R26, R26, R8 ;  /* 0x000000081a1a7220 */ /* 0x000fe20000410000 */
[----:B------:R-:W-:Y:S01]  /*71c0*/  FADD.FTZ R2, R188, R2 ;  /* 0x00000002bc027221 */ /* 0x000fe20000010000 */
[----:B------:R-:W1:Y:S01]  /*71d0*/  MUFU.EX2 R155, R159 ;  /* 0x0000009f009b7308 */ /* 0x000e620000000800 */
[----:B---3--:R-:W-:Y:S01]  /*71e0*/  FADD.FTZ R0, R153, R0 ;  /* 0x0000000099007221 */ /* 0x008fe20000010000 */
[----:B------:R-:W-:Y:S01]  /*71f0*/  F2FP.F16.F32.PACK_AB R166, R181, R180 ;  /* 0x000000b4b5a6723e */ /* 0x000fe200000000ff */
[----:B------:R-:W-:Y:S01]  /*7200*/  FADD.FTZ R2, R189, R2 ;  /* 0x00000002bd027221 */ /* 0x000fe20000010000 */
[----:B------:R-:W-:Y:S01]  /*7210*/  F2FP.F16.F32.PACK_AB R168, R185, R184 ;  /* 0x000000b8b9a8723e */ /* 0x000fe200000000ff */
[----:B------:R-:W-:Y:S01]  /*7220*/  FMUL.FTZ R27, R27, R8 ;  /* 0x000000081b1b7220 */ /* 0x000fe20000410000 */
[----:B------:R-:W-:Y:S01]  /*7230*/  F2FP.F16.F32.PACK_AB R170, R189, R188 ;  /* 0x000000bcbdaa723e */ /* 0x000fe200000000ff */
[----:B------:R-:W-:Y:S01]  /*7240*/  FMUL.FTZ R30, R30, R8 ;  /* 0x000000081e1e7220 */ /* 0x000fe20000410000 */
[----:B------:R-:W3:Y:S01]  /*7250*/  MUFU.EX2 R14, R14 ;  /* 0x0000000e000e7308 */ /* 0x000ee20000000800 */
[----:B----4-:R-:W-:Y:S01]  /*7260*/  FADD.FTZ R0, R15, R0 ;  /* 0x000000000f007221 */ /* 0x010fe20000010000 */
[----:B------:R-:W-:Y:S01]  /*7270*/  F2FP.F16.F32.PACK_AB R153, R153, R20 ;  /* 0x000000149999723e */ /* 0x000fe200000000ff */
[-C--:B------:R-:W-:Y:S01]  /*7280*/  FMUL.FTZ R31, R31, R8.reuse ;  /* 0x000000081f1f7220 */ /* 0x080fe20000410000 */
[-C--:B------:R-:W-:Y:S01]  /*7290*/  FMUL.FTZ R34, R34, R8.reuse ;  /* 0x0000000822227220 */ /* 0x080fe20000410000 */
[-C--:B------:R-:W-:Y:S01]  /*72a0*/  FMUL.FTZ R35, R35, R8.reuse ;  /* 0x0000000823237220 */ /* 0x080fe20000410000 */
[-C--:B------:R-:W-:Y:S01]  /*72b0*/  FMUL.FTZ R38, R38, R8.reuse ;  /* 0x0000000826267220 */ /* 0x080fe20000410000 */
[-C--:B------:R-:W-:Y:S01]  /*72c0*/  FMUL.FTZ R39, R39, R8.reuse ;  /* 0x0000000827277220 */ /* 0x080fe20000410000 */
[----:B------:R-:W4:Y:S01]  /*72d0*/  MUFU.EX2 R157, R163 ;  /* 0x000000a3009d7308 */ /* 0x000f220000000800 */
        /* <DEDUP_REMOVED lines=82> */
[----:B------:R-:W-:-:S05]  /*7800*/  FMUL.FTZ R151, R151, R8 ;  /* 0x0000000897977220 */ /* 0x000fca0000410000 */
[----:B------:R-:W3:Y:S01]  /*7810*/  MUFU.EX2 R169, R186 ;  /* 0x000000ba00a97308 */ /* 0x000ee20000000800 */
[----:B----4-:R-:W-:-:S07]  /*7820*/  FADD.FTZ R0, R167, R0 ;  /* 0x00000000a7007221 */ /* 0x010fce0000010000 */
[----:B------:R-:W4:Y:S01]  /*7830*/  MUFU.EX2 R187, R187 ;  /* 0x000000bb00bb7308 */ /* 0x000f220000000800 */
[C---:B-1----:R-:W-:Y:S01]  /*7840*/  FADD.FTZ R0, R183.reuse, R0 ;  /* 0x00000000b7007221 */ /* 0x042fe20000010000 */
[----:B------:R-:W-:-:S06]  /*7850*/  F2FP.F16.F32.PACK_AB R167, R183, R167 ;  /* 0x000000a7b7a7723e */ /* 0x000fcc00000000ff */
[----:B------:R-:W1:Y:S01]  /*7860*/  MUFU.EX2 R171, R190 ;  /* 0x000000be00ab7308 */ /* 0x000e620000000800 */
[----:B---3--:R-:W-:-:S07]  /*7870*/  FADD.FTZ R0, R169, R0 ;  /* 0x00000000a9007221 */ /* 0x008fce0000010000 */
[----:B------:R-:W3:Y:S01]  /*7880*/  MUFU.EX2 R191, R191 ;  /* 0x000000bf00bf7308 */ /* 0x000ee20000000800 */
[C---:B----4-:R-:W-:Y:S01]  /*7890*/  FADD.FTZ R0, R187.reuse, R0 ;  /* 0x00000000bb007221 */ /* 0x050fe20000010000 */
[----:B------:R-:W-:-:S06]  /*78a0*/  F2FP.F16.F32.PACK_AB R169, R187, R169 ;  /* 0x000000a9bba9723e */ /* 0x000fcc00000000ff */
[----:B------:R-:W4:Y:S01]  /*78b0*/  MUFU.EX2 R192, R192 ;  /* 0x000000c000c07308 */ /* 0x000f220000000800 */
[----:B-1----:R-:W-:-:S07]  /*78c0*/  FADD.FTZ R0, R171, R0 ;  /* 0x00000000ab007221 */ /* 0x002fce0000010000 */
[----:B------:R-:W1:Y:S01]  /*78d0*/  MUFU.EX2 R173, R194 ;  /* 0x000000c200ad7308 */ /* 0x000e620000000800 */
[C---:B---3--:R-:W-:Y:S01]  /*78e0*/  FADD.FTZ R0, R191.reuse, R0 ;  /* 0x00000000bf007221 */ /* 0x048fe20000010000 */
[----:B------:R-:W-:-:S06]  /*78f0*/  F2FP.F16.F32.PACK_AB R171, R191, R171 ;  /* 0x000000abbfab723e */ /* 0x000fcc00000000ff */
[----:B------:R-:W3:Y:S01]  /*7900*/  MUFU.EX2 R193, R193 ;  /* 0x000000c100c17308 */ /* 0x000ee20000000800 */
[----:B----4-:R-:W-:-:S07]  /*7910*/  FADD.FTZ R2, R192, R2 ;  /* 0x00000002c0027221 */ /* 0x010fce0000010000 */
[----:B------:R-:W4:Y:S01]  /*7920*/  MUFU.EX2 R195, R195 ;  /* 0x000000c300c37308 */ /* 0x000f220000000800 */
[----:B-1----:R-:W-:-:S07]  /*7930*/  FADD.FTZ R0, R173, R0 ;  /* 0x00000000ad007221 */ /* 0x002fce0000010000 */
[----:B------:R-:W1:Y:S01]  /*7940*/  MUFU.EX2 R196, R196 ;  /* 0x000000c400c47308 */ /* 0x000e620000000800 */
[C---:B---3--:R-:W-:Y:S01]  /*7950*/  FADD.FTZ R2, R193.reuse, R2 ;  /* 0x00000002c1027221 */ /* 0x048fe20000010000 */
[----:B------:R-:W-:-:S06]  /*7960*/  F2FP.F16.F32.PACK_AB R172, R193, R192 ;  /* 0x000000c0c1ac723e */ /* 0x000fcc00000000ff */
[----:B------:R-:W3:Y:S01]  /*7970*/  MUFU.EX2 R175, R198 ;  /* 0x000000c600af7308 */ /* 0x000ee20000000800 */
[C---:B----4-:R-:W-:Y:S01]  /*7980*/  FADD.FTZ R0, R195.reuse, R0 ;  /* 0x00000000c3007221 */ /* 0x050fe20000010000 */
[----:B------:R-:W-:-:S06]  /*7990*/  F2FP.F16.F32.PACK_AB R173, R195, R173 ;  /* 0x000000adc3ad723e */ /* 0x000fcc00000000ff */
[----:B------:R-:W4:Y:S01]  /*79a0*/  MUFU.EX2 R174, R197 ;  /* 0x000000c500ae7308 */ /* 0x000f220000000800 */
[----:B-1----:R-:W-:-:S07]  /*79b0*/  FADD.FTZ R2, R196, R2 ;  /* 0x00000002c4027221 */ /* 0x002fce0000010000 */
[----:B------:R-:W1:Y:S01]  /*79c0*/  MUFU.EX2 R11, R11 ;  /* 0x0000000b000b7308 */ /* 0x000e620000000800 */
[----:B---3--:R-:W-:Y:S01]  /*79d0*/  FADD.FTZ R0, R175, R0 ;  /* 0x00000000af007221 */ /* 0x008fe20000010000 */
[C---:B----4-:R-:W-:Y:S01]  /*79e0*/  FADD.FTZ R2, R174.reuse, R2 ;  /* 0x00000002ae027221 */ /* 0x050fe20000010000 */
[----:B------:R-:W-:Y:S02]  /*79f0*/  F2FP.F16.F32.PACK_AB R174, R174, R196 ;  /* 0x000000c4aeae723e */ /* 0x000fe400000000ff */
[C---:B-1----:R-:W-:Y:S01]  /*7a00*/  FADD.FTZ R0, R11.reuse, R0 ;  /* 0x000000000b007221 */ /* 0x042fe20000010000 */
[----:B------:R-:W-:Y:S01]  /*7a10*/  F2FP.F16.F32.PACK_AB R175, R11, R175 ;  /* 0x000000af0baf723e */ /* 0x000fe200000000ff */
[----:B------:R-:W-:Y:S06]  /*7a20*/  @!P0 BRA `(.L_x_2546) ;  /* 0x0000000000048947 */ /* 0x000fec0003800000 */
[----:B------:R-:W-:Y:S01]  /*7a30*/  BPT.TRAP 0x1 ;  /* 0x000000040000795c */ /* 0x000fe20000300000 */
.L_x_2546:
[----:B------:R1:W3:Y:S01]  /*7a40*/  SYNCS.PHASECHK.TRANS64.TRYWAIT P1, [UR26+0x22850], R7 ;  /* 0x02285007ff0075a7 */ /* 0x0002e2000802015a */
[----:B------:R-:W-:Y:S05]  /*7a50*/  @!P0 BRA `(.L_x_2547) ;  /* 0x0000000000048947 */ /* 0x000fea0003800000 */
[----:B------:R-:W-:Y:S01]  /*7a60*/  BPT.TRAP 0x1 ;  /* 0x000000040000795c */ /* 0x000fe20000300000 */
.L_x_2547:
[----:B---3--:R-:W-:Y:S05]  /*7a70*/  @P1 BRA `(.L_x_2548) ;  /* 0x0000000000081947 */ /* 0x008fea0003800000 */
[----:B------:R-:W3:Y:S02]  /*7a80*/  SYNCS.PHASECHK.TRANS64.TRYWAIT P1, [UR26+0x22850], R7 ;  /* 0x02285007ff0075a7 */ /* 0x000ee4000802015a */
[----:B---3--:R-:W-:Y:S05]  /*7a90*/  @!P1 BRA `(.L_x_2549) ;  /* 0x0000010c000c9947 */ /* 0x008fea0003800000 */
.L_x_2548:
[----:B---3--:R-:W3:Y:S01]  /*7aa0*/  S2R R8, SR_TID.X ;  /* 0x0000000000087919 */ /* 0x008ee20000002100 */
[----:B------:R-:W-:Y:S01]  /*7ab0*/  UIMAD UR11, UR38, 0xc00, UR21 ;  /* 0x00000c00260b78a4 */ /* 0x000fe2000f8e0215 */
[----:B------:R-:W-:-:S06]  /*7ac0*/  UMOV UR7, 0x40000040 ;  /* 0x4000004000077882 */ /* 0x000fcc0000000000 */
[----:B------:R-:W-:Y:S01]  /*7ad0*/  UMOV UR6, UR11 ;  /* 0x0000000b00067c82 */ /* 0x000fe20008000000 */
[----:B---3--:R-:W-:-:S05]  /*7ae0*/  SHF.R.U32.HI R8, RZ, 0x7, R8 ;  /* 0x00000007ff087819 */ /* 0x008fca0000011608 */
[----:B01----:R-:W-:-:S05]  /*7af0*/  VIADD R7, R8, 0x8 ;  /* 0x0000000808077836 */ /* 0x003fca0000000000 */
        /* <DEDUP_REMOVED lines=36> */
.L_x_2550:
[----:B------:R-:W-:Y:S01]  /*7d40*/  UIADD3 UR26, UR26, 0x22860, URZ ;  /* 0x000228601a1a7890 */ /* 0x000fe2000fffe03f */
[C---:B------:R-:W-:Y:S01]  /*7d50*/  ISETP.GT.AND P1, PT, R6.reuse, UR27, PT ;  /* 0x0000001b06007c0c */ /* 0x040fe2000bf24270 */
[----:B------:R-:W-:Y:S02]  /*7d60*/  VIADD R6, R6, 0xffffffff ;  /* 0xffffffff06067836 */ /* 0x000fe40000000000 */
[----:B------:R-:W-:Y:S01]  /*7d70*/  UPRMT UR26, UR25, 0x654, UR26 ;  /* 0x00000654191a7896 */ /* 0x000fe2000800001a */
[----:B------:R-:W-:Y:S02]  /*7d80*/  IMAD.MOV.U32 R8, RZ, RZ, R5 ;  /* 0x000000ffff087224 */ /* 0x000fe400078e0005 */
[----:B------:R-:W-:-:S06]  /*7d90*/  IMAD.MOV.U32 R9, RZ, RZ, R4 ;  /* 0x000000ffff097224 */ /* 0x000fcc00078e0004 */
[----:B------:R-:W-:Y:S01]  /*7da0*/  SYNCS.ARRIVE.TRANS64.RED.A1T0 RZ, [UR26], RZ ;  /* 0x000000ffffff79a7 */ /* 0x000fe2000810041a */
[----:B------:R-:W-:Y:S05]  /*7db0*/  @P1 BRA `(.L_x_2551) ;  /* 0xffffffd000041947 */ /* 0x000fea000383ffff */
.L_x_2532:
[----:B------:R-:W0:Y:S01]  /*7dc0*/  LDC R7, c[0x0][0x448] ;  /* 0x00011200ff077b82 */ /* 0x000e220000000800 */
[----:B------:R-:W-:Y:S01]  /*7dd0*/  UIADD3 UR6, UR42, 0x7f, URZ ;  /* 0x0000007f2a067890 */ /* 0x000fe2000fffe03f */
[----:B------:R-:W-:Y:S01]  /*7de0*/  IADD3 R10, R19, 0x1, -R18 ;  /* 0x00000001130a7810 */ /* 0x000fe20007ffe812 */
[----:B------:R-:W-:Y:S01]  /*7df0*/  UISETP.NE.AND UP0, UPT, UR47, URZ, UPT ;  /* 0x0000003f2f00728c */ /* 0x000fe2000bf05270 */
[----:B0-----:R-:W-:-:S13]  /*7e00*/  ISETP.NE.AND P1, PT, R7, 0x1, PT ;  /* 0x000000010700780c */ /* 0x001fda0003f25270 */
[----:B------:R-:W0:Y:S08]  /*7e10*/  @P1 LDC R7, c[0x0][0x44c] ;  /* 0x00011300ff071b82 */ /* 0x000e300000000800 */
[----:B------:R-:W1:Y:S01]  /*7e20*/  @P1 LDC R9, c[0x0][0x450] ;  /* 0x00011400ff091b82 */ /* 0x000e620000000800 */
[----:B0-----:R-:W-:-:S04]  /*7e30*/  @P1 IMAD.HI.U32 R8, R7, UR6, RZ ;  /* 0x0000000607081c27 */ /* 0x001fc8000f8e00ff */
[----:B------:R-:W-:Y:S01]  /*7e40*/  IMAD.U32 R7, RZ, RZ, UR6 ;  /* 0x00000006ff077e24 */ /* 0x000fe2000f8e00ff */
[----:B-1----:R-:W-:Y:S02]  /*7e50*/  @P1 SHF.R.U32.HI R7, RZ, R9, R8 ;  /* 0x00000009ff071219 */ /* 0x002fe40000011608 */
[----:B------:R-:W-:-:S03]  /*7e60*/  PLOP3.LUT P1, PT, PT, PT, UP0, 0x40, 0x0 ;  /* 0x000000000000781c */ /* 0x000fc60003f2e808 */
[----:B------:R-:W-:-:S04]  /*7e70*/  IMAD.IADD R7, R10, 0x1, R7 ;  /* 0x000000010a077824 */ /* 0x000fc800078e0207 */
[----:B------:R-:W-:-:S05]  /*7e80*/  VIADD R8, R7, -UR23 ;  /* 0x8000001707087c36 */ /* 0x000fca0008000000 */
[----:B------:R-:W-:Y:S01]  /*7e90*/  R2UR UR14, R8 ;  /* 0x00000000080e72ca */ /* 0x000fe200000e0000 */
[----:B------:R-:W-:-:S14]  /*7ea0*/  @P1 BRA `(.L_x_2552) ;  /* 0x0000000000501947 */ /* 0x000fdc0003800000 */
[----:B------:R-:W-:-:S13]  /*7eb0*/  R2UR UR11, R7 ;  /* 0x00000000070b72ca */ /* 0x000fda00000e0000 */
        /* <DEDUP_REMOVED lines=11> */
.L_x_2553:
[----:B------:R-:W-:Y:S02]  /*7f70*/  ULDC UR15, c[0x0][0x9e4] ;  /* 0x00027900000f7ab9 */ /* 0x000fe40000000800 */
[----:B------:R-:W-:-:S11]  /*7f80*/  UISETP.NE.AND UP0, UPT, UR15, 0x1, UPT ;  /* 0x000000010f00788c */ /* 0x000fd6000bf05270 */
[----:B------:R-:W-:Y:S02]  /*7f90*/  @UP0 ULDC.64 UR18, c[0x0][0x9e8] ;  /* 0x00027a0000120ab9 */ /* 0x000fe40000000a00 */
[----:B------:R-:W-:-:S04]  /*7fa0*/  UIMAD.WIDE.U32 UR6, UR11, UR18, URZ ;  /* 0x000000120b0672a5 */ /* 0x000fc8000f8e003f */
[----:B------:R-:W-:-:S12]  /*7fb0*/  @UP0 USHF.R.U32.HI UR11, URZ, UR19, UR7 ;  /* 0x000000133f0b0299 */ /* 0x000fd80008011607 */
.L_x_2554:
[----:B------:R-:W-:-:S04]  /*7fc0*/  UIMAD UR11, UR11, UR15, URZ ;  /* 0x0000000f0b0b72a4 */ /* 0x000fc8000f8e023f */
[----:B------:R-:W-:-:S04]  /*7fd0*/  UISETP.LT.AND UP0, UPT, UR14, UR11, UPT ;  /* 0x0000000b0e00728c */ /* 0x000fc8000bf01270 */
[----:B------:R-:W-:-:S12]  /*7fe0*/  USEL UR14, UR14, UR11, !UP0 ;  /* 0x0000000b0e0e7287 */ /* 0x000fd8000c000000 */
.L_x_2552:
        /* <DEDUP_REMOVED lines=12> */
.L_x_2566:
[----:B------:R-:W-:Y:S01]  /*80b0*/  UIADD3 UR38, UR38, 0x1, URZ ;  /* 0x0000000126267890 */ /* 0x000fe2000fffe03f */
[C---:B------:R-:W-:Y:S01]  /*80c0*/  ISETP.GT.AND P1, PT, R7.reuse, UR22, PT ;  /* 0x0000001607007c0c */ /* 0x040fe2000bf24270 */
[----:B------:R-:W-:Y:S02]  /*80d0*/  VIADD R7, R7, 0xffffffff ;  /* 0xffffffff07077836 */ /* 0x000fe40000000000 */
[----:B------:R-:W-:-:S04]  /*80e0*/  UISETP.NE.AND UP0, UPT, UR38, 0x2, UPT ;  /* 0x000000022600788c */ /* 0x000fc8000bf05270 */
[----:B------:R-:W-:Y:S02]  /*80f0*/  USEL UR6, URZ, 0x1, UP0 ;  /* 0x000000013f067887 */ /* 0x000fe40008000000 */
[----:B------:R-:W-:Y:S02]  /*8100*/  USEL UR38, UR38, URZ, UP0 ;  /* 0x0000003f26267287 */ /* 0x000fe40008000000 */
[----:B------:R-:W-:Y:S01]  /*8110*/  ULOP3.LUT UR37, UR37, UR6, URZ, 0x3c, !UPT ;  /* 0x0000000625257292 */ /* 0x000fe2000f8e3c3f */
[----:B-1----:R-:W-:Y:S11]  /*8120*/  @!P0 BRA `(.L_x_2556) ;  /* 0x0000000000048947 */ /* 0x002ff60003800000 */
[----:B------:R-:W-:Y:S01]  /*8130*/  BPT.TRAP 0x1 ;  /* 0x000000040000795c */ /* 0x000fe20000300000 */
.L_x_2556:
        /* <DEDUP_REMOVED lines=9> */
.L_x_2557:
[----:B-1----:R-:W-:Y:S05]  /*81d0*/  @P2 BRA `(.L_x_2558) ;  /* 0x0000000000082947 */ /* 0x002fea0003800000 */
[----:B------:R-:W1:Y:S02]  /*81e0*/  SYNCS.PHASECHK.TRANS64.TRYWAIT P2, [UR24+0x22830], R6 ;  /* 0x02283006ff0075a7 */ /* 0x000e640008040158 */
[----:B-1----:R-:W-:Y:S05]  /*81f0*/  @!P2 BRA `(.L_x_2559) ;  /* 0x00000104004ca947 */ /* 0x002fea0003800000 */
.L_x_2558:
[----:B------:R-:W-:Y:S01]  /*8200*/  UIMAD UR18, UR38, 0x300, UR20 ;  /* 0x00000300261278a4 */ /* 0x000fe2000f8e0214 */
[----:B------:R-:W-:Y:S01]  /*8210*/  WARPGROUP.ARRIVE ;  /* 0x00000000000079c5 */ /* 0x000fe20000000000 */
[----:B------:R-:W-:Y:S01]  /*8220*/  UMOV UR19, 0x40000040 ;  /* 0x4000004000137882 */ /* 0x000fe20000000000 */
[----:B------:R-:W-:Y:S01]  /*8230*/  UMOV UR7, 0x40000040 ;  /* 0x4000004000077882 */ /* 0x000fe20000000000 */
[----:B------:R-:W-:-:S03]  /*8240*/  UIADD3 UR6, UR18, 0x2, URZ ;  /* 0x0000000212067890 */ /* 0x000fc6000fffe03f */
[----:B-12---:R-:W1:Y:S01]  /*8250*/  S2R R3, SR_TID.X ;  /* 0x0000000000037919 */ /* 0x006e620000002100 */
        /* <DEDUP_REMOVED lines=20> */
.L_x_2560:
        /* <DEDUP_REMOVED lines=59> */
[----:B------:R-:W-:Y:S01]  /*8750*/  FMUL.FTZ R8, R8, UR10 ;  /* 0x0000000a08087c20 */ /* 0x000fe20008410000 */
[----:B------:R-:W-:Y:S02]  /*8760*/  MUFU.EX2 R152, R152 ;  /* 0x0000009800987308 */ /* 0x000fe40000000800 */
[----:B------:R-:W-:-:S04]  /*8770*/  FMNMX.FTZ R5, R155, R5, !PT ;  /* 0x000000059b057209 */ /* 0x000fc80007810000 */
[----:B------:R-:W-:Y:S02]  /*8780*/  FMNMX.FTZ R5, R158, R5, !PT ;  /* 0x000000059e057209 */ /* 0x000fe40007810000 */
[----:B------:R-:W2:Y:S02]  /*8790*/  MUFU.EX2 R8, R8 ;  /* 0x0000000800087308 */ /* 0x000ea40000000800 */
[----:B------:R-:W-:-:S04]  /*87a0*/  FMNMX.FTZ R5, R159, R5, !PT ;  /* 0x000000059f057209 */ /* 0x000fc80007810000 */
[----:B------:R-:W-:Y:S02]  /*87b0*/  FMNMX.FTZ R5, R162, R5, !PT ;  /* 0x00000005a2057209 */ /* 0x000fe40007810000 */
[----:B------:R-:W3:Y:S02]  /*87c0*/  MUFU.EX2 R153, R153 ;  /* 0x0000009900997308 */ /* 0x000ee40000000800 */
[----:B------:R-:W-:-:S04]  /*87d0*/  FMNMX.FTZ R5, R163, R5, !PT ;  /* 0x00000005a3057209 */ /* 0x000fc80007810000 */
[----:B------:R-:W-:Y:S02]  /*87e0*/  FMNMX.FTZ R5, R166, R5, !PT ;  /* 0x00000005a6057209 */ /* 0x000fe40007810000 */
[----:B------:R-:W4:Y:S01]  /*87f0*/  MUFU.EX2 R156, R156 ;  /* 0x0000009c009c7308 */ /* 0x000f220000000800 */
[----:B--2---:R-:W-:Y:S01]  /*8800*/  FFMA.FTZ R2, R8, R2, R152 ;  /* 0x0000000208027223 */ /* 0x004fe20000010098 */
[----:B------:R-:W-:Y:S01]  /*8810*/  FMNMX.FTZ R5, R167, R5, !PT ;  /* 0x00000005a7057209 */ /* 0x000fe20007810000 */
[-C--:B------:R-:W-:Y:S01]  /*8820*/  FMUL.FTZ R24, R24, R8.reuse ;  /* 0x0000000818187220 */ /* 0x080fe20000410000 */
[-C--:B------:R-:W-:Y:S01]  /*8830*/  FMUL.FTZ R25, R25, R8.reuse ;  /* 0x0000000819197220 */ /* 0x080fe20000410000 */
[-C--:B------:R-:W-:Y:S01]  /*8840*/  FMUL.FTZ R28, R28, R8.reuse ;  /* 0x000000081c1c7220 */ /* 0x080fe20000410000 */
[----:B------:R-:W-:Y:S01]  /*8850*/  FMNMX.FTZ R5, R170, R5, !PT ;  /* 0x00000005aa057209 */ /* 0x000fe20007810000 */
        /* <DEDUP_REMOVED lines=9> */
[----:B------:R-:W3:Y:S01]  /*88f0*/  MUFU.EX2 R152, R160 ;  /* 0x000000a000987308 */ /* 0x000ee20000000800 */
[----:B----4-:R-:W-:Y:S01]  /*8900*/  FADD.FTZ R2, R156, R2 ;  /* 0x000000029c027221 */ /* 0x010fe20000010000 */
[-C--:B------:R-:W-:Y:S01]  /*8910*/  FMUL.FTZ R37, R37, R8.reuse ;  /* 0x0000000825257220 */ /* 0x080fe20000410000 */
[----:B------:R-:W-:Y:S01]  /*8920*/  FMNMX.FTZ R5, R175, R5, !PT ;  /* 0x00000005af057209 */ /* 0x000fe20007810000 */
[-C--:B------:R-:W-:Y:S01]  /*8930*/  FMUL.FTZ R40, R40, R8.reuse ;  /* 0x0000000828287220 */ /* 0x080fe20000410000 */
[-C--:B------:R-:W-:Y:S01]  /*8940*/  FMUL.FTZ R41, R41, R8.reuse ;  /* 0x0000000829297220 */ /* 0x080fe20000410000 */
[----:B------:R-:W-:Y:S01]  /*8950*/  FMUL.FTZ R44, R44, R8 ;  /* 0x000000082c2c7220 */ /* 0x000fe20000410000 */
[----:B------:R-:W-:Y:S01]  /*8960*/  FMNMX.FTZ R5, R178, R5, !PT ;  /* 0x00000005b2057209 */ /* 0x000fe20007810000 */
[----:B------:R-:W4:Y:S01]  /*8970*/  MUFU.EX2 R161, R161 ;  /* 0x000000a100a17308 */ /* 0x000f220000000800 */
[C---:B--2---:R-:W-:Y:S01]  /*8980*/  FADD.FTZ R2, R157.reuse, R2 ;  /* 0x000000029d027221 */ /* 0x044fe20000010000 */
[----:B------:R-:W-:Y:S01]  /*8990*/  F2FP.F16.F32.PACK_AB R202, R157, R156 ;  /* 0x0000009c9dca723e */ /* 0x000fe200000000ff */
[-C--:B------:R-:W-:Y:S01]  /*89a0*/  FMUL.FTZ R45, R45, R8.reuse ;  /* 0x000000082d2d7220 */ /* 0x080fe20000410000 */
[----:B------:R-:W-:Y:S01]  /*89b0*/  FMNMX.FTZ R5, R179, R5, !PT ;  /* 0x00000005b3057209 */ /* 0x000fe20007810000 */
[-C--:B------:R-:W-:Y:S01]  /*89c0*/  FMUL.FTZ R48, R48, R8.reuse ;  /* 0x0000000830307220 */ /* 0x080fe20000410000 */
[-C--:B------:R-:W-:Y:S01]  /*89d0*/  FMUL.FTZ R49, R49, R8.reuse ;  /* 0x0000000831317220 */ /* 0x080fe20000410000 */
[-C--:B------:R-:W-:Y:S01]  /*89e0*/  FMUL.FTZ R52, R52, R8.reuse ;  /* 0x0000000834347220 */ /* 0x080fe20000410000 */
[----:B------:R-:W-:Y:S01]  /*89f0*/  FMNMX.FTZ R5, R182, R5, !PT ;  /* 0x00000005b6057209 */ /* 0x000fe20007810000 */
[----:B------:R-:W-:Y:S01]  /*8a00*/  MUFU.EX2 R165, R165 ;  /* 0x000000a500a57308 */ /* 0x000fe20000000800 */
[----:B---3--:R-:W-:Y:S01]  /*8a10*/  FADD.FTZ R14, R152, R2 ;  /* 0x00000002980e7221 */ /* 0x008fe20000010000 */
[-C--:B------:R-:W-:Y:S01]  /*8a20*/  FMUL.FTZ R53, R53, R8.reuse ;  /* 0x0000000835357220 */ /* 0x080fe20000410000 */
[----:B------:R-:W-:Y:S01]  /*8a30*/  FMNMX.FTZ R5, R183, R5, !PT ;  /* 0x00000005b7057209 */ /* 0x000fe20007810000 */
[-C--:B------:R-:W-:Y:S01]  /*8a40*/  FMUL.FTZ R56, R56, R8.reuse ;  /* 0x0000000838387220 */ /* 0x080fe20000410000 */
[-C--:B------:R-:W-:Y:S01]  /*8a50*/  FMUL.FTZ R57, R57, R8.reuse ;  /* 0x0000000839397220 */ /* 0x080fe20000410000 */
[----:B------:R-:W-:Y:S01]  /*8a60*/  FMUL.FTZ R60, R60, R8 ;  /* 0x000000083c3c7220 */ /* 0x000fe20000410000 */
[----:B------:R-:W-:Y:S01]  /*8a70*/  FMNMX.FTZ R5, R186, R5, !PT ;  /* 0x00000005ba057209 */ /* 0x000fe20007810000 */
[----:B------:R-:W-:Y:S01]  /*8a80*/  MUFU.EX2 R156, R168 ;  /* 0x000000a8009c7308 */ /* 0x000fe20000000800 */
[----:B----4-:R-:W-:Y:S01]  /*8a90*/  F2FP.F16.F32.PACK_AB R152, R161, R152 ;  /* 0x00000098a198723e */ /* 0x010fe200000000ff */
[-C--:B------:R-:W-:Y:S01]  /*8aa0*/  FMUL.FTZ R61, R61, R8.reuse ;  /* 0x000000083d3d7220 */ /* 0x080fe20000410000 */
[----:B------:R-:W-:Y:S01]  /*8ab0*/  FMNMX.FTZ R5, R187, R5, !PT ;  /* 0x00000005bb057209 */ /* 0x000fe20007810000 */
[-C--:B------:R-:W-:Y:S01]  /*8ac0*/  FMUL.FTZ R64, R64, R8.reuse ;  /* 0x0000000840407220 */ /* 0x080fe20000410000 */
[-C--:B------:R-:W-:Y:S01]  /*8ad0*/  FMUL.FTZ R65, R65, R8.reuse ;  /* 0x0000000841417220 */ /* 0x080fe20000410000 */
[-C--:B------:R-:W-:Y:S01]  /*8ae0*/  FMUL.FTZ R68, R68, R8.reuse ;  /* 0x0000000844447220 */ /* 0x080fe20000410000 */
[----:B------:R-:W-:Y:S01]  /*8af0*/  FMNMX.FTZ R5, R190, R5, !PT ;  /* 0x00000005be057209 */ /* 0x000fe20007810000 */
[----:B------:R-:W-:Y:S01]  /*8b00*/  MUFU.EX2 R169, R169 ;  /* 0x000000a900a97308 */ /* 0x000fe20000000800 */
[-C--:B------:R-:W-:Y:S01]  /*8b10*/  FMUL.FTZ R69, R69, R8.reuse ;  /* 0x0000000845457220 */ /* 0x080fe20000410000 */
        /* <DEDUP_REMOVED lines=45> */
[----:B------:R-:W-:Y:S01]  /*8df0*/  FMUL.FTZ R140, R140, R8 ;  /* 0x000000088c8c7220 */ /* 0x000fe20000410000 */
[----:B--2---:R-:W-:Y:S01]  /*8e00*/  FMNMX.FTZ R5, R5, R10, !PT ;  /* 0x0000000a05057209 */ /* 0x004fe20007810000 */
[----:B------:R-:W-:Y:S01]  /*8e10*/  MUFU.EX2 R181, R181 ;  /* 0x000000b500b57308 */ /* 0x000fe20000000800 */
[-C--:B------:R-:W-:Y:S01]  /*8e20*/  FMUL.FTZ R141, R141, R8.reuse ;  /* 0x000000088d8d7220 */ /* 0x080fe20000410000 */
[-C--:B------:R-:W-:Y:S01]  /*8e30*/  FMUL.FTZ R144, R144, R8.reuse ;  /* 0x0000000890907220 */ /* 0x080fe20000410000 */
[-C--:B------:R-:W-:Y:S01]  /*8e40*/  FMUL.FTZ R145, R145, R8.reuse ;  /* 0x0000000891917220 */ /* 0x080fe20000410000 */
[----:B------:R-:W2:Y:S01]  /*8e50*/  SHFL.BFLY PT, R11, R5, 0x1, 0x1f ;  /* 0x0c201f00050b7f89 */ /* 0x000ea200000e0000 */
[-C--:B------:R-:W-:Y:S01]  /*8e60*/  FMUL.FTZ R148, R148, R8.reuse ;  /* 0x0000000894947220 */ /* 0x080fe20000410000 */
[----:B------:R-:W-:-:S02]  /*8e70*/  FMUL.FTZ R149, R149, R8 ;  /* 0x0000000895957220 */ /* 0x000fc40000410000 */
[----:B------:R-:W-:Y:S08]  /*8e80*/  MUFU.EX2 R10, R164 ;  /* 0x000000a4000a7308 */ /* 0x000ff00000000800 */
[----:B------:R-:W-:Y:S08]  /*8e90*/  MUFU.EX2 R164, R184 ;  /* 0x000000b800a47308 */ /* 0x000ff00000000800 */
[----:B------:R-:W-:Y:S01]  /*8ea0*/  MUFU.EX2 R185, R185 ;  /* 0x000000b900b97308 */ /* 0x000fe20000000800 */
[----:B--2---:R-:W-:-:S07]  /*8eb0*/  FMNMX.FTZ R5, R5, R11, !PT ;  /* 0x0000000b05057209 */ /* 0x004fce0007810000 */
[----:B------:R-:W-:Y:S01]  /*8ec0*/  MUFU.EX2 R189, R189 ;  /* 0x000000bd00bd7308 */ /* 0x000fe20000000800 */
        /* <DEDUP_REMOVED lines=42> */
[----:B------:R-:W-:Y:S01]  /*9170*/  F2FP.F16.F32.PACK_AB R154, R165, R10 ;  /* 0x0000000aa59a723e */ /* 0x000fe200000000ff */
[-C--:B------:R-:W-:Y:S01]  /*9180*/  FMUL.FTZ R39, R39, R9.reuse ;  /* 0x0000000927277220 */ /* 0x080fe20000410000 */
[-C--:B------:R-:W-:Y:S01]  /*9190*/  FMUL.FTZ R42, R42, R9.reuse ;  /* 0x000000092a2a7220 */ /* 0x080fe20000410000 */
[-C--:B------:R-:W-:Y:S01]  /*91a0*/  FMUL.FTZ R43, R43, R9.reuse ;  /* 0x000000092b2b7220 */ /* 0x080fe20000410000 */
[----:B------:R3:W5:Y:S01]  /*91b0*/  MUFU.EX2 R153, R162 ;  /* 0x000000a200997308 */ /* 0x0007620000000800 */
        /* <DEDUP_REMOVED lines=17> */
[----:B------:R-:W-:Y:S01]  /*92d0*/  FADD.FTZ R0, R161, R14 ;  /* 0x0000000ea1007221 */ /* 0x000fe20000010000 */
[-C--:B------:R-:W-:Y:S01]  /*92e0*/  FMUL.FTZ R63, R63, R9.reuse ;  /* 0x000000093f3f7220 */ /* 0x080fe20000410000 */
[-C--:B------:R-:W-:Y:S01]  /*92f0*/  FMUL.FTZ R66, R66, R9.reuse ;  /* 0x0000000942427220 */ /* 0x080fe20000410000 */
[-C--:B------:R-:W-:Y:S01]  /*9300*/  FMUL.FTZ R67, R67, R9.reuse ;  /* 0x0000000943437220 */ /* 0x080fe20000410000 */
[----:B------:R-:W-:Y:S01]  /*9310*/  FADD.FTZ R0, R10, R0 ;  /* 0x000000000a007221 */ /* 0x000fe20000010000 */
[----:B------:R-:W-:Y:S01]  /*9320*/  FMUL.FTZ R70, R70, R9 ;  /* 0x0000000946467220 */ /* 0x000fe20000410000 */
[----:B------:R-:W3:Y:S01]  /*9330*/  MUFU.EX2 R155, R167 ;  /* 0x000000a7009b7308 */ /* 0x000ee20000000800 */
[----:B----4-:R-:W-:Y:S01]  /*9340*/  FADD.FTZ R2, R13, R2 ;  /* 0x000000020d027221 */ /* 0x010fe20000010000 */
[----:B------:R-:W-:Y:S01]  /*9350*/  FADD.FTZ R0, R165, R0 ;  /* 0x00000000a5007221 */ /* 0x000fe20000010000 */
[----:B------:R-:W-:Y:S01]  /*9360*/  F2FP.F16.F32.PACK_AB R153, R13, R153 ;  /* 0x000000990d99723e */ /* 0x000fe200000000ff */
[-C--:B------:R-:W-:Y:S01]  /*9370*/  FMUL.FTZ R71, R71, R9.reuse ;  /* 0x0000000947477220 */ /* 0x080fe20000410000 */
[-C--:B------:R-:W-:Y:S01]  /*9380*/  FMUL.FTZ R74, R74, R9.reuse ;  /* 0x000000094a4a7220 */ /* 0x080fe20000410000 */
[----:B------:R-:W-:Y:S01]  /*9390*/  FADD.FTZ R0, R156, R0 ;  /* 0x000000009c007221 */ /* 0x000fe20000010000 */
[C---:B------:R-:W-:Y:S01]  /*93a0*/  F2FP.F16.F32.PACK_AB R156, R169.reuse, R156 ;  /* 0x0000009ca99c723e */ /* 0x040fe200000000ff */
[----:B------:R-:W4:Y:S01]  /*93b0*/  MUFU.EX2 R157, R170 ;  /* 0x000000aa009d7308 */ /* 0x000f220000000800 */
[----:B--2---:R-:W-:Y:S01]  /*93c0*/  FADD.FTZ R2, R12, R2 ;  /* 0x000000020c027221 */ /* 0x004fe20000010000 */
[----:B------:R-:W-:Y:S01]  /*93d0*/  FADD.FTZ R0, R169, R0 ;  /* 0x00000000a9007221 */ /* 0x000fe20000010000 */
[-C--:B------:R-:W-:Y:S01]  /*93e0*/  FMUL.FTZ R75, R75, R9.reuse ;  /* 0x000000094b4b7220 */ /* 0x080fe20000410000 */
        /* <DEDUP_REMOVED lines=8> */
[-C--:B------:R-:W-:Y:S01]  /*9470*/  FMUL.FTZ R83, R83, R9.reuse ;  /* 0x0000000953537220 */ /* 0x080fe20000410000 */
[-C--:B------:R-:W-:Y:S01]  /*9480*/  FMUL.FTZ R86, R86, R9.reuse ;  /* 0x0000000956567220 */ /* 0x080fe20000410000 */
[----:B------:R-:W-:Y:S01]  /*9490*/  FADD.FTZ R0, R160, R0 ;  /* 0x00000000a0007221 */ /* 0x000fe20000010000 */
[----:B------:R-:W-:Y:S01]  /*94a0*/  F2FP.F16.F32.PACK_AB R160, R177, R160 ;  /* 0x000000a0b1a0723e */ /* 0x000fe200000000ff */
[----:B------:R-:W3:Y:S01]  /*94b0*/  MUFU.EX2 R159, R174 ;  /* 0x000000ae009f7308 */ /* 0x000ee20000000800 */
[----:B----4-:R-:W-:Y:S01]  /*94c0*/  FADD.FTZ R2, R157, R2 ;  /* 0x000000029d027221 */ /* 0x010fe20000010000 */
[----:B------:R-:W-:Y:S01]  /*94d0*/  FADD.FTZ R0, R177, R0 ;  /* 0x00000000b1007221 */ /* 0x000fe20000010000 */
[-C--:B------:R-:W-:Y:S01]  /*94e0*/  FMUL.FTZ R87, R87, R9.reuse ;  /* 0x0000000957577220 */ /* 0x080fe20000410000 */
[-C--:B------:R-:W-:Y:S01]  /*94f0*/  FMUL.FTZ R90, R90, R9.reuse ;  /* 0x000000095a5a7220 */ /* 0x080fe20000410000 */
[-C--:B------:R-:W-:Y:S01]  /*9500*/  FMUL.FTZ R91, R91, R9.reuse ;  /* 0x000000095b5b7220 */ /* 0x080fe20000410000 */
[----:B------:R-:W-:Y:S01]  /*9510*/  FADD.FTZ R0, R180, R0 ;  /* 0x00000000b4007221 */ /* 0x000fe20000010000 */
        /* <DEDUP_REMOVED lines=8> */
[----:B------:R-:W-:Y:S01]  /*95a0*/  F2FP.F16.F32.PACK_AB R164, R185, R164 ;  /* 0x000000a4b9a4723e */ /* 0x000fe200000000ff */
        /* <DEDUP_REMOVED lines=75> */
[----:B------:R-:W-:Y:S06]  /*9a60*/  @!P0 BRA `(.L_x_2561) ;  /* 0x0000000000048947 */ /* 0x000fec0003800000 */
[----:B------:R-:W-:Y:S01]  /*9a70*/  BPT.TRAP 0x1 ;  /* 0x000000040000795c */ /* 0x000fe20000300000 */
.L_x_2561:
[----:B------:R2:W3:Y:S01]  /*9a80*/  SYNCS.PHASECHK.TRANS64.TRYWAIT P2, [UR24+0x22850], R6 ;  /* 0x02285006ff0075a7 */ /* 0x0004e20008040158 */
[----:B------:R-:W-:Y:S05]  /*9a90*/  @!P0 BRA `(.L_x_2562) ;  /* 0x0000000000048947 */ /* 0x000fea0003800000 */
[----:B------:R-:W-:Y:S01]  /*9aa0*/  BPT.TRAP 0x1 ;  /* 0x000000040000795c */ /* 0x000fe20000300000 */
.L_x_2562:
[----:B---3--:R-:W-:Y:S05]  /*9ab0*/  @P2 BRA `(.L_x_2563) ;  /* 0x0000000000082947 */ /* 0x008fea0003800000 */
[----:B------:R-:W3:Y:S02]  /*9ac0*/  SYNCS.PHASECHK.TRANS64.TRYWAIT P2, [UR24+0x22850], R6 ;  /* 0x02285006ff0075a7 */ /* 0x000ee40008040158 */
[----:B---3--:R-:W-:Y:S05]  /*9ad0*/  @!P2 BRA `(.L_x_2564) ;  /* 0x000000ec002ca947 */ /* 0x008fea0003800000 */
.L_x_2563:
[----:B------:R-:W4:Y:S01]  /*9ae0*/  S2R R8, SR_TID.X ;  /* 0x0000000000087919 */ /* 0x000f220000002100 */
[----:B------:R-:W-:Y:S01]  /*9af0*/  UIMAD UR11, UR38, 0xc00, UR21 ;  /* 0x00000c00260b78a4 */ /* 0x000fe2000f8e0215 */
[----:B------:R-:W-:-:S06]  /*9b00*/  UMOV UR7, 0x40000040 ;  /* 0x4000004000077882 */ /* 0x000fcc0000000000 */
[----:B------:R-:W-:Y:S01]  /*9b10*/  UMOV UR6, UR11 ;  /* 0x0000000b00067c82 */ /* 0x000fe20008000000 */
[----:B----4-:R-:W-:-:S05]  /*9b20*/  SHF.R.U32.HI R8, RZ, 0x7, R8 ;  /* 0x00000007ff087819 */ /* 0x010fca0000011608 */
[----:B0-23--:R-:W-:-:S05]  /*9b30*/  VIADD R6, R8, 0x8 ;  /* 0x0000000808067836 */ /* 0x00dfca0000000000 */
        /* <DEDUP_REMOVED lines=36> */
.L_x_2565:
[----:B------:R-:W-:Y:S01]  /*9d80*/  UIADD3 UR24, UR24, 0x22860, URZ ;  /* 0x0002286018187890 */ /* 0x000fe2000fffe03f */
[----:B------:R-:W-:Y:S02]  /*9d90*/  IMAD.MOV.U32 R9, RZ, RZ, R5 ;  /* 0x000000ffff097224 */ /* 0x000fe400078e0005 */
[----:B------:R-:W-:Y:S01]  /*9da0*/  IMAD.MOV.U32 R8, RZ, RZ, R4 ;  /* 0x000000ffff087224 */ /* 0x000fe200078e0004 */
[----:B------:R-:W-:-:S09]  /*9db0*/  UPRMT UR24, UR23, 0x654, UR24 ;  /* 0x0000065417187896 */ /* 0x000fd20008000018 */
[----:B------:R-:W-:Y:S01]  /*9dc0*/  SYNCS.ARRIVE.TRANS64.RED.A1T0 RZ, [UR24], RZ ;  /* 0x000000ffffff79a7 */ /* 0x000fe20008100418 */
[----:B------:R-:W-:Y:S05]  /*9dd0*/  @P1 BRA `(.L_x_2566) ;  /* 0xffffffe000b41947 */ /* 0x000fea000383ffff */
[----:B------:R-:W-:-:S07]  /*9de0*/  IMAD.MOV.U32 R6, RZ, RZ, R7 ;  /* 0x000000ffff067224 */ /* 0x000fce00078e0007 */
.L_x_2555:
        /* <DEDUP_REMOVED lines=8> */
.L_x_2586:
[----:B------:R-:W-:-:S04]  /*9e70*/  UIADD3 UR38, UR38, 0x1, URZ ;  /* 0x0000000126267890 */ /* 0x000fc8000fffe03f */
[----:B------:R-:W-:-:S04]  /*9e80*/  UISETP.NE.AND UP0, UPT, UR38, 0x2, UPT ;  /* 0x000000022600788c */ /* 0x000fc8000bf05270 */
[----:B------:R-:W-:Y:S02]  /*9e90*/  USEL UR6, URZ, 0x1, UP0 ;  /* 0x000000013f067887 */ /* 0x000fe40008000000 */
[----:B------:R-:W-:Y:S02]  /*9ea0*/  USEL UR38, UR38, URZ, UP0 ;  /* 0x0000003f26267287 */ /* 0x000fe40008000000 */
[----:B------:R-:W-:Y:S01]  /*9eb0*/  ULOP3.LUT UR37, UR37, UR6, URZ, 0x3c, !UPT ;  /* 0x0000000625257292 */ /* 0x000fe2000f8e3c3f */
[----:B------:R-:W-:Y:S11]  /*9ec0*/  @!P0 BRA `(.L_x_2568) ;  /* 0x0000000000048947 */ /* 0x000ff60003800000 */
[----:B------:R-:W-:Y:S01]  /*9ed0*/  BPT.TRAP 0x1 ;  /* 0x000000040000795c */ /* 0x000fe20000300000 */
.L_x_2568:
[----:B------:R-:W0:Y:S01]  /*9ee0*/  S2UR UR22, SR_CgaCtaId ;  /* 0x00000000001679c3 */ /* 0x000e220000008800 */
[----:B------:R-:W-:Y:S01]  /*9ef0*/  UMOV UR6, 0x400 ;  /* 0x0000040000067882 */ /* 0x000fe20000000000 */
[----:B------:R-:W-:-:S05]  /*9f00*/  IMAD.U32 R7, RZ, RZ, UR37 ;  /* 0x00000025ff077e24 */ /* 0x000fca000f8e00ff */
[----:B------:R-:W-:Y:S01]  /*9f10*/  SHF.L.U32 R7, R7, 0x1f, RZ ;  /* 0x0000001f07077819 */ /* 0x000fe200000006ff */
[----:B0-----:R-:W-:-:S04]  /*9f20*/  ULEA UR6, UR22, UR6, 0x18 ;  /* 0x0000000616067291 */ /* 0x001fc8000f8ec03f */
[----:B------:R-:W-:-:S09]  /*9f30*/  ULEA UR23, UR38, UR6, 0x3 ;  /* 0x0000000626177291 */ /* 0x000fd2000f8e183f */
[----:B------:R0:W3:Y:S01]  /*9f40*/  SYNCS.PHASECHK.TRANS64.TRYWAIT P1, [UR23+0x22830], R7 ;  /* 0x02283007ff0075a7 */ /* 0x0000e20008020157 */
[----:B------:R-:W-:Y:S05]  /*9f50*/  @!P0 BRA `(.L_x_2569) ;  /* 0x0000000000048947 */ /* 0x000fea0003800000 */
[----:B------:R-:W-:Y:S01]  /*9f60*/  BPT.TRAP 0x1 ;  /* 0x000000040000795c */ /* 0x000fe20000300000 */
.L_x_2569:
[----:B---3--:R-:W-:Y:S05]  /*9f70*/  @P1 BRA `(.L_x_2570) ;  /* 0x0000000000081947 */ /* 0x008fea0003800000 */
[----:B------:R-:W3:Y:S02]  /*9f80*/  SYNCS.PHASECHK.TRANS64.TRYWAIT P1, [UR23+0x22830], R7 ;  /* 0x02283007ff0075a7 */ /* 0x000ee40008020157 */
[----:B---3--:R-:W-:Y:S05]  /*9f90*/  @!P1 BRA `(.L_x_2571) ;  /* 0x000000e800149947 */ /* 0x008fea0003800000 */
.L_x_2570:
        /* <DEDUP_REMOVED lines=26> */
.L_x_2572:
[----:B---3--:R-:W2:Y:S01]  /*a140*/  LDC R4, c[0x0][0x448] ;  /* 0x00011200ff047b82 */ /* 0x008ea20000000800 */
        /* <DEDUP_REMOVED lines=11> */
[----:B--2---:R-:W-:-:S13]  /*a200*/  ISETP.NE.AND P1, PT, R4, 0x1, PT ;  /* 0x000000010400780c */ /* 0x004fda0003f25270 */
[----:B------:R-:W2:Y:S08]  /*a210*/  @P1 LDC R5, c[0x0][0x44c] ;  /* 0x00011300ff051b82 */ /* 0x000eb00000000800 */
[----:B------:R-:W3:Y:S01]  /*a220*/  @P1 LDC R4, c[0x0][0x450] ;  /* 0x00011400ff041b82 */ /* 0x000ee20000000800 */
[----:B--2---:R-:W-:-:S05]  /*a230*/  @P1 IMAD.HI.U32 R5, R15, R5, RZ ;  /* 0x000000050f051227 */ /* 0x004fca00078e00ff */
[----:B---3--:R-:W-:Y:S02]  /*a240*/  @P1 SHF.R.U32.HI R15, RZ, R4, R5 ;  /* 0x00000004ff0f1219 */ /* 0x008fe40000011605 */
[----:B------:R-:W-:-:S03]  /*a250*/  PLOP3.LUT P1, PT, PT, PT, UP0, 0x40, 0x0 ;  /* 0x000000000000781c */ /* 0x000fc60003f2e808 */
[----:B------:R-:W2:Y:S02]  /*a260*/  SHFL.IDX PT, R20, R15, RZ, 0x1c1f ;  /* 0x001c1fff0f147589 */ /* 0x000ea400000e0000 */
[----:B--2---:R-:W-:Y:S02]  /*a270*/  IMAD.IADD R12, R14, 0x1, R20 ;  /* 0x000000010e0c7824 */ /* 0x004fe400078e0214 */
        /* <DEDUP_REMOVED lines=9> */
[----:B------:R-:W2:Y:S02]  /*a310*/  @P1 LDC.64 R4, c[0x0][0x9e8] ;  /* 0x00027a00ff041b82 */ /* 0x000ea40000000a00 */
[----:B--2---:R-:W-:-:S05]  /*a320*/  @P1 IMAD.HI.U32 R4, R20, R4, RZ ;  /* 0x0000000414041227 */ /* 0x004fca00078e00ff */
[----:B------:R-:W-:-:S04]  /*a330*/  @P1 SHF.R.U32.HI R20, RZ, R5, R4 ;  /* 0x00000005ff141219 */ /* 0x000fc80000011604 */
[----:B------:R-:W-:Y:S01]  /*a340*/  LOP3.LUT R20, RZ, R20, RZ, 0x33, !PT ;  /* 0x00000014ff147212 */ /* 0x000fe200078e33ff */
[----:B------:R-:W-:Y:S06]  /*a350*/  BRA `(.L_x_2576) ;  /* 0x0000000000147947 */ /* 0x000fec0003800000 */
.L_x_2575:
[----:B------:R-:W-:-:S05]  /*a360*/  IMAD.U32 R21, RZ, RZ, UR25 ;  /* 0x00000019ff157e24 */ /* 0x000fca000f8e00ff */
[----:B------:R-:W-:-:S13]  /*a370*/  ISETP.NE.AND P1, PT, R21, 0x1, PT ;  /* 0x000000011500780c */ /* 0x000fda0003f25270 */
[----:B------:R-:W2:Y:S02]  /*a380*/  @P1 LDC.64 R4, c[0x0][0x9e8] ;  /* 0x00027a00ff041b82 */ /* 0x000ea40000000a00 */
[----:B--2---:R-:W-:-:S05]  /*a390*/  @P1 IMAD.HI.U32 R4, R20, R4, RZ ;  /* 0x0000000414041227 */ /* 0x004fca00078e00ff */
[----:B------:R-:W-:-:S07]  /*a3a0*/  @P1 SHF.R.U32.HI R20, RZ, R5, R4 ;  /* 0x00000005ff141219 */ /* 0x000fce0000011604 */
.L_x_2576:
[----:B------:R-:W-:Y:S05]  /*a3b0*/  BSYNC B0 ;  /* 0x0000000000007941 */ /* 0x000fea0003800000 */
.L_x_2574:
[----:B------:R-:W-:-:S04]  /*a3c0*/  IMAD.IADD R4, R10, 0x1, -R17 ;  /* 0x000000010a047824 */ /* 0x000fc800078e0a11 */
[----:B------:R-:W-:-:S05]  /*a3d0*/  IMAD R4, R20, R21, R4 ;  /* 0x0000001514047224 */ /* 0x000fca00078e0204 */
[----:B------:R-:W-:Y:S02]  /*a3e0*/  VIMNMX R11, R11, R4, !PT ;  /* 0x000000040b0b7248 */ /* 0x000fe40007fe0100 */
[----:B------:R-:W-:-:S07]  /*a3f0*/  VIADDMNMX R12, R4, R21, R12, PT ;  /* 0x00000015040c7246 */ /* 0x000fce000380010c */
.L_x_2573:
        /* <DEDUP_REMOVED lines=133> */
[----:B------:R-:W2:Y:S02]  /*ac50*/  SHFL.IDX PT, R11, R15, 0x1, 0x1c1f ;  /* 0x003c1f000f0b7f89 */ /* 0x000ea400000e0000 */
[----:B------:R-:W-:-:S04]  /*ac60*/  ISETP.LT.OR P6, PT, R12, 0x5a, P6 ;  /* 0x0000005a0c00780c */ /* 0x000fc800037c1670 */
[----:B------:R-:W-:Y:S02]  /*ac70*/  FSEL R197, R197, -INF , !P6 ;  /* 0xff800000c5c57808 */ /* 0x000fe40007000000 */
[----:B------:R-:W-:Y:S01]  /*ac80*/  PLOP3.LUT P6, PT, PT, PT, UP0, 0x40, 0x0 ;  /* 0x000000000000781c */ /* 0x000fe20003fce808 */
[--C-:B--2---:R-:W-:Y:S02]  /*ac90*/  IMAD.IADD R14, R14, 0x1, R11.reuse ;  /* 0x000000010e0e7824 */ /* 0x104fe400078e020b */
        /* <DEDUP_REMOVED lines=14> */
.L_x_2579:
[----:B------:R-:W-:-:S05]  /*ad80*/  IMAD.U32 R12, RZ, RZ, UR25 ;  /* 0x00000019ff0c7e24 */ /* 0x000fca000f8e00ff */
[----:B------:R-:W-:-:S13]  /*ad90*/  ISETP.NE.AND P6, PT, R12, 0x1, PT ;  /* 0x000000010c00780c */ /* 0x000fda0003fc5270 */
[----:B------:R-:W2:Y:S02]  /*ada0*/  @P6 LDC.64 R4, c[0x0][0x9e8] ;  /* 0x00027a00ff046b82 */ /* 0x000ea40000000a00 */
[----:B--2---:R-:W-:-:S05]  /*adb0*/  @P6 IMAD.HI.U32 R4, R11, R4, RZ ;  /* 0x000000040b046227 */ /* 0x004fca00078e00ff */
[----:B------:R-:W-:-:S07]  /*adc0*/  @P6 SHF.R.U32.HI R11, RZ, R5, R4 ;  /* 0x00000005ff0b6219 */ /* 0x000fce0000011604 */
.L_x_2580:
[----:B------:R-:W-:Y:S05]  /*add0*/  BSYNC B0 ;  /* 0x0000000000007941 */ /* 0x000fea0003800000 */
.L_x_2578:
[----:B------:R-:W-:-:S04]  /*ade0*/  IMAD.IADD R10, R10, 0x1, -R17 ;  /* 0x000000010a0a7824 */ /* 0x000fc800078e0a11 */
[----:B------:R-:W-:-:S05]  /*adf0*/  IMAD R10, R11, R12, R10 ;  /* 0x0000000c0b0a7224 */ /* 0x000fca00078e020a */
[----:B------:R-:W-:Y:S02]  /*ae00*/  VIMNMX R13, R13, R10, !PT ;  /* 0x0000000a0d0d7248 */ /* 0x000fe40007fe0100 */
[----:B------:R-:W-:-:S07]  /*ae10*/  VIADDMNMX R14, R10, R12, R14, PT ;  /* 0x0000000c0a0e7246 */ /* 0x000fce000380010e */
.L_x_2577:
        /* <DEDUP_REMOVED lines=61> */
[----:B------:R-:W2:Y:S01]  /*b1f0*/  SHFL.BFLY PT, R5, R4, 0x2, 0x1f ;  /* 0x0c401f0004057f89 */ /* 0x000ea200000e0000 */
        /* <DEDUP_REMOVED lines=14> */
[----:B--2---:R-:W-:Y:S02]  /*b2e0*/  FMNMX.FTZ R4, R4, R5, !PT ;  /* 0x0000000504047209 */ /* 0x004fe40007810000 */
[----:B------:R-:W-:Y:S02]  /*b2f0*/  ISETP.GT.AND P1, PT, R13, 0x30, !P1 ;  /* 0x000000300d00780c */ /* 0x000fe40004f24270 */
[----:B------:R-:W-:Y:S01]  /*b300*/  FSEL R191, R191, -INF , !P2 ;  /* 0xff800000bfbf7808 */ /* 0x000fe20005000000 */
[----:B------:R-:W2:Y:S01]  /*b310*/  SHFL.BFLY PT, R5, R4, 0x1, 0x1f ;  /* 0x0c201f0004057f89 */ /* 0x000ea200000e0000 */
        /* <DEDUP_REMOVED lines=13> */
[----:B--2---:R-:W-:-:S02]  /*b3f0*/  FMNMX.FTZ R4, R4, R5, !PT ;  /* 0x0000000504047209 */ /* 0x004fc40007810000 */
        /* <DEDUP_REMOVED lines=59> */
[----:B------:R-:W2:Y:S01]  /*b7b0*/  MUFU.EX2 R9, R9 ;  /* 0x0000000900097308 */ /* 0x000ea20000000800 */
[----:B------:R-:W-:Y:S02]  /*b7c0*/  FSEL R199, R199, -INF , !P1 ;  /* 0xff800000c7c77808 */ /* 0x000fe40004800000 */
[----:B------:R-:W-:-:S04]  /*b7d0*/  FMNMX.FTZ R5, R159, R5, !PT ;  /* 0x000000059f057209 */ /* 0x000fc80007810000 */
[----:B------:R-:W-:Y:S01]  /*b7e0*/  FMNMX.FTZ R5, R162, R5, !PT ;  /* 0x00000005a2057209 */ /* 0x000fe20007810000 */
[----:B------:R-:W3:Y:S03]  /*b7f0*/  MUFU.EX2 R153, R153 ;  /* 0x0000009900997308 */ /* 0x000ee60000000800 */
[----:B------:R-:W-:-:S04]  /*b800*/  FMNMX.FTZ R5, R163, R5, !PT ;  /* 0x00000005a3057209 */ /* 0x000fc80007810000 */
[----:B------:R-:W-:Y:S01]  /*b810*/  FMNMX.FTZ R5, R166, R5, !PT ;  /* 0x00000005a6057209 */ /* 0x000fe20007810000 */
[----:B------:R-:W4:Y:S01]  /*b820*/  MUFU.EX2 R10, R10 ;  /* 0x0000000a000a7308 */ /* 0x000f220000000800 */
[----:B--2---:R-:W-:Y:S01]  /*b830*/  FFMA.FTZ R2, R9, R2, R152 ;  /* 0x0000000209027223 */ /* 0x004fe20000010098 */
[----:B------:R-:W-:Y:S01]  /*b840*/  FMUL.FTZ R24, R24, R9 ;  /* 0x0000000918187220 */ /* 0x000fe20000410000 */
[----:B------:R-:W-:Y:S01]  /*b850*/  FMNMX.FTZ R5, R167, R5, !PT ;  /* 0x00000005a7057209 */ /* 0x000fe20007810000 */
[-C--:B------:R-:W-:Y:S01]  /*b860*/  FMUL.FTZ R25, R25, R9.reuse ;  /* 0x0000000919197220 */ /* 0x080fe20000410000 */
[-C--:B------:R-:W-:Y:S01]  /*b870*/  FMUL.FTZ R28, R28, R9.reuse ;  /* 0x000000091c1c7220 */ /* 0x080fe20000410000 */
[----:B------:R-:W-:Y:S01]  /*b880*/  FMUL.FTZ R29, R29, R9 ;  /* 0x000000091d1d7220 */ /* 0x000fe20000410000 */
[----:B------:R-:W-:Y:S01]  /*b890*/  FMNMX.FTZ R5, R170, R5, !PT ;  /* 0x00000005aa057209 */ /* 0x000fe20007810000 */
[----:B------:R-:W2:Y:S01]  /*b8a0*/  MUFU.EX2 R157, R157 ;  /* 0x0000009d009d7308 */ /* 0x000ea20000000800 */
        /* <DEDUP_REMOVED lines=8> */
[----:B----4-:R-:W-:Y:S01]  /*b930*/  FADD.FTZ R2, R10, R2 ;  /* 0x000000020a027221 */ /* 0x010fe20000010000 */
[----:B------:R-:W3:Y:S01]  /*b940*/  MUFU.EX2 R160, R160 ;  /* 0x000000a000a07308 */ /* 0x000ee20000000800 */
[----:B------:R-:W-:Y:S01]  /*b950*/  FMUL.FTZ R40, R40, R9 ;  /* 0x0000000928287220 */ /* 0x000fe20000410000 */
[----:B------:R-:W-:Y:S01]  /*b960*/  FMNMX.FTZ R5, R175, R5, !PT ;  /* 0x00000005af057209 */ /* 0x000fe20007810000 */
[-C--:B------:R-:W-:Y:S01]  /*b970*/  FMUL.FTZ R41, R41, R9.reuse ;  /* 0x0000000929297220 */ /* 0x080fe20000410000 */
[-C--:B------:R-:W-:Y:S01]  /*b980*/  FMUL.FTZ R44, R44, R9.reuse ;  /* 0x000000092c2c7220 */ /* 0x080fe20000410000 */
[----:B------:R-:W-:Y:S01]  /*b990*/  FMUL.FTZ R45, R45, R9 ;  /* 0x000000092d2d7220 */ /* 0x000fe20000410000 */
[----:B------:R-:W-:Y:S01]  /*b9a0*/  FMNMX.FTZ R5, R178, R5, !PT ;  /* 0x00000005b2057209 */ /* 0x000fe20007810000 */
[----:B--2---:R-:W-:Y:S01]  /*b9b0*/  FADD.FTZ R2, R157, R2 ;  /* 0x000000029d027221 */ /* 0x004fe20000010000 */
[----:B------:R-:W2:Y:S01]  /*b9c0*/  MUFU.EX2 R161, R161 ;  /* 0x000000a100a17308 */ /* 0x000ea20000000800 */
[----:B------:R-:W-:Y:S01]  /*b9d0*/  FMUL.FTZ R48, R48, R9 ;  /* 0x0000000930307220 */ /* 0x000fe20000410000 */
[----:B------:R-:W-:Y:S01]  /*b9e0*/  FMNMX.FTZ R5, R179, R5, !PT ;  /* 0x00000005b3057209 */ /* 0x000fe20007810000 */
[-C--:B------:R-:W-:Y:S01]  /*b9f0*/  FMUL.FTZ R49, R49, R9.reuse ;  /* 0x0000000931317220 */ /* 0x080fe20000410000 */
[-C--:B------:R-:W-:Y:S01]  /*ba00*/  FMUL.FTZ R52, R52, R9.reuse ;  /* 0x0000000934347220 */ /* 0x080fe20000410000 */
[----:B------:R-:W-:Y:S01]  /*ba10*/  FMUL.FTZ R53, R53, R9 ;  /* 0x0000000935357220 */ /* 0x000fe20000410000 */
[----:B------:R-:W-:Y:S01]  /*ba20*/  FMNMX.FTZ R5, R182, R5, !PT ;  /* 0x00000005b6057209 */ /* 0x000fe20007810000 */
[----:B------:R-:W-:Y:S01]  /*ba30*/  FMUL.FTZ R56, R56, R9 ;  /* 0x0000000938387220 */ /* 0x000fe20000410000 */
[----:B------:R-:W4:Y:S01]  /*ba40*/  MUFU.EX2 R164, R164 ;  /* 0x000000a400a47308 */ /* 0x000f220000000800 */
[----:B---3--:R-:W-:Y:S01]  /*ba50*/  FADD.FTZ R2, R160, R2 ;  /* 0x00000002a0027221 */ /* 0x008fe20000010000 */
[----:B------:R-:W-:Y:S01]  /*ba60*/  FMNMX.FTZ R5, R183, R5, !PT ;  /* 0x00000005b7057209 */ /* 0x000fe20007810000 */
[-C--:B------:R-:W-:Y:S01]  /*ba70*/  FMUL.FTZ R57, R57, R9.reuse ;  /* 0x0000000939397220 */ /* 0x080fe20000410000 */
[-C--:B------:R-:W-:Y:S01]  /*ba80*/  FMUL.FTZ R60, R60, R9.reuse ;  /* 0x000000093c3c7220 */ /* 0x080fe20000410000 */
[----:B------:R-:W-:Y:S01]  /*ba90*/  FMUL.FTZ R61, R61, R9 ;  /* 0x000000093d3d7220 */ /* 0x000fe20000410000 */
[----:B------:R-:W-:Y:S01]  /*baa0*/  FMNMX.FTZ R5, R186, R5, !PT ;  /* 0x00000005ba057209 */ /* 0x000fe20007810000 */
[----:B------:R-:W-:Y:S01]  /*bab0*/  FMUL.FTZ R64, R64, R9 ;  /* 0x0000000940407220 */ /* 0x000fe20000410000 */
[----:B------:R-:W3:Y:S01]  /*bac0*/  MUFU.EX2 R165, R165 ;  /* 0x000000a500a57308 */ /* 0x000ee20000000800 */
[----:B--2---:R-:W-:Y:S01]  /*bad0*/  FADD.FTZ R2, R161, R2 ;  /* 0x00000002a1027221 */ /* 0x004fe20000010000 */
[----:B------:R-:W-:Y:S01]  /*bae0*/  FMNMX.FTZ R5, R187, R5, !PT ;  /* 0x00000005bb057209 */ /* 0x000fe20007810000 */
[-C--:B------:R-:W-:Y:S01]  /*baf0*/  FMUL.FTZ R65, R65, R9.reuse ;  /* 0x0000000941417220 */ /* 0x080fe20000410000 */
[----:B------:R-:W-:Y:S01]  /*bb00*/  F2FP.F16.F32.PACK_AB R160, R161, R160 ;  /* 0x000000a0a1a0723e */ /* 0x000fe200000000ff */
[----:B------:R-:W-:Y:S01]  /*bb10*/  FMUL.FTZ R68, R68, R9 ;  /* 0x0000000944447220 */ /* 0x000fe20000410000 */
[----:B------:R-:W-:Y:S01]  /*bb20*/  FMNMX.FTZ R5, R190, R5, !PT ;  /* 0x00000005be057209 */ /* 0x000fe20007810000 */
[----:B------:R-:W-:Y:S01]  /*bb30*/  FMUL.FTZ R69, R69, R9 ;  /* 0x0000000945457220 */ /* 0x000fe20000410000 */
[----:B------:R-:W2:Y:S01]  /*bb40*/  MUFU.EX2 R168, R168 ;  /* 0x000000a800a87308 */ /* 0x000ea20000000800 */
[----:B----4-:R-:W-:Y:S01]  /*bb50*/  FADD.FTZ R2, R164, R2 ;  /* 0x00000002a4027221 */ /* 0x010fe20000010000 */
        /* <DEDUP_REMOVED lines=18> */
[-C--:B------:R-:W-:Y:S01]  /*bc80*/  FMUL.FTZ R89, R89, R9.reuse ;  /* 0x0000000959597220 */ /* 0x080fe20000410000 */
[-C--:B------:R-:W-:Y:S01]  /*bc90*/  FMUL.FTZ R92, R92, R9.reuse ;  /* 0x000000095c5c7220 */ /* 0x080fe20000410000 */
[-C--:B------:R-:W-:Y:S01]  /*bca0*/  FMUL.FTZ R93, R93, R9.reuse ;  /* 0x000000095d5d7220 */ /* 0x080fe20000410000 */
[----:B------:R-:W2:Y:S01]  /*bcb0*/  SHFL.BFLY PT, R11, R5, 0x2, 0x1f ;  /* 0x0c401f00050b7f89 */ /* 0x000ea200000e0000 */
[----:B------:R-:W5:Y:S01]  /*bcc0*/  MUFU.EX2 R173, R173 ;  /* 0x000000ad00ad7308 */ /* 0x000f620000000800 */
        /* <DEDUP_REMOVED lines=21> */
[----:B------:R-:W-:Y:S01]  /*be20*/  FMUL.FTZ R128, R128, R9 ;  /* 0x0000000980807220 */ /* 0x000fe20000410000 */
[----:B--2---:R-:W-:Y:S01]  /*be30*/  FMNMX.FTZ R5, R5, R11, !PT ;  /* 0x0000000b05057209 */ /* 0x004fe20007810000 */
[----:B------:R-:W2:Y:S01]  /*be40*/  MUFU.EX2 R180, R180 ;  /* 0x000000b400b47308 */ /* 0x000ea20000000800 */
[----:B----4-:R-:W-:Y:S01]  /*be50*/  FADD.FTZ R2, R176, R2 ;  /* 0x00000002b0027221 */ /* 0x010fe20000010000 */
[-C--:B------:R-:W-:Y:S01]  /*be60*/  FMUL.FTZ R129, R129, R9.reuse ;  /* 0x0000000981817220 */ /* 0x080fe20000410000 */
[-C--:B------:R-:W-:Y:S01]  /*be70*/  FMUL.FTZ R132, R132, R9.reuse ;  /* 0x0000000984847220 */ /* 0x080fe20000410000 */
[----:B------:R-:W4:Y:S01]  /*be80*/  SHFL.BFLY PT, R11, R5, 0x1, 0x1f ;  /* 0x0c201f00050b7f89 */ /* 0x000f2200000e0000 */
        /* <DEDUP_REMOVED lines=12> */
[----:B--2---:R-:W-:-:S07]  /*bf50*/  FADD.FTZ R2, R180, R2 ;  /* 0x00000002b4027221 */ /* 0x004fce0000010000 */
[----:B------:R-:W2:Y:S01]  /*bf60*/  MUFU.EX2 R185, R185 ;  /* 0x000000b900b97308 */ /* 0x000ea20000000800 */
[----:B-----5:R-:W-:Y:S01]  /*bf70*/  FADD.FTZ R2, R181, R2 ;  /* 0x00000002b5027221 */ /* 0x020fe20000010000 */
[----:B----4-:R-:W-:-:S04]  /*bf80*/  FMNMX.FTZ R5, R5, R11, !PT ;  /* 0x0000000b05057209 */ /* 0x010fc80007810000 */
[C---:B------:R-:W-:Y:S01]  /*bf90*/  FSETP.NEU.FTZ.AND P1, PT, R5.reuse, -INF , PT ;  /* 0xff8000000500780b */ /* 0x040fe20003f3d000 */
[----:B------:R-:W-:Y:S01]  /*bfa0*/  FMUL.FTZ R12, R5, UR10 ;  /* 0x0000000a050c7c20 */ /* 0x000fe20008410000 */
[----:B------:R-:W4:Y:S01]  /*bfb0*/  MUFU.EX2 R188, R188 ;  /* 0x000000bc00bc7308 */ /* 0x000f220000000800 */
[----:B---3--:R-:W-:-:S03]  /*bfc0*/  FADD.FTZ R2, R184, R2 ;  /* 0x00000002b8027221 */ /* 0x008fc60000010000 */
[----:B------:R-:W-:Y:S01]  /*bfd0*/  FSEL R12, R12, RZ, P1 ;  /* 0x000000ff0c0c7208 */ /* 0x000fe20000800000 */
[----:B--2---:R-:W-:-:S03]  /*bfe0*/  FADD.FTZ R2, R185, R2 ;  /* 0x00000002b9027221 */ /* 0x004fc60000010000 */
[----:B------:R-:W-:Y:S01]  /*bff0*/  MUFU.EX2 R189, R189 ;  /* 0x000000bd00bd7308 */ /* 0x000fe20000000800 */
[--C-:B------:R-:W-:Y:S01]  /*c000*/  FFMA.FTZ R20, R158, UR10, -R12.reuse ;  /* 0x0000000a9e147c23 */ /* 0x100fe2000801080c */
[----:B------:R-:W-:Y:S01]  /*c010*/  F2FP.F16.F32.PACK_AB R158, R157, R10 ;  /* 0x0000000a9d9e723e */ /* 0x000fe200000000ff */
[--C-:B------:R-:W-:Y:S01]  /*c020*/  FFMA.FTZ R154, R154, UR10, -R12.reuse ;  /* 0x0000000a9a9a7c23 */ /* 0x100fe2000801080c */
[----:B------:R-:W-:Y:S01]  /*c030*/  FSEL R10, R5, RZ, P1 ;  /* 0x000000ff050a7208 */ /* 0x000fe20000800000 */
[--C-:B------:R-:W-:Y:S01]  /*c040*/  FFMA.FTZ R155, R155, UR10, -R12.reuse ;  /* 0x0000000a9b9b7c23 */ /* 0x100fe2000801080c */
[--C-:B------:R-:W-:Y:S01]  /*c050*/  FFMA.FTZ R159, R159, UR10, -R12.reuse ;  /* 0x0000000a9f9f7c23 */ /* 0x100fe2000801080c */
[----:B------:R-:W-:Y:S01]  /*c060*/  FFMA.FTZ R15, R162, UR10, -R12 ;  /* 0x0000000aa20f7c23 */ /* 0x000fe2000801080c */
[----:B------:R-:W-:Y:S01]  /*c070*/  MUFU.EX2 R20, R20 ;  /* 0x0000001400147308 */ /* 0x000fe20000000800 */
[----:B------:R-:W-:Y:S01]  /*c080*/  FADD.FTZ R10, -R10, R8 ;  /* 0x000000080a0a7221 */ /* 0x000fe20000010100 */
        /* <DEDUP_REMOVED lines=12> */
[----:B------:R-:W-:Y:S01]  /*c150*/  F2FP.F16.F32.PACK_AB R164, R169, R168 ;  /* 0x000000a8a9a4723e */ /* 0x000fe200000000ff */
[--C-:B------:R-:W-:Y:S01]  /*c160*/  FFMA.FTZ R182, R182, UR10, -R12.reuse ;  /* 0x0000000ab6b67c23 */ /* 0x100fe2000801080c */
[----:B------:R-:W2:Y:S01]  /*c170*/  MUFU.EX2 R8, R8 ;  /* 0x0000000800087308 */ /* 0x000ea20000000800 */
        /* <DEDUP_REMOVED lines=11> */
[----:B------:R-:W-:Y:S01]  /*c230*/  FFMA.FTZ R12, R199, UR10, -R12 ;  /* 0x0000000ac70c7c23 */ /* 0x000fe2000801080c */
[----:B----4-:R-:W-:Y:S01]  /*c240*/  FADD.FTZ R2, R188, R2 ;  /* 0x00000002bc027221 */ /* 0x010fe20000010000 */
[----:B------:R-:W-:-:S02]  /*c250*/  F2FP.F16.F32.PACK_AB R170, R181, R180 ;  /* 0x000000b4b5aa723e */ /* 0x000fc400000000ff */
[----:B------:R-:W4:Y:S01]  /*c260*/  MUFU.EX2 R159, R159 ;  /* 0x0000009f009f7308 */ /* 0x000f220000000800 */
[----:B--2---:R-:W-:Y:S01]  /*c270*/  FFMA.FTZ R0, R8, R0, R154 ;  /* 0x0000000008007223 */ /* 0x004fe2000001009a */
[----:B------:R-:W-:Y:S01]  /*c280*/  FADD.FTZ R2, R189, R2 ;  /* 0x00000002bd027221 */ /* 0x000fe20000010000 */
[----:B------:R-:W-:Y:S01]  /*c290*/  F2FP.F16.F32.PACK_AB R172, R185, R184 ;  /* 0x000000b8b9ac723e */ /* 0x000fe200000000ff */
[----:B------:R-:W-:Y:S01]  /*c2a0*/  FMUL.FTZ R26, R26, R8 ;  /* 0x000000081a1a7220 */ /* 0x000fe20000410000 */
[----:B------:R-:W-:Y:S01]  /*c2b0*/  F2FP.F16.F32.PACK_AB R174, R189, R188 ;  /* 0x000000bcbdae723e */ /* 0x000fe200000000ff */
[-C--:B------:R-:W-:Y:S01]  /*c2c0*/  FMUL.FTZ R27, R27, R8.reuse ;  /* 0x000000081b1b7220 */ /* 0x080fe20000410000 */
[----:B------:R-:W-:Y:S01]  /*c2d0*/  FMUL.FTZ R30, R30, R8 ;  /* 0x000000081e1e7220 */ /* 0x000fe20000410000 */
[----:B------:R-:W2:Y:S01]  /*c2e0*/  MUFU.EX2 R15, R15 ;  /* 0x0000000f000f7308 */ /* 0x000ea20000000800 */
[C---:B---3--:R-:W-:Y:S01]  /*c2f0*/  FADD.FTZ R0, R155.reuse, R0 ;  /* 0x000000009b007221 */ /* 0x048fe20000010000 */
[----:B------:R-:W-:Y:S01]  /*c300*/  F2FP.F16.F32.PACK_AB R157, R155, R154 ;  /* 0x0000009a9b9d723e */ /* 0x000fe200000000ff */
[-C--:B------:R-:W-:Y:S01]  /*c310*/  FMUL.FTZ R31, R31, R8.reuse ;  /* 0x000000081f1f7220 */ /* 0x080fe20000410000 */
[-C--:B------:R-:W-:Y:S01]  /*c320*/  FMUL.FTZ R34, R34, R8.reuse ;  /* 0x0000000822227220 */ /* 0x080fe20000410000 */
[----:B------:R-:W-:Y:S01]  /*c330*/  FADD.FTZ R0, R20, R0 ;  /* 0x0000000014007221 */ /* 0x000fe20000010000 */
        /* <DEDUP_REMOVED lines=86> */
[----:B------:R-:W-:-:S04]  /*c8a0*/  FMUL.FTZ R151, R151, R8 ;  /* 0x0000000897977220 */ /* 0x000fc80000410000 */
        /* <DEDUP_REMOVED lines=28> */
[----:B--2---:R-:W-:Y:S01]  /*ca70*/  FADD.FTZ R0, R179, R0 ;  /* 0x00000000b3007221 */ /* 0x004fe20000010000 */
[C---:B---3--:R-:W-:Y:S01]  /*ca80*/  FADD.FTZ R2, R178.reuse, R2 ;  /* 0x00000002b2027221 */ /* 0x048fe20000010000 */
[----:B------:R-:W-:Y:S02]  /*ca90*/  F2FP.F16.F32.PACK_AB R178, R178, R196 ;  /* 0x000000c4b2b2723e */ /* 0x000fe400000000ff */
[C---:B----4-:R-:W-:Y:S01]  /*caa0*/  FADD.FTZ R0, R12.reuse, R0 ;  /* 0x000000000c007221 */ /* 0x050fe20000010000 */
[----:B------:R-:W-:Y:S01]  /*cab0*/  F2FP.F16.F32.PACK_AB R179, R12, R179 ;  /* 0x000000b30cb3723e */ /* 0x000fe200000000ff */
[----:B------:R-:W-:Y:S06]  /*cac0*/  @!P0 BRA `(.L_x_2581) ;  /* 0x0000000000048947 */ /* 0x000fec0003800000 */
[----:B------:R-:W-:Y:S01]  /*cad0*/  BPT.TRAP 0x1 ;  /* 0x000000040000795c */ /* 0x000fe20000300000 */
.L_x_2581:
[----:B------:R2:W3:Y:S01]  /*cae0*/  SYNCS.PHASECHK.TRANS64.TRYWAIT P1, [UR23+0x22850], R7 ;  /* 0x02285007ff0075a7 */ /* 0x0004e20008020157 */
[----:B------:R-:W-:Y:S05]  /*caf0*/  @!P0 BRA `(.L_x_2582) ;  /* 0x0000000000048947 */ /* 0x000fea0003800000 */
[----:B------:R-:W-:Y:S01]  /*cb00*/  BPT.TRAP 0x1 ;  /* 0x000000040000795c */ /* 0x000fe20000300000 */
.L_x_2582:
[----:B---3--:R-:W-:Y:S05]  /*cb10*/  @P1 BRA `(.L_x_2583) ;  /* 0x0000000000081947 */ /* 0x008fea0003800000 */
[----:B------:R-:W3:Y:S02]  /*cb20*/  SYNCS.PHASECHK.TRANS64.TRYWAIT P1, [UR23+0x22850], R7 ;  /* 0x02285007ff0075a7 */ /* 0x000ee40008020157 */
[----:B---3--:R-:W-:Y:S05]  /*cb30*/  @!P1 BRA `(.L_x_2584) ;  /* 0x000000bc00449947 */ /* 0x008fea0003800000 */
.L_x_2583:
        /* <DEDUP_REMOVED lines=42> */
.L_x_2585:
        /* <DEDUP_REMOVED lines=8> */
.L_x_2567:
[----:B------:R-:W0:Y:S01]  /*ce60*/  SHFL.BFLY PT, R7, R2, 0x2, 0x1f ;  /* 0x0c401f0002077f89 */ /* 0x000e2200000e0000 */
[----:B------:R-:W-:Y:S01]  /*ce70*/  UIADD3 UR38, UR38, 0x1, URZ ;  /* 0x0000000126267890 */ /* 0x000fe2000fffe03f */
[----:B------:R1:W-:Y:S06]  /*ce80*/  BAR.ARV R3, 0x100 ;  /* 0x000400030000751d */ /* 0x0003ec0000002000 */
[----:B------:R-:W-:Y:S02]  /*ce90*/  UISETP.NE.AND UP0, UPT, UR38, 0x2, UPT ;  /* 0x000000022600788c */ /* 0x000fe4000bf05270 */
[----:B------:R-:W-:Y:S06]  /*cea0*/  BAR.ARV 0x8, 0x180 ;  /* 0x0206000000007b1d */ /* 0x000fec0000002000 */
[----:B-12---:R-:W-:Y:S01]  /*ceb0*/  IMAD.MOV.U32 R3, RZ, RZ, -0x800000 ;  /* 0xff800000ff037424 */ /* 0x006fe200078e00ff */
[----:B------:R-:W-:Y:S01]  /*cec0*/  USEL UR4, URZ, 0x1, UP0 ;  /* 0x000000013f047887 */ /* 0x000fe20008000000 */
[----:B------:R-:W1:Y:S01]  /*ced0*/  SHFL.BFLY PT, R9, R0, 0x2, 0x1f ;  /* 0x0c401f0000097f89 */ /* 0x000e6200000e0000 */
[----:B------:R-:W-:Y:S01]  /*cee0*/  PLOP3.LUT P0, PT, PT, PT, PT, 0x8, 0x0 ;  /* 0x000000000000781c */ /* 0x000fe20003f0e170 */
[----:B------:R-:W-:Y:S01]  /*cef0*/  UIADD3 UR36, UR36, 0x1, URZ ;  /* 0x0000000124247890 */ /* 0x000fe2000fffe03f */
[----:B0-----:R-:W-:Y:S01]  /*cf00*/  FADD.FTZ R8, R7, R2 ;  /* 0x0000000207087221 */ /* 0x001fe20000010000 */
[----:B------:R-:W-:-:S02]  /*cf10*/  USEL UR38, UR38, URZ, UP0 ;  /* 0x0000003f26267287 */ /* 0x000fc40008000000 */
[----:B------:R-:W-:Y:S02]  /*cf20*/  ULOP3.LUT UR37, UR37, UR4, URZ, 0x3c, !UPT ;  /* 0x0000000425257292 */ /* 0x000fe4000f8e3c3f */
[----:B------:R-:W0:Y:S01]  /*cf30*/  SHFL.BFLY PT, R7, R8, 0x1, 0x1f ;  /* 0x0c201f0008077f89 */ /* 0x000e2200000e0000 */
[----:B-1----:R-:W-:Y:S01]  /*cf40*/  FADD.FTZ R9, R9, R0 ;  /* 0x0000000009097221 */ /* 0x002fe20000010000 */
[----:B------:R-:W-:-:S04]  /*cf50*/  IMAD.MOV.U32 R0, RZ, RZ, RZ ;  /* 0x000000ffff007224 */ /* 0x000fc800078e00ff */
        /* <DEDUP_REMOVED lines=147> */
.L_x_2508:
        /* <DEDUP_REMOVED lines=16> */
[----:B------:R-:W-:Y:S02]  /*d990*/  F2FP.F16.F32.PACK_AB R7, R31, R30 ;  /* 0x0000001e1f07723e */ /* 0x000fe400000000ff */
[----:B------:R-:W-:Y:S02]  /*d9a0*/  F2FP.F16.F32.PACK_AB R10, R37, R36 ;  /* 0x00000024250a723e */ /* 0x000fe400000000ff */
[----:B------:R-:W-:Y:S01]  /*d9b0*/  BAR.SYNC.DEFER_BLOCKING 0x1, 0x100 ;  /* 0x0044000000007b1d */ /* 0x000fe20000010000 */
[----:B------:R-:W-:-:S05]  /*d9c0*/  UISETP.NE.AND UP0, UPT, UR44, URZ, UPT ;  /* 0x0000003f2c00728c */ /* 0x000fca000bf05270 */
[----:B------:R-:W-:Y:S01]  /*d9d0*/  ULDC UR20, c[0x0][0xbe8] ;  /* 0x0002fa0000147ab9 */ /* 0x000fe20000000800 */
[----:B------:R-:W-:Y:S01]  /*d9e0*/  UMOV UR10, UR8 ;  /* 0x00000008000a7c82 */ /* 0x000fe20008000000 */
[----:B0-----:R-:W-:Y:S01]  /*d9f0*/  UMOV UR11, UR4 ;  /* 0x00000004000b7c82 */ /* 0x001fe20008000000 */
[----:B------:R-:W-:Y:S01]  /*da00*/  ULDC UR4, c[0x0][0xad4] ;  /* 0x0002b50000047ab9 */ /* 0x000fe20000000800 */
[----:B--2---:R-:W-:-:S03]  /*da10*/  IMAD.WIDE R18, R0, R18, UR10 ;  /* 0x0000000a00127e25 */ /* 0x004fc6000f8e0212 */
[C---:B------:R-:W-:Y:S02]  /*da20*/  IADD3 R9, P1, R18.reuse, 0x20, RZ ;  /* 0x0000002012097810 */ /* 0x040fe40007f3e0ff */
[----:B------:R-:W-:Y:S02]  /*da30*/  LOP3.LUT R5, R18, 0x380, RZ, 0xc0, !PT ;  /* 0x0000038012057812 */ /* 0x000fe400078ec0ff */
[----:B------:R-:W-:Y:S02]  /*da40*/  LOP3.LUT R8, R9, 0x380, RZ, 0xc0, !PT ;  /* 0x0000038009087812 */ /* 0x000fe400078ec0ff */
[----:B------:R-:W-:Y:S02]  /*da50*/  SHF.R.U64 R5, R5, 0x3, RZ ;  /* 0x0000000305057819 */ /* 0x000fe400000012ff */
[----:B------:R-:W-:Y:S02]  /*da60*/  SHF.R.U64 R8, R8, 0x3, RZ ;  /* 0x0000000308087819 */ /* 0x000fe400000012ff */
[----:B------:R-:W-:-:S02]  /*da70*/  IADD3 R157, P0, R18, 0x40, RZ ;  /* 0x00000040129d7810 */ /* 0x000fc40007f1e0ff */
[----:B------:R-:W-:Y:S01]  /*da80*/  LOP3.LUT R8, R8, R9, RZ, 0x3c, !PT ;  /* 0x0000000908087212 */ /* 0x000fe200078e3cff */
[--C-:B------:R-:W-:Y:S01]  /*da90*/  IMAD.X R9, RZ, RZ, R19.reuse, P1 ;  /* 0x000000ffff097224 */ /* 0x100fe200008e0613 */
[C---:B------:R-:W-:Y:S02]  /*daa0*/  IADD3 R163, P3, R18.reuse, 0x4000, RZ ;  /* 0x0000400012a37810 */ /* 0x040fe40007f7e0ff */
[C---:B------:R-:W-:Y:S02]  /*dab0*/  IADD3 R165, P6, R18.reuse, 0x4020, RZ ;  /* 0x0000402012a57810 */ /* 0x040fe40007fde0ff */
[----:B------:R-:W-:Y:S02]  /*dac0*/  IADD3 R169, P1, R18, 0x8000, RZ ;  /* 0x0000800012a97810 */ /* 0x000fe40007f3e0ff */
[----:B------:R-:W-:Y:S01]  /*dad0*/  LOP3.LUT R4, R5, R18, RZ, 0x3c, !PT ;  /* 0x0000001205047212 */ /* 0x000fe200078e3cff */
[----:B------:R-:W-:Y:S01]  /*dae0*/  IMAD.MOV.U32 R5, RZ, RZ, R19 ;  /* 0x000000ffff057224 */ /* 0x000fe200078e0013 */
[----:B------:R-:W-:-:S02]  /*daf0*/  LOP3.LUT R156, R157, 0x380, RZ, 0xc0, !PT ;  /* 0x000003809d9c7812 */ /* 0x000fc400078ec0ff */
[C---:B------:R-:W-:Y:S02]  /*db00*/  IADD3 R159, P4, R18.reuse, 0x60, RZ ;  /* 0x00000060129f7810 */ /* 0x040fe40007f9e0ff */
[----:B------:R-:W-:Y:S02]  /*db10*/  IADD3 R167, P5, R18, 0x4040, RZ ;  /* 0x0000404012a77810 */ /* 0x000fe40007fbe0ff */
[----:B------:R-:W-:Y:S02]  /*db20*/  LOP3.LUT R162, R163, 0x380, RZ, 0xc0, !PT ;  /* 0x00000380a3a27812 */ /* 0x000fe400078ec0ff */
[----:B------:R-:W-:Y:S02]  /*db30*/  LOP3.LUT R164, R165, 0x380, RZ, 0xc0, !PT ;  /* 0x00000380a5a47812 */ /* 0x000fe400078ec0ff */
[----:B------:R-:W-:Y:S02]  /*db40*/  LOP3.LUT R168, R169, 0x380, RZ, 0xc0, !PT ;  /* 0x00000380a9a87812 */ /* 0x000fe400078ec0ff */
[----:B------:R-:W-:-:S02]  /*db50*/  SHF.R.U64 R156, R156, 0x3, RZ ;  /* 0x000000039c9c7819 */ /* 0x000fc400000012ff */
[----:B------:R-:W-:Y:S02]  /*db60*/  LOP3.LUT R158, R159, 0x380, RZ, 0xc0, !PT ;  /* 0x000003809f9e7812 */ /* 0x000fe400078ec0ff */
[----:B------:R-:W-:Y:S02]  /*db70*/  MOV R13, R4 ;  /* 0x00000004000d7202 */ /* 0x000fe40000000f00 */
[----:B------:R-:W-:Y:S02]  /*db80*/  LOP3.LUT R166, R167, 0x380, RZ, 0xc0, !PT ;  /* 0x00000380a7a67812 */ /* 0x000fe400078ec0ff */
[----:B------:R-:W-:Y:S02]  /*db90*/  SHF.R.U64 R162, R162, 0x3, RZ ;  /* 0x00000003a2a27819 */ /* 0x000fe400000012ff */
[----:B------:R-:W-:Y:S02]  /*dba0*/  SHF.R.U64 R164, R164, 0x3, RZ ;  /* 0x00000003a4a47819 */ /* 0x000fe400000012ff */
[----:B------:R-:W-:-:S02]  /*dbb0*/  F2FP.F16.F32.PACK_AB R4, R25, R24 ;  /* 0x000000181904723e */ /* 0x000fc400000000ff */
[----:B------:R-:W-:Y:S02]  /*dbc0*/  F2FP.F16.F32.PACK_AB R5, R27, R26 ;  /* 0x0000001a1b05723e */ /* 0x000fe400000000ff */
[----:B------:R-:W-:Y:S02]  /*dbd0*/  SHF.R.U64 R168, R168, 0x3, RZ ;  /* 0x00000003a8a87819 */ /* 0x000fe400000012ff */
[----:B------:R-:W-:Y:S01]  /*dbe0*/  IADD3 R11, P2, R18, 0x4060, RZ ;  /* 0x00004060120b7810 */ /* 0x000fe20007f5e0ff */
[----:B------:R0:W-:Y:S01]  /*dbf0*/  STSM.16.M88.4 [R13], R4 ;  /* 0x000000040d007844 */ /* 0x0001e20000000200 */
[----:B------:R-:W-:Y:S01]  /*dc00*/  LOP3.LUT R156, R156, R157, RZ, 0x3c, !PT ;  /* 0x0000009d9c9c7212 */ /* 0x000fe200078e3cff */
[----:B------:R-:W-:Y:S01]  /*dc10*/  IMAD.X R157, RZ, RZ, R19, P0 ;  /* 0x000000ffff9d7224 */ /* 0x000fe200000e0613 */
        /* <DEDUP_REMOVED lines=8> */
[----:B------:R-:W-:Y:S02]  /*dca0*/  LOP3.LUT R12, R11, 0x380, RZ, 0xc0, !PT ;  /* 0x000003800b0c7812 */ /* 0x000fe400078ec0ff */
[C---:B------:R-:W-:Y:S01]  /*dcb0*/  IADD3 R15, P0, R18.reuse, 0x8020, RZ ;  /* 0x00008020120f7810 */ /* 0x040fe20007f1e0ff */
[----:B0-----:R-:W-:Y:S01]  /*dcc0*/  IMAD.X R13, RZ, RZ, R19, P2 ;  /* 0x000000ffff0d7224 */ /* 0x001fe200010e0613 */
[----:B------:R-:W-:-:S02]  /*dcd0*/  IADD3 R153, P3, R18, 0x8060, RZ ;  /* 0x0000806012997810 */ /* 0x000fc40007f7e0ff */
[C---:B------:R-:W-:Y:S02]  /*dce0*/  IADD3 R155, P6, R18.reuse, 0xc000, RZ ;  /* 0x0000c000129b7810 */ /* 0x040fe40007fde0ff */
[----:B------:R-:W-:Y:S02]  /*dcf0*/  IADD3 R5, P1, R18, 0xc060, RZ ;  /* 0x0000c06012057810 */ /* 0x000fe40007f3e0ff */
[----:B------:R-:W-:Y:S01]  /*dd00*/  LOP3.LUT R158, R158, R159, RZ, 0x3c, !PT ;  /* 0x0000009f9e9e7212 */ /* 0x000fe200078e3cff */
[--C-:B------:R-:W-:Y:S01]  /*dd10*/  IMAD.X R159, RZ, RZ, R19.reuse, P4 ;  /* 0x000000ffff9f7224 */ /* 0x100fe200020e0613 */
[----:B------:R-:W-:Y:S01]  /*dd20*/  LOP3.LUT R166, R166, R167, RZ, 0x3c, !PT ;  /* 0x000000a7a6a67212 */ /* 0x000fe200078e3cff */
[----:B------:R-:W-:Y:S01]  /*dd30*/  IMAD.X R167, RZ, RZ, R19, P5 ;  /* 0x000000ffffa77224 */ /* 0x000fe200028e0613 */
[----:B------:R-:W-:Y:S02]  /*dd40*/  SHF.R.U64 R12, R12, 0x3, RZ ;  /* 0x000000030c0c7819 */ /* 0x000fe400000012ff */
[----:B------:R-:W-:-:S02]  /*dd50*/  LOP3.LUT R14, R15, 0x380, RZ, 0xc0, !PT ;  /* 0x000003800f0e7812 */ /* 0x000fc400078ec0ff */
[C---:B------:R-:W-:Y:S02]  /*dd60*/  IADD3 R171, P4, R18.reuse, 0x8040, RZ ;  /* 0x0000804012ab7810 */ /* 0x040fe40007f9e0ff */
[C---:B------:R-:W-:Y:S02]  /*dd70*/  IADD3 R161, P5, R18.reuse, 0xc020, RZ ;  /* 0x0000c02012a17810 */ /* 0x040fe40007fbe0ff */
[----:B------:R-:W-:Y:S02]  /*dd80*/  IADD3 R21, P2, R18, 0xc040, RZ ;  /* 0x0000c04012157810 */ /* 0x000fe40007f5e0ff */
[----:B------:R-:W-:Y:S02]  /*dd90*/  LOP3.LUT R152, R153, 0x380, RZ, 0xc0, !PT ;  /* 0x0000038099987812 */ /* 0x000fe400078ec0ff */
[----:B------:R-:W-:Y:S02]  /*dda0*/  LOP3.LUT R154, R155, 0x380, RZ, 0xc0, !PT ;  /* 0x000003809b9a7812 */ /* 0x000fe400078ec0ff */
[----:B------:R-:W-:-:S02]  /*ddb0*/  LOP3.LUT R18, R5, 0x380, RZ, 0xc0, !PT ;  /* 0x0000038005127812 */ /* 0x000fc400078ec0ff */
[----:B------:R-:W-:Y:S02]  /*ddc0*/  LOP3.LUT R12, R12, R11, RZ, 0x3c, !PT ;  /* 0x0000000b0c0c7212 */ /* 0x000fe400078e3cff */
[----:B------:R-:W-:Y:S02]  /*ddd0*/  MOV R0, R8 ;  /* 0x0000000800007202 */ /* 0x000fe40000000f00 */
[----:B------:R-:W-:Y:S02]  /*dde0*/  SHF.R.U64 R14, R14, 0x3, RZ ;  /* 0x000000030e0e7819 */ /* 0x000fe400000012ff */
[----:B------:R-:W-:Y:S02]  /*ddf0*/  F2FP.F16.F32.PACK_AB R8, R33, R32 ;  /* 0x000000202108723e */ /* 0x000fe400000000ff */
[----:B------:R-:W-:Y:S02]  /*de00*/  F2FP.F16.F32.PACK_AB R9, R35, R34 ;  /* 0x000000222309723e */ /* 0x000fe400000000ff */
[----:B------:R-:W-:-:S02]  /*de10*/  F2FP.F16.F32.PACK_AB R11, R39, R38 ;  /* 0x00000026270b723e */ /* 0x000fc400000000ff */
[----:B------:R-:W-:Y:S02]  /*de20*/  SHF.R.U64 R152, R152, 0x3, RZ ;  /* 0x0000000398987819 */ /* 0x000fe400000012ff */
[----:B------:R-:W-:Y:S01]  /*de30*/  SHF.R.U64 R154, R154, 0x3, RZ ;  /* 0x000000039a9a7819 */ /* 0x000fe200000012ff */
[----:B------:R0:W-:Y:S01]  /*de40*/  STSM.16.M88.4 [R0], R8 ;  /* 0x0000000800007844 */ /* 0x0001e20000000200 */
[----:B------:R-:W-:Y:S02]  /*de50*/  LOP3.LUT R20, R21, 0x380, RZ, 0xc0, !PT ;  /* 0x0000038015147812 */ /* 0x000fe400078ec0ff */
[----:B------:R-:W-:Y:S02]  /*de60*/  SHF.R.U64 R18, R18, 0x3, RZ ;  /* 0x0000000312127819 */ /* 0x000fe400000012ff */
[----:B------:R-:W-:Y:S01]  /*de70*/  LOP3.LUT R14, R14, R15, RZ, 0x3c, !PT ;  /* 0x0000000f0e0e7212 */ /* 0x000fe200078e3cff */
[----:B------:R-:W-:Y:S01]  /*de80*/  IMAD.X R15, RZ, RZ, R19, P0 ;  /* 0x000000ffff0f7224 */ /* 0x000fe200000e0613 */
[----:B------:R-:W-:-:S02]  /*de90*/  LOP3.LUT R170, R171, 0x380, RZ, 0xc0, !PT ;  /* 0x00000380abaa7812 */ /* 0x000fc400078ec0ff */
[----:B------:R-:W-:Y:S01]  /*dea0*/  LOP3.LUT R152, R152, R153, RZ, 0x3c, !PT ;  /* 0x0000009998987212 */ /* 0x000fe200078e3cff */
[--C-:B------:R-:W-:Y:S01]  /*deb0*/  IMAD.X R153, RZ, RZ, R19.reuse, P3 ;  /* 0x000000ffff997224 */ /* 0x100fe200018e0613 */
[----:B------:R-:W-:Y:S01]  /*dec0*/  LOP3.LUT R154, R154, R155, RZ, 0x3c, !PT ;  /* 0x0000009b9a9a7212 */ /* 0x000fe200078e3cff */
[----:B------:R-:W-:Y:S01]  /*ded0*/  IMAD.X R155, RZ, RZ, R19, P6 ;  /* 0x000000ffff9b7224 */ /* 0x000fe200030e0613 */
[----:B------:R-:W-:Y:S02]  /*dee0*/  SHF.R.U64 R20, R20, 0x3, RZ ;  /* 0x0000000314147819 */ /* 0x000fe400000012ff */
[----:B------:R-:W-:Y:S02]  /*def0*/  LOP3.LUT R18, R18, R5, RZ, 0x3c, !PT ;  /* 0x0000000512127212 */ /* 0x000fe400078e3cff */
[----:B------:R-:W-:Y:S02]  /*df00*/  MOV R156, R156 ;  /* 0x0000009c009c7202 */ /* 0x000fe40000000f00 */
[----:B------:R-:W-:-:S02]  /*df10*/  F2FP.F16.F32.PACK_AB R4, R41, R40 ;  /* 0x000000282904723e */ /* 0x000fc400000000ff */
[----:B------:R-:W-:Y:S02]  /*df20*/  F2FP.F16.F32.PACK_AB R5, R43, R42 ;  /* 0x0000002a2b05723e */ /* 0x000fe400000000ff */
[----:B------:R-:W-:Y:S02]  /*df30*/  F2FP.F16.F32.PACK_AB R6, R45, R44 ;  /* 0x0000002c2d06723e */ /* 0x000fe400000000ff */
[----:B------:R-:W-:Y:S02]  /*df40*/  F2FP.F16.F32.PACK_AB R7, R47, R46 ;  /* 0x0000002e2f07723e */ /* 0x000fe400000000ff */
[----:B------:R-:W-:Y:S02]  /*df50*/  MOV R158, R158 ;  /* 0x0000009e009e7202 */ /* 0x000fe40000000f00 */
[----:B0-----:R-:W-:Y:S01]  /*df60*/  F2FP.F16.F32.PACK_AB R8, R49, R48 ;  /* 0x000000303108723e */ /* 0x001fe200000000ff */
[----:B------:R0:W-:Y:S01]  /*df70*/  STSM.16.M88.4 [R156], R4 ;  /* 0x000000049c007844 */ /* 0x0001e20000000200 */
[----:B------:R-:W-:-:S02]  /*df80*/  F2FP.F16.F32.PACK_AB R9, R51, R50 ;  /* 0x000000323309723e */ /* 0x000fc400000000ff */
[----:B------:R-:W-:Y:S02]  /*df90*/  F2FP.F16.F32.PACK_AB R10, R53, R52 ;  /* 0x00000034350a723e */ /* 0x000fe400000000ff */
[----:B------:R-:W-:Y:S02]  /*dfa0*/  F2FP.F16.F32.PACK_AB R11, R55, R54 ;  /* 0x00000036370b723e */ /* 0x000fe400000000ff */
[----:B------:R-:W-:Y:S02]  /*dfb0*/  SHF.R.U64 R170, R170, 0x3, RZ ;  /* 0x00000003aaaa7819 */ /* 0x000fe400000012ff */
[----:B------:R-:W-:Y:S01]  /*dfc0*/  LOP3.LUT R160, R161, 0x380, RZ, 0xc0, !PT ;  /* 0x00000380a1a07812 */ /* 0x000fe200078ec0ff */
[----:B------:R-:W-:Y:S01]  /*dfd0*/  STSM.16.M88.4 [R158], R8 ;  /* 0x000000089e007844 */ /* 0x000fe20000000200 */
[----:B------:R-:W-:Y:S02]  /*dfe0*/  LOP3.LUT R20, R20, R21, RZ, 0x3c, !PT ;  /* 0x0000001514147212 */ /* 0x000fe400078e3cff */
[----:B------:R-:W-:-:S02]  /*dff0*/  MOV R165, R164 ;  /* 0x000000a400a57202 */ /* 0x000fc40000000f00 */
[----:B------:R-:W-:Y:S02]  /*e000*/  MOV R21, R162 ;  /* 0x000000a200157202 */ /* 0x000fe40000000f00 */
[----:B------:R-:W-:Y:S02]  /*e010*/  MOV R0, R12 ;  /* 0x0000000c00007202 */ /* 0x000fe40000000f00 */
[----:B------:R-:W-:Y:S02]  /*e020*/  MOV R164, R14 ;  /* 0x0000000e00a47202 */ /* 0x000fe40000000f00 */
[----:B------:R-:W-:Y:S02]  /*e030*/  F2FP.F16.F32.PACK_AB R12, R57, R56 ;  /* 0x00000038390c723e */ /* 0x000fe400000000ff */
[----:B------:R-:W-:Y:S02]  /*e040*/  F2FP.F16.F32.PACK_AB R13, R59, R58 ;  /* 0x0000003a3b0d723e */ /* 0x000fe400000000ff */
[----:B------:R-:W-:-:S02]  /*e050*/  F2FP.F16.F32.PACK_AB R14, R61, R60 ;  /* 0x0000003c3d0e723e */ /* 0x000fc400000000ff */
[----:B------:R-:W-:Y:S02]  /*e060*/  F2FP.F16.F32.PACK_AB R15, R63, R62 ;  /* 0x0000003e3f0f723e */ /* 0x000fe400000000ff */
[----:B------:R-:W-:Y:S02]  /*e070*/  MOV R162, R152 ;  /* 0x0000009800a27202 */ /* 0x000fe40000000f00 */
[----:B------:R-:W-:Y:S01]  /*e080*/  MOV R163, R154 ;  /* 0x0000009a00a37202 */ /* 0x000fe20000000f00 */
[----:B------:R1:W-:Y:S01]  /*e090*/  STSM.16.M88.4 [R21], R12 ;  /* 0x0000000c15007844 */ /* 0x0003e20000000200 */
[----:B------:R-:W-:Y:S01]  /*e0a0*/  LOP3.LUT R170, R170, R171, RZ, 0x3c, !PT ;  /* 0x000000abaaaa7212 */ /* 0x000fe200078e3cff */
[----:B------:R-:W-:Y:S01]  /*e0b0*/  IMAD.X R171, RZ, RZ, R19, P4 ;  /* 0x000000ffffab7224 */ /* 0x000fe200020e0613 */
[----:B------:R-:W-:Y:S02]  /*e0c0*/  F2FP.F16.F32.PACK_AB R152, R65, R64 ;  /* 0x000000404198723e */ /* 0x000fe400000000ff */
[----:B------:R-:W-:-:S02]  /*e0d0*/  F2FP.F16.F32.PACK_AB R153, R67, R66 ;  /* 0x000000424399723e */ /* 0x000fc400000000ff */
[----:B------:R-:W-:Y:S02]  /*e0e0*/  F2FP.F16.F32.PACK_AB R154, R69, R68 ;  /* 0x00000044459a723e */ /* 0x000fe400000000ff */
[----:B------:R-:W-:Y:S02]  /*e0f0*/  F2FP.F16.F32.PACK_AB R155, R71, R70 ;  /* 0x00000046479b723e */ /* 0x000fe400000000ff */
[----:B------:R-:W-:Y:S02]  /*e100*/  SHF.R.U64 R160, R160, 0x3, RZ ;  /* 0x00000003a0a07819 */ /* 0x000fe400000012ff */
[----:B------:R-:W-:Y:S01]  /*e110*/  MOV R166, R166 ;  /* 0x000000a600a67202 */ /* 0x000fe20000000f00 */
[----:B------:R2:W-:Y:S01]  /*e120*/  STSM.16.M88.4 [R165], R152 ;  /* 0x00000098a5007844 */ /* 0x0005e20000000200 */
[----:B0-----:R-:W-:Y:S01]  /*e130*/  F2FP.F16.F32.PACK_AB R156, R73, R72 ;  /* 0x00000048499c723e */ /* 0x001fe200000000ff */
[----:B-1----:R-:W-:Y:S01]  /*e140*/  IMAD.X R21, RZ, RZ, R19, P2 ;  /* 0x000000ffff157224 */ /* 0x002fe200010e0613 */
[----:B------:R-:W-:-:S02]  /*e150*/  F2FP.F16.F32.PACK_AB R157, R75, R74 ;  /* 0x0000004a4b9d723e */ /* 0x000fc400000000ff */
[----:B------:R-:W-:Y:S02]  /*e160*/  F2FP.F16.F32.PACK_AB R158, R77, R76 ;  /* 0x0000004c4d9e723e */ /* 0x000fe400000000ff */
[----:B------:R-:W-:Y:S02]  /*e170*/  F2FP.F16.F32.PACK_AB R159, R79, R78 ;  /* 0x0000004e4f9f723e */ /* 0x000fe400000000ff */
[----:B------:R-:W-:Y:S02]  /*e180*/  F2FP.F16.F32.PACK_AB R4, R81, R80 ;  /* 0x000000505104723e */ /* 0x000fe400000000ff */
[----:B------:R-:W-:Y:S01]  /*e190*/  F2FP.F16.F32.PACK_AB R5, R83, R82 ;  /* 0x000000525305723e */ /* 0x000fe200000000ff */
[----:B------:R0:W-:Y:S01]  /*e1a0*/  STSM.16.M88.4 [R166], R156 ;  /* 0x0000009ca6007844 */ /* 0x0001e20000000200 */
[----:B------:R-:W-:Y:S02]  /*e1b0*/  F2FP.F16.F32.PACK_AB R6, R85, R84 ;  /* 0x000000545506723e */ /* 0x000fe400000000ff */
[----:B------:R-:W-:-:S02]  /*e1c0*/  F2FP.F16.F32.PACK_AB R7, R87, R86 ;  /* 0x000000565707723e */ /* 0x000fc400000000ff */
[----:B------:R-:W-:Y:S02]  /*e1d0*/  MOV R168, R168 ;  /* 0x000000a800a87202 */ /* 0x000fe40000000f00 */
[----:B------:R-:W-:Y:S01]  /*e1e0*/  F2FP.F16.F32.PACK_AB R8, R89, R88 ;  /* 0x000000585908723e */ /* 0x000fe200000000ff */
[----:B------:R1:W-:Y:S01]  /*e1f0*/  STSM.16.M88.4 [R0], R4 ;  /* 0x0000000400007844 */ /* 0x0003e20000000200 */
[----:B------:R-:W-:Y:S02]  /*e200*/  F2FP.F16.F32.PACK_AB R9, R91, R90 ;  /* 0x0000005a5b09723e */ /* 0x000fe400000000ff */
[----:B------:R-:W-:Y:S02]  /*e210*/  F2FP.F16.F32.PACK_AB R10, R93, R92 ;  /* 0x0000005c5d0a723e */ /* 0x000fe400000000ff */
[----:B------:R-:W-:Y:S02]  /*e220*/  F2FP.F16.F32.PACK_AB R11, R95, R94 ;  /* 0x0000005e5f0b723e */ /* 0x000fe400000000ff */
[----:B------:R-:W-:Y:S01]  /*e230*/  LOP3.LUT R160, R160, R161, RZ, 0x3c, !PT ;  /* 0x000000a1a0a07212 */ /* 0x000fe200078e3cff */
[--C-:B------:R-:W-:Y:S01]  /*e240*/  IMAD.X R161, RZ, RZ, R19.reuse, P5 ;  /* 0x000000ffffa17224 */ /* 0x100fe200028e0613 */
[----:B------:R-:W-:Y:S01]  /*e250*/  F2FP.F16.F32.PACK_AB R12, R97, R96 ;  /* 0x00000060610c723e */ /* 0x000fe200000000ff */
[----:B------:R-:W-:Y:S01]  /*e260*/  STSM.16.M88.4 [R168], R8 ;  /* 0x00000008a8007844 */ /* 0x000fe20000000200 */
[----:B------:R-:W-:Y:S01]  /*e270*/  F2FP.F16.F32.PACK_AB R13, R99, R98 ;  /* 0x00000062630d723e */ /* 0x000fe200000000ff */
[----:B------:R-:W-:Y:S01]  /*e280*/  IMAD.X R19, RZ, RZ, R19, P1 ;  /* 0x000000ffff137224 */ /* 0x000fe200008e0613 */
[----:B------:R-:W-:-:S02]  /*e290*/  F2FP.F16.F32.PACK_AB R14, R101, R100 ;  /* 0x00000064650e723e */ /* 0x000fc400000000ff */
[----:B------:R-:W-:Y:S02]  /*e2a0*/  F2FP.F16.F32.PACK_AB R15, R103, R102 ;  /* 0x00000066670f723e */ /* 0x000fe400000000ff */
[----:B------:R-:W-:Y:S02]  /*e2b0*/  MOV R170, R170 ;  /* 0x000000aa00aa7202 */ /* 0x000fe40000000f00 */
[----:B--2---:R-:W-:Y:S01]  /*e2c0*/  F2FP.F16.F32.PACK_AB R152, R105, R104 ;  /* 0x000000686998723e */ /* 0x004fe200000000ff */
[----:B------:R2:W-:Y:S01]  /*e2d0*/  STSM.16.M88.4 [R164], R12 ;  /* 0x0000000ca4007844 */ /* 0x0005e20000000200 */
[----:B------:R-:W-:Y:S02]  /*e2e0*/  F2FP.F16.F32.PACK_AB R153, R107, R106 ;  /* 0x0000006a6b99723e */ /* 0x000fe400000000ff */
[----:B------:R-:W-:Y:S02]  /*e2f0*/  F2FP.F16.F32.PACK_AB R154, R109, R108 ;  /* 0x0000006c6d9a723e */ /* 0x000fe400000000ff */
[----:B------:R-:W-:-:S02]  /*e300*/  F2FP.F16.F32.PACK_AB R155, R111, R110 ;  /* 0x0000006e6f9b723e */ /* 0x000fc400000000ff */
[----:B0-----:R-:W-:Y:S02]  /*e310*/  F2FP.F16.F32.PACK_AB R156, R113, R112 ;  /* 0x00000070719c723e */ /* 0x001fe400000000ff */
[----:B------:R-:W-:Y:S01]  /*e320*/  F2FP.F16.F32.PACK_AB R157, R115, R114 ;  /* 0x00000072739d723e */ /* 0x000fe200000000ff */
[----:B------:R-:W-:Y:S01]  /*e330*/  STSM.16.M88.4 [R170], R152 ;  /* 0x00000098aa007844 */ /* 0x000fe20000000200 */
[----:B------:R-:W-:Y:S02]  /*e340*/  F2FP.F16.F32.PACK_AB R158, R117, R116 ;  /* 0x00000074759e723e */ /* 0x000fe400000000ff */
[----:B------:R-:W-:Y:S02]  /*e350*/  F2FP.F16.F32.PACK_AB R159, R119, R118 ;  /* 0x00000076779f723e */ /* 0x000fe400000000ff */
[----:B-1----:R-:W-:Y:S01]  /*e360*/  F2FP.F16.F32.PACK_AB R4, R121, R120 ;  /* 0x000000787904723e */ /* 0x002fe200000000ff */
[----:B--2---:R-:W0:Y:S01]  /*e370*/  LDC.64 R164, c[0x0][0xc00] ;  /* 0x00030000ffa47b82 */ /* 0x004e220000000a00 */
[----:B------:R-:W-:Y:S01]  /*e380*/  F2FP.F16.F32.PACK_AB R5, R123, R122 ;  /* 0x0000007a7b05723e */ /* 0x000fe200000000ff */
[----:B------:R-:W-:Y:S01]  /*e390*/  STSM.16.M88.4 [R162], R156 ;  /* 0x0000009ca2007844 */ /* 0x000fe20000000200 */
[----:B------:R-:W-:-:S02]  /*e3a0*/  F2FP.F16.F32.PACK_AB R6, R125, R124 ;  /* 0x0000007c7d06723e */ /* 0x000fc400000000ff */
[----:B------:R-:W-:Y:S02]  /*e3b0*/  F2FP.F16.F32.PACK_AB R7, R127, R126 ;  /* 0x0000007e7f07723e */ /* 0x000fe400000000ff */
[----:B------:R-:W-:Y:S02]  /*e3c0*/  MOV R160, R160 ;  /* 0x000000a000a07202 */ /* 0x000fe40000000f00 */
[----:B------:R-:W-:Y:S01]  /*e3d0*/  MOV R161, R20 ;  /* 0x0000001400a17202 */ /* 0x000fe20000000f00 */
[----:B------:R1:W-:Y:S01]  /*e3e0*/  STSM.16.M88.4 [R163], R4 ;  /* 0x00000004a3007844 */ /* 0x0003e20000000200 */
[----:B------:R-:W2:Y:S01]  /*e3f0*/  LDC.64 R20, c[0x0][0xc08] ;  /* 0x00030200ff147b82 */ /* 0x000ea20000000a00 */
[----:B------:R-:W-:Y:S02]  /*e400*/  F2FP.F16.F32.PACK_AB R8, R129, R128 ;  /* 0x000000808108723e */ /* 0x000fe400000000ff */
[----:B------:R-:W-:Y:S02]  /*e410*/  F2FP.F16.F32.PACK_AB R9, R131, R130 ;  /* 0x000000828309723e */ /* 0x000fe400000000ff */
[----:B------:R-:W-:-:S02]  /*e420*/  F2FP.F16.F32.PACK_AB R10, R133, R132 ;  /* 0x00000084850a723e */ /* 0x000fc400000000ff */
[----:B------:R-:W-:Y:S02]  /*e430*/  F2FP.F16.F32.PACK_AB R11, R135, R134 ;  /* 0x00000086870b723e */ /* 0x000fe400000000ff */
[----:B------:R-:W-:Y:S01]  /*e440*/  MOV R18, R18 ;  /* 0x0000001200127202 */ /* 0x000fe20000000f00 */
[----:B------:R-:W-:Y:S01]  /*e450*/  IMAD.U32 R19, RZ, RZ, UR41 ;  /* 0x00000029ff137e24 */ /* 0x000fe2000f8e00ff */
[----:B------:R-:W-:Y:S01]  /*e460*/  F2FP.F16.F32.PACK_AB R12, R145, R144 ;  /* 0x00000090910c723e */ /* 0x000fe200000000ff */
[----:B------:R0:W-:Y:S01]  /*e470*/  STSM.16.M88.4 [R160], R8 ;  /* 0x00000008a0007844 */ /* 0x0001e20000000200 */
[----:B------:R-:W-:Y:S02]  /*e480*/  F2FP.F16.F32.PACK_AB R13, R147, R146 ;  /* 0x00000092930d723e */ /* 0x000fe400000000ff */
[----:B-1----:R-:W-:Y:S02]  /*e490*/  F2FP.F16.F32.PACK_AB R4, R137, R136 ;  /* 0x000000888904723e */ /* 0x002fe400000000ff */
[----:B------:R-:W-:-:S02]  /*e4a0*/  F2FP.F16.F32.PACK_AB R5, R139, R138 ;  /* 0x0000008a8b05723e */ /* 0x000fc400000000ff */
[----:B------:R-:W-:Y:S02]  /*e4b0*/  F2FP.F16.F32.PACK_AB R6, R141, R140 ;  /* 0x0000008c8d06723e */ /* 0x000fe400000000ff */
[----:B------:R-:W-:Y:S02]  /*e4c0*/  F2FP.F16.F32.PACK_AB R7, R143, R142 ;  /* 0x0000008e8f07723e */ /* 0x000fe400000000ff */
[----:B------:R-:W-:Y:S02]  /*e4d0*/  F2FP.F16.F32.PACK_AB R14, R149, R148 ;  /* 0x00000094950e723e */ /* 0x000fe400000000ff */
[----:B------:R-:W-:Y:S01]  /*e4e0*/  F2FP.F16.F32.PACK_AB R15, R151, R150 ;  /* 0x00000096970f723e */ /* 0x000fe200000000ff */
[----:B------:R1:W-:Y:S01]  /*e4f0*/  STSM.16.M88.4 [R161], R4 ;  /* 0x00000004a1007844 */ /* 0x0003e20000000200 */
[----:B------:R-:W-:Y:S01]  /*e500*/  ISETP.NE.U32.AND P1, PT, RZ, UR12, PT ;  /* 0x0000000cff007c0c */ /* 0x000fe2000bf25070 */
[----:B0-----:R-:W-:Y:S01]  /*e510*/  IMAD.WIDE R8, R19, 0x4, R164 ;  /* 0x0000000413087825 */ /* 0x001fe200078e02a4 */
[----:B--2---:R-:W-:Y:S01]  /*e520*/  ISETP.NE.U32.AND P0, PT, R20, RZ, PT ;  /* 0x000000ff1400720c */ /* 0x004fe20003f05070 */
[----:B------:R0:W-:Y:S01]  /*e530*/  STSM.16.M88.4 [R18], R12 ;  /* 0x0000000c12007844 */ /* 0x0001e20000000200 */
[----:B------:R-:W-:Y:S01]  /*e540*/  BAR.SYNC.DEFER_BLOCKING 0x1, 0x100 ;  /* 0x0044000000007b1d */ /* 0x000fe20000010000 */
[----:B------:R-:W-:-:S02]  /*e550*/  ISETP.NE.AND.EX P1, PT, RZ, UR13, PT, P1 ;  /* 0x0000000dff007c0c */ /* 0x000fc4000bf25310 */
[----:B------:R-:W-:-:S13]  /*e560*/  ISETP.NE.AND.EX P0, PT, R21, RZ, PT, P0 ;  /* 0x000000ff1500720c */ /* 0x000fda0003f05300 */
[----:B-1----:R-:W1:Y:S01]  /*e570*/  @P0 LDC.64 R4, c[0x0][0xc08] ;  /* 0x00030200ff040b82 */ /* 0x002e620000000a00 */
[----:B------:R-:W2:Y:S01]  /*e580*/  @P1 LDG.E R0, desc[UR48][R8.64] ;  /* 0x0000003008001981 */ /* 0x000ea2000c1e1900 */
[----:B-1----:R-:W-:-:S05]  /*e590*/  @P0 IMAD.WIDE R4, R19, 0x4, R4 ;  /* 0x0000000413040825 */ /* 0x002fca00078e0204 */
[----:B------:R1:W3:Y:S01]  /*e5a0*/  @P0 LDG.E R10, desc[UR48][R4.64] ;  /* 0x00000030040a0981 */ /* 0x0002e2000c1e1900 */
[----:B------:R-:W-:Y:S01]  /*e5b0*/  USEL UR4, UR44, UR4, UP0 ;  /* 0x000000042c047287 */ /* 0x000fe20008000000 */
[----:B0-----:R-:W-:Y:S01]  /*e5c0*/  VIADD R14, R22, UR42 ;  /* 0x0000002a160e7c36 */ /* 0x001fe20008000000 */
[----:B------:R-:W-:Y:S02]  /*e5d0*/  UISETP.NE.AND UP1, UPT, UR20, 0x1, UPT ;  /* 0x000000011400788c */ /* 0x000fe4000bf25270 */
[----:B------:R-:W-:Y:S01]  /*e5e0*/  UISETP.GT.AND UP2, UPT, UR4, 0x1, UPT ;  /* 0x000000010400788c */ /* 0x000fe2000bf44270 */
[----:B------:R-:W-:Y:S01]  /*e5f0*/  UMOV UR23, 0x9b8 ;  /* 0x000009b800177882 */ /* 0x000fe20000000000 */
[----:B------:R-:W-:Y:S02]  /*e600*/  UISETP.NE.U32.AND UP0, UPT, UR12, URZ, UPT ;  /* 0x0000003f0c00728c */ /* 0x000fe4000bf05070 */
[----:B------:R-:W-:Y:S01]  /*e610*/  PLOP3.LUT P2, PT, PT, PT, UP1, 0x80, 0x0 ;  /* 0x000000000000781c */ /* 0x000fe20003f4f018 */
[----:B------:R-:W-:-:S02]  /*e620*/  USEL UR23, UR23, 0x978, UP2 ;  /* 0x0000097817177887 */ /* 0x000fc40009000000 */
[----:B------:R-:W-:Y:S01]  /*e630*/  UISETP.NE.AND.EX UP0, UPT, UR13, URZ, UPT, UP0 ;  /* 0x0000003f0d00728c */ /* 0x000fe2000bf05300 */
[----:B------:R-:W-:Y:S01]  /*e640*/  UMOV UR4, URZ ;  /* 0x0000003f00047c82 */ /* 0x000fe20008000000 */
[----:B------:R-:W-:Y:S02]  /*e650*/  USHF.R.S32.HI UR12, URZ, 0x1f, UR41 ;  /* 0x0000001f3f0c7899 */ /* 0x000fe40008011429 */
[----:B------:R-:W-:Y:S01]  /*e660*/  USEL UR9, UR41, URZ, !UP0 ;  /* 0x0000003f29097287 */ /* 0x000fe2000c000000 */
[----:B------:R-:W-:Y:S01]  /*e670*/  @UP1 ULDC UR25, c[0x0][0xbec] ;  /* 0x0002fb0000191ab9 */ /* 0x000fe20000000800 */
[----:B------:R-:W-:-:S04]  /*e680*/  USEL UR21, UR43, URZ, UP2 ;  /* 0x0000003f2b157287 */ /* 0x000fc80009000000 */
[----:B------:R-:W-:Y:S01]  /*e690*/  ULDC.64 UR16, c[0x0][UR23+0x220] ;  /* 0x0000880017107abb */ /* 0x000fe20008000a00 */
[----:B-1----:R-:W-:Y:S01]  /*e6a0*/  @P2 IMAD.HI.U32 R4, R14, UR25, RZ ;  /* 0x000000190e042c27 */ /* 0x002fe2000f8e00ff */
[----:B------:R-:W-:Y:S01]  /*e6b0*/  USEL UR22, UR12, URZ, !UP0 ;  /* 0x0000003f0c167287 */ /* 0x000fe2000c000000 */
[----:B------:R-:W-:Y:S01]  /*e6c0*/  ULDC.64 UR14, c[0x0][UR23+0x218] ;  /* 0x00008600170e7abb */ /* 0x000fe20008000a00 */
[----:B------:R-:W-:Y:S01]  /*e6d0*/  ULDC.64 UR18, c[0x0][UR23+0x228] ;  /* 0x00008a0017127abb */ /* 0x000fe20008000a00 */
[----:B------:R-:W-:Y:S01]  /*e6e0*/  UIMAD UR17, UR17, UR9, URZ ;  /* 0x00000009111172a4 */ /* 0x000fe2000f8e023f */
[----:B------:R-:W-:Y:S01]  /*e6f0*/  @UP1 ULDC UR28, c[0x0][0xbf0] ;  /* 0x0002fc00001c1ab9 */ /* 0x000fe20000000800 */
[----:B------:R-:W-:Y:S02]  /*e700*/  UIMAD.WIDE.U32 UR12, UR14, UR40, URZ ;  /* 0x000000280e0c72a5 */ /* 0x000fe4000f8e003f */
[----:B------:R-:W-:Y:S02]  /*e710*/  UIMAD UR24, UR15, UR40, URZ ;  /* 0x000000280f1872a4 */ /* 0x000fe4000f8e023f */
[----:B------:R-:W-:-:S02]  /*e720*/  UIMAD.WIDE.U32 UR26, UR18, UR21, URZ ;  /* 0x00000015121a72a5 */ /* 0x000fc4000f8e003f */
[----:B------:R-:W-:Y:S02]  /*e730*/  UIMAD.WIDE.U32 UR14, UR16, UR9, URZ ;  /* 0x00000009100e72a5 */ /* 0x000fe4000f8e003f */
[----:B------:R-:W-:Y:S02]  /*e740*/  UIMAD UR18, UR19, UR21, URZ ;  /* 0x00000015131272a4 */ /* 0x000fe4000f8e023f */
[----:B------:R-:W-:Y:S01]  /*e750*/  UIMAD UR17, UR16, UR22, UR17 ;  /* 0x00000016101172a4 */ /* 0x000fe2000f8e0211 */
[----:B------:R-:W-:Y:S01]  /*e760*/  IMAD.U32 R5, RZ, RZ, UR26 ;  /* 0x0000001aff057e24 */ /* 0x000fe2000f8e00ff */
[----:B------:R-:W-:Y:S02]  /*e770*/  UIADD3 UR18, UR27, UR18, URZ ;  /* 0x000000121b127290 */ /* 0x000fe4000fffe03f */
[----:B------:R-:W-:Y:S02]  /*e780*/  UIADD3 UR24, UR13, UR24, URZ ;  /* 0x000000180d187290 */ /* 0x000fe4000fffe03f */
[----:B------:R-:W-:-:S02]  /*e790*/  UIADD3 UR17, UR15, UR17, URZ ;  /* 0x000000110f117290 */ /* 0x000fc4000fffe03f */
[----:B------:R-:W-:Y:S01]  /*e7a0*/  IMAD.U32 R6, RZ, RZ, UR18 ;  /* 0x00000012ff067e24 */ /* 0x000fe2000f8e00ff */
[----:B--2---:R-:W-:Y:S01]  /*e7b0*/  @P1 R2UR UR4, R0 ;  /* 0x00000000000412ca */ /* 0x004fe200000e0000 */
[----:B------:R-:W-:Y:S01]  /*e7c0*/  IMAD.MOV.U32 R0, RZ, RZ, R14 ;  /* 0x000000ffff007224 */ /* 0x000fe200078e000e */
[----:B------:R-:W-:-:S05]  /*e7d0*/  @P2 SHF.R.U32.HI R0, RZ, UR28, R4 ;  /* 0x0000001cff002c19 */ /* 0x000fca0008011604 */
[----:B------:R-:W-:-:S04]  /*e7e0*/  IMAD.MOV R7, RZ, RZ, -R0 ;  /* 0x000000ffff077224 */ /* 0x000fc800078e0a00 */
[----:B------:R-:W-:Y:S02]  /*e7f0*/  IMAD R7, R7, UR20, R14 ;  /* 0x0000001407077c24 */ /* 0x000fe4000f8e020e */
[----:B------:R-:W-:Y:S02]  /*e800*/  UIADD3 UR12, UP0, UP3, UR14, UR12, UR4 ;  /* 0x0000000c0e0c7290 */ /* 0x000fe4000fb1e004 */
[----:B------:R-:W-:-:S04]  /*e810*/  USHF.R.S32.HI UR16, URZ, 0x1f, UR4 ;  /* 0x0000001f3f107899 */ /* 0x000fc80008011404 */
[----:B------:R-:W-:Y:S01]  /*e820*/  UIADD3.X UR14, UR17, UR24, UR16, UP0, UP3 ;  /* 0x00000018110e7290 */ /* 0x000fe200087e6410 */
[----:B------:R-:W-:Y:S01]  /*e830*/  IADD3 R4, P3, P4, R0, UR12, R5 ;  /* 0x0000000c00047c10 */ /* 0x000fe2000fc7e005 */
[----:B------:R-:W-:Y:S01]  /*e840*/  ULDC.64 UR12, c[0x0][UR23+0x210] ;  /* 0x00008400170c7abb */ /* 0x000fe20008000a00 */
[----:B------:R-:W-:Y:S01]  /*e850*/  SHF.R.S32.HI R5, RZ, 0x1f, R0 ;  /* 0x0000001fff057819 */ /* 0x000fe20000011400 */
[----:B------:R-:W-:Y:S01]  /*e860*/  IMAD R11, R7, UR13, RZ ;  /* 0x0000000d070b7c24 */ /* 0x000fe2000f8e02ff */
[----:B------:R-:W-:Y:S02]  /*e870*/  SHF.R.S32.HI R0, RZ, 0x1f, R7 ;  /* 0x0000001fff007819 */ /* 0x000fe40000011407 */
[----:B------:R-:W-:Y:S01]  /*e880*/  IADD3.X R5, R5, UR14, R6, P3, P4 ;  /* 0x0000000e05057c10 */ /* 0x000fe20009fe8406 */
[----:B------:R-:W-:Y:S01]  /*e890*/  ULDC.64 UR14, c[0x0][0xba8] ;  /* 0x0002ea00000e7ab9 */ /* 0x000fe20000000a00 */
[----:B------:R-:W-:Y:S01]  /*e8a0*/  @!UP2 ULDC UR14, c[0x0][0xb50] ;  /* 0x0002d400000eaab9 */ /* 0x000fe20000000800 */
[----:B------:R-:W-:Y:S01]  /*e8b0*/  IMAD R11, R0, UR12, R11 ;  /* 0x0000000c000b7c24 */ /* 0x000fe2000f8e020b */
[----:B------:R-:W-:Y:S01]  /*e8c0*/  @!UP2 ULDC UR15, c[0x0][0xb54] ;  /* 0x0002d500000faab9 */ /* 0x000fe20000000800 */
[----:B------:R-:W-:Y:S01]  /*e8d0*/  IMAD.WIDE.U32 R4, R7, UR12, R4 ;  /* 0x0000000c07047c25 */ /* 0x000fe2000f8e0004 */
[----:B------:R-:W-:Y:S01]  /*e8e0*/  ULDC UR12, c[0x0][0xa88] ;  /* 0x0002a200000c7ab9 */ /* 0x000fe20000000800 */
[----:B---3--:R-:W-:-:S02]  /*e8f0*/  @P0 R2UR UR12, R10 ;  /* 0x000000000a0c02ca */ /* 0x008fc400000e0000 */
[----:B------:R-:W-:Y:S01]  /*e900*/  IMAD.IADD R5, R5, 0x1, R11 ;  /* 0x0000000105057824 */ /* 0x000fe200078e020b */
[----:B------:R-:W-:-:S04]  /*e910*/  LEA R11, P3, R4, UR14, 0x2 ;  /* 0x0000000e040b7c11 */ /* 0x000fc8000f8610ff */
[----:B------:R-:W-:Y:S01]  /*e920*/  LEA.HI.X R12, R4, UR15, R5, 0x2, P3 ;  /* 0x0000000f040c7c11 */ /* 0x000fe200098f1405 */
[----:B------:R-:W-:Y:S08]  /*e930*/  @P0 BRA `(.L_x_2589) ;  /* 0x0000000000180947 */ /* 0x000ff00003800000 */
[----:B------:R-:W-:Y:S05]  /*e940*/  @!P1 BRA `(.L_x_2589) ;  /* 0x0000000000149947 */ /* 0x000fea0003800000 */
[----:B------:R-:W2:Y:S04]  /*e950*/  LDG.E R4, desc[UR48][R8.64] ;  /* 0x0000003008047981 */ /* 0x000ea8000c1e1900 */
[----:B------:R-:W3:Y:S01]  /*e960*/  LDG.E R0, desc[UR48][R8.64+0x4] ;  /* 0x0000043008007981 */ /* 0x000ee2000c1e1900 */
[----:B--2---:R-:W-:Y:S02]  /*e970*/  R2UR UR13, R4 ;  /* 0x00000000040d72ca */ /* 0x004fe400000e0000 */
[----:B---3--:R-:W-:-:S13]  /*e980*/  R2UR UR12, R0 ;  /* 0x00000000000c72ca */ /* 0x008fda00000e0000 */
[----:B------:R-:W-:-:S12]  /*e990*/  UIADD3 UR12, -UR13, UR12, URZ ;  /* 0x0000000c0d0c7290 */ /* 0x000fd8000fffe13f */
.L_x_2589:
[----:B------:R-:W2:Y:S04]  /*e9a0*/  LDL R8, [R1+0x14] ;  /* 0x0000140001087983 */ /* 0x000ea80000100800 */
[----:B------:R-:W3:Y:S01]  /*e9b0*/  LDL R0, [R1] ;  /* 0x0000000001007983 */ /* 0x000ee20000100800 */
[----:B------:R-:W-:-:S03]  /*e9c0*/  UIMAD UR17, UR12, UR20, URZ ;  /* 0x000000140c1172a4 */ /* 0x000fc6000f8e023f */
[----:B------:R-:W-:Y:S04]  /*e9d0*/  SHFL.IDX PT, R4, R11, RZ, 0x1c1f ;  /* 0x001c1fff0b047589 */ /* 0x000fe800000e0000 */
[----:B------:R-:W0:Y:S04]  /*e9e0*/  SHFL.IDX PT, R5, R12, RZ, 0x1c1f ;  /* 0x001c1fff0c057589 */ /* 0x000e2800000e0000 */
[----:B------:R-:W-:Y:S04]  /*e9f0*/  SHFL.IDX PT, R6, R11, 0x1, 0x1c1f ;  /* 0x003c1f000b067f89 */ /* 0x000fe800000e0000 */
[----:B------:R-:W1:Y:S01]  /*ea00*/  SHFL.IDX PT, R7, R12, 0x1, 0x1c1f ;  /* 0x003c1f000c077f89 */ /* 0x000e6200000e0000 */
[----:B--2---:R-:W-:Y:S01]  /*ea10*/  VIADD R8, R8, UR42 ;  /* 0x0000002a08087c36 */ /* 0x004fe20008000000 */
[----:B---3--:R-:W-:-:S03]  /*ea20*/  LOP3.LUT P0, RZ, R0, 0x3, RZ, 0xc0, !PT ;  /* 0x0000000300ff7812 */ /* 0x008fc6000780c0ff */
[C---:B------:R-:W-:Y:S01]  /*ea30*/  VIADD R0, R8.reuse, 0x8 ;  /* 0x0000000808007836 */ /* 0x040fe20000000000 */
[C---:B------:R-:W-:Y:S02]  /*ea40*/  ISETP.GE.AND P3, PT, R8.reuse, UR17, PT ;  /* 0x0000001108007c0c */ /* 0x040fe4000bf66270 */
[----:B------:R-:W-:Y:S02]  /*ea50*/  ISETP.GE.OR P1, PT, R8, UR17, P0 ;  /* 0x0000001108007c0c */ /* 0x000fe40008726670 */
[----:B------:R-:W-:-:S11]  /*ea60*/  ISETP.GE.OR P0, PT, R0, UR17, P0 ;  /* 0x0000001100007c0c */ /* 0x000fd60008706670 */
[----:B0-----:R0:W-:Y:S01]  /*ea70*/  @!P1 ST.E desc[UR48][R4.64], R3 ;  /* 0x0000000304009985 */ /* 0x0011e2000c101930 */
[----:B------:R-:W-:-:S03]  /*ea80*/  PLOP3.LUT P1, PT, PT, PT, UP2, 0x80, 0x0 ;  /* 0x000000000000781c */ /* 0x000fc60003f2f028 */
[----:B-1----:R0:W-:Y:S01]  /*ea90*/  @!P0 ST.E desc[UR48][R6.64], R2 ;  /* 0x0000000206008985 */ /* 0x0021e2000c101930 */
[----:B------:R-:W-:-:S09]  /*eaa0*/  ISETP.GE.AND P0, PT, R0, UR17, PT ;  /* 0x0000001100007c0c */ /* 0x000fd2000bf06270 */
[----:B------:R-:W-:Y:S05]  /*eab0*/  @P1 BRA `(.L_x_2590) ;  /* 0x0000001000081947 */ /* 0x000fea0003800000 */
[----:B------:R-:W1:Y:S01]  /*eac0*/  S2R R0, SR_TID.X ;  /* 0x0000000000007919 */ /* 0x000e620000002100 */
[----:B------:R-:W-:Y:S01]  /*ead0*/  ULDC.64 UR14, c[0x0][0xaa0] ;  /* 0x0002a800000e7ab9 */ /* 0x000fe20000000a00 */
[----:B-1----:R-:W-:-:S05]  /*eae0*/  VIADD R0, R0, 0xffffff80 ;  /* 0xffffff8000007836 */ /* 0x002fca0000000000 */
[----:B0-----:R-:W-:-:S04]  /*eaf0*/  SHF.R.S32.HI R3, RZ, 0x1f, R0 ;  /* 0x0000001fff037819 */ /* 0x001fc80000011400 */
[----:B------:R-:W-:-:S04]  /*eb00*/  LEA.HI R3, R3, R0, RZ, 0x3 ;  /* 0x0000000003037211 */ /* 0x000fc800078f18ff */
[----:B------:R-:W-:Y:S02]  /*eb10*/  LOP3.LUT R5, R3, 0xfffffff8, RZ, 0xc0, !PT ;  /* 0xfffffff803057812 */ /* 0x000fe400078ec0ff */
[----:B------:R-:W-:Y:S01]  /*eb20*/  SHF.R.S32.HI R77, RZ, 0x3, R3 ;  /* 0x00000003ff4d7819 */ /* 0x000fe20000011403 */
[----:B------:R-:W-:Y:S02]  /*eb30*/  IMAD.MOV.U32 R3, RZ, RZ, 0x2 ;  /* 0x00000002ff037424 */ /* 0x000fe400078e00ff */
[----:B------:R-:W-:-:S04]  /*eb40*/  IMAD.IADD R18, R0, 0x1, -R5 ;  /* 0x0000000100127824 */ /* 0x000fc800078e0a05 */
[----:B------:R-:W-:-:S04]  /*eb50*/  IMAD.SHL.U32 R0, R18, 0x8, RZ ;  /* 0x0000000812007824 */ /* 0x000fc800078e00ff */
[----:B------:R-:W-:-:S04]  /*eb60*/  IMAD R2, R77, 0x40, R0 ;  /* 0x000000404d027824 */ /* 0x000fc800078e0200 */
[----:B------:R-:W-:-:S03]  /*eb70*/  IMAD.WIDE R2, R2, R3, UR10 ;  /* 0x0000000a02027e25 */ /* 0x000fc6000f8e0203 */
[C---:B------:R-:W-:Y:S02]  /*eb80*/  IADD3 R25, P1, R2.reuse, 0x3000, RZ ;  /* 0x0000300002197810 */ /* 0x040fe40007f3e0ff */
[C---:B------:R-:W-:Y:S02]  /*eb90*/  IADD3 R9, P4, R2.reuse, 0x1000, RZ ;  /* 0x0000100002097810 */ /* 0x040fe40007f9e0ff */
[----:B------:R-:W-:Y:S02]  /*eba0*/  LOP3.LUT R24, R25, 0x380, RZ, 0xc0, !PT ;  /* 0x0000038019187812 */ /* 0x000fe400078ec0ff */
[----:B------:R-:W-:Y:S02]  /*ebb0*/  IADD3 R13, P3, R2, 0x2000, RZ ;  /* 0x00002000020d7810 */ /* 0x000fe40007f7e0ff */
[----:B------:R-:W-:Y:S02]  /*ebc0*/  SHF.R.U64 R24, R24, 0x3, RZ ;  /* 0x0000000318187819 */ /* 0x000fe400000012ff */
[----:B------:R-:W-:-:S02]  /*ebd0*/  LOP3.LUT R8, R9, 0x380, RZ, 0xc0, !PT ;  /* 0x0000038009087812 */ /* 0x000fc400078ec0ff */
[----:B------:R-:W-:Y:S02]  /*ebe0*/  LOP3.LUT R12, R13, 0x380, RZ, 0xc0, !PT ;  /* 0x000003800d0c7812 */ /* 0x000fe400078ec0ff */
[----:B------:R-:W-:Y:S01]  /*ebf0*/  LOP3.LUT R24, R24, R25, RZ, 0x3c, !PT ;  /* 0x0000001918187212 */ /* 0x000fe200078e3cff */
[--C-:B------:R-:W-:Y:S01]  /*ec00*/  IMAD.X R25, RZ, RZ, R3.reuse, P1 ;  /* 0x000000ffff197224 */ /* 0x100fe200008e0603 */
[----:B------:R-:W-:Y:S02]  /*ec10*/  IADD3 R49, P1, R2, 0x9000, RZ ;  /* 0x0000900002317810 */ /* 0x000fe40007f3e0ff */
[----:B------:R-:W-:Y:S02]  /*ec20*/  SHF.R.U64 R8, R8, 0x3, RZ ;  /* 0x0000000308087819 */ /* 0x000fe400000012ff */
[----:B------:R-:W-:Y:S01]  /*ec30*/  SHF.R.U64 R12, R12, 0x3, RZ ;  /* 0x000000030c0c7819 */ /* 0x000fe200000012ff */
[----:B------:R-:W-:Y:S01]  /*ec40*/  UIMAD UR12, UR16, UR14, URZ ;  /* 0x0000000e100c72a4 */ /* 0x000fe2000f8e023f */
[----:B------:R-:W-:Y:S01]  /*ec50*/  LOP3.LUT R48, R49, 0x380, RZ, 0xc0, !PT ;  /* 0x0000038031307812 */ /* 0x000fe200078ec0ff */
[----:B------:R-:W-:Y:S01]  /*ec60*/  UIMAD.WIDE.U32 UR10, UR4, UR14, URZ ;  /* 0x0000000e040a72a5 */ /* 0x000fe2000f8e003f */
[----:B------:R-:W-:Y:S01]  /*ec70*/  LOP3.LUT R8, R8, R9, RZ, 0x3c, !PT ;  /* 0x0000000908087212 */ /* 0x000fe200078e3cff */
[--C-:B------:R-:W-:Y:S01]  /*ec80*/  IMAD.X R9, RZ, RZ, R3.reuse, P4 ;  /* 0x000000ffff097224 */ /* 0x100fe200020e0603 */
[----:B------:R-:W-:Y:S01]  /*ec90*/  LOP3.LUT R12, R12, R13, RZ, 0x3c, !PT ;  /* 0x0000000d0c0c7212 */ /* 0x000fe200078e3cff */
[----:B------:R-:W-:Y:S01]  /*eca0*/  IMAD.X R13, RZ, RZ, R3, P3 ;  /* 0x000000ffff0d7224 */ /* 0x000fe200018e0603 */
[----:B------:R-:W-:-:S02]  /*ecb0*/  IADD3 R29, P0, R2, 0x4000, RZ ;  /* 0x00004000021d7810 */ /* 0x000fc40007f1e0ff */
[C---:B------:R-:W-:Y:S02]  /*ecc0*/  IADD3 R33, P6, R2.reuse, 0x5000, RZ ;  /* 0x0000500002217810 */ /* 0x040fe40007fde0ff */
[C---:B------:R-:W-:Y:S02]  /*ecd0*/  IADD3 R37, P5, R2.reuse, 0x6000, RZ ;  /* 0x0000600002257810 */ /* 0x040fe40007fbe0ff */
[C---:B------:R-:W-:Y:S01]  /*ece0*/  LOP3.LUT R7, R2.reuse, 0x380, RZ, 0xc0, !PT ;  /* 0x0000038002077812 */ /* 0x040fe200078ec0ff */
[----:B------:R-:W-:Y:S01]  /*ecf0*/  UIMAD UR12, UR4, UR15, UR12 ;  /* 0x0000000f040c72a4 */ /* 0x000fe2000f8e020c */
[C---:B------:R-:W-:Y:S01]  /*ed00*/  IADD3 R41, P4, R2.reuse, 0x7000, RZ ;  /* 0x0000700002297810 */ /* 0x040fe20007f9e0ff */
[----:B------:R-:W-:Y:S01]  /*ed10*/  @UP1 ULDC UR14, c[0x0][0xbec] ;  /* 0x0002fb00000e1ab9 */ /* 0x000fe20000000800 */
[----:B------:R-:W-:Y:S01]  /*ed20*/  IADD3 R45, P3, R2, 0x8000, RZ ;  /* 0x00008000022d7810 */ /* 0x000fe20007f7e0ff */
[----:B------:R-:W5:Y:S01]  /*ed30*/  LD.E.128 R8, desc[UR48][R8.64] ;  /* 0x0000003008087980 */ /* 0x000f62000c101d00 */
[----:B------:R-:W-:-:S02]  /*ed40*/  SHF.R.U64 R48, R48, 0x3, RZ ;  /* 0x0000000330307819 */ /* 0x000fc400000012ff */
[----:B------:R-:W-:Y:S01]  /*ed50*/  LOP3.LUT R28, R29, 0x380, RZ, 0xc0, !PT ;  /* 0x000003801d1c7812 */ /* 0x000fe200078ec0ff */
[----:B------:R-:W5:Y:S01]  /*ed60*/  LD.E.128 R12, desc[UR48][R12.64] ;  /* 0x000000300c0c7980 */ /* 0x000f62000c101d00 */
[----:B------:R-:W-:Y:S02]  /*ed70*/  LOP3.LUT R32, R33, 0x380, RZ, 0xc0, !PT ;  /* 0x0000038021207812 */ /* 0x000fe400078ec0ff */
[----:B------:R-:W-:Y:S01]  /*ed80*/  LOP3.LUT R36, R37, 0x380, RZ, 0xc0, !PT ;  /* 0x0000038025247812 */ /* 0x000fe200078ec0ff */
[----:B------:R-:W5:Y:S01]  /*ed90*/  LD.E.128 R24, desc[UR48][R24.64] ;  /* 0x0000003018187980 */ /* 0x000f62000c101d00 */
[----:B------:R-:W-:Y:S02]  /*eda0*/  LOP3.LUT R40, R41, 0x380, RZ, 0xc0, !PT ;  /* 0x0000038029287812 */ /* 0x000fe400078ec0ff */
[----:B------:R-:W-:Y:S02]  /*edb0*/  LOP3.LUT R44, R45, 0x380, RZ, 0xc0, !PT ;  /* 0x000003802d2c7812 */ /* 0x000fe400078ec0ff */
[----:B------:R-:W-:Y:S01]  /*edc0*/  LOP3.LUT R48, R48, R49, RZ, 0x3c, !PT ;  /* 0x0000003130307212 */ /* 0x000fe200078e3cff */
[----:B------:R-:W-:Y:S01]  /*edd0*/  IMAD.X R49, RZ, RZ, R3, P1 ;  /* 0x000000ffff317224 */ /* 0x000fe200008e0603 */
[----:B------:R-:W-:-:S02]  /*ede0*/  IADD3 R5, P1, R2, 0xf000, RZ ;  /* 0x0000f00002057810 */ /* 0x000fc40007f3e0ff */
[----:B------:R-:W-:Y:S02]  /*edf0*/  SHF.R.U64 R28, R28, 0x3, RZ ;  /* 0x000000031c1c7819 */ /* 0x000fe400000012ff */
[----:B------:R-:W-:Y:S02]  /*ee00*/  SHF.R.U64 R32, R32, 0x3, RZ ;  /* 0x0000000320207819 */ /* 0x000fe400000012ff */
[----:B------:R-:W-:Y:S01]  /*ee10*/  SHF.R.U64 R7, R7, 0x3, RZ ;  /* 0x0000000307077819 */ /* 0x000fe200000012ff */
[----:B------:R-:W-:Y:S01]  /*ee20*/  UIADD3 UR11, UR11, UR12, URZ ;  /* 0x0000000c0b0b7290 */ /* 0x000fe2000fffe03f */
[----:B------:R-:W-:Y:S01]  /*ee30*/  SHF.R.U64 R36, R36, 0x3, RZ ;  /* 0x0000000324247819 */ /* 0x000fe200000012ff */
[----:B------:R-:W-:Y:S01]  /*ee40*/  USHF.R.S32.HI UR4, URZ, 0x1f, UR9 ;  /* 0x0000001f3f047899 */ /* 0x000fe20008011409 */
[----:B------:R-:W-:Y:S01]  /*ee50*/  SHF.R.U64 R40, R40, 0x3, RZ ;  /* 0x0000000328287819 */ /* 0x000fe200000012ff */
[----:B------:R-:W-:Y:S01]  /*ee60*/  ULDC.64 UR12, c[0x0][0xae8] ;  /* 0x0002ba00000c7ab9 */ /* 0x000fe20000000a00 */
[----:B------:R-:W-:Y:S01]  /*ee70*/  SHF.R.U64 R44, R44, 0x3, RZ ;  /* 0x000000032c2c7819 */ /* 0x000fe200000012ff */
[--C-:B------:R-:W-:Y:S01]  /*ee80*/  IMAD.X R73, RZ, RZ, R3.reuse, P1 ;  /* 0x000000ffff497224 */ /* 0x100fe200008e0603 */
[----:B------:R-:W-:Y:S01]  /*ee90*/  LOP3.LUT R4, R5, 0x380, RZ, 0xc0, !PT ;  /* 0x0000038005047812 */ /* 0x000fe200078ec0ff */
[----:B------:R-:W5:Y:S01]  /*eea0*/  LD.E.128 R48, desc[UR48][R48.64] ;  /* 0x0000003030307980 */ /* 0x000f62000c101d00 */
        /* <DEDUP_REMOVED lines=11> */
[----:B------:R-:W-:Y:S01]  /*ef60*/  UIMAD.WIDE.U32 UR10, UR40, UR12, UR10 ;  /* 0x0000000c280a72a5 */ /* 0x000fe2000f8e000a */
        /* <DEDUP_REMOVED lines=8> */
[----:B------:R-:W-:Y:S02]  /*eff0*/  LOP3.LUT R2, R7, R2, RZ, 0x3c, !PT ;  /* 0x0000000207027212 */ /* 0x000fe400078e3cff */
[----:B------:R-:W-:Y:S01]  /*f000*/  LOP3.LUT R72, R4, R5, RZ, 0x3c, !PT ;  /* 0x0000000504487212 */ /* 0x000fe200078e3cff */
[----:B------:R-:W-:Y:S01]  /*f010*/  UIMAD UR11, UR40, UR13, UR11 ;  /* 0x0000000d280b72a4 */ /* 0x000fe2000f8e020b */
[----:B------:R-:W-:Y:S01]  /*f020*/  LOP3.LUT R52, R53, 0x380, RZ, 0xc0, !PT ;  /* 0x0000038035347812 */ /* 0x000fe200078ec0ff */
[----:B------:R0:W5:Y:S01]  /*f030*/  LD.E.128 R4, desc[UR48][R2.64] ;  /* 0x0000003002047980 */ /* 0x000162000c101d00 */
[----:B------:R-:W-:Y:S01]  /*f040*/  ULDC.64 UR12, c[0x0][0xaf0] ;  /* 0x0002bc00000c7ab9 */ /* 0x000fe20000000a00 */
[----:B------:R-:W-:Y:S01]  /*f050*/  LOP3.LUT R56, R57, 0x380, RZ, 0xc0, !PT ;  /* 0x0000038039387812 */ /* 0x000fe200078ec0ff */
[----:B------:R-:W-:Y:S01]  /*f060*/  UIMAD UR4, UR4, UR12, URZ ;  /* 0x0000000c040472a4 */ /* 0x000fe2000f8e023f */
[----:B------:R-:W-:Y:S01]  /*f070*/  LOP3.LUT R60, R61, 0x380, RZ, 0xc0, !PT ;  /* 0x000003803d3c7812 */ /* 0x000fe200078ec0ff */
[----:B------:R-:W5:Y:S01]  /*f080*/  LD.E.128 R40, desc[UR48][R40.64] ;  /* 0x0000003028287980 */ /* 0x000f62000c101d00 */
[----:B------:R-:W-:-:S02]  /*f090*/  LOP3.LUT R64, R65, 0x380, RZ, 0xc0, !PT ;  /* 0x0000038041407812 */ /* 0x000fc400078ec0ff */
[----:B------:R-:W-:Y:S01]  /*f0a0*/  LOP3.LUT R68, R69, 0x380, RZ, 0xc0, !PT ;  /* 0x0000038045447812 */ /* 0x000fe200078ec0ff */
[----:B------:R-:W5:Y:S01]  /*f0b0*/  LD.E.128 R44, desc[UR48][R44.64] ;  /* 0x000000302c2c7980 */ /* 0x000f62000c101d00 */
[----:B0-----:R-:W-:Y:S01]  /*f0c0*/  IMAD R2, R18, 0x20, R77 ;  /* 0x0000002012027824 */ /* 0x001fe200078e024d */
[----:B------:R-:W-:Y:S01]  /*f0d0*/  UIMAD UR4, UR9, UR13, UR4 ;  /* 0x0000000d090472a4 */ /* 0x000fe2000f8e0204 */
[----:B------:R-:W-:Y:S01]  /*f0e0*/  SHF.R.U64 R52, R52, 0x3, RZ ;  /* 0x0000000334347819 */ /* 0x000fe200000012ff */
[----:B------:R-:W5:Y:S01]  /*f0f0*/  LD.E.128 R72, desc[UR48][R72.64] ;  /* 0x0000003048487980 */ /* 0x000f62000c101d00 */
[----:B------:R-:W-:Y:S01]  /*f100*/  VIADD R20, R2, UR42 ;  /* 0x0000002a02147c36 */ /* 0x000fe20008000000 */
[----:B------:R-:W-:Y:S01]  /*f110*/  UIMAD.WIDE.U32 UR10, UR9, UR12, UR10 ;  /* 0x0000000c090a72a5 */ /* 0x000fe2000f8e000a */
[----:B------:R-:W-:Y:S02]  /*f120*/  SHF.R.U64 R56, R56, 0x3, RZ ;  /* 0x0000000338387819 */ /* 0x000fe400000012ff */
[----:B------:R-:W-:Y:S01]  /*f130*/  @P2 IMAD.HI.U32 R2, R20, UR14, RZ ;  /* 0x0000000e14022c27 */ /* 0x000fe2000f8e00ff */
[----:B------:R-:W-:Y:S01]  /*f140*/  @UP1 ULDC UR9, c[0x0][0xbf0] ;  /* 0x0002fc0000091ab9 */ /* 0x000fe20000000800 */
[----:B------:R-:W-:-:S02]  /*f150*/  SHF.R.U64 R60, R60, 0x3, RZ ;  /* 0x000000033c3c7819 */ /* 0x000fc400000012ff */
[----:B------:R-:W-:Y:S01]  /*f160*/  IMAD.MOV.U32 R19, RZ, RZ, R20 ;  /* 0x000000ffff137224 */ /* 0x000fe200078e0014 */
[----:B------:R-:W-:Y:S02]  /*f170*/  SHF.R.U64 R64, R64, 0x3, RZ ;  /* 0x0000000340407819 */ /* 0x000fe400000012ff */
[----:B------:R-:W-:Y:S02]  /*f180*/  SHF.R.U64 R68, R68, 0x3, RZ ;  /* 0x0000000344447819 */ /* 0x000fe400000012ff */
[----:B------:R-:W-:Y:S01]  /*f190*/  @P2 SHF.R.U32.HI R19, RZ, UR9, R2 ;  /* 0x00000009ff132c19 */ /* 0x000fe20008011602 */
[----:B------:R-:W-:Y:S01]  /*f1a0*/  UIADD3 UR4, UR11, UR4, URZ ;  /* 0x000000040b047290 */ /* 0x000fe2000fffe03f */
        /* <DEDUP_REMOVED lines=10> */
[--C-:B------:R-:W-:Y:S01]  /*f250*/  SHF.R.S32.HI R18, RZ, 0x1f, R19.reuse ;  /* 0x0000001fff127819 */ /* 0x100fe20000011413 */
[----:B------:R-:W-:Y:S01]  /*f260*/  IMAD.MOV R21, RZ, RZ, -R19 ;  /* 0x000000ffff157224 */ /* 0x000fe200078e0a13 */
[----:B------:R-:W5:Y:S01]  /*f270*/  LD.E.128 R52, desc[UR48][R52.64] ;  /* 0x0000003034347980 */ /* 0x000f62000c101d00 */
[----:B------:R-:W-:-:S02]  /*f280*/  IMAD.U32 R2, RZ, RZ, UR10 ;  /* 0x0000000aff027e24 */ /* 0x000fc4000f8e00ff */
[----:B------:R-:W-:Y:S01]  /*f290*/  IMAD.U32 R3, RZ, RZ, UR11 ;  /* 0x0000000bff037e24 */ /* 0x000fe2000f8e00ff */
[----:B------:R-:W-:Y:S01]  /*f2a0*/  ULDC.64 UR10, c[0x0][0xae0] ;  /* 0x0002b800000a7ab9 */ /* 0x000fe20000000a00 */
[----:B------:R-:W-:Y:S01]  /*f2b0*/  IMAD.U32 R3, RZ, RZ, UR4 ;  /* 0x00000004ff037e24 */ /* 0x000fe2000f8e00ff */
[----:B------:R-:W5:Y:S01]  /*f2c0*/  LD.E.128 R56, desc[UR48][R56.64] ;  /* 0x0000003038387980 */ /* 0x000f62000c101d00 */
[----:B------:R-:W-:Y:S02]  /*f2d0*/  IMAD R18, R18, UR10, RZ ;  /* 0x0000000a12127c24 */ /* 0x000fe4000f8e02ff */
[----:B------:R-:W-:Y:S01]  /*f2e0*/  IMAD R21, R21, UR20, R20 ;  /* 0x0000001415157c24 */ /* 0x000fe2000f8e0214 */
[----:B------:R-:W5:Y:S01]  /*f2f0*/  LD.E.128 R60, desc[UR48][R60.64] ;  /* 0x000000303c3c7980 */ /* 0x000f62000c101d00 */
[----:B------:R-:W-:-:S03]  /*f300*/  IMAD.WIDE.U32 R2, R19, UR10, R2 ;  /* 0x0000000a13027c25 */ /* 0x000fc6000f8e0002 */
[----:B------:R-:W5:Y:S01]  /*f310*/  LD.E.128 R64, desc[UR48][R64.64] ;  /* 0x0000003040407980 */ /* 0x000f62000c101d00 */
[----:B------:R-:W-:Y:S01]  /*f320*/  IMAD R19, R19, UR11, R18 ;  /* 0x0000000b13137c24 */ /* 0x000fe2000f8e0212 */
[----:B------:R-:W-:Y:S01]  /*f330*/  SHF.R.S32.HI R18, RZ, 0x1f, R21 ;  /* 0x0000001fff127819 */ /* 0x000fe20000011415 */
[----:B------:R-:W-:Y:S01]  /*f340*/  ULDC.64 UR10, c[0x0][0xad8] ;  /* 0x0002b600000a7ab9 */ /* 0x000fe20000000a00 */
[----:B------:R-:W5:Y:S01]  /*f350*/  LD.E.128 R68, desc[UR48][R68.64] ;  /* 0x0000003044447980 */ /* 0x000f62000c101d00 */
[----:B------:R-:W-:Y:S02]  /*f360*/  IMAD.IADD R3, R3, 0x1, R19 ;  /* 0x0000000103037824 */ /* 0x000fe400078e0213 */
[----:B------:R-:W-:Y:S01]  /*f370*/  IMAD R18, R18, UR10, RZ ;  /* 0x0000000a12127c24 */ /* 0x000fe2000f8e02ff */
[----:B------:R-:W-:Y:S01]  /*f380*/  @!PT LDS RZ, [RZ] ;  /* 0x00000000fffff984 */ /* 0x000fe20000000800 */
[----:B------:R-:W-:Y:S01]  /*f390*/  @!PT LDS RZ, [RZ] ;  /* 0x00000000fffff984 */ /* 0x000fe20000000800 */
[----:B------:R-:W-:Y:S01]  /*f3a0*/  @!PT LDS RZ, [RZ] ;  /* 0x00000000fffff984 */ /* 0x000fe20000000800 */
[----:B------:R-:W-:Y:S01]  /*f3b0*/  @!PT LDS RZ, [RZ] ;  /* 0x00000000fffff984 */ /* 0x000fe20000000800 */
[----:B------:R0:W-:Y:S06]  /*f3c0*/  MEMBAR.ALL.CTA ;  /* 0x0000000000007992 */ /* 0x0001ec0000008000 */
[----:B0-----:R-:W0:Y:S01]  /*f3d0*/  FENCE.VIEW.ASYNC.S ;  /* 0x00000000000073c6 */ /* 0x001e220000000000 */
[----:B------:R-:W-:-:S04]  /*f3e0*/  IMAD.WIDE.U32 R2, R21, UR10, R2 ;  /* 0x0000000a15027c25 */ /* 0x000fc8000f8e0002 */
[----:B------:R-:W-:Y:S01]  /*f3f0*/  IMAD R19, R21, UR11, R18 ;  /* 0x0000000b15137c24 */ /* 0x000fe2000f8e0212 */
[----:B------:R-:W-:Y:S01]  /*f400*/  ULDC.64 UR10, c[0x0][0xa80] ;  /* 0x0002a000000a7ab9 */ /* 0x000fe20000000a00 */
[----:B------:R-:W-:Y:S01]  /*f410*/  VIADD R80, R77, UR42 ;  /* 0x0000002a4d507c36 */ /* 0x000fe20008000000 */
[----:B------:R-:W-:Y:S01]  /*f420*/  LEA R78, P2, R2, UR10, 0x1 ;  /* 0x0000000a024e7c11 */ /* 0x000fe2000f8408ff */
[----:B------:R-:W-:Y:S01]  /*f430*/  IMAD.IADD R3, R3, 0x1, R19 ;  /* 0x0000000103037824 */ /* 0x000fe200078e0213 */
[----:B------:R-:W-:-:S04]  /*f440*/  UIADD3 UR8, UR8, 0x22820, URZ ;  /* 0x0002282008087890 */ /* 0x000fc8000fffe03f */
        /* <DEDUP_REMOVED lines=36> */
.L_x_2592:
[----:B------:R-:W-:Y:S05]  /*f690*/  BSYNC B1 ;  /* 0x0000000000017941 */ /* 0x000fea0003800000 */
.L_x_2591:
[----:B0-----:R0:W3:Y:S01]  /*f6a0*/  SHFL.IDX PT, R19, R79, 0x1, 0x181f ;  /* 0x00381f004f137f89 */ /* 0x0010e200000e0000 */
[----:B------:R-:W-:Y:S03]  /*f6b0*/  BSSY B1, `(.L_x_2593) ;  /* 0x0000014000017945 */ /* 0x000fe60003800000 */
[----:B-----5:R0:W4:Y:S01]  /*f6c0*/  SHFL.IDX PT, R7, R78, 0x1, 0x181f ;  /* 0x00381f004e077f89 */ /* 0x02012200000e0000 */
        /* <DEDUP_REMOVED lines=18> */
.L_x_2594:
[----:B------:R-:W-:Y:S05]  /*f7f0*/  BSYNC B1 ;  /* 0x0000000000017941 */ /* 0x000fea0003800000 */
.L_x_2593:
        /* <DEDUP_REMOVED lines=21> */
.L_x_2596:
[----:B------:R-:W-:Y:S05]  /*f950*/  BSYNC B1 ;  /* 0x0000000000017941 */ /* 0x000fea0003800000 */
.L_x_2595:
[----:B0-----:R-:W-:Y:S01]  /*f960*/  VIADD R2, R80, 0x60 ;  /* 0x0000006050027836 */ /* 0x001fe20000000000 */
[----:B---3--:R-:W0:Y:S04]  /*f970*/  SHFL.IDX PT, R79, R79, 0x3, 0x181f ;  /* 0x00781f004f4f7f89 */ /* 0x008e2800000e0000 */
[----:B------:R-:W-:Y:S01]  /*f980*/  ISETP.GE.AND P0, PT, R2, UR17, PT ;  /* 0x0000001102007c0c */ /* 0x000fe2000bf06270 */
        /* <DEDUP_REMOVED lines=21> */
.L_x_2590:
[----:B------:R-:W-:Y:S01]  /*fae0*/  ULDC.64 UR14, c[0x0][0xb08] ;  /* 0x0002c200000e7ab9 */ /* 0x000fe20000000a00 */
[----:B0-----:R-:W-:Y:S01]  /*faf0*/  IMAD.MOV.U32 R5, RZ, RZ, R14 ;  /* 0x000000ffff057224 */ /* 0x001fe200078e000e */
        /* <DEDUP_REMOVED lines=20> */
[----:B------:R-:W-:Y:S01]  /*fc40*/  UIADD3 UR8, UR8, 0x22820, URZ ;  /* 0x0002282008087890 */ /* 0x000fe2000fffe03f */
[----:B------:R-:W-:Y:S01]  /*fc50*/  SHF.R.S32.HI R158, RZ, 0x1f, R212 ;  /* 0x0000001fff9e7819 */ /* 0x000fe200000114d4 */
[----:B------:R-:W-:Y:S01]  /*fc60*/  UIMAD.WIDE.U32 UR10, UR9, UR14, UR10 ;  /* 0x0000000e090a72a5 */ /* 0x000fe2000f8e000a */
[----:B------:R-:W-:Y:S01]  /*fc70*/  SHF.R.S32.HI R159, RZ, 0x1f, R213 ;  /* 0x0000001fff9f7819 */ /* 0x000fe200000114d5 */
[----:B------:R-:W-:Y:S01]  /*fc80*/  ULDC.64 UR12, c[0x0][0xb48] ;  /* 0x0002d200000c7ab9 */ /* 0x000fe20000000a00 */
[----:B------:R-:W-:Y:S01]  /*fc90*/  @UP1 ULDC UR9, c[0x0][0xbec] ;  /* 0x0002fb0000091ab9 */ /* 0x000fe20000000800 */
[----:B------:R-:W-:Y:S01]  /*fca0*/  UIADD3 UR11, UR11, UR4, URZ ;  /* 0x000000040b0b7290 */ /* 0x000fe2000fffe03f */
[----:B------:R-:W-:Y:S01]  /*fcb0*/  @P2 IMAD.HI.U32 R0, R14, UR9, RZ ;  /* 0x000000090e002c27 */ /* 0x000fe2000f8e00ff */
[----:B------:R-:W-:Y:S01]  /*fcc0*/  UPRMT UR8, URZ, 0x654, UR8 ;  /* 0x000006543f087896 */ /* 0x000fe20008000008 */
[----:B------:R-:W-:Y:S01]  /*fcd0*/  SHF.R.S32.HI R160, RZ, 0x1f, R214 ;  /* 0x0000001fffa07819 */ /* 0x000fe200000114d6 */
[----:B------:R-:W-:Y:S01]  /*fce0*/  @UP1 ULDC UR4, c[0x0][0xbf0] ;  /* 0x0002fc0000041ab9 */ /* 0x000fe20000000800 */
[----:B------:R-:W-:Y:S01]  /*fcf0*/  UIMAD.WIDE.U32 UR10, UR43, UR12, UR10 ;  /* 0x0000000c2b0a72a5 */ /* 0x000fe2000f8e000a */
[----:B------:R-:W-:-:S02]  /*fd00*/  @P2 SHF.R.U32.HI R5, RZ, UR4, R0 ;  /* 0x00000004ff052c19 */ /* 0x000fc40008011600 */
[----:B------:R-:W-:Y:S01]  /*fd10*/  SHF.R.S32.HI R161, RZ, 0x1f, R215 ;  /* 0x0000001fffa17819 */ /* 0x000fe200000114d7 */
[----:B------:R-:W-:Y:S01]  /*fd20*/  UIMAD UR43, UR43, UR13, UR11 ;  /* 0x0000000d2b2b72a4 */ /* 0x000fe2000f8e020b */
[--C-:B------:R-:W-:Y:S01]  /*fd30*/  SHF.R.S32.HI R0, RZ, 0x1f, R5.reuse ;  /* 0x0000001fff007819 */ /* 0x100fe20000011405 */
[----:B------:R-:W-:Y:S01]  /*fd40*/  IMAD.MOV R7, RZ, RZ, -R5 ;  /* 0x000000ffff077224 */ /* 0x000fe200078e0a05 */
[----:B------:R-:W-:Y:S01]  /*fd50*/  ULDC.64 UR12, c[0x0][0xb30] ;  /* 0x0002cc00000c7ab9 */ /* 0x000fe20000000a00 */
[----:B------:R-:W-:Y:S01]  /*fd60*/  IMAD.U32 R3, RZ, RZ, UR11 ;  /* 0x0000000bff037e24 */ /* 0x000fe2000f8e00ff */
[----:B------:R-:W-:Y:S01]  /*fd70*/  SYNCS.ARRIVE.TRANS64.RED.A1T0 RZ, [UR8], RZ ;  /* 0x000000ffffff79a7 */ /* 0x000fe20008100408 */
        /* <DEDUP_REMOVED lines=26> */
[----:B------:R0:W1:Y:S01]  /*ff20*/  SHFL.IDX PT, R2, R0, RZ, 0x1c1f ;  /* 0x001c1fff00027589 */ /* 0x00006200000e0000 */
[----:B------:R-:W-:Y:S02]  /*ff30*/  SHF.R.S32.HI R172, RZ, 0x1f, R226 ;  /* 0x0000001fffac7819 */ /* 0x000fe400000114e2 */
[----:B------:R-:W-:Y:S01]  /*ff40*/  SHF.R.S32.HI R173, RZ, 0x1f, R227 ;  /* 0x0000001fffad7819 */ /* 0x000fe200000114e3 */
[----:B------:R0:W2:Y:S01]  /*ff50*/  SHFL.IDX PT, R3, R14, RZ, 0x1c1f ;  /* 0x001c1fff0e037589 */ /* 0x0000a200000e0000 */
[----:B------:R-:W-:Y:S02]  /*ff60*/  SHF.R.S32.HI R174, RZ, 0x1f, R228 ;  /* 0x0000001fffae7819 */ /* 0x000fe400000114e4 */
[----:B------:R-:W-:Y:S01]  /*ff70*/  SHF.R.S32.HI R175, RZ, 0x1f, R229 ;  /* 0x0000001fffaf7819 */ /* 0x000fe200000114e5 */
[----:B------:R-:W-:Y:S06]  /*ff80*/  @P3 BRA `(.L_x_2599) ;  /* 0x0000000800243947 */ /* 0x000fec0003800000 */
        /* <DEDUP_REMOVED lines=57> */
[-C--:B------:R-:W-:Y:S02]  /*10320*/  @!P3 LEA.HI.X R5, R218, R3.reuse, R164, 0x2, P6 ;  /* 0x00000003da05b211 */ /* 0x080fe400030f14a4 */
[CC--:B--2---:R-:W-:Y:S02]  /*10330*/  @!P2 LEA R6, P5, R217.reuse, R2.reuse, 0x2 ;  /* 0x00000002d906a211 */ /* 0x0c4fe400078a10ff */
[----:B------:R-:W-:Y:S01]  /*10340*/  @!P1 LEA R8, P6, R216, R2, 0x2 ;  /* 0x00000002d8089211 */ /* 0x000fe200078c10ff */
[----:B------:R1:W-:Y:S01]  /*10350*/  @!P3 ST.E.64 desc[UR48][R4.64], R72 ;  /* 0x000000480400b985 */ /* 0x0003e2000c101b30 */
[-C--:B------:R-:W-:Y:S02]  /*10360*/  @!P2 LEA.HI.X R7, R217, R3.reuse, R163, 0x2, P5 ;  /* 0x00000003d907a211 */ /* 0x080fe400028f14a3 */
[----:B------:R-:W-:Y:S02]  /*10370*/  ISETP.GE.AND P3, PT, R214, UR4, PT ;  /* 0x00000004d6007c0c */ /* 0x000fe4000bf66270 */
[----:B------:R-:W-:Y:S01]  /*10380*/  @!P1 LEA.HI.X R9, R216, R3, R162, 0x2, P6 ;  /* 0x00000003d8099211 */ /* 0x000fe200030f14a2 */
[----:B------:R2:W-:Y:S01]  /*10390*/  @!P2 ST.E.64 desc[UR48][R6.64], R76 ;  /* 0x0000004c0600a985 */ /* 0x0005e2000c101b30 */
[----:B------:R-:W-:-:S02]  /*103a0*/  ISETP.GE.AND P2, PT, R213, UR4, PT ;  /* 0x00000004d5007c0c */ /* 0x000fc4000bf46270 */
[C---:B------:R-:W-:Y:S01]  /*103b0*/  @!P4 LEA R10, P5, R215.reuse, R2, 0x2 ;  /* 0x00000002d70ac211 */ /* 0x040fe200078a10ff */
[----:B------:R3:W-:Y:S01]  /*103c0*/  @!P1 ST.E.64 desc[UR48][R8.64], R80 ;  /* 0x0000005008009985 */ /* 0x0007e2000c101b30 */
[----:B------:R-:W-:Y:S02]  /*103d0*/  ISETP.GE.AND P1, PT, R212, UR4, PT ;  /* 0x00000004d4007c0c */ /* 0x000fe4000bf26270 */
[----:B------:R-:W-:-:S03]  /*103e0*/  @!P4 LEA.HI.X R11, R215, R3, R161, 0x2, P5 ;  /* 0x00000003d70bc211 */ /* 0x000fc600028f14a1 */
[CC--:B------:R-:W-:Y:S02]  /*103f0*/  @!P3 LEA R12, P6, R214.reuse, R2.reuse, 0x2 ;  /* 0x00000002d60cb211 */ /* 0x0c0fe400078c10ff */
        /* <DEDUP_REMOVED lines=40> */
[----:B------:R2:W-:Y:S01]  /*10680*/  @!P2 ST.E.64 desc[UR48][R10.64], R124 ;  /* 0x0000007c0a00a985 */ /* 0x0005e2000c101b30 */
        /* <DEDUP_REMOVED lines=13> */
[CC--:B------:R-:W-:Y:S01]  /*10760*/  @!P2 LEA R8, P6, R19.reuse, R2.reuse, 0x2 ;  /* 0x000000021308a211 */ /* 0x0c0fe200078c10ff */
[----:B------:R4:W-:Y:S01]  /*10770*/  @!P3 ST.E.64 desc[UR48][R6.64], R136 ;  /* 0x000000880600b985 */ /* 0x0009e2000c101b30 */
[----:B--2---:R-:W-:Y:S02]  /*10780*/  SHF.R.S32.HI R11, RZ, 0x1f, R21 ;  /* 0x0000001fff0b7819 */ /* 0x004fe40000011415 */
[-C--:B------:R-:W-:Y:S02]  /*10790*/  @!P2 LEA.HI.X R9, R19, R3.reuse, R9, 0x2, P6 ;  /* 0x000000031309a211 */ /* 0x080fe400030f1409 */
[C---:B------:R-:W-:Y:S02]  /*107a0*/  @!P1 LEA R10, P6, R21.reuse, R2, 0x2 ;  /* 0x00000002150a9211 */ /* 0x040fe400078c10ff */
[----:B---3--:R-:W-:Y:S01]  /*107b0*/  SHF.R.S32.HI R12, RZ, 0x1f, R25 ;  /* 0x0000001fff0c7819 */ /* 0x008fe20000011419 */
[----:B------:R4:W-:Y:S01]  /*107c0*/  @!P2 ST.E.64 desc[UR48][R8.64], R140 ;  /* 0x0000008c0800a985 */ /* 0x0009e2000c101b30 */
[----:B------:R-:W-:-:S02]  /*107d0*/  @!P1 LEA.HI.X R11, R21, R3, R11, 0x2, P6 ;  /* 0x00000003150b9211 */ /* 0x000fc400030f140b */
[----:B------:R-:W-:-:S03]  /*107e0*/  @!P5 LEA R2, P6, R25, R2, 0x2 ;  /* 0x000000021902d211 */ /* 0x000fc600078c10ff */
[----:B------:R4:W-:Y:S01]  /*107f0*/  @!P1 ST.E.64 desc[UR48][R10.64], R144 ;  /* 0x000000900a009985 */ /* 0x0009e2000c101b30 */
[----:B------:R-:W-:-:S05]  /*10800*/  @!P5 LEA.HI.X R3, R25, R3, R12, 0x2, P6 ;  /* 0x000000031903d211 */ /* 0x000fca00030f140c */
[----:B------:R4:W-:Y:S04]  /*10810*/  @!P5 ST.E.64 desc[UR48][R2.64], R148 ;  /* 0x000000940200d985 */ /* 0x0009e8000c101b30 */
.L_x_2599:
[----:B------:R-:W-:Y:S05]  /*10820*/  BSYNC B1 ;  /* 0x0000000000017941 */ /* 0x000fea0003800000 */
.L_x_2598:
[----:B--2-4-:R2:W3:Y:S04]  /*10830*/  SHFL.IDX PT, R3, R14, 0x1, 0x1c1f ;  /* 0x003c1f000e037f89 */ /* 0x0144e800000e0000 */
[----:B-1----:R2:W1:Y:S01]  /*10840*/  SHFL.IDX PT, R2, R0, 0x1, 0x1c1f ;  /* 0x003c1f0000027f89 */ /* 0x00246200000e0000 */
[----:B------:R-:W-:Y:S05]  /*10850*/  @P0 BRA `(.L_x_2597) ;  /* 0x0000001800200947 */ /* 0x000fea0003800000 */
[----:B------:R-:W-:Y:S01]  /*10860*/  ULDC UR4, c[0x0][0xac8] ;  /* 0x0002b20000047ab9 */ /* 0x000fe20000000800 */
[----:B------:R-:W-:Y:S01]  /*10870*/  VIADD R21, R17, 0xe0 ;  /* 0x000000e011157836 */ /* 0x000fe20000000000 */
[----:B------:R-:W-:Y:S01]  /*10880*/  ISETP.GE.AND P5, PT, R229, UR4, PT ;  /* 0x00000004e5007c0c */ /* 0x000fe2000bfa6270 */
[C---:B------:R-:W-:Y:S01]  /*10890*/  VIADD R19, R17.reuse, 0xf0 ;  /* 0x000000f011137836 */ /* 0x040fe20000000000 */
[----:B------:R-:W-:Y:S02]  /*108a0*/  ISETP.GE.AND P4, PT, R17, UR4, PT ;  /* 0x0000000411007c0c */ /* 0x000fe4000bf86270 */
[----:B------:R-:W-:Y:S02]  /*108b0*/  ISETP.GE.AND P2, PT, R228, UR4, PT ;  /* 0x00000004e4007c0c */ /* 0x000fe4000bf46270 */
[----:B------:R-:W-:Y:S02]  /*108c0*/  ISETP.GE.AND P1, PT, R227, UR4, PT ;  /* 0x00000004e3007c0c */ /* 0x000fe4000bf26270 */
[----:B------:R-:W-:-:S02]  /*108d0*/  ISETP.GE.AND P0, PT, R226, UR4, PT ;  /* 0x00000004e2007c0c */ /* 0x000fc4000bf06270 */
[----:B0-2---:R-:W-:-:S03]  /*108e0*/  SHF.R.S32.HI R0, RZ, 0x1f, R21 ;  /* 0x0000001fff007819 */ /* 0x005fc60000011415 */
        /* <DEDUP_REMOVED lines=130> */
.L_x_2588:
[----:B------:R-:W0:Y:S01]  /*11110*/  LDC.64 R2, c[0x0][0xc00] ;  /* 0x00030000ff027b82 */ /* 0x000e220000000a00 */
[----:B------:R-:W-:Y:S01]  /*11120*/  ULDC.64 UR8, c[0x0][0xc00] ;  /* 0x0003000000087ab9 */ /* 0x000fe20000000a00 */
[----:B------:R-:W-:Y:S01]  /*11130*/  IMAD.MOV.U32 R7, RZ, RZ, RZ ;  /* 0x000000ffff077224 */ /* 0x000fe200078e00ff */
[----:B------:R-:W-:-:S05]  /*11140*/  UIMAD.WIDE UR8, UR41, 0x4, UR8 ;  /* 0x00000004290878a5 */ /* 0x000fca000f8e0208 */
[----:B------:R-:W1:Y:S01]  /*11150*/  LDC.64 R4, c[0x0][0xc08] ;  /* 0x00030200ff047b82 */ /* 0x000e620000000a00 */
[----:B0-----:R-:W-:Y:S01]  /*11160*/  ISETP.NE.U32.AND P0, PT, R2, RZ, PT ;  /* 0x000000ff0200720c */ /* 0x001fe20003f05070 */
[----:B------:R-:W-:Y:S01]  /*11170*/  IMAD.U32 R2, RZ, RZ, UR8 ;  /* 0x00000008ff027e24 */ /* 0x000fe2000f8e00ff */
[----:B------:R-:W-:Y:S01]  /*11180*/  R2UR UR4, R3 ;  /* 0x00000000030472ca */ /* 0x000fe200000e0000 */
[----:B------:R-:W-:Y:S01]  /*11190*/  IMAD.U32 R3, RZ, RZ, UR9 ;  /* 0x00000009ff037e24 */ /* 0x000fe2000f8e00ff */
[----:B-1----:R-:W-:-:S09]  /*111a0*/  ISETP.NE.U32.AND P1, PT, R4, RZ, PT ;  /* 0x000000ff0400720c */ /* 0x002fd20003f25070 */
[----:B------:R-:W-:Y:S02]  /*111b0*/  VOTEU.ANY UP0, P0 ;  /* 0x00000000003f7886 */ /* 0x000fe40000000100 */
[----:B------:R-:W-:Y:S01]  /*111c0*/  UISETP.NE.AND.EX UP0, UPT, UR4, URZ, UPT, UP0 ;  /* 0x0000003f0400728c */ /* 0x000fe2000bf05300 */
[----:B------:R-:W-:Y:S01]  /*111d0*/  R2UR UR4, R5 ;  /* 0x00000000050472ca */ /* 0x000fe200000e0000 */
[----:B------:R-:W-:-:S04]  /*111e0*/  VOTEU.ANY UP1, P1 ;  /* 0x00000000003f7886 */ /* 0x000fc80000820100 */
[----:B------:R-:W-:-:S08]  /*111f0*/  PLOP3.LUT P0, PT, PT, PT, UP0, 0x80, 0x0 ;  /* 0x000000000000781c */ /* 0x000fd00003f0f008 */
[----:B------:R-:W-:-:S06]  /*11200*/  UISETP.NE.AND.EX UP1, UPT, UR4, URZ, UPT, UP1 ;  /* 0x0000003f0400728c */ /* 0x000fcc000bf25310 */
[----:B------:R-:W-:Y:S01]  /*11210*/  PLOP3.LUT P1, PT, PT, PT, UP1, 0x80, 0x0 ;  /* 0x000000000000781c */ /* 0x000fe20003f2f018 */
[----:B------:R0:W5:Y:S01]  /*11220*/  @P0 LDG.E R7, desc[UR48][R2.64] ;  /* 0x0000003002070981 */ /* 0x000162000c1e1900 */
[----:B------:R-:W-:Y:S02]  /*11230*/  ULDC UR4, c[0x0][0xa88] ;  /* 0x0002a20000047ab9 */ /* 0x000fe40000000800 */
[----:B------:R-:W-:Y:S01]  /*11240*/  IMAD.U32 R0, RZ, RZ, UR4 ;  /* 0x00000004ff007e24 */ /* 0x000fe2000f8e00ff */
[----:B------:R-:W-:Y:S02]  /*11250*/  @UP1 ULDC.64 UR8, c[0x0][0xc08] ;  /* 0x0003020000081ab9 */ /* 0x000fe40000000a00 */
[----:B------:R-:W-:-:S06]  /*11260*/  @UP1 UIMAD.WIDE UR8, UR41, 0x4, UR8 ;  /* 0x00000004290818a5 */ /* 0x000fcc000f8e0208 */
[----:B------:R-:W-:Y:S02]  /*11270*/  IMAD.U32 R4, RZ, RZ, UR8 ;  /* 0x00000008ff047e24 */ /* 0x000fe4000f8e00ff */
[----:B------:R-:W-:-:S05]  /*11280*/  IMAD.U32 R5, RZ, RZ, UR9 ;  /* 0x00000009ff057e24 */ /* 0x000fca000f8e00ff */
[----:B------:R0:W5:Y:S01]  /*11290*/  @P1 LDG.E R0, desc[UR48][R4.64] ;  /* 0x0000003004001981 */ /* 0x000162000c1e1900 */
[----:B------:R-:W-:Y:S01]  /*112a0*/  UISETP.NE.AND UP1, UPT, UR44, URZ, UPT ;  /* 0x0000003f2c00728c */ /* 0x000fe2000bf25270 */
[----:B------:R-:W1:Y:S10]  /*112b0*/  S2R R6, SR_TID.X ;  /* 0x0000000000067919 */ /* 0x000e740000002100 */
[----:B------:R-:W-:Y:S01]  /*112c0*/  @!UP1 ULDC UR44, c[0x0][0xad4] ;  /* 0x0002b500002c9ab9 */ /* 0x000fe20000000800 */
[----:B0-----:R-:W-:Y:S05]  /*112d0*/  @P1 BRA `(.L_x_2600) ;  /* 0x0000000000101947 */ /* 0x001fea0003800000 */
[----:B------:R-:W-:Y:S05]  /*112e0*/  @!P0 BRA `(.L_x_2600) ;  /* 0x00000000000c8947 */ /* 0x000fea0003800000 */
[----:B------:R-:W2:Y:S04]  /*112f0*/  LDG.E R5, desc[UR48][R2.64] ;  /* 0x0000003002057981 */ /* 0x000ea8000c1e1900 */
[----:B-----5:R-:W2:Y:S02]  /*11300*/  LDG.E R0, desc[UR48][R2.64+0x4] ;  /* 0x0000043002007981 */ /* 0x020ea4000c1e1900 */
[----:B--2---:R-:W-:-:S07]  /*11310*/  IMAD.IADD R0, R0, 0x1, -R5 ;  /* 0x0000000100007824 */ /* 0x004fce00078e0a05 */
.L_x_2600:
[----:B-1----:R-:W-:Y:S01]  /*11320*/  VIADD R10, R6, 0xffffff80 ;  /* 0xffffff80060a7836 */ /* 0x002fe20000000000 */
[----:B-----5:R-:W-:Y:S01]  /*11330*/  R2UR UR20, R7 ;  /* 0x00000000071472ca */ /* 0x020fe200000e0000 */
[----:B------:R-:W-:Y:S01]  /*11340*/  USHF.R.S32.HI UR8, URZ, 0x1f, UR41 ;  /* 0x0000001f3f087899 */ /* 0x000fe20008011429 */
[----:B------:R-:W-:Y:S01]  /*11350*/  BSSY B1, `(.L_x_2601) ;  /* 0x000003c000017945 */ /* 0x000fe20003800000 */
[----:B------:R-:W-:Y:S01]  /*11360*/  USEL UR4, UR41, URZ, !UP0 ;  /* 0x0000003f29047287 */ /* 0x000fe2000c000000 */
[----:B------:R-:W-:Y:S01]  /*11370*/  ISETP.GT.AND P0, PT, R10, 0x7f, PT ;  /* 0x0000007f0a00780c */ /* 0x000fe20003f04270 */
[----:B------:R-:W-:-:S08]  /*11380*/  USEL UR8, UR8, URZ, !UP0 ;  /* 0x0000003f08087287 */ /* 0x000fd0000c000000 */
[----:B------:R-:W-:-:S04]  /*11390*/  USHF.R.S32.HI UR20, URZ, 0x1f, UR20 ;  /* 0x0000001f3f147899 */ /* 0x000fc80008011414 */
[----:B------:R-:W-:Y:S08]  /*113a0*/  @P0 BRA `(.L_x_2602) ;  /* 0x0000000000d80947 */ /* 0x000ff00003800000 */
[----:B------:R-:W0:Y:S01]  /*113b0*/  S2R R6, SR_TID.X ;  /* 0x0000000000067919 */ /* 0x000e220000002100 */
[----:B------:R-:W1:Y:S01]  /*113c0*/  LDC R9, c[0x0][0xbe8] ;  /* 0x0002fa00ff097b82 */ /* 0x000e620000000800 */
[----:B------:R-:W-:Y:S02]  /*113d0*/  IMAD.U32 R3, RZ, RZ, UR42 ;  /* 0x0000002aff037e24 */ /* 0x000fe4000f8e00ff */
[----:B-1----:R-:W-:-:S03]  /*113e0*/  IMAD R2, R0, R9, RZ ;  /* 0x0000000900027224 */ /* 0x002fc600078e02ff */
[----:B0-----:R-:W-:-:S04]  /*113f0*/  IADD3 R6, R3, -0x80, R6 ;  /* 0xffffff8003067810 */ /* 0x001fc80007ffe006 */
[----:B------:R-:W-:-:S13]  /*11400*/  ISETP.GE.AND P0, PT, R6, R2, PT ;  /* 0x000000020600720c */ /* 0x000fda0003f06270 */
[----:B------:R-:W-:Y:S05]  /*11410*/  @P0 BRA `(.L_x_2602) ;  /* 0x0000000000bc0947 */ /* 0x000fea0003800000 */
[----:B------:R-:W-:Y:S01]  /*11420*/  ISETP.NE.AND P0, PT, R9, 0x1, PT ;  /* 0x000000010900780c */ /* 0x000fe20003f05270 */
[----:B------:R-:W-:Y:S01]  /*11430*/  UISETP.GT.AND UP0, UPT, UR44, 0x1, UPT ;  /* 0x000000012c00788c */ /* 0x000fe2000bf04270 */
[----:B------:R-:W-:Y:S01]  /*11440*/  IMAD.MOV.U32 R4, RZ, RZ, R6 ;  /* 0x000000ffff047224 */ /* 0x000fe200078e0006 */
[----:B------:R-:W-:Y:S02]  /*11450*/  UMOV UR18, 0x9b8 ;  /* 0x000009b800127882 */ /* 0x000fe40000000000 */
[----:B------:R-:W-:Y:S02]  /*11460*/  USEL UR18, UR18, 0x978, UP0 ;  /* 0x0000097812127887 */ /* 0x000fe40008000000 */
[----:B------:R-:W-:-:S06]  /*11470*/  USEL UR9, UR43, URZ, UP0 ;  /* 0x0000003f2b097287 */ /* 0x000fcc0008000000 */
[----:B------:R-:W0:Y:S04]  /*11480*/  @P0 LDC R5, c[0x0][0xbec] ;  /* 0x0002fb00ff050b82 */ /* 0x000e280000000800 */
[----:B------:R-:W-:Y:S01]  /*11490*/  ULDC.64 UR10, c[0x0][UR18+0x218] ;  /* 0x00008600120a7abb */ /* 0x000fe20008000a00 */
[----:B------:R-:W-:Y:S01]  /*114a0*/  ULDC.64 UR12, c[0x0][UR18+0x220] ;  /* 0x00008800120c7abb */ /* 0x000fe20008000a00 */
[----:B------:R-:W-:Y:S02]  /*114b0*/  UIMAD.WIDE.U32 UR16, UR10, UR40, URZ ;  /* 0x000000280a1072a5 */ /* 0x000fe4000f8e003f */
[----:B------:R-:W1:Y:S01]  /*114c0*/  @P0 LDC R8, c[0x0][0xbf0] ;  /* 0x0002fc00ff080b82 */ /* 0x000e620000000800 */
[----:B------:R-:W-:Y:S02]  /*114d0*/  UIMAD UR19, UR11, UR40, URZ ;  /* 0x000000280b1372a4 */ /* 0x000fe4000f8e023f */
[----:B------:R-:W-:Y:S01]  /*114e0*/  UIMAD UR13, UR13, UR4, URZ ;  /* 0x000000040d0d72a4 */ /* 0x000fe2000f8e023f */
[----:B------:R-:W-:Y:S01]  /*114f0*/  IMAD.U32 R2, RZ, RZ, UR16 ;  /* 0x00000010ff027e24 */ /* 0x000fe2000f8e00ff */
[----:B------:R-:W-:Y:S01]  /*11500*/  UIMAD.WIDE.U32 UR10, UR12, UR4, URZ ;  /* 0x000000040c0a72a5 */ /* 0x000fe2000f8e003f */
[----:B------:R-:W-:Y:S01]  /*11510*/  IMAD.U32 R3, RZ, RZ, UR17 ;  /* 0x00000011ff037e24 */ /* 0x000fe2000f8e00ff */
[----:B------:R-:W-:-:S02]  /*11520*/  UIADD3 UR19, UR17, UR19, URZ ;  /* 0x0000001311137290 */ /* 0x000fc4000fffe03f */
[----:B------:R-:W-:Y:S01]  /*11530*/  UIMAD UR13, UR12, UR8, UR13 ;  /* 0x000000080c0d72a4 */ /* 0x000fe2000f8e020d */
[----:B------:R-:W-:-:S03]  /*11540*/  ULDC.64 UR14, c[0x0][UR18+0x228] ;  /* 0x00008a00120e7abb */ /* 0x000fc60008000a00 */
[----:B------:R-:W-:Y:S01]  /*11550*/  UIADD3 UR13, UR11, UR13, URZ ;  /* 0x0000000d0b0d7290 */ /* 0x000fe2000fffe03f */
[----:B------:R-:W-:Y:S01]  /*11560*/  IMAD.U32 R11, RZ, RZ, UR19 ;  /* 0x00000013ff0b7e24 */ /* 0x000fe2000f8e00ff */
[----:B------:R-:W-:Y:S01]  /*11570*/  UIMAD.WIDE.U32 UR16, UR14, UR9, URZ ;  /* 0x000000090e1072a5 */ /* 0x000fe2000f8e003f */
[----:B0-----:R-:W-:Y:S01]  /*11580*/  @P0 IMAD.HI.U32 R5, R6, R5, RZ ;  /* 0x0000000506050227 */ /* 0x001fe200078e00ff */
[----:B------:R-:W-:-:S04]  /*11590*/  UIMAD UR9, UR15, UR9, URZ ;  /* 0x000000090f0972a4 */ /* 0x000fc8000f8e023f */
[----:B------:R-:W-:Y:S01]  /*115a0*/  UIADD3 UR9, UR17, UR9, URZ ;  /* 0x0000000911097290 */ /* 0x000fe2000fffe03f */
[----:B-1----:R-:W-:Y:S02]  /*115b0*/  @P0 SHF.R.U32.HI R4, RZ, R8, R5 ;  /* 0x00000008ff040219 */ /* 0x002fe40000011605 */
[----:B------:R-:W-:Y:S01]  /*115c0*/  IADD3 R3, P0, P1, R2, UR10, R7 ;  /* 0x0000000a02037c10 */ /* 0x000fe2000f91e007 */
[----:B------:R-:W-:Y:S01]  /*115d0*/  IMAD.U32 R2, RZ, RZ, UR20 ;  /* 0x00000014ff027e24 */ /* 0x000fe2000f8e00ff */
[----:B------:R-:W-:Y:S01]  /*115e0*/  ULDC.64 UR10, c[0x0][UR18+0x210] ;  /* 0x00008400120a7abb */ /* 0x000fe20008000a00 */
[----:B------:R-:W-:-:S04]  /*115f0*/  IMAD.MOV R5, RZ, RZ, -R4 ;  /* 0x000000ffff057224 */ /* 0x000fc800078e0a04 */
[----:B------:R-:W-:Y:S01]  /*11600*/  IMAD R5, R9, R5, R6 ;  /* 0x0000000509057224 */ /* 0x000fe200078e0206 */
[----:B------:R-:W-:Y:S01]  /*11610*/  IADD3.X R6, R11, UR13, R2, P0, P1 ;  /* 0x0000000d0b067c10 */ /* 0x000fe200087e2402 */
[----:B------:R-:W-:Y:S01]  /*11620*/  ULDC.64 UR12, c[0x0][0xba8] ;  /* 0x0002ea00000c7ab9 */ /* 0x000fe20000000a00 */
[----:B------:R-:W-:Y:S01]  /*11630*/  IADD3 R2, P0, P1, R4, UR16, R3 ;  /* 0x0000001004027c10 */ /* 0x000fe2000f91e003 */
[----:B------:R-:W-:Y:S01]  /*11640*/  IMAD R9, R5, UR11, RZ ;  /* 0x0000000b05097c24 */ /* 0x000fe2000f8e02ff */
[----:B------:R-:W-:Y:S01]  /*11650*/  SHF.R.S32.HI R3, RZ, 0x1f, R4 ;  /* 0x0000001fff037819 */ /* 0x000fe20000011404 */
[----:B------:R-:W-:Y:S01]  /*11660*/  @!UP0 ULDC UR12, c[0x0][0xb50] ;  /* 0x0002d400000c8ab9 */ /* 0x000fe20000000800 */
[----:B------:R-:W-:Y:S01]  /*11670*/  SHF.R.S32.HI R4, RZ, 0x1f, R5 ;  /* 0x0000001fff047819 */ /* 0x000fe20000011405 */
[----:B------:R-:W-:Y:S01]  /*11680*/  @!UP0 ULDC UR13, c[0x0][0xb54] ;  /* 0x0002d500000d8ab9 */ /* 0x000fe20000000800 */
[----:B------:R-:W-:-:S03]  /*11690*/  IADD3.X R3, R3, UR9, R6, P0, P1 ;  /* 0x0000000903037c10 */ /* 0x000fc600087e2406 */
[----:B------:R-:W-:Y:S02]  /*116a0*/  IMAD R9, R4, UR10, R9 ;  /* 0x0000000a04097c24 */ /* 0x000fe4000f8e0209 */
[----:B------:R-:W-:-:S04]  /*116b0*/  IMAD.WIDE.U32 R2, R5, UR10, R2 ;  /* 0x0000000a05027c25 */ /* 0x000fc8000f8e0002 */
[----:B------:R-:W-:Y:S01]  /*116c0*/  IMAD.IADD R3, R3, 0x1, R9 ;  /* 0x0000000103037824 */ /* 0x000fe200078e0209 */
[----:B------:R-:W-:-:S04]  /*116d0*/  LEA R4, P0, R2, UR12, 0x2 ;  /* 0x0000000c02047c11 */ /* 0x000fc8000f8010ff */
[----:B------:R-:W-:Y:S01]  /*116e0*/  LEA.HI.X R5, R2, UR13, R3, 0x2, P0 ;  /* 0x0000000d02057c11 */ /* 0x000fe200080f1403 */
[----:B------:R-:W-:-:S05]  /*116f0*/  IMAD.MOV.U32 R3, RZ, RZ, -0x800000 ;  /* 0xff800000ff037424 */ /* 0x000fca00078e00ff */
[----:B------:R0:W-:Y:S03]  /*11700*/  STG.E desc[UR48][R4.64], R3 ;  /* 0x0000000304007986 */ /* 0x0001e6000c101930 */
.L_x_2602:
[----:B------:R-:W-:Y:S05]  /*11710*/  BSYNC B1 ;  /* 0x0000000000017941 */ /* 0x000fea0003800000 */
.L_x_2601:
[----:B------:R-:W-:-:S06]  /*11720*/  UISETP.GT.AND UP0, UPT, UR44, 0x1, UPT ;  /* 0x000000012c00788c */ /* 0x000fcc000bf04270 */
[----:B------:R-:W-:-:S13]  /*11730*/  PLOP3.LUT P0, PT, PT, PT, UP0, 0x80, 0x0 ;  /* 0x000000000000781c */ /* 0x000fda0003f0f008 */
[----:B------:R-:W-:Y:S05]  /*11740*/  @P0 BRA `(.L_x_2597) ;  /* 0x0000000800640947 */ /* 0x000fea0003800000 */
[----:B------:R-:W1:Y:S01]  /*11750*/  LDC R11, c[0x0][0xbe8] ;  /* 0x0002fa00ff0b7b82 */ /* 0x000e620000000800 */
[C---:B------:R-:W-:Y:S01]  /*11760*/  R2UR UR10, R7.reuse ;  /* 0x00000000070a72ca */ /* 0x040fe200000e0000 */
[----:B------:R-:W-:Y:S01]  /*11770*/  ULDC.64 UR12, c[0x0][0xaa0] ;  /* 0x0002a800000c7ab9 */ /* 0x000fe20000000a00 */
[----:B------:R-:W-:Y:S01]  /*11780*/  R2UR UR14, R7 ;  /* 0x00000000070e72ca */ /* 0x000fe200000e0000 */
[----:B------:R-:W-:Y:S01]  /*11790*/  UIMAD UR9, UR20, UR12, URZ ;  /* 0x0000000c140972a4 */ /* 0x000fe2000f8e023f */
[----:B0-----:R-:W-:Y:S01]  /*117a0*/  SHF.R.S32.HI R3, RZ, 0x1f, R10 ;  /* 0x0000001fff037819 */ /* 0x001fe2000001140a */
[----:B------:R-:W-:Y:S03]  /*117b0*/  BSSY B1, `(.L_x_2603) ;  /* 0x0000050000017945 */ /* 0x000fe60003800000 */
[----:B------:R-:W-:-:S04]  /*117c0*/  LEA.HI R2, R3, R10, RZ, 0x3 ;  /* 0x0000000a03027211 */ /* 0x000fc800078f18ff */
[----:B------:R-:W-:Y:S01]  /*117d0*/  LOP3.LUT R5, R2, 0xfffffff8, RZ, 0xc0, !PT ;  /* 0xfffffff802057812 */ /* 0x000fe200078ec0ff */
[----:B------:R-:W-:Y:S01]  /*117e0*/  UIMAD.WIDE.U32 UR10, UR10, UR12, URZ ;  /* 0x0000000c0a0a72a5 */ /* 0x000fe2000f8e003f */
[----:B------:R-:W-:Y:S01]  /*117f0*/  SHF.R.S32.HI R13, RZ, 0x3, R2 ;  /* 0x00000003ff0d7819 */ /* 0x000fe20000011402 */
[----:B------:R-:W-:Y:S02]  /*11800*/  UIMAD UR9, UR14, UR13, UR9 ;  /* 0x0000000d0e0972a4 */ /* 0x000fe4000f8e0209 */
[----:B------:R-:W-:Y:S01]  /*11810*/  IMAD.IADD R10, R10, 0x1, -R5 ;  /* 0x000000010a0a7824 */ /* 0x000fe200078e0a05 */
[----:B------:R-:W-:Y:S01]  /*11820*/  ULDC.64 UR12, c[0x0][0xae8] ;  /* 0x0002ba00000c7ab9 */ /* 0x000fe20000000a00 */
[----:B------:R-:W-:Y:S02]  /*11830*/  UIADD3 UR11, UR11, UR9, URZ ;  /* 0x000000090b0b7290 */ /* 0x000fe4000fffe03f */
[----:B------:R-:W-:Y:S01]  /*11840*/  IMAD R2, R10, 0x20, R13 ;  /* 0x000000200a027824 */ /* 0x000fe200078e020d */
[----:B-1----:R-:W-:Y:S01]  /*11850*/  ISETP.NE.AND P0, PT, R11, 0x1, PT ;  /* 0x000000010b00780c */ /* 0x002fe20003f05270 */
[----:B------:R-:W-:-:S02]  /*11860*/  UIMAD.WIDE.U32 UR10, UR40, UR12, UR10 ;  /* 0x0000000c280a72a5 */ /* 0x000fc4000f8e000a */
[----:B------:R-:W-:Y:S02]  /*11870*/  VIADD R6, R2, UR42 ;  /* 0x0000002a02067c36 */ /* 0x000fe40008000000 */
[----:B------:R-:W-:Y:S02]  /*11880*/  UIMAD UR9, UR40, UR13, UR11 ;  /* 0x0000000d280972a4 */ /* 0x000fe4000f8e020b */
[----:B------:R-:W-:Y:S01]  /*11890*/  IMAD.MOV.U32 R5, RZ, RZ, R6 ;  /* 0x000000ffff057224 */ /* 0x000fe200078e0006 */
[----:B------:R-:W-:Y:S02]  /*118a0*/  ULDC.64 UR12, c[0x0][0xaf0] ;  /* 0x0002bc00000c7ab9 */ /* 0x000fe40000000a00 */
[----:B------:R-:W-:-:S03]  /*118b0*/  UIMAD UR8, UR8, UR12, URZ ;  /* 0x0000000c080872a4 */ /* 0x000fc6000f8e023f */
[----:B------:R-:W0:Y:S01]  /*118c0*/  @P0 LDC R3, c[0x0][0xbec] ;  /* 0x0002fb00ff030b82 */ /* 0x000e220000000800 */
[----:B------:R-:W-:-:S03]  /*118d0*/  UIMAD UR11, UR4, UR13, UR8 ;  /* 0x0000000d040b72a4 */ /* 0x000fc6000f8e0208 */
[----:B------:R-:W-:Y:S02]  /*118e0*/  UMOV UR8, UR10 ;  /* 0x0000000a00087c82 */ /* 0x000fe40008000000 */
[----:B------:R-:W-:Y:S02]  /*118f0*/  UIMAD.WIDE.U32 UR8, UR4, UR12, UR8 ;  /* 0x0000000c040872a5 */ /* 0x000fe4000f8e0008 */
[----:B------:R-:W1:Y:S02]  /*11900*/  @P0 LDC R7, c[0x0][0xbf0] ;  /* 0x0002fc00ff070b82 */ /* 0x000e640000000800 */
[----:B------:R-:W-:-:S03]  /*11910*/  UIADD3 UR4, UR9, UR11, URZ ;  /* 0x0000000b09047290 */ /* 0x000fc6000fffe03f */
[----:B------:R-:W-:Y:S01]  /*11920*/  ULDC.64 UR10, c[0x0][0xae0] ;  /* 0x0002b800000a7ab9 */ /* 0x000fe20000000a00 */
        /* <DEDUP_REMOVED lines=11> */
[----:B------:R-:W-:Y:S02]  /*119e0*/  VIADD R6, R13, UR42 ;  /* 0x0000002a0d067c36 */ /* 0x000fe40008000000 */
[----:B------:R-:W-:Y:S01]  /*119f0*/  IMAD R9, R5, UR11, R4 ;  /* 0x0000000b05097c24 */ /* 0x000fe2000f8e0204 */
[----:B------:R-:W-:Y:S01]  /*11a00*/  SHF.R.S32.HI R4, RZ, 0x1f, R7 ;  /* 0x0000001fff047819 */ /* 0x000fe20000011407 */
[----:B------:R-:W-:Y:S02]  /*11a10*/  IMAD R11, R0, R11, RZ ;  /* 0x0000000b000b7224 */ /* 0x000fe400078e02ff */
[----:B------:R-:W-:-:S02]  /*11a20*/  IMAD.IADD R3, R3, 0x1, R9 ;  /* 0x0000000103037824 */ /* 0x000fc400078e0209 */
[----:B------:R-:W-:Y:S02]  /*11a30*/  IMAD R4, R4, UR8, RZ ;  /* 0x0000000804047c24 */ /* 0x000fe4000f8e02ff */
[----:B------:R-:W-:-:S04]  /*11a40*/  IMAD.WIDE.U32 R2, R7, UR8, R2 ;  /* 0x0000000807027c25 */ /* 0x000fc8000f8e0002 */
[----:B------:R-:W-:Y:S01]  /*11a50*/  IMAD R5, R7, UR9, R4 ;  /* 0x0000000907057c24 */ /* 0x000fe2000f8e0204 */
[----:B------:R-:W-:Y:S01]  /*11a60*/  ULDC.64 UR8, c[0x0][0xa80] ;  /* 0x0002a00000087ab9 */ /* 0x000fe20000000a00 */
        /* <DEDUP_REMOVED lines=36> */
.L_x_2604:
[----:B------:R-:W-:Y:S05]  /*11cb0*/  BSYNC B1 ;  /* 0x0000000000017941 */ /* 0x000fea0003800000 */
.L_x_2603:
        /* <DEDUP_REMOVED lines=21> */
.L_x_2606:
[----:B------:R-:W-:Y:S05]  /*11e10*/  BSYNC B1 ;  /* 0x0000000000017941 */ /* 0x000fea0003800000 */
.L_x_2605:
        /* <DEDUP_REMOVED lines=21> */
.L_x_2608:
[----:B------:R-:W-:Y:S05]  /*11f70*/  BSYNC B1 ;  /* 0x0000000000017941 */ /* 0x000fea0003800000 */
.L_x_2607:
        /* <DEDUP_REMOVED lines=22> */
.L_x_2597:
[----:B------:R-:W-:Y:S05]  /*120e0*/  BSYNC B0 ;  /* 0x0000000000007941 */ /* 0x000fea0003800000 */
.L_x_2587:
[----:B------:R-:W-:Y:S02]  /*120f0*/  ULDC UR4, c[0x0][0xc3c] ;  /* 0x00030f0000047ab9 */ /* 0x000fe40000000800 */
[----:B------:R-:W-:-:S06]  /*12100*/  UISETP.GE.AND UP0, UPT, UR7, UR4, UPT ;  /* 0x000000040700728c */ /* 0x000fcc000bf06270 */
[----:B------:R-:W-:-:S13]  /*12110*/  PLOP3.LUT P0, PT, PT, PT, UP0, 0x80, 0x0 ;  /* 0x000000000000781c */ /* 0x000fda0003f0f008 */
[----:B------:R-:W-:Y:S05]  /*12120*/  @!P0 BRA `(.L_x_2609) ;  /* 0xfffffeec00c48947 */ /* 0x000fea000383ffff */
[----:B------:R-:W-:Y:S05]  /*12130*/  EXIT ;  /* 0x000000000000794d */ /* 0x000fea0003800000 */
.L_x_2496:
        /* <DEDUP_REMOVED lines=16> */
.L_x_2610:
        /* <DEDUP_REMOVED lines=43> */
.L_x_2614:
        /* <DEDUP_REMOVED lines=35> */
.L_x_2612:
        /* <DEDUP_REMOVED lines=9> */
[----:B0-----:R-:W-:-:S07]  /*127b0*/  ISETP.NE.AND P1, PT, R9, 0x1, PT ;  /* 0x000000010900780c */ /* 0x001fce0003f25270 */
[----:B-1----:R-:W-:Y:S06]  /*127c0*/  @!P0 BRA `(.L_x_2615) ;  /* 0x0000000000088947 */ /* 0x002fec0003800000 */
[----:B------:R-:W-:-:S06]  /*127d0*/  VIADD R24, R27, 0xffffffff ;  /* 0xffffffff1b187836 */ /* 0x000fcc0000000000 */
[----:B------:R0:W1:Y:S02]  /*127e0*/  SHFL.IDX PT, R24, R5, R24, 0x1f ;  /* 0x00001f1805187589 */ /* 0x00006400000e0000 */
.L_x_2615:
[----:B-1----:R-:W-:Y:S02]  /*127f0*/  IMAD R24, R24, UR5, R3 ;  /* 0x0000000518187c24 */ /* 0x002fe4000f8e0203 */
[----:B------:R-:W-:-:S03]  /*12800*/  VIADD R27, R27, UR4 ;  /* 0x000000041b1b7c36 */ /* 0x000fc60008000000 */
[----:B0-----:R-:W-:Y:S01]  /*12810*/  IADD3 R5, -R24, UR6, RZ ;  /* 0x0000000618057c10 */ /* 0x001fe2000fffe1ff */
[----:B------:R-:W-:Y:S06]  /*12820*/  @!P1 BRA `(.L_x_2616) ;  /* 0x0000000000e89947 */ /* 0x000fec0003800000 */
[-C--:B--2---:R-:W-:Y:S02]  /*12830*/  IABS R12, R6.reuse ;  /* 0x00000006000c7213 */ /* 0x084fe40000000000 */
[----:B------:R-:W-:Y:S02]  /*12840*/  IABS R4, R9 ;  /* 0x0000000900047213 */ /* 0x000fe40000000000 */
[----:B------:R-:W0:Y:S01]  /*12850*/  I2F.RP R8, R12 ;  /* 0x0000000c00087306 */ /* 0x000e220000209400 */
[----:B------:R-:W-:-:S07]  /*12860*/  IABS R13, R6 ;  /* 0x00000006000d7213 */ /* 0x000fce0000000000 */
[----:B------:R-:W1:Y:S08]  /*12870*/  I2F.RP R10, R4 ;  /* 0x00000004000a7306 */ /* 0x000e700000209400 */
[----:B0-----:R-:W0:Y:S08]  /*12880*/  MUFU.RCP R8, R8 ;  /* 0x0000000800087308 */ /* 0x001e300000001000 */
[----:B-1----:R-:W-:Y:S01]  /*12890*/  MUFU.RCP R10, R10 ;  /* 0x0000000a000a7308 */ /* 0x002fe20000001000 */
[----:B0-----:R-:W-:Y:S01]  /*128a0*/  VIADD R2, R8, 0xffffffe ;  /* 0x0ffffffe08027836 */ /* 0x001fe20000000000 */
[----:B------:R-:W-:-:S06]  /*128b0*/  IABS R8, R5 ;  /* 0x0000000500087213 */ /* 0x000fcc0000000000 */
[----:B------:R0:W1:Y:S02]  /*128c0*/  F2I.FTZ.U32.TRUNC.NTZ R3, R2 ;  /* 0x0000000200037305 */ /* 0x000064000021f000 */
[----:B0-----:R-:W-:Y:S02]  /*128d0*/  IMAD.MOV.U32 R2, RZ, RZ, RZ ;  /* 0x000000ffff027224 */ /* 0x001fe400078e00ff */
[----:B-1----:R-:W-:-:S04]  /*128e0*/  IMAD.MOV R11, RZ, RZ, -R3 ;  /* 0x000000ffff0b7224 */ /* 0x002fc800078e0a03 */
[----:B------:R-:W-:-:S04]  /*128f0*/  IMAD R11, R11, R12, RZ ;  /* 0x0000000c0b0b7224 */ /* 0x000fc800078e02ff */
[----:B------:R-:W-:-:S04]  /*12900*/  IMAD.HI.U32 R3, R3, R11, R2 ;  /* 0x0000000b03037227 */ /* 0x000fc800078e0002 */
[----:B------:R-:W-:Y:S02]  /*12910*/  IMAD.MOV R11, RZ, RZ, -R13 ;  /* 0x000000ffff0b7224 */ /* 0x000fe400078e0a0d */
[----:B------:R-:W-:-:S04]  /*12920*/  IMAD.HI.U32 R2, R3, R8, RZ ;  /* 0x0000000803027227 */ /* 0x000fc800078e00ff */
[----:B------:R-:W-:Y:S01]  /*12930*/  IMAD R3, R2, R11, R8 ;  /* 0x0000000b02037224 */ /* 0x000fe200078e0208 */
[----:B------:R-:W-:Y:S01]  /*12940*/  LOP3.LUT R8, R5, R6, RZ, 0x3c, !PT ;  /* 0x0000000605087212 */ /* 0x000fe200078e3cff */
[----:B------:R-:W-:-:S03]  /*12950*/  VIADD R11, R10, 0xffffffe ;  /* 0x0ffffffe0a0b7836 */ /* 0x000fc60000000000 */
[----:B------:R-:W-:Y:S02]  /*12960*/  ISETP.GT.U32.AND P1, PT, R12, R3, PT ;  /* 0x000000030c00720c */ /* 0x000fe40003f24070 */
[----:B------:R-:W-:-:S11]  /*12970*/  ISETP.GE.AND P2, PT, R8, RZ, PT ;  /* 0x000000ff0800720c */ /* 0x000fd60003f46270 */
[----:B------:R-:W-:Y:S02]  /*12980*/  @!P1 IMAD.IADD R3, R3, 0x1, -R12 ;  /* 0x0000000103039824 */ /* 0x000fe400078e0a0c */
[----:B------:R-:W-:Y:S01]  /*12990*/  @!P1 VIADD R2, R2, 0x1 ;  /* 0x0000000102029836 */ /* 0x000fe20000000000 */
[----:B------:R-:W-:Y:S02]  /*129a0*/  ISETP.NE.AND P1, PT, R6, RZ, PT ;  /* 0x000000ff0600720c */ /* 0x000fe40003f25270 */
[----:B------:R-:W-:Y:S02]  /*129b0*/  ISETP.GE.U32.AND P0, PT, R3, R12, PT ;  /* 0x0000000c0300720c */ /* 0x000fe40003f06070 */
[----:B------:R-:W0:Y:S11]  /*129c0*/  F2I.FTZ.U32.TRUNC.NTZ R3, R11 ;  /* 0x0000000b00037305 */ /* 0x000e36000021f000 */
        /* <DEDUP_REMOVED lines=9> */
[----:B------:R-:W-:-:S04]  /*12a60*/  IMAD.MOV.U32 R2, RZ, RZ, RZ ;  /* 0x000000ffff027224 */ /* 0x000fc800078e00ff */
[----:B------:R-:W-:-:S04]  /*12a70*/  IMAD.HI.U32 R2, R3, R11, R2 ;  /* 0x0000000b03027227 */ /* 0x000fc800078e0002 */
[----:B------:R-:W-:Y:S02]  /*12a80*/  IMAD.MOV.U32 R3, RZ, RZ, R8 ;  /* 0x000000ffff037224 */ /* 0x000fe400078e0008 */
[----:B------:R-:W-:Y:S02]  /*12a90*/  IMAD.MOV.U32 R8, RZ, RZ, R12 ;  /* 0x000000ffff087224 */ /* 0x000fe400078e000c */
[----:B------:R-:W-:-:S04]  /*12aa0*/  IMAD.HI.U32 R2, R2, R3, RZ ;  /* 0x0000000302027227 */ /* 0x000fc800078e00ff */
[----:B------:R-:W-:-:S05]  /*12ab0*/  IMAD R3, R2, R8, R3 ;  /* 0x0000000802037224 */ /* 0x000fca00078e0203 */
[----:B------:R-:W-:-:S13]  /*12ac0*/  ISETP.GT.U32.AND P1, PT, R4, R3, PT ;  /* 0x000000030400720c */ /* 0x000fda0003f24070 */
[----:B------:R-:W-:Y:S02]  /*12ad0*/  @!P1 IMAD.IADD R3, R3, 0x1, -R4 ;  /* 0x0000000103039824 */ /* 0x000fe400078e0a04 */
[----:B------:R-:W-:Y:S01]  /*12ae0*/  @!P1 VIADD R2, R2, 0x1 ;  /* 0x0000000102029836 */ /* 0x000fe20000000000 */
[----:B------:R-:W-:Y:S02]  /*12af0*/  ISETP.NE.AND P1, PT, R9, RZ, PT ;  /* 0x000000ff0900720c */ /* 0x000fe40003f25270 */
[----:B------:R-:W-:Y:S02]  /*12b00*/  ISETP.GE.U32.AND P0, PT, R3, R4, PT ;  /* 0x000000040300720c */ /* 0x000fe40003f06070 */
[----:B------:R-:W-:-:S04]  /*12b10*/  LOP3.LUT R3, R10, R9, RZ, 0x3c, !PT ;  /* 0x000000090a037212 */ /* 0x000fc800078e3cff */
[----:B------:R-:W-:Y:S01]  /*12b20*/  ISETP.GE.AND P2, PT, R3, RZ, PT ;  /* 0x000000ff0300720c */ /* 0x000fe20003f46270 */
[----:B------:R-:W-:-:S06]  /*12b30*/  IMAD.MOV R3, RZ, RZ, -R10 ;  /* 0x000000ffff037224 */ /* 0x000fcc00078e0a0a */
[----:B------:R-:W-:-:S06]  /*12b40*/  @P0 VIADD R2, R2, 0x1 ;  /* 0x0000000102020836 */ /* 0x000fcc0000000000 */
[----:B------:R-:W-:Y:S01]  /*12b50*/  @!P2 IMAD.MOV R2, RZ, RZ, -R2 ;  /* 0x000000ffff02a224 */ /* 0x000fe200078e0a02 */
[----:B------:R-:W-:-:S05]  /*12b60*/  @!P1 LOP3.LUT R2, RZ, R9, RZ, 0x33, !PT ;  /* 0x00000009ff029212 */ /* 0x000fca00078e33ff */
[----:B------:R-:W-:-:S04]  /*12b70*/  IMAD.MOV R26, RZ, RZ, -R2 ;  /* 0x000000ffff1a7224 */ /* 0x000fc800078e0a02 */
[C---:B------:R-:W-:Y:S02]  /*12b80*/  IMAD R26, R9.reuse, R26, R10 ;  /* 0x0000001a091a7224 */ /* 0x040fe400078e020a */
[----:B------:R-:W-:Y:S02]  /*12b90*/  IMAD R9, R9, 0x1000000, R2 ;  /* 0x0100000009097824 */ /* 0x000fe400078e0202 */
[----:B------:R-:W-:Y:S02]  /*12ba0*/  IMAD R2, R6, R3, R5 ;  /* 0x0000000306027224 */ /* 0x000fe400078e0205 */
[----:B------:R-:W-:Y:S01]  /*12bb0*/  IMAD R26, R26, 0x10000, R9 ;  /* 0x000100001a1a7824 */ /* 0x000fe200078e0209 */
[----:B------:R-:W-:Y:S06]  /*12bc0*/  BRA `(.L_x_2617) ;  /* 0x0000000000f47947 */ /* 0x000fec0003800000 */
.L_x_2616:
[----:B------:R-:W0:Y:S02]  /*12bd0*/  LDC.64 R2, c[0x0][0xc90] ;  /* 0x00032400ff027b82 */ /* 0x000e240000000a00 */
[----:B0-----:R-:W-:-:S05]  /*12be0*/  IMAD.WIDE R2, R27, 0x4, R2 ;  /* 0x000000041b027825 */ /* 0x001fca00078e0202 */
[----:B------:R0:W2:Y:S01]  /*12bf0*/  LDG.E R13, desc[UR48][R2.64] ;  /* 0x00000030020d7981 */ /* 0x0000a2000c1e1900 */
[----:B------:R-:W-:Y:S01]  /*12c00*/  IABS R15, R5 ;  /* 0x00000005000f7213 */ /* 0x000fe20000000000 */
[----:B0-----:R-:W-:Y:S02]  /*12c10*/  IMAD.MOV.U32 R2, RZ, RZ, RZ ;  /* 0x000000ffff027224 */ /* 0x001fe400078e00ff */
[----:B--2---:R-:W-:-:S05]  /*12c20*/  IMAD R4, R6, R13, RZ ;  /* 0x0000000d06047224 */ /* 0x004fca00078e02ff */
[-C--:B------:R-:W-:Y:S02]  /*12c30*/  IABS R10, R4.reuse ;  /* 0x00000004000a7213 */ /* 0x080fe40000000000 */
[----:B------:R-:W-:Y:S02]  /*12c40*/  IABS R12, R4 ;  /* 0x00000004000c7213 */ /* 0x000fe40000000000 */
[----:B------:R-:W0:Y:S08]  /*12c50*/  I2F.RP R8, R10 ;  /* 0x0000000a00087306 */ /* 0x000e300000209400 */
[----:B0-----:R-:W0:Y:S02]  /*12c60*/  MUFU.RCP R8, R8 ;  /* 0x0000000800087308 */ /* 0x001e240000001000 */
[----:B0-----:R-:W-:-:S06]  /*12c70*/  VIADD R9, R8, 0xffffffe ;  /* 0x0ffffffe08097836 */ /* 0x001fcc0000000000 */
[----:B------:R-:W0:Y:S02]  /*12c80*/  F2I.FTZ.U32.TRUNC.NTZ R3, R9 ;  /* 0x0000000900037305 */ /* 0x000e24000021f000 */
[----:B0-----:R-:W-:-:S04]  /*12c90*/  IMAD.MOV R11, RZ, RZ, -R3 ;  /* 0x000000ffff0b7224 */ /* 0x001fc800078e0a03 */
[----:B------:R-:W-:-:S04]  /*12ca0*/  IMAD R11, R11, R10, RZ ;  /* 0x0000000a0b0b7224 */ /* 0x000fc800078e02ff */
[----:B------:R-:W-:-:S04]  /*12cb0*/  IMAD.HI.U32 R2, R3, R11, R2 ;  /* 0x0000000b03027227 */ /* 0x000fc800078e0002 */
[----:B------:R-:W-:Y:S02]  /*12cc0*/  IMAD.MOV R3, RZ, RZ, -R12 ;  /* 0x000000ffff037224 */ /* 0x000fe400078e0a0c */
        /* <DEDUP_REMOVED lines=12> */
[----:B------:R-:W-:Y:S02]  /*12d90*/  IMAD R11, R13, R2, RZ ;  /* 0x000000020d0b7224 */ /* 0x000fe400078e02ff */
[----:B------:R-:W-:Y:S02]  /*12da0*/  IMAD.MOV R2, RZ, RZ, -R2 ;  /* 0x000000ffff027224 */ /* 0x000fe400078e0a02 */
[----:B------:R-:W-:Y:S02]  /*12db0*/  IMAD.MOV R3, RZ, RZ, -R11 ;  /* 0x000000ffff037224 */ /* 0x000fe400078e0a0b */
[----:B------:R-:W-:Y:S02]  /*12dc0*/  IMAD R4, R4, R2, R5 ;  /* 0x0000000204047224 */ /* 0x000fe400078e0205 */
[----:B------:R-:W-:Y:S01]  /*12dd0*/  IMAD.MOV.U32 R2, RZ, RZ, RZ ;  /* 0x000000ffff027224 */ /* 0x000fe200078e00ff */
[----:B------:R-:W-:-:S04]  /*12de0*/  VIADDMNMX R13, R3, UR5, R13, PT ;  /* 0x00000005030d7c46 */ /* 0x000fc8000b80010d */
[-C--:B------:R-:W-:Y:S01]  /*12df0*/  IABS R10, R13.reuse ;  /* 0x0000000d000a7213 */ /* 0x080fe20000000000 */
[----:B------:R-:W-:Y:S01]  /*12e00*/  IMAD.MOV R26, RZ, RZ, -R13 ;  /* 0x000000ffff1a7224 */ /* 0x000fe200078e0a0d */
[----:B------:R-:W-:Y:S02]  /*12e10*/  IABS R12, R13 ;  /* 0x0000000d000c7213 */ /* 0x000fe40000000000 */
[----:B------:R-:W0:Y:S08]  /*12e20*/  I2F.RP R8, R10 ;  /* 0x0000000a00087306 */ /* 0x000e300000209400 */
[----:B0-----:R-:W0:Y:S02]  /*12e30*/  MUFU.RCP R8, R8 ;  /* 0x0000000800087308 */ /* 0x001e240000001000 */
[----:B0-----:R-:W-:-:S06]  /*12e40*/  VIADD R3, R8, 0xffffffe ;  /* 0x0ffffffe08037836 */ /* 0x001fcc0000000000 */
[----:B------:R-:W0:Y:S02]  /*12e50*/  F2I.FTZ.U32.TRUNC.NTZ R3, R3 ;  /* 0x0000000300037305 */ /* 0x000e24000021f000 */
[----:B0-----:R-:W-:-:S04]  /*12e60*/  IMAD.MOV R9, RZ, RZ, -R3 ;  /* 0x000000ffff097224 */ /* 0x001fc800078e0a03 */
[----:B------:R-:W-:Y:S01]  /*12e70*/  IMAD.MOV.U32 R5, RZ, RZ, R9 ;  /* 0x000000ffff057224 */ /* 0x000fe200078e0009 */
[----:B------:R-:W-:-:S03]  /*12e80*/  IABS R9, R4 ;  /* 0x0000000400097213 */ /* 0x000fc60000000000 */
        /* <DEDUP_REMOVED lines=11> */
[----:B------:R-:W-:Y:S02]  /*12f40*/  ISETP.GE.AND P2, PT, R3, RZ, PT ;  /* 0x000000ff0300720c */ /* 0x000fe40003f46270 */
[----:B------:R-:W-:-:S05]  /*12f50*/  IADD3 R3, R11, 0x1000000, R4 ;  /* 0x010000000b037810 */ /* 0x000fca0007ffe004 */
[----:B------:R-:W-:-:S06]  /*12f60*/  @P0 VIADD R2, R2, 0x1 ;  /* 0x0000000102020836 */ /* 0x000fcc0000000000 */
[----:B------:R-:W-:Y:S01]  /*12f70*/  @!P2 IMAD.MOV R2, RZ, RZ, -R2 ;  /* 0x000000ffff02a224 */ /* 0x000fe200078e0a02 */
[----:B------:R-:W-:-:S05]  /*12f80*/  @!P1 LOP3.LUT R2, RZ, R13, RZ, 0x33, !PT ;  /* 0x0000000dff029212 */ /* 0x000fca00078e33ff */
[----:B------:R-:W-:-:S07]  /*12f90*/  IMAD R26, R2, R26, R3 ;  /* 0x0000001a021a7224 */ /* 0x000fce00078e0203 */
.L_x_2617:
[----:B------:R-:W-:-:S05]  /*12fa0*/  LOP3.LUT R25, RZ, R2, RZ, 0x33, !PT ;  /* 0x00000002ff197212 */ /* 0x000fca00078e33ff */
[----:B------:R-:W-:Y:S01]  /*12fb0*/  IMAD.IADD R25, R6, 0x1, R25 ;  /* 0x0000000106197824 */ /* 0x000fe200078e0219 */
[----:B------:R-:W-:Y:S06]  /*12fc0*/  BRA `(.L_x_2618) ;  /* 0x0000000000147947 */ /* 0x000fec0003800000 */
.L_x_2613:
[----:B------:R-:W-:Y:S01]  /*12fd0*/  ULDC UR4, c[0x0][0xc3c] ;  /* 0x00030f0000047ab9 */ /* 0x000fe20000000800 */
[----:B------:R-:W-:Y:S02]  /*12fe0*/  IMAD.MOV.U32 R25, RZ, RZ, RZ ;  /* 0x000000ffff197224 */ /* 0x000fe400078e00ff */
[----:B------:R-:W-:Y:S02]  /*12ff0*/  IMAD.U32 R24, RZ, RZ, UR6 ;  /* 0x00000006ff187e24 */ /* 0x000fe4000f8e00ff */
[----:B------:R-:W-:Y:S02]  /*13000*/  IMAD.MOV.U32 R26, RZ, RZ, RZ ;  /* 0x000000ffff1a7224 */ /* 0x000fe400078e00ff */
[----:B------:R-:W-:-:S07]  /*13010*/  IMAD.U32 R27, RZ, RZ, UR4 ;  /* 0x00000004ff1b7e24 */ /* 0x000fce000f8e00ff */
.L_x_2618:
[----:B------:R-:W-:-:S13]  /*13020*/  ISETP.NE.AND P0, PT, R7, RZ, PT ;  /* 0x000000ff0700720c */ /* 0x000fda0003f05270 */
[----:B------:R-:W0:Y:S01]  /*13030*/  @!P0 S2R R3, SR_CgaCtaId ;  /* 0x0000000000038919 */ /* 0x000e220000008800 */
[----:B------:R-:W-:-:S04]  /*13040*/  @!P0 MOV R2, 0x400 ;  /* 0x0000040000028802 */ /* 0x000fc80000000f00 */
[----:B0-----:R-:W-:-:S05]  /*13050*/  @!P0 LEA R2, R3, R2, 0x18 ;  /* 0x0000000203028211 */ /* 0x001fca00078ec0ff */
[----:B------:R1:W-:Y:S01]  /*13060*/  @!P0 STS.128 [R2+0x228d0], R24 ;  /* 0x0228d01802008388 */ /* 0x0003e20000000c00 */
[----:B------:R-:W-:Y:S06]  /*13070*/  BAR.ARV 0x5, 0x180 ;  /* 0x0146000000007b1d */ /* 0x000fec0000002000 */
.L_x_2611:
        /* <DEDUP_REMOVED lines=29> */
.L_x_2690:
[----:B------:R-:W-:Y:S05]  /*13250*/  YIELD ;  /* 0x0000000000007946 */ /* 0x000fea0003800000 */
[----:B------:R-:W-:Y:S01]  /*13260*/  ULDC.64 UR4, c[0x0][0xa28] ;  /* 0x00028a0000047ab9 */ /* 0x000fe20000000a00 */
[----:B------:R-:W-:Y:S01]  /*13270*/  IMAD.MOV.U32 R30, RZ, RZ, RZ ;  /* 0x000000ffff1e7224 */ /* 0x000fe200078e00ff */
[----:B------:R-:W-:-:S04]  /*13280*/  ISETP.NE.U32.AND P0, PT, RZ, UR4, PT ;  /* 0x00000004ff007c0c */ /* 0x000fc8000bf05070 */
[----:B------:R-:W-:Y:S01]  /*13290*/  ISETP.NE.AND.EX P0, PT, RZ, UR5, PT, P0 ;  /* 0x00000005ff007c0c */ /* 0x000fe2000bf05300 */
[----:B------:R-:W-:-:S12]  /*132a0*/  ULDC.64 UR4, c[0x0][0xa18] ;  /* 0x0002860000047ab9 */ /* 0x000fd80000000a00 */
[----:B0-----:R-:W0:Y:S02]  /*132b0*/  @P0 LDC.64 R2, c[0x0][0xa28] ;  /* 0x00028a00ff020b82 */ /* 0x001e240000000a00 */
[----:B0-----:R-:W-:-:S05]  /*132c0*/  @P0 IMAD.WIDE R2, R27, 0x4, R2 ;  /* 0x000000041b020825 */ /* 0x001fca00078e0202 */
[----:B------:R0:W5:Y:S01]  /*132d0*/  @P0 LDG.E R30, desc[UR48][R2.64] ;  /* 0x00000030021e0981 */ /* 0x000162000c1e1900 */
[----:B------:R-:W-:Y:S01]  /*132e0*/  ISETP.NE.U32.AND P0, PT, RZ, UR4, PT ;  /* 0x00000004ff007c0c */ /* 0x000fe2000bf05070 */
[----:B------:R-:W-:Y:S01]  /*132f0*/  IMAD.MOV.U32 R37, RZ, RZ, RZ ;  /* 0x000000ffff257224 */ /* 0x000fe200078e00ff */
[----:B------:R-:W-:Y:S02]  /*13300*/  LOP3.LUT R16, R16, 0xfffffdff, RZ, 0xc0, !PT ;  /* 0xfffffdff10107812 */ /* 0x000fe400078ec0ff */
[----:B------:R-:W-:Y:S01]  /*13310*/  ISETP.NE.AND.EX P1, PT, RZ, UR5, PT, P0 ;  /* 0x00000005ff007c0c */ /* 0x000fe2000bf25300 */
[----:B------:R-:W-:Y:S02]  /*13320*/  ULDC.64 UR4, c[0x0][0xa00] ;  /* 0x0002800000047ab9 */ /* 0x000fe40000000a00 */
[----:B------:R-:W-:Y:S01]  /*13330*/  ISETP.NE.U32.AND P0, PT, RZ, UR4, PT ;  /* 0x00000004ff007c0c */ /* 0x000fe2000bf05070 */
[----:B0-----:R-:W0:Y:S03]  /*13340*/  LDC.64 R2, c[0x0][0xa00] ;  /* 0x00028000ff027b82 */ /* 0x001e260000000a00 */
[----:B------:R-:W-:Y:S01]  /*13350*/  ISETP.NE.AND.EX P2, PT, RZ, UR5, PT, P0 ;  /* 0x00000005ff007c0c */ /* 0x000fe2000bf45300 */
[----:B------:R-:W-:-:S05]  /*13360*/  ULDC.64 UR4, c[0x0][0x418] ;  /* 0x0001060000047ab9 */ /* 0x000fca0000000a00 */
[----:B-1----:R-:W1:Y:S07]  /*13370*/  @P1 LDC.64 R4, c[0x0][0xa18] ;  /* 0x00028600ff041b82 */ /* 0x002e6e0000000a00 */
[----:B------:R-:W-:Y:S01]  /*13380*/  @P2 LOP3.LUT R16, R16, 0x200, RZ, 0xfc, !PT ;  /* 0x0000020010102812 */ /* 0x000fe200078efcff */
[----:B0-----:R-:W-:-:S05]  /*13390*/  IMAD.WIDE R2, R27, 0x4, R2 ;  /* 0x000000041b027825 */ /* 0x001fca00078e0202 */
[----:B------:R0:W5:Y:S01]  /*133a0*/  @P2 LDG.E R37, desc[UR48][R2.64] ;  /* 0x0000003002252981 */ /* 0x000162000c1e1900 */
[----:B-1----:R-:W-:-:S05]  /*133b0*/  @P1 IMAD.WIDE R4, R27, 0x4, R4 ;  /* 0x000000041b041825 */ /* 0x002fca00078e0204 */
[----:B------:R0:W5:Y:S01]  /*133c0*/  @P1 LDG.E R35, desc[UR48][R4.64] ;  /* 0x0000003004231981 */ /* 0x000162000c1e1900 */
[----:B------:R-:W-:-:S03]  /*133d0*/  UISETP.NE.U32.AND UP0, UPT, UR4, URZ, UPT ;  /* 0x0000003f0400728c */ /* 0x000fc6000bf05070 */
[----:B------:R-:W-:Y:S01]  /*133e0*/  ULDC UR4, c[0x0][0x424] ;  /* 0x0001090000047ab9 */ /* 0x000fe20000000800 */
[----:B------:R-:W-:-:S03]  /*133f0*/  UISETP.NE.AND.EX UP0, UPT, UR5, URZ, UPT, UP0 ;  /* 0x0000003f0500728c */ /* 0x000fc6000bf05300 */
[----:B------:R-:W-:Y:S01]  /*13400*/  ULDC UR5, c[0x0][0x2f0] ;  /* 0x0000bc0000057ab9 */ /* 0x000fe20000000800 */
[----:B------:R-:W-:-:S04]  /*13410*/  USEL UR4, UR4, 0x1, UP0 ;  /* 0x0000000104047887 */ /* 0x000fc80008000000 */
[----:B------:R-:W-:-:S06]  /*13420*/  UIMAD UR4, UR4, UR5, URZ ;  /* 0x00000005040472a4 */ /* 0x000fcc000f8e023f */
[----:B------:R-:W-:Y:S01]  /*13430*/  IMAD.U32 R19, RZ, RZ, UR4 ;  /* 0x00000004ff137e24 */ /* 0x000fe2000f8e00ff */
[----:B0-2-4-:R-:W-:Y:S06]  /*13440*/  @P1 BRA `(.L_x_2620) ;  /* 0x0000000000181947 */ /* 0x015fec0003800000 */
[----:B------:R-:W-:Y:S02]  /*13450*/  ULDC UR4, c[0x0][0x288] ;  /* 0x0000a20000047ab9 */ /* 0x000fe40000000800 */
[----:B-----5:R-:W-:Y:S01]  /*13460*/  IMAD.U32 R35, RZ, RZ, UR4 ;  /* 0x00000004ff237e24 */ /* 0x020fe2000f8e00ff */
[----:B------:R-:W-:Y:S06]  /*13470*/  @!P2 BRA `(.L_x_2620) ;  /* 0x00000000000ca947 */ /* 0x000fec0003800000 */
[----:B------:R-:W2:Y:S04]  /*13480*/  LDG.E R0, desc[UR48][R2.64] ;  /* 0x0000003002007981 */ /* 0x000ea8000c1e1900 */
[----:B------:R-:W2:Y:S02]  /*13490*/  LDG.E R35, desc[UR48][R2.64+0x4] ;  /* 0x0000043002237981 */ /* 0x000ea4000c1e1900 */
[----:B--2---:R-:W-:-:S07]  /*134a0*/  IMAD.IADD R35, R35, 0x1, -R0 ;  /* 0x0000000123237824 */ /* 0x004fce00078e0a00 */
.L_x_2620:
[----:B------:R-:W-:Y:S02]  /*134b0*/  ULDC.64 UR4, c[0x0][0xa20] ;  /* 0x0002880000047ab9 */ /* 0x000fe40000000a00 */
[----:B------:R-:W-:-:S04]  /*134c0*/  ISETP.NE.U32.AND P0, PT, RZ, UR4, PT ;  /* 0x00000004ff007c0c */ /* 0x000fc8000bf05070 */
[----:B------:R-:W-:-:S13]  /*134d0*/  ISETP.NE.AND.EX P0, PT, RZ, UR5, PT, P0 ;  /* 0x00000005ff007c0c */ /* 0x000fda000bf05300 */
[----:B------:R-:W-:Y:S05]  /*134e0*/  @!P0 BRA `(.L_x_2621) ;  /* 0x0000000000108947 */ /* 0x000fea0003800000 */
[----:B------:R-:W0:Y:S02]  /*134f0*/  LDC.64 R2, c[0x0][0xa20] ;  /* 0x00028800ff027b82 */ /* 0x000e240000000a00 */
[----:B0-----:R-:W-:-:S05]  /*13500*/  IMAD.WIDE R2, R27, 0x4, R2 ;  /* 0x000000041b027825 */ /* 0x001fca00078e0202 */
[----:B------:R0:W5:Y:S01]  /*13510*/  LDG.E R19, desc[UR48][R2.64] ;  /* 0x0000003002137981 */ /* 0x000162000c1e1900 */
[----:B------:R-:W-:Y:S05]  /*13520*/  BRA `(.L_x_2622) ;  /* 0x0000000000247947 */ /* 0x000fea0003800000 */
.L_x_2621:
        /* <DEDUP_REMOVED lines=9> */
.L_x_2622:
[----:B------:R-:W1:Y:S01]  /*135c0*/  LDC R0, c[0x0][0x448] ;  /* 0x00011200ff007b82 */ /* 0x000e620000000800 */
[----:B------:R-:W-:Y:S01]  /*135d0*/  IMAD.SHL.U32 R33, R25, 0x80, RZ ;  /* 0x0000008019217824 */ /* 0x000fe200078e00ff */
[----:B------:R-:W-:Y:S01]  /*135e0*/  LOP3.LUT R16, R16, 0xfffffeff, RZ, 0xc0, !PT ;  /* 0xfffffeff10107812 */ /* 0x000fe200078ec0ff */
[----:B-----5:R-:W-:-:S05]  /*135f0*/  IMAD.IADD R19, R19, 0x1, -R30 ;  /* 0x0000000113137824 */ /* 0x020fca00078e0a1e */
[----:B0-----:R-:W0:Y:S01]  /*13600*/  LDC.64 R2, c[0x0][0x9e0] ;  /* 0x00027800ff027b82 */ /* 0x001e220000000a00 */
[----:B-1----:R-:W-:Y:S01]  /*13610*/  ISETP.NE.AND P2, PT, R0, 0x1, PT ;  /* 0x000000010000780c */ /* 0x002fe20003f45270 */
[----:B------:R-:W-:Y:S01]  /*13620*/  VIADD R0, R33, 0x7f ;  /* 0x0000007f21007836 */ /* 0x000fe20000000000 */
[----:B0-----:R-:W-:-:S11]  /*13630*/  ISETP.GE.AND P1, PT, R3, 0x1, PT ;  /* 0x000000010300780c */ /* 0x001fd60003f26270 */
[----:B------:R-:W0:Y:S01]  /*13640*/  @P2 LDC R5, c[0x0][0x44c] ;  /* 0x00011300ff052b82 */ /* 0x000e220000000800 */
[----:B------:R-:W-:-:S07]  /*13650*/  @P2 LOP3.LUT R16, R16, 0x100, RZ, 0xfc, !PT ;  /* 0x0000010010102812 */ /* 0x000fce00078efcff */
[----:B------:R-:W1:Y:S01]  /*13660*/  @P2 LDC R7, c[0x0][0x450] ;  /* 0x00011400ff072b82 */ /* 0x000e620000000800 */
[----:B0-----:R-:W-:Y:S01]  /*13670*/  @P2 IMAD.HI.U32 R4, R0, R5, RZ ;  /* 0x0000000500042227 */ /* 0x001fe200078e00ff */
[----:B------:R-:W-:-:S04]  /*13680*/  IADD3 R5, R19, 0x1, -R35 ;  /* 0x0000000113057810 */ /* 0x000fc80007ffe823 */
[----:B-1----:R-:W-:-:S05]  /*13690*/  @P2 SHF.R.U32.HI R0, RZ, R7, R4 ;  /* 0x00000007ff002219 */ /* 0x002fca0000011604 */
[----:B------:R-:W-:-:S04]  /*136a0*/  IMAD.IADD R7, R5, 0x1, R0 ;  /* 0x0000000105077824 */ /* 0x000fc800078e0200 */
[----:B------:R-:W-:Y:S01]  /*136b0*/  IMAD.IADD R2, R7, 0x1, R2 ;  /* 0x0000000107027824 */ /* 0x000fe200078e0202 */
[----:B------:R-:W-:Y:S06]  /*136c0*/  @!P1 BRA `(.L_x_2623) ;  /* 0x0000000000489947 */ /* 0x000fec0003800000 */
[C---:B------:R-:W-:Y:S01]  /*136d0*/  ISETP.GT.AND P0, PT, R7.reuse, RZ, PT ;  /* 0x000000ff0700720c */ /* 0x040fe20003f04270 */
[----:B------:R-:W-:Y:S01]  /*136e0*/  BSSY B0, `(.L_x_2624) ;  /* 0x000000e000007945 */ /* 0x000fe20003800000 */
[----:B------:R-:W-:-:S11]  /*136f0*/  VIADD R0, R7, 0xffffffff ;  /* 0xffffffff07007836 */ /* 0x000fd60000000000 */
[----:B------:R-:W-:Y:S05]  /*13700*/  @P0 BRA `(.L_x_2625) ;  /* 0x00000000001c0947 */ /* 0x000fea0003800000 */
[----:B------:R-:W-:Y:S01]  /*13710*/  ISETP.NE.AND P0, PT, R3, 0x1, PT ;  /* 0x000000010300780c */ /* 0x000fe20003f05270 */
[----:B------:R-:W-:-:S12]  /*13720*/  IMAD.MOV R7, RZ, RZ, -R7 ;  /* 0x000000ffff077224 */ /* 0x000fd800078e0a07 */
[----:B------:R-:W0:Y:S02]  /*13730*/  @P0 LDC.64 R4, c[0x0][0x9e8] ;  /* 0x00027a00ff040b82 */ /* 0x000e240000000a00 */
[----:B0-----:R-:W-:-:S05]  /*13740*/  @P0 IMAD.HI.U32 R4, R7, R4, RZ ;  /* 0x0000000407040227 */ /* 0x001fca00078e00ff */
[----:B------:R-:W-:-:S04]  /*13750*/  @P0 SHF.R.U32.HI R7, RZ, R5, R4 ;  /* 0x00000005ff070219 */ /* 0x000fc80000011604 */
[----:B------:R-:W-:Y:S01]  /*13760*/  LOP3.LUT R0, RZ, R7, RZ, 0x33, !PT ;  /* 0x00000007ff007212 */ /* 0x000fe200078e33ff */
[----:B------:R-:W-:Y:S06]  /*13770*/  BRA `(.L_x_2626) ;  /* 0x0000000000107947 */ /* 0x000fec0003800000 */
.L_x_2625:
[----:B------:R-:W-:-:S13]  /*13780*/  ISETP.NE.AND P0, PT, R3, 0x1, PT ;  /* 0x000000010300780c */ /* 0x000fda0003f05270 */
[----:B------:R-:W0:Y:S02]  /*13790*/  @P0 LDC.64 R4, c[0x0][0x9e8] ;  /* 0x00027a00ff040b82 */ /* 0x000e240000000a00 */
[----:B0-----:R-:W-:-:S05]  /*137a0*/  @P0 IMAD.HI.U32 R4, R0, R4, RZ ;  /* 0x0000000400040227 */ /* 0x001fca00078e00ff */
[----:B------:R-:W-:-:S07]  /*137b0*/  @P0 SHF.R.U32.HI R0, RZ, R5, R4 ;  /* 0x00000005ff000219 */ /* 0x000fce0000011604 */
.L_x_2626:
[----:B------:R-:W-:Y:S05]  /*137c0*/  BSYNC B0 ;  /* 0x0000000000007941 */ /* 0x000fea0003800000 */
.L_x_2624:
[----:B------:R-:W-:-:S05]  /*137d0*/  IMAD R5, R0, R3, R3 ;  /* 0x0000000300057224 */ /* 0x000fca00078e0203 */
[----:B------:R-:W-:-:S07]  /*137e0*/  VIMNMX R2, R2, R5, PT ;  /* 0x0000000502027248 */ /* 0x000fce0003fe0100 */
.L_x_2623:
[----:B------:R-:W0:Y:S01]  /*137f0*/  @P2 LDC R0, c[0x0][0x44c] ;  /* 0x00011300ff002b82 */ /* 0x000e220000000800 */
[----:B------:R-:W-:Y:S01]  /*13800*/  VIADD R2, R2, 0x5f ;  /* 0x0000005f02027836 */ /* 0x000fe20000000000 */
[----:B------:R-:W-:Y:S01]  /*13810*/  ULDC UR4, c[0x0][0x9dc] ;  /* 0x0002770000047ab9 */ /* 0x000fe20000000800 */
[----:B------:R-:W-:Y:S02]  /*13820*/  IMAD.MOV.U32 R4, RZ, RZ, R33 ;  /* 0x000000ffff047224 */ /* 0x000fe400078e0021 */
[----:B------:R-:W-:-:S03]  /*13830*/  IMAD.HI R2, R2, 0x2aaaaaab, RZ ;  /* 0x2aaaaaab02027827 */ /* 0x000fc600078e02ff */
[----:B------:R-:W1:Y:S01]  /*13840*/  @P2 LDC R5, c[0x0][0x450] ;  /* 0x00011400ff052b82 */ /* 0x000e620000000800 */
[----:B0-----:R-:W-:-:S05]  /*13850*/  @P2 IMAD.HI.U32 R0, R33, R0, RZ ;  /* 0x0000000021002227 */ /* 0x001fca00078e00ff */
[----:B-1----:R-:W-:Y:S01]  /*13860*/  @P2 SHF.R.U32.HI R4, RZ, R5, R0 ;  /* 0x00000005ff042219 */ /* 0x002fe20000011600 */
[----:B------:R-:W-:Y:S01]  /*13870*/  VIADD R0, R19, 0x5f ;  /* 0x0000005f13007836 */ /* 0x000fe20000000000 */
[----:B------:R-:W-:Y:S02]  /*13880*/  SHF.R.U32.HI R5, RZ, 0x1f, R2 ;  /* 0x0000001fff057819 */ /* 0x000fe40000011602 */
[----:B------:R-:W-:Y:S01]  /*13890*/  IADD3 R4, R4, R19, -R35 ;  /* 0x0000001304047210 */ /* 0x000fe20007ffe823 */
[----:B------:R-:W-:Y:S01]  /*138a0*/  IMAD.HI R0, R0, 0x2aaaaaab, RZ ;  /* 0x2aaaaaab00007827 */ /* 0x000fe200078e02ff */
[----:B------:R-:W-:-:S03]  /*138b0*/  LEA.HI.SX32 R7, R2, R5, 0x1c ;  /* 0x0000000502077211 */ /* 0x000fc600078fe2ff */
[----:B------:R-:W-:Y:S01]  /*138c0*/  VIADD R2, R4, -UR4 ;  /* 0x8000000404027c36 */ /* 0x000fe20008000000 */
[----:B------:R-:W-:-:S04]  /*138d0*/  SHF.R.U32.HI R5, RZ, 0x1f, R0 ;  /* 0x0000001fff057819 */ /* 0x000fc80000011600 */
[----:B------:R-:W-:-:S04]  /*138e0*/  LEA.HI.SX32 R0, R0, R5, 0x1c ;  /* 0x0000000500007211 */ /* 0x000fc800078fe2ff */
[----:B------:R-:W-:Y:S01]  /*138f0*/  VIMNMX R0, R0, R7, PT ;  /* 0x0000000700007248 */ /* 0x000fe20003fe0100 */
[----:B------:R-:W-:Y:S06]  /*13900*/  @!P1 BRA `(.L_x_2627) ;  /* 0x0000000000489947 */ /* 0x000fec0003800000 */
[----:B------:R-:W-:Y:S01]  /*13910*/  IMAD.MOV.U32 R6, RZ, RZ, R4 ;  /* 0x000000ffff067224 */ /* 0x000fe200078e0004 */
[----:B------:R-:W-:Y:S04]  /*13920*/  BSSY B0, `(.L_x_2628) ;  /* 0x000000e000007945 */ /* 0x000fe80003800000 */
[----:B------:R-:W-:-:S13]  /*13930*/  ISETP.GT.AND P0, PT, R6, -0x1, PT ;  /* 0xffffffff0600780c */ /* 0x000fda0003f04270 */
[----:B------:R-:W-:Y:S05]  /*13940*/  @P0 BRA `(.L_x_2629) ;  /* 0x00000000001c0947 */ /* 0x000fea0003800000 */
[----:B------:R-:W-:Y:S02]  /*13950*/  ISETP.NE.AND P0, PT, R3, 0x1, PT ;  /* 0x000000010300780c */ /* 0x000fe40003f05270 */
[----:B------:R-:W-:-:S11]  /*13960*/  LOP3.LUT R7, RZ, R6, RZ, 0x33, !PT ;  /* 0x00000006ff077212 */ /* 0x000fd600078e33ff */
[----:B------:R-:W0:Y:S02]  /*13970*/  @P0 LDC.64 R4, c[0x0][0x9e8] ;  /* 0x00027a00ff040b82 */ /* 0x000e240000000a00 */
[----:B0-----:R-:W-:-:S05]  /*13980*/  @P0 IMAD.HI.U32 R4, R7, R4, RZ ;  /* 0x0000000407040227 */ /* 0x001fca00078e00ff */
[----:B------:R-:W-:-:S04]  /*13990*/  @P0 SHF.R.U32.HI R7, RZ, R5, R4 ;  /* 0x00000005ff070219 */ /* 0x000fc80000011604 */
[----:B------:R-:W-:Y:S01]  /*139a0*/  LOP3.LUT R6, RZ, R7, RZ, 0x33, !PT ;  /* 0x00000007ff067212 */ /* 0x000fe200078e33ff */
[----:B------:R-:W-:Y:S06]  /*139b0*/  BRA `(.L_x_2630) ;  /* 0x0000000000107947 */ /* 0x000fec0003800000 */
.L_x_2629:
[----:B------:R-:W-:-:S13]  /*139c0*/  ISETP.NE.AND P0, PT, R3, 0x1, PT ;  /* 0x000000010300780c */ /* 0x000fda0003f05270 */
[----:B------:R-:W0:Y:S02]  /*139d0*/  @P0 LDC.64 R4, c[0x0][0x9e8] ;  /* 0x00027a00ff040b82 */ /* 0x000e240000000a00 */
[----:B0-----:R-:W-:-:S05]  /*139e0*/  @P0 IMAD.HI.U32 R4, R6, R4, RZ ;  /* 0x0000000406040227 */ /* 0x001fca00078e00ff */
[----:B------:R-:W-:-:S07]  /*139f0*/  @P0 SHF.R.U32.HI R6, RZ, R5, R4 ;  /* 0x00000005ff060219 */ /* 0x000fce0000011604 */
.L_x_2630:
[----:B------:R-:W-:Y:S05]  /*13a00*/  BSYNC B0 ;  /* 0x0000000000007941 */ /* 0x000fea0003800000 */
.L_x_2628:
[----:B------:R-:W-:-:S05]  /*13a10*/  IMAD R3, R6, R3, RZ ;  /* 0x0000000306037224 */ /* 0x000fca00078e02ff */
[----:B------:R-:W-:-:S07]  /*13a20*/  VIMNMX R2, R2, R3, !PT ;  /* 0x0000000302027248 */ /* 0x000fce0007fe0100 */
.L_x_2627:
[----:B------:R-:W-:Y:S01]  /*13a30*/  IMAD.HI R2, R2, 0x2aaaaaab, RZ ;  /* 0x2aaaaaab02027827 */ /* 0x000fe200078e02ff */
[----:B------:R-:W-:Y:S04]  /*13a40*/  BSSY B0, `(.L_x_2631) ;  /* 0x0000029000007945 */ /* 0x000fe80003800000 */
[----:B------:R-:W-:-:S04]  /*13a50*/  SHF.R.U32.HI R3, RZ, 0x1f, R2 ;  /* 0x0000001fff037819 */ /* 0x000fc80000011602 */
[----:B------:R-:W-:Y:S02]  /*13a60*/  LEA.HI.SX32 R3, R2, R3, 0x1c ;  /* 0x0000000302037211 */ /* 0x000fe400078fe2ff */
[----:B------:R-:W-:Y:S02]  /*13a70*/  LOP3.LUT R2, R26, 0xff000000, RZ, 0xc0, !PT ;  /* 0xff0000001a027812 */ /* 0x000fe400078ec0ff */
[----:B------:R-:W-:Y:S02]  /*13a80*/  VIMNMX R29, RZ, R3, !PT ;  /* 0x00000003ff1d7248 */ /* 0x000fe40007fe0100 */
[----:B------:R-:W-:Y:S02]  /*13a90*/  SHF.R.U32.HI R3, RZ, 0x8, R2 ;  /* 0x00000008ff037819 */ /* 0x000fe40000011602 */
[----:B------:R-:W-:Y:S02]  /*13aa0*/  ISETP.GT.AND P0, PT, R0, R29, PT ;  /* 0x0000001d0000720c */ /* 0x000fe40003f04270 */
[----:B------:R-:W-:-:S04]  /*13ab0*/  LOP3.LUT R2, R26, 0xff0000, RZ, 0xc0, !PT ;  /* 0x00ff00001a027812 */ /* 0x000fc800078ec0ff */
[----:B------:R-:W-:Y:S01]  /*13ac0*/  LEA.HI R3, R2, R3, RZ, 0x10 ;  /* 0x0000000302037211 */ /* 0x000fe200078f80ff */
[----:B------:R-:W-:-:S03]  /*13ad0*/  IMAD.MOV.U32 R2, RZ, RZ, RZ ;  /* 0x000000ffff027224 */ /* 0x000fc600078e00ff */
[----:B------:R-:W-:-:S03]  /*13ae0*/  LOP3.LUT R4, R3, 0xff, RZ, 0xc0, !PT ;  /* 0x000000ff03047812 */ /* 0x000fc600078ec0ff */
[----:B------:R-:W-:Y:S05]  /*13af0*/  @!P0 BRA `(.L_x_2632) ;  /* 0x0000000000748947 */ /* 0x000fea0003800000 */
[----:B------:R-:W-:Y:S01]  /*13b00*/  SHF.R.U32.HI R5, RZ, 0x10, R3 ;  /* 0x00000010ff057819 */ /* 0x000fe20000011603 */
[----:B------:R-:W-:-:S03]  /*13b10*/  IMAD.MOV.U32 R2, RZ, RZ, RZ ;  /* 0x000000ffff027224 */ /* 0x000fc600078e00ff */
[----:B------:R-:W-:-:S13]  /*13b20*/  ISETP.NE.AND P0, PT, R5, RZ, PT ;  /* 0x000000ff0500720c */ /* 0x000fda0003f05270 */
[----:B------:R-:W0:Y:S02]  /*13b30*/  @!P0 LDC R5, c[0x0][0x9f0] ;  /* 0x00027c00ff058b82 */ /* 0x000e240000000800 */
[----:B0-----:R-:W-:Y:S02]  /*13b40*/  IABS R6, R5 ;  /* 0x0000000500067213 */ /* 0x001fe40000000000 */
[----:B------:R-:W-:Y:S02]  /*13b50*/  IADD3 R8, R5, -0x1, R0 ;  /* 0xffffffff05087810 */ /* 0x000fe40007ffe000 */
[----:B------:R-:W0:Y:S03]  /*13b60*/  I2F.RP R7, R6 ;  /* 0x0000000600077306 */ /* 0x000e260000209400 */
[----:B------:R-:W-:-:S05]  /*13b70*/  IMAD.IADD R8, R8, 0x1, -R29 ;  /* 0x0000000108087824 */ /* 0x000fca00078e0a1d */
[----:B0-----:R-:W0:Y:S02]  /*13b80*/  MUFU.RCP R7, R7 ;  /* 0x0000000700077308 */ /* 0x001e240000001000 */
[----:B0-----:R-:W-:Y:S01]  /*13b90*/  VIADD R3, R7, 0xffffffe ;  /* 0x0ffffffe07037836 */ /* 0x001fe20000000000 */
[----:B------:R-:W-:-:S05]  /*13ba0*/  IABS R7, R5 ;  /* 0x0000000500077213 */ /* 0x000fca0000000000 */
[----:B------:R-:W0:Y:S01]  /*13bb0*/  F2I.FTZ.U32.TRUNC.NTZ R3, R3 ;  /* 0x0000000300037305 */ /* 0x000e22000021f000 */
[----:B------:R-:W-:Y:S02]  /*13bc0*/  IMAD.MOV R7, RZ, RZ, -R7 ;  /* 0x000000ffff077224 */ /* 0x000fe400078e0a07 */
[----:B0-----:R-:W-:-:S04]  /*13bd0*/  IMAD.MOV R9, RZ, RZ, -R3 ;  /* 0x000000ffff097224 */ /* 0x001fc800078e0a03 */
[----:B------:R-:W-:-:S04]  /*13be0*/  IMAD R9, R9, R6, RZ ;  /* 0x0000000609097224 */ /* 0x000fc800078e02ff */
[----:B------:R-:W-:Y:S01]  /*13bf0*/  IMAD.HI.U32 R2, R3, R9, R2 ;  /* 0x0000000903027227 */ /* 0x000fe200078e0002 */
        /* <DEDUP_REMOVED lines=13> */
.L_x_2632:
[----:B------:R-:W-:Y:S05]  /*13cd0*/  BSYNC B0 ;  /* 0x0000000000007941 */ /* 0x000fea0003800000 */
.L_x_2631:
[-C--:B------:R-:W-:Y:S01]  /*13ce0*/  IMAD R29, R4, R2.reuse, R29 ;  /* 0x00000002041d7224 */ /* 0x080fe200078e021d */
[----:B------:R-:W-:Y:S04]  /*13cf0*/  BSSY B7, `(.L_x_2633) ;  /* 0x0000348000077945 */ /* 0x000fe80003800000 */
[----:B------:R-:W-:-:S04]  /*13d00*/  VIADDMNMX R31, R29, R2, R0, PT ;  /* 0x000000021d1f7246 */ /* 0x000fc80003800100 */
[----:B------:R-:W-:Y:S01]  /*13d10*/  ISETP.GT.AND P0, PT, R31, R29, PT ;  /* 0x0000001d1f00720c */ /* 0x000fe20003f04270 */
[----:B------:R0:W-:-:S12]  /*13d20*/  STL [R1], R31 ;  /* 0x0000001f01007387 */ /* 0x0001d80000100800 */
        /* <DEDUP_REMOVED lines=18> */
.L_x_2634:
        /* <DEDUP_REMOVED lines=20> */
.L_x_2637:
[----:B------:R-:W-:Y:S05]  /*13f90*/  BSYNC B6 ;  /* 0x0000000000067941 */ /* 0x000fea0003800000 */
.L_x_2636:
        /* <DEDUP_REMOVED lines=20> */
.L_x_2640:
        /* <DEDUP_REMOVED lines=15> */
.L_x_2639:
[----:B------:R-:W-:Y:S05]  /*141d0*/  BSYNC B6 ;  /* 0x0000000000067941 */ /* 0x000fea0003800000 */
.L_x_2638:
[----:B------:R-:W-:Y:S01]  /*141e0*/  ULDC.64 UR4, c[0x0][0x9f8] ;  /* 0x00027e0000047ab9 */ /* 0x000fe20000000a00 */
[----:B------:R-:W0:Y:S01]  /*141f0*/  S2R R20, SR_TID.X ;  /* 0x0000000000147919 */ /* 0x000e220000002100 */
[----:B------:R-:W-:Y:S01]  /*14200*/  ISETP.NE.U32.AND P0, PT, RZ, UR4, PT ;  /* 0x00000004ff007c0c */ /* 0x000fe2000bf05070 */
[----:B------:R-:W-:Y:S01]  /*14210*/  IMAD.MOV.U32 R25, RZ, RZ, R27 ;  /* 0x000000ffff197224 */ /* 0x000fe200078e001b */
[----:B------:R-:W-:Y:S01]  /*14220*/  ULDC UR4, c[0x0][0x320] ;  /* 0x0000c80000047ab9 */ /* 0x000fe20000000800 */
[----:B------:R-:W1:Y:S01]  /*14230*/  S2R R21, SR_TID.X ;  /* 0x0000000000157919 */ /* 0x000e620000002100 */
[----:B------:R-:W-:Y:S01]  /*14240*/  ISETP.NE.AND.EX P0, PT, RZ, UR5, PT, P0 ;  /* 0x00000005ff007c0c */ /* 0x000fe2000bf05300 */
[----:B------:R-:W2:-:S12]  /*14250*/  LDC R8, c[0x0][0x430] ;  /* 0x00010c00ff087b82 */ /* 0x000e980000000800 */
[----:B------:R-:W3:Y:S01]  /*14260*/  @P0 LDC.64 R2, c[0x0][0x9f8] ;  /* 0x00027e00ff020b82 */ /* 0x000ee20000000a00 */
[----:B0-----:R-:W-:-:S05]  /*14270*/  IMAD.SHL.U32 R20, R20, 0x8, RZ ;  /* 0x0000000814147824 */ /* 0x001fca00078e00ff */
[----:B------:R-:W-:-:S04]  /*14280*/  LOP3.LUT R20, R20, 0x38, RZ, 0xc0, !PT ;  /* 0x0000003814147812 */ /* 0x000fc800078ec0ff */
[C---:B------:R-:W-:Y:S01]  /*14290*/  LOP3.LUT R22, R20.reuse, 0x40, RZ, 0xfc, !PT ;  /* 0x0000004014167812 */ /* 0x040fe200078efcff */
[----:B---3--:R-:W-:Y:S01]  /*142a0*/  @P0 IMAD.WIDE R2, R27, 0x4, R2 ;  /* 0x000000041b020825 */ /* 0x008fe200078e0202 */
[----:B------:R-:W-:-:S04]  /*142b0*/  LOP3.LUT R20, R20, 0x80, RZ, 0xfc, !PT ;  /* 0x0000008014147812 */ /* 0x000fc800078efcff */
[----:B------:R0:W5:Y:S01]  /*142c0*/  @P0 LDG.E R25, desc[UR48][R2.64] ;  /* 0x0000003002190981 */ /* 0x000162000c1e1900 */
[----:B------:R-:W-:Y:S01]  /*142d0*/  ISETP.GE.AND P0, PT, R20, UR4, PT ;  /* 0x0000000414007c0c */ /* 0x000fe2000bf06270 */
[----:B-1----:R-:W-:Y:S01]  /*142e0*/  IMAD.SHL.U32 R21, R21, 0x8, RZ ;  /* 0x0000000815157824 */ /* 0x002fe200078e00ff */
[----:B------:R-:W-:Y:S01]  /*142f0*/  ISETP.GE.AND P1, PT, R22, UR4, PT ;  /* 0x0000000416007c0c */ /* 0x000fe2000bf26270 */
[----:B------:R-:W1:Y:S01]  /*14300*/  S2R R20, SR_TID.X ;  /* 0x0000000000147919 */ /* 0x000e620000002100 */
[----:B------:R-:W-:Y:S01]  /*14310*/  LOP3.LUT R16, R16, 0xfffffffe, RZ, 0xc0, !PT ;  /* 0xfffffffe10107812 */ /* 0x000fe200078ec0ff */
[----:B------:R-:W-:Y:S01]  /*14320*/  UMOV UR5, 0xffffffff ;  /* 0xffffffff00057882 */ /* 0x000fe20000000000 */
[----:B------:R-:W-:Y:S01]  /*14330*/  LOP3.LUT R21, R21, 0x38, RZ, 0xc0, !PT ;  /* 0x0000003815157812 */ /* 0x000fe200078ec0ff */
[----:B------:R-:W-:Y:S01]  /*14340*/  VIADD R0, R31, 0xffffffff ;  /* 0xffffffff1f007836 */ /* 0x000fe20000000000 */
[----:B------:R-:W-:Y:S02]  /*14350*/  LOP3.LUT R16, R16, 0xffffffef, RZ, 0xc0, !PT ;  /* 0xffffffef10107812 */ /* 0x000fe400078ec0ff */
[----:B------:R-:W-:-:S02]  /*14360*/  ISETP.GE.AND P2, PT, R21, UR4, PT ;  /* 0x0000000415007c0c */ /* 0x000fc4000bf46270 */
[----:B------:R-:W-:-:S03]  /*14370*/  LOP3.LUT R21, R21, 0xc0, RZ, 0xfc, !PT ;  /* 0x000000c015157812 */ /* 0x000fc600078efcff */
[----:B------:R-:W-:-:S08]  /*14380*/  @P1 LOP3.LUT R16, R16, 0x10, RZ, 0xfc, !PT ;  /* 0x0000001010101812 */ /* 0x000fd000078efcff */
[----:B------:R-:W-:-:S04]  /*14390*/  @P2 LOP3.LUT R16, R16, 0x1, RZ, 0xfc, !PT ;  /* 0x0000000110102812 */ /* 0x000fc800078efcff */
[----:B------:R-:W-:-:S04]  /*143a0*/  LOP3.LUT R16, R16, 0xfffffff7, RZ, 0xc0, !PT ;  /* 0xfffffff710107812 */ /* 0x000fc800078ec0ff */
[----:B------:R-:W-:Y:S02]  /*143b0*/  @P0 LOP3.LUT R16, R16, 0x8, RZ, 0xfc, !PT ;  /* 0x0000000810100812 */ /* 0x000fe400078efcff */
[----:B------:R-:W-:Y:S02]  /*143c0*/  ISETP.GE.AND P0, PT, R21, UR4, PT ;  /* 0x0000000415007c0c */ /* 0x000fe4000bf06270 */
[----:B-1----:R-:W-:Y:S02]  /*143d0*/  LOP3.LUT R20, R20, 0x7f, RZ, 0xc0, !PT ;  /* 0x0000007f14147812 */ /* 0x002fe400078ec0ff */
[----:B------:R-:W-:Y:S02]  /*143e0*/  LOP3.LUT R16, R16, 0xfffffffb, RZ, 0xc0, !PT ;  /* 0xfffffffb10107812 */ /* 0x000fe400078ec0ff */
[----:B------:R-:W-:Y:S02]  /*143f0*/  SHF.R.U32.HI R22, RZ, 0x3, R20 ;  /* 0x00000003ff167819 */ /* 0x000fe40000011614 */
[----:B------:R-:W1:Y:S05]  /*14400*/  S2R R20, SR_TID.X ;  /* 0x0000000000147919 */ /* 0x000e6a0000002100 */
[----:B------:R-:W-:Y:S01]  /*14410*/  @P0 LOP3.LUT R16, R16, 0x4, RZ, 0xfc, !PT ;  /* 0x0000000410100812 */ /* 0x000fe200078efcff */
[----:B-1----:R-:W-:-:S05]  /*14420*/  IMAD.SHL.U32 R20, R20, 0x10, RZ ;  /* 0x0000001014147824 */ /* 0x002fca00078e00ff */
[----:B------:R-:W-:-:S05]  /*14430*/  LOP3.LUT R20, R22, 0x70, R20, 0xf8, !PT ;  /* 0x0000007016147812 */ /* 0x000fca00078ef814 */
[----:B------:R-:W-:Y:S01]  /*14440*/  IMAD R34, R0, 0x60, R20 ;  /* 0x0000006000227824 */ /* 0x000fe200078e0214 */
[----:B0-2---:R-:W-:Y:S06]  /*14450*/  BRA.DIV UR5, `(.L_x_2641) ;  /* 0x0000004605147947 */ /* 0x005fec000b800000 */
.L_x_2707:
[----:B------:R-:W-:Y:S01]  /*14460*/  ISETP.NE.AND P1, PT, R8, 0x1, PT ;  /* 0x000000010800780c */ /* 0x000fe20003f25270 */
[----:B------:R-:W-:Y:S01]  /*14470*/  IMAD.MOV.U32 R32, RZ, RZ, RZ ;  /* 0x000000ffff207224 */ /* 0x000fe200078e00ff */
[C---:B------:R-:W-:Y:S01]  /*14480*/  ISETP.GE.AND P0, PT, R34.reuse, R19, PT ;  /* 0x000000132200720c */ /* 0x040fe20003f06270 */
[----:B------:R-:W-:Y:S01]  /*14490*/  IMAD.IADD R34, R34, 0x1, R30 ;  /* 0x0000000122227824 */ /* 0x000fe200078e021e */
[----:B-----5:R-:W-:Y:S02]  /*144a0*/  SHF.R.S32.HI R31, RZ, 0x1f, R25 ;  /* 0x0000001fff1f7819 */ /* 0x020fe40000011419 */
[----:B------:R-:W-:Y:S01]  /*144b0*/  ISETP.GT.U32.OR P0, PT, R20, 0x5f, P0 ;  /* 0x0000005f1400780c */ /* 0x000fe20000704470 */
[----:B------:R-:W-:Y:S01]  /*144c0*/  IMAD.MOV.U32 R6, RZ, RZ, R34 ;  /* 0x000000ffff067224 */ /* 0x000fe200078e0022 */
[----:B------:R-:W-:-:S05]  /*144d0*/  LOP3.LUT R16, R16, 0xffffff7f, RZ, 0xc0, !PT ;  /* 0xffffff7f10107812 */ /* 0x000fca00078ec0ff */
[----:B------:R-:W0:Y:S01]  /*144e0*/  @P1 LDC R3, c[0x0][0x434] ;  /* 0x00010d00ff031b82 */ /* 0x000e220000000800 */
[----:B------:R-:W-:-:S07]  /*144f0*/  @P1 LOP3.LUT R16, R16, 0x80, RZ, 0xfc, !PT ;  /* 0x0000008010101812 */ /* 0x000fce00078efcff */
[----:B------:R-:W1:Y:S08]  /*14500*/  @P1 LDC R2, c[0x0][0x438] ;  /* 0x00010e00ff021b82 */ /* 0x000e700000000800 */
[----:B------:R-:W2:Y:S01]  /*14510*/  @!P0 LDC.64 R4, c[0x0][0x428] ;  /* 0x00010a00ff048b82 */ /* 0x000ea20000000a00 */
[----:B0-----:R-:W-:-:S05]  /*14520*/  @P1 IMAD.HI.U32 R3, R34, R3, RZ ;  /* 0x0000000322031227 */ /* 0x001fca00078e00ff */
[----:B-1----:R-:W-:-:S04]  /*14530*/  @P1 SHF.R.U32.HI R6, RZ, R2, R3 ;  /* 0x00000002ff061219 */ /* 0x002fc80000011603 */
[--C-:B------:R-:W-:Y:S01]  /*14540*/  @!P0 SHF.R.S32.HI R3, RZ, 0x1f, R6.reuse ;  /* 0x0000001fff038819 */ /* 0x100fe20000011406 */
[----:B------:R-:W-:Y:S02]  /*14550*/  @!P0 IMAD.MOV.U32 R2, RZ, RZ, R6 ;  /* 0x000000ffff028224 */ /* 0x000fe400078e0006 */
[-C--:B--2---:R-:W-:Y:S02]  /*14560*/  @!P0 IMAD R7, R31, R4.reuse, RZ ;  /* 0x000000041f078224 */ /* 0x084fe400078e02ff */
[----:B------:R-:W-:-:S04]  /*14570*/  @!P0 IMAD.WIDE.U32 R2, R25, R4, R2 ;  /* 0x0000000419028225 */ /* 0x000fc800078e0002 */
[----:B------:R-:W-:Y:S02]  /*14580*/  @!P0 IMAD R7, R25, R5, R7 ;  /* 0x0000000519078224 */ /* 0x000fe400078e0207 */
[----:B------:R-:W0:Y:S02]  /*14590*/  @!P0 LDC.64 R4, c[0x0][0x418] ;  /* 0x00010600ff048b82 */ /* 0x000e240000000a00 */
[----:B------:R-:W-:Y:S02]  /*145a0*/  @!P0 IMAD.IADD R7, R3, 0x1, R7 ;  /* 0x0000000103078824 */ /* 0x000fe400078e0207 */
[----:B------:R-:W-:-:S04]  /*145b0*/  IMAD.MOV R3, RZ, RZ, -R6 ;  /* 0x000000ffff037224 */ /* 0x000fc800078e0a06 */
[----:B------:R-:W-:Y:S01]  /*145c0*/  IMAD R34, R8, R3, R34 ;  /* 0x0000000308227224 */ /* 0x000fe200078e0222 */
[----:B------:R-:W-:Y:S02]  /*145d0*/  SEL R3, RZ, 0x1, P2 ;  /* 0x00000001ff037807 */ /* 0x000fe40001000000 */
[----:B0-----:R-:W-:-:S04]  /*145e0*/  @!P0 LEA R4, P1, R2, R4, 0x2 ;  /* 0x0000000402048211 */ /* 0x001fc800078210ff */
[----:B------:R-:W-:Y:S01]  /*145f0*/  @!P0 LEA.HI.X R5, R2, R5, R7, 0x2, P1 ;  /* 0x0000000502058211 */ /* 0x000fe200008f1407 */
[----:B------:R-:W-:Y:S01]  /*14600*/  IMAD.U32 R2, RZ, RZ, UR36 ;  /* 0x00000024ff027e24 */ /* 0x000fe2000f8e00ff */
[----:B------:R0:W-:Y:S04]  /*14610*/  STL [R1+0x10], R3 ;  /* 0x0000100301007387 */ /* 0x0001e80000100800 */
[----:B------:R0:W5:Y:S01]  /*14620*/  @!P0 LDG.E R32, desc[UR48][R4.64] ;  /* 0x0000003004208981 */ /* 0x000162000c1e1900 */
[----:B------:R-:W-:Y:S02]  /*14630*/  ISETP.NE.AND P0, PT, R2, 0x3, PT ;  /* 0x000000030200780c */ /* 0x000fe40003f05270 */
[----:B------:R-:W-:Y:S02]  /*14640*/  ISETP.GT.U32.AND P1, PT, R20, 0x5f, PT ;  /* 0x0000005f1400780c */ /* 0x000fe40003f24070 */
[----:B------:R-:W-:-:S02]  /*14650*/  LOP3.LUT R16, R16, 0xffffffbf, RZ, 0xc0, !PT ;  /* 0xffffffbf10107812 */ /* 0x000fc400078ec0ff */
[----:B------:R-:W-:-:S07]  /*14660*/  LOP3.LUT R26, R26, 0xffff, RZ, 0xc0, !PT ;  /* 0x0000ffff1a1a7812 */ /* 0x000fce00078ec0ff */
[----:B------:R-:W-:-:S04]  /*14670*/  @P0 LOP3.LUT R16, R16, 0x40, RZ, 0xfc, !PT ;  /* 0x0000004010100812 */ /* 0x000fc800078efcff */
[----:B------:R-:W-:-:S04]  /*14680*/  LOP3.LUT R16, R16, 0xffffffdf, RZ, 0xc0, !PT ;  /* 0xffffffdf10107812 */ /* 0x000fc800078ec0ff */
[----:B------:R-:W-:Y:S01]  /*14690*/  @P1 LOP3.LUT R16, R16, 0x20, RZ, 0xfc, !PT ;  /* 0x0000002010101812 */ /* 0x000fe200078efcff */
[----:B0-----:R-:W-:Y:S06]  /*146a0*/  @!P0 BRA `(.L_x_2642) ;  /* 0x0000000000048947 */ /* 0x001fec0003800000 */
[----:B------:R-:W-:Y:S01]  /*146b0*/  BPT.TRAP 0x1 ;  /* 0x000000040000795c */ /* 0x000fe20000300000 */
.L_x_2642:
[----:B------:R-:W-:Y:S01]  /*146c0*/  IMAD R22, R0, -0x60, R19 ;  /* 0xffffffa000167824 */ /* 0x000fe200078e0213 */
[----:B------:R-:W-:Y:S01]  /*146d0*/  SHF.L.U32 R0, R23, 0x1f, RZ ;  /* 0x0000001f17007819 */ /* 0x000fe200000006ff */
[----:B------:R-:W-:Y:S01]  /*146e0*/  IMAD R19, R18, 0x8, R17 ;  /* 0x0000000812137824 */ /* 0x000fe200078e0211 */
[----:B------:R-:W-:Y:S03]  /*146f0*/  BSSY B0, `(.L_x_2643) ;  /* 0x0000003000007945 */ /* 0x000fe60003800000 */
[----:B------:R-:W0:Y:S02]  /*14700*/  SYNCS.PHASECHK.TRANS64.TRYWAIT P0, [R19+URZ+0x22840], R0 ;  /* 0x02284000130075a7 */ /* 0x000e24000800017f */
[----:B0-----:R-:W-:Y:S05]  /*14710*/  @!P0 BRA `(.L_x_2644) ;  /* 0x0000004000988947 */ /* 0x001fea0003800000 */
.L_x_2708:
[----:B------:R-:W-:Y:S05]  /*14720*/  BSYNC B0 ;  /* 0x0000000000007941 */ /* 0x000fea0003800000 */
.L_x_2643:
[----:B0-----:R-:W-:Y:S01]  /*14730*/  SHF.R.S32.HI R0, RZ, 0x1f, R34 ;  /* 0x0000001fff007819 */ /* 0x001fe20000011422 */
[----:B------:R-:W-:Y:S01]  /*14740*/  ULDC.64 UR4, c[0x0][0x300] ;  /* 0x0000c00000047ab9 */ /* 0x000fe20000000a00 */
[----:B------:R-:W0:Y:S01]  /*14750*/  S2R R7, SR_TID.X ;  /* 0x0000000000077919 */ /* 0x000e220000002100 */
[----:B-----5:R-:W-:Y:S01]  /*14760*/  SHF.R.S32.HI R4, RZ, 0x1f, R32 ;  /* 0x0000001fff047819 */ /* 0x020fe20000011420 */
[----:B------:R-:W-:Y:S01]  /*14770*/  ULDC.64 UR6, c[0x0][0x2e8] ;  /* 0x0000ba0000067ab9 */ /* 0x000fe20000000a00 */
[----:B------:R-:W-:Y:S01]  /*14780*/  IMAD R3, R0, UR4, RZ ;  /* 0x0000000400037c24 */ /* 0x000fe2000f8e02ff */
[----:B------:R1:W-:Y:S01]  /*14790*/  STL [R1+0x4], R0 ;  /* 0x0000040001007387 */ /* 0x0003e20000100800 */
[----:B------:R-:W-:-:S03]  /*147a0*/  LOP3.LUT R16, R16, 0xfffffffd, RZ, 0xc0, !PT ;  /* 0xfffffffd10107812 */ /* 0x000fc600078ec0ff */
[----:B------:R2:W-:Y:S01]  /*147b0*/  STL [R1+0x8], R4 ;  /* 0x0000080401007387 */ /* 0x0005e20000100800 */
[C---:B-1----:R-:W-:Y:S02]  /*147c0*/  IMAD R0, R34.reuse, UR5, R3 ;  /* 0x0000000522007c24 */ /* 0x042fe4000f8e0203 */
[----:B------:R-:W-:Y:S01]  /*147d0*/  IMAD.WIDE.U32 R2, R34, UR4, RZ ;  /* 0x0000000422027c25 */ /* 0x000fe2000f8e00ff */
        /* <DEDUP_REMOVED lines=76> */
.L_x_2722:
        /* <DEDUP_REMOVED lines=10> */
.L_x_2646:
        /* <DEDUP_REMOVED lines=11> */
.L_x_2647:
[----:B------:R-:W-:Y:S01]  /*14df0*/  VIADD R0, R17, 0x18400 ;  /* 0x0001840011007836 */ /* 0x000fe20000000000 */
[----:B------:R1:W-:Y:S06]  /*14e00*/  SYNCS.ARRIVE.TRANS64.A1T0 RZ, [R19+URZ+0x22830], RZ ;  /* 0x022830ff13ff79a7 */ /* 0x0003ec000810003f */
[----:B------:R-:W-:Y:S05]  /*14e10*/  WARPSYNC.ALL ;  /* 0x0000000000007948 */ /* 0x000fea0003800000 */
[----:B------:R-:W-:Y:S01]  /*14e20*/  BAR.SYNC.DEFER_BLOCKING 0x8, 0x180 ;  /* 0x0206000000007b1d */ /* 0x000fe20000010000 */
[----:B------:R-:W-:-:S05]  /*14e30*/  LOP3.LUT P0, RZ, R0, 0x3ff, RZ, 0xc0, !PT ;  /* 0x000003ff00ff7812 */ /* 0x000fca000780c0ff */
[----:B------:R-:W-:Y:S08]  /*14e40*/  BSSY B6, `(.L_x_2648) ;  /* 0x0000012000067945 */ /* 0x000ff00003800000 */
        /* <DEDUP_REMOVED lines=17> */
.L_x_2649:
[----:B------:R-:W-:Y:S05]  /*14f60*/  BSYNC B6 ;  /* 0x0000000000067941 */ /* 0x000fea0003800000 */
.L_x_2648:
[----:B------:R-:W2:Y:S01]  /*14f70*/  S2R R20, SR_TID.X ;  /* 0x0000000000147919 */ /* 0x000ea20000002100 */
[----:B------:R-:W3:Y:S01]  /*14f80*/  LDC R21, c[0x0][0x448] ;  /* 0x00011200ff157b82 */ /* 0x000ee20000000800 */
[----:B------:R-:W-:Y:S01]  /*14f90*/  SHF.R.S32.HI R0, RZ, 0x1f, R37 ;  /* 0x0000001fff007819 */ /* 0x000fe20000011425 */
[----:B------:R-:W-:Y:S01]  /*14fa0*/  ULDC.64 UR4, c[0x0][0x298] ;  /* 0x0000a60000047ab9 */ /* 0x000fe20000000a00 */
[----:B------:R-:W-:Y:S01]  /*14fb0*/  LOP3.LUT P6, RZ, R16, 0x200, RZ, 0xc0, !PT ;  /* 0x0000020010ff7812 */ /* 0x000fe200078cc0ff */
[----:B0-----:R-:W-:Y:S01]  /*14fc0*/  IMAD.WIDE.U32 R2, R37, UR4, RZ ;  /* 0x0000000425027c25 */ /* 0x001fe2000f8e00ff */
[----:B------:R-:W-:Y:S01]  /*14fd0*/  SHF.R.S32.HI R4, RZ, 0x1f, R27 ;  /* 0x0000001fff047819 */ /* 0x000fe2000001141b */
[----:B------:R-:W0:Y:S02]  /*14fe0*/  S2R R7, SR_TID.X ;  /* 0x0000000000077919 */ /* 0x000e240000002100 */
[----:B------:R-:W-:Y:S01]  /*14ff0*/  IMAD R0, R0, UR4, RZ ;  /* 0x0000000400007c24 */ /* 0x000fe2000f8e02ff */
[----:B------:R-:W-:-:S03]  /*15000*/  SEL R4, R4, RZ, !P6 ;  /* 0x000000ff04047207 */ /* 0x000fc60007000000 */
[----:B------:R-:W-:Y:S01]  /*15010*/  IMAD R0, R37, UR5, R0 ;  /* 0x0000000525007c24 */ /* 0x000fe2000f8e0200 */
[----:B------:R-:W-:-:S03]  /*15020*/  ULDC.64 UR4, c[0x0][0x2d8] ;  /* 0x0000b60000047ab9 */ /* 0x000fc60000000a00 */
[----:B------:R-:W-:Y:S01]  /*15030*/  IMAD.IADD R3, R3, 0x1, R0 ;  /* 0x0000000103037824 */ /* 0x000fe200078e0200 */
[----:B------:R-:W-:Y:S01]  /*15040*/  SEL R0, R27, RZ, !P6 ;  /* 0x000000ff1b007207 */ /* 0x000fe20007000000 */
[----:B------:R-:W-:Y:S01]  /*15050*/  IMAD.WIDE.U32 R2, R26, UR4, R2 ;  /* 0x000000041a027c25 */ /* 0x000fe2000f8e0002 */
[----:B---3--:R-:W-:-:S03]  /*15060*/  ISETP.NE.AND P6, PT, R21, 0x1, PT ;  /* 0x000000011500780c */ /* 0x008fc60003fc5270 */
[----:B------:R-:W-:Y:S01]  /*15070*/  IMAD R3, R26, UR5, R3 ;  /* 0x000000051a037c24 */ /* 0x000fe2000f8e0203 */
[----:B------:R-:W-:Y:S02]  /*15080*/  ULDC.64 UR4, c[0x0][0x2e0] ;  /* 0x0000b80000047ab9 */ /* 0x000fe40000000a00 */
[----:B------:R-:W-:Y:S02]  /*15090*/  IMAD R4, R4, UR4, RZ ;  /* 0x0000000404047c24 */ /* 0x000fe4000f8e02ff */
[----:B------:R-:W-:Y:S01]  /*150a0*/  IMAD.WIDE.U32 R2, R0, UR4, R2 ;  /* 0x0000000400027c25 */ /* 0x000fe2000f8e0002 */
[----:B--2---:R-:W-:-:S03]  /*150b0*/  LOP3.LUT R20, R20, 0x7f, RZ, 0xc0, !PT ;  /* 0x0000007f14147812 */ /* 0x004fc600078ec0ff */
[----:B------:R-:W-:Y:S01]  /*150c0*/  IMAD R4, R0, UR5, R4 ;  /* 0x0000000500047c24 */ /* 0x000fe2000f8e0204 */
[----:B------:R-:W-:Y:S01]  /*150d0*/  SHF.R.U32.HI R21, RZ, 0x3, R20 ;  /* 0x00000003ff157819 */ /* 0x000fe20000011614 */
[----:B------:R-:W-:Y:S01]  /*150e0*/  ULDC.64 UR4, c[0x0][0x2d0] ;  /* 0x0000b40000047ab9 */ /* 0x000fe20000000a00 */
[----:B------:R-:W2:Y:S01]  /*150f0*/  S2R R20, SR_TID.X ;  /* 0x0000000000147919 */ /* 0x000ea20000002100 */
[----:B------:R-:W3:Y:S01]  /*15100*/  @P6 LDC R6, c[0x0][0x44c] ;  /* 0x00011300ff066b82 */ /* 0x000ee20000000800 */
[----:B------:R-:W-:Y:S02]  /*15110*/  IMAD.IADD R3, R3, 0x1, R4 ;  /* 0x0000000103037824 */ /* 0x000fe400078e0204 */
[----:B0-----:R-:W-:-:S05]  /*15120*/  IMAD.SHL.U32 R7, R7, 0x8, RZ ;  /* 0x0000000807077824 */ /* 0x001fca00078e00ff */
[----:B------:R-:W0:Y:S01]  /*15130*/  @P6 LDC R5, c[0x0][0x450] ;  /* 0x00011400ff056b82 */ /* 0x000e220000000800 */
[----:B------:R-:W-:Y:S01]  /*15140*/  LOP3.LUT R7, R7, 0x38, RZ, 0xc0, !PT ;  /* 0x0000003807077812 */ /* 0x000fe200078ec0ff */
[----:B--2---:R-:W-:-:S05]  /*15150*/  IMAD.SHL.U32 R20, R20, 0x10, RZ ;  /* 0x0000001014147824 */ /* 0x004fca00078e00ff */
[----:B------:R-:W-:-:S05]  /*15160*/  LOP3.LUT R20, R21, 0x70, R20, 0xf8, !PT ;  /* 0x0000007015147812 */ /* 0x000fca00078ef814 */
[----:B------:R-:W-:Y:S02]  /*15170*/  IMAD.IADD R0, R20, 0x1, R33 ;  /* 0x0000000114007824 */ /* 0x000fe400078e0221 */
[----:B------:R-:W2:Y:S02]  /*15180*/  S2R R20, SR_TID.X ;  /* 0x0000000000147919 */ /* 0x000ea40000002100 */
[----:B---3--:R-:W-:-:S04]  /*15190*/  @P6 IMAD.HI.U32 R6, R0, R6, RZ ;  /* 0x0000000600066227 */ /* 0x008fc800078e00ff */
[----:B------:R-:W-:Y:S01]  /*151a0*/  IMAD.MOV.U32 R4, RZ, RZ, R0 ;  /* 0x000000ffff047224 */ /* 0x000fe200078e0000 */
[----:B0-----:R-:W-:Y:S02]  /*151b0*/  @P6 SHF.R.U32.HI R4, RZ, R5, R6 ;  /* 0x00000005ff046219 */ /* 0x001fe40000011606 */
[----:B------:R-:W0:Y:S03]  /*151c0*/  LDC R6, c[0x0][0x448] ;  /* 0x00011200ff067b82 */ /* 0x000e260000000800 */
[----:B------:R-:W-:Y:S02]  /*151d0*/  IMAD.MOV R5, RZ, RZ, -R4 ;  /* 0x000000ffff057224 */ /* 0x000fe400078e0a04 */
[----:B------:R-:W-:Y:S01]  /*151e0*/  IMAD.WIDE.U32 R2, R4, UR4, R2 ;  /* 0x0000000404027c25 */ /* 0x000fe2000f8e0002 */
[----:B--2---:R-:W-:-:S03]  /*151f0*/  LOP3.LUT R20, R20, 0x7f, RZ, 0xc0, !PT ;  /* 0x0000007f14147812 */ /* 0x004fc600078ec0ff */
[----:B0-----:R-:W-:Y:S01]  /*15200*/  IMAD R0, R6, R5, R0 ;  /* 0x0000000506007224 */ /* 0x001fe200078e0200 */
[----:B------:R-:W-:Y:S02]  /*15210*/  SHF.R.S32.HI R5, RZ, 0x1f, R4 ;  /* 0x0000001fff057819 */ /* 0x000fe40000011404 */
[----:B------:R-:W-:-:S03]  /*15220*/  SHF.R.U32.HI R8, RZ, 0x3, R20 ;  /* 0x00000003ff087819 */ /* 0x000fc60000011614 */
        /* <DEDUP_REMOVED lines=14> */
[----:B------:R-:W-:-:S03]  /*15310*/  UMOV UR5, 0xffffffff ;  /* 0xffffffff00057882 */ /* 0x000fc60000000000 */
[----:B------:R-:W-:Y:S07]  /*15320*/  BRA.DIV UR5, `(.L_x_2650) ;  /* 0x0000003e05a87947 */ /* 0x000fee000b800000 */
[----:B------:R-:W0:Y:S01]  /*15330*/  SHFL.IDX PT, R3, R0, RZ, 0x181f ;  /* 0x00181fff00037589 */ /* 0x000e2200000e0000 */
[----:B------:R-:W-:Y:S02]  /*15340*/  IMAD R35, R35, R6, RZ ;  /* 0x0000000623237224 */ /* 0x000fe400078e02ff */
[----:B------:R-:W-:Y:S01]  /*15350*/  IMAD.IADD R33, R8, 0x1, R33 ;  /* 0x0000000108217824 */ /* 0x000fe200078e0221 */
[----:B------:R-:W2:Y:S03]  /*15360*/  SHFL.IDX PT, R2, R4, RZ, 0x181f ;  /* 0x00181fff04027589 */ /* 0x000ea600000e0000 */
[C---:B------:R-:W-:Y:S01]  /*15370*/  VIADD R5, R33.reuse, 0x10 ;  /* 0x0000001021057836 */ /* 0x040fe20000000000 */
[----:B------:R-:W-:Y:S01]  /*15380*/  ISETP.GE.AND P0, PT, R33, R35, PT ;  /* 0x000000232100720c */ /* 0x000fe20003f06270 */
[----:B------:R-:W-:-:S12]  /*15390*/  SHFL.IDX PT, R14, R0, 0x7, 0x181f ;  /* 0x00f81f00000e7f89 */ /* 0x000fd800000e0000 */
[----:B0-----:R-:W-:-:S05]  /*153a0*/  @!P0 LEA R3, P2, R7, R3, 0x1 ;  /* 0x0000000307038211 */ /* 0x001fca00078408ff */
[----:B--2---:R-:W-:-:S05]  /*153b0*/  @!P0 IMAD.X R2, RZ, RZ, R2, P2 ;  /* 0x000000ffff028224 */ /* 0x004fca00010e0602 */
[----:B------:R-:W-:-:S04]  /*153c0*/  @!P0 LOP3.LUT R3, R3, R2, RZ, 0x3c, !PT ;  /* 0x0000000203038212 */ /* 0x000fc800078e3cff */
[----:B------:R-:W-:-:S04]  /*153d0*/  @!P0 LOP3.LUT R2, R3, R2, RZ, 0x3c, !PT ;  /* 0x0000000203028212 */ /* 0x000fc800078e3cff */
[----:B------:R-:W-:-:S05]  /*153e0*/  @!P0 LOP3.LUT R3, R3, R2, RZ, 0x3c, !PT ;  /* 0x0000000203038212 */ /* 0x000fca00078e3cff */
[----:B------:R0:W-:Y:S01]  /*153f0*/  @!P0 LDGSTS.E.BYPASS.LTC128B.128 [R36+0x18400], desc[UR48][R2.64], !P1 ;  /* 0x1840000002248fae */ /* 0x0001e2000c901d70 */
[----:B------:R-:W-:Y:S01]  /*15400*/  ISETP.GE.AND P0, PT, R5, R35, PT ;  /* 0x000000230500720c */ /* 0x000fe20003f06270 */
[----:B------:R-:W-:Y:S02]  /*15410*/  VIADD R5, R33, 0x20 ;  /* 0x0000002021057836 */ /* 0x000fe40000000000 */
[----:B0-----:R-:W0:Y:S04]  /*15420*/  SHFL.IDX PT, R3, R0, 0x1, 0x181f ;  /* 0x00381f0000037f89 */ /* 0x001e2800000e0000 */
[----:B------:R-:W2:Y:S06]  /*15430*/  SHFL.IDX PT, R2, R4, 0x1, 0x181f ;  /* 0x00381f0004027f89 */ /* 0x000eac00000e0000 */
        /* <DEDUP_REMOVED lines=46> */
[----:B------:R-:W-:-:S03]  /*15720*/  ISETP.GE.AND P0, PT, R5, R35, PT ;  /* 0x000000230500720c */ /* 0x000fc60003f06270 */
[----:B0-----:R-:W0:Y:S04]  /*15730*/  SHFL.IDX PT, R3, R0, 0x6, 0x181f ;  /* 0x00d81f0000037f89 */ /* 0x001e2800000e0000 */
[----:B------:R-:W2:Y:S04]  /*15740*/  SHFL.IDX PT, R2, R4, 0x6, 0x181f ;  /* 0x00d81f0004027f89 */ /* 0x000ea800000e0000 */
[----:B------:R-:W3:Y:S02]  /*15750*/  SHFL.IDX PT, R4, R4, 0x7, 0x181f ;  /* 0x00f81f0004047f89 */ /* 0x000ee400000e0000 */
[----:B0-----:R-:W-:-:S05]  /*15760*/  @!P0 LEA R3, P2, R7, R3, 0x1 ;  /* 0x0000000307038211 */ /* 0x001fca00078408ff */
[----:B--2---:R-:W-:-:S05]  /*15770*/  @!P0 IMAD.X R2, RZ, RZ, R2, P2 ;  /* 0x000000ffff028224 */ /* 0x004fca00010e0602 */
[----:B------:R-:W-:-:S04]  /*15780*/  @!P0 LOP3.LUT R3, R3, R2, RZ, 0x3c, !PT ;  /* 0x0000000203038212 */ /* 0x000fc800078e3cff */
[----:B------:R-:W-:-:S04]  /*15790*/  @!P0 LOP3.LUT R2, R3, R2, RZ, 0x3c, !PT ;  /* 0x0000000203028212 */ /* 0x000fc800078e3cff */
[----:B------:R-:W-:-:S05]  /*157a0*/  @!P0 LOP3.LUT R3, R3, R2, RZ, 0x3c, !PT ;  /* 0x0000000203038212 */ /* 0x000fca00078e3cff */
[----:B---3--:R0:W-:Y:S02]  /*157b0*/  @!P0 LDGSTS.E.BYPASS.LTC128B.128 [R36+0x1b400], desc[UR48][R2.64], !P1 ;  /* 0x1b40000002248fae */ /* 0x0081e4000c901d70 */
.L_x_2739:
        /* <DEDUP_REMOVED lines=10> */
.L_x_2651:
        /* <DEDUP_REMOVED lines=16> */
[----:B------:R-:W2:Y:S03]  /*15960*/  SYNCS.PHASECHK.TRANS64.TRYWAIT P0, [R17+URZ+0x22820], R0 ;  /* 0x02282000110075a7 */ /* 0x000ea6000800017f */
[----:B0-2---:R-:W-:Y:S05]  /*15970*/  @!P0 BRA `(.L_x_2653) ;  /* 0x0000004000b48947 */ /* 0x005fea0003800000 */
.L_x_2740:
[----:B------:R-:W-:Y:S05]  /*15980*/  BSYNC B0 ;  /* 0x0000000000007941 */ /* 0x000fea0003800000 */
.L_x_2652:
[----:B------:R-:W-:-:S05]  /*15990*/  IMAD.U32 R2, RZ, RZ, UR36 ;  /* 0x00000024ff027e24 */ /* 0x000fca000f8e00ff */
[----:B------:R-:W-:-:S13]  /*159a0*/  ISETP.NE.AND P0, PT, R2, 0x3, PT ;  /* 0x000000030200780c */ /* 0x000fda0003f05270 */
[----:B------:R-:W-:Y:S05]  /*159b0*/  @!P0 BRA `(.L_x_2654) ;  /* 0x0000000000048947 */ /* 0x000fea0003800000 */
[----:B------:R-:W-:Y:S01]  /*159c0*/  BPT.TRAP 0x1 ;  /* 0x000000040000795c */ /* 0x000fe20000300000 */
.L_x_2654:
[----:B0-----:R-:W-:Y:S01]  /*159d0*/  SHF.L.U32 R0, R23, 0x1f, RZ ;  /* 0x0000001f17007819 */ /* 0x001fe200000006ff */
[----:B------:R-:W-:Y:S03]  /*159e0*/  BSSY B0, `(.L_x_2655) ;  /* 0x0000003000007945 */ /* 0x000fe60003800000 */
[----:B------:R-:W0:Y:S02]  /*159f0*/  SYNCS.PHASECHK.TRANS64.TRYWAIT P0, [R19+URZ+0x22860], R0 ;  /* 0x02286000130075a7 */ /* 0x000e24000800017f */
[----:B0-----:R-:W-:Y:S05]  /*15a00*/  @!P0 BRA `(.L_x_2656) ;  /* 0x0000004000a48947 */ /* 0x001fea0003800000 */
.L_x_2741:
[----:B------:R-:W-:Y:S05]  /*15a10*/  BSYNC B0 ;  /* 0x0000000000007941 */ /* 0x000fea0003800000 */
.L_x_2655:
[----:B------:R-:W2:Y:S01]  /*15a20*/  LDL.LU R2, [R1+0x4] ;  /* 0x0000040001027983 */ /* 0x000ea20000300800 */
[----:B------:R-:W-:Y:S01]  /*15a30*/  ULDC.64 UR4, c[0x0][0x328] ;  /* 0x0000ca0000047ab9 */ /* 0x000fe20000000a00 */
[----:B------:R-:W-:Y:S02]  /*15a40*/  ULDC.64 UR6, c[0x0][0x318] ;  /* 0x0000c60000067ab9 */ /* 0x000fe40000000a00 */
[----:B------:R-:W3:Y:S04]  /*15a50*/  LDL.LU R6, [R1+0x8] ;  /* 0x0000080001067983 */ /* 0x000ee80000300800 */
[----:B------:R-:W4:Y:S01]  /*15a60*/  LDL.LU R4, [R1+0x10] ;  /* 0x0000100001047983 */ /* 0x000f220000300800 */
[C---:B------:R-:W-:Y:S02]  /*15a70*/  LOP3.LUT P3, RZ, R16.reuse, 0x10, RZ, 0xc0, !PT ;  /* 0x0000001010ff7812 */ /* 0x040fe4000786c0ff */
[----:B------:R-:W-:-:S02]  /*15a80*/  LOP3.LUT P2, RZ, R16, 0x8, RZ, 0xc0, !PT ;  /* 0x0000000810ff7812 */ /* 0x000fc4000784c0ff */
[C---:B------:R-:W-:Y:S02]  /*15a90*/  LOP3.LUT P1, RZ, R16.reuse, 0x4, RZ, 0xc0, !PT ;  /* 0x0000000410ff7812 */ /* 0x040fe4000782c0ff */
[----:B0-----:R-:W-:Y:S02]  /*15aa0*/  SEL R0, RZ, 0x2, P3 ;  /* 0x00000002ff007807 */ /* 0x001fe40001800000 */
[----:B------:R-:W-:Y:S02]  /*15ab0*/  SEL R7, RZ, 0x8, P1 ;  /* 0x00000008ff077807 */ /* 0x000fe40000800000 */
[----:B------:R-:W-:Y:S01]  /*15ac0*/  LOP3.LUT P4, RZ, R16, 0x1, RZ, 0xc0, !PT ;  /* 0x0000000110ff7812 */ /* 0x000fe2000788c0ff */
[----:B--2---:R-:W-:-:S04]  /*15ad0*/  IMAD R3, R2, UR4, RZ ;  /* 0x0000000402037c24 */ /* 0x004fc8000f8e02ff */
[C---:B------:R-:W-:Y:S02]  /*15ae0*/  IMAD R5, R34.reuse, UR5, R3 ;  /* 0x0000000522057c24 */ /* 0x040fe4000f8e0203 */
[----:B------:R-:W-:Y:S01]  /*15af0*/  IMAD.WIDE.U32 R2, R34, UR4, RZ ;  /* 0x0000000422027c25 */ /* 0x000fe2000f8e00ff */
[----:B------:R-:W-:-:S03]  /*15b00*/  ULDC.64 UR4, c[0x0][0x338] ;  /* 0x0000ce0000047ab9 */ /* 0x000fc60000000a00 */
[----:B------:R-:W-:Y:S02]  /*15b10*/  IMAD.IADD R3, R3, 0x1, R5 ;  /* 0x0000000103037824 */ /* 0x000fe400078e0205 */
[----:B---3--:R-:W-:Y:S02]  /*15b20*/  IMAD R5, R6, UR4, RZ ;  /* 0x0000000406057c24 */ /* 0x008fe4000f8e02ff */
        /* <DEDUP_REMOVED lines=10> */
[----:B----4-:R-:W-:Y:S01]  /*15bd0*/  IADD3 R0, R3, R0, R4 ;  /* 0x0000000003007210 */ /* 0x010fe20007ffe004 */
[----:B------:R-:W-:-:S04]  /*15be0*/  IMAD R4, R18, 0x6000, R28 ;  /* 0x0000600012047824 */ /* 0x000fc800078e021c */
[----:B------:R-:W-:Y:S01]  /*15bf0*/  IMAD.IADD R7, R0, 0x1, R7 ;  /* 0x0000000100077824 */ /* 0x000fe200078e0207 */
[----:B------:R-:W-:Y:S06]  /*15c00*/  BRA.DIV UR4, `(.L_x_2657) ;  /* 0x0000004204387947 */ /* 0x000fec000b800000 */
[----:B------:R-:W0:Y:S01]  /*15c10*/  S2R R2, SR_TID.X ;  /* 0x0000000000027919 */ /* 0x000e220000002100 */
[----:B------:R-:W-:Y:S01]  /*15c20*/  IMAD R4, R4, 0x2, R17 ;  /* 0x0000000204047824 */ /* 0x000fe200078e0211 */
[C---:B------:R-:W-:Y:S01]  /*15c30*/  LOP3.LUT P2, RZ, R7.reuse, 0x2, RZ, 0xc0, !PT ;  /* 0x0000000207ff7812 */ /* 0x040fe2000784c0ff */
[----:B------:R-:W2:Y:S01]  /*15c40*/  SHFL.IDX PT, R14, R5, RZ, 0x181f ;  /* 0x00181fff050e7589 */ /* 0x000ea200000e0000 */
[----:B------:R-:W-:-:S03]  /*15c50*/  LOP3.LUT P1, RZ, R7, 0x4, RZ, 0xc0, !PT ;  /* 0x0000000407ff7812 */ /* 0x000fc6000782c0ff */
[----:B------:R-:W3:Y:S01]  /*15c60*/  SHFL.IDX PT, R3, R6, RZ, 0x181f ;  /* 0x00181fff06037589 */ /* 0x000ee200000e0000 */
[----:B0-----:R-:W-:-:S05]  /*15c70*/  IMAD.SHL.U32 R2, R2, 0x8, RZ ;  /* 0x0000000802027824 */ /* 0x001fca00078e00ff */
[----:B------:R-:W-:-:S05]  /*15c80*/  LOP3.LUT R2, R2, 0x38, RZ, 0xc0, !PT ;  /* 0x0000003802027812 */ /* 0x000fca00078ec0ff */
[----:B------:R-:W-:-:S05]  /*15c90*/  IMAD.SHL.U32 R0, R2, 0x2, RZ ;  /* 0x0000000202007824 */ /* 0x000fca00078e00ff */
[----:B--2---:R-:W-:Y:S02]  /*15ca0*/  IADD3 R2, P0, R14, R0, RZ ;  /* 0x000000000e027210 */ /* 0x004fe40007f1e0ff */
[----:B------:R-:W0:Y:S03]  /*15cb0*/  SHFL.IDX PT, R14, R5, 0x1, 0x181f ;  /* 0x00381f00050e7f89 */ /* 0x000e2600000e0000 */
[----:B---3--:R-:W-:Y:S01]  /*15cc0*/  IMAD.X R3, RZ, RZ, R3, P0 ;  /* 0x000000ffff037224 */ /* 0x008fe200000e0603 */
        /* <DEDUP_REMOVED lines=9> */
[----:B--2---:R-:W2:Y:S01]  /*15d60*/  SHFL.IDX PT, R3, R6, 0x1, 0x181f ;  /* 0x00381f0006037f89 */ /* 0x004ea200000e0000 */
[----:B0-----:R-:W-:-:S03]  /*15d70*/  IADD3 R2, P3, R14, R0, RZ ;  /* 0x000000000e027210 */ /* 0x001fc60007f7e0ff */
[----:B------:R-:W0:Y:S02]  /*15d80*/  SHFL.IDX PT, R14, R5, 0x2, 0x181f ;  /* 0x00581f00050e7f89 */ /* 0x000e2400000e0000 */
[----:B--2---:R-:W-:Y:S01]  /*15d90*/  IMAD.X R3, RZ, RZ, R3, P3 ;  /* 0x000000ffff037224 */ /* 0x004fe200018e0603 */
        /* <DEDUP_REMOVED lines=10> */
[----:B--2---:R-:W0:Y:S02]  /*15e40*/  SHFL.IDX PT, R3, R6, 0x2, 0x181f ;  /* 0x00581f0006037f89 */ /* 0x004e2400000e0000 */
        /* <DEDUP_REMOVED lines=11> */
[----:B------:R-:W2:Y:S02]  /*15f00*/  SHFL.IDX PT, R14, R5, 0x4, 0x181f ;  /* 0x00981f00050e7f89 */ /* 0x000ea400000e0000 */
        /* <DEDUP_REMOVED lines=10> */
[----:B--2---:R-:W-:-:S03]  /*15fb0*/  IADD3 R2, P3, R14, R0, RZ ;  /* 0x000000000e027210 */ /* 0x004fc60007f7e0ff */
[----:B------:R-:W2:Y:S04]  /*15fc0*/  SHFL.IDX PT, R6, R6, 0x5, 0x181f ;  /* 0x00b81f0006067f89 */ /* 0x000ea800000e0000 */
[----:B------:R3:W4:Y:S01]  /*15fd0*/  SHFL.IDX PT, R14, R5, 0x5, 0x181f ;  /* 0x00b81f00050e7f89 */ /* 0x00072200000e0000 */
        /* <DEDUP_REMOVED lines=9> */
.L_x_2755:
[----:B0--3--:R-:W-:Y:S02]  /*16070*/  IADD3 R2, P3, R14, R0, RZ ;  /* 0x000000000e027210 */ /* 0x009fe40007f7e0ff */
        /* <DEDUP_REMOVED lines=14> */
.L_x_2658:
        /* <DEDUP_REMOVED lines=11> */
.L_x_2659:
[----:B------:R-:W2:Y:S01]  /*16210*/  LDL.LU R2, [R1] ;  /* 0x0000000001027983 */ /* 0x000ea20000300800 */
[----:B------:R0:W-:Y:S01]  /*16220*/  SYNCS.ARRIVE.TRANS64.A1T0 RZ, [R19+URZ+0x22850], RZ ;  /* 0x022850ff13ff79a7 */ /* 0x0001e2000810003f */
[----:B------:R-:W-:Y:S01]  /*16230*/  BSSY B0, `(.L_x_2660) ;  /* 0x00000dc000007945 */ /* 0x000fe20003800000 */
[----:B--2---:R-:W-:-:S05]  /*16240*/  VIADD R21, R2, 0xfffffffe ;  /* 0xfffffffe02157836 */ /* 0x004fca0000000000 */
[----:B------:R-:W-:-:S13]  /*16250*/  ISETP.GE.AND P0, PT, R21, R29, PT ;  /* 0x0000001d1500720c */ /* 0x000fda0003f06270 */
[----:B0-----:R-:W-:Y:S05]  /*16260*/  @!P0 BRA `(.L_x_2661) ;  /* 0x0000000c00608947 */ /* 0x001fea0003800000 */
.L_x_2674:
[----:B0-----:R-:W0:Y:S01]  /*16270*/  S2R R2, SR_TID.X ;  /* 0x0000000000027919 */ /* 0x001e220000002100 */
[----:B------:R-:W2:Y:S01]  /*16280*/  LDC R3, c[0x0][0x430] ;  /* 0x00010c00ff037b82 */ /* 0x000ea20000000800 */
[----:B------:R-:W-:Y:S02]  /*16290*/  IMAD R8, R21, 0x60, R30 ;  /* 0x0000006015087824 */ /* 0x000fe400078e021e */
[----:B------:R-:W-:Y:S01]  /*162a0*/  VIADD R18, R18, 0x1 ;  /* 0x0000000112127836 */ /* 0x000fe20000000000 */
[----:B--2---:R-:W-:Y:S02]  /*162b0*/  ISETP.NE.AND P0, PT, R3, 0x1, PT ;  /* 0x000000010300780c */ /* 0x004fe40003f05270 */
[----:B0-----:R-:W-:-:S04]  /*162c0*/  LOP3.LUT R2, R2, 0x7f, RZ, 0xc0, !PT ;  /* 0x0000007f02027812 */ /* 0x001fc800078ec0ff */
[----:B------:R-:W-:Y:S02]  /*162d0*/  SHF.R.U32.HI R4, RZ, 0x3, R2 ;  /* 0x00000003ff047819 */ /* 0x000fe40000011602 */
[----:B------:R-:W0:Y:S05]  /*162e0*/  S2R R2, SR_TID.X ;  /* 0x0000000000027919 */ /* 0x000e2a0000002100 */
[----:B------:R-:W2:Y:S08]  /*162f0*/  @P0 LDC R3, c[0x0][0x434] ;  /* 0x00010d00ff030b82 */ /* 0x000eb00000000800 */
[----:B------:R-:W3:Y:S01]  /*16300*/  @P0 LDC R7, c[0x0][0x438] ;  /* 0x00010e00ff070b82 */ /* 0x000ee20000000800 */
[----:B0-----:R-:W-:-:S05]  /*16310*/  IMAD.SHL.U32 R2, R2, 0x10, RZ ;  /* 0x0000001002027824 */ /* 0x001fca00078e00ff */
[----:B------:R-:W-:-:S04]  /*16320*/  LOP3.LUT R2, R4, 0x70, R2, 0xf8, !PT ;  /* 0x0000007004027812 */ /* 0x000fc800078ef802 */
[C---:B------:R-:W-:Y:S01]  /*16330*/  ISETP.GT.U32.AND P1, PT, R2.reuse, 0x5f, PT ;  /* 0x0000005f0200780c */ /* 0x040fe20003f24070 */
[----:B------:R-:W-:-:S04]  /*16340*/  IMAD.IADD R8, R2, 0x1, R8 ;  /* 0x0000000102087824 */ /* 0x000fc800078e0208 */
[----:B--2---:R-:W-:-:S04]  /*16350*/  @P0 IMAD.HI.U32 R2, R8, R3, RZ ;  /* 0x0000000308020227 */ /* 0x004fc800078e00ff */
[----:B------:R-:W-:Y:S01]  /*16360*/  IMAD.MOV.U32 R9, RZ, RZ, R8 ;  /* 0x000000ffff097224 */ /* 0x000fe200078e0008 */
[----:B---3--:R-:W-:-:S03]  /*16370*/  @P0 SHF.R.U32.HI R9, RZ, R7, R2 ;  /* 0x00000007ff090219 */ /* 0x008fc60000011602 */
[----:B------:R-:W0:Y:S01]  /*16380*/  @!P1 LDC.64 R4, c[0x0][0x428] ;  /* 0x00010a00ff049b82 */ /* 0x000e220000000a00 */
[----:B------:R-:W-:-:S07]  /*16390*/  @!P1 SHF.R.S32.HI R3, RZ, 0x1f, R9 ;  /* 0x0000001fff039819 */ /* 0x000fce0000011409 */
[----:B------:R-:W2:Y:S01]  /*163a0*/  @!P1 LDC.64 R6, c[0x0][0x418] ;  /* 0x00010600ff069b82 */ /* 0x000ea20000000a00 */
[----:B0-----:R-:W-:-:S04]  /*163b0*/  @!P1 IMAD R2, R31, R4, RZ ;  /* 0x000000041f029224 */ /* 0x001fc800078e02ff */
[----:B------:R-:W-:Y:S02]  /*163c0*/  @!P1 IMAD R5, R25, R5, R2 ;  /* 0x0000000519059224 */ /* 0x000fe400078e0202 */
[----:B------:R-:W-:-:S04]  /*163d0*/  @!P1 IMAD.MOV.U32 R2, RZ, RZ, R9 ;  /* 0x000000ffff029224 */ /* 0x000fc800078e0009 */
[----:B------:R-:W-:-:S04]  /*163e0*/  @!P1 IMAD.WIDE.U32 R2, R25, R4, R2 ;  /* 0x0000000419029225 */ /* 0x000fc800078e0002 */
[----:B------:R-:W-:Y:S01]  /*163f0*/  @!P1 IMAD.IADD R3, R5, 0x1, R3 ;  /* 0x0000000105039824 */ /* 0x000fe200078e0203 */
[C---:B--2---:R-:W-:Y:S01]  /*16400*/  @!P1 LEA R6, P0, R2.reuse, R6, 0x2 ;  /* 0x0000000602069211 */ /* 0x044fe200078010ff */
[----:B------:R-:W-:Y:S02]  /*16410*/  IMAD.MOV.U32 R4, RZ, RZ, RZ ;  /* 0x000000ffff047224 */ /* 0x000fe400078e00ff */
[----:B-1----:R-:W-:Y:S01]  /*16420*/  IMAD.U32 R10, RZ, RZ, UR36 ;  /* 0x00000024ff0a7e24 */ /* 0x002fe2000f8e00ff */
[----:B------:R-:W-:Y:S02]  /*16430*/  @!P1 LEA.HI.X R7, R2, R7, R3, 0x2, P0 ;  /* 0x0000000702079211 */ /* 0x000fe400000f1403 */
[----:B------:R-:W-:-:S03]  /*16440*/  ISETP.NE.AND P0, PT, R18, 0x2, PT ;  /* 0x000000021200780c */ /* 0x000fc60003f05270 */
[----:B------:R0:W5:Y:S01]  /*16450*/  @!P1 LDG.E R4, desc[UR48][R6.64] ;  /* 0x0000003006049981 */ /* 0x000162000c1e1900 */
[----:B------:R-:W-:Y:S02]  /*16460*/  ISETP.NE.AND P1, PT, R10, 0x3, PT ;  /* 0x000000030a00780c */ /* 0x000fe40003f25270 */
[----:B------:R-:W-:Y:S01]  /*16470*/  SEL R2, RZ, 0x1, P0 ;  /* 0x00000001ff027807 */ /* 0x000fe20000000000 */
[----:B------:R-:W-:Y:S01]  /*16480*/  IMAD.MOV R5, RZ, RZ, -R9 ;  /* 0x000000ffff057224 */ /* 0x000fe200078e0a09 */
[----:B------:R-:W-:Y:S05]  /*16490*/  YIELD ;  /* 0x0000000000007946 */ /* 0x000fea0003800000 */
[----:B------:R-:W-:Y:S01]  /*164a0*/  LOP3.LUT R23, R23, R2, RZ, 0x3c, !PT ;  /* 0x0000000217177212 */ /* 0x000fe200078e3cff */
[----:B------:R-:W-:Y:S01]  /*164b0*/  ULDC UR4, c[0x0][0x430] ;  /* 0x00010c0000047ab9 */ /* 0x000fe20000000800 */
[----:B------:R-:W-:Y:S01]  /*164c0*/  IMAD.MOV.U32 R2, RZ, RZ, R21 ;  /* 0x000000ffff027224 */ /* 0x000fe200078e0015 */
[----:B------:R-:W-:Y:S01]  /*164d0*/  SEL R18, R18, RZ, P0 ;  /* 0x000000ff12127207 */ /* 0x000fe20000000000 */
[----:B------:R-:W-:-:S02]  /*164e0*/  IMAD R5, R5, UR4, R8 ;  /* 0x0000000405057c24 */ /* 0x000fc4000f8e0208 */
[----:B------:R-:W-:Y:S01]  /*164f0*/  VIADD R21, R21, 0xffffffff ;  /* 0xffffffff15157836 */ /* 0x000fe20000000000 */
[----:B------:R-:W-:Y:S01]  /*16500*/  ISETP.GT.AND P2, PT, R2, R29, PT ;  /* 0x0000001d0200720c */ /* 0x000fe20003f44270 */
[----:B0-----:R-:W-:-:S12]  /*16510*/  @!P1 BRA `(.L_x_2662) ;  /* 0x0000000000049947 */ /* 0x001fd80003800000 */
[----:B------:R-:W-:Y:S01]  /*16520*/  BPT.TRAP 0x1 ;  /* 0x000000040000795c */ /* 0x000fe20000300000 */
.L_x_2662:
[----:B------:R-:W-:Y:S01]  /*16530*/  IMAD R10, R18, 0x8, R17 ;  /* 0x00000008120a7824 */ /* 0x000fe200078e0211 */
[----:B------:R-:W-:Y:S01]  /*16540*/  SHF.L.U32 R20, R23, 0x1f, RZ ;  /* 0x0000001f17147819 */ /* 0x000fe200000006ff */
[----:B------:R-:W-:Y:S01]  /*16550*/  BSSY B1, `(.L_x_2663) ;  /* 0x0000004000017945 */ /* 0x000fe20003800000 */
[----:B------:R-:W-:Y:S02]  /*16560*/  SHF.R.S32.HI R9, RZ, 0x1f, R5 ;  /* 0x0000001fff097819 */ /* 0x000fe40000011405 */
[----:B------:R-:W0:Y:S02]  /*16570*/  SYNCS.PHASECHK.TRANS64.TRYWAIT P0, [R10+URZ+0x22840], R20 ;  /* 0x022840140a0075a7 */ /* 0x000e24000800017f */
[----:B0-----:R-:W-:Y:S05]  /*16580*/  @!P0 BRA `(.L_x_2664) ;  /* 0x0000004000188947 */ /* 0x001fea0003800000 */
.L_x_2756:
[----:B------:R-:W-:Y:S05]  /*16590*/  BSYNC B1 ;  /* 0x0000000000017941 */ /* 0x000fea0003800000 */
.L_x_2663:
[----:B------:R-:W-:Y:S01]  /*165a0*/  ULDC.64 UR4, c[0x0][0x300] ;  /* 0x0000c00000047ab9 */ /* 0x000fe20000000a00 */
[----:B-1---5:R-:W-:Y:S01]  /*165b0*/  SHF.R.S32.HI R19, RZ, 0x1f, R4 ;  /* 0x0000001fff137819 */ /* 0x022fe20000011404 */
        /* <DEDUP_REMOVED lines=47> */
.L_x_2770:
        /* <DEDUP_REMOVED lines=8> */
.L_x_2666:
        /* <DEDUP_REMOVED lines=11> */
.L_x_2667:
[----:B------:R1:W-:Y:S01]  /*169e0*/  SYNCS.ARRIVE.TRANS64.A1T0 RZ, [R10+URZ+0x22830], RZ ;  /* 0x022830ff0aff79a7 */ /* 0x0003e2000810003f */
[----:B------:R-:W-:Y:S05]  /*169f0*/  @!P3 BRA `(.L_x_2668) ;  /* 0x000000000004b947 */ /* 0x000fea0003800000 */
[----:B------:R-:W-:Y:S01]  /*16a00*/  BPT.TRAP 0x1 ;  /* 0x000000040000795c */ /* 0x000fe20000300000 */
.L_x_2668:
[----:B------:R-:W2:Y:S01]  /*16a10*/  SYNCS.PHASECHK.TRANS64.TRYWAIT P0, [R10+URZ+0x22860], R20 ;  /* 0x022860140a0075a7 */ /* 0x000ea2000800017f */
[----:B------:R-:W-:Y:S04]  /*16a20*/  BSSY B1, `(.L_x_2669) ;  /* 0x0000002000017945 */ /* 0x000fe80003800000 */
[----:B--2---:R-:W-:Y:S05]  /*16a30*/  @!P0 BRA `(.L_x_2670) ;  /* 0x0000004000a08947 */ /* 0x004fea0003800000 */
.L_x_2771:
[----:B------:R-:W-:Y:S05]  /*16a40*/  BSYNC B1 ;  /* 0x0000000000017941 */ /* 0x000fea0003800000 */
.L_x_2669:
[----:B------:R-:W-:Y:S01]  /*16a50*/  ULDC.64 UR4, c[0x0][0x328] ;  /* 0x0000ca0000047ab9 */ /* 0x000fe20000000a00 */
[----:B------:R-:W-:Y:S01]  /*16a60*/  ULDC.64 UR6, c[0x0][0x318] ;  /* 0x0000c60000067ab9 */ /* 0x000fe20000000a00 */
[----:B------:R-:W-:Y:S01]  /*16a70*/  IMAD R2, R9, UR4, RZ ;  /* 0x0000000409027c24 */ /* 0x000fe2000f8e02ff */
[----:B------:R-:W-:Y:S01]  /*16a80*/  LOP3.LUT P5, RZ, R16, 0x1, RZ, 0xc0, !PT ;  /* 0x0000000110ff7812 */ /* 0x000fe200078ac0ff */
[----:B0-2---:R-:W-:Y:S01]  /*16a90*/  IMAD R20, R18, 0x6000, R28 ;  /* 0x0000600012147824 */ /* 0x005fe200078e021c */
[C---:B------:R-:W-:Y:S01]  /*16aa0*/  LOP3.LUT P4, RZ, R16.reuse, 0x10, RZ, 0xc0, !PT ;  /* 0x0000001010ff7812 */ /* 0x040fe2000788c0ff */
[C---:B------:R-:W-:Y:S01]  /*16ab0*/  IMAD R7, R5.reuse, UR5, R2 ;  /* 0x0000000505077c24 */ /* 0x040fe2000f8e0202 */
[C---:B------:R-:W-:Y:S01]  /*16ac0*/  LOP3.LUT P3, RZ, R16.reuse, 0x8, RZ, 0xc0, !PT ;  /* 0x0000000810ff7812 */ /* 0x040fe2000786c0ff */
        /* <DEDUP_REMOVED lines=58> */
.L_x_2785:
        /* <DEDUP_REMOVED lines=11> */
.L_x_2672:
        /* <DEDUP_REMOVED lines=11> */
.L_x_2673:
[----:B------:R0:W-:Y:S01]  /*16fd0*/  SYNCS.ARRIVE.TRANS64.A1T0 RZ, [R10+URZ+0x22850], RZ ;  /* 0x022850ff0aff79a7 */ /* 0x0001e2000810003f */
[----:B------:R-:W-:Y:S05]  /*16fe0*/  @P2 BRA `(.L_x_2674) ;  /* 0xfffffff000a02947 */ /* 0x000fea000383ffff */
.L_x_2661:
[----:B------:R-:W-:Y:S05]  /*16ff0*/  BSYNC B0 ;  /* 0x0000000000007941 */ /* 0x000fea0003800000 */
.L_x_2660:
        /* <DEDUP_REMOVED lines=20> */
.L_x_2676:
[----:B------:R-:W-:Y:S05]  /*17140*/  BSYNC B0 ;  /* 0x0000000000007941 */ /* 0x000fea0003800000 */
.L_x_2675:
[----:B------:R-:W-:Y:S02]  /*17150*/  SEL R18, R18, RZ, P0 ;  /* 0x000000ff12127207 */ /* 0x000fe40000000000 */
[----:B------:R-:W-:-:S07]  /*17160*/  LOP3.LUT R23, R23, R0, RZ, 0x3c, !PT ;  /* 0x0000000017177212 */ /* 0x000fce00078e3cff */
.L_x_2635:
[----:B------:R-:W-:Y:S05]  /*17170*/  BSYNC B7 ;  /* 0x0000000000077941 */ /* 0x000fea0003800000 */
.L_x_2633:
        /* <DEDUP_REMOVED lines=8> */
[----:B------:R2:W3:Y:S01]  /*17200*/  LDS.128 R24, [R17+0x228d0] ;  /* 0x0228d00011187984 */ /* 0x0004e20000000c00 */
[----:B------:R-:W-:Y:S06]  /*17210*/  BAR.ARV 0x4, 0x180 ;  /* 0x0106000000007b1d */ /* 0x000fec0000002000 */
[----:B------:R-:W-:Y:S05]  /*17220*/  BRA `(.L_x_2678) ;  /* 0x0000000c00d47947 */ /* 0x000fea0003800000 */
.L_x_2677:
        /* <DEDUP_REMOVED lines=43> */
.L_x_2795:
[----:B------:R-:W-:Y:S02]  /*174e0*/  ULDC UR4, c[0x0][0xc38] ;  /* 0x00030e0000047ab9 */ /* 0x000fe40000000800 */
[----:B------:R-:W-:-:S04]  /*174f0*/  IMAD.U32 R5, RZ, RZ, UR4 ;  /* 0x00000004ff057e24 */ /* 0x000fc8000f8e00ff */
[----:B---3--:R-:W-:-:S04]  /*17500*/  IMAD R14, R14, R5, RZ ;  /* 0x000000050e0e7224 */ /* 0x008fc800078e02ff */
[----:B------:R-:W-:-:S05]  /*17510*/  IMAD.IADD R7, R7, 0x1, R14 ;  /* 0x0000000107077824 */ /* 0x000fca00078e020e */
[----:B------:R-:W-:-:S13]  /*17520*/  ISETP.GT.AND P6, PT, R7, R0, PT ;  /* 0x000000000700720c */ /* 0x000fda0003fc4270 */
[----:B------:R-:W-:Y:S05]  /*17530*/  @P6 BRA `(.L_x_2680) ;  /* 0x0000000000a46947 */ /* 0x000fea0003800000 */
.L_x_2683:
        /* <DEDUP_REMOVED lines=35> */
.L_x_2803:
[----:B------:R-:W-:Y:S02]  /*17770*/  ULDC UR4, c[0x0][0xc38] ;  /* 0x00030e0000047ab9 */ /* 0x000fe40000000800 */
[----:B------:R-:W-:-:S04]  /*17780*/  IMAD.U32 R5, RZ, RZ, UR4 ;  /* 0x00000004ff057e24 */ /* 0x000fc8000f8e00ff */
[----:B---3--:R-:W-:-:S04]  /*17790*/  IMAD R14, R14, R5, RZ ;  /* 0x000000050e0e7224 */ /* 0x008fc800078e02ff */
[----:B------:R-:W-:-:S05]  /*177a0*/  IMAD.IADD R7, R14, 0x1, R7 ;  /* 0x000000010e077824 */ /* 0x000fca00078e0207 */
[----:B------:R-:W-:-:S13]  /*177b0*/  ISETP.GT.AND P6, PT, R7, R0, PT ;  /* 0x000000000700720c */ /* 0x000fda0003fc4270 */
[----:B------:R-:W-:Y:S05]  /*177c0*/  @!P6 BRA `(.L_x_2683) ;  /* 0xfffffffc005ce947 */ /* 0x000fea000383ffff */
.L_x_2680:
[----:B------:R-:W-:Y:S01]  /*177d0*/  IMAD.IADD R7, R7, 0x1, -R14 ;  /* 0x0000000107077824 */ /* 0x000fe200078e0a0e */
[----:B------:R-:W-:-:S03]  /*177e0*/  UMOV UR4, 0xffffffff ;  /* 0xffffffff00047882 */ /* 0x000fc60000000000 */
[----:B------:R-:W-:-:S05]  /*177f0*/  IMAD R3, R2, R5, R7 ;  /* 0x0000000502037224 */ /* 0x000fca00078e0207 */
[----:B------:R-:W-:Y:S01]  /*17800*/  ISETP.GT.AND P6, PT, R3, R0, PT ;  /* 0x000000000300720c */ /* 0x000fe20003fc4270 */
[----:B------:R-:W-:-:S12]  /*17810*/  BRA.DIV UR4, `(.L_x_2684) ;  /* 0x0000004204fc7947 */ /* 0x000fd8000b800000 */
[----:B------:R-:W-:-:S04]  /*17820*/  VOTE.ANY R3, PT, !P6 ;  /* 0x0000000000037806 */ /* 0x000fc800070e0100 */
[----:B------:R-:W3:Y:S02]  /*17830*/  POPC R12, R3 ;  /* 0x00000003000c7309 */ /* 0x000ee40000000000 */
[----:B---3--:R3:W4:Y:S01]  /*17840*/  SHFL.IDX PT, R25, R25, R12, 0x1f ;  /* 0x00001f0c19197589 */ /* 0x00872200000e0000 */
[----:B------:R-:W-:-:S03]  /*17850*/  IMAD.IADD R27, R12, 0x1, R27 ;  /* 0x000000010c1b7824 */ /* 0x000fc600078e021b */
[----:B------:R3:W0:Y:S04]  /*17860*/  SHFL.IDX PT, R4, R4, R12, 0x1f ;  /* 0x00001f0c04047589 */ /* 0x00062800000e0000 */
.L_x_2808:
[----:B------:R-:W-:-:S13]  /*17870*/  ISETP.NE.AND P0, PT, R3, RZ, PT ;  /* 0x000000ff0300720c */ /* 0x000fda0003f05270 */
[----:B------:R-:W-:Y:S05]  /*17880*/  @!P0 BRA `(.L_x_2685) ;  /* 0x0000000000108947 */ /* 0x000fea0003800000 */
[----:B------:R-:W-:Y:S01]  /*17890*/  UMOV UR4, 0xffffffff ;  /* 0xffffffff00047882 */ /* 0x000fe20000000000 */
[----:B---3--:R-:W-:Y:S02]  /*178a0*/  VIADD R12, R12, 0xffffffff ;  /* 0xffffffff0c0c7836 */ /* 0x008fe40000000000 */
[----:B------:R-:W-:Y:S05]  /*178b0*/  BRA.DIV UR4, `(.L_x_2686) ;  /* 0x0000004604307947 */ /* 0x000fea000b800000 */
[----:B------:R3:W0:Y:S02]  /*178c0*/  SHFL.IDX PT, R6, R2, R12, 0x1f ;  /* 0x00001f0c02067589 */ /* 0x00062400000e0000 */
.L_x_2685:
[----:B0-----:R-:W-:Y:S01]  /*178d0*/  ISETP.NE.AND P0, PT, R4, 0x1, PT ;  /* 0x000000010400780c */ /* 0x001fe20003f05270 */
[----:B------:R-:W-:-:S04]  /*178e0*/  IMAD R24, R6, R5, R7 ;  /* 0x0000000506187224 */ /* 0x000fc800078e0207 */
[----:B------:R-:W-:-:S08]  /*178f0*/  IMAD.IADD R0, R0, 0x1, -R24 ;  /* 0x0000000100007824 */ /* 0x000fd000078e0a18 */
[----:B------:R-:W-:Y:S05]  /*17900*/  @!P0 BRA `(.L_x_2687) ;  /* 0x0000000000dc8947 */ /* 0x000fea0003800000 */
[-C--:B----4-:R-:W-:Y:S02]  /*17910*/  IABS R6, R25.reuse ;  /* 0x0000001900067213 */ /* 0x090fe40000000000 */
[----:B------:R-:W-:Y:S02]  /*17920*/  IABS R5, R4 ;  /* 0x0000000400057213 */ /* 0x000fe40000000000 */
[----:B------:R-:W0:Y:S08]  /*17930*/  I2F.RP R7, R6 ;  /* 0x0000000600077306 */ /* 0x000e300000209400 */
[----:B------:R-:W4:Y:S08]  /*17940*/  I2F.RP R8, R5 ;  /* 0x0000000500087306 */ /* 0x000f300000209400 */
[----:B0-----:R-:W2:Y:S08]  /*17950*/  MUFU.RCP R7, R7 ;  /* 0x0000000700077308 */ /* 0x001eb00000001000 */
[----:B----4-:R-:W-:Y:S01]  /*17960*/  MUFU.RCP R8, R8 ;  /* 0x0000000800087308 */ /* 0x010fe20000001000 */
[----:B--23--:R-:W-:Y:S01]  /*17970*/  VIADD R2, R7, 0xffffffe ;  /* 0x0ffffffe07027836 */ /* 0x00cfe20000000000 */
[----:B------:R-:W-:-:S06]  /*17980*/  IABS R7, R25 ;  /* 0x0000001900077213 */ /* 0x000fcc0000000000 */
[----:B------:R0:W2:Y:S02]  /*17990*/  F2I.FTZ.U32.TRUNC.NTZ R3, R2 ;  /* 0x0000000200037305 */ /* 0x0000a4000021f000 */
[----:B0-----:R-:W-:Y:S02]  /*179a0*/  IMAD.MOV.U32 R2, RZ, RZ, RZ ;  /* 0x000000ffff027224 */ /* 0x001fe400078e00ff */
[----:B--2---:R-:W-:-:S04]  /*179b0*/  IMAD.MOV R9, RZ, RZ, -R3 ;  /* 0x000000ffff097224 */ /* 0x004fc800078e0a03 */
[----:B------:R-:W-:-:S04]  /*179c0*/  IMAD R9, R9, R6, RZ ;  /* 0x0000000609097224 */ /* 0x000fc800078e02ff */
[----:B------:R-:W-:Y:S01]  /*179d0*/  IMAD.HI.U32 R3, R3, R9, R2 ;  /* 0x0000000903037227 */ /* 0x000fe200078e0002 */
        /* <DEDUP_REMOVED lines=22> */
[----:B------:R-:W-:-:S05]  /*17b40*/  IABS R3, R7 ;  /* 0x0000000700037213 */ /* 0x000fca0000000000 */
        /* <DEDUP_REMOVED lines=9> */
[----:B------:R-:W-:-:S04]  /*17be0*/  IMAD.MOV R2, RZ, RZ, -R7 ;  /* 0x000000ffff027224 */ /* 0x000fc800078e0a07 */
[----:B------:R-:W-:Y:S02]  /*17bf0*/  IMAD R2, R25, R2, R0 ;  /* 0x0000000219027224 */ /* 0x000fe400078e0200 */
        /* <DEDUP_REMOVED lines=8> */
.L_x_2687:
[----:B--23--:R-:W0:Y:S02]  /*17c80*/  LDC.64 R2, c[0x0][0xc90] ;  /* 0x00032400ff027b82 */ /* 0x00ce240000000a00 */
[----:B0-----:R-:W-:-:S05]  /*17c90*/  IMAD.WIDE R2, R27, 0x4, R2 ;  /* 0x000000041b027825 */ /* 0x001fca00078e0202 */
[----:B------:R0:W4:Y:S02]  /*17ca0*/  LDG.E R6, desc[UR48][R2.64] ;  /* 0x0000003002067981 */ /* 0x000124000c1e1900 */
[----:B0-----:R-:W-:Y:S02]  /*17cb0*/  IMAD.MOV.U32 R2, RZ, RZ, RZ ;  /* 0x000000ffff027224 */ /* 0x001fe400078e00ff */
[----:B----4-:R-:W-:-:S05]  /*17cc0*/  IMAD R7, R25, R6, RZ ;  /* 0x0000000619077224 */ /* 0x010fca00078e02ff */
[----:B------:R-:W-:-:S04]  /*17cd0*/  IABS R4, R7 ;  /* 0x0000000700047213 */ /* 0x000fc80000000000 */
[----:B------:R-:W0:Y:S08]  /*17ce0*/  I2F.RP R8, R4 ;  /* 0x0000000400087306 */ /* 0x000e300000209400 */
        /* <DEDUP_REMOVED lines=26> */
[----:B------:R-:W-:-:S04]  /*17e90*/  VIADDMNMX R5, R3, R5, R6, PT ;  /* 0x0000000503057246 */ /* 0x000fc80003800106 */
[----:B------:R-:W-:-:S04]  /*17ea0*/  IABS R6, R5 ;  /* 0x0000000500067213 */ /* 0x000fc80000000000 */
[----:B------:R-:W0:Y:S08]  /*17eb0*/  I2F.RP R8, R6 ;  /* 0x0000000600087306 */ /* 0x000e300000209400 */
[----:B0-----:R-:W0:Y:S02]  /*17ec0*/  MUFU.RCP R8, R8 ;  /* 0x0000000800087308 */ /* 0x001e240000001000 */
[----:B0-----:R-:W-:Y:S01]  /*17ed0*/  VIADD R3, R8, 0xffffffe ;  /* 0x0ffffffe08037836 */ /* 0x001fe20000000000 */
[----:B------:R-:W-:-:S05]  /*17ee0*/  IABS R8, R5 ;  /* 0x0000000500087213 */ /* 0x000fca0000000000 */
[----:B------:R-:W0:Y:S02]  /*17ef0*/  F2I.FTZ.U32.TRUNC.NTZ R3, R3 ;  /* 0x0000000300037305 */ /* 0x000e24000021f000 */
[----:B0-----:R-:W-:-:S04]  /*17f00*/  IMAD.MOV R7, RZ, RZ, -R3 ;  /* 0x000000ffff077224 */ /* 0x001fc800078e0a03 */
[----:B------:R-:W-:-:S04]  /*17f10*/  IMAD R7, R7, R6, RZ ;  /* 0x0000000607077224 */ /* 0x000fc800078e02ff */
[----:B------:R-:W-:Y:S01]  /*17f20*/  IMAD.HI.U32 R2, R3, R7, R2 ;  /* 0x0000000703027227 */ /* 0x000fe200078e0002 */
[----:B------:R-:W-:-:S03]  /*17f30*/  IABS R7, R0 ;  /* 0x0000000000077213 */ /* 0x000fc60000000000 */
        /* <DEDUP_REMOVED lines=13> */
[----:B------:R-:W-:Y:S01]  /*18010*/  @!P1 LOP3.LUT R2, RZ, R5, RZ, 0x33, !PT ;  /* 0x00000005ff029212 */ /* 0x000fe200078e33ff */
[----:B------:R-:W-:-:S04]  /*18020*/  IMAD.MOV R5, RZ, RZ, -R5 ;  /* 0x000000ffff057224 */ /* 0x000fc800078e0a05 */
[----:B------:R-:W-:-:S07]  /*18030*/  IMAD R26, R2, R5, R3 ;  /* 0x00000005021a7224 */ /* 0x000fce00078e0203 */
.L_x_2688:
[----:B------:R-:W-:-:S05]  /*18040*/  LOP3.LUT R2, RZ, R2, RZ, 0x33, !PT ;  /* 0x00000002ff027212 */ /* 0x000fca00078e33ff */
[----:B------:R-:W-:Y:S01]  /*18050*/  IMAD.IADD R25, R25, 0x1, R2 ;  /* 0x0000000119197824 */ /* 0x000fe200078e0202 */
[----:B------:R-:W-:Y:S06]  /*18060*/  BRA `(.L_x_2689) ;  /* 0x00000000001c7947 */ /* 0x000fec0003800000 */
.L_x_2681:
[----:B------:R-:W-:Y:S01]  /*18070*/  UMOV UR4, URZ ;  /* 0x0000003f00047c82 */ /* 0x000fe20008000000 */
[----:B------:R-:W-:Y:S01]  /*18080*/  UMOV UR5, URZ ;  /* 0x0000003f00057c82 */ /* 0x000fe20008000000 */
[----:B------:R-:W-:Y:S01]  /*18090*/  ULDC UR6, c[0x0][0xc3c] ;  /* 0x00030f0000067ab9 */ /* 0x000fe20000000800 */
[----:B------:R-:W-:Y:S02]  /*180a0*/  IMAD.MOV.U32 R24, RZ, RZ, R0 ;  /* 0x000000ffff187224 */ /* 0x000fe400078e0000 */
[----:B------:R-:W-:Y:S02]  /*180b0*/  IMAD.U32 R25, RZ, RZ, UR4 ;  /* 0x00000004ff197e24 */ /* 0x000fe4000f8e00ff */
[----:B------:R-:W-:Y:S02]  /*180c0*/  IMAD.U32 R26, RZ, RZ, UR5 ;  /* 0x00000005ff1a7e24 */ /* 0x000fe4000f8e00ff */
[----:B------:R-:W-:-:S07]  /*180d0*/  IMAD.U32 R27, RZ, RZ, UR6 ;  /* 0x00000006ff1b7e24 */ /* 0x000fce000f8e00ff */
.L_x_2689:
        /* <DEDUP_REMOVED lines=10> */
.L_x_2678:
[----:B------:R-:W-:Y:S02]  /*18180*/  ULDC UR4, c[0x0][0xc3c] ;  /* 0x00030f0000047ab9 */ /* 0x000fe40000000800 */
[----:B---3--:R-:W-:-:S13]  /*18190*/  ISETP.GE.AND P0, PT, R27, UR4, PT ;  /* 0x000000041b007c0c */ /* 0x008fda000bf06270 */
[----:B------:R-:W-:Y:S05]  /*181a0*/  @!P0 BRA `(.L_x_2690) ;  /* 0xffffffb000288947 */ /* 0x000fea000383ffff */
[----:B------:R-:W-:Y:S05]  /*181b0*/  BSYNC B8 ;  /* 0x0000000000087941 */ /* 0x000fea0003800000 */
.L_x_2619:
        /* <DEDUP_REMOVED lines=12> */
.L_x_2811:
[----:B------:R-:W-:Y:S05]  /*18280*/  BSYNC B0 ;  /* 0x0000000000007941 */ /* 0x000fea0003800000 */
.L_x_2691:
[----:B------:R-:W-:-:S03]  /*18290*/  UMOV UR4, 0xffffffff ;  /* 0xffffffff00047882 */ /* 0x000fc60000000000 */
[----:B------:R-:W-:Y:S05]  /*182a0*/  BRA.DIV UR4, `(.L_x_2693) ;  /* 0x0000003a04f07947 */ /* 0x000fea000b800000 */
[----:B-1----:R-:W1:Y:S02]  /*182b0*/  S2R R0, SR_TID.X ;  /* 0x0000000000007919 */ /* 0x002e640000002100 */
[----:B-1----:R-:W-:-:S04]  /*182c0*/  SHF.R.U32.HI R0, RZ, 0x5, R0 ;  /* 0x00000005ff007819 */ /* 0x002fc80000011600 */
[----:B------:R-:W-:-:S05]  /*182d0*/  LOP3.LUT R0, R0, 0x3, RZ, 0xc0, !PT ;  /* 0x0000000300007812 */ /* 0x000fca00078ec0ff */
[----:B------:R1:W3:Y:S02]  /*182e0*/  SHFL.IDX PT, R14, R0, RZ, 0x1f ;  /* 0x00001fff000e7589 */ /* 0x0002e400000e0000 */
.L_x_2814:
[----:B---3--:R-:W-:Y:S01]  /*182f0*/  ISETP.NE.AND P0, PT, R14, RZ, PT ;  /* 0x000000ff0e00720c */ /* 0x008fe20003f05270 */
[----:B------:R-:W-:-:S12]  /*18300*/  BSSY B0, `(.L_x_2694) ;  /* 0x0000024000007945 */ /* 0x000fd80003800000 */
[----:B------:R-:W-:Y:S05]  /*18310*/  @P0 BRA `(.L_x_2695) ;  /* 0x0000000000880947 */ /* 0x000fea0003800000 */
[----:B------:R-:W-:-:S03]  /*18320*/  UMOV UR4, 0xffffffff ;  /* 0xffffffff00047882 */ /* 0x000fc60000000000 */
[----:B------:R-:W-:Y:S05]  /*18330*/  BRA.DIV UR4, `(.L_x_2696) ;  /* 0x0000003e04007947 */ /* 0x000fea000b800000 */
[----:B------:R-:W-:-:S13]  /*18340*/  ELECT P6, URZ, PT ;  /* 0x00000000003f782f */ /* 0x000fda00038c0000 */
.L_x_2817:
[----:B------:R-:W-:Y:S05]  /*18350*/  @!P6 BRA `(.L_x_2695) ;  /* 0x000000000078e947 */ /* 0x000fea0003800000 */
[----:B------:R-:W-:-:S06]  /*18360*/  ULOP3.LUT UR4, UR39, 0x2, URZ, 0xfc, !UPT ;  /* 0x0000000227047892 */ /* 0x000fcc000f8efc3f */
[----:B-1----:R-:W-:-:S05]  /*18370*/  IMAD.U32 R0, RZ, RZ, UR4 ;  /* 0x00000004ff007e24 */ /* 0x002fca000f8e00ff */
[----:B------:R-:W-:-:S13]  /*18380*/  ISETP.NE.AND P0, PT, R0, 0x3, PT ;  /* 0x000000030000780c */ /* 0x000fda0003f05270 */
[----:B------:R-:W-:Y:S05]  /*18390*/  @!P0 BRA `(.L_x_2697) ;  /* 0x0000000000048947 */ /* 0x000fea0003800000 */
[----:B------:R-:W-:Y:S01]  /*183a0*/  BPT.TRAP 0x1 ;  /* 0x000000040000795c */ /* 0x000fe20000300000 */
.L_x_2697:
[C---:B------:R-:W-:Y:S01]  /*183b0*/  IMAD R3, R18.reuse, 0x8, R5 ;  /* 0x0000000812037824 */ /* 0x040fe200078e0205 */
[----:B------:R-:W-:Y:S01]  /*183c0*/  SHF.L.U32 R2, R23, 0x1f, RZ ;  /* 0x0000001f17027819 */ /* 0x000fe200000006ff */
[----:B------:R-:W-:-:S03]  /*183d0*/  VIADD R18, R18, 0x1 ;  /* 0x0000000112127836 */ /* 0x000fc60000000000 */
[----:B------:R-:W1:Y:S02]  /*183e0*/  SYNCS.PHASECHK.TRANS64.TRYWAIT P1, [R3+URZ+0x22840], R2 ;  /* 0x02284002030075a7 */ /* 0x000e64000802017f */
[----:B------:R-:W-:-:S04]  /*183f0*/  ISETP.NE.AND P2, PT, R18, 0x2, PT ;  /* 0x000000021200780c */ /* 0x000fc80003f45270 */
[----:B------:R-:W-:Y:S01]  /*18400*/  SEL R0, RZ, 0x1, P2 ;  /* 0x00000001ff007807 */ /* 0x000fe20001000000 */
[----:B-1----:R-:W-:Y:S08]  /*18410*/  @!P1 BRA `(.L_x_2698) ;  /* 0x0000003800e89947 */ /* 0x002ff00003800000 */
.L_x_2818:
[----:B------:R-:W-:Y:S02]  /*18420*/  SEL R18, R18, RZ, P2 ;  /* 0x000000ff12127207 */ /* 0x000fe40001000000 */
[----:B------:R-:W-:Y:S01]  /*18430*/  LOP3.LUT R0, R23, R0, RZ, 0x3c, !PT ;  /* 0x0000000017007212 */ /* 0x000fe200078e3cff */
[----:B------:R-:W-:Y:S06]  /*18440*/  @!P0 BRA `(.L_x_2699) ;  /* 0x0000000000048947 */ /* 0x000fec0003800000 */
[----:B------:R-:W-:Y:S01]  /*18450*/  BPT.TRAP 0x1 ;  /* 0x000000040000795c */ /* 0x000fe20000300000 */
.L_x_2699:
[----:B------:R-:W-:Y:S01]  /*18460*/  IMAD R5, R18, 0x8, R5 ;  /* 0x0000000812057824 */ /* 0x000fe200078e0205 */
[----:B------:R-:W-:-:S04]  /*18470*/  SHF.L.U32 R0, R0, 0x1f, RZ ;  /* 0x0000001f00007819 */ /* 0x000fc800000006ff */
[----:B------:R-:W3:Y:S02]  /*18480*/  SYNCS.PHASECHK.TRANS64.TRYWAIT P1, [R5+URZ+0x22840], R0 ;  /* 0x02284000050075a7 */ /* 0x000ee4000802017f */
[----:B---3--:R-:W-:Y:S05]  /*18490*/  @!P1 BRA `(.L_x_2700) ;  /* 0x0000003800dc9947 */ /* 0x008fea0003800000 */
.L_x_2819:
[----:B------:R-:W-:Y:S05]  /*184a0*/  @!P0 BRA `(.L_x_2701) ;  /* 0x0000000000048947 */ /* 0x000fea0003800000 */
[----:B------:R-:W-:Y:S01]  /*184b0*/  BPT.TRAP 0x1 ;  /* 0x000000040000795c */ /* 0x000fe20000300000 */
.L_x_2701:
[----:B------:R-:W5:Y:S02]  /*184c0*/  SYNCS.PHASECHK.TRANS64.TRYWAIT P1, [R3+URZ+0x22860], R2 ;  /* 0x02286002030075a7 */ /* 0x000f64000802017f */
[----:B-----5:R-:W-:Y:S05]  /*184d0*/  @!P1 BRA `(.L_x_2702) ;  /* 0x0000003800e09947 */ /* 0x020fea0003800000 */
.L_x_2820:
[----:B------:R-:W-:Y:S05]  /*184e0*/  @!P0 BRA `(.L_x_2703) ;  /* 0x0000000000048947 */ /* 0x000fea0003800000 */
[----:B------:R-:W-:Y:S01]  /*184f0*/  BPT.TRAP 0x1 ;  /* 0x000000040000795c */ /* 0x000fe20000300000 */
.L_x_2703:
[----:B------:R0:W0:Y:S02]  /*18500*/  SYNCS.PHASECHK.TRANS64.TRYWAIT P0, [R5+URZ+0x22860], R0 ;  /* 0x02286000050075a7 */ /* 0x000024000800017f */
[----:B0-----:R-:W-:Y:S05]  /*18510*/  @!P0 NANOSLEEP.SYNCS 0x989680 ;  /* 0x009896800000895d */ /* 0x001fea0003900000 */
[----:B------:R-:W0:Y:S02]  /*18520*/  @!P0 SYNCS.PHASECHK.TRANS64 P0, [R5+URZ+0x22860], R0 ;  /* 0x02286000050085a7 */ /* 0x000e24000800007f */
[----:B0-----:R-:W-:Y:S05]  /*18530*/  @!P0 BRA `(.L_x_2703) ;  /* 0xfffffffc00f08947 */ /* 0x001fea000383ffff */
.L_x_2695:
[----:B------:R-:W-:Y:S05]  /*18540*/  BSYNC B0 ;  /* 0x0000000000007941 */ /* 0x000fea0003800000 */
.L_x_2694:
[----:B------:R-:W-:Y:S05]  /*18550*/  EXIT ;  /* 0x000000000000794d */ /* 0x000fea0003800000 */
.L_x_2510:
[----:B0-----:R0:W1:Y:S02]  /*18560*/  SYNCS.PHASECHK.TRANS64.TRYWAIT P0, [R6+URZ+0x22800], R3 ;  /* 0x02280003060075a7 */ /* 0x001064000800017f */
[----:B-1----:R-:W-:Y:S05]  /*18570*/  @!P0 NANOSLEEP.SYNCS 0x989680 ;  /* 0x009896800000895d */ /* 0x002fea0003900000 */
[----:B------:R-:W1:Y:S02]  /*18580*/  @!P0 SYNCS.PHASECHK.TRANS64 P0, [R6+URZ+0x22800], R3 ;  /* 0x02280003060085a7 */ /* 0x000e64000800007f */
[----:B-1----:R-:W-:Y:S05]  /*18590*/  @!P0 BRA `(.L_x_2510) ;  /* 0xfffffffc00f08947 */ /* 0x002fea000383ffff */
[----:B------:R-:W-:Y:S05]  /*185a0*/  BRA `(.L_x_2704) ;  /* 0xfffffe9c00807947 */ /* 0x000fea000383ffff */
.L_x_2514:
[----:B0-----:R-:W-:-:S04]  /*185b0*/  IMAD.U32 R3, RZ, RZ, UR22 ;  /* 0x00000016ff037e24 */ /* 0x001fc8000f8e00ff */
[----:B------:R0:W2:Y:S03]  /*185c0*/  SYNCS.PHASECHK.TRANS64.TRYWAIT P1, [R3+URZ+0x22830], R8 ;  /* 0x02283008030075a7 */ /* 0x0000a6000802017f */
[----:B--2---:R-:W-:Y:S05]  /*185d0*/  @!P1 NANOSLEEP.SYNCS 0x989680 ;  /* 0x009896800000995d */ /* 0x004fea0003900000 */
[----:B------:R-:W2:Y:S02]  /*185e0*/  @!P1 SYNCS.PHASECHK.TRANS64 P1, [R3+URZ+0x22830], R8 ;  /* 0x02283008030095a7 */ /* 0x000ea4000802007f */
[----:B--2---:R-:W-:Y:S05]  /*185f0*/  @!P1 BRA `(.L_x_2514) ;  /* 0xfffffffc00ec9947 */ /* 0x004fea000383ffff */
[----:B------:R-:W-:Y:S05]  /*18600*/  BRA `(.L_x_2513) ;  /* 0xfffffe9c00a87947 */ /* 0x000fea000383ffff */
.L_x_2527:
[----:B-1----:R-:W-:-:S04]  /*18610*/  IMAD.U32 R9, RZ, RZ, UR22 ;  /* 0x00000016ff097e24 */ /* 0x002fc8000f8e00ff */
[----:B------:R1:W2:Y:S03]  /*18620*/  SYNCS.PHASECHK.TRANS64.TRYWAIT P1, [R9+URZ+0x22850], R8 ;  /* 0x02285008090075a7 */ /* 0x0002a6000802017f */
[----:B--2---:R-:W-:Y:S05]  /*18630*/  @!P1 NANOSLEEP.SYNCS 0x989680 ;  /* 0x009896800000995d */ /* 0x004fea0003900000 */
[----:B------:R-:W2:Y:S02]  /*18640*/  @!P1 SYNCS.PHASECHK.TRANS64 P1, [R9+URZ+0x22850], R8 ;  /* 0x02285008090095a7 */ /* 0x000ea4000802007f */
[----:B--2---:R-:W-:Y:S05]  /*18650*/  @!P1 BRA `(.L_x_2527) ;  /* 0xfffffffc00ec9947 */ /* 0x004fea000383ffff */
[----:B------:R-:W-:Y:S05]  /*18660*/  BRA `(.L_x_2526) ;  /* 0xfffffec000587947 */ /* 0x000fea000383ffff */
.L_x_2536:
[----:B-1----:R-:W-:-:S04]  /*18670*/  IMAD.U32 R4, RZ, RZ, UR26 ;  /* 0x0000001aff047e24 */ /* 0x002fc8000f8e00ff */
[----:B------:R1:W2:Y:S03]  /*18680*/  SYNCS.PHASECHK.TRANS64.TRYWAIT P1, [R4+URZ+0x22830], R7 ;  /* 0x02283007040075a7 */ /* 0x0002a6000802017f */
[----:B--2---:R-:W-:Y:S05]  /*18690*/  @!P1 NANOSLEEP.SYNCS 0x989680 ;  /* 0x009896800000995d */ /* 0x004fea0003900000 */
[----:B------:R-:W2:Y:S02]  /*186a0*/  @!P1 SYNCS.PHASECHK.TRANS64 P1, [R4+URZ+0x22830], R7 ;  /* 0x02283007040095a7 */ /* 0x000ea4000802007f */
[----:B--2---:R-:W-:Y:S05]  /*186b0*/  @!P1 BRA `(.L_x_2536) ;  /* 0xfffffffc00ec9947 */ /* 0x004fea000383ffff */
[----:B------:R-:W-:Y:S05]  /*186c0*/  BRA `(.L_x_2535) ;  /* 0xfffffec8000c7947 */ /* 0x000fea000383ffff */
.L_x_2549:
[----:B---3--:R-:W-:-:S04]  /*186d0*/  IMAD.U32 R8, RZ, RZ, UR26 ;  /* 0x0000001aff087e24 */ /* 0x008fc8000f8e00ff */
[----:B------:R3:W4:Y:S03]  /*186e0*/  SYNCS.PHASECHK.TRANS64.TRYWAIT P1, [R8+URZ+0x22850], R7 ;  /* 0x02285007080075a7 */ /* 0x000726000802017f */
[----:B----4-:R-:W-:Y:S05]  /*186f0*/  @!P1 NANOSLEEP.SYNCS 0x989680 ;  /* 0x009896800000995d */ /* 0x010fea0003900000 */
[----:B------:R-:W4:Y:S02]  /*18700*/  @!P1 SYNCS.PHASECHK.TRANS64 P1, [R8+URZ+0x22850], R7 ;  /* 0x02285007080095a7 */ /* 0x000f24000802007f */
[----:B----4-:R-:W-:Y:S05]  /*18710*/  @!P1 BRA `(.L_x_2549) ;  /* 0xfffffffc00ec9947 */ /* 0x010fea000383ffff */
[----:B------:R-:W-:Y:S05]  /*18720*/  BRA `(.L_x_2548) ;  /* 0xfffffef000dc7947 */ /* 0x000fea000383ffff */
.L_x_2559:
[----:B-12---:R-:W-:-:S04]  /*18730*/  IMAD.U32 R3, RZ, RZ, UR24 ;  /* 0x00000018ff037e24 */ /* 0x006fc8000f8e00ff */
[----:B------:R1:W2:Y:S03]  /*18740*/  SYNCS.PHASECHK.TRANS64.TRYWAIT P2, [R3+URZ+0x22830], R6 ;  /* 0x02283006030075a7 */ /* 0x0002a6000804017f */
[----:B--2---:R-:W-:Y:S05]  /*18750*/  @!P2 NANOSLEEP.SYNCS 0x989680 ;  /* 0x009896800000a95d */ /* 0x004fea0003900000 */
[----:B------:R-:W2:Y:S02]  /*18760*/  @!P2 SYNCS.PHASECHK.TRANS64 P2, [R3+URZ+0x22830], R6 ;  /* 0x022830060300a5a7 */ /* 0x000ea4000804007f */
[----:B--2---:R-:W-:Y:S05]  /*18770*/  @!P2 BRA `(.L_x_2559) ;  /* 0xfffffffc00eca947 */ /* 0x004fea000383ffff */
[----:B------:R-:W-:Y:S05]  /*18780*/  BRA `(.L_x_2558) ;  /* 0xfffffef8009c7947 */ /* 0x000fea000383ffff */
.L_x_2564:
[----:B---3--:R-:W-:-:S04]  /*18790*/  IMAD.U32 R9, RZ, RZ, UR24 ;  /* 0x00000018ff097e24 */ /* 0x008fc8000f8e00ff */
[----:B------:R3:W4:Y:S03]  /*187a0*/  SYNCS.PHASECHK.TRANS64.TRYWAIT P2, [R9+URZ+0x22850], R6 ;  /* 0x02285006090075a7 */ /* 0x000726000804017f */
[----:B----4-:R-:W-:Y:S05]  /*187b0*/  @!P2 NANOSLEEP.SYNCS 0x989680 ;  /* 0x009896800000a95d */ /* 0x010fea0003900000 */
[----:B------:R-:W4:Y:S02]  /*187c0*/  @!P2 SYNCS.PHASECHK.TRANS64 P2, [R9+URZ+0x22850], R6 ;  /* 0x022850060900a5a7 */ /* 0x000f24000804007f */
[----:B----4-:R-:W-:Y:S05]  /*187d0*/  @!P2 BRA `(.L_x_2564) ;  /* 0xfffffffc00eca947 */ /* 0x010fea000383ffff */
[----:B------:R-:W-:Y:S05]  /*187e0*/  BRA `(.L_x_2563) ;  /* 0xffffff1000bc7947 */ /* 0x000fea000383ffff */
.L_x_2571:
[----:B---3--:R-:W-:-:S04]  /*187f0*/  IMAD.U32 R4, RZ, RZ, UR23 ;  /* 0x00000017ff047e24 */ /* 0x008fc8000f8e00ff */
[----:B------:R3:W4:Y:S03]  /*18800*/  SYNCS.PHASECHK.TRANS64.TRYWAIT P1, [R4+URZ+0x22830], R7 ;  /* 0x02283007040075a7 */ /* 0x000726000802017f */
[----:B----4-:R-:W-:Y:S05]  /*18810*/  @!P1 NANOSLEEP.SYNCS 0x989680 ;  /* 0x009896800000995d */ /* 0x010fea0003900000 */
[----:B------:R-:W4:Y:S02]  /*18820*/  @!P1 SYNCS.PHASECHK.TRANS64 P1, [R4+URZ+0x22830], R7 ;  /* 0x02283007040095a7 */ /* 0x000f24000802007f */
[----:B----4-:R-:W-:Y:S05]  /*18830*/  @!P1 BRA `(.L_x_2571) ;  /* 0xfffffffc00ec9947 */ /* 0x010fea000383ffff */
[----:B------:R-:W-:Y:S05]  /*18840*/  BRA `(.L_x_2570) ;  /* 0xffffff1400d47947 */ /* 0x000fea000383ffff */
.L_x_2584:
[----:B---3--:R-:W-:-:S04]  /*18850*/  IMAD.U32 R8, RZ, RZ, UR23 ;  /* 0x00000017ff087e24 */ /* 0x008fc8000f8e00ff */
[----:B------:R3:W4:Y:S03]  /*18860*/  SYNCS.PHASECHK.TRANS64.TRYWAIT P1, [R8+URZ+0x22850], R7 ;  /* 0x02285007080075a7 */ /* 0x000726000802017f */
[----:B----4-:R-:W-:Y:S05]  /*18870*/  @!P1 NANOSLEEP.SYNCS 0x989680 ;  /* 0x009896800000995d */ /* 0x010fea0003900000 */
[----:B------:R-:W4:Y:S02]  /*18880*/  @!P1 SYNCS.PHASECHK.TRANS64 P1, [R8+URZ+0x22850], R7 ;  /* 0x02285007080095a7 */ /* 0x000f24000802007f */
[----:B----4-:R-:W-:Y:S05]  /*18890*/  @!P1 BRA `(.L_x_2584) ;  /* 0xfffffffc00ec9947 */ /* 0x010fea000383ffff */
[----:B------:R-:W-:Y:S05]  /*188a0*/  BRA `(.L_x_2583) ;  /* 0xffffff4000a47947 */ /* 0x000fea000383ffff */
.L_x_2641:
        /* <DEDUP_REMOVED lines=11> */
.L_x_2706:
[----:B------:R-:W-:Y:S05]  /*18960*/  BSYNC B0 ;  /* 0x0000000000007941 */ /* 0x000fea0003800000 */
.L_x_2705:
[----:B------:R-:W-:Y:S05]  /*18970*/  BRA `(.L_x_2707) ;  /* 0xffffffb800b87947 */ /* 0x000fea000383ffff */
.L_x_2644:
[----:B0-----:R0:W1:Y:S02]  /*18980*/  SYNCS.PHASECHK.TRANS64.TRYWAIT P0, [R19+URZ+0x22840], R0 ;  /* 0x02284000130075a7 */ /* 0x001064000800017f */
[----:B-1----:R-:W-:Y:S05]  /*18990*/  @!P0 NANOSLEEP.SYNCS 0x989680 ;  /* 0x009896800000895d */ /* 0x002fea0003900000 */
[----:B------:R-:W1:Y:S02]  /*189a0*/  @!P0 SYNCS.PHASECHK.TRANS64 P0, [R19+URZ+0x22840], R0 ;  /* 0x02284000130085a7 */ /* 0x000e64000800007f */
[----:B-1----:R-:W-:Y:S05]  /*189b0*/  @!P0 BRA `(.L_x_2644) ;  /* 0xfffffffc00f08947 */ /* 0x002fea000383ffff */
[----:B------:R-:W-:Y:S05]  /*189c0*/  BRA `(.L_x_2708) ;  /* 0xffffffbc00547947 */ /* 0x000fea000383ffff */
.L_x_2645:
        /* <DEDUP_REMOVED lines=8> */
.L_x_2710:
[----:B------:R-:W-:Y:S05]  /*18a50*/  BSYNC B0 ;  /* 0x0000000000007941 */ /* 0x000fea0003800000 */
.L_x_2709:
        /* <DEDUP_REMOVED lines=9> */
.L_x_2711:
[----:B------:R-:W-:Y:S02]  /*18af0*/  IMAD.MOV.U32 R13, RZ, RZ, R4 ;  /* 0x000000ffff0d7224 */ /* 0x000fe400078e0004 */
[----:B------:R-:W-:Y:S02]  /*18b00*/  IMAD.MOV.U32 R12, RZ, RZ, 0x1 ;  /* 0x00000001ff0c7424 */ /* 0x000fe400078e00ff */
[----:B------:R-:W-:-:S07]  /*18b10*/  IMAD.MOV.U32 R3, RZ, RZ, R14 ;  /* 0x000000ffff037224 */ /* 0x000fce00078e000e */
[----:B------:R-:W-:Y:S05]  /*18b20*/  WARPSYNC.COLLECTIVE R15, `(.L_x_2712) ;  /* 0x000000000f087348 */ /* 0x000fea0003c00000 */
[----:B------:R0:W1:Y:S02]  /*18b30*/  SHFL.IDX P6, R14, R13, R12, R11 ;  /* 0x0000000c0d0e7389 */ /* 0x00006400000c000b */
[----:B01----:R-:W-:Y:S01]  /*18b40*/  ENDCOLLECTIVE ;  /* 0x000000000000791b */ /* 0x003fe20003800000 */
.L_x_2712:
        /* <DEDUP_REMOVED lines=15> */
.L_x_2713:
[----:B------:R-:W-:Y:S02]  /*18c40*/  @P0 IMAD R6, R5, 0x2, R17 ;  /* 0x0000000205060824 */ /* 0x000fe400078e0211 */
[----:B------:R-:W-:Y:S02]  /*18c50*/  IMAD.MOV.U32 R13, RZ, RZ, R4 ;  /* 0x000000ffff0d7224 */ /* 0x000fe400078e0004 */
[----:B------:R-:W-:Y:S02]  /*18c60*/  IMAD.MOV.U32 R12, RZ, RZ, 0x2 ;  /* 0x00000002ff0c7424 */ /* 0x000fe400078e00ff */
[----:B------:R-:W-:-:S07]  /*18c70*/  IMAD.MOV.U32 R3, RZ, RZ, R14 ;  /* 0x000000ffff037224 */ /* 0x000fce00078e000e */
[----:B------:R-:W-:Y:S05]  /*18c80*/  WARPSYNC.COLLECTIVE R15, `(.L_x_2714) ;  /* 0x000000000f087348 */ /* 0x000fea0003c00000 */
[----:B------:R0:W1:Y:S02]  /*18c90*/  SHFL.IDX P6, R14, R13, R12, R11 ;  /* 0x0000000c0d0e7389 */ /* 0x00006400000c000b */
[----:B01----:R-:W-:Y:S01]  /*18ca0*/  ENDCOLLECTIVE ;  /* 0x000000000000791b */ /* 0x003fe20003800000 */
.L_x_2714:
        /* <DEDUP_REMOVED lines=15> */
.L_x_2715:
[----:B------:R-:W-:Y:S02]  /*18da0*/  @P0 IMAD R6, R5, 0x2, R17 ;  /* 0x0000000205060824 */ /* 0x000fe400078e0211 */
[----:B------:R-:W-:Y:S02]  /*18db0*/  IMAD.MOV.U32 R13, RZ, RZ, R4 ;  /* 0x000000ffff0d7224 */ /* 0x000fe400078e0004 */
[----:B------:R-:W-:Y:S02]  /*18dc0*/  IMAD.MOV.U32 R12, RZ, RZ, 0x3 ;  /* 0x00000003ff0c7424 */ /* 0x000fe400078e00ff */
[----:B------:R-:W-:-:S07]  /*18dd0*/  IMAD.MOV.U32 R3, RZ, RZ, R14 ;  /* 0x000000ffff037224 */ /* 0x000fce00078e000e */
[----:B------:R-:W-:Y:S05]  /*18de0*/  WARPSYNC.COLLECTIVE R15, `(.L_x_2716) ;  /* 0x000000000f087348 */ /* 0x000fea0003c00000 */
[----:B------:R0:W1:Y:S02]  /*18df0*/  SHFL.IDX P6, R14, R13, R12, R11 ;  /* 0x0000000c0d0e7389 */ /* 0x00006400000c000b */
[----:B01----:R-:W-:Y:S01]  /*18e00*/  ENDCOLLECTIVE ;  /* 0x000000000000791b */ /* 0x003fe20003800000 */
.L_x_2716:
        /* <DEDUP_REMOVED lines=15> */
.L_x_2717:
[----:B------:R-:W-:Y:S02]  /*18f00*/  @P0 IMAD R6, R5, 0x2, R17 ;  /* 0x0000000205060824 */ /* 0x000fe400078e0211 */
[----:B------:R-:W-:Y:S02]  /*18f10*/  IMAD.MOV.U32 R13, RZ, RZ, R4 ;  /* 0x000000ffff0d7224 */ /* 0x000fe400078e0004 */
[----:B------:R-:W-:Y:S02]  /*18f20*/  IMAD.MOV.U32 R12, RZ, RZ, 0x4 ;  /* 0x00000004ff0c7424 */ /* 0x000fe400078e00ff */
[----:B------:R-:W-:-:S07]  /*18f30*/  IMAD.MOV.U32 R3, RZ, RZ, R14 ;  /* 0x000000ffff037224 */ /* 0x000fce00078e000e */
[----:B------:R-:W-:Y:S05]  /*18f40*/  WARPSYNC.COLLECTIVE R15, `(.L_x_2718) ;  /* 0x000000000f087348 */ /* 0x000fea0003c00000 */
[----:B------:R0:W1:Y:S02]  /*18f50*/  SHFL.IDX P6, R14, R13, R12, R11 ;  /* 0x0000000c0d0e7389 */ /* 0x00006400000c000b */
[----:B01----:R-:W-:Y:S01]  /*18f60*/  ENDCOLLECTIVE ;  /* 0x000000000000791b */ /* 0x003fe20003800000 */
.L_x_2718:
        /* <DEDUP_REMOVED lines=15> */
.L_x_2719:
[----:B------:R-:W-:Y:S02]  /*19060*/  @P0 IMAD R6, R5, 0x2, R17 ;  /* 0x0000000205060824 */ /* 0x000fe400078e0211 */
[----:B------:R-:W-:Y:S02]  /*19070*/  IMAD.MOV.U32 R13, RZ, RZ, R4 ;  /* 0x000000ffff0d7224 */ /* 0x000fe400078e0004 */
[----:B------:R-:W-:Y:S02]  /*19080*/  IMAD.MOV.U32 R12, RZ, RZ, 0x5 ;  /* 0x00000005ff0c7424 */ /* 0x000fe400078e00ff */
[----:B------:R-:W-:-:S07]  /*19090*/  IMAD.MOV.U32 R3, RZ, RZ, R14 ;  /* 0x000000ffff037224 */ /* 0x000fce00078e000e */
[----:B------:R-:W-:Y:S05]  /*190a0*/  WARPSYNC.COLLECTIVE R15, `(.L_x_2720) ;  /* 0x000000000f087348 */ /* 0x000fea0003c00000 */
[----:B------:R0:W1:Y:S02]  /*190b0*/  SHFL.IDX P6, R14, R13, R12, R11 ;  /* 0x0000000c0d0e7389 */ /* 0x00006400000c000b */
[----:B01----:R-:W-:Y:S01]  /*190c0*/  ENDCOLLECTIVE ;  /* 0x000000000000791b */ /* 0x003fe20003800000 */
.L_x_2720:
        /* <DEDUP_REMOVED lines=10> */
.L_x_2721:
[----:B------:R-:W-:Y:S01]  /*19170*/  @!PT LDS RZ, [RZ] ;  /* 0x00000000fffff984 */ /* 0x000fe20000000800 */
[----:B------:R-:W-:Y:S01]  /*19180*/  @!PT LDS RZ, [RZ] ;  /* 0x00000000fffff984 */ /* 0x000fe20000000800 */
[----:B------:R-:W-:Y:S01]  /*19190*/  @!PT LDS RZ, [RZ] ;  /* 0x00000000fffff984 */ /* 0x000fe20000000800 */
[----:B------:R1:W-:Y:S01]  /*191a0*/  @P0 LDGSTS.E.BYPASS.LTC128B.128 [R6+0x1e400], desc[UR48][R2.64], !P2 ;  /* 0x1e40000002060fae */ /* 0x0003e2000d101d70 */
[----:B------:R-:W-:Y:S01]  /*191b0*/  IMAD.MOV.U32 R0, RZ, RZ, R14 ;  /* 0x000000ffff007224 */ /* 0x000fe200078e000e */
[----:B------:R-:W-:Y:S06]  /*191c0*/  BRA `(.L_x_2722) ;  /* 0xffffffb800b47947 */ /* 0x000fec000383ffff */
.L_x_2650:
[----:B------:R-:W-:Y:S02]  /*191d0*/  IMAD.MOV.U32 R13, RZ, RZ, R4 ;  /* 0x000000ffff0d7224 */ /* 0x000fe400078e0004 */
[----:B------:R-:W-:Y:S02]  /*191e0*/  IMAD.MOV.U32 R12, RZ, RZ, RZ ;  /* 0x000000ffff0c7224 */ /* 0x000fe400078e00ff */
[----:B------:R-:W-:Y:S02]  /*191f0*/  IMAD.MOV.U32 R11, RZ, RZ, 0x181f ;  /* 0x0000181fff0b7424 */ /* 0x000fe400078e00ff */
[----:B------:R-:W-:Y:S02]  /*19200*/  IMAD.MOV.U32 R15, RZ, RZ, -0x1 ;  /* 0xffffffffff0f7424 */ /* 0x000fe400078e00ff */
[----:B------:R-:W-:Y:S02]  /*19210*/  IMAD R35, R35, R6, RZ ;  /* 0x0000000623237224 */ /* 0x000fe400078e02ff */
[----:B------:R-:W-:-:S07]  /*19220*/  IMAD.IADD R33, R8, 0x1, R33 ;  /* 0x0000000108217824 */ /* 0x000fce00078e0221 */
[----:B-1----:R-:W-:Y:S05]  /*19230*/  WARPSYNC.COLLECTIVE R15, `(.L_x_2723) ;  /* 0x000000000f087348 */ /* 0x002fea0003c00000 */
[----:B------:R0:W2:Y:S02]  /*19240*/  SHFL.IDX P6, R14, R13, R12, R11 ;  /* 0x0000000c0d0e7389 */ /* 0x0000a400000c000b */
[----:B012---:R-:W-:Y:S01]  /*19250*/  ENDCOLLECTIVE ;  /* 0x000000000000791b */ /* 0x007fe20003800000 */
.L_x_2723:
[C---:B------:R-:W-:Y:S01]  /*19260*/  VIADD R6, R33.reuse, 0x10 ;  /* 0x0000001021067836 */ /* 0x040fe20000000000 */
[----:B------:R-:W-:Y:S01]  /*19270*/  ISETP.GE.AND P0, PT, R33, R35, PT ;  /* 0x000000232100720c */ /* 0x000fe20003f06270 */
[----:B------:R-:W-:Y:S02]  /*19280*/  IMAD.MOV.U32 R13, RZ, RZ, R0 ;  /* 0x000000ffff0d7224 */ /* 0x000fe400078e0000 */
[----:B------:R-:W-:-:S10]  /*19290*/  IMAD.MOV.U32 R2, RZ, RZ, R14 ;  /* 0x000000ffff027224 */ /* 0x000fd400078e000e */
[----:B------:R-:W-:Y:S05]  /*192a0*/  WARPSYNC.COLLECTIVE R15, `(.L_x_2724) ;  /* 0x000000000f087348 */ /* 0x000fea0003c00000 */
[----:B------:R0:W1:Y:S02]  /*192b0*/  SHFL.IDX P6, R14, R13, R12, R11 ;  /* 0x0000000c0d0e7389 */ /* 0x00006400000c000b */
[----:B01----:R-:W-:Y:S01]  /*192c0*/  ENDCOLLECTIVE ;  /* 0x000000000000791b */ /* 0x003fe20003800000 */
.L_x_2724:
[----:B------:R-:W-:Y:S02]  /*192d0*/  IMAD.MOV.U32 R13, RZ, RZ, R4 ;  /* 0x000000ffff0d7224 */ /* 0x000fe400078e0004 */
[----:B------:R-:W-:Y:S02]  /*192e0*/  IMAD.MOV.U32 R12, RZ, RZ, 0x1 ;  /* 0x00000001ff0c7424 */ /* 0x000fe400078e00ff */
[----:B------:R-:W-:-:S07]  /*192f0*/  IMAD.MOV.U32 R3, RZ, RZ, R14 ;  /* 0x000000ffff037224 */ /* 0x000fce00078e000e */
[----:B------:R-:W-:Y:S05]  /*19300*/  WARPSYNC.COLLECTIVE R15, `(.L_x_2725) ;  /* 0x000000000f087348 */ /* 0x000fea0003c00000 */
[----:B------:R0:W1:Y:S02]  /*19310*/  SHFL.IDX P6, R14, R13, R12, R11 ;  /* 0x0000000c0d0e7389 */ /* 0x00006400000c000b */
[----:B01----:R-:W-:Y:S01]  /*19320*/  ENDCOLLECTIVE ;  /* 0x000000000000791b */ /* 0x003fe20003800000 */
.L_x_2725:
        /* <DEDUP_REMOVED lines=15> */
.L_x_2726:
[----:B------:R-:W-:Y:S02]  /*19420*/  IMAD.MOV.U32 R13, RZ, RZ, R4 ;  /* 0x000000ffff0d7224 */ /* 0x000fe400078e0004 */
[----:B------:R-:W-:Y:S02]  /*19430*/  IMAD.MOV.U32 R12, RZ, RZ, 0x2 ;  /* 0x00000002ff0c7424 */ /* 0x000fe400078e00ff */
[----:B------:R-:W-:-:S07]  /*19440*/  IMAD.MOV.U32 R3, RZ, RZ, R14 ;  /* 0x000000ffff037224 */ /* 0x000fce00078e000e */
[----:B------:R-:W-:Y:S05]  /*19450*/  WARPSYNC.COLLECTIVE R15, `(.L_x_2727) ;  /* 0x000000000f087348 */ /* 0x000fea0003c00000 */
[----:B------:R0:W1:Y:S02]  /*19460*/  SHFL.IDX P6, R14, R13, R12, R11 ;  /* 0x0000000c0d0e7389 */ /* 0x00006400000c000b */
[----:B01----:R-:W-:Y:S01]  /*19470*/  ENDCOLLECTIVE ;  /* 0x000000000000791b */ /* 0x003fe20003800000 */
.L_x_2727:
        /* <DEDUP_REMOVED lines=16> */
.L_x_2728:
[----:B------:R-:W-:Y:S02]  /*19580*/  IMAD.MOV.U32 R13, RZ, RZ, R4 ;  /* 0x000000ffff0d7224 */ /* 0x000fe400078e0004 */
[----:B------:R-:W-:Y:S02]  /*19590*/  IMAD.MOV.U32 R12, RZ, RZ, 0x3 ;  /* 0x00000003ff0c7424 */ /* 0x000fe400078e00ff */
[----:B------:R-:W-:-:S07]  /*195a0*/  IMAD.MOV.U32 R3, RZ, RZ, R14 ;  /* 0x000000ffff037224 */ /* 0x000fce00078e000e */
[----:B------:R-:W-:Y:S05]  /*195b0*/  WARPSYNC.COLLECTIVE R15, `(.L_x_2729) ;  /* 0x000000000f087348 */ /* 0x000fea0003c00000 */
[----:B------:R0:W1:Y:S02]  /*195c0*/  SHFL.IDX P6, R14, R13, R12, R11 ;  /* 0x0000000c0d0e7389 */ /* 0x00006400000c000b */
[----:B01----:R-:W-:Y:S01]  /*195d0*/  ENDCOLLECTIVE ;  /* 0x000000000000791b */ /* 0x003fe20003800000 */
.L_x_2729:
        /* <DEDUP_REMOVED lines=16> */
.L_x_2730:
[----:B------:R-:W-:Y:S02]  /*196e0*/  IMAD.MOV.U32 R13, RZ, RZ, R4 ;  /* 0x000000ffff0d7224 */ /* 0x000fe400078e0004 */
[----:B------:R-:W-:Y:S02]  /*196f0*/  IMAD.MOV.U32 R12, RZ, RZ, 0x4 ;  /* 0x00000004ff0c7424 */ /* 0x000fe400078e00ff */
[----:B------:R-:W-:-:S07]  /*19700*/  IMAD.MOV.U32 R3, RZ, RZ, R14 ;  /* 0x000000ffff037224 */ /* 0x000fce00078e000e */
[----:B------:R-:W-:Y:S05]  /*19710*/  WARPSYNC.COLLECTIVE R15, `(.L_x_2731) ;  /* 0x000000000f087348 */ /* 0x000fea0003c00000 */
[----:B------:R0:W1:Y:S02]  /*19720*/  SHFL.IDX P6, R14, R13, R12, R11 ;  /* 0x0000000c0d0e7389 */ /* 0x00006400000c000b */
[----:B01----:R-:W-:Y:S01]  /*19730*/  ENDCOLLECTIVE ;  /* 0x000000000000791b */ /* 0x003fe20003800000 */
.L_x_2731:
        /* <DEDUP_REMOVED lines=16> */
.L_x_2732:
[----:B------:R-:W-:Y:S02]  /*19840*/  IMAD.MOV.U32 R13, RZ, RZ, R4 ;  /* 0x000000ffff0d7224 */ /* 0x000fe400078e0004 */
[----:B------:R-:W-:Y:S02]  /*19850*/  IMAD.MOV.U32 R12, RZ, RZ, 0x5 ;  /* 0x00000005ff0c7424 */ /* 0x000fe400078e00ff */
[----:B------:R-:W-:-:S07]  /*19860*/  IMAD.MOV.U32 R3, RZ, RZ, R14 ;  /* 0x000000ffff037224 */ /* 0x000fce00078e000e */
[----:B------:R-:W-:Y:S05]  /*19870*/  WARPSYNC.COLLECTIVE R15, `(.L_x_2733) ;  /* 0x000000000f087348 */ /* 0x000fea0003c00000 */
[----:B------:R0:W1:Y:S02]  /*19880*/  SHFL.IDX P6, R14, R13, R12, R11 ;  /* 0x0000000c0d0e7389 */ /* 0x00006400000c000b */
[----:B01----:R-:W-:Y:S01]  /*19890*/  ENDCOLLECTIVE ;  /* 0x000000000000791b */ /* 0x003fe20003800000 */
.L_x_2733:
        /* <DEDUP_REMOVED lines=16> */
.L_x_2734:
[----:B------:R-:W-:Y:S02]  /*199a0*/  IMAD.MOV.U32 R13, RZ, RZ, R4 ;  /* 0x000000ffff0d7224 */ /* 0x000fe400078e0004 */
[----:B------:R-:W-:Y:S02]  /*199b0*/  IMAD.MOV.U32 R12, RZ, RZ, 0x6 ;  /* 0x00000006ff0c7424 */ /* 0x000fe400078e00ff */
[----:B------:R-:W-:-:S07]  /*199c0*/  IMAD.MOV.U32 R3, RZ, RZ, R14 ;  /* 0x000000ffff037224 */ /* 0x000fce00078e000e */
[----:B------:R-:W-:Y:S05]  /*199d0*/  WARPSYNC.COLLECTIVE R15, `(.L_x_2735) ;  /* 0x000000000f087348 */ /* 0x000fea0003c00000 */
[----:B------:R0:W1:Y:S02]  /*199e0*/  SHFL.IDX P6, R14, R13, R12, R11 ;  /* 0x0000000c0d0e7389 */ /* 0x00006400000c000b */
[----:B01----:R-:W-:Y:S01]  /*199f0*/  ENDCOLLECTIVE ;  /* 0x000000000000791b */ /* 0x003fe20003800000 */
.L_x_2735:
        /* <DEDUP_REMOVED lines=16> */
.L_x_2736:
[----:B------:R-:W-:Y:S02]  /*19b00*/  IMAD.MOV.U32 R13, RZ, RZ, R4 ;  /* 0x000000ffff0d7224 */ /* 0x000fe400078e0004 */
[----:B------:R-:W-:Y:S02]  /*19b10*/  IMAD.MOV.U32 R12, RZ, RZ, 0x7 ;  /* 0x00000007ff0c7424 */ /* 0x000fe400078e00ff */
[----:B------:R-:W-:-:S07]  /*19b20*/  IMAD.MOV.U32 R3, RZ, RZ, R14 ;  /* 0x000000ffff037224 */ /* 0x000fce00078e000e */
[----:B------:R-:W-:Y:S05]  /*19b30*/  WARPSYNC.COLLECTIVE R15, `(.L_x_2737) ;  /* 0x000000000f087348 */ /* 0x000fea0003c00000 */
[----:B------:R0:W1:Y:S02]  /*19b40*/  SHFL.IDX P6, R14, R13, R12, R11 ;  /* 0x0000000c0d0e7389 */ /* 0x00006400000c000b */
[----:B01----:R-:W-:Y:S01]  /*19b50*/  ENDCOLLECTIVE ;  /* 0x000000000000791b */ /* 0x003fe20003800000 */
.L_x_2737:
        /* <DEDUP_REMOVED lines=14> */
.L_x_2738:
[----:B------:R-:W-:Y:S05]  /*19c40*/  BRA `(.L_x_2739) ;  /* 0xffffffb800dc7947 */ /* 0x000fea000383ffff */
.L_x_2653:
[----:B0-----:R0:W2:Y:S02]  /*19c50*/  SYNCS.PHASECHK.TRANS64.TRYWAIT P0, [R17+URZ+0x22820], R0 ;  /* 0x02282000110075a7 */ /* 0x0010a4000800017f */
[----:B--2---:R-:W-:Y:S05]  /*19c60*/  @!P0 NANOSLEEP.SYNCS 0x989680 ;  /* 0x009896800000895d */ /* 0x004fea0003900000 */
[----:B------:R-:W2:Y:S02]  /*19c70*/  @!P0 SYNCS.PHASECHK.TRANS64 P0, [R17+URZ+0x22820], R0 ;  /* 0x02282000110085a7 */ /* 0x000ea4000800007f */
[----:B--2---:R-:W-:Y:S05]  /*19c80*/  @!P0 BRA `(.L_x_2653) ;  /* 0xfffffffc00f08947 */ /* 0x004fea000383ffff */
[----:B------:R-:W-:Y:S05]  /*19c90*/  BRA `(.L_x_2740) ;  /* 0xffffffbc00387947 */ /* 0x000fea000383ffff */
.L_x_2656:
[----:B0-----:R0:W2:Y:S02]  /*19ca0*/  SYNCS.PHASECHK.TRANS64.TRYWAIT P0, [R19+URZ+0x22860], R0 ;  /* 0x02286000130075a7 */ /* 0x0010a4000800017f */
[----:B--2---:R-:W-:Y:S05]  /*19cb0*/  @!P0 NANOSLEEP.SYNCS 0x989680 ;  /* 0x009896800000895d */ /* 0x004fea0003900000 */
[----:B------:R-:W2:Y:S02]  /*19cc0*/  @!P0 SYNCS.PHASECHK.TRANS64 P0, [R19+URZ+0x22860], R0 ;  /* 0x02286000130085a7 */ /* 0x000ea4000800007f */
[----:B--2---:R-:W-:Y:S05]  /*19cd0*/  @!P0 BRA `(.L_x_2656) ;  /* 0xfffffffc00f08947 */ /* 0x004fea000383ffff */
[----:B------:R-:W-:Y:S05]  /*19ce0*/  BRA `(.L_x_2741) ;  /* 0xffffffbc00487947 */ /* 0x000fea000383ffff */
.L_x_2657:
        /* <DEDUP_REMOVED lines=8> */
.L_x_2743:
[----:B------:R-:W-:Y:S05]  /*19d70*/  BSYNC B0 ;  /* 0x0000000000007941 */ /* 0x000fea0003800000 */
.L_x_2742:
        /* <DEDUP_REMOVED lines=13> */
.L_x_2744:
        /* <DEDUP_REMOVED lines=9> */
.L_x_2745:
        /* <DEDUP_REMOVED lines=17> */
.L_x_2746:
[----:B------:R-:W-:Y:S02]  /*19ff0*/  IMAD.MOV.U32 R13, RZ, RZ, R6 ;  /* 0x000000ffff0d7224 */ /* 0x000fe400078e0006 */
[----:B------:R-:W-:Y:S01]  /*1a000*/  IMAD.MOV.U32 R12, RZ, RZ, 0x2 ;  /* 0x00000002ff0c7424 */ /* 0x000fe200078e00ff */
[----:B------:R-:W-:-:S13]  /*1a010*/  IADD3 R2, P3, R14, R0, RZ ;  /* 0x000000000e027210 */ /* 0x000fda0007f7e0ff */
[----:B------:R-:W-:Y:S05]  /*1a020*/  WARPSYNC.COLLECTIVE R15, `(.L_x_2747) ;  /* 0x000000000f087348 */ /* 0x000fea0003c00000 */
[----:B------:R0:W1:Y:S02]  /*1a030*/  SHFL.IDX P6, R14, R13, R12, R11 ;  /* 0x0000000c0d0e7389 */ /* 0x00006400000c000b */
[----:B01----:R-:W-:Y:S01]  /*1a040*/  ENDCOLLECTIVE ;  /* 0x000000000000791b */ /* 0x003fe20003800000 */
.L_x_2747:
        /* <DEDUP_REMOVED lines=17> */
.L_x_2748:
[----:B------:R-:W-:Y:S02]  /*1a160*/  IMAD.MOV.U32 R13, RZ, RZ, R6 ;  /* 0x000000ffff0d7224 */ /* 0x000fe400078e0006 */
[----:B------:R-:W-:Y:S01]  /*1a170*/  IMAD.MOV.U32 R12, RZ, RZ, 0x3 ;  /* 0x00000003ff0c7424 */ /* 0x000fe200078e00ff */
[----:B------:R-:W-:-:S13]  /*1a180*/  IADD3 R2, P3, R14, R0, RZ ;  /* 0x000000000e027210 */ /* 0x000fda0007f7e0ff */
[----:B------:R-:W-:Y:S05]  /*1a190*/  WARPSYNC.COLLECTIVE R15, `(.L_x_2749) ;  /* 0x000000000f087348 */ /* 0x000fea0003c00000 */
[----:B------:R0:W1:Y:S02]  /*1a1a0*/  SHFL.IDX P6, R14, R13, R12, R11 ;  /* 0x0000000c0d0e7389 */ /* 0x00006400000c000b */
[----:B01----:R-:W-:Y:S01]  /*1a1b0*/  ENDCOLLECTIVE ;  /* 0x000000000000791b */ /* 0x003fe20003800000 */
.L_x_2749:
        /* <DEDUP_REMOVED lines=17> */
.L_x_2750:
[----:B------:R-:W-:Y:S02]  /*1a2d0*/  IMAD.MOV.U32 R13, RZ, RZ, R6 ;  /* 0x000000ffff0d7224 */ /* 0x000fe400078e0006 */
[----:B------:R-:W-:Y:S01]  /*1a2e0*/  IMAD.MOV.U32 R12, RZ, RZ, 0x4 ;  /* 0x00000004ff0c7424 */ /* 0x000fe200078e00ff */
[----:B------:R-:W-:-:S13]  /*1a2f0*/  IADD3 R2, P3, R14, R0, RZ ;  /* 0x000000000e027210 */ /* 0x000fda0007f7e0ff */
[----:B------:R-:W-:Y:S05]  /*1a300*/  WARPSYNC.COLLECTIVE R15, `(.L_x_2751) ;  /* 0x000000000f087348 */ /* 0x000fea0003c00000 */
[----:B------:R0:W1:Y:S02]  /*1a310*/  SHFL.IDX P6, R14, R13, R12, R11 ;  /* 0x0000000c0d0e7389 */ /* 0x00006400000c000b */
[----:B01----:R-:W-:Y:S01]  /*1a320*/  ENDCOLLECTIVE ;  /* 0x000000000000791b */ /* 0x003fe20003800000 */
.L_x_2751:
        /* <DEDUP_REMOVED lines=17> */
.L_x_2752:
[----:B------:R-:W-:Y:S02]  /*1a440*/  IMAD.MOV.U32 R13, RZ, RZ, R6 ;  /* 0x000000ffff0d7224 */ /* 0x000fe400078e0006 */
[----:B------:R-:W-:Y:S01]  /*1a450*/  IMAD.MOV.U32 R12, RZ, RZ, 0x5 ;  /* 0x00000005ff0c7424 */ /* 0x000fe200078e00ff */
[----:B------:R-:W-:-:S13]  /*1a460*/  IADD3 R2, P3, R14, R0, RZ ;  /* 0x000000000e027210 */ /* 0x000fda0007f7e0ff */
[----:B------:R-:W-:Y:S05]  /*1a470*/  WARPSYNC.COLLECTIVE R15, `(.L_x_2753) ;  /* 0x000000000f087348 */ /* 0x000fea0003c00000 */
[----:B------:R0:W1:Y:S02]  /*1a480*/  SHFL.IDX P6, R14, R13, R12, R11 ;  /* 0x0000000c0d0e7389 */ /* 0x00006400000c000b */
[----:B01----:R-:W-:Y:S01]  /*1a490*/  ENDCOLLECTIVE ;  /* 0x000000000000791b */ /* 0x003fe20003800000 */
.L_x_2753:
        /* <DEDUP_REMOVED lines=12> */
.L_x_2754:
        /* <DEDUP_REMOVED lines=9> */
.L_x_2664:
[----:B0-----:R0:W2:Y:S02]  /*1a5f0*/  SYNCS.PHASECHK.TRANS64.TRYWAIT P0, [R10+URZ+0x22840], R20 ;  /* 0x022840140a0075a7 */ /* 0x0010a4000800017f */
[----:B--2---:R-:W-:Y:S05]  /*1a600*/  @!P0 NANOSLEEP.SYNCS 0x989680 ;  /* 0x009896800000895d */ /* 0x004fea0003900000 */
[----:B------:R-:W2:Y:S02]  /*1a610*/  @!P0 SYNCS.PHASECHK.TRANS64 P0, [R10+URZ+0x22840], R20 ;  /* 0x022840140a0085a7 */ /* 0x000ea4000800007f */
[----:B--2---:R-:W-:Y:S05]  /*1a620*/  @!P0 BRA `(.L_x_2664) ;  /* 0xfffffffc00f08947 */ /* 0x004fea000383ffff */
[----:B------:R-:W-:Y:S05]  /*1a630*/  BRA `(.L_x_2756) ;  /* 0xffffffbc00d47947 */ /* 0x000fea000383ffff */
.L_x_2665:
        /* <DEDUP_REMOVED lines=8> */
.L_x_2758:
[----:B------:R-:W-:Y:S05]  /*1a6c0*/  BSYNC B1 ;  /* 0x0000000000017941 */ /* 0x000fea0003800000 */
.L_x_2757:
        /* <DEDUP_REMOVED lines=9> */
.L_x_2759:
[----:B------:R-:W-:Y:S02]  /*1a760*/  IMAD.MOV.U32 R13, RZ, RZ, R8 ;  /* 0x000000ffff0d7224 */ /* 0x000fe400078e0008 */
[----:B------:R-:W-:Y:S02]  /*1a770*/  IMAD.MOV.U32 R12, RZ, RZ, 0x1 ;  /* 0x00000001ff0c7424 */ /* 0x000fe400078e00ff */
[----:B------:R-:W-:-:S07]  /*1a780*/  IMAD.MOV.U32 R2, RZ, RZ, R14 ;  /* 0x000000ffff027224 */ /* 0x000fce00078e000e */
[----:B------:R-:W-:Y:S05]  /*1a790*/  WARPSYNC.COLLECTIVE R15, `(.L_x_2760) ;  /* 0x000000000f087348 */ /* 0x000fea0003c00000 */
[----:B------:R0:W1:Y:S02]  /*1a7a0*/  SHFL.IDX P6, R14, R13, R12, R11 ;  /* 0x0000000c0d0e7389 */ /* 0x00006400000c000b */
[----:B01----:R-:W-:Y:S01]  /*1a7b0*/  ENDCOLLECTIVE ;  /* 0x000000000000791b */ /* 0x003fe20003800000 */
.L_x_2760:
        /* <DEDUP_REMOVED lines=11> */
.L_x_2761:
[----:B------:R-:W-:Y:S02]  /*1a870*/  IMAD.MOV.U32 R13, RZ, RZ, R8 ;  /* 0x000000ffff0d7224 */ /* 0x000fe400078e0008 */
[----:B------:R-:W-:Y:S02]  /*1a880*/  IMAD.MOV.U32 R12, RZ, RZ, 0x2 ;  /* 0x00000002ff0c7424 */ /* 0x000fe400078e00ff */
[----:B------:R-:W-:-:S07]  /*1a890*/  IMAD.MOV.U32 R2, RZ, RZ, R14 ;  /* 0x000000ffff027224 */ /* 0x000fce00078e000e */
[----:B------:R-:W-:Y:S05]  /*1a8a0*/  WARPSYNC.COLLECTIVE R15, `(.L_x_2762) ;  /* 0x000000000f087348 */ /* 0x000fea0003c00000 */
[----:B------:R0:W1:Y:S02]  /*1a8b0*/  SHFL.IDX P6, R14, R13, R12, R11 ;  /* 0x0000000c0d0e7389 */ /* 0x00006400000c000b */
[----:B01----:R-:W-:Y:S01]  /*1a8c0*/  ENDCOLLECTIVE ;  /* 0x000000000000791b */ /* 0x003fe20003800000 */
.L_x_2762:
        /* <DEDUP_REMOVED lines=11> */
.L_x_2763:
[----:B------:R-:W-:Y:S02]  /*1a980*/  IMAD.MOV.U32 R13, RZ, RZ, R8 ;  /* 0x000000ffff0d7224 */ /* 0x000fe400078e0008 */
[----:B------:R-:W-:Y:S02]  /*1a990*/  IMAD.MOV.U32 R12, RZ, RZ, 0x3 ;  /* 0x00000003ff0c7424 */ /* 0x000fe400078e00ff */
[----:B------:R-:W-:-:S07]  /*1a9a0*/  IMAD.MOV.U32 R2, RZ, RZ, R14 ;  /* 0x000000ffff027224 */ /* 0x000fce00078e000e */
[----:B------:R-:W-:Y:S05]  /*1a9b0*/  WARPSYNC.COLLECTIVE R15, `(.L_x_2764) ;  /* 0x000000000f087348 */ /* 0x000fea0003c00000 */
[----:B------:R0:W1:Y:S02]  /*1a9c0*/  SHFL.IDX P6, R14, R13, R12, R11 ;  /* 0x0000000c0d0e7389 */ /* 0x00006400000c000b */
[----:B01----:R-:W-:Y:S01]  /*1a9d0*/  ENDCOLLECTIVE ;  /* 0x000000000000791b */ /* 0x003fe20003800000 */
.L_x_2764:
        /* <DEDUP_REMOVED lines=11> */
.L_x_2765:
[----:B------:R-:W-:Y:S02]  /*1aa90*/  IMAD.MOV.U32 R13, RZ, RZ, R8 ;  /* 0x000000ffff0d7224 */ /* 0x000fe400078e0008 */
[----:B------:R-:W-:Y:S02]  /*1aaa0*/  IMAD.MOV.U32 R12, RZ, RZ, 0x4 ;  /* 0x00000004ff0c7424 */ /* 0x000fe400078e00ff */
[----:B------:R-:W-:-:S07]  /*1aab0*/  IMAD.MOV.U32 R2, RZ, RZ, R14 ;  /* 0x000000ffff027224 */ /* 0x000fce00078e000e */
[----:B------:R-:W-:Y:S05]  /*1aac0*/  WARPSYNC.COLLECTIVE R15, `(.L_x_2766) ;  /* 0x000000000f087348 */ /* 0x000fea0003c00000 */
[----:B------:R0:W1:Y:S02]  /*1aad0*/  SHFL.IDX P6, R14, R13, R12, R11 ;  /* 0x0000000c0d0e7389 */ /* 0x00006400000c000b */
[----:B01----:R-:W-:Y:S01]  /*1aae0*/  ENDCOLLECTIVE ;  /* 0x000000000000791b */ /* 0x003fe20003800000 */
.L_x_2766:
        /* <DEDUP_REMOVED lines=11> */
.L_x_2767:
[----:B------:R-:W-:Y:S02]  /*1aba0*/  IMAD.MOV.U32 R13, RZ, RZ, R8 ;  /* 0x000000ffff0d7224 */ /* 0x000fe400078e0008 */
[----:B------:R-:W-:Y:S02]  /*1abb0*/  IMAD.MOV.U32 R12, RZ, RZ, 0x5 ;  /* 0x00000005ff0c7424 */ /* 0x000fe400078e00ff */
[----:B------:R-:W-:-:S07]  /*1abc0*/  IMAD.MOV.U32 R2, RZ, RZ, R14 ;  /* 0x000000ffff027224 */ /* 0x000fce00078e000e */
[----:B------:R-:W-:Y:S05]  /*1abd0*/  WARPSYNC.COLLECTIVE R15, `(.L_x_2768) ;  /* 0x000000000f087348 */ /* 0x000fea0003c00000 */
[----:B------:R0:W1:Y:S02]  /*1abe0*/  SHFL.IDX P6, R14, R13, R12, R11 ;  /* 0x0000000c0d0e7389 */ /* 0x00006400000c000b */
[----:B01----:R-:W-:Y:S01]  /*1abf0*/  ENDCOLLECTIVE ;  /* 0x000000000000791b */ /* 0x003fe20003800000 */
.L_x_2768:
        /* <DEDUP_REMOVED lines=11> */
.L_x_2769:
[----:B------:R-:W-:Y:S05]  /*1acb0*/  BRA `(.L_x_2770) ;  /* 0xffffffb800fc7947 */ /* 0x000fea000383ffff */
.L_x_2670:
[----:B--2---:R2:W3:Y:S02]  /*1acc0*/  SYNCS.PHASECHK.TRANS64.TRYWAIT P0, [R10+URZ+0x22860], R20 ;  /* 0x022860140a0075a7 */ /* 0x0044e4000800017f */
[----:B---3--:R-:W-:Y:S05]  /*1acd0*/  @!P0 NANOSLEEP.SYNCS 0x989680 ;  /* 0x009896800000895d */ /* 0x008fea0003900000 */
[----:B------:R-:W3:Y:S02]  /*1ace0*/  @!P0 SYNCS.PHASECHK.TRANS64 P0, [R10+URZ+0x22860], R20 ;  /* 0x022860140a0085a7 */ /* 0x000ee4000800007f */
[----:B---3--:R-:W-:Y:S05]  /*1acf0*/  @!P0 BRA `(.L_x_2670) ;  /* 0xfffffffc00f08947 */ /* 0x008fea000383ffff */
[----:B------:R-:W-:Y:S05]  /*1ad00*/  BRA `(.L_x_2771) ;  /* 0xffffffbc004c7947 */ /* 0x000fea000383ffff */
.L_x_2671:
        /* <DEDUP_REMOVED lines=8> */
.L_x_2773:
[----:B------:R-:W-:Y:S05]  /*1ad90*/  BSYNC B1 ;  /* 0x0000000000017941 */ /* 0x000fea0003800000 */
.L_x_2772:
        /* <DEDUP_REMOVED lines=9> */
.L_x_2774:
[----:B------:R-:W-:Y:S02]  /*1ae30*/  IMAD.MOV.U32 R13, RZ, RZ, R22 ;  /* 0x000000ffff0d7224 */ /* 0x000fe400078e0016 */
[----:B------:R-:W-:Y:S01]  /*1ae40*/  IMAD.MOV.U32 R12, RZ, RZ, 0x1 ;  /* 0x00000001ff0c7424 */ /* 0x000fe200078e00ff */
[----:B------:R-:W-:-:S13]  /*1ae50*/  IADD3 R2, P0, R14, R0, RZ ;  /* 0x000000000e027210 */ /* 0x000fda0007f1e0ff */
[----:B------:R-:W-:Y:S05]  /*1ae60*/  WARPSYNC.COLLECTIVE R15, `(.L_x_2775) ;  /* 0x000000000f087348 */ /* 0x000fea0003c00000 */
[----:B------:R0:W1:Y:S02]  /*1ae70*/  SHFL.IDX P6, R14, R13, R12, R11 ;  /* 0x0000000c0d0e7389 */ /* 0x00006400000c000b */
[----:B01----:R-:W-:Y:S01]  /*1ae80*/  ENDCOLLECTIVE ;  /* 0x000000000000791b */ /* 0x003fe20003800000 */
.L_x_2775:
        /* <DEDUP_REMOVED lines=13> */
.L_x_2776:
[----:B------:R-:W-:Y:S02]  /*1af60*/  IMAD.MOV.U32 R13, RZ, RZ, R22 ;  /* 0x000000ffff0d7224 */ /* 0x000fe400078e0016 */
[----:B------:R-:W-:Y:S01]  /*1af70*/  IMAD.MOV.U32 R12, RZ, RZ, 0x2 ;  /* 0x00000002ff0c7424 */ /* 0x000fe200078e00ff */
[----:B------:R-:W-:-:S13]  /*1af80*/  IADD3 R2, P0, R14, R0, RZ ;  /* 0x000000000e027210 */ /* 0x000fda0007f1e0ff */
[----:B------:R-:W-:Y:S05]  /*1af90*/  WARPSYNC.COLLECTIVE R15, `(.L_x_2777) ;  /* 0x000000000f087348 */ /* 0x000fea0003c00000 */
[----:B------:R0:W1:Y:S02]  /*1afa0*/  SHFL.IDX P6, R14, R13, R12, R11 ;  /* 0x0000000c0d0e7389 */ /* 0x00006400000c000b */
[----:B01----:R-:W-:Y:S01]  /*1afb0*/  ENDCOLLECTIVE ;  /* 0x000000000000791b */ /* 0x003fe20003800000 */
.L_x_2777:
        /* <DEDUP_REMOVED lines=13> */
.L_x_2778:
[----:B------:R-:W-:Y:S02]  /*1b090*/  IMAD.MOV.U32 R13, RZ, RZ, R22 ;  /* 0x000000ffff0d7224 */ /* 0x000fe400078e0016 */
[----:B------:R-:W-:Y:S02]  /*1b0a0*/  IMAD.MOV.U32 R12, RZ, RZ, 0x3 ;  /* 0x00000003ff0c7424 */ /* 0x000fe400078e00ff */
[----:B------:R-:W-:-:S07]  /*1b0b0*/  IMAD.MOV.U32 R8, RZ, RZ, R14 ;  /* 0x000000ffff087224 */ /* 0x000fce00078e000e */
[----:B------:R-:W-:Y:S05]  /*1b0c0*/  WARPSYNC.COLLECTIVE R15, `(.L_x_2779) ;  /* 0x000000000f087348 */ /* 0x000fea0003c00000 */
[----:B------:R0:W1:Y:S02]  /*1b0d0*/  SHFL.IDX P6, R14, R13, R12, R11 ;  /* 0x0000000c0d0e7389 */ /* 0x00006400000c000b */
[----:B01----:R-:W-:Y:S01]  /*1b0e0*/  ENDCOLLECTIVE ;  /* 0x000000000000791b */ /* 0x003fe20003800000 */
.L_x_2779:
        /* <DEDUP_REMOVED lines=14> */
.L_x_2780:
[----:B------:R-:W-:Y:S02]  /*1b1d0*/  IMAD.MOV.U32 R13, RZ, RZ, R22 ;  /* 0x000000ffff0d7224 */ /* 0x000fe400078e0016 */
[----:B------:R-:W-:Y:S01]  /*1b1e0*/  IMAD.MOV.U32 R12, RZ, RZ, 0x4 ;  /* 0x00000004ff0c7424 */ /* 0x000fe200078e00ff */
[----:B------:R-:W-:-:S13]  /*1b1f0*/  IADD3 R2, P0, R14, R0, RZ ;  /* 0x000000000e027210 */ /* 0x000fda0007f1e0ff */
[----:B------:R-:W-:Y:S05]  /*1b200*/  WARPSYNC.COLLECTIVE R15, `(.L_x_2781) ;  /* 0x000000000f087348 */ /* 0x000fea0003c00000 */
[----:B------:R0:W1:Y:S02]  /*1b210*/  SHFL.IDX P6, R14, R13, R12, R11 ;  /* 0x0000000c0d0e7389 */ /* 0x00006400000c000b */
[----:B01----:R-:W-:Y:S01]  /*1b220*/  ENDCOLLECTIVE ;  /* 0x000000000000791b */ /* 0x003fe20003800000 */
.L_x_2781:
        /* <DEDUP_REMOVED lines=13> */
.L_x_2782:
[----:B------:R-:W-:Y:S02]  /*1b300*/  IMAD.MOV.U32 R13, RZ, RZ, R22 ;  /* 0x000000ffff0d7224 */ /* 0x000fe400078e0016 */
[----:B------:R-:W-:Y:S01]  /*1b310*/  IMAD.MOV.U32 R12, RZ, RZ, 0x5 ;  /* 0x00000005ff0c7424 */ /* 0x000fe200078e00ff */
[----:B------:R-:W-:-:S13]  /*1b320*/  IADD3 R2, P0, R14, R0, RZ ;  /* 0x000000000e027210 */ /* 0x000fda0007f1e0ff */
[----:B------:R-:W-:Y:S05]  /*1b330*/  WARPSYNC.COLLECTIVE R15, `(.L_x_2783) ;  /* 0x000000000f087348 */ /* 0x000fea0003c00000 */
[----:B------:R0:W1:Y:S02]  /*1b340*/  SHFL.IDX P6, R14, R13, R12, R11 ;  /* 0x0000000c0d0e7389 */ /* 0x00006400000c000b */
[----:B01----:R-:W-:Y:S01]  /*1b350*/  ENDCOLLECTIVE ;  /* 0x000000000000791b */ /* 0x003fe20003800000 */
.L_x_2783:
        /* <DEDUP_REMOVED lines=13> */
.L_x_2784:
[----:B------:R-:W-:Y:S05]  /*1b430*/  BRA `(.L_x_2785) ;  /* 0xffffffb8008c7947 */ /* 0x000fea000383ffff */
.L_x_2679:
        /* <DEDUP_REMOVED lines=8> */
.L_x_2787:
[----:B------:R-:W-:Y:S05]  /*1b4c0*/  BSYNC B0 ;  /* 0x0000000000007941 */ /* 0x000fea0003800000 */
.L_x_2786:
        /* <DEDUP_REMOVED lines=9> */
.L_x_2788:
[----:B------:R-:W-:Y:S02]  /*1b560*/  ULDC UR4, c[0x0][0xc3c] ;  /* 0x00030f0000047ab9 */ /* 0x000fe40000000800 */
[----:B------:R-:W-:-:S13]  /*1b570*/  ISETP.GE.OR P1, PT, R9, UR4, !P0 ;  /* 0x0000000409007c0c */ /* 0x000fda000c726670 */
[----:B------:R-:W0:Y:S08]  /*1b580*/  @!P1 LDC.64 R2, c[0x0][0xc80] ;  /* 0x00032000ff029b82 */ /* 0x000e300000000a00 */
[----:B------:R-:W1:Y:S01]  /*1b590*/  @!P1 LDC.64 R4, c[0x0][0xc78] ;  /* 0x00031e00ff049b82 */ /* 0x000e620000000a00 */
[----:B------:R-:W-:Y:S02]  /*1b5a0*/  IMAD.MOV.U32 R25, RZ, RZ, RZ ;  /* 0x000000ffff197224 */ /* 0x000fe400078e00ff */
[----:B------:R-:W-:-:S02]  /*1b5b0*/  IMAD.MOV.U32 R11, RZ, RZ, RZ ;  /* 0x000000ffff0b7224 */ /* 0x000fc400078e00ff */
[----:B------:R-:W-:Y:S02]  /*1b5c0*/  IMAD.MOV.U32 R7, RZ, RZ, R14 ;  /* 0x000000ffff077224 */ /* 0x000fe400078e000e */
[----:B0-----:R-:W-:-:S05]  /*1b5d0*/  @!P1 IMAD.WIDE R2, R9, 0x4, R2 ;  /* 0x0000000409029825 */ /* 0x001fca00078e0202 */
[----:B------:R1:W2:Y:S02]  /*1b5e0*/  @!P1 LDG.E R6, desc[UR48][R2.64] ;  /* 0x0000003002069981 */ /* 0x0002a4000c1e1900 */
[----:B-1----:R-:W-:-:S05]  /*1b5f0*/  @!P1 IMAD.WIDE R2, R9, 0x4, R4 ;  /* 0x0000000409029825 */ /* 0x002fca00078e0204 */
[----:B------:R-:W3:Y:S01]  /*1b600*/  @!P1 LDG.E R5, desc[UR48][R2.64] ;  /* 0x0000003002059981 */ /* 0x000ee2000c1e1900 */
[----:B------:R-:W-:Y:S01]  /*1b610*/  IMAD.MOV.U32 R4, RZ, RZ, RZ ;  /* 0x000000ffff047224 */ /* 0x000fe200078e00ff */
[C---:B------:R-:W-:Y:S02]  /*1b620*/  ISETP.GE.U32.AND P2, PT, R8.reuse, 0x2, PT ;  /* 0x000000020800780c */ /* 0x040fe40003f46070 */
        /* <DEDUP_REMOVED lines=11> */
.L_x_2789:
[----:B------:R-:W-:Y:S01]  /*1b6e0*/  IMAD.MOV.U32 R12, RZ, RZ, 0x2 ;  /* 0x00000002ff0c7424 */ /* 0x000fe200078e00ff */
[----:B------:R-:W-:-:S05]  /*1b6f0*/  SEL R14, R14, RZ, P1 ;  /* 0x000000ff0e0e7207 */ /* 0x000fca0000800000 */
[----:B------:R-:W-:-:S04]  /*1b700*/  IMAD.IADD R5, R13, 0x1, R14 ;  /* 0x000000010d057824 */ /* 0x000fc800078e020e */
[----:B------:R-:W-:-:S07]  /*1b710*/  IMAD.MOV.U32 R13, RZ, RZ, R5 ;  /* 0x000000ffff0d7224 */ /* 0x000fce00078e0005 */
[----:B------:R-:W-:Y:S05]  /*1b720*/  WARPSYNC.COLLECTIVE R15, `(.L_x_2790) ;  /* 0x000000000f087348 */ /* 0x000fea0003c00000 */
[----:B------:R0:W1:Y:S02]  /*1b730*/  SHFL.UP P6, R14, R13, R12, R11 ;  /* 0x0400000c0d0e7389 */ /* 0x00006400000c000b */
[----:B01----:R-:W-:Y:S01]  /*1b740*/  ENDCOLLECTIVE ;  /* 0x000000000000791b */ /* 0x003fe20003800000 */
.L_x_2790:
[----:B------:R-:W-:Y:S01]  /*1b750*/  IMAD.MOV.U32 R12, RZ, RZ, 0x4 ;  /* 0x00000004ff0c7424 */ /* 0x000fe200078e00ff */
[----:B------:R-:W-:-:S05]  /*1b760*/  SEL R2, R14, RZ, P2 ;  /* 0x000000ff0e027207 */ /* 0x000fca0001000000 */
[----:B------:R-:W-:-:S04]  /*1b770*/  IMAD.IADD R2, R5, 0x1, R2 ;  /* 0x0000000105027824 */ /* 0x000fc800078e0202 */
[----:B------:R-:W-:-:S07]  /*1b780*/  IMAD.MOV.U32 R13, RZ, RZ, R2 ;  /* 0x000000ffff0d7224 */ /* 0x000fce00078e0002 */
[----:B------:R-:W-:Y:S05]  /*1b790*/  WARPSYNC.COLLECTIVE R15, `(.L_x_2791) ;  /* 0x000000000f087348 */ /* 0x000fea0003c00000 */
[----:B------:R0:W1:Y:S02]  /*1b7a0*/  SHFL.UP P6, R14, R13, R12, R11 ;  /* 0x0400000c0d0e7389 */ /* 0x00006400000c000b */
[----:B01----:R-:W-:Y:S01]  /*1b7b0*/  ENDCOLLECTIVE ;  /* 0x000000000000791b */ /* 0x003fe20003800000 */
.L_x_2791:
[----:B------:R-:W-:Y:S01]  /*1b7c0*/  IMAD.MOV.U32 R12, RZ, RZ, 0x8 ;  /* 0x00000008ff0c7424 */ /* 0x000fe200078e00ff */
[----:B------:R-:W-:-:S05]  /*1b7d0*/  SEL R3, R14, RZ, P3 ;  /* 0x000000ff0e037207 */ /* 0x000fca0001800000 */
[----:B------:R-:W-:-:S04]  /*1b7e0*/  IMAD.IADD R3, R2, 0x1, R3 ;  /* 0x0000000102037824 */ /* 0x000fc800078e0203 */
[----:B------:R-:W-:-:S07]  /*1b7f0*/  IMAD.MOV.U32 R13, RZ, RZ, R3 ;  /* 0x000000ffff0d7224 */ /* 0x000fce00078e0003 */
[----:B------:R-:W-:Y:S05]  /*1b800*/  WARPSYNC.COLLECTIVE R15, `(.L_x_2792) ;  /* 0x000000000f087348 */ /* 0x000fea0003c00000 */
[----:B------:R0:W1:Y:S02]  /*1b810*/  SHFL.UP P6, R14, R13, R12, R11 ;  /* 0x0400000c0d0e7389 */ /* 0x00006400000c000b */
[----:B01----:R-:W-:Y:S01]  /*1b820*/  ENDCOLLECTIVE ;  /* 0x000000000000791b */ /* 0x003fe20003800000 */
.L_x_2792:
[----:B------:R-:W-:Y:S01]  /*1b830*/  IMAD.MOV.U32 R12, RZ, RZ, 0x10 ;  /* 0x00000010ff0c7424 */ /* 0x000fe200078e00ff */
[----:B------:R-:W-:-:S05]  /*1b840*/  SEL R14, R14, RZ, P4 ;  /* 0x000000ff0e0e7207 */ /* 0x000fca0002000000 */
[----:B------:R-:W-:-:S04]  /*1b850*/  IMAD.IADD R5, R3, 0x1, R14 ;  /* 0x0000000103057824 */ /* 0x000fc800078e020e */
[----:B------:R-:W-:-:S07]  /*1b860*/  IMAD.MOV.U32 R13, RZ, RZ, R5 ;  /* 0x000000ffff0d7224 */ /* 0x000fce00078e0005 */
[----:B------:R-:W-:Y:S05]  /*1b870*/  WARPSYNC.COLLECTIVE R15, `(.L_x_2793) ;  /* 0x000000000f087348 */ /* 0x000fea0003c00000 */
[----:B------:R0:W1:Y:S02]  /*1b880*/  SHFL.UP P6, R14, R13, R12, R11 ;  /* 0x0400000c0d0e7389 */ /* 0x00006400000c000b */
[----:B01----:R-:W-:Y:S01]  /*1b890*/  ENDCOLLECTIVE ;  /* 0x000000000000791b */ /* 0x003fe20003800000 */
.L_x_2793:
        /* <DEDUP_REMOVED lines=8> */
.L_x_2794:
[----:B------:R-:W-:Y:S05]  /*1b920*/  BRA `(.L_x_2795) ;  /* 0xffffffb800ec7947 */ /* 0x000fea000383ffff */
.L_x_2682:
[----:B------:R-:W-:Y:S01]  /*1b930*/  BSSY B0, `(.L_x_2796) ;  /* 0x0000007000007945 */ /* 0x000fe20003800000 */
[----:B------:R-:W-:Y:S02]  /*1b940*/  IMAD.MOV.U32 R12, RZ, RZ, 0x1 ;  /* 0x00000001ff0c7424 */ /* 0x000fe400078e00ff */
[----:B------:R-:W-:Y:S02]  /*1b950*/  IMAD.MOV.U32 R11, RZ, RZ, RZ ;  /* 0x000000ffff0b7224 */ /* 0x000fe400078e00ff */
[----:B------:R-:W-:-:S07]  /*1b960*/  IMAD.MOV.U32 R15, RZ, RZ, -0x1 ;  /* 0xffffffffff0f7424 */ /* 0x000fce00078e00ff */
[----:B01----:R-:W-:Y:S05]  /*1b970*/  WARPSYNC.COLLECTIVE R15, `(.L_x_2797) ;  /* 0x000000000f087348 */ /* 0x003fea0003c00000 */
[----:B------:R2:W3:Y:S02]  /*1b980*/  SHFL.UP P6, R14, R13, R12, R11 ;  /* 0x0400000c0d0e7389 */ /* 0x0004e400000c000b */
[----:B0123--:R-:W-:Y:S01]  /*1b990*/  ENDCOLLECTIVE ;  /* 0x000000000000791b */ /* 0x00ffe20003800000 */
.L_x_2797:
[----:B------:R-:W-:Y:S05]  /*1b9a0*/  BSYNC B0 ;  /* 0x0000000000007941 */ /* 0x000fea0003800000 */
.L_x_2796:
        /* <DEDUP_REMOVED lines=8> */
.L_x_2798:
[----:B------:R-:W-:Y:S01]  /*1ba30*/  IMAD.MOV.U32 R12, RZ, RZ, 0x4 ;  /* 0x00000004ff0c7424 */ /* 0x000fe200078e00ff */
[----:B------:R-:W-:-:S05]  /*1ba40*/  SEL R2, R14, RZ, P2 ;  /* 0x000000ff0e027207 */ /* 0x000fca0001000000 */
[----:B------:R-:W-:-:S04]  /*1ba50*/  IMAD.IADD R2, R13, 0x1, R2 ;  /* 0x000000010d027824 */ /* 0x000fc800078e0202 */
[----:B------:R-:W-:-:S07]  /*1ba60*/  IMAD.MOV.U32 R13, RZ, RZ, R2 ;  /* 0x000000ffff0d7224 */ /* 0x000fce00078e0002 */
[----:B------:R-:W-:Y:S05]  /*1ba70*/  WARPSYNC.COLLECTIVE R15, `(.L_x_2799) ;  /* 0x000000000f087348 */ /* 0x000fea0003c00000 */
[----:B------:R0:W1:Y:S02]  /*1ba80*/  SHFL.UP P6, R14, R13, R12, R11 ;  /* 0x0400000c0d0e7389 */ /* 0x00006400000c000b */
[----:B01----:R-:W-:Y:S01]  /*1ba90*/  ENDCOLLECTIVE ;  /* 0x000000000000791b */ /* 0x003fe20003800000 */
.L_x_2799:
[----:B------:R-:W-:Y:S01]  /*1baa0*/  IMAD.MOV.U32 R12, RZ, RZ, 0x8 ;  /* 0x00000008ff0c7424 */ /* 0x000fe200078e00ff */
[----:B------:R-:W-:-:S05]  /*1bab0*/  SEL R3, R14, RZ, P3 ;  /* 0x000000ff0e037207 */ /* 0x000fca0001800000 */
[----:B------:R-:W-:-:S04]  /*1bac0*/  IMAD.IADD R3, R2, 0x1, R3 ;  /* 0x0000000102037824 */ /* 0x000fc800078e0203 */
[----:B------:R-:W-:-:S07]  /*1bad0*/  IMAD.MOV.U32 R13, RZ, RZ, R3 ;  /* 0x000000ffff0d7224 */ /* 0x000fce00078e0003 */
[----:B------:R-:W-:Y:S05]  /*1bae0*/  WARPSYNC.COLLECTIVE R15, `(.L_x_2800) ;  /* 0x000000000f087348 */ /* 0x000fea0003c00000 */
[----:B------:R0:W1:Y:S02]  /*1baf0*/  SHFL.UP P6, R14, R13, R12, R11 ;  /* 0x0400000c0d0e7389 */ /* 0x00006400000c000b */
[----:B01----:R-:W-:Y:S01]  /*1bb00*/  ENDCOLLECTIVE ;  /* 0x000000000000791b */ /* 0x003fe20003800000 */
.L_x_2800:
[----:B------:R-:W-:Y:S01]  /*1bb10*/  IMAD.MOV.U32 R12, RZ, RZ, 0x10 ;  /* 0x00000010ff0c7424 */ /* 0x000fe200078e00ff */
[----:B------:R-:W-:-:S05]  /*1bb20*/  SEL R14, R14, RZ, P4 ;  /* 0x000000ff0e0e7207 */ /* 0x000fca0002000000 */
[----:B------:R-:W-:-:S04]  /*1bb30*/  IMAD.IADD R5, R3, 0x1, R14 ;  /* 0x0000000103057824 */ /* 0x000fc800078e020e */
[----:B------:R-:W-:-:S07]  /*1bb40*/  IMAD.MOV.U32 R13, RZ, RZ, R5 ;  /* 0x000000ffff0d7224 */ /* 0x000fce00078e0005 */
[----:B------:R-:W-:Y:S05]  /*1bb50*/  WARPSYNC.COLLECTIVE R15, `(.L_x_2801) ;  /* 0x000000000f087348 */ /* 0x000fea0003c00000 */
[----:B------:R0:W1:Y:S02]  /*1bb60*/  SHFL.UP P6, R14, R13, R12, R11 ;  /* 0x0400000c0d0e7389 */ /* 0x00006400000c000b */
[----:B01----:R-:W-:Y:S01]  /*1bb70*/  ENDCOLLECTIVE ;  /* 0x000000000000791b */ /* 0x003fe20003800000 */
.L_x_2801:
        /* <DEDUP_REMOVED lines=8> */
.L_x_2802:
[----:B------:R-:W-:Y:S05]  /*1bc00*/  BRA `(.L_x_2803) ;  /* 0xffffffb800d87947 */ /* 0x000fea000383ffff */
.L_x_2684:
[----:B------:R-:W-:Y:S01]  /*1bc10*/  BSSY B0, `(.L_x_2804) ;  /* 0x0000006000007945 */ /* 0x000fe20003800000 */
[----:B------:R-:W-:Y:S01]  /*1bc20*/  PLOP3.LUT P6, PT, P6, PT, PT, 0x8, 0x0 ;  /* 0x000000000000781c */ /* 0x000fe200037ce170 */
[----:B------:R-:W-:-:S12]  /*1bc30*/  IMAD.MOV.U32 R15, RZ, RZ, -0x1 ;  /* 0xffffffffff0f7424 */ /* 0x000fd800078e00ff */
[----:B012---:R-:W-:Y:S05]  /*1bc40*/  WARPSYNC.COLLECTIVE R15, `(.L_x_2805) ;  /* 0x000000000f087348 */ /* 0x007fea0003c00000 */
[----:B------:R-:W-:Y:S01]  /*1bc50*/  VOTE.ANY R14, PT, P6 ;  /* 0x00000000000e7806 */ /* 0x000fe200030e0100 */
[----:B012---:R-:W-:Y:S06]  /*1bc60*/  ENDCOLLECTIVE ;  /* 0x000000000000791b */ /* 0x007fec0003800000 */
.L_x_2805:
[----:B------:R-:W-:Y:S05]  /*1bc70*/  BSYNC B0 ;  /* 0x0000000000007941 */ /* 0x000fea0003800000 */
.L_x_2804:
[----:B------:R-:W-:Y:S02]  /*1bc80*/  IMAD.MOV.U32 R3, RZ, RZ, R14 ;  /* 0x000000ffff037224 */ /* 0x000fe400078e000e */
[----:B------:R-:W-:Y:S02]  /*1bc90*/  IMAD.MOV.U32 R13, RZ, RZ, R25 ;  /* 0x000000ffff0d7224 */ /* 0x000fe400078e0019 */
[----:B------:R0:W1:Y:S01]  /*1bca0*/  POPC R12, R3 ;  /* 0x00000003000c7309 */ /* 0x0000620000000000 */
[----:B------:R-:W-:Y:S02]  /*1bcb0*/  IMAD.MOV.U32 R11, RZ, RZ, 0x1f ;  /* 0x0000001fff0b7424 */ /* 0x000fe400078e00ff */
[----:B------:R-:W-:-:S07]  /*1bcc0*/  IMAD.MOV.U32 R15, RZ, RZ, -0x1 ;  /* 0xffffffffff0f7424 */ /* 0x000fce00078e00ff */
[----:B01----:R-:W-:Y:S05]  /*1bcd0*/  WARPSYNC.COLLECTIVE R15, `(.L_x_2806) ;  /* 0x000000000f087348 */ /* 0x003fea0003c00000 */
[----:B-1----:R1:W2:Y:S02]  /*1bce0*/  SHFL.IDX P6, R14, R13, R12, R11 ;  /* 0x0000000c0d0e7389 */ /* 0x0022a400000c000b */
[----:B012---:R-:W-:Y:S01]  /*1bcf0*/  ENDCOLLECTIVE ;  /* 0x000000000000791b */ /* 0x007fe20003800000 */
.L_x_2806:
[----:B------:R-:W-:Y:S02]  /*1bd00*/  IMAD.IADD R27, R12, 0x1, R27 ;  /* 0x000000010c1b7824 */ /* 0x000fe400078e021b */
[----:B------:R-:W-:Y:S02]  /*1bd10*/  IMAD.MOV.U32 R13, RZ, RZ, R4 ;  /* 0x000000ffff0d7224 */ /* 0x000fe400078e0004 */
[----:B------:R-:W-:-:S07]  /*1bd20*/  IMAD.MOV.U32 R25, RZ, RZ, R14 ;  /* 0x000000ffff197224 */ /* 0x000fce00078e000e */
[----:B------:R-:W-:Y:S05]  /*1bd30*/  WARPSYNC.COLLECTIVE R15, `(.L_x_2807) ;  /* 0x000000000f087348 */ /* 0x000fea0003c00000 */
[----:B------:R0:W1:Y:S02]  /*1bd40*/  SHFL.IDX P6, R14, R13, R12, R11 ;  /* 0x0000000c0d0e7389 */ /* 0x00006400000c000b */
[----:B01----:R-:W-:Y:S01]  /*1bd50*/  ENDCOLLECTIVE ;  /* 0x000000000000791b */ /* 0x003fe20003800000 */
.L_x_2807:
[----:B------:R-:W-:Y:S01]  /*1bd60*/  IMAD.MOV.U32 R4, RZ, RZ, R14 ;  /* 0x000000ffff047224 */ /* 0x000fe200078e000e */
[----:B------:R-:W-:Y:S06]  /*1bd70*/  BRA `(.L_x_2808) ;  /* 0xffffffb800bc7947 */ /* 0x000fec000383ffff */
.L_x_2686:
[----:B------:R-:W-:Y:S01]  /*1bd80*/  BSSY B0, `(.L_x_2809) ;  /* 0x0000007000007945 */ /* 0x000fe20003800000 */
[----:B------:R-:W-:Y:S02]  /*1bd90*/  IMAD.MOV.U32 R13, RZ, RZ, R2 ;  /* 0x000000ffff0d7224 */ /* 0x000fe400078e0002 */
[----:B------:R-:W-:Y:S02]  /*1bda0*/  IMAD.MOV.U32 R11, RZ, RZ, 0x1f ;  /* 0x0000001fff0b7424 */ /* 0x000fe400078e00ff */
[----:B------:R-:W-:-:S07]  /*1bdb0*/  IMAD.MOV.U32 R15, RZ, RZ, -0x1 ;  /* 0xffffffffff0f7424 */ /* 0x000fce00078e00ff */
[----:B012-4-:R-:W-:Y:S05]  /*1bdc0*/  WARPSYNC.COLLECTIVE R15, `(.L_x_2810) ;  /* 0x000000000f087348 */ /* 0x017fea0003c00000 */
[----:B------:R3:W0:Y:S02]  /*1bdd0*/  SHFL.IDX P6, R14, R13, R12, R11 ;  /* 0x0000000c0d0e7389 */ /* 0x00062400000c000b */
[----:B01234-:R-:W-:Y:S01]  /*1bde0*/  ENDCOLLECTIVE ;  /* 0x000000000000791b */ /* 0x01ffe20003800000 */
.L_x_2810:
[----:B------:R-:W-:Y:S05]  /*1bdf0*/  BSYNC B0 ;  /* 0x0000000000007941 */ /* 0x000fea0003800000 */
.L_x_2809:
[----:B------:R-:W-:Y:S01]  /*1be00*/  IMAD.MOV.U32 R6, RZ, RZ, R14 ;  /* 0x000000ffff067224 */ /* 0x000fe200078e000e */
[----:B------:R-:W-:Y:S06]  /*1be10*/  BRA `(.L_x_2685) ;  /* 0xffffffb800ac7947 */ /* 0x000fec000383ffff */
.L_x_2692:
[----:B-1----:R1:W3:Y:S02]  /*1be20*/  SYNCS.PHASECHK.TRANS64.TRYWAIT P0, [R5+URZ+0x22820], R0 ;  /* 0x02282000050075a7 */ /* 0x0022e4000800017f */
[----:B---3--:R-:W-:Y:S05]  /*1be30*/  @!P0 NANOSLEEP.SYNCS 0x989680 ;  /* 0x009896800000895d */ /* 0x008fea0003900000 */
[----:B------:R-:W3:Y:S02]  /*1be40*/  @!P0 SYNCS.PHASECHK.TRANS64 P0, [R5+URZ+0x22820], R0 ;  /* 0x02282000050085a7 */ /* 0x000ee4000800007f */
[----:B---3--:R-:W-:Y:S05]  /*1be50*/  @!P0 BRA `(.L_x_2692) ;  /* 0xfffffffc00f08947 */ /* 0x008fea000383ffff */
[----:B------:R-:W-:Y:S05]  /*1be60*/  BRA `(.L_x_2811) ;  /* 0xffffffc400047947 */ /* 0x000fea000383ffff */
.L_x_2693:
        /* <DEDUP_REMOVED lines=11> */
.L_x_2813:
[----:B------:R-:W-:Y:S05]  /*1bf20*/  BSYNC B0 ;  /* 0x0000000000007941 */ /* 0x000fea0003800000 */
.L_x_2812:
[----:B------:R-:W-:Y:S05]  /*1bf30*/  BRA `(.L_x_2814) ;  /* 0xffffffc000ec7947 */ /* 0x000fea000383ffff */
.L_x_2696:
[----:B------:R-:W-:Y:S01]  /*1bf40*/  BSSY B1, `(.L_x_2815) ;  /* 0x0000006000017945 */ /* 0x000fe20003800000 */
[----:B------:R-:W-:-:S07]  /*1bf50*/  IMAD.MOV.U32 R15, RZ, RZ, -0x1 ;  /* 0xffffffffff0f7424 */ /* 0x000fce00078e00ff */
[----:B012-4-:R-:W-:Y:S05]  /*1bf60*/  WARPSYNC.COLLECTIVE R15, `(.L_x_2816) ;  /* 0x000000000f0c7348 */ /* 0x017fea0003c00000 */
[----:B------:R-:W-:Y:S02]  /*1bf70*/  ELECT P6, UR62, PT ;  /* 0x00000000003e782f */ /* 0x000fe400038c0000 */
[----:B------:R-:W-:Y:S01]  /*1bf80*/  MOV R14, UR62 ;  /* 0x0000003e000e7c02 */ /* 0x000fe20008000f00 */
[----:B012-4-:R-:W-:Y:S10]  /*1bf90*/  ENDCOLLECTIVE ;  /* 0x000000000000791b */ /* 0x017ff40003800000 */
.L_x_2816:
[----:B------:R-:W-:Y:S05]  /*1bfa0*/  BSYNC B1 ;  /* 0x0000000000017941 */ /* 0x000fea0003800000 */
.L_x_2815:
[----:B------:R-:W-:Y:S05]  /*1bfb0*/  BRA `(.L_x_2817) ;  /* 0xffffffc000e47947 */ /* 0x000fea000383ffff */
.L_x_2698:
[----:B-1----:R1:W3:Y:S02]  /*1bfc0*/  SYNCS.PHASECHK.TRANS64.TRYWAIT P1, [R3+URZ+0x22840], R2 ;  /* 0x02284002030075a7 */ /* 0x0022e4000802017f */
[----:B---3--:R-:W-:Y:S05]  /*1bfd0*/  @!P1 NANOSLEEP.SYNCS 0x989680 ;  /* 0x009896800000995d */ /* 0x008fea0003900000 */
[----:B------:R-:W3:Y:S02]  /*1bfe0*/  @!P1 SYNCS.PHASECHK.TRANS64 P1, [R3+URZ+0x22840], R2 ;  /* 0x02284002030095a7 */ /* 0x000ee4000802007f */
[----:B---3--:R-:W-:Y:S05]  /*1bff0*/  @!P1 BRA `(.L_x_2698) ;  /* 0xfffffffc00f09947 */ /* 0x008fea000383ffff */
[----:B------:R-:W-:Y:S05]  /*1c000*/  BRA `(.L_x_2818) ;  /* 0xffffffc400047947 */ /* 0x000fea000383ffff */
.L_x_2700:
[----:B---3--:R3:W0:Y:S02]  /*1c010*/  SYNCS.PHASECHK.TRANS64.TRYWAIT P1, [R5+URZ+0x22840], R0 ;  /* 0x02284000050075a7 */ /* 0x008624000802017f */
[----:B0-----:R-:W-:Y:S05]  /*1c020*/  @!P1 NANOSLEEP.SYNCS 0x989680 ;  /* 0x009896800000995d */ /* 0x001fea0003900000 */
[----:B------:R-:W0:Y:S02]  /*1c030*/  @!P1 SYNCS.PHASECHK.TRANS64 P1, [R5+URZ+0x22840], R0 ;  /* 0x02284000050095a7 */ /* 0x000e24000802007f */
[----:B0-----:R-:W-:Y:S05]  /*1c040*/  @!P1 BRA `(.L_x_2700) ;  /* 0xfffffffc00f09947 */ /* 0x001fea000383ffff */
[----:B------:R-:W-:Y:S05]  /*1c050*/  BRA `(.L_x_2819) ;  /* 0xffffffc400107947 */ /* 0x000fea000383ffff */
.L_x_2702:
[----:B------:R0:W0:Y:S02]  /*1c060*/  SYNCS.PHASECHK.TRANS64.TRYWAIT P1, [R3+URZ+0x22860], R2 ;  /* 0x02286002030075a7 */ /* 0x000024000802017f */
[----:B0-----:R-:W-:Y:S05]  /*1c070*/  @!P1 NANOSLEEP.SYNCS 0x989680 ;  /* 0x009896800000995d */ /* 0x001fea0003900000 */
[----:B------:R-:W0:Y:S02]  /*1c080*/  @!P1 SYNCS.PHASECHK.TRANS64 P1, [R3+URZ+0x22860], R2 ;  /* 0x02286002030095a7 */ /* 0x000e24000802007f */
[----:B0-----:R-:W-:Y:S05]  /*1c090*/  @!P1 BRA `(.L_x_2702) ;  /* 0xfffffffc00f09947 */ /* 0x001fea000383ffff */
[----:B------:R-:W-:Y:S05]  /*1c0a0*/  BRA `(.L_x_2820) ;  /* 0xffffffc4000c7947 */ /* 0x000fea000383ffff */
.L_x_2821:
        /* <DEDUP_REMOVED lines=13> */
.L_x_6565:


//--------------------- .text._ZN7cutlass13device_kernelIN5flash11enable_sm90INS1_16FlashAttnFwdSm90INS1_25CollectiveMainloopFwdSm90ILi2EN4cute5tupleIJNS5_1CILi1EEES8_S8_EEENS6_IJNS7_ILi128EEENS7_ILi96EEENS7_ILi64EEEEEELi256ENS_6half_tEfNS_4arch4Sm90ELb0ELb1ELb0ELb1ELb1ELb1ELb0ELb1ELb0ELb1ELb1ELb0EEENS1_21CollectiveEpilogueFwdINS6_IJSA_NS7_ILi256EEESB_EEES9_SE_SG_Li256ELb1ELb1ELb1ELb0EEENS1_36VarlenDynamicPersistentTileSchedulerILi128ELi96ELi256ELi128ELb1ELb1ELb1ELb1ELb0ELb1EEEEEEEEEvNT_6ParamsE --------------------------
	.section	.text._ZN7cutlass13device_kernelIN5flash11enable_sm90INS1_16FlashAttnFwdSm90INS1_25CollectiveMainloopFwdSm90ILi2EN4cute5tupleIJNS5_1CILi1EEES8_S8_EEENS6_IJNS7_ILi128EEENS7_ILi96EEENS7_ILi64EEEEEELi256ENS_6half_tEfNS_4arch4Sm90ELb0ELb1ELb0ELb1ELb1ELb1ELb0ELb1ELb0ELb1ELb1ELb0EEENS1_21CollectiveEpilogueFwdINS6_IJSA_NS7_ILi256EEESB_EEES9_SE_SG_Li256ELb1ELb1ELb1ELb0EEENS1_36VarlenDynamicPersistentTileSchedulerILi128ELi96ELi256ELi128ELb1ELb1ELb1ELb1ELb0ELb1EEEEEEEEEvNT_6ParamsE,"ax",@progbits
	.align	128
.text._ZN7cutlass13device_kernelIN5flash11enable_sm90INS1_16FlashAttnFwdSm90INS1_25CollectiveMainloopFwdSm90ILi2EN4cute5tupleIJNS5_1CILi1EEES8_S8_EEENS6_IJNS7_ILi128EEENS7_ILi96EEENS7_ILi64EEEEEELi256ENS_6half_tEfNS_4arch4Sm90ELb0ELb1ELb0ELb1ELb1ELb1ELb0ELb1ELb0ELb1ELb1ELb0EEENS1_21CollectiveEpilogueFwdINS6_IJSA_NS7_ILi256EEESB_EEES9_SE_SG_Li256ELb1ELb1ELb1ELb0EEENS1_36VarlenDynamicPersistentTileSchedulerILi128ELi96ELi256ELi128ELb1ELb1ELb1ELb1ELb0ELb1EEEEEEEEEvNT_6ParamsE:
        .type           _ZN7cutlass13device_kernelIN5flash11enable_sm90INS1_16FlashAttnFwdSm90INS1_25CollectiveMainloopFwdSm90ILi2EN4cute5tupleIJNS5_1CILi1EEES8_S8_EEENS6_IJNS7_ILi128EEENS7_ILi96EEENS7_ILi64EEEEEELi256ENS_6half_tEfNS_4arch4Sm90ELb0ELb1ELb0ELb1ELb1ELb1ELb0ELb1ELb0ELb1ELb1ELb0EEENS1_21CollectiveEpilogueFwdINS6_IJSA_NS7_ILi256EEESB_EEES9_SE_SG_Li256ELb1ELb1ELb1ELb0EEENS1_36VarlenDynamicPersistentTileSchedulerILi128ELi96ELi256ELi128ELb1ELb1ELb1ELb1ELb0ELb1EEEEEEEEEvNT_6ParamsE,@function
        .size           _ZN7cutlass13device_kernelIN5flash11enable_sm90INS1_16FlashAttnFwdSm90INS1_25CollectiveMainloopFwdSm90ILi2EN4cute5tupleIJNS5_1CILi1EEES8_S8_EEENS6_IJNS7_ILi128EEENS7_ILi96EEENS7_ILi64EEEEEELi256ENS_6half_tEfNS_4arch4Sm90ELb0ELb1ELb0ELb1ELb1ELb1ELb0ELb1ELb0ELb1ELb1ELb0EEENS1_21CollectiveEpilogueFwdINS6_IJSA_NS7_ILi256EEESB_EEES9_SE_SG_Li256ELb1ELb1ELb1ELb0EEENS1_36VarlenDynamicPersistentTileSchedulerILi128ELi96ELi256ELi128ELb1ELb1ELb1ELb1ELb0ELb1EEEEEEEEEvNT_6ParamsE,(.L_x_6566 - _ZN7cutlass13device_kernelIN5flash11enable_sm90INS1_16FlashAttnFwdSm90INS1_25CollectiveMainloopFwdSm90ILi2EN4cute5tupleIJNS5_1CILi1EEES8_S8_EEENS6_IJNS7_ILi128EEENS7_ILi96EEENS7_ILi64EEEEEELi256ENS_6half_tEfNS_4arch4Sm90ELb0ELb1ELb0ELb1ELb1ELb1ELb0ELb1ELb0ELb1ELb1ELb0EEENS1_21CollectiveEpilogueFwdINS6_IJSA_NS7_ILi256EEESB_EEES9_SE_SG_Li256ELb1ELb1ELb1ELb0EEENS1_36VarlenDynamicPersistentTileSchedulerILi128ELi96ELi256ELi128ELb1ELb1ELb1ELb1ELb0ELb1EEEEEEEEEvNT_6ParamsE)
        .other          _ZN7cutlass13device_kernelIN5flash11enable_sm90INS1_16FlashAttnFwdSm90INS1_25CollectiveMainloopFwdSm90ILi2EN4cute5tupleIJNS5_1CILi1EEES8_S8_EEENS6_IJNS7_ILi128EEENS7_ILi96EEENS7_ILi64EEEEEELi256ENS_6half_tEfNS_4arch4Sm90ELb0ELb1ELb0ELb1ELb1ELb1ELb0ELb1ELb0ELb1ELb1ELb0EEENS1_21CollectiveEpilogueFwdINS6_IJSA_NS7_ILi256EEESB_EEES9_SE_SG_Li256ELb1ELb1ELb1ELb0EEENS1_36VarlenDynamicPersistentTileSchedulerILi128ELi96ELi256ELi128ELb1ELb1ELb1ELb1ELb0ELb1EEEEEEEEEvNT_6ParamsE,@"STO_CUDA_ENTRY STV_DEFAULT"
_ZN7cutlass13device_kernelIN5flash11enable_sm90INS1_16FlashAttnFwdSm90INS1_25CollectiveMainloopFwdSm90ILi2EN4cute5tupleIJNS5_1CILi1EEES8_S8_EEENS6_IJNS7_ILi128EEENS7_ILi96EEENS7_ILi64EEEEEELi256ENS_6half_tEfNS_4arch4Sm90ELb0ELb1ELb0ELb1ELb1ELb1ELb0ELb1ELb0ELb1ELb1ELb0EEENS1_21CollectiveEpilogueFwdINS6_IJSA_NS7_ILi256EEESB_EEES9_SE_SG_Li256ELb1ELb1ELb1ELb0EEENS1_36VarlenDynamicPersistentTileSchedulerILi128ELi96ELi256ELi128ELb1ELb1ELb1ELb1ELb0ELb1EEEEEEEEEvNT_6ParamsE:
[----:B------:R-:W0:Y:S02]  /*0000*/  LDC R1, c[0x0][0x28] ;  /* 0x00000a00ff017b82 */ /* 0x000e240000000800 */
[----:B0-----:R-:W-:Y:S01]  /*0010*/  VIADD R1, R1, 0xffffffa8 ;  /* 0xffffffa801017836 */ /* 0x001fe20000000000 */
[----:B------:R-:W0:Y:S01]  /*0020*/  S2R R0, SR_TID.X ;  /* 0x0000000000007919 */ /* 0x000e220000002100 */
[----:B------:R-:W-:Y:S01]  /*0030*/  ELECT P0, URZ, PT ;  /* 0x00000000003f782f */ /* 0x000fe20003800000 */
[----:B------:R-:W-:Y:S01]  /*0040*/  BSSY B0, `(.L_x_2822) ;  /* 0x000000e000007945 */ /* 0x000fe20003800000 */
[--C-:B0-----:R-:W-:Y:S02]  /*0050*/  SHF.R.U32.HI R2, RZ, 0x5, R0.reuse ;  /* 0x00000005ff027819 */ /* 0x101fe40000011600 */
[----:B------:R-:W-:-:S03]  /*0060*/  SHF.R.U32.HI R4, RZ, 0x7, R0 ;  /* 0x00000007ff047819 */ /* 0x000fc60000011600 */
        /* <DEDUP_REMOVED lines=11> */
.L_x_2823:
[----:B------:R-:W-:Y:S05]  /*0120*/  BSYNC B0 ;  /* 0x0000000000007941 */ /* 0x000fea0003800000 */
.L_x_2822:
[----:B------:R-:W-:Y:S01]  /*0130*/  VOTEU.ANY UP0, P0 ;  /* 0x00000000003f7886 */ /* 0x000fe20000000100 */
[----:B------:R-:W0:Y:S01]  /*0140*/  SHFL.IDX PT, R4, R4, RZ, 0x1f ;  /* 0x00001fff04047589 */ /* 0x000e2200000e0000 */
[----:B------:R-:W-:Y:S01]  /*0150*/  UMOV UR4, 0x80 ;  /* 0x0000008000047882 */ /* 0x000fe20000000000 */
[----:B------:R-:W-:Y:S01]  /*0160*/  UMOV UR7, 0x100 ;  /* 0x0000010000077882 */ /* 0x000fe20000000000 */
[----:B------:R-:W-:Y:S01]  /*0170*/  VOTEU.ANY UP1, P0 ;  /* 0x00000000003f7886 */ /* 0x000fe20000020100 */
[----:B------:R-:W1:Y:S01]  /*0180*/  @UP0 S2UR UR8, SR_CgaCtaId ;  /* 0x00000000000809c3 */ /* 0x000e620000008800 */
[----:B------:R-:W2:Y:S01]  /*0190*/  SHFL.IDX PT, R3, R2, RZ, 0x1f ;  /* 0x00001fff02037589 */ /* 0x000ea200000e0000 */
[----:B------:R-:W-:Y:S01]  /*01a0*/  @UP0 UMOV UR6, 0x400 ;  /* 0x0000040000060882 */ /* 0x000fe20000000000 */
[----:B------:R-:W-:-:S04]  /*01b0*/  @UP0 UIADD3 UR4, -UR4, 0x100000, URZ ;  /* 0x0010000004040890 */ /* 0x000fc8000fffe13f */
[----:B------:R-:W-:Y:S02]  /*01c0*/  @UP0 USHF.L.U32 UR5, UR4, 0xb, URZ ;  /* 0x0000000b04050899 */ /* 0x000fe4000800063f */
[----:B------:R-:W-:Y:S01]  /*01d0*/  @UP0 USHF.L.U32 UR4, UR4, 0x1, URZ ;  /* 0x0000000104040899 */ /* 0x000fe2000800063f */
[----:B------:R-:W-:Y:S01]  /*01e0*/  VOTEU.ANY UP2, P0 ;  /* 0x00000000003f7886 */ /* 0x000fe20000040100 */
[----:B0-----:R-:W-:Y:S01]  /*01f0*/  R2UR UR9, R4 ;  /* 0x00000000040972ca */ /* 0x001fe200000e0000 */
[----:B-1----:R-:W-:Y:S01]  /*0200*/  @UP0 ULEA UR8, UR8, UR6, 0x18 ;  /* 0x0000000608080291 */ /* 0x002fe2000f8ec03f */
[----:B--2---:R-:W-:Y:S01]  /*0210*/  ISETP.NE.AND P1, PT, R3, RZ, PT ;  /* 0x000000ff0300720c */ /* 0x004fe20003f25270 */
[----:B------:R-:W-:-:S04]  /*0220*/  @UP0 UIADD3 UR6, -UR7, 0x100000, URZ ;  /* 0x0010000007060890 */ /* 0x000fc8000fffe13f */
[----:B------:R-:W-:Y:S02]  /*0230*/  @UP0 USHF.L.U32 UR7, UR6, 0xb, URZ ;  /* 0x0000000b06070899 */ /* 0x000fe4000800063f */
[----:B------:R-:W-:-:S04]  /*0240*/  @UP0 USHF.L.U32 UR6, UR6, 0x1, URZ ;  /* 0x0000000106060899 */ /* 0x000fc8000800063f */
[----:B------:R-:W-:Y:S01]  /*0250*/  UISETP.NE.AND UP0, UPT, UR9, URZ, UPT ;  /* 0x0000003f0900728c */ /* 0x000fe2000bf05270 */
[----:B------:R-:W0:Y:S02]  /*0260*/  FENCE.VIEW.ASYNC.S ;  /* 0x00000000000073c6 */ /* 0x000e240000000000 */
[----:B0-----:R0:W1:Y:S05]  /*0270*/  @UP1 SYNCS.EXCH.64 URZ, [UR8+0x22800], UR4 ;  /* 0x02280004083f15b2 */ /* 0x00106a0008000100 */
[----:B------:R0:W2:Y:S01]  /*0280*/  @UP2 SYNCS.EXCH.64 URZ, [UR8+0x22820], UR6 ;  /* 0x02282006083f25b2 */ /* 0x0000a20008000100 */
        /* <DEDUP_REMOVED lines=17> */
[----:B------:R3:W0:Y:S02]  /*03a0*/  SYNCS.EXCH.64 URZ, [UR8+0x22848], UR6 ;  /* 0x02284806083f75b2 */ /* 0x0006240008000100 */
[----:B---3--:R-:W-:Y:S01]  /*03b0*/  NOP ;  /* 0x0000000000007918 */ /* 0x008fe20000000000 */
.L_x_2824:
[----:B------:R-:W3:Y:S01]  /*03c0*/  SHFL.IDX PT, R3, R2, RZ, 0x1f ;  /* 0x00001fff02037589 */ /* 0x000ee200000e0000 */
[----:B------:R-:W-:Y:S01]  /*03d0*/  NOP ;  /* 0x0000000000007918 */ /* 0x000fe20000000000 */
[----:B---3--:R-:W-:-:S13]  /*03e0*/  ISETP.NE.AND P0, PT, R3, RZ, PT ;  /* 0x000000ff0300720c */ /* 0x008fda0003f05270 */
        /* <DEDUP_REMOVED lines=17> */
[----:B------:R3:W0:Y:S02]  /*0500*/  SYNCS.EXCH.64 URZ, [UR8+0x22868], UR6 ;  /* 0x02286806083f75b2 */ /* 0x0006240008000100 */
[----:B---3--:R-:W-:Y:S01]  /*0510*/  NOP ;  /* 0x0000000000007918 */ /* 0x008fe20000000000 */
.L_x_2825:
[----:B------:R-:W3:Y:S01]  /*0520*/  SHFL.IDX PT, R3, R2, RZ, 0x1f ;  /* 0x00001fff02037589 */ /* 0x000ee200000e0000 */
[----:B------:R-:W-:Y:S01]  /*0530*/  NOP ;  /* 0x0000000000007918 */ /* 0x000fe20000000000 */
[----:B---3--:R-:W-:-:S13]  /*0540*/  ISETP.NE.AND P0, PT, R3, RZ, PT ;  /* 0x000000ff0300720c */ /* 0x008fda0003f05270 */
        /* <DEDUP_REMOVED lines=13> */
[----:B------:R3:W0:Y:S02]  /*0620*/  SYNCS.EXCH.64 URZ, [UR6+0x22888], UR4 ;  /* 0x02288804063f75b2 */ /* 0x0006240008000100 */
[----:B---3--:R-:W-:Y:S01]  /*0630*/  NOP ;  /* 0x0000000000007918 */ /* 0x008fe20000000000 */
.L_x_2826:
        /* <DEDUP_REMOVED lines=22> */
.L_x_2827:
        /* <DEDUP_REMOVED lines=22> */
.L_x_2828:
[----:B------:R-:W-:Y:S01]  /*0900*/  PLOP3.LUT P0, PT, PT, PT, UP0, 0x80, 0x0 ;  /* 0x000000000000781c */ /* 0x000fe20003f0f008 */
[----:B------:R-:W-:Y:S01]  /*0910*/  UMOV UR36, 0x1 ;  /* 0x0000000100247882 */ /* 0x000fe20000000000 */
[----:B------:R-:W-:Y:S01]  /*0920*/  NOP ;  /* 0x0000000000007918 */ /* 0x000fe20000000000 */
[----:B------:R-:W-:Y:S01]  /*0930*/  USEL UR36, UR36, 0x2, !UP0 ;  /* 0x0000000224247887 */ /* 0x000fe2000c000000 */
[----:B------:R-:W-:Y:S01]  /*0940*/  BSSY B9, `(.L_x_2829) ;  /* 0x00022cd000097945 */ /* 0x000fe20003800000 */
[----:B------:R-:W-:Y:S01]  /*0950*/  ULDC.64 UR52, c[0x0][0x208] ;  /* 0x0000820000347ab9 */ /* 0x000fe20000000a00 */
[----:B012-4-:R-:W-:Y:S07]  /*0960*/  BAR.SYNC.DEFER_BLOCKING 0x0 ;  /* 0x0000000000007b1d */ /* 0x017fee0000010000 */
[----:B------:R-:W-:Y:S05]  /*0970*/  @!P0 BRA `(.L_x_2830) ;  /* 0x000001ac00608947 */ /* 0x000fea0003800000 */
.L_x_2831:
        /* <DEDUP_REMOVED lines=8> */
[----:B------:R-:W-:Y:S01]  /*0a00*/  UMOV UR4, 0x400 ;  /* 0x0000040000047882 */ /* 0x000fe20000000000 */
[----:B------:R-:W-:-:S11]  /*0a10*/  LOP3.LUT R16, R16, 0xffdfffff, RZ, 0xc0, !PT ;  /* 0xffdfffff10107812 */ /* 0x000fd600078ec0ff */
[----:B------:R-:W-:Y:S06]  /*0a20*/  @!P0 BAR.ARV 0x9, 0x100 ;  /* 0x0244000000008b1d */ /* 0x000fec0000002000 */
[----:B0-----:R-:W-:Y:S01]  /*0a30*/  ULEA UR4, UR47, UR4, 0x18 ;  /* 0x000000042f047291 */ /* 0x001fe2000f8ec03f */
[----:B------:R-:W-:Y:S01]  /*0a40*/  @P0 LOP3.LUT R16, R16, 0x200000, RZ, 0xfc, !PT ;  /* 0x0020000010100812 */ /* 0x000fe200078efcff */
[----:B------:R-:W-:Y:S04]  /*0a50*/  BAR.SYNC.DEFER_BLOCKING 0x5, 0x180 ;  /* 0x0146000000007b1d */ /* 0x000fe80000010000 */
[----:B------:R-:W-:-:S02]  /*0a60*/  IMAD.U32 R23, RZ, RZ, UR4 ;  /* 0x00000004ff177e24 */ /* 0x000fc4000f8e00ff */
[----:B------:R-:W-:-:S03]  /*0a70*/  ULDC UR4, c[0x0][0xc3c] ;  /* 0x00030f0000047ab9 */ /* 0x000fc60000000800 */
[----:B------:R-:W0:Y:S01]  /*0a80*/  LDS.128 R48, [R23+0x228d0] ;  /* 0x0228d00017307984 */ /* 0x000e220000000c00 */
[----:B------:R-:W-:Y:S06]  /*0a90*/  BAR.ARV 0x4, 0x180 ;  /* 0x0106000000007b1d */ /* 0x000fec0000002000 */
[----:B0-----:R-:W-:-:S13]  /*0aa0*/  ISETP.GE.AND P0, PT, R51, UR4, PT ;  /* 0x0000000433007c0c */ /* 0x001fda000bf06270 */
[----:B------:R-:W-:Y:S05]  /*0ab0*/  @P0 BRA `(.L_x_2832) ;  /* 0x0000022800d40947 */ /* 0x000fea0003800000 */
[----:B------:R-:W-:Y:S01]  /*0ac0*/  VIADD R0, R0, 0xffffff80 ;  /* 0xffffff8000007836 */ /* 0x000fe20000000000 */
[----:B------:R-:W-:Y:S01]  /*0ad0*/  ULOP3.LUT UR50, UR36, 0x1, URZ, 0xfc, !UPT ;  /* 0x0000000124327892 */ /* 0x000fe2000f8efc3f */
[----:B------:R-:W-:Y:S02]  /*0ae0*/  IMAD.MOV.U32 R22, RZ, RZ, RZ ;  /* 0x000000ffff167224 */ /* 0x000fe400078e00ff */
[----:B------:R-:W-:Y:S01]  /*0af0*/  IMAD.MOV.U32 R213, RZ, RZ, RZ ;  /* 0x000000ffffd57224 */ /* 0x000fe200078e00ff */
[----:B------:R-:W-:Y:S01]  /*0b00*/  SHF.R.S32.HI R3, RZ, 0x1f, R0 ;  /* 0x0000001fff037819 */ /* 0x000fe20000011400 */
[----:B------:R-:W-:-:S03]  /*0b10*/  IMAD.MOV.U32 R206, RZ, RZ, RZ ;  /* 0x000000ffffce7224 */ /* 0x000fc600078e00ff */
[CC--:B------:R-:W-:Y:S02]  /*0b20*/  LEA.HI R2, R3.reuse, R0.reuse, RZ, 0x7 ;  /* 0x0000000003027211 */ /* 0x0c0fe400078f38ff */
[CC--:B------:R-:W-:Y:S02]  /*0b30*/  LEA.HI R4, R3.reuse, R0.reuse, RZ, 0x4 ;  /* 0x0000000003047211 */ /* 0x0c0fe400078f20ff */
[----:B------:R-:W-:Y:S02]  /*0b40*/  LOP3.LUT R5, R2, 0xffffff80, RZ, 0xc0, !PT ;  /* 0xffffff8002057812 */ /* 0x000fe400078ec0ff */
[----:B------:R-:W-:Y:S02]  /*0b50*/  SHF.R.S32.HI R7, RZ, 0x4, R4 ;  /* 0x00000004ff077819 */ /* 0x000fe40000011404 */
[----:B------:R-:W-:Y:S01]  /*0b60*/  LEA.HI R208, R3, R0, RZ, 0x2 ;  /* 0x0000000003d07211 */ /* 0x000fe200078f10ff */
[----:B------:R-:W-:Y:S01]  /*0b70*/  IMAD.IADD R13, R0, 0x1, -R5 ;  /* 0x00000001000d7824 */ /* 0x000fe200078e0a05 */
[----:B------:R-:W-:-:S02]  /*0b80*/  SHF.R.S32.HI R5, RZ, 0x7, R2 ;  /* 0x00000007ff057819 */ /* 0x000fc40000011402 */
[----:B------:R-:W-:Y:S02]  /*0b90*/  LEA.HI R6, R4, R7, RZ, 0x1 ;  /* 0x0000000704067211 */ /* 0x000fe400078f08ff */
[----:B------:R-:W-:Y:S01]  /*0ba0*/  SHF.R.S32.HI R9, RZ, 0x1f, R13 ;  /* 0x0000001fff097819 */ /* 0x000fe2000001140d */
[----:B------:R-:W-:Y:S01]  /*0bb0*/  STL [R1+0x44], R13 ;  /* 0x0000440d01007387 */ /* 0x000fe20000100800 */
[----:B------:R-:W-:Y:S02]  /*0bc0*/  LEA.HI R2, R2, R5, RZ, 0x1 ;  /* 0x0000000502027211 */ /* 0x000fe400078f08ff */
[----:B------:R-:W-:Y:S02]  /*0bd0*/  LEA.HI R10, R9, R13, RZ, 0x2 ;  /* 0x0000000d090a7211 */ /* 0x000fe400078f10ff */
[----:B------:R-:W-:Y:S02]  /*0be0*/  LOP3.LUT R2, R2, 0x3fffffe, RZ, 0xc0, !PT ;  /* 0x03fffffe02027812 */ /* 0x000fe400078ec0ff */
[----:B------:R-:W-:-:S02]  /*0bf0*/  SHF.R.S32.HI R11, RZ, 0x2, R10 ;  /* 0x00000002ff0b7819 */ /* 0x000fc4000001140a */
[----:B------:R-:W-:Y:S02]  /*0c00*/  SHF.R.S32.HI R8, RZ, 0x1f, R10 ;  /* 0x0000001fff087819 */ /* 0x000fe4000001140a */
[----:B------:R-:W-:Y:S02]  /*0c10*/  LOP3.LUT R6, R6, 0x1ffffffe, RZ, 0xc0, !PT ;  /* 0x1ffffffe06067812 */ /* 0x000fe400078ec0ff */
[----:B------:R-:W-:Y:S02]  /*0c20*/  LEA.HI R8, R8, R11, RZ, 0x3 ;  /* 0x0000000b08087211 */ /* 0x000fe400078f18ff */
[----:B------:R-:W-:Y:S01]  /*0c30*/  LEA.HI R9, R9, R13, RZ, 0x5 ;  /* 0x0000000d09097211 */ /* 0x000fe200078f28ff */
[----:B------:R-:W-:Y:S01]  /*0c40*/  IMAD.IADD R6, R7, 0x1, -R6 ;  /* 0x0000000107067824 */ /* 0x000fe200078e0a06 */
[----:B------:R-:W-:Y:S01]  /*0c50*/  LOP3.LUT R12, R8, 0xfffffff8, RZ, 0xc0, !PT ;  /* 0xfffffff8080c7812 */ /* 0x000fe200078ec0ff */
[----:B------:R-:W-:Y:S01]  /*0c60*/  IMAD.IADD R8, R5, 0x1, -R2 ;  /* 0x0000000105087824 */ /* 0x000fe200078e0a02 */
[----:B------:R-:W-:-:S02]  /*0c70*/  LEA.HI R2, R3, R0, RZ, 0x5 ;  /* 0x0000000003027211 */ /* 0x000fc400078f28ff */
[----:B------:R-:W-:Y:S01]  /*0c80*/  LEA.HI R3, R3, R0, RZ, 0x3 ;  /* 0x0000000003037211 */ /* 0x000fe200078f18ff */
[----:B------:R-:W-:Y:S01]  /*0c90*/  IMAD.IADD R12, R11, 0x1, -R12 ;  /* 0x000000010b0c7824 */ /* 0x000fe200078e0a0c */
[----:B------:R-:W-:Y:S02]  /*0ca0*/  SHF.R.S32.HI R9, RZ, 0x5, R9 ;  /* 0x00000005ff097819 */ /* 0x000fe40000011409 */
[----:B------:R-:W-:Y:S02]  /*0cb0*/  LOP3.LUT R7, R3, 0xfffffff8, RZ, 0xc0, !PT ;  /* 0xfffffff803077812 */ /* 0x000fe400078ec0ff */
[----:B------:R-:W-:Y:S01]  /*0cc0*/  LOP3.LUT R3, R208, 0xfffffffc, RZ, 0xc0, !PT ;  /* 0xfffffffcd0037812 */ /* 0x000fe200078ec0ff */
[----:B------:R-:W-:Y:S01]  /*0cd0*/  IMAD R9, R9, 0x10, R12 ;  /* 0x0000001009097824 */ /* 0x000fe200078e020c */
[----:B------:R-:W-:Y:S01]  /*0ce0*/  LOP3.LUT R5, R4, 0x3fffff0, RZ, 0xc0, !PT ;  /* 0x03fffff004057812 */ /* 0x000fe200078ec0ff */
[C---:B------:R-:W-:Y:S01]  /*0cf0*/  IMAD.IADD R7, R0.reuse, 0x1, -R7 ;  /* 0x0000000100077824 */ /* 0x040fe200078e0a07 */
[----:B------:R-:W-:Y:S01]  /*0d00*/  SHF.R.S32.HI R208, RZ, 0x2, R208 ;  /* 0x00000002ffd07819 */ /* 0x000fe200000114d0 */
[C---:B------:R-:W-:Y:S01]  /*0d10*/  IMAD.IADD R3, R0.reuse, 0x1, -R3 ;  /* 0x0000000100037824 */ /* 0x040fe200078e0a03 */
[----:B------:R-:W-:Y:S01]  /*0d20*/  SHF.R.S32.HI R14, RZ, 0x5, R2 ;  /* 0x00000005ff0e7819 */ /* 0x000fe20000011402 */
[----:B------:R-:W-:Y:S01]  /*0d30*/  IMAD.IADD R5, R0, 0x1, -R5 ;  /* 0x0000000100057824 */ /* 0x000fe200078e0a05 */
[----:B------:R-:W-:Y:S01]  /*0d40*/  LOP3.LUT R10, R10, 0x7ffffffc, RZ, 0xc0, !PT ;  /* 0x7ffffffc0a0a7812 */ /* 0x000fe200078ec0ff */
[----:B------:R-:W-:Y:S01]  /*0d50*/  IMAD R8, R8, 0x40, R9 ;  /* 0x0000004008087824 */ /* 0x000fe200078e0209 */
[C---:B------:R-:W-:Y:S01]  /*0d60*/  LEA.HI R0, R3.reuse, R3, RZ, 0x1 ;  /* 0x0000000303007211 */ /* 0x040fe200078f08ff */
[----:B------:R-:W-:Y:S01]  /*0d70*/  VIADD R9, R208, 0x40 ;  /* 0x00000040d0097836 */ /* 0x000fe20000000000 */
[----:B------:R0:W-:Y:S01]  /*0d80*/  STL [R1+0x28], R14 ;  /* 0x0000280e01007387 */ /* 0x0001e20000100800 */
[----:B------:R-:W-:Y:S01]  /*0d90*/  IMAD.SHL.U32 R18, R3, 0x8, RZ ;  /* 0x0000000803127824 */ /* 0x000fe200078e00ff */
[----:B------:R-:W-:Y:S01]  /*0da0*/  LOP3.LUT R0, R0, 0x1ffffffe, RZ, 0xc0, !PT ;  /* 0x1ffffffe00007812 */ /* 0x000fe200078ec0ff */
[----:B------:R-:W-:Y:S01]  /*0db0*/  IMAD R5, R14, 0x10, R5 ;  /* 0x000000100e057824 */ /* 0x000fe200078e0205 */
[----:B------:R-:W-:Y:S01]  /*0dc0*/  STL [R1+0x4c], R8 ;  /* 0x00004c0801007387 */ /* 0x000fe20000100800 */
[----:B------:R-:W-:Y:S01]  /*0dd0*/  IMAD.SHL.U32 R4, R9, 0x40, RZ ;  /* 0x0000004009047824 */ /* 0x000fe200078e00ff */
[----:B------:R-:W-:Y:S01]  /*0de0*/  SHF.R.S32.HI R19, RZ, 0x1f, R18 ;  /* 0x0000001fff137819 */ /* 0x000fe20000011412 */
[----:B------:R-:W-:Y:S01]  /*0df0*/  IMAD.SHL.U32 R215, R7, 0x8, RZ ;  /* 0x0000000807d77824 */ /* 0x000fe200078e00ff */
[----:B------:R-:W-:Y:S01]  /*0e00*/  STL [R1+0x3c], RZ ;  /* 0x00003cff01007387 */ /* 0x000fe20000100800 */
[----:B------:R-:W-:-:S02]  /*0e10*/  VIADD R219, R18, 0x40 ;  /* 0x0000004012db7836 */ /* 0x000fc40000000000 */
[----:B------:R-:W-:Y:S01]  /*0e20*/  IMAD R6, R5, 0x8, R6 ;  /* 0x0000000805067824 */ /* 0x000fe200078e0206 */
[----:B------:R-:W-:Y:S01]  /*0e30*/  SHF.R.S32.HI R5, RZ, 0x1f, R9 ;  /* 0x0000001fff057819 */ /* 0x000fe20000011409 */
[C---:B------:R-:W-:Y:S02]  /*0e40*/  IMAD.IADD R0, R3.reuse, 0x1, -R0 ;  /* 0x0000000103007824 */ /* 0x040fe400078e0a00 */
[----:B------:R-:W-:Y:S01]  /*0e50*/  IMAD.SHL.U32 R204, R3, 0x4, RZ ;  /* 0x0000000403cc7824 */ /* 0x000fe200078e00ff */
[----:B------:R-:W-:Y:S01]  /*0e60*/  LOP3.LUT R3, R4, 0x1c0, RZ, 0xc0, !PT ;  /* 0x000001c004037812 */ /* 0x000fe200078ec0ff */
[C---:B------:R-:W-:Y:S01]  /*0e70*/  VIADD R218, R18.reuse, 0x60 ;  /* 0x0000006012da7836 */ /* 0x040fe20000000000 */
[----:B------:R-:W-:Y:S01]  /*0e80*/  SHF.R.S32.HI R4, RZ, 0x1f, R215 ;  /* 0x0000001fff047819 */ /* 0x000fe200000114d7 */
[C---:B------:R-:W-:Y:S01]  /*0e90*/  VIADD R217, R18.reuse, 0x80 ;  /* 0x0000008012d97836 */ /* 0x040fe20000000000 */
[----:B------:R-:W-:Y:S01]  /*0ea0*/  SHF.R.S32.HI R4, RZ, 0x1f, R219 ;  /* 0x0000001fff047819 */ /* 0x000fe200000114db */
[C---:B------:R-:W-:Y:S01]  /*0eb0*/  VIADD R216, R18.reuse, 0xa0 ;  /* 0x000000a012d87836 */ /* 0x040fe20000000000 */
[----:B------:R-:W-:Y:S01]  /*0ec0*/  LEA.HI R5, R5, R9, RZ, 0x3 ;  /* 0x0000000905057211 */ /* 0x000fe200078f18ff */
[C---:B------:R-:W-:Y:S01]  /*0ed0*/  VIADD R221, R18.reuse, 0xc0 ;  /* 0x000000c012dd7836 */ /* 0x040fe20000000000 */
[----:B------:R-:W-:Y:S01]  /*0ee0*/  SHF.R.S32.HI R15, RZ, 0x1f, R218 ;  /* 0x0000001fff0f7819 */ /* 0x000fe200000114da */
[----:B------:R1:W-:Y:S01]  /*0ef0*/  STL [R1+0x1c], R4 ;  /* 0x00001c0401007387 */ /* 0x0003e20000100800 */
[----:B0-----:R-:W-:Y:S01]  /*0f00*/  SHF.R.S32.HI R14, RZ, 0x1f, R217 ;  /* 0x0000001fff0e7819 */ /* 0x001fe200000114d9 */
[----:B------:R-:W-:Y:S01]  /*0f10*/  VIADD R220, R18, 0xe0 ;  /* 0x000000e012dc7836 */ /* 0x000fe20000000000 */
[----:B------:R-:W-:Y:S01]  /*0f20*/  SHF.R.U32.HI R9, RZ, 0x3, R3 ;  /* 0x00000003ff097819 */ /* 0x000fe20000011603 */
[----:B------:R-:W-:Y:S01]  /*0f30*/  IMAD.SHL.U32 R5, R5, 0x40, RZ ;  /* 0x0000004005057824 */ /* 0x000fe200078e00ff */
[----:B------:R0:W-:Y:S01]  /*0f40*/  STL [R1+0x18], R15 ;  /* 0x0000180f01007387 */ /* 0x0001e20000100800 */
[----:B------:R-:W-:Y:S01]  /*0f50*/  LOP3.LUT R3, R3, 0x38, R18, 0xf8, !PT ;  /* 0x0000003803037812 */ /* 0x000fe200078ef812 */
[----:B------:R-:W-:-:S02]  /*0f60*/  VIADD R11, R215, 0x80 ;  /* 0x00000080d70b7836 */ /* 0x000fc40000000000 */
[----:B------:R2:W-:Y:S01]  /*0f70*/  STL [R1+0x14], R14 ;  /* 0x0000140e01007387 */ /* 0x0005e20000100800 */
[----:B-1----:R-:W-:Y:S01]  /*0f80*/  SHF.R.S32.HI R4, RZ, 0x1f, R216 ;  /* 0x0000001fff047819 */ /* 0x002fe200000114d8 */
[----:B------:R-:W-:Y:S02]  /*0f90*/  IMAD R0, R0, 0x8, R8 ;  /* 0x0000000800007824 */ /* 0x000fe400078e0208 */
[----:B------:R-:W-:Y:S01]  /*0fa0*/  IMAD.IADD R10, R13, 0x1, -R10 ;  /* 0x000000010d0a7824 */ /* 0x000fe200078e0a0a */
[----:B0-----:R-:W-:Y:S01]  /*0fb0*/  SHF.R.S32.HI R15, RZ, 0x1f, R221 ;  /* 0x0000001fff0f7819 */ /* 0x001fe200000114dd */
[----:B------:R0:W-:Y:S02]  /*0fc0*/  STL [R1+0x10], R4 ;  /* 0x0000100401007387 */ /* 0x0001e40000100800 */
[----:B------:R-:W-:Y:S01]  /*0fd0*/  IMAD.SHL.U32 R211, R10, 0x2, RZ ;  /* 0x000000020ad37824 */ /* 0x000fe200078e00ff */
[----:B--2---:R-:W-:Y:S01]  /*0fe0*/  SHF.R.S32.HI R14, RZ, 0x1f, R220 ;  /* 0x0000001fff0e7819 */ /* 0x004fe200000114dc */
[----:B------:R-:W-:Y:S02]  /*0ff0*/  STL [R1+0xc], R15 ;  /* 0x00000c0f01007387 */ /* 0x000fe40000100800 */
[----:B------:R-:W-:-:S02]  /*1000*/  VIADD R41, R211, 0x8 ;  /* 0x00000008d3297836 */ /* 0x000fc40000000000 */
[----:B------:R-:W-:Y:S01]  /*1010*/  VIADD R39, R211, 0x18 ;  /* 0x00000018d3277836 */ /* 0x000fe20000000000 */
[----:B------:R-:W-:Y:S01]  /*1020*/  STL [R1+0x8], R14 ;  /* 0x0000080e01007387 */ /* 0x000fe20000100800 */
[----:B------:R-:W-:Y:S01]  /*1030*/  VIADD R12, R215, 0x40 ;  /* 0x00000040d70c7836 */ /* 0x000fe20000000000 */
[----:B0-----:R-:W-:Y:S01]  /*1040*/  LOP3.LUT R4, R5, 0xfffffe00, RZ, 0xc0, !PT ;  /* 0xfffffe0005047812 */ /* 0x001fe200078ec0ff */
[C---:B------:R-:W-:Y:S01]  /*1050*/  VIADD R36, R211.reuse, 0x30 ;  /* 0x00000030d3247836 */ /* 0x040fe20000000000 */
[----:B------:R-:W-:Y:S01]  /*1060*/  SHF.R.S32.HI R5, RZ, 0x1f, R11 ;  /* 0x0000001fff057819 */ /* 0x000fe2000001140b */
[----:B------:R-:W-:Y:S01]  /*1070*/  IMAD.SHL.U32 R5, R6, 0x8, RZ ;  /* 0x0000000806057824 */ /* 0x000fe200078e00ff */
[----:B------:R-:W-:Y:S01]  /*1080*/  SHF.R.S32.HI R12, RZ, 0x1f, R12 ;  /* 0x0000001fff0c7819 */ /* 0x000fe2000001140c */
[----:B------:R0:W-:Y:S01]  /*1090*/  STL [R1+0x2c], R4 ;  /* 0x00002c0401007387 */ /* 0x0001e20000100800 */
[----:B------:R-:W-:Y:S02]  /*10a0*/  VIADD R33, R211, 0x48 ;  /* 0x00000048d3217836 */ /* 0x000fe40000000000 */
[----:B------:R-:W-:Y:S01]  /*10b0*/  VIADD R7, R215, 0xc0 ;  /* 0x000000c0d7077836 */ /* 0x000fe20000000000 */
[----:B------:R1:W-:Y:S01]  /*10c0*/  STL [R1+0x50], R5 ;  /* 0x0000500501007387 */ /* 0x0003e20000100800 */
[----:B------:R-:W-:-:S02]  /*10d0*/  VIADD R30, R211, 0x60 ;  /* 0x00000060d31e7836 */ /* 0x000fc40000000000 */
[C---:B------:R-:W-:Y:S01]  /*10e0*/  VIADD R27, R211.reuse, 0x78 ;  /* 0x00000078d31b7836 */ /* 0x040fe20000000000 */
[----:B------:R-:W-:Y:S01]  /*10f0*/  SHF.R.S32.HI R7, RZ, 0x1f, R7 ;  /* 0x0000001fff077819 */ /* 0x000fe20000011407 */
[C---:B------:R-:W-:Y:S01]  /*1100*/  VIADD R24, R211.reuse, 0x90 ;  /* 0x00000090d3187836 */ /* 0x040fe20000000000 */
[----:B0-----:R-:W-:Y:S01]  /*1110*/  LOP3.LUT R4, R4, R3, R9, 0xf6, !PT ;  /* 0x0000000304047212 */ /* 0x001fe200078ef609 */
[C---:B------:R-:W-:Y:S02]  /*1120*/  VIADD R15, R211.reuse, 0xa8 ;  /* 0x000000a8d30f7836 */ /* 0x040fe40000000000 */
[C---:B------:R-:W-:Y:S02]  /*1130*/  VIADD R12, R211.reuse, 0xc0 ;  /* 0x000000c0d30c7836 */ /* 0x040fe40000000000 */
[----:B------:R-:W-:Y:S01]  /*1140*/  IMAD R3, R4, 0x2, R23 ;  /* 0x0000000204037824 */ /* 0x000fe200078e0217 */
[----:B------:R-:W-:Y:S01]  /*1150*/  SHF.R.S32.HI R4, RZ, 0x1f, R41 ;  /* 0x0000001fff047819 */ /* 0x000fe20000011429 */
[C---:B------:R-:W-:Y:S01]  /*1160*/  VIADD R9, R211.reuse, 0xd8 ;  /* 0x000000d8d3097836 */ /* 0x040fe20000000000 */
[----:B------:R-:W-:Y:S01]  /*1170*/  SHF.R.S32.HI R4, RZ, 0x1f, R39 ;  /* 0x0000001fff047819 */ /* 0x000fe20000011427 */
[----:B------:R-:W-:Y:S01]  /*1180*/  VIADD R17, R18, 0x20 ;  /* 0x0000002012117836 */ /* 0x000fe20000000000 */
[----:B------:R0:W-:Y:S01]  /*1190*/  STL [R1+0x48], R3 ;  /* 0x0000480301007387 */ /* 0x0001e20000100800 */
[----:B------:R-:W-:Y:S01]  /*11a0*/  SHF.R.S32.HI R4, RZ, 0x1f, R36 ;  /* 0x0000001fff047819 */ /* 0x000fe20000011424 */
[C---:B------:R-:W-:Y:S01]  /*11b0*/  VIADD R40, R211.reuse, 0x10 ;  /* 0x00000010d3287836 */ /* 0x040fe20000000000 */
[----:B------:R-:W-:Y:S01]  /*11c0*/  SHF.R.S32.HI R4, RZ, 0x1f, R33 ;  /* 0x0000001fff047819 */ /* 0x000fe20000011421 */
[----:B------:R2:W-:Y:S01]  /*11d0*/  STL [R1+0x4], R0 ;  /* 0x0000040001007387 */ /* 0x0005e20000100800 */
        /* <DEDUP_REMOVED lines=37> */
[C---:B-1----:R-:W-:Y:S01]  /*1430*/  VIADD R5, R211.reuse, 0xf0 ;  /* 0x000000f0d3057836 */ /* 0x042fe20000000000 */
[----:B------:R-:W-:Y:S01]  /*1440*/  SHF.R.S32.HI R20, RZ, 0x1f, R20 ;  /* 0x0000001fff147819 */ /* 0x000fe20000011414 */
[----:B0-----:R-:W-:Y:S01]  /*1450*/  VIADD R3, R211, 0xf8 ;  /* 0x000000f8d3037836 */ /* 0x001fe20000000000 */
[----:B------:R-:W-:Y:S01]  /*1460*/  SHF.R.S32.HI R14, RZ, 0x1f, R14 ;  /* 0x0000001fff0e7819 */ /* 0x000fe2000001140e */
[----:B------:R-:W-:Y:S01]  /*1470*/  IMAD.MOV.U32 R2, RZ, RZ, RZ ;  /* 0x000000ffff027224 */ /* 0x000fe200078e00ff */
[----:B------:R-:W-:Y:S01]  /*1480*/  SHF.R.S32.HI R13, RZ, 0x1f, R13 ;  /* 0x0000001fff0d7819 */ /* 0x000fe2000001140d */
[----:B------:R-:W-:Y:S01]  /*1490*/  VIADD R214, R204, 0x10 ;  /* 0x00000010ccd67836 */ /* 0x000fe20000000000 */
[----:B------:R-:W-:-:S02]  /*14a0*/  SHF.R.S32.HI R11, RZ, 0x1f, R11 ;  /* 0x0000001fff0b7819 */ /* 0x000fc4000001140b */
[----:B------:R-:W-:Y:S02]  /*14b0*/  SHF.R.S32.HI R10, RZ, 0x1f, R10 ;  /* 0x0000001fff0a7819 */ /* 0x000fe4000001140a */
[----:B------:R-:W-:Y:S02]  /*14c0*/  SHF.R.S32.HI R7, RZ, 0x1f, R7 ;  /* 0x0000001fff077819 */ /* 0x000fe40000011407 */
[----:B------:R-:W-:Y:S02]  /*14d0*/  SHF.R.S32.HI R6, RZ, 0x1f, R6 ;  /* 0x0000001fff067819 */ /* 0x000fe40000011406 */
[----:B------:R-:W-:Y:S02]  /*14e0*/  SHF.R.S32.HI R4, RZ, 0x1f, R5 ;  /* 0x0000001fff047819 */ /* 0x000fe40000011405 */
[----:B--2---:R-:W-:-:S07]  /*14f0*/  SHF.R.S32.HI R3, RZ, 0x1f, R3 ;  /* 0x0000001fff037819 */ /* 0x004fce0000011403 */
.L_x_3065:
[----:B------:R-:W-:Y:S05]  /*1500*/  YIELD ;  /* 0x0000000000007946 */ /* 0x000fea0003800000 */
[----:B------:R-:W-:Y:S01]  /*1510*/  ULDC.64 UR4, c[0x0][0xa28] ;  /* 0x00028a0000047ab9 */ /* 0x000fe20000000a00 */
[----:B01--4-:R-:W0:Y:S01]  /*1520*/  LDC.64 R4, c[0x0][0xa08] ;  /* 0x00028200ff047b82 */ /* 0x013e220000000a00 */
[----:B------:R-:W-:Y:S01]  /*1530*/  ISETP.NE.U32.AND P1, PT, RZ, UR4, PT ;  /* 0x00000004ff007c0c */ /* 0x000fe2000bf25070 */
[----:B------:R-:W-:Y:S02]  /*1540*/  IMAD.MOV.U32 R10, RZ, RZ, RZ ;  /* 0x000000ffff0a7224 */ /* 0x000fe400078e00ff */
[----:B------:R-:W-:Y:S01]  /*1550*/  IMAD.MOV.U32 R32, RZ, RZ, RZ ;  /* 0x000000ffff207224 */ /* 0x000fe200078e00ff */
[----:B------:R-:W-:Y:S01]  /*1560*/  ISETP.NE.AND.EX P1, PT, RZ, UR5, PT, P1 ;  /* 0x00000005ff007c0c */ /* 0x000fe2000bf25310 */
[----:B------:R-:W-:-:S02]  /*1570*/  ULDC.64 UR4, c[0x0][0xa18] ;  /* 0x0002860000047ab9 */ /* 0x000fc40000000a00 */
[----:B------:R-:W-:-:S04]  /*1580*/  ISETP.NE.U32.AND P2, PT, RZ, UR4, PT ;  /* 0x00000004ff007c0c */ /* 0x000fc8000bf45070 */
[----:B------:R-:W-:Y:S01]  /*1590*/  ISETP.NE.AND.EX P2, PT, RZ, UR5, PT, P2 ;  /* 0x00000005ff007c0c */ /* 0x000fe2000bf45320 */
[----:B------:R-:W-:Y:S02]  /*15a0*/  ULDC.64 UR4, c[0x0][0xa08] ;  /* 0x0002820000047ab9 */ /* 0x000fe40000000a00 */
[----:B------:R-:W-:-:S03]  /*15b0*/  ISETP.NE.U32.AND P0, PT, RZ, UR4, PT ;  /* 0x00000004ff007c0c */ /* 0x000fc6000bf05070 */
[----:B---3--:R-:W1:Y:S01]  /*15c0*/  @P1 LDC.64 R8, c[0x0][0xa28] ;  /* 0x00028a00ff081b82 */ /* 0x008e620000000a00 */
[----:B------:R-:W-:Y:S01]  /*15d0*/  ISETP.NE.AND.EX P0, PT, RZ, UR5, PT, P0 ;  /* 0x00000005ff007c0c */ /* 0x000fe2000bf05300 */
[----:B0-----:R-:W-:-:S06]  /*15e0*/  IMAD.WIDE R4, R51, 0x4, R4 ;  /* 0x0000000433047825 */ /* 0x001fcc00078e0204 */
[----:B------:R-:W0:Y:S01]  /*15f0*/  @P2 LDC.64 R6, c[0x0][0xa18] ;  /* 0x00028600ff062b82 */ /* 0x000e220000000a00 */
[----:B------:R-:W-:Y:S02]  /*1600*/  ULDC UR4, c[0x0][0x288] ;  /* 0x0000a20000047ab9 */ /* 0x000fe40000000800 */
[----:B------:R-:W-:Y:S01]  /*1610*/  IMAD.U32 R207, RZ, RZ, UR4 ;  /* 0x00000004ffcf7e24 */ /* 0x000fe2000f8e00ff */
[----:B------:R-:W-:Y:S02]  /*1620*/  ULDC.64 UR4, c[0x0][0x418] ;  /* 0x0001060000047ab9 */ /* 0x000fe40000000a00 */
[----:B------:R2:W5:Y:S01]  /*1630*/  @P0 LDG.E R32, desc[UR52][R4.64] ;  /* 0x0000003404200981 */ /* 0x000562000c1e1900 */
[----:B-1----:R-:W-:-:S05]  /*1640*/  @P1 IMAD.WIDE R8, R51, 0x4, R8 ;  /* 0x0000000433081825 */ /* 0x002fca00078e0208 */
[----:B------:R2:W5:Y:S01]  /*1650*/  @P1 LDG.E R10, desc[UR52][R8.64] ;  /* 0x00000034080a1981 */ /* 0x000562000c1e1900 */
[----:B0-----:R-:W-:-:S05]  /*1660*/  @P2 IMAD.WIDE R6, R51, 0x4, R6 ;  /* 0x0000000433062825 */ /* 0x001fca00078e0206 */
[----:B------:R2:W5:Y:S01]  /*1670*/  @P2 LDG.E R207, desc[UR52][R6.64] ;  /* 0x0000003406cf2981 */ /* 0x000562000c1e1900 */
[----:B------:R-:W-:-:S03]  /*1680*/  UISETP.NE.U32.AND UP0, UPT, UR4, URZ, UPT ;  /* 0x0000003f0400728c */ /* 0x000fc6000bf05070 */
[----:B------:R-:W-:Y:S01]  /*1690*/  ULDC UR4, c[0x0][0x424] ;  /* 0x0001090000047ab9 */ /* 0x000fe20000000800 */
[----:B------:R-:W-:-:S03]  /*16a0*/  UISETP.NE.AND.EX UP0, UPT, UR5, URZ, UPT, UP0 ;  /* 0x0000003f0500728c */ /* 0x000fc6000bf05300 */
[----:B------:R-:W-:Y:S01]  /*16b0*/  ULDC UR5, c[0x0][0x2f0] ;  /* 0x0000bc0000057ab9 */ /* 0x000fe20000000800 */
[----:B------:R-:W-:-:S04]  /*16c0*/  USEL UR4, UR4, 0x1, UP0 ;  /* 0x0000000104047887 */ /* 0x000fc80008000000 */
[----:B------:R-:W-:-:S03]  /*16d0*/  UIMAD UR4, UR4, UR5, URZ ;  /* 0x00000005040472a4 */ /* 0x000fc6000f8e023f */
[----:B------:R-:W-:Y:S02]  /*16e0*/  ULDC UR5, c[0x0][0x348] ;  /* 0x0000d20000057ab9 */ /* 0x000fe40000000800 */
[----:B------:R-:W-:Y:S02]  /*16f0*/  IMAD.U32 R25, RZ, RZ, UR5 ;  /* 0x00000005ff197e24 */ /* 0x000fe4000f8e00ff */
[----:B------:R-:W-:Y:S01]  /*1700*/  IMAD.U32 R33, RZ, RZ, UR4 ;  /* 0x00000004ff217e24 */ /* 0x000fe2000f8e00ff */
[----:B--2---:R-:W-:Y:S06]  /*1710*/  @P2 BRA `(.L_x_2833) ;  /* 0x0000000000242947 */ /* 0x004fec0003800000 */
        /* <DEDUP_REMOVED lines=9> */
.L_x_2833:
        /* <DEDUP_REMOVED lines=10> */
[----:B------:R-:W0:Y:S02]  /*1850*/  LDC.64 R4, c[0x0][0xa20] ;  /* 0x00028800ff047b82 */ /* 0x000e240000000a00 */
[----:B0-----:R-:W-:-:S05]  /*1860*/  IMAD.WIDE R4, R51, 0x4, R4 ;  /* 0x0000000433047825 */ /* 0x001fca00078e0204 */
[----:B------:R0:W5:Y:S01]  /*1870*/  LDG.E R33, desc[UR52][R4.64] ;  /* 0x0000003404217981 */ /* 0x000162000c1e1900 */
[----:B------:R-:W-:Y:S05]  /*1880*/  BRA `(.L_x_2835) ;  /* 0x0000000000107947 */ /* 0x000fea0003800000 */
.L_x_2834:
[----:B------:R-:W-:Y:S05]  /*1890*/  @!P0 BRA `(.L_x_2835) ;  /* 0x00000000000c8947 */ /* 0x000fea0003800000 */
[----:B------:R-:W2:Y:S04]  /*18a0*/  LDG.E R0, desc[UR52][R4.64] ;  /* 0x0000003404007981 */ /* 0x000ea8000c1e1900 */
[----:B------:R-:W2:Y:S02]  /*18b0*/  LDG.E R33, desc[UR52][R4.64+0x4] ;  /* 0x0000043404217981 */ /* 0x000ea4000c1e1900 */
[----:B--2---:R-:W-:-:S07]  /*18c0*/  IMAD.IADD R33, R33, 0x1, -R0 ;  /* 0x0000000121217824 */ /* 0x004fce00078e0a00 */
.L_x_2835:
[----:B------:R-:W-:Y:S01]  /*18d0*/  ULDC.64 UR4, c[0x0][0xa10] ;  /* 0x0002840000047ab9 */ /* 0x000fe20000000a00 */
[----:B------:R-:W1:Y:S01]  /*18e0*/  LDC R6, c[0x0][0x448] ;  /* 0x00011200ff067b82 */ /* 0x000e620000000800 */
[----:B------:R-:W-:-:S04]  /*18f0*/  ISETP.NE.U32.AND P0, PT, RZ, UR4, PT ;  /* 0x00000004ff007c0c */ /* 0x000fc8000bf05070 */
[----:B------:R-:W-:Y:S01]  /*1900*/  ISETP.NE.AND.EX P0, PT, RZ, UR5, PT, P0 ;  /* 0x00000005ff007c0c */ /* 0x000fe2000bf05300 */
[----:B------:R-:W-:Y:S02]  /*1910*/  ULDC.64 UR4, c[0x0][0xa30] ;  /* 0x00028c0000047ab9 */ /* 0x000fe40000000a00 */
[----:B------:R-:W-:-:S04]  /*1920*/  ISETP.NE.U32.AND P1, PT, RZ, UR4, PT ;  /* 0x00000004ff007c0c */ /* 0x000fc8000bf25070 */
[----:B------:R-:W-:-:S06]  /*1930*/  ISETP.NE.AND.EX P1, PT, RZ, UR5, PT, P1 ;  /* 0x00000005ff007c0c */ /* 0x000fcc000bf25310 */
[----:B0-----:R-:W0:Y:S02]  /*1940*/  @P0 LDC.64 R4, c[0x0][0xa10] ;  /* 0x00028400ff040b82 */ /* 0x001e240000000a00 */
[----:B0-----:R-:W-:-:S05]  /*1950*/  @P0 IMAD.WIDE R4, R51, 0x4, R4 ;  /* 0x0000000433040825 */ /* 0x001fca00078e0204 */
[----:B------:R-:W2:Y:S04]  /*1960*/  @P0 LDG.E R0, desc[UR52][R4.64] ;  /* 0x0000003404000981 */ /* 0x000ea8000c1e1900 */
[----:B------:R0:W2:Y:S01]  /*1970*/  @P0 LDG.E R3, desc[UR52][R4.64+0x4] ;  /* 0x0000043404030981 */ /* 0x0000a2000c1e1900 */
[----:B-----5:R-:W-:Y:S01]  /*1980*/  IMAD.MOV.U32 R24, RZ, RZ, R33 ;  /* 0x000000ffff187224 */ /* 0x020fe200078e0021 */
[----:B0-----:R-:W0:Y:S02]  /*1990*/  @P1 LDC.64 R4, c[0x0][0xa30] ;  /* 0x00028c00ff041b82 */ /* 0x001e240000000a00 */
[----:B0-----:R-:W-:-:S05]  /*19a0*/  @P1 IMAD.WIDE R4, R51, 0x4, R4 ;  /* 0x0000000433041825 */ /* 0x001fca00078e0204 */
[----:B------:R0:W5:Y:S01]  /*19b0*/  @P1 LDG.E R24, desc[UR52][R4.64] ;  /* 0x0000003404181981 */ /* 0x000162000c1e1900 */
[----:B-1----:R-:W-:Y:S01]  /*19c0*/  ISETP.NE.AND P1, PT, R6, 0x1, PT ;  /* 0x000000010600780c */ /* 0x002fe20003f25270 */
[----:B------:R-:W-:Y:S02]  /*19d0*/  IMAD.SHL.U32 R228, R49, 0x80, RZ ;  /* 0x0000008031e47824 */ /* 0x000fe400078e00ff */
[----:B------:R-:W-:Y:S01]  /*19e0*/  IMAD.IADD R10, R33, 0x1, -R10 ;  /* 0x00000001210a7824 */ /* 0x000fe200078e0a0a */
[----:B0-----:R-:W0:Y:S09]  /*19f0*/  LDC.64 R4, c[0x0][0x9e0] ;  /* 0x00027800ff047b82 */ /* 0x001e320000000a00 */
[----:B------:R-:W1:Y:S08]  /*1a00*/  @P1 LDC R6, c[0x0][0x44c] ;  /* 0x00011300ff061b82 */ /* 0x000e700000000800 */
[----:B------:R-:W3:Y:S01]  /*1a10*/  @P1 LDC R7, c[0x0][0x450] ;  /* 0x00011400ff071b82 */ /* 0x000ee20000000800 */
[----:B0-----:R-:W-:Y:S01]  /*1a20*/  ISETP.GE.AND P2, PT, R5, 0x1, PT ;  /* 0x000000010500780c */ /* 0x001fe20003f46270 */
[----:B--2---:R-:W-:-:S02]  /*1a30*/  @P0 IMAD.IADD R25, R3, 0x1, -R0 ;  /* 0x0000000103190824 */ /* 0x004fc400078e0a00 */
[----:B------:R-:W-:Y:S02]  /*1a40*/  VIADD R3, R228, 0x7f ;  /* 0x0000007fe4037836 */ /* 0x000fe40000000000 */
[----:B------:R-:W-:Y:S02]  /*1a50*/  IMAD.IADD R210, R10, 0x1, R25 ;  /* 0x000000010ad27824 */ /* 0x000fe400078e0219 */
[----:B-1----:R-:W-:-:S04]  /*1a60*/  @P1 IMAD.HI.U32 R6, R3, R6, RZ ;  /* 0x0000000603061227 */ /* 0x002fc800078e00ff */
[C---:B------:R-:W-:Y:S01]  /*1a70*/  VIADD R0, R210.reuse, 0x5f ;  /* 0x0000005fd2007836 */ /* 0x040fe20000000000 */
[----:B---3--:R-:W-:Y:S02]  /*1a80*/  @P1 SHF.R.U32.HI R3, RZ, R7, R6 ;  /* 0x00000007ff031219 */ /* 0x008fe40000011606 */
[----:B------:R-:W-:Y:S01]  /*1a90*/  IADD3 R6, R210, 0x1, -R207 ;  /* 0x00000001d2067810 */ /* 0x000fe20007ffe8cf */
[----:B------:R-:W-:-:S04]  /*1aa0*/  IMAD.HI R0, R0, 0x2aaaaaab, RZ ;  /* 0x2aaaaaab00007827 */ /* 0x000fc800078e02ff */
[----:B------:R-:W-:Y:S01]  /*1ab0*/  IMAD.IADD R3, R6, 0x1, R3 ;  /* 0x0000000106037824 */ /* 0x000fe200078e0203 */
[----:B------:R-:W-:-:S03]  /*1ac0*/  SHF.R.U32.HI R31, RZ, 0x1f, R0 ;  /* 0x0000001fff1f7819 */ /* 0x000fc60000011600 */
[----:B------:R-:W-:Y:S01]  /*1ad0*/  IMAD.IADD R4, R3, 0x1, R4 ;  /* 0x0000000103047824 */ /* 0x000fe200078e0204 */
[----:B------:R-:W-:Y:S01]  /*1ae0*/  LEA.HI.SX32 R31, R0, R31, 0x1c ;  /* 0x0000001f001f7211 */ /* 0x000fe200078fe2ff */
        /* <DEDUP_REMOVED lines=12> */
.L_x_2838:
[----:B------:R-:W-:-:S13]  /*1bb0*/  ISETP.NE.AND P0, PT, R5, 0x1, PT ;  /* 0x000000010500780c */ /* 0x000fda0003f05270 */
[----:B------:R-:W0:Y:S02]  /*1bc0*/  @P0 LDC.64 R6, c[0x0][0x9e8] ;  /* 0x00027a00ff060b82 */ /* 0x000e240000000a00 */
[----:B0-----:R-:W-:-:S05]  /*1bd0*/  @P0 IMAD.HI.U32 R6, R0, R6, RZ ;  /* 0x0000000600060227 */ /* 0x001fca00078e00ff */
[----:B------:R-:W-:-:S07]  /*1be0*/  @P0 SHF.R.U32.HI R0, RZ, R7, R6 ;  /* 0x00000007ff000219 */ /* 0x000fce0000011606 */
.L_x_2839:
[----:B------:R-:W-:Y:S05]  /*1bf0*/  BSYNC B0 ;  /* 0x0000000000007941 */ /* 0x000fea0003800000 */
.L_x_2837:
[----:B------:R-:W-:-:S05]  /*1c00*/  IMAD R3, R0, R5, R5 ;  /* 0x0000000500037224 */ /* 0x000fca00078e0205 */
[----:B------:R-:W-:-:S07]  /*1c10*/  VIMNMX R4, R4, R3, PT ;  /* 0x0000000304047248 */ /* 0x000fce0003fe0100 */
.L_x_2836:
[----:B------:R-:W0:Y:S01]  /*1c20*/  @P1 LDC R3, c[0x0][0x44c] ;  /* 0x00011300ff031b82 */ /* 0x000e220000000800 */
[----:B------:R-:W-:Y:S01]  /*1c30*/  VIADD R4, R4, 0x5f ;  /* 0x0000005f04047836 */ /* 0x000fe20000000000 */
[----:B------:R-:W-:Y:S01]  /*1c40*/  ULDC UR4, c[0x0][0x9dc] ;  /* 0x0002770000047ab9 */ /* 0x000fe20000000800 */
[----:B------:R-:W-:Y:S02]  /*1c50*/  IMAD.MOV.U32 R7, RZ, RZ, R228 ;  /* 0x000000ffff077224 */ /* 0x000fe400078e00e4 */
[----:B------:R-:W-:-:S03]  /*1c60*/  IMAD.HI R4, R4, 0x2aaaaaab, RZ ;  /* 0x2aaaaaab04047827 */ /* 0x000fc600078e02ff */
[----:B------:R-:W1:Y:S01]  /*1c70*/  @P1 LDC R9, c[0x0][0x450] ;  /* 0x00011400ff091b82 */ /* 0x000e620000000800 */
[----:B------:R-:W-:Y:S02]  /*1c80*/  IMAD.IADD R30, R210, 0x1, -R207 ;  /* 0x00000001d21e7824 */ /* 0x000fe400078e0acf */
[----:B0-----:R-:W-:Y:S01]  /*1c90*/  @P1 IMAD.HI.U32 R0, R228, R3, RZ ;  /* 0x00000003e4001227 */ /* 0x001fe200078e00ff */
[----:B------:R-:W-:-:S04]  /*1ca0*/  SHF.R.U32.HI R3, RZ, 0x1f, R4 ;  /* 0x0000001fff037819 */ /* 0x000fc80000011604 */
[----:B------:R-:W-:Y:S02]  /*1cb0*/  LEA.HI.SX32 R4, R4, R3, 0x1c ;  /* 0x0000000304047211 */ /* 0x000fe400078fe2ff */
[----:B-1----:R-:W-:Y:S02]  /*1cc0*/  @P1 SHF.R.U32.HI R7, RZ, R9, R0 ;  /* 0x00000009ff071219 */ /* 0x002fe40000011600 */
[----:B------:R-:W-:-:S03]  /*1cd0*/  VIMNMX R11, R31, R4, PT ;  /* 0x000000041f0b7248 */ /* 0x000fc60003fe0100 */
[----:B------:R-:W-:-:S04]  /*1ce0*/  IMAD.IADD R0, R30, 0x1, R7 ;  /* 0x000000011e007824 */ /* 0x000fc800078e0207 */
[----:B------:R-:W-:Y:S01]  /*1cf0*/  VIADD R3, R0, -UR4 ;  /* 0x8000000400037c36 */ /* 0x000fe20008000000 */
[----:B------:R-:W-:Y:S06]  /*1d00*/  @!P2 BRA `(.L_x_2840) ;  /* 0x000000000044a947 */ /* 0x000fec0003800000 */
[----:B------:R-:W-:Y:S01]  /*1d10*/  ISETP.GT.AND P0, PT, R0, -0x1, PT ;  /* 0xffffffff0000780c */ /* 0x000fe20003f04270 */
[----:B------:R-:W-:-:S12]  /*1d20*/  BSSY B0, `(.L_x_2841) ;  /* 0x000000d000007945 */ /* 0x000fd80003800000 */
        /* <DEDUP_REMOVED lines=8> */
.L_x_2842:
[----:B------:R-:W-:-:S13]  /*1db0*/  ISETP.NE.AND P0, PT, R5, 0x1, PT ;  /* 0x000000010500780c */ /* 0x000fda0003f05270 */
[----:B------:R-:W0:Y:S02]  /*1dc0*/  @P0 LDC.64 R6, c[0x0][0x9e8] ;  /* 0x00027a00ff060b82 */ /* 0x000e240000000a00 */
[----:B0-----:R-:W-:-:S05]  /*1dd0*/  @P0 IMAD.HI.U32 R6, R0, R6, RZ ;  /* 0x0000000600060227 */ /* 0x001fca00078e00ff */
[----:B------:R-:W-:-:S07]  /*1de0*/  @P0 SHF.R.U32.HI R0, RZ, R7, R6 ;  /* 0x00000007ff000219 */ /* 0x000fce0000011606 */
.L_x_2843:
[----:B------:R-:W-:Y:S05]  /*1df0*/  BSYNC B0 ;  /* 0x0000000000007941 */ /* 0x000fea0003800000 */
.L_x_2841:
[----:B------:R-:W-:-:S05]  /*1e00*/  IMAD R0, R0, R5, RZ ;  /* 0x0000000500007224 */ /* 0x000fca00078e02ff */
[----:B------:R-:W-:-:S07]  /*1e10*/  VIMNMX R3, R3, R0, !PT ;  /* 0x0000000003037248 */ /* 0x000fce0007fe0100 */
.L_x_2840:
[----:B------:R-:W-:Y:S01]  /*1e20*/  IMAD.HI R3, R3, 0x2aaaaaab, RZ ;  /* 0x2aaaaaab03037827 */ /* 0x000fe200078e02ff */
[----:B------:R-:W-:Y:S01]  /*1e30*/  LOP3.LUT R14, R8, 0xff, RZ, 0xc0, !PT ;  /* 0x000000ff080e7812 */ /* 0x000fe200078ec0ff */
[----:B------:R-:W-:Y:S01]  /*1e40*/  BSSY B0, `(.L_x_2844) ;  /* 0x0000029000007945 */ /* 0x000fe20003800000 */
[----:B------:R-:W-:Y:S02]  /*1e50*/  SHF.R.U32.HI R4, RZ, 0x10, R8 ;  /* 0x00000010ff047819 */ /* 0x000fe40000011608 */
[----:B------:R-:W-:Y:S01]  /*1e60*/  SHF.R.U32.HI R0, RZ, 0x1f, R3 ;  /* 0x0000001fff007819 */ /* 0x000fe20000011603 */
[----:B------:R0:W-:Y:S03]  /*1e70*/  STL [R1+0x40], R14 ;  /* 0x0000400e01007387 */ /* 0x0001e60000100800 */
[----:B------:R-:W-:Y:S01]  /*1e80*/  LEA.HI.SX32 R0, R3, R0, 0x1c ;  /* 0x0000000003007211 */ /* 0x000fe200078fe2ff */
[----:B------:R0:W-:Y:S03]  /*1e90*/  STL [R1+0x34], R4 ;  /* 0x0000340401007387 */ /* 0x0001e60000100800 */
[----:B------:R-:W-:Y:S01]  /*1ea0*/  VIMNMX R9, RZ, R0, !PT ;  /* 0x00000000ff097248 */ /* 0x000fe20007fe0100 */
[----:B------:R-:W-:-:S03]  /*1eb0*/  IMAD.MOV.U32 R0, RZ, RZ, RZ ;  /* 0x000000ffff007224 */ /* 0x000fc600078e00ff */
[----:B------:R-:W-:-:S13]  /*1ec0*/  ISETP.GT.AND P0, PT, R11, R9, PT ;  /* 0x000000090b00720c */ /* 0x000fda0003f04270 */
[----:B0-----:R-:W-:Y:S05]  /*1ed0*/  @!P0 BRA `(.L_x_2845) ;  /* 0x00000000007c8947 */ /* 0x001fea0003800000 */
[----:B------:R-:W-:Y:S01]  /*1ee0*/  ISETP.NE.AND P0, PT, R4, RZ, PT ;  /* 0x000000ff0400720c */ /* 0x000fe20003f05270 */
[----:B------:R-:W-:-:S03]  /*1ef0*/  ULDC UR4, c[0x0][0x9f0] ;  /* 0x00027c0000047ab9 */ /* 0x000fc60000000800 */
[----:B------:R-:W-:-:S04]  /*1f00*/  SEL R8, R4, UR4, P0 ;  /* 0x0000000404087c07 */ /* 0x000fc80008000000 */
[-C--:B------:R-:W-:Y:S02]  /*1f10*/  IABS R6, R8.reuse ;  /* 0x0000000800067213 */ /* 0x080fe40000000000 */
[----:B------:R-:W-:Y:S02]  /*1f20*/  IADD3 R0, R8, -0x1, R11 ;  /* 0xffffffff08007810 */ /* 0x000fe40007ffe00b */
[----:B------:R-:W0:Y:S01]  /*1f30*/  I2F.RP R3, R6 ;  /* 0x0000000600037306 */ /* 0x000e220000209400 */
[----:B------:R-:W-:Y:S02]  /*1f40*/  IABS R13, R8 ;  /* 0x00000008000d7213 */ /* 0x000fe40000000000 */
[----:B------:R-:W-:-:S05]  /*1f50*/  IMAD.IADD R0, R0, 0x1, -R9 ;  /* 0x0000000100007824 */ /* 0x000fca00078e0a09 */
[----:B------:R-:W-:Y:S02]  /*1f60*/  IABS R12, R0 ;  /* 0x00000000000c7213 */ /* 0x000fe40000000000 */
[----:B------:R-:W-:-:S04]  /*1f70*/  LOP3.LUT R0, R0, R8, RZ, 0x3c, !PT ;  /* 0x0000000800007212 */ /* 0x000fc800078e3cff */
[----:B------:R-:W-:Y:S01]  /*1f80*/  ISETP.GE.AND P2, PT, R0, RZ, PT ;  /* 0x000000ff0000720c */ /* 0x000fe20003f46270 */
[----:B0-----:R-:W0:Y:S02]  /*1f90*/  MUFU.RCP R3, R3 ;  /* 0x0000000300037308 */ /* 0x001e240000001000 */
[----:B0-----:R-:W-:Y:S02]  /*1fa0*/  VIADD R4, R3, 0xffffffe ;  /* 0x0ffffffe03047836 */ /* 0x001fe40000000000 */
[----:B------:R-:W-:-:S04]  /*1fb0*/  IMAD.MOV R3, RZ, RZ, -R13 ;  /* 0x000000ffff037224 */ /* 0x000fc800078e0a0d */
[----:B------:R0:W1:Y:S02]  /*1fc0*/  F2I.FTZ.U32.TRUNC.NTZ R5, R4 ;  /* 0x0000000400057305 */ /* 0x000064000021f000 */
[----:B0-----:R-:W-:Y:S02]  /*1fd0*/  IMAD.MOV.U32 R4, RZ, RZ, RZ ;  /* 0x000000ffff047224 */ /* 0x001fe400078e00ff */
[----:B-1----:R-:W-:-:S04]  /*1fe0*/  IMAD.MOV R7, RZ, RZ, -R5 ;  /* 0x000000ffff077224 */ /* 0x002fc800078e0a05 */
[----:B------:R-:W-:-:S04]  /*1ff0*/  IMAD R7, R7, R6, RZ ;  /* 0x0000000607077224 */ /* 0x000fc800078e02ff */
[----:B------:R-:W-:-:S04]  /*2000*/  IMAD.HI.U32 R5, R5, R7, R4 ;  /* 0x0000000705057227 */ /* 0x000fc800078e0004 */
[----:B------:R-:W-:-:S04]  /*2010*/  IMAD.MOV.U32 R4, RZ, RZ, R12 ;  /* 0x000000ffff047224 */ /* 0x000fc800078e000c */
        /* <DEDUP_REMOVED lines=11> */
.L_x_2845:
[----:B------:R-:W-:Y:S05]  /*20d0*/  BSYNC B0 ;  /* 0x0000000000007941 */ /* 0x000fea0003800000 */
.L_x_2844:
[----:B------:R-:W-:-:S05]  /*20e0*/  IMAD R3, R14, R0, R9 ;  /* 0x000000000e037224 */ /* 0x000fca00078e0209 */
        /* <DEDUP_REMOVED lines=36> */
.L_x_2848:
[----:B------:R-:W-:Y:S05]  /*2330*/  BSYNC B6 ;  /* 0x0000000000067941 */ /* 0x000fea0003800000 */
.L_x_2847:
        /* <DEDUP_REMOVED lines=20> */
.L_x_2850:
[----:B------:R-:W-:Y:S05]  /*2480*/  BSYNC B6 ;  /* 0x0000000000067941 */ /* 0x000fea0003800000 */
.L_x_2849:
[----:B------:R-:W-:Y:S01]  /*2490*/  ULDC.64 UR4, c[0x0][0x9f8] ;  /* 0x00027e0000047ab9 */ /* 0x000fe20000000a00 */
[----:B------:R-:W0:Y:S01]  /*24a0*/  S2R R7, SR_TID.X ;  /* 0x0000000000077919 */ /* 0x000e220000002100 */
[----:B------:R-:W-:Y:S01]  /*24b0*/  ISETP.NE.U32.AND P0, PT, RZ, UR4, PT ;  /* 0x00000004ff007c0c */ /* 0x000fe2000bf05070 */
[----:B------:R-:W-:Y:S01]  /*24c0*/  IMAD.MOV.U32 R0, RZ, RZ, R51 ;  /* 0x000000ffff007224 */ /* 0x000fe200078e0033 */
[----:B------:R-:W-:Y:S01]  /*24d0*/  ULDC UR4, c[0x0][0x320] ;  /* 0x0000c80000047ab9 */ /* 0x000fe20000000800 */
[----:B------:R-:W1:Y:S01]  /*24e0*/  LDC.64 R48, c[0x0][0x3f8] ;  /* 0x0000fe00ff307b82 */ /* 0x000e620000000a00 */
[----:B------:R-:W-:-:S07]  /*24f0*/  ISETP.NE.AND.EX P0, PT, RZ, UR5, PT, P0 ;  /* 0x00000005ff007c0c */ /* 0x000fce000bf05300 */
[----:B------:R-:W2:Y:S08]  /*2500*/  LDC.64 R54, c[0x0][0x408] ;  /* 0x00010200ff367b82 */ /* 0x000eb00000000a00 */
[----:B------:R-:W3:Y:S01]  /*2510*/  @P0 LDC.64 R4, c[0x0][0x9f8] ;  /* 0x00027e00ff040b82 */ /* 0x000ee20000000a00 */
[----:B------:R-:W-:-:S04]  /*2520*/  ISETP.GE.AND P1, PT, R17, UR4, PT ;  /* 0x0000000411007c0c */ /* 0x000fc8000bf26270 */
[----:B------:R-:W-:Y:S02]  /*2530*/  SEL R6, RZ, 0xffffffff, P1 ;  /* 0xffffffffff067807 */ /* 0x000fe40000800000 */
[----:B------:R-:W-:Y:S01]  /*2540*/  ISETP.GE.AND P1, PT, R218, UR4, PT ;  /* 0x00000004da007c0c */ /* 0x000fe2000bf26270 */
[----:B------:R-:W4:Y:S02]  /*2550*/  LDC R61, c[0x0][0x3f4] ;  /* 0x0000fd00ff3d7b82 */ /* 0x000f240000000800 */
[----:B------:R-:W-:Y:S02]  /*2560*/  IMAD.SHL.U32 R6, R6, 0x2, RZ ;  /* 0x0000000206067824 */ /* 0x000fe400078e00ff */
[----:B---3--:R-:W-:-:S05]  /*2570*/  @P0 IMAD.WIDE R4, R51, 0x4, R4 ;  /* 0x0000000433040825 */ /* 0x008fca00078e0204 */
[----:B------:R3:W4:Y:S01]  /*2580*/  @P0 LDG.E R0, desc[UR52][R4.64] ;  /* 0x0000003404000981 */ /* 0x000722000c1e1900 */
[----:B------:R-:W-:Y:S01]  /*2590*/  ISETP.GE.AND P0, PT, R18, UR4, PT ;  /* 0x0000000412007c0c */ /* 0x000fe2000bf06270 */
[----:B0-----:R-:W-:Y:S01]  /*25a0*/  VIADD R12, R7, 0xffffff80 ;  /* 0xffffff80070c7836 */ /* 0x001fe20000000000 */
[----:B------:R-:W-:Y:S01]  /*25b0*/  SHF.R.S32.HI R7, RZ, 0x1f, R208 ;  /* 0x0000001fff077819 */ /* 0x000fe200000114d0 */
[----:B-1----:R-:W-:Y:S01]  /*25c0*/  IMAD.WIDE.U32 R20, R208, R48, R18 ;  /* 0x00000030d0147225 */ /* 0x002fe200078e0012 */
[----:B------:R-:W-:Y:S01]  /*25d0*/  SEL R3, RZ, 0x1, P0 ;  /* 0x00000001ff037807 */ /* 0x000fe20000000000 */
[----:B------:R-:W0:Y:S01]  /*25e0*/  S2R R34, SR_TID.X ;  /* 0x0000000000227919 */ /* 0x000e220000002100 */
[----:B------:R-:W-:Y:S01]  /*25f0*/  ISETP.GE.AND P0, PT, R219, UR4, PT ;  /* 0x00000004db007c0c */ /* 0x000fe2000bf06270 */
[----:B------:R-:W-:Y:S01]  /*2600*/  IMAD.SHL.U32 R57, R48, 0x40, RZ ;  /* 0x0000004030397824 */ /* 0x000fe200078e00ff */
[----:B------:R-:W-:Y:S01]  /*2610*/  LOP3.LUT R3, R6, 0x2, R3, 0xe2, !PT ;  /* 0x0000000206037812 */ /* 0x000fe200078ee203 */
[----:B--2---:R-:W-:Y:S01]  /*2620*/  IMAD.WIDE.U32 R52, R208, R54, R18 ;  /* 0x00000036d0347225 */ /* 0x004fe200078e0012 */
[----:B---3--:R-:W-:-:S02]  /*2630*/  SEL R4, RZ, 0x4, P0 ;  /* 0x00000004ff047807 */ /* 0x008fc40000000000 */
[----:B------:R-:W-:Y:S01]  /*2640*/  SEL R5, RZ, 0x8, P1 ;  /* 0x00000008ff057807 */ /* 0x000fe20000800000 */
[----:B------:R-:W-:Y:S01]  /*2650*/  IMAD.MOV.U32 R75, RZ, RZ, 0x20 ;  /* 0x00000020ff4b7424 */ /* 0x000fe200078e00ff */
[----:B------:R-:W-:Y:S01]  /*2660*/  ISETP.GE.AND P0, PT, R217, UR4, PT ;  /* 0x00000004d9007c0c */ /* 0x000fe2000bf06270 */
[----:B------:R-:W-:Y:S01]  /*2670*/  IMAD R63, R55, 0x60, RZ ;  /* 0x00000060373f7824 */ /* 0x000fe200078e02ff */
[----:B------:R-:W-:Y:S01]  /*2680*/  ISETP.GE.AND P1, PT, R216, UR4, PT ;  /* 0x00000004d8007c0c */ /* 0x000fe2000bf26270 */
[----:B------:R-:W-:Y:S01]  /*2690*/  IMAD.SHL.U32 R59, R54, 0x40, RZ ;  /* 0x00000040363b7824 */ /* 0x000fe200078e00ff */
[----:B------:R-:W-:Y:S01]  /*26a0*/  LOP3.LUT R4, R5, R3, R4, 0xfe, !PT ;  /* 0x0000000305047212 */ /* 0x000fe200078efe04 */
[----:B------:R-:W-:Y:S01]  /*26b0*/  IMAD.IADD R3, R32, 0x1, R33 ;  /* 0x0000000120037824 */ /* 0x000fe200078e0221 */
[----:B------:R-:W-:Y:S02]  /*26c0*/  SEL R5, RZ, 0x10, P0 ;  /* 0x00000010ff057807 */ /* 0x000fe40000000000 */
[----:B------:R-:W-:-:S02]  /*26d0*/  SEL R6, RZ, 0x20, P1 ;  /* 0x00000020ff067807 */ /* 0x000fc40000800000 */
[----:B------:R-:W-:Y:S02]  /*26e0*/  SHF.R.S32.HI R205, RZ, 0x1f, R204 ;  /* 0x0000001fffcd7819 */ /* 0x000fe400000114cc */
        /* <DEDUP_REMOVED lines=8> */
[----:B------:R-:W-:-:S02]  /*2770*/  ISETP.GE.AND P1, PT, R220, UR4, PT ;  /* 0x00000004dc007c0c */ /* 0x000fc4000bf26270 */
[----:B------:R-:W-:Y:S01]  /*2780*/  LOP3.LUT R13, R14, 0xfffffffc, RZ, 0xc0, !PT ;  /* 0xfffffffc0e0d7812 */ /* 0x000fe200078ec0ff */
[----:B------:R-:W-:Y:S01]  /*2790*/  IMAD.IADD R9, R9, 0x1, R11 ;  /* 0x0000000109097824 */ /* 0x000fe200078e020b */
[----:B------:R-:W-:Y:S01]  /*27a0*/  SEL R5, RZ, 0x40, P0 ;  /* 0x00000040ff057807 */ /* 0x000fe20000000000 */
[----:B------:R-:W-:Y:S01]  /*27b0*/  IMAD.IADD R21, R11, 0x1, R21 ;  /* 0x000000010b157824 */ /* 0x000fe200078e0215 */
[----:B------:R-:W-:Y:S01]  /*27c0*/  SEL R10, RZ, 0x7fff80, P1 ;  /* 0x007fff80ff0a7807 */ /* 0x000fe20000800000 */
[----:B------:R-:W-:Y:S01]  /*27d0*/  IMAD.IADD R15, R12, 0x1, -R13 ;  /* 0x000000010c0f7824 */ /* 0x000fe200078e0a0d */
[----:B------:R-:W2:Y:S01]  /*27e0*/  LDL R11, [R1+0x2c] ;  /* 0x00002c00010b7983 */ /* 0x000ea20000100800 */
[----:B------:R-:W-:Y:S01]  /*27f0*/  IMAD R13, R208, R55, R7 ;  /* 0x00000037d00d7224 */ /* 0x000fe200078e0207 */
[----:B-----5:R-:W-:Y:S01]  /*2800*/  SHF.R.S32.HI R7, RZ, 0x1f, R24 ;  /* 0x0000001fff077819 */ /* 0x020fe20000011418 */
[----:B------:R-:W-:Y:S01]  /*2810*/  IMAD.WIDE.U32 R8, R24, R48, R8 ;  /* 0x0000003018087225 */ /* 0x000fe200078e0008 */
[----:B----4-:R-:W-:-:S02]  /*2820*/  ISETP.GE.AND P0, PT, R18, R61, PT ;  /* 0x0000003d1200720c */ /* 0x010fc40003f06270 */
[----:B------:R-:W-:Y:S01]  /*2830*/  LOP3.LUT R10, R10, R4, R5, 0xfe, !PT ;  /* 0x000000040a0a7212 */ /* 0x000fe200078efe05 */
[-C--:B------:R-:W-:Y:S01]  /*2840*/  IMAD R6, R7, R48.reuse, RZ ;  /* 0x0000003007067224 */ /* 0x080fe200078e02ff */
[----:B------:R-:W-:Y:S01]  /*2850*/  SEL R5, R61, RZ, P0 ;  /* 0x000000ff3d057207 */ /* 0x000fe20000000000 */
[----:B------:R-:W-:Y:S01]  /*2860*/  IMAD.WIDE.U32 R20, R24, R48, R20 ;  /* 0x0000003018147225 */ /* 0x000fe200078e0014 */
[----:B0-----:R-:W-:Y:S02]  /*2870*/  SHF.R.U32.HI R34, RZ, 0x7, R34 ;  /* 0x00000007ff227819 */ /* 0x001fe40000011622 */
[----:B------:R-:W-:Y:S01]  /*2880*/  SHF.L.U64.HI R56, R48, 0x6, R49 ;  /* 0x0000000630387819 */ /* 0x000fe20000010231 */
[----:B------:R-:W-:Y:S01]  /*2890*/  IMAD R67, R24, R49, R6 ;  /* 0x0000003118437224 */ /* 0x000fe200078e0206 */
[----:B------:R-:W-:Y:S01]  /*28a0*/  ISETP.NE.AND P6, PT, R34, 0x1, PT ;  /* 0x000000012200780c */ /* 0x000fe20003fc5270 */
[----:B------:R-:W3:Y:S01]  /*28b0*/  LDL R6, [R1+0x28] ;  /* 0x0000280001067983 */ /* 0x000ee20000100800 */
[----:B------:R-:W-:Y:S01]  /*28c0*/  IMAD.IADD R5, R18, 0x1, R5 ;  /* 0x0000000112057824 */ /* 0x000fe200078e0205 */
[----:B------:R-:W-:Y:S01]  /*28d0*/  LOP3.LUT R16, R16, 0xfffffffe, RZ, 0xc0, !PT ;  /* 0xfffffffe10107812 */ /* 0x000fe200078ec0ff */
[----:B------:R-:W-:Y:S01]  /*28e0*/  VIADD R60, R34, 0x8 ;  /* 0x00000008223c7836 */ /* 0x000fe20000000000 */
[----:B------:R-:W-:Y:S01]  /*28f0*/  SHF.L.U64.HI R58, R54, 0x6, R55 ;  /* 0x00000006363a7819 */ /* 0x000fe20000010237 */
[----:B------:R-:W-:Y:S01]  /*2900*/  IMAD.WIDE.U32 R50, R208, R54, R204 ;  /* 0x00000036d0327225 */ /* 0x000fe200078e00cc */
[----:B------:R-:W-:-:S03]  /*2910*/  SHF.R.S32.HI R4, RZ, 0x1f, R5 ;  /* 0x0000001fff047819 */ /* 0x000fc60000011405 */
[----:B------:R-:W-:Y:S01]  /*2920*/  VIADD R34, R208, 0x40 ;  /* 0x00000040d0227836 */ /* 0x000fe20000000000 */
[----:B------:R-:W-:Y:S01]  /*2930*/  LEA.HI R4, R4, R5, RZ, 0x3 ;  /* 0x0000000504047211 */ /* 0x000fe200078f18ff */
[----:B------:R-:W-:Y:S02]  /*2940*/  IMAD R5, R49, 0x60, RZ ;  /* 0x0000006031057824 */ /* 0x000fe400078e02ff */
[----:B------:R-:W-:-:S04]  /*2950*/  IMAD.WIDE.U32 R48, R48, 0x60, RZ ;  /* 0x0000006030307825 */ /* 0x000fc800078e00ff */
[----:B------:R-:W-:Y:S01]  /*2960*/  IMAD.IADD R62, R49, 0x1, R5 ;  /* 0x00000001313e7824 */ /* 0x000fe200078e0205 */
[----:B------:R-:W-:Y:S01]  /*2970*/  SHF.R.S32.HI R5, RZ, 0x1f, R14 ;  /* 0x0000001fff057819 */ /* 0x000fe2000001140e */
[----:B------:R-:W-:Y:S01]  /*2980*/  IMAD.SHL.U32 R34, R34, 0x40, RZ ;  /* 0x0000004022227824 */ /* 0x000fe200078e00ff */
[----:B------:R-:W-:Y:S05]  /*2990*/  @!P6 WARPSYNC.ALL ;  /* 0x000000000000e948 */ /* 0x000fea0003800000 */
[----:B------:R-:W-:Y:S01]  /*29a0*/  LEA.HI R5, R5, R208, RZ, 0x3 ;  /* 0x000000d005057211 */ /* 0x000fe200078f18ff */
[----:B------:R-:W-:Y:S01]  /*29b0*/  ULDC UR4, c[0x0][0x2f4] ;  /* 0x0000bd0000047ab9 */ /* 0x000fe20000000800 */
[----:B------:R-:W-:Y:S01]  /*29c0*/  LOP3.LUT R34, R34, 0x1c0, RZ, 0xc0, !PT ;  /* 0x000001c022227812 */ /* 0x000fe200078ec0ff */
[----:B------:R-:W-:Y:S01]  /*29d0*/  IMAD.IADD R51, R51, 0x1, R13 ;  /* 0x0000000133337824 */ /* 0x000fe200078e020d */
[----:B------:R-:W-:Y:S01]  /*29e0*/  LOP3.LUT R5, R5, 0xfffffff8, RZ, 0xc0, !PT ;  /* 0xfffffff805057812 */ /* 0x000fe200078ec0ff */
[----:B------:R-:W-:Y:S01]  /*29f0*/  IMAD.IADD R53, R13, 0x1, R53 ;  /* 0x000000010d357824 */ /* 0x000fe200078e0235 */
[----:B------:R-:W-:Y:S01]  /*2a00*/  ISETP.GE.AND P2, PT, R17, UR4, PT ;  /* 0x0000000411007c0c */ /* 0x000fe2000bf46270 */
[----:B------:R-:W-:-:S02]  /*2a10*/  IMAD R7, R7, R54, RZ ;  /* 0x0000003607077224 */ /* 0x000fc400078e02ff */
[----:B------:R-:W-:Y:S01]  /*2a20*/  IMAD.IADD R73, R208, 0x1, -R5 ;  /* 0x00000001d0497824 */ /* 0x000fe200078e0a05 */
[----:B------:R-:W-:Y:S01]  /*2a30*/  LOP3.LUT R5, R34, 0x38, R4, 0xf8, !PT ;  /* 0x0000003822057812 */ /* 0x000fe200078ef804 */
[----:B------:R-:W-:Y:S02]  /*2a40*/  VIADD R34, R208, 0x40 ;  /* 0x00000040d0227836 */ /* 0x000fe40000000000 */
[----:B------:R-:W-:Y:S02]  /*2a50*/  IMAD R7, R24, R55, R7 ;  /* 0x0000003718077224 */ /* 0x000fe400078e0207 */
[----:B------:R-:W-:Y:S02]  /*2a60*/  IMAD.SHL.U32 R34, R34, 0x40, RZ ;  /* 0x0000004022227824 */ /* 0x000fe400078e00ff */
[----:B------:R-:W-:Y:S02]  /*2a70*/  IMAD.WIDE.U32 R50, R24, R54, R50 ;  /* 0x0000003618327225 */ /* 0x000fe400078e0032 */
[----:B------:R-:W-:-:S02]  /*2a80*/  @P2 LOP3.LUT R16, R16, 0x1, RZ, 0xfc, !PT ;  /* 0x0000000110102812 */ /* 0x000fc400078efcff */
[----:B------:R-:W-:Y:S01]  /*2a90*/  LOP3.LUT R34, R34, 0x1c0, RZ, 0xc0, !PT ;  /* 0x000001c022227812 */ /* 0x000fe200078ec0ff */
[----:B------:R-:W-:Y:S01]  /*2aa0*/  IMAD.WIDE.U32 R52, R24, R54, R52 ;  /* 0x0000003618347225 */ /* 0x000fe200078e0034 */
[----:B------:R-:W-:-:S03]  /*2ab0*/  LOP3.LUT P2, RZ, R73, 0x4, RZ, 0xc0, !PT ;  /* 0x0000000449ff7812 */ /* 0x000fc6000784c0ff */
[----:B------:R-:W-:Y:S01]  /*2ac0*/  IMAD.SHL.U32 R73, R73, 0x40, RZ ;  /* 0x0000004049497824 */ /* 0x000fe200078e00ff */
[----:B------:R-:W-:Y:S01]  /*2ad0*/  SHF.R.U32.HI R34, RZ, 0x3, R34 ;  /* 0x00000003ff227819 */ /* 0x000fe20000011622 */
[----:B------:R-:W-:Y:S01]  /*2ae0*/  IMAD.IADD R68, R51, 0x1, R7 ;  /* 0x0000000133447824 */ /* 0x000fe200078e0207 */
[----:B------:R-:W-:Y:S01]  /*2af0*/  PRMT R84, R10, 0x8880, RZ ;  /* 0x000088800a547816 */ /* 0x000fe200000000ff */
[----:B------:R-:W-:Y:S01]  /*2b00*/  IMAD.WIDE.U32 R54, R54, 0x60, RZ ;  /* 0x0000006036367825 */ /* 0x000fe200078e00ff */
[----:B------:R-:W-:Y:S02]  /*2b10*/  LOP3.LUT R73, R73, 0x1c0, RZ, 0xc0, !PT ;  /* 0x000001c049497812 */ /* 0x000fe400078ec0ff */
[----:B------:R-:W-:Y:S01]  /*2b20*/  LOP3.LUT R5, R5, R34, RZ, 0x3c, !PT ;  /* 0x0000002205057212 */ /* 0x000fe200078e3cff */
[----:B------:R-:W-:Y:S01]  /*2b30*/  IMAD.IADD R69, R7, 0x1, R53 ;  /* 0x0000000107457824 */ /* 0x000fe200078e0235 */
[----:B------:R-:W-:Y:S02]  /*2b40*/  SHF.R.U32.HI R76, RZ, 0x3, R73 ;  /* 0x00000003ff4c7819 */ /* 0x000fe40000011649 */
[----:B------:R-:W-:-:S04]  /*2b50*/  LOP3.LUT R7, R73, 0x18, R18, 0xf8, !PT ;  /* 0x0000001849077812 */ /* 0x000fc800078ef812 */
[----:B------:R-:W-:Y:S02]  /*2b60*/  LOP3.LUT R7, R7, R76, RZ, 0x3c, !PT ;  /* 0x0000004c07077212 */ /* 0x000fe400078e3cff */
[----:B------:R-:W-:Y:S02]  /*2b70*/  PRMT R84, R84, 0x7710, RZ ;  /* 0x0000771054547816 */ /* 0x000fe400000000ff */
[----:B------:R-:W-:Y:S02]  /*2b80*/  SEL R75, R75, 0xffffffe0, !P2 ;  /* 0xffffffe04b4b7807 */ /* 0x000fe40005000000 */
[----:B------:R-:W-:Y:S01]  /*2b90*/  LOP3.LUT R71, R4, 0xfffffff8, RZ, 0xc0, !PT ;  /* 0xfffffff804477812 */ /* 0x000fe200078ec0ff */
[----:B------:R-:W-:Y:S01]  /*2ba0*/  IMAD.IADD R66, R9, 0x1, R67 ;  /* 0x0000000109427824 */ /* 0x000fe200078e0243 */
[C---:B------:R-:W-:Y:S01]  /*2bb0*/  LOP3.LUT R77, R84.reuse, 0x1, RZ, 0xc0, !PT ;  /* 0x00000001544d7812 */ /* 0x040fe200078ec0ff */
[----:B------:R-:W-:Y:S01]  /*2bc0*/  IMAD.SHL.U32 R61, R61, 0x2, RZ ;  /* 0x000000023d3d7824 */ /* 0x000fe200078e00ff */
[C---:B------:R-:W-:Y:S01]  /*2bd0*/  LOP3.LUT R78, R84.reuse, 0x2, RZ, 0xc0, !PT ;  /* 0x00000002544e7812 */ /* 0x040fe200078ec0ff */
[----:B------:R-:W-:Y:S01]  /*2be0*/  IMAD.IADD R63, R55, 0x1, R63 ;  /* 0x00000001373f7824 */ /* 0x000fe200078e023f */
[C---:B------:R-:W-:Y:S01]  /*2bf0*/  LOP3.LUT R79, R84.reuse, 0x4, RZ, 0xc0, !PT ;  /* 0x00000004544f7812 */ /* 0x040fe200078ec0ff */
[----:B------:R-:W-:Y:S01]  /*2c00*/  IMAD R64, R15, 0x40, R208 ;  /* 0x000000400f407824 */ /* 0x000fe200078e02d0 */
[C---:B------:R-:W-:Y:S01]  /*2c10*/  LOP3.LUT R80, R84.reuse, 0x8, RZ, 0xc0, !PT ;  /* 0x0000000854507812 */ /* 0x040fe200078ec0ff */
[----:B------:R-:W-:Y:S01]  /*2c20*/  IMAD.IADD R67, R67, 0x1, R21 ;  /* 0x0000000143437824 */ /* 0x000fe200078e0215 */
[----:B------:R-:W-:-:S02]  /*2c30*/  LOP3.LUT R81, R84, 0x10, RZ, 0xc0, !PT ;  /* 0x0000001054517812 */ /* 0x000fc400078ec0ff */
[----:B------:R-:W-:Y:S01]  /*2c40*/  LOP3.LUT R83, R84, 0x20, RZ, 0xc0, !PT ;  /* 0x0000002054537812 */ /* 0x000fe200078ec0ff */
[----:B------:R-:W-:Y:S01]  /*2c50*/  @!P6 BAR.SYNC.DEFER_BLOCKING 0x9, 0x100 ;  /* 0x024400000000eb1d */ /* 0x000fe20000010000 */
[----:B------:R-:W-:Y:S02]  /*2c60*/  ISETP.GE.AND P1, PT, R18, UR4, PT ;  /* 0x0000000412007c0c */ /* 0x000fe4000bf26270 */
[----:B------:R-:W-:Y:S02]  /*2c70*/  SHF.R.S32.HI R70, RZ, 0x3, R4 ;  /* 0x00000003ff467819 */ /* 0x000fe40000011404 */
[----:B------:R-:W-:Y:S02]  /*2c80*/  SHF.R.S32.HI R72, RZ, 0x1f, R71 ;  /* 0x0000001fff487819 */ /* 0x000fe40000011447 */
[----:B------:R-:W-:Y:S02]  /*2c90*/  LOP3.LUT R84, R84, 0x40, RZ, 0xc0, !PT ;  /* 0x0000004054547812 */ /* 0x000fe400078ec0ff */
[----:B------:R-:W-:Y:S01]  /*2ca0*/  SHF.R.S32.HI R65, RZ, 0x1f, R0 ;  /* 0x0000001fff417819 */ /* 0x000fe20000011400 */
[----:B--2---:R-:W-:Y:S01]  /*2cb0*/  IMAD.IADD R74, R11, 0x1, R5 ;  /* 0x000000010b4a7824 */ /* 0x004fe200078e0205 */
[----:B------:R-:W-:-:S04]  /*2cc0*/  LOP3.LUT R5, R73, 0x38, R4, 0xf8, !PT ;  /* 0x0000003849057812 */ /* 0x000fc800078ef804 */
[----:B------:R-:W-:Y:S01]  /*2cd0*/  LOP3.LUT R5, R5, R76, RZ, 0x3c, !PT ;  /* 0x0000004c05057212 */ /* 0x000fe200078e3cff */
[----:B---3--:R-:W-:-:S04]  /*2ce0*/  IMAD R82, R6, 0x200, R7 ;  /* 0x0000020006527824 */ /* 0x008fc800078e0207 */
[----:B------:R-:W-:Y:S02]  /*2cf0*/  IMAD R85, R6, 0x200, R5 ;  /* 0x0000020006557824 */ /* 0x000fe400078e0205 */
[----:B------:R-:W-:-:S07]  /*2d00*/  IMAD.IADD R86, R75, 0x1, R82 ;  /* 0x000000014b567824 */ /* 0x000fce00078e0252 */
.L_x_2904:
[----:B------:R-:W0:Y:S01]  /*2d10*/  LDC R91, c[0x0][0x430] ;  /* 0x00010c00ff5b7b82 */ /* 0x000e220000000800 */
[----:B------:R-:W-:Y:S02]  /*2d20*/  VIADD R28, R28, 0xffffffff ;  /* 0xffffffff1c1c7836 */ /* 0x000fe40000000000 */
[----:B------:R-:W-:Y:S02]  /*2d30*/  IMAD.MOV.U32 R90, RZ, RZ, RZ ;  /* 0x000000ffff5a7224 */ /* 0x000fe400078e00ff */
[----:B------:R-:W-:-:S03]  /*2d40*/  IMAD R4, R28, 0x60, R64 ;  /* 0x000000601c047824 */ /* 0x000fc600078e0240 */
[----:B-1----:R-:W1:Y:S01]  /*2d50*/  LDC R88, c[0x0][0x3f4] ;  /* 0x0000fd00ff587b82 */ /* 0x002e620000000800 */
[----:B--2---:R-:W-:Y:S01]  /*2d60*/  IMAD.IADD R32, R3, 0x1, R4 ;  /* 0x0000000103207824 */ /* 0x004fe200078e0204 */
[----:B------:R-:W-:-:S03]  /*2d70*/  ISETP.GE.AND P2, PT, R4, R25, PT ;  /* 0x000000190400720c */ /* 0x000fc60003f46270 */
[----:B------:R-:W-:Y:S01]  /*2d80*/  IMAD.MOV.U32 R12, RZ, RZ, R32 ;  /* 0x000000ffff0c7224 */ /* 0x000fe200078e0020 */
[----:B------:R-:W-:Y:S02]  /*2d90*/  ISETP.GT.OR P2, PT, R64, 0x5f, P2 ;  /* 0x0000005f4000780c */ /* 0x000fe40001744670 */
[----:B0-----:R-:W-:-:S11]  /*2da0*/  ISETP.NE.AND P3, PT, R91, 0x1, PT ;  /* 0x000000015b00780c */ /* 0x001fd60003f65270 */
[----:B------:R-:W0:Y:S08]  /*2db0*/  @!P2 LDC.64 R6, c[0x0][0x428] ;  /* 0x00010a00ff06ab82 */ /* 0x000e300000000a00 */
[----:B------:R-:W2:Y:S08]  /*2dc0*/  @!P2 LDC.64 R4, c[0x0][0x418] ;  /* 0x00010600ff04ab82 */ /* 0x000eb00000000a00 */
[----:B------:R-:W3:Y:S08]  /*2dd0*/  @P3 LDC R11, c[0x0][0x434] ;  /* 0x00010d00ff0b3b82 */ /* 0x000ef00000000800 */
[----:B------:R-:W4:Y:S01]  /*2de0*/  @P3 LDC R14, c[0x0][0x438] ;  /* 0x00010e00ff0e3b82 */ /* 0x000f220000000800 */
[----:B---3--:R-:W-:-:S05]  /*2df0*/  @P3 IMAD.HI.U32 R11, R32, R11, RZ ;  /* 0x0000000b200b3227 */ /* 0x008fca00078e00ff */
[----:B----4-:R-:W-:Y:S01]  /*2e00*/  @P3 SHF.R.U32.HI R12, RZ, R14, R11 ;  /* 0x0000000eff0c3219 */ /* 0x010fe2000001160b */
[----:B0-----:R-:W-:-:S03]  /*2e10*/  @!P2 IMAD R11, R65, R6, RZ ;  /* 0x00000006410ba224 */ /* 0x001fc600078e02ff */
[--C-:B------:R-:W-:Y:S01]  /*2e20*/  @!P2 SHF.R.S32.HI R13, RZ, 0x1f, R12.reuse ;  /* 0x0000001fff0da819 */ /* 0x100fe2000001140c */
[C---:B------:R-:W-:Y:S02]  /*2e30*/  @!P2 IMAD R11, R0.reuse, R7, R11 ;  /* 0x00000007000ba224 */ /* 0x040fe400078e020b */
[----:B------:R-:W-:-:S04]  /*2e40*/  @!P2 IMAD.WIDE.U32 R6, R0, R6, R12 ;  /* 0x000000060006a225 */ /* 0x000fc800078e000c */
[----:B------:R-:W-:Y:S01]  /*2e50*/  @!P2 IMAD.IADD R7, R7, 0x1, R11 ;  /* 0x000000010707a824 */ /* 0x000fe200078e020b */
[----:B--2---:R-:W-:-:S04]  /*2e60*/  @!P2 LEA R4, P3, R6, R4, 0x2 ;  /* 0x000000040604a211 */ /* 0x004fc800078610ff */
[----:B------:R-:W-:Y:S02]  /*2e70*/  @!P2 LEA.HI.X R5, R6, R5, R7, 0x2, P3 ;  /* 0x000000050605a211 */ /* 0x000fe400018f1407 */
[----:B------:R-:W-:-:S03]  /*2e80*/  ISETP.GT.AND P3, PT, R28, R29, PT ;  /* 0x0000001d1c00720c */ /* 0x000fc60003f64270 */
[----:B-----5:R0:W5:Y:S01]  /*2e90*/  @!P2 LDG.E R90, desc[UR52][R4.64] ;  /* 0x00000034045aa981 */ /* 0x020162000c1e1900 */
[----:B-1----:R-:W-:Y:S01]  /*2ea0*/  ISETP.GE.AND P2, PT, R88, 0x1, PT ;  /* 0x000000015800780c */ /* 0x002fe20003f46270 */
[----:B------:R-:W-:Y:S01]  /*2eb0*/  IMAD.MOV R6, RZ, RZ, -R12 ;  /* 0x000000ffff067224 */ /* 0x000fe200078e0a0c */
[----:B------:R-:W-:Y:S01]  /*2ec0*/  LOP3.LUT R16, R16, 0xfffffffd, RZ, 0xc0, !PT ;  /* 0xfffffffd10107812 */ /* 0x000fe200078ec0ff */
[C---:B------:R-:W-:Y:S01]  /*2ed0*/  IMAD R98, R22.reuse, 0x1800, R82 ;  /* 0x0000180016627824 */ /* 0x040fe200078e0252 */
[----:B------:R-:W-:Y:S05]  /*2ee0*/  YIELD ;  /* 0x0000000000007946 */ /* 0x000fea0003800000 */
[----:B------:R-:W-:Y:S01]  /*2ef0*/  IMAD R91, R91, R6, R32 ;  /* 0x000000065b5b7224 */ /* 0x000fe200078e0220 */
[----:B------:R-:W-:Y:S01]  /*2f00*/  BSSY B0, `(.L_x_2851) ;  /* 0x00002ed000007945 */ /* 0x000fe20003800000 */
[----:B------:R-:W-:Y:S01]  /*2f10*/  IMAD R6, R22, 0x1800, R86 ;  /* 0x0000180016067824 */ /* 0x000fe200078e0256 */
[----:B------:R-:W-:Y:S01]  /*2f20*/  @P3 LOP3.LUT R16, R16, 0x2, RZ, 0xfc, !PT ;  /* 0x0000000210103812 */ /* 0x000fe200078efcff */
[----:B------:R-:W-:-:S02]  /*2f30*/  IMAD R98, R98, 0x2, R27 ;  /* 0x0000000262627824 */ /* 0x000fc400078e021b */
[----:B------:R-:W-:Y:S01]  /*2f40*/  IMAD R89, R6, 0x2, R27 ;  /* 0x0000000206597824 */ /* 0x000fe200078e021b */
[----:B0-----:R-:W-:Y:S06]  /*2f50*/  @!P2 BRA `(.L_x_2852) ;  /* 0x000000280090a947 */ /* 0x001fec0003800000 */
[----:B------:R-:W-:Y:S01]  /*2f60*/  SHF.R.S32.HI R92, RZ, 0x1f, R91 ;  /* 0x0000001fff5c7819 */ /* 0x000fe2000001145b */
[----:B------:R-:W-:Y:S01]  /*2f70*/  ULDC.64 UR4, c[0x0][0x300] ;  /* 0x0000c00000047ab9 */ /* 0x000fe20000000a00 */
[----:B-----5:R-:W-:Y:S01]  /*2f80*/  SHF.R.S32.HI R93, RZ, 0x1f, R90 ;  /* 0x0000001fff5d7819 */ /* 0x020fe2000001145a */
[----:B------:R-:W-:Y:S01]  /*2f90*/  IMAD.WIDE.U32 R4, R91, UR4, RZ ;  /* 0x000000045b047c25 */ /* 0x000fe2000f8e00ff */
[----:B------:R-:W-:Y:S02]  /*2fa0*/  ULDC.U8 UR6, c[0x0][0x410] ;  /* 0x0001040000067ab9 */ /* 0x000fe40000000000 */
[----:B------:R-:W-:Y:S01]  /*2fb0*/  ISETP.NE.AND P2, PT, RZ, UR6, PT ;  /* 0x00000006ff007c0c */ /* 0x000fe2000bf45270 */
[----:B------:R-:W-:Y:S02]  /*2fc0*/  IMAD R6, R92, UR4, RZ ;  /* 0x000000045c067c24 */ /* 0x000fe4000f8e02ff */
[-C--:B------:R-:W-:Y:S02]  /*2fd0*/  IMAD R14, R63, R28.reuse, RZ ;  /* 0x0000001c3f0e7224 */ /* 0x080fe400078e02ff */
[----:B------:R-:W-:Y:S01]  /*2fe0*/  IMAD R7, R91, UR5, R6 ;  /* 0x000000055b077c24 */ /* 0x000fe2000f8e0206 */
[----:B------:R-:W-:Y:S01]  /*2ff0*/  ULDC.64 UR4, c[0x0][0x310] ;  /* 0x0000c40000047ab9 */ /* 0x000fe20000000a00 */
[----:B------:R-:W-:-:S02]  /*3000*/  IMAD R6, R62, R28, RZ ;  /* 0x0000001c3e067224 */ /* 0x000fc400078e02ff */
[----:B------:R-:W-:Y:S02]  /*3010*/  IMAD R11, R93, UR4, RZ ;  /* 0x000000045d0b7c24 */ /* 0x000fe4000f8e02ff */
[----:B------:R-:W-:Y:S01]  /*3020*/  IMAD.IADD R5, R5, 0x1, R7 ;  /* 0x0000000105057824 */ /* 0x000fe200078e0207 */
[----:B------:R-:W-:Y:S01]  /*3030*/  SHF.R.S32.HI R7, RZ, 0x1f, R28 ;  /* 0x0000001fff077819 */ /* 0x000fe2000001141c */
[C---:B------:R-:W-:Y:S02]  /*3040*/  IMAD R11, R90.reuse, UR5, R11 ;  /* 0x000000055a0b7c24 */ /* 0x040fe4000f8e020b */
[----:B------:R-:W-:Y:S01]  /*3050*/  IMAD.WIDE.U32 R4, R90, UR4, R4 ;  /* 0x000000045a047c25 */ /* 0x000fe2000f8e0004 */
[----:B------:R-:W-:-:S03]  /*3060*/  ULDC.64 UR4, c[0x0][0x308] ;  /* 0x0000c20000047ab9 */ /* 0x000fc60000000a00 */
[----:B------:R-:W-:Y:S02]  /*3070*/  IMAD.IADD R5, R5, 0x1, R11 ;  /* 0x0000000105057824 */ /* 0x000fe400078e020b */
[----:B------:R-:W-:Y:S02]  /*3080*/  IMAD R11, R7, R48, R6 ;  /* 0x00000030070b7224 */ /* 0x000fe400078e0206 */
[----:B------:R-:W-:-:S04]  /*3090*/  IMAD.WIDE.U32 R12, R209, UR4, R4 ;  /* 0x00000004d10c7c25 */ /* 0x000fc8000f8e0004 */
[----:B------:R-:W-:Y:S01]  /*30a0*/  IMAD R97, R209, UR5, R13 ;  /* 0x00000005d1617c24 */ /* 0x000fe2000f8e020d */
[----:B------:R-:W-:Y:S01]  /*30b0*/  ULDC.64 UR4, c[0x0][0x2e8] ;  /* 0x0000ba0000047ab9 */ /* 0x000fe20000000a00 */
[----:B------:R-:W-:Y:S01]  /*30c0*/  IMAD R15, R7, R54, R14 ;  /* 0x00000036070f7224 */ /* 0x000fe200078e020e */
[----:B------:R-:W-:Y:S01]  /*30d0*/  LEA R96, P3, R12, UR4, 0x1 ;  /* 0x000000040c607c11 */ /* 0x000fe2000f8608ff */
[----:B------:R-:W-:Y:S02]  /*30e0*/  IMAD R94, R28, -0x60, R25 ;  /* 0xffffffa01c5e7824 */ /* 0x000fe400078e0219 */
[-C--:B------:R-:W-:Y:S01]  /*30f0*/  IMAD.WIDE.U32 R6, R48, R28.reuse, RZ ;  /* 0x0000001c30067225 */ /* 0x080fe200078e00ff */
[----:B------:R-:W-:Y:S02]  /*3100*/  LEA.HI.X R97, R12, UR5, R97, 0x1, P3 ;  /* 0x000000050c617c11 */ /* 0x000fe400098f0c61 */
[----:B------:R-:W-:Y:S01]  /*3110*/  VIMNMX R94, R94, 0x60, PT ;  /* 0x000000605e5e7848 */ /* 0x000fe20003fe0100 */
[----:B------:R-:W-:-:S04]  /*3120*/  IMAD.WIDE.U32 R4, R54, R28, RZ ;  /* 0x0000001c36047225 */ /* 0x000fc800078e00ff */
[----:B------:R-:W-:Y:S02]  /*3130*/  IMAD.IADD R87, R7, 0x1, R11 ;  /* 0x0000000107577824 */ /* 0x000fe400078e020b */
[----:B------:R-:W-:Y:S01]  /*3140*/  IMAD.IADD R95, R5, 0x1, R15 ;  /* 0x00000001055f7824 */ /* 0x000fe200078e020f */
[----:B------:R-:W-:Y:S06]  /*3150*/  @!P2 BRA `(.L_x_2853) ;  /* 0x0000001000f4a947 */ /* 0x000fec0003800000 */
[----:B------:R-:W-:Y:S01]  /*3160*/  ISETP.GE.AND P2, PT, R208, R94, PT ;  /* 0x0000005ed000720c */ /* 0x000fe20003f46270 */
[----:B------:R-:W-:Y:S01]  /*3170*/  BSSY B1, `(.L_x_2854) ;  /* 0x000001b000017945 */ /* 0x000fe20003800000 */
[----:B------:R-:W-:Y:S02]  /*3180*/  CS2R R32, SRZ ;  /* 0x0000000000207805 */ /* 0x000fe4000001ff00 */
[----:B------:R-:W-:Y:S02]  /*3190*/  CS2R R40, SRZ ;  /* 0x0000000000287805 */ /* 0x000fe4000001ff00 */
[----:B------:R-:W-:Y:S02]  /*31a0*/  CS2R R44, SRZ ;  /* 0x00000000002c7805 */ /* 0x000fe4000001ff00 */
[----:B------:R-:W-:Y:S02]  /*31b0*/  CS2R R42, SRZ ;  /* 0x00000000002a7805 */ /* 0x000fe4000001ff00 */
[----:B------:R-:W-:-:S03]  /*31c0*/  CS2R R46, SRZ ;  /* 0x00000000002e7805 */ /* 0x000fc6000001ff00 */
[----:B------:R-:W-:Y:S05]  /*31d0*/  @P2 BRA `(.L_x_2855) ;  /* 0x0000000000502947 */ /* 0x000fea0003800000 */
[----:B------:R-:W-:Y:S01]  /*31e0*/  IADD3 R11, P3, R8, R6, RZ ;  /* 0x00000006080b7210 */ /* 0x000fe20007f7e0ff */
[----:B------:R-:W-:Y:S01]  /*31f0*/  ULDC.64 UR4, c[0x0][0x3e8] ;  /* 0x0000fa0000047ab9 */ /* 0x000fe20000000a00 */
[----:B------:R-:W-:Y:S02]  /*3200*/  CS2R R44, SRZ ;  /* 0x00000000002c7805 */ /* 0x000fe4000001ff00 */
[----:B------:R-:W-:Y:S01]  /*3210*/  CS2R R46, SRZ ;  /* 0x00000000002e7805 */ /* 0x000fe2000001ff00 */
[----:B------:R-:W-:Y:S01]  /*3220*/  IMAD.X R14, R87, 0x1, R66, P3 ;  /* 0x00000001570e7824 */ /* 0x000fe200018e0642 */
[----:B------:R-:W-:-:S04]  /*3230*/  LEA R12, P3, R11, UR4, 0x1 ;  /* 0x000000040b0c7c11 */ /* 0x000fc8000f8608ff */
[----:B------:R-:W-:Y:S01]  /*3240*/  LEA.HI.X R13, R11, UR5, R14, 0x1, P3 ;  /* 0x000000050b0d7c11 */ /* 0x000fe200098f0c0e */
[----:B------:R-:W-:Y:S01]  /*3250*/  ULDC.64 UR4, c[0x0][0x400] ;  /* 0x0001000000047ab9 */ /* 0x000fe20000000a00 */
[----:B------:R-:W-:-:S05]  /*3260*/  IADD3 R11, P3, R50, R4, RZ ;  /* 0x00000004320b7210 */ /* 0x000fca0007f7e0ff */
[----:B------:R-:W-:Y:S01]  /*3270*/  IMAD.X R34, R95, 0x1, R68, P3 ;  /* 0x000000015f227824 */ /* 0x000fe200018e0644 */
        /* <DEDUP_REMOVED lines=10> */
.L_x_2855:
[----:B------:R-:W-:Y:S05]  /*3320*/  BSYNC B1 ;  /* 0x0000000000017941 */ /* 0x000fea0003800000 */
.L_x_2854:
[----:B------:R-:W-:Y:S01]  /*3330*/  VIADD R11, R208, 0x40 ;  /* 0x00000040d00b7836 */ /* 0x000fe20000000000 */
[----:B------:R-:W-:Y:S01]  /*3340*/  BSSY B1, `(.L_x_2856) ;  /* 0x000001c000017945 */ /* 0x000fe20003800000 */
[----:B------:R-:W-:Y:S02]  /*3350*/  CS2R R36, SRZ ;  /* 0x0000000000247805 */ /* 0x000fe4000001ff00 */
[----:B------:R-:W-:Y:S01]  /*3360*/  CS2R R34, SRZ ;  /* 0x0000000000227805 */ /* 0x000fe2000001ff00 */
[----:B0----5:R-:W-:Y:S01]  /*3370*/  IMAD.MOV.U32 R13, RZ, RZ, R41 ;  /* 0x000000ffff0d7224 */ /* 0x021fe200078e0029 */
[----:B------:R-:W-:Y:S01]  /*3380*/  ISETP.GE.AND P4, PT, R11, R94, PT ;  /* 0x0000005e0b00720c */ /* 0x000fe20003f86270 */
[----:B------:R-:W-:Y:S01]  /*3390*/  IMAD.MOV.U32 R11, RZ, RZ, R40 ;  /* 0x000000ffff0b7224 */ /* 0x000fe200078e0028 */
[----:B------:R-:W-:-:S11]  /*33a0*/  CS2R R38, SRZ ;  /* 0x0000000000267805 */ /* 0x000fd6000001ff00 */
        /* <DEDUP_REMOVED lines=21> */
.L_x_2857:
[----:B------:R-:W-:Y:S05]  /*3500*/  BSYNC B1 ;  /* 0x0000000000017941 */ /* 0x000fea0003800000 */
.L_x_2856:
[----:B0-----:R-:W-:Y:S01]  /*3510*/  IMAD.MOV.U32 R4, RZ, RZ, R44 ;  /* 0x000000ffff047224 */ /* 0x001fe200078e002c */
[----:B------:R-:W-:Y:S01]  /*3520*/  UISETP.NE.AND UP0, UPT, UR50, 0x3, UPT ;  /* 0x000000033200788c */ /* 0x000fe2000bf05270 */
[----:B------:R-:W-:Y:S01]  /*3530*/  IMAD.MOV.U32 R5, RZ, RZ, R45 ;  /* 0x000000ffff057224 */ /* 0x000fe200078e002d */
[----:B------:R-:W-:Y:S01]  /*3540*/  PRMT R107, R11, 0x5410, R13 ;  /* 0x000054100b6b7816 */ /* 0x000fe2000000000d */
[----:B------:R-:W-:Y:S01]  /*3550*/  IMAD.MOV.U32 R6, RZ, RZ, R46 ;  /* 0x000000ffff067224 */ /* 0x000fe200078e002e */
[----:B------:R-:W-:Y:S01]  /*3560*/  PRMT R104, R4, 0x7610, R104 ;  /* 0x0000761004687816 */ /* 0x000fe20000000068 */
[----:B------:R-:W-:Y:S01]  /*3570*/  IMAD.MOV.U32 R4, RZ, RZ, R42 ;  /* 0x000000ffff047224 */ /* 0x000fe200078e002a */
[----:B------:R-:W-:Y:S01]  /*3580*/  PRMT R106, R5, 0x7610, R106 ;  /* 0x00007610056a7816 */ /* 0x000fe2000000006a */
[----:B------:R-:W-:Y:S01]  /*3590*/  IMAD.MOV.U32 R5, RZ, RZ, R43 ;  /* 0x000000ffff057224 */ /* 0x000fe200078e002b */
[----:B------:R-:W-:Y:S01]  /*35a0*/  PLOP3.LUT P3, PT, PT, PT, UP0, 0x80, 0x0 ;  /* 0x000000000000781c */ /* 0x000fe20003f6f008 */
[----:B------:R-:W-:Y:S01]  /*35b0*/  IMAD.MOV.U32 R7, RZ, RZ, R47 ;  /* 0x000000ffff077224 */ /* 0x000fe200078e002f */
[----:B------:R-:W-:Y:S01]  /*35c0*/  PRMT R104, R104, 0x5410, R6 ;  /* 0x0000541068687816 */ /* 0x000fe20000000006 */
[----:B-----5:R-:W-:Y:S01]  /*35d0*/  IMAD.MOV.U32 R6, RZ, RZ, R36 ;  /* 0x000000ffff067224 */ /* 0x020fe200078e0024 */
[----:B------:R-:W-:Y:S01]  /*35e0*/  PRMT R108, R4, 0x5410, R5 ;  /* 0x00005410046c7816 */ /* 0x000fe20000000005 */
[----:B------:R-:W-:Y:S01]  /*35f0*/  IMAD.MOV.U32 R4, RZ, RZ, R32 ;  /* 0x000000ffff047224 */ /* 0x000fe200078e0020 */
[----:B------:R-:W-:Y:S01]  /*3600*/  PRMT R106, R106, 0x5410, R7 ;  /* 0x000054106a6a7816 */ /* 0x000fe20000000007 */
[----:B------:R-:W-:Y:S01]  /*3610*/  IMAD.MOV.U32 R5, RZ, RZ, R33 ;  /* 0x000000ffff057224 */ /* 0x000fe200078e0021 */
[----:B------:R-:W-:Y:S01]  /*3620*/  PRMT R103, R103, 0x5410, R6 ;  /* 0x0000541067677816 */ /* 0x000fe20000000006 */
[----:B------:R-:W-:-:S02]  /*3630*/  IMAD.MOV.U32 R7, RZ, RZ, R37 ;  /* 0x000000ffff077224 */ /* 0x000fc400078e0025 */
[----:B------:R-:W-:Y:S01]  /*3640*/  IMAD.MOV.U32 R6, RZ, RZ, R38 ;  /* 0x000000ffff067224 */ /* 0x000fe200078e0026 */
[----:B------:R-:W-:Y:S01]  /*3650*/  PRMT R100, R4, 0x5410, R5 ;  /* 0x0000541004647816 */ /* 0x000fe20000000005 */
[----:B------:R-:W-:Y:S01]  /*3660*/  IMAD.MOV.U32 R4, RZ, RZ, R34 ;  /* 0x000000ffff047224 */ /* 0x000fe200078e0022 */
[----:B------:R-:W-:Y:S01]  /*3670*/  PRMT R102, R7, 0x7610, R102 ;  /* 0x0000761007667816 */ /* 0x000fe20000000066 */
[----:B------:R-:W-:Y:S01]  /*3680*/  IMAD.MOV.U32 R5, RZ, RZ, R35 ;  /* 0x000000ffff057224 */ /* 0x000fe200078e0023 */
[----:B------:R-:W-:Y:S01]  /*3690*/  PRMT R103, R6, 0x7610, R103 ;  /* 0x0000761006677816 */ /* 0x000fe20000000067 */
[----:B------:R-:W-:-:S03]  /*36a0*/  IMAD.MOV.U32 R7, RZ, RZ, R39 ;  /* 0x000000ffff077224 */ /* 0x000fc600078e0027 */
[----:B------:R-:W-:Y:S02]  /*36b0*/  PRMT R101, R4, 0x5410, R5 ;  /* 0x0000541004657816 */ /* 0x000fe40000000005 */
[----:B------:R-:W-:Y:S01]  /*36c0*/  PRMT R102, R102, 0x5410, R7 ;  /* 0x0000541066667816 */ /* 0x000fe20000000007 */
[----:B------:R-:W-:Y:S06]  /*36d0*/  @!P3 BRA `(.L_x_2858) ;  /* 0x000000000004b947 */ /* 0x000fec0003800000 */
[----:B------:R-:W-:Y:S01]  /*36e0*/  BPT.TRAP 0x1 ;  /* 0x000000040000795c */ /* 0x000fe20000300000 */
.L_x_2858:
[----:B------:R-:W-:Y:S01]  /*36f0*/  IMAD R87, R22, 0x8, R23 ;  /* 0x0000000816577824 */ /* 0x000fe200078e0217 */
[----:B------:R-:W-:Y:S01]  /*3700*/  SHF.L.U32 R95, R213, 0x1f, RZ ;  /* 0x0000001fd55f7819 */ /* 0x000fe200000006ff */
[----:B------:R-:W-:Y:S03]  /*3710*/  BSSY B1, `(.L_x_2859) ;  /* 0x0000003000017945 */ /* 0x000fe60003800000 */
[----:B------:R-:W0:Y:S02]  /*3720*/  SYNCS.PHASECHK.TRANS64.TRYWAIT P5, [R87+URZ+0x22890], R95 ;  /* 0x0228905f570075a7 */ /* 0x000e2400080a017f */
[----:B0-----:R-:W-:Y:S05]  /*3730*/  @!P5 BRA `(.L_x_2860) ;  /* 0x000001fc00bcd947 */ /* 0x001fea0003800000 */
.L_x_3206:
[----:B------:R-:W-:Y:S05]  /*3740*/  BSYNC B1 ;  /* 0x0000000000017941 */ /* 0x000fea0003800000 */
.L_x_2859:
[----:B------:R-:W-:-:S03]  /*3750*/  UMOV UR4, 0xffffffff ;  /* 0xffffffff00047882 */ /* 0x000fc60000000000 */
[----:B------:R-:W-:Y:S05]  /*3760*/  BRA.DIV UR4, `(.L_x_2861) ;  /* 0x000001fe04c47947 */ /* 0x000fea000b800000 */
[----:B------:R1:W2:Y:S04]  /*3770*/  SHFL.IDX PT, R99, R97, RZ, 0x1c1f ;  /* 0x001c1fff61637589 */ /* 0x0002a800000e0000 */
[----:B------:R1:W3:Y:S02]  /*3780*/  SHFL.IDX PT, R14, R96, RZ, 0x1c1f ;  /* 0x001c1fff600e7589 */ /* 0x0002e400000e0000 */
.L_x_3210:
        /* <DEDUP_REMOVED lines=19> */
[----:B------:R-:W-:Y:S02]  /*38c0*/  HADD2.F32 R45, -RZ, R45.H0_H0 ;  /* 0x2000002dff2d7230 */ /* 0x000fe40000004100 */
[C---:B------:R-:W-:Y:S01]  /*38d0*/  FMUL.FTZ R105, R46.reuse, R5 ;  /* 0x000000052e697220 */ /* 0x040fe20000410000 */
[----:B------:R-:W-:Y:S01]  /*38e0*/  FFMA.FTZ R5, R46, R11, -R15 ;  /* 0x0000000b2e057223 */ /* 0x000fe2000001080f */
[----:B------:R-:W-:-:S02]  /*38f0*/  SHF.R.U32.HI R46, RZ, 0x10, R47 ;  /* 0x00000010ff2e7819 */ /* 0x000fc4000001162f */
[----:B------:R-:W-:Y:S01]  /*3900*/  FFMA.FTZ R44, R44, R11, R105 ;  /* 0x0000000b2c2c7223 */ /* 0x000fe20000010069 */
[----:B------:R-:W-:Y:S02]  /*3910*/  IMAD.MOV.U32 R11, RZ, RZ, R4 ;  /* 0x000000ffff0b7224 */ /* 0x000fe400078e0004 */
[--C-:B------:R-:W-:Y:S02]  /*3920*/  HADD2.F32 R15, -RZ, R7.reuse.H1_H1 ;  /* 0x30000007ff0f7230 */ /* 0x100fe40000004100 */
[----:B------:R-:W-:Y:S01]  /*3930*/  HADD2.F32 R46, -RZ, R46.H0_H0 ;  /* 0x2000002eff2e7230 */ /* 0x000fe20000004100 */
[----:B------:R-:W-:Y:S01]  /*3940*/  F2FP.F16.F32.PACK_AB R5, R44, R5 ;  /* 0x000000052c05723e */ /* 0x000fe200000000ff */
[----:B------:R-:W-:-:S03]  /*3950*/  HADD2.F32 R4, -RZ, R7.H0_H0 ;  /* 0x20000007ff047230 */ /* 0x000fc60000004100 */
[CC--:B------:R-:W-:Y:S02]  /*3960*/  FMUL.FTZ R7, R15.reuse, R46.reuse ;  /* 0x0000002e0f077220 */ /* 0x0c0fe40000410000 */
[C---:B------:R-:W-:Y:S02]  /*3970*/  FMUL.FTZ R46, R4.reuse, R46 ;  /* 0x0000002e042e7220 */ /* 0x040fe40000410000 */
[-C--:B------:R-:W-:Y:S02]  /*3980*/  FFMA.FTZ R4, R4, R45.reuse, -R7 ;  /* 0x0000002d04047223 */ /* 0x080fe40000010807 */
[----:B------:R-:W-:Y:S01]  /*3990*/  FFMA.FTZ R7, R15, R45, R46 ;  /* 0x0000002d0f077223 */ /* 0x000fe2000001002e */
[----:B------:R-:W-:Y:S02]  /*39a0*/  IMAD.MOV.U32 R15, RZ, RZ, R6 ;  /* 0x000000ffff0f7224 */ /* 0x000fe400078e0006 */
[--C-:B------:R-:W-:Y:S02]  /*39b0*/  HADD2.F32 R6, -RZ, R11.reuse.H0_H0 ;  /* 0x2000000bff067230 */ /* 0x100fe40000004100 */
[----:B------:R-:W-:Y:S01]  /*39c0*/  HADD2.F32 R11, -RZ, R11.H1_H1 ;  /* 0x3000000bff0b7230 */ /* 0x000fe20000004100 */
[----:B------:R-:W-:Y:S01]  /*39d0*/  F2FP.F16.F32.PACK_AB R7, R7, R4 ;  /* 0x000000040707723e */ /* 0x000fe200000000ff */
[----:B------:R-:W-:-:S02]  /*39e0*/  HADD2.F32 R46, -RZ, R104.H1_H1 ;  /* 0x30000068ff2e7230 */ /* 0x000fc40000004100 */
[----:B------:R-:W-:Y:S02]  /*39f0*/  HADD2.F32 R45, -RZ, R104.H0_H0 ;  /* 0x20000068ff2d7230 */ /* 0x000fe40000004100 */
[----:B------:R-:W-:Y:S02]  /*3a00*/  HADD2.F32 R104, -RZ, R106.H1_H1 ;  /* 0x3000006aff687230 */ /* 0x000fe40000004100 */
[-C--:B------:R-:W-:Y:S01]  /*3a10*/  FMUL.FTZ R47, R11, R46.reuse ;  /* 0x0000002e0b2f7220 */ /* 0x080fe20000410000 */
[----:B------:R-:W-:-:S03]  /*3a20*/  FMUL.FTZ R46, R6, R46 ;  /* 0x0000002e062e7220 */ /* 0x000fc60000410000 */
[-C--:B------:R-:W-:Y:S01]  /*3a30*/  FFMA.FTZ R6, R6, R45.reuse, -R47 ;  /* 0x0000002d06067223 */ /* 0x080fe2000001082f */
[----:B------:R-:W-:Y:S01]  /*3a40*/  FFMA.FTZ R11, R11, R45, R46 ;  /* 0x0000002d0b0b7223 */ /* 0x000fe2000001002e */
[--C-:B------:R-:W-:Y:S02]  /*3a50*/  HADD2.F32 R45, -RZ, R15.reuse.H0_H0 ;  /* 0x2000000fff2d7230 */ /* 0x100fe40000004100 */
[----:B------:R-:W-:Y:S02]  /*3a60*/  HADD2.F32 R15, -RZ, R15.H1_H1 ;  /* 0x3000000fff0f7230 */ /* 0x000fe40000004100 */
[----:B------:R-:W-:Y:S01]  /*3a70*/  HADD2.F32 R46, -RZ, R106.H0_H0 ;  /* 0x2000006aff2e7230 */ /* 0x000fe20000004100 */
[----:B------:R-:W-:Y:S02]  /*3a80*/  F2FP.F16.F32.PACK_AB R4, R11, R6 ;  /* 0x000000060b04723e */ /* 0x000fe400000000ff */
[-C--:B------:R-:W-:Y:S01]  /*3a90*/  FMUL.FTZ R106, R15, R104.reuse ;  /* 0x000000680f6a7220 */ /* 0x080fe20000410000 */
[----:B------:R-:W-:-:S03]  /*3aa0*/  FMUL.FTZ R104, R45, R104 ;  /* 0x000000682d687220 */ /* 0x000fc60000410000 */
[-C--:B------:R-:W-:Y:S01]  /*3ab0*/  FFMA.FTZ R106, R45, R46.reuse, -R106 ;  /* 0x0000002e2d6a7223 */ /* 0x080fe2000001086a */
[----:B------:R-:W-:-:S05]  /*3ac0*/  FFMA.FTZ R15, R15, R46, R104 ;  /* 0x0000002e0f0f7223 */ /* 0x000fca0000010068 */
[----:B------:R-:W-:-:S07]  /*3ad0*/  F2FP.F16.F32.PACK_AB R6, R15, R106 ;  /* 0x0000006a0f06723e */ /* 0x000fce00000000ff */
.L_x_2867:
[----:B------:R-:W-:Y:S05]  /*3ae0*/  BSYNC B3 ;  /* 0x0000000000037941 */ /* 0x000fea0003800000 */
.L_x_2866:
[----:B0-----:R4:W-:Y:S02]  /*3af0*/  ST.E.128 desc[UR52][R12.64], R4 ;  /* 0x000000040c007985 */ /* 0x0019e4000c101d34 */
.L_x_2865:
[----:B------:R-:W-:Y:S05]  /*3b00*/  BSYNC B2 ;  /* 0x0000000000027941 */ /* 0x000fea0003800000 */
.L_x_2864:
[----:B------:R-:W-:-:S13]  /*3b10*/  LOP3.LUT P2, RZ, R16, 0x1, RZ, 0xc0, !PT ;  /* 0x0000000110ff7812 */ /* 0x000fda000784c0ff */
[----:B------:R-:W-:Y:S05]  /*3b20*/  @P2 BRA `(.L_x_2863) ;  /* 0x0000000000c82947 */ /* 0x000fea0003800000 */
[----:B----4-:R4:W0:Y:S01]  /*3b30*/  LDS.128 R4, [R89] ;  /* 0x0000000059047984 */ /* 0x0108220000000c00 */
[C---:B---3--:R-:W-:Y:S01]  /*3b40*/  LEA R12, P2, R17.reuse, R14, 0x1 ;  /* 0x0000000e110c7211 */ /* 0x048fe200078408ff */
[----:B------:R-:W-:Y:S03]  /*3b50*/  BSSY B2, `(.L_x_2868) ;  /* 0x000002e000027945 */ /* 0x000fe60003800000 */
[----:B--2---:R-:W-:Y:S02]  /*3b60*/  LEA.HI.X R13, R17, R99, R212, 0x1, P2 ;  /* 0x00000063110d7211 */ /* 0x004fe400010f0cd4 */
[----:B------:R-:W-:-:S13]  /*3b70*/  ISETP.GE.AND P2, PT, R214, R88, PT ;  /* 0x00000058d600720c */ /* 0x000fda0003f46270 */
[----:B----4-:R-:W-:Y:S05]  /*3b80*/  @P2 BRA `(.L_x_2869) ;  /* 0x0000000000a82947 */ /* 0x010fea0003800000 */
[----:B------:R-:W-:Y:S01]  /*3b90*/  SHF.R.U64 R42, R42, 0x10, R43 ;  /* 0x000000102a2a7819 */ /* 0x000fe2000000122b */
[----:B0-----:R-:W-:Y:S01]  /*3ba0*/  IMAD.MOV.U32 R14, RZ, RZ, R7 ;  /* 0x000000ffff0e7224 */ /* 0x001fe200078e0007 */
[----:B------:R-:W-:Y:S01]  /*3bb0*/  SHF.R.U32.HI R43, RZ, 0x10, R43 ;  /* 0x00000010ff2b7819 */ /* 0x000fe2000001162b */
[--C-:B------:R-:W-:Y:S01]  /*3bc0*/  HADD2.F32 R7, -RZ, R5.reuse.H1_H1 ;  /* 0x30000005ff077230 */ /* 0x100fe20000004100 */
[--C-:B------:R-:W-:Y:S01]  /*3bd0*/  SHF.R.U64 R40, R40, 0x10, R41.reuse ;  /* 0x0000001028287819 */ /* 0x100fe20000001229 */
[----:B------:R-:W-:Y:S01]  /*3be0*/  HADD2.F32 R42, -RZ, R42.H0_H0 ;  /* 0x2000002aff2a7230 */ /* 0x000fe20000004100 */
[----:B------:R-:W-:Y:S01]  /*3bf0*/  MOV R11, R4 ;  /* 0x00000004000b7202 */ /* 0x000fe20000000f00 */
[----:B------:R-:W-:Y:S01]  /*3c00*/  HADD2.F32 R4, -RZ, R5.H0_H0 ;  /* 0x20000005ff047230 */ /* 0x000fe20000004100 */
[----:B------:R-:W-:Y:S01]  /*3c10*/  SHF.R.U32.HI R41, RZ, 0x10, R41 ;  /* 0x00000010ff297819 */ /* 0x000fe20000011629 */
[----:B------:R-:W-:Y:S02]  /*3c20*/  HADD2.F32 R43, -RZ, R43.H0_H0 ;  /* 0x2000002bff2b7230 */ /* 0x000fe40000004100 */
[----:B------:R-:W-:Y:S01]  /*3c30*/  FMUL.FTZ R5, R7, R42 ;  /* 0x0000002a07057220 */ /* 0x000fe20000410000 */
[----:B------:R-:W-:-:S02]  /*3c40*/  HADD2.F32 R15, -RZ, R14.H1_H1 ;  /* 0x3000000eff0f7230 */ /* 0x000fc40000004100 */
[----:B------:R-:W-:Y:S01]  /*3c50*/  FMUL.FTZ R42, R4, R42 ;  /* 0x0000002a042a7220 */ /* 0x000fe20000410000 */
[----:B------:R-:W-:Y:S02]  /*3c60*/  HADD2.F32 R14, -RZ, R14.H0_H0 ;  /* 0x2000000eff0e7230 */ /* 0x000fe40000004100 */
[----:B------:R-:W-:Y:S02]  /*3c70*/  HADD2.F32 R40, -RZ, R40.H0_H0 ;  /* 0x20000028ff287230 */ /* 0x000fe40000004100 */
[-C--:B------:R-:W-:Y:S01]  /*3c80*/  FMUL.FTZ R45, R15, R43.reuse ;  /* 0x0000002b0f2d7220 */ /* 0x080fe20000410000 */
[----:B------:R-:W-:Y:S02]  /*3c90*/  HADD2.F32 R41, -RZ, R41.H0_H0 ;  /* 0x20000029ff297230 */ /* 0x000fe40000004100 */
[----:B------:R-:W-:Y:S01]  /*3ca0*/  FMUL.FTZ R44, R14, R43 ;  /* 0x0000002b0e2c7220 */ /* 0x000fe20000410000 */
[----:B------:R-:W-:Y:S02]  /*3cb0*/  HADD2.F32 R43, -RZ, R108.H1_H1 ;  /* 0x3000006cff2b7230 */ /* 0x000fe40000004100 */
[-C--:B------:R-:W-:Y:S01]  /*3cc0*/  FFMA.FTZ R4, R4, R40.reuse, -R5 ;  /* 0x0000002804047223 */ /* 0x080fe20000010805 */
[----:B------:R-:W-:Y:S01]  /*3cd0*/  FFMA.FTZ R5, R7, R40, R42 ;  /* 0x0000002807057223 */ /* 0x000fe2000001002a */
[-C--:B------:R-:W-:Y:S01]  /*3ce0*/  FFMA.FTZ R7, R14, R41.reuse, -R45 ;  /* 0x000000290e077223 */ /* 0x080fe2000001082d */
[----:B------:R-:W-:Y:S01]  /*3cf0*/  FFMA.FTZ R46, R15, R41, R44 ;  /* 0x000000290f2e7223 */ /* 0x000fe2000001002c */
[----:B------:R-:W-:-:S02]  /*3d00*/  HADD2.F32 R14, -RZ, R11.H1_H1 ;  /* 0x3000000bff0e7230 */ /* 0x000fc40000004100 */
[----:B------:R-:W-:Y:S01]  /*3d10*/  HADD2.F32 R42, -RZ, R108.H0_H0 ;  /* 0x2000006cff2a7230 */ /* 0x000fe20000004100 */
[----:B------:R-:W-:Y:S01]  /*3d20*/  F2FP.F16.F32.PACK_AB R5, R5, R4 ;  /* 0x000000040505723e */ /* 0x000fe200000000ff */
[----:B------:R-:W-:Y:S01]  /*3d30*/  HADD2.F32 R11, -RZ, R11.H0_H0 ;  /* 0x2000000bff0b7230 */ /* 0x000fe20000004100 */
[----:B------:R-:W-:Y:S01]  /*3d40*/  F2FP.F16.F32.PACK_AB R7, R46, R7 ;  /* 0x000000072e07723e */ /* 0x000fe200000000ff */
[--C-:B------:R-:W-:Y:S02]  /*3d50*/  HADD2.F32 R15, -RZ, R6.reuse.H1_H1 ;  /* 0x30000006ff0f7230 */ /* 0x100fe40000004100 */
[-C--:B------:R-:W-:Y:S01]  /*3d60*/  FMUL.FTZ R44, R14, R42.reuse ;  /* 0x0000002a0e2c7220 */ /* 0x080fe20000410000 */
[----:B------:R-:W-:Y:S02]  /*3d70*/  HADD2.F32 R6, -RZ, R6.H0_H0 ;  /* 0x20000006ff067230 */ /* 0x000fe40000004100 */
[----:B------:R-:W-:Y:S01]  /*3d80*/  FMUL.FTZ R45, R11, R42 ;  /* 0x0000002a0b2d7220 */ /* 0x000fe20000410000 */
[----:B------:R-:W-:-:S02]  /*3d90*/  HADD2.F32 R40, -RZ, R107.H0_H0 ;  /* 0x2000006bff287230 */ /* 0x000fc40000004100 */
[-C--:B------:R-:W-:Y:S01]  /*3da0*/  FMUL.FTZ R47, R15, R43.reuse ;  /* 0x0000002b0f2f7220 */ /* 0x080fe20000410000 */
[----:B------:R-:W-:Y:S02]  /*3db0*/  HADD2.F32 R41, -RZ, R107.H1_H1 ;  /* 0x3000006bff297230 */ /* 0x000fe40000004100 */
[----:B------:R-:W-:Y:S01]  /*3dc0*/  FMUL.FTZ R42, R6, R43 ;  /* 0x0000002b062a7220 */ /* 0x000fe20000410000 */
[-C--:B------:R-:W-:Y:S01]  /*3dd0*/  FFMA.FTZ R44, R11, R40.reuse, -R44 ;  /* 0x000000280b2c7223 */ /* 0x080fe2000001082c */
[----:B------:R-:W-:Y:S01]  /*3de0*/  FFMA.FTZ R45, R14, R40, R45 ;  /* 0x000000280e2d7223 */ /* 0x000fe2000001002d */
[-C--:B------:R-:W-:Y:S01]  /*3df0*/  FFMA.FTZ R47, R6, R41.reuse, -R47 ;  /* 0x00000029062f7223 */ /* 0x080fe2000001082f */
[----:B------:R-:W-:-:S03]  /*3e00*/  FFMA.FTZ R42, R15, R41, R42 ;  /* 0x000000290f2a7223 */ /* 0x000fc6000001002a */
[----:B------:R-:W-:Y:S02]  /*3e10*/  F2FP.F16.F32.PACK_AB R4, R45, R44 ;  /* 0x0000002c2d04723e */ /* 0x000fe400000000ff */
[----:B------:R-:W-:-:S07]  /*3e20*/  F2FP.F16.F32.PACK_AB R6, R42, R47 ;  /* 0x0000002f2a06723e */ /* 0x000fce00000000ff */
.L_x_2869:
[----:B------:R-:W-:Y:S05]  /*3e30*/  BSYNC B2 ;  /* 0x0000000000027941 */ /* 0x000fea0003800000 */
.L_x_2868:
[----:B0-----:R0:W-:Y:S02]  /*3e40*/  ST.E.128 desc[UR52][R12.64], R4 ;  /* 0x000000040c007985 */ /* 0x0011e4000c101d34 */
.L_x_2863:
[----:B------:R-:W-:Y:S05]  /*3e50*/  BSYNC B1 ;  /* 0x0000000000017941 */ /* 0x000fea0003800000 */
.L_x_2862:
[----:B------:R-:W-:-:S03]  /*3e60*/  UMOV UR4, 0xffffffff ;  /* 0xffffffff00047882 */ /* 0x000fc60000000000 */
[----:B------:R-:W-:Y:S05]  /*3e70*/  BRA.DIV UR4, `(.L_x_2870) ;  /* 0x000001fa04487947 */ /* 0x000fea000b800000 */
[----:B-1----:R-:W1:Y:S04]  /*3e80*/  SHFL.IDX PT, R97, R97, 0x1, 0x1c1f ;  /* 0x003c1f0061617f89 */ /* 0x002e6800000e0000 */
[----:B---3--:R3:W0:Y:S02]  /*3e90*/  SHFL.IDX PT, R14, R96, 0x1, 0x1c1f ;  /* 0x003c1f00600e7f89 */ /* 0x00862400000e0000 */
.L_x_3214:
[----:B------:R-:W-:Y:S05]  /*3ea0*/  @P4 BRA `(.L_x_2871) ;  /* 0x0000001c00c84947 */ /* 0x000fea0003800000 */
[----:B------:R-:W-:Y:S04]  /*3eb0*/  BSSY B1, `(.L_x_2872) ;  /* 0x0000033000017945 */ /* 0x000fe80003800000 */
[----:B------:R-:W-:Y:S05]  /*3ec0*/  @P1 BRA `(.L_x_2873) ;  /* 0x0000000000c41947 */ /* 0x000fea0003800000 */
[----:B0---4-:R0:W4:Y:S01]  /*3ed0*/  LDS.128 R4, [R98+0x2000] ;  /* 0x0020000062047984 */ /* 0x0111220000000c00 */
        /* <DEDUP_REMOVED lines=21> */
[----:B------:R-:W-:Y:S01]  /*4030*/  FMUL.FTZ R40, R7, R40 ;  /* 0x0000002807287220 */ /* 0x000fe20000410000 */
[----:B------:R-:W-:Y:S01]  /*4040*/  FFMA.FTZ R42, R5, R36, -R42 ;  /* 0x00000024052a7223 */ /* 0x000fe2000001082a */
[----:B------:R-:W-:-:S02]  /*4050*/  HADD2.F32 R5, -RZ, R4.H1_H1 ;  /* 0x30000004ff057230 */ /* 0x000fc40000004100 */
[----:B------:R-:W-:Y:S01]  /*4060*/  FFMA.FTZ R39, R6, R36, R37 ;  /* 0x0000002406277223 */ /* 0x000fe20000010025 */
[-C--:B------:R-:W-:Y:S01]  /*4070*/  FFMA.FTZ R44, R7, R38.reuse, -R44 ;  /* 0x00000026072c7223 */ /* 0x080fe2000001082c */
[----:B------:R-:W-:Y:S01]  /*4080*/  FFMA.FTZ R41, R15, R38, R40 ;  /* 0x000000260f297223 */ /* 0x000fe20000010028 */
[----:B------:R-:W-:Y:S02]  /*4090*/  HADD2.F32 R7, -RZ, R103.H1_H1 ;  /* 0x30000067ff077230 */ /* 0x000fe40000004100 */
[----:B------:R-:W-:Y:S02]  /*40a0*/  HADD2.F32 R15, -RZ, R102.H1_H1 ;  /* 0x30000066ff0f7230 */ /* 0x000fe40000004100 */
[----:B------:R-:W-:Y:S02]  /*40b0*/  HADD2.F32 R6, -RZ, R11.H1_H1 ;  /* 0x3000000bff067230 */ /* 0x000fe40000004100 */
[----:B------:R-:W-:Y:S02]  /*40c0*/  HADD2.F32 R103, -RZ, R103.H0_H0 ;  /* 0x20000067ff677230 */ /* 0x000fe40000004100 */
[----:B------:R-:W-:-:S02]  /*40d0*/  HADD2.F32 R4, -RZ, R4.H0_H0 ;  /* 0x20000004ff047230 */ /* 0x000fc40000004100 */
[----:B------:R-:W-:Y:S01]  /*40e0*/  FMUL.FTZ R38, R6, R15 ;  /* 0x0000000f06267220 */ /* 0x000fe20000410000 */
[----:B------:R-:W-:Y:S02]  /*40f0*/  HADD2.F32 R11, -RZ, R11.H0_H0 ;  /* 0x2000000bff0b7230 */ /* 0x000fe40000004100 */
[-C--:B------:R-:W-:Y:S01]  /*4100*/  FMUL.FTZ R37, R5, R103.reuse ;  /* 0x0000006705257220 */ /* 0x080fe20000410000 */
[----:B------:R-:W-:Y:S02]  /*4110*/  HADD2.F32 R102, -RZ, R102.H0_H0 ;  /* 0x20000066ff667230 */ /* 0x000fe40000004100 */
[C---:B------:R-:W-:Y:S01]  /*4120*/  FMUL.FTZ R36, R4.reuse, R103 ;  /* 0x0000006704247220 */ /* 0x040fe20000410000 */
[----:B------:R-:W-:Y:S01]  /*4130*/  FMUL.FTZ R15, R11, R15 ;  /* 0x0000000f0b0f7220 */ /* 0x000fe20000410000 */
[-C--:B------:R-:W-:Y:S02]  /*4140*/  FFMA.FTZ R37, R4, R7.reuse, -R37 ;  /* 0x0000000704257223 */ /* 0x080fe40000010825 */
[----:B------:R-:W-:Y:S01]  /*4150*/  FFMA.FTZ R36, R5, R7, R36 ;  /* 0x0000000705247223 */ /* 0x000fe20000010024 */
[-C--:B------:R-:W-:Y:S01]  /*4160*/  FFMA.FTZ R38, R11, R102.reuse, -R38 ;  /* 0x000000660b267223 */ /* 0x080fe20000010826 */
[----:B------:R-:W-:Y:S01]  /*4170*/  FFMA.FTZ R15, R6, R102, R15 ;  /* 0x00000066060f7223 */ /* 0x000fe2000001000f */
[----:B------:R-:W-:-:S02]  /*4180*/  F2FP.F16.F32.PACK_AB R5, R39, R42 ;  /* 0x0000002a2705723e */ /* 0x000fc400000000ff */
[----:B------:R-:W-:Y:S02]  /*4190*/  F2FP.F16.F32.PACK_AB R7, R41, R44 ;  /* 0x0000002c2907723e */ /* 0x000fe400000000ff */
[----:B------:R-:W-:Y:S02]  /*41a0*/  F2FP.F16.F32.PACK_AB R4, R36, R37 ;  /* 0x000000252404723e */ /* 0x000fe400000000ff */
[----:B------:R-:W-:-:S07]  /*41b0*/  F2FP.F16.F32.PACK_AB R6, R15, R38 ;  /* 0x000000260f06723e */ /* 0x000fce00000000ff */
.L_x_2875:
[----:B------:R-:W-:Y:S05]  /*41c0*/  BSYNC B2 ;  /* 0x0000000000027941 */ /* 0x000fea0003800000 */
.L_x_2874:
[----:B----4-:R0:W-:Y:S02]  /*41d0*/  ST.E.128 desc[UR52][R12.64], R4 ;  /* 0x000000040c007985 */ /* 0x0101e4000c101d34 */
.L_x_2873:
[----:B------:R-:W-:Y:S05]  /*41e0*/  BSYNC B1 ;  /* 0x0000000000017941 */ /* 0x000fea0003800000 */
.L_x_2872:
[----:B------:R-:W-:-:S13]  /*41f0*/  LOP3.LUT P2, RZ, R16, 0x1, RZ, 0xc0, !PT ;  /* 0x0000000110ff7812 */ /* 0x000fda000784c0ff */
        /* <DEDUP_REMOVED lines=48> */
.L_x_2877:
[----:B------:R-:W-:Y:S05]  /*4500*/  BSYNC B1 ;  /* 0x0000000000017941 */ /* 0x000fea0003800000 */
.L_x_2876:
[----:B----4-:R0:W-:Y:S01]  /*4510*/  ST.E.128 desc[UR52][R12.64], R4 ;  /* 0x000000040c007985 */ /* 0x0101e2000c101d34 */
[----:B------:R-:W-:Y:S05]  /*4520*/  BRA `(.L_x_2871) ;  /* 0x0000001800287947 */ /* 0x000fea0003800000 */
.L_x_2853:
[----:B------:R-:W-:-:S05]  /*4530*/  VIADD R11, R208, 0x40 ;  /* 0x00000040d00b7836 */ /* 0x000fca0000000000 */
[----:B------:R-:W-:-:S04]  /*4540*/  ISETP.GE.AND P2, PT, R11, R94, PT ;  /* 0x0000005e0b00720c */ /* 0x000fc80003f46270 */
[----:B------:R-:W-:-:S13]  /*4550*/  ISETP.GE.OR P2, PT, R18, R88, P2 ;  /* 0x000000581200720c */ /* 0x000fda0001746670 */
[----:B------:R-:W-:Y:S01]  /*4560*/  @!P2 IADD3 R38, P3, P4, R20, R6, R57 ;  /* 0x000000061426a210 */ /* 0x000fe20007c7e039 */
[----:B------:R-:W0:Y:S03]  /*4570*/  @!P2 LDC.64 R14, c[0x0][0x3e8] ;  /* 0x0000fa00ff0eab82 */ /* 0x000e260000000a00 */
[----:B------:R-:W-:Y:S02]  /*4580*/  @!P2 IADD3.X R39, R67, R87, R56, P3, P4 ;  /* 0x000000574327a210 */ /* 0x000fe40001fe8438 */
[----:B------:R-:W-:-:S03]  /*4590*/  @!P2 IADD3 R11, P3, P4, R52, R4, R59 ;  /* 0x00000004340ba210 */ /* 0x000fc60007c7e03b */
[----:B------:R-:W1:Y:S01]  /*45a0*/  @!P2 LDC.64 R12, c[0x0][0x400] ;  /* 0x00010000ff0cab82 */ /* 0x000e620000000a00 */
[----:B------:R-:W-:Y:S02]  /*45b0*/  @!P2 IADD3.X R40, R69, R95, R58, P3, P4 ;  /* 0x0000005f4528a210 */ /* 0x000fe40001fe843a */
[----:B------:R-:W-:-:S04]  /*45c0*/  ISETP.GE.AND P3, PT, R208, R94, PT ;  /* 0x0000005ed000720c */ /* 0x000fc80003f66270 */
[----:B------:R-:W-:-:S13]  /*45d0*/  ISETP.GE.OR P3, PT, R18, R88, P3 ;  /* 0x000000581200720c */ /* 0x000fda0001f66670 */
[----:B------:R-:W2:Y:S01]  /*45e0*/  @!P3 LDC.64 R32, c[0x0][0x3e8] ;  /* 0x0000fa00ff20bb82 */ /* 0x000ea20000000a00 */
[----:B------:R-:W-:-:S05]  /*45f0*/  @!P3 IADD3 R6, P4, R20, R6, RZ ;  /* 0x000000061406b210 */ /* 0x000fca0007f9e0ff */
[----:B------:R-:W-:Y:S02]  /*4600*/  @!P3 IMAD.X R5, R87, 0x1, R67, P4 ;  /* 0x000000015705b824 */ /* 0x000fe400020e0643 */
[----:B------:R-:W3:Y:S01]  /*4610*/  @!P3 LDC.64 R36, c[0x0][0x400] ;  /* 0x00010000ff24bb82 */ /* 0x000ee20000000a00 */
[----:B--2---:R-:W-:-:S04]  /*4620*/  @!P3 LEA R32, P4, R6, R32, 0x1 ;  /* 0x000000200620b211 */ /* 0x004fc800078808ff */
[----:B------:R-:W-:Y:S02]  /*4630*/  @!P3 LEA.HI.X R33, R6, R33, R5, 0x1, P4 ;  /* 0x000000210621b211 */ /* 0x000fe400020f0c05 */
[----:B------:R-:W-:Y:S02]  /*4640*/  CS2R R6, SRZ ;  /* 0x0000000000067805 */ /* 0x000fe4000001ff00 */
[----:B------:R-:W-:-:S05]  /*4650*/  @!P3 IADD3 R4, P4, R52, R4, RZ ;  /* 0x000000043404b210 */ /* 0x000fca0007f9e0ff */
[----:B------:R-:W-:Y:S01]  /*4660*/  @!P3 IMAD.X R5, R95, 0x1, R69, P4 ;  /* 0x000000015f05b824 */ /* 0x000fe200020e0645 */
[----:B---3--:R-:W-:-:S04]  /*4670*/  @!P3 LEA R36, P4, R4, R36, 0x1 ;  /* 0x000000240424b211 */ /* 0x008fc800078808ff */
[----:B------:R-:W-:Y:S02]  /*4680*/  @!P3 LEA.HI.X R37, R4, R37, R5, 0x1, P4 ;  /* 0x000000250425b211 */ /* 0x000fe400020f0c05 */
[----:B------:R-:W-:Y:S02]  /*4690*/  CS2R R4, SRZ ;  /* 0x0000000000047805 */ /* 0x000fe4000001ff00 */
[----:B------:R-:W-:-:S04]  /*46a0*/  CS2R R34, SRZ ;  /* 0x0000000000227805 */ /* 0x000fc8000001ff00 */
[----:B------:R2:W3:Y:S02]  /*46b0*/  @!P3 LDG.E.128 R4, desc[UR52][R32.64] ;  /* 0x000000342004b981 */ /* 0x0004e4000c1e1d00 */
[----:B--2---:R-:W-:-:S06]  /*46c0*/  CS2R R32, SRZ ;  /* 0x0000000000207805 */ /* 0x004fcc000001ff00 */
[----:B------:R2:W4:Y:S01]  /*46d0*/  @!P3 LDG.E.128 R32, desc[UR52][R36.64] ;  /* 0x000000342420b981 */ /* 0x000522000c1e1d00 */
[----:B0-----:R-:W-:-:S04]  /*46e0*/  @!P2 LEA R14, P3, R38, R14, 0x1 ;  /* 0x0000000e260ea211 */ /* 0x001fc800078608ff */
[----:B------:R-:W-:Y:S02]  /*46f0*/  @!P2 LEA.HI.X R15, R38, R15, R39, 0x1, P3 ;  /* 0x0000000f260fa211 */ /* 0x000fe400018f0c27 */
[----:B------:R-:W-:Y:S02]  /*4700*/  CS2R R38, SRZ ;  /* 0x0000000000267805 */ /* 0x000fe4000001ff00 */
[C---:B-1----:R-:W-:Y:S02]  /*4710*/  @!P2 LEA R12, P3, R11.reuse, R12, 0x1 ;  /* 0x0000000c0b0ca211 */ /* 0x042fe400078608ff */
[----:B--2---:R-:W-:Y:S02]  /*4720*/  CS2R R36, SRZ ;  /* 0x0000000000247805 */ /* 0x004fe4000001ff00 */
[----:B------:R-:W-:Y:S02]  /*4730*/  @!P2 LEA.HI.X R13, R11, R13, R40, 0x1, P3 ;  /* 0x0000000d0b0da211 */ /* 0x000fe400018f0c28 */
[----:B------:R-:W-:-:S02]  /*4740*/  CS2R R42, SRZ ;  /* 0x00000000002a7805 */ /* 0x000fc4000001ff00 */
[----:B------:R-:W-:Y:S01]  /*4750*/  CS2R R40, SRZ ;  /* 0x0000000000287805 */ /* 0x000fe2000001ff00 */
[----:B------:R-:W2:Y:S05]  /*4760*/  @!P2 LDG.E.128 R36, desc[UR52][R14.64] ;  /* 0x000000340e24a981 */ /* 0x000eaa000c1e1d00 */
[----:B------:R0:W5:Y:S01]  /*4770*/  @!P2 LDG.E.128 R40, desc[UR52][R12.64] ;  /* 0x000000340c28a981 */ /* 0x000162000c1e1d00 */
[----:B------:R-:W-:Y:S01]  /*4780*/  UISETP.NE.AND UP0, UPT, UR50, 0x3, UPT ;  /* 0x000000033200788c */ /* 0x000fe2000bf05270 */
[----:B------:R-:W-:-:S05]  /*4790*/  ISETP.GE.AND P2, PT, R18, R88, PT ;  /* 0x000000581200720c */ /* 0x000fca0003f46270 */
[----:B------:R-:W-:Y:S01]  /*47a0*/  PLOP3.LUT P3, PT, PT, PT, UP0, 0x80, 0x0 ;  /* 0x000000000000781c */ /* 0x000fe20003f6f008 */
[----:B---3--:R-:W-:Y:S02]  /*47b0*/  IMAD.MOV.U32 R11, RZ, RZ, R6 ;  /* 0x000000ffff0b7224 */ /* 0x008fe400078e0006 */
[----:B------:R-:W-:Y:S02]  /*47c0*/  IMAD.MOV.U32 R45, RZ, RZ, R4 ;  /* 0x000000ffff2d7224 */ /* 0x000fe400078e0004 */
[----:B------:R-:W-:Y:S02]  /*47d0*/  IMAD.MOV.U32 R44, RZ, RZ, R7 ;  /* 0x000000ffff2c7224 */ /* 0x000fe400078e0007 */
[----:B------:R-:W-:Y:S01]  /*47e0*/  IMAD.MOV.U32 R46, RZ, RZ, R5 ;  /* 0x000000ffff2e7224 */ /* 0x000fe200078e0005 */
[----:B------:R-:W-:Y:S02]  /*47f0*/  PRMT R115, R11, 0x5410, R45 ;  /* 0x000054100b737816 */ /* 0x000fe4000000002d */
[----:B------:R-:W-:-:S02]  /*4800*/  PRMT R114, R44, 0x7610, R114 ;  /* 0x000076102c727816 */ /* 0x000fc40000000072 */
[----:B------:R-:W-:Y:S01]  /*4810*/  PRMT R101, R46, 0x7610, R101 ;  /* 0x000076102e657816 */ /* 0x000fe20000000065 */
[----:B----4-:R-:W-:Y:S02]  /*4820*/  IMAD.MOV.U32 R11, RZ, RZ, R34 ;  /* 0x000000ffff0b7224 */ /* 0x010fe400078e0022 */
[----:B0-----:R-:W-:Y:S02]  /*4830*/  IMAD.MOV.U32 R12, RZ, RZ, R35 ;  /* 0x000000ffff0c7224 */ /* 0x001fe400078e0023 */
[----:B------:R-:W-:Y:S01]  /*4840*/  IMAD.MOV.U32 R13, RZ, RZ, R32 ;  /* 0x000000ffff0d7224 */ /* 0x000fe200078e0020 */
[----:B------:R-:W-:Y:S01]  /*4850*/  PRMT R117, R11, 0x7610, R117 ;  /* 0x000076100b757816 */ /* 0x000fe20000000075 */
[----:B------:R-:W-:Y:S01]  /*4860*/  IMAD.MOV.U32 R14, RZ, RZ, R33 ;  /* 0x000000ffff0e7224 */ /* 0x000fe200078e0021 */
[----:B------:R-:W-:Y:S02]  /*4870*/  PRMT R114, R114, 0x5410, R12 ;  /* 0x0000541072727816 */ /* 0x000fe4000000000c */
[----:B------:R-:W-:-:S02]  /*4880*/  PRMT R116, R13, 0x7610, R116 ;  /* 0x000076100d747816 */ /* 0x000fc40000000074 */
[----:B------:R-:W-:Y:S01]  /*4890*/  PRMT R105, R14, 0x7610, R105 ;  /* 0x000076100e697816 */ /* 0x000fe20000000069 */
[----:B--2---:R-:W-:Y:S02]  /*48a0*/  IMAD.MOV.U32 R11, RZ, RZ, R38 ;  /* 0x000000ffff0b7224 */ /* 0x004fe400078e0026 */
[----:B------:R-:W-:Y:S02]  /*48b0*/  IMAD.MOV.U32 R12, RZ, RZ, R39 ;  /* 0x000000ffff0c7224 */ /* 0x000fe400078e0027 */
[----:B------:R-:W-:Y:S01]  /*48c0*/  IMAD.MOV.U32 R13, RZ, RZ, R36 ;  /* 0x000000ffff0d7224 */ /* 0x000fe200078e0024 */
[----:B------:R-:W-:Y:S01]  /*48d0*/  PRMT R107, R11, 0x7610, R107 ;  /* 0x000076100b6b7816 */ /* 0x000fe2000000006b */
        /* <DEDUP_REMOVED lines=8> */
[----:B------:R-:W-:Y:S01]  /*4960*/  IMAD.MOV.U32 R14, RZ, RZ, R41 ;  /* 0x000000ffff0e7224 */ /* 0x000fe200078e0029 */
[----:B------:R-:W-:-:S02]  /*4970*/  PRMT R111, R111, 0x5410, R12 ;  /* 0x000054106f6f7816 */ /* 0x000fc4000000000c */
[----:B------:R-:W-:Y:S02]  /*4980*/  PRMT R109, R109, 0x5410, R13 ;  /* 0x000054106d6d7816 */ /* 0x000fe4000000000d */
[----:B------:R-:W-:Y:S01]  /*4990*/  PRMT R113, R113, 0x5410, R14 ;  /* 0x0000541071717816 */ /* 0x000fe2000000000e */
[----:B------:R-:W-:Y:S06]  /*49a0*/  @!P3 BRA `(.L_x_2878) ;  /* 0x000000000004b947 */ /* 0x000fec0003800000 */
[----:B------:R-:W-:Y:S01]  /*49b0*/  BPT.TRAP 0x1 ;  /* 0x000000040000795c */ /* 0x000fe20000300000 */
.L_x_2878:
[----:B------:R-:W-:Y:S01]  /*49c0*/  IMAD R87, R22, 0x8, R23 ;  /* 0x0000000816577824 */ /* 0x000fe200078e0217 */
[----:B------:R-:W-:Y:S01]  /*49d0*/  SHF.L.U32 R95, R213, 0x1f, RZ ;  /* 0x0000001fd55f7819 */ /* 0x000fe200000006ff */
[----:B------:R-:W0:Y:S01]  /*49e0*/  LDC R100, c[0x0][0x2f4] ;  /* 0x0000bd00ff647b82 */ /* 0x000e220000000800 */
[----:B------:R-:W-:Y:S02]  /*49f0*/  BSSY B1, `(.L_x_2879) ;  /* 0x0000003000017945 */ /* 0x000fe40003800000 */
[----:B------:R-:W1:Y:S02]  /*4a00*/  SYNCS.PHASECHK.TRANS64.TRYWAIT P4, [R87+URZ+0x22890], R95 ;  /* 0x0228905f570075a7 */ /* 0x000e64000808017f */
[----:B-1----:R-:W-:Y:S05]  /*4a10*/  @!P4 BRA `(.L_x_2880) ;  /* 0x000001ec00a8c947 */ /* 0x002fea0003800000 */
.L_x_3215:
[----:B------:R-:W-:Y:S05]  /*4a20*/  BSYNC B1 ;  /* 0x0000000000017941 */ /* 0x000fea0003800000 */
.L_x_2879:
[----:B------:R-:W-:Y:S01]  /*4a30*/  UMOV UR4, 0xffffffff ;  /* 0xffffffff00047882 */ /* 0x000fe20000000000 */
[----:B0-----:R-:W-:Y:S02]  /*4a40*/  IMAD.IADD R102, R100, 0x1, -R61 ;  /* 0x0000000164667824 */ /* 0x001fe400078e0a3d */
[----:B------:R-:W-:Y:S05]  /*4a50*/  BRA.DIV UR4, `(.L_x_2881) ;  /* 0x000001ee04ac7947 */ /* 0x000fea000b800000 */
[----:B------:R0:W2:Y:S04]  /*4a60*/  SHFL.IDX PT, R98, R97, RZ, 0x1c1f ;  /* 0x001c1fff61627589 */ /* 0x0000a800000e0000 */
[----:B------:R0:W3:Y:S02]  /*4a70*/  SHFL.IDX PT, R99, R96, RZ, 0x1c1f ;  /* 0x001c1fff60637589 */ /* 0x0000e400000e0000 */
.L_x_3219:
[----:B------:R-:W-:Y:S01]  /*4a80*/  ISETP.GE.OR P4, PT, R208, R94, P1 ;  /* 0x0000005ed000720c */ /* 0x000fe20000f86670 */
[----:B------:R-:W-:-:S12]  /*4a90*/  BSSY B1, `(.L_x_2882) ;  /* 0x0000072000017945 */ /* 0x000fd80003800000 */
[----:B------:R-:W-:Y:S05]  /*4aa0*/  @P4 BRA `(.L_x_2883) ;  /* 0x0000000400c04947 */ /* 0x000fea0003800000 */
[----:B------:R-:W4:Y:S01]  /*4ab0*/  LDL R14, [R1+0x28] ;  /* 0x00002800010e7983 */ /* 0x000f220000100800 */
[----:B------:R-:W-:Y:S01]  /*4ac0*/  SEL R11, R61, R102, !P0 ;  /* 0x000000663d0b7207 */ /* 0x000fe20004000000 */
[----:B------:R-:W-:Y:S01]  /*4ad0*/  BSSY B2, `(.L_x_2884) ;  /* 0x0000067000027945 */ /* 0x000fe20003800000 */
[C---:B---3--:R-:W-:Y:S02]  /*4ae0*/  LEA R88, P4, R71.reuse, R99, 0x1 ;  /* 0x0000006347587211 */ /* 0x048fe400078808ff */
[----:B------:R-:W-:Y:S02]  /*4af0*/  SHF.R.S32.HI R12, RZ, 0x1f, R11 ;  /* 0x0000001fff0c7819 */ /* 0x000fe4000001140b */
[----:B--2---:R-:W-:Y:S02]  /*4b00*/  LEA.HI.X R89, R71, R98, R72, 0x1, P4 ;  /* 0x0000006247597211 */ /* 0x004fe400020f0c48 */
[----:B------:R-:W-:Y:S01]  /*4b10*/  LEA.HI R11, R12, R11, RZ, 0x4 ;  /* 0x0000000b0c0b7211 */ /* 0x000fe200078f20ff */
[----:B------:R-:W-:-:S03]  /*4b20*/  IMAD R12, R22, 0x1800, R85 ;  /* 0x00001800160c7824 */ /* 0x000fc600078e0255 */
[----:B------:R-:W-:Y:S01]  /*4b30*/  LEA.HI.SX32 R11, R11, R70, 0x1c ;  /* 0x000000460b0b7211 */ /* 0x000fe200078fe2ff */
[----:B------:R-:W-:-:S04]  /*4b40*/  IMAD R12, R12, 0x2, R23 ;  /* 0x000000020c0c7824 */ /* 0x000fc800078e0217 */
[----:B------:R-:W-:-:S05]  /*4b50*/  IMAD.SHL.U32 R11, R11, 0x8, RZ ;  /* 0x000000080b0b7824 */ /* 0x000fca00078e00ff */
[----:B------:R-:W-:-:S04]  /*4b60*/  LOP3.LUT R13, R73, 0x38, R11, 0xf8, !PT ;  /* 0x00000038490d7812 */ /* 0x000fc800078ef80b */
[----:B------:R-:W-:-:S05]  /*4b70*/  LOP3.LUT R13, R13, R76, RZ, 0x3c, !PT ;  /* 0x0000004c0d0d7212 */ /* 0x000fca00078e3cff */
[----:B----4-:R-:W-:-:S04]  /*4b80*/  IMAD R13, R14, 0x200, R13 ;  /* 0x000002000e0d7824 */ /* 0x010fc800078e020d */
[----:B------:R-:W-:-:S04]  /*4b90*/  IMAD R14, R22, 0x1800, R13 ;  /* 0x00001800160e7824 */ /* 0x000fc800078e020d */
[----:B------:R-:W-:Y:S02]  /*4ba0*/  IMAD R44, R14, 0x2, R23 ;  /* 0x000000020e2c7824 */ /* 0x000fe400078e0217 */
[----:B------:R-:W2:Y:S04]  /*4bb0*/  LDS.128 R12, [R12+0x1c400] ;  /* 0x01c400000c0c7984 */ /* 0x000ea80000000c00 */
[----:B------:R-:W3:Y:S01]  /*4bc0*/  LDS.128 R44, [R44+0x1c400] ;  /* 0x01c400002c2c7984 */ /* 0x000ee20000000c00 */
[----:B------:R-:W-:Y:S05]  /*4bd0*/  @P2 BRA `(.L_x_2885) ;  /* 0x0000000400582947 */ /* 0x000fea0003800000 */
[----:B------:R-:W-:Y:S01]  /*4be0*/  HADD2.F32 R105, -RZ, R105.H0_H0 ;  /* 0x20000069ff697230 */ /* 0x000fe20000004100 */
[----:B------:R-:W-:Y:S01]  /*4bf0*/  SHF.R.U32.HI R108, RZ, 0x10, R33 ;  /* 0x00000010ff6c7819 */ /* 0x000fe20000011621 */
[----:B---3--:R-:W-:Y:S01]  /*4c00*/  HADD2.F32 R104, -RZ, R45.H0_H0 ;  /* 0x2000002dff687230 */ /* 0x008fe20000004100 */
[----:B------:R-:W-:Y:S01]  /*4c10*/  SHF.R.U32.HI R110, RZ, 0x10, R5 ;  /* 0x00000010ff6e7819 */ /* 0x000fe20000011605 */
[----:B--2---:R-:W-:Y:S01]  /*4c20*/  HADD2.F32 R106, -RZ, R13.H0_H0 ;  /* 0x2000000dff6a7230 */ /* 0x004fe20000004100 */
        /* <DEDUP_REMOVED lines=10> */
[----:B------:R-:W-:Y:S01]  /*4cd0*/  SHF.R.U32.HI R105, RZ, 0x10, R35 ;  /* 0x00000010ff697819 */ /* 0x000fe20000011623 */
[----:B------:R-:W-:Y:S01]  /*4ce0*/  HADD2.F32 R45, -RZ, R13.H1_H1 ;  /* 0x3000000dff2d7230 */ /* 0x000fe20000004100 */
[----:B------:R-:W-:Y:S01]  /*4cf0*/  SHF.R.U64 R4, R4, 0x10, R5 ;  /* 0x0000001004047819 */ /* 0x000fe20000001205 */
[----:B------:R-:W-:Y:S02]  /*4d00*/  HADD2.F32 R47, -RZ, R103.H0_H0 ;  /* 0x20000067ff2f7230 */ /* 0x000fe40000004100 */
[----:B------:R-:W-:Y:S01]  /*4d10*/  FMUL.FTZ R112, R101, R108 ;  /* 0x0000006c65707220 */ /* 0x000fe20000410000 */
[----:B------:R-:W-:-:S02]  /*4d20*/  HADD2.F32 R33, -RZ, R44.H0_H0 ;  /* 0x2000002cff217230 */ /* 0x000fc40000004100 */
[C---:B------:R-:W-:Y:S01]  /*4d30*/  FMUL.FTZ R108, R45.reuse, R108 ;  /* 0x0000006c2d6c7220 */ /* 0x040fe20000410000 */
[----:B------:R-:W-:Y:S02]  /*4d40*/  HADD2.F32 R32, -RZ, R32.H0_H0 ;  /* 0x20000020ff207230 */ /* 0x000fe40000004100 */
[-C--:B------:R-:W-:Y:S01]  /*4d50*/  FFMA.FTZ R45, R45, R110.reuse, -R112 ;  /* 0x0000006e2d2d7223 */ /* 0x080fe20000010870 */
[--C-:B------:R-:W-:Y:S02]  /*4d60*/  HADD2.F32 R112, -RZ, R114.reuse.H1_H1 ;  /* 0x30000072ff707230 */ /* 0x100fe40000004100 */
[----:B------:R-:W-:Y:S01]  /*4d70*/  FFMA.FTZ R13, R101, R110, R108 ;  /* 0x0000006e650d7223 */ /* 0x000fe2000001006c */
[----:B------:R-:W-:Y:S01]  /*4d80*/  IMAD.MOV.U32 R101, RZ, RZ, R15 ;  /* 0x000000ffff657224 */ /* 0x000fe200078e000f */
[----:B------:R-:W-:Y:S01]  /*4d90*/  SHF.R.U64 R34, R34, 0x10, R35 ;  /* 0x0000001022227819 */ /* 0x000fe20000001223 */
[----:B------:R-:W-:Y:S02]  /*4da0*/  HADD2.F32 R108, -RZ, R114.H0_H0 ;  /* 0x20000072ff6c7230 */ /* 0x000fe40000004100 */
[----:B------:R-:W-:Y:S01]  /*4db0*/  FMUL.FTZ R110, R47, R112 ;  /* 0x000000702f6e7220 */ /* 0x000fe20000410000 */
[----:B------:R-:W-:Y:S01]  /*4dc0*/  HADD2.F32 R114, -RZ, R116.H0_H0 ;  /* 0x20000074ff727230 */ /* 0x000fe20000004100 */
[----:B------:R-:W-:Y:S01]  /*4dd0*/  F2FP.F16.F32.PACK_AB R45, R45, R106 ;  /* 0x0000006a2d2d723e */ /* 0x000fe200000000ff */
[----:B------:R-:W-:Y:S01]  /*4de0*/  HADD2.F32 R15, -RZ, R101.H0_H0 ;  /* 0x20000065ff0f7230 */ /* 0x000fe20000004100 */
[----:B------:R-:W-:Y:S01]  /*4df0*/  F2FP.F16.F32.PACK_AB R104, R13, R104 ;  /* 0x000000680d68723e */ /* 0x000fe200000000ff */
[----:B------:R-:W-:-:S02]  /*4e00*/  HADD2.F32 R5, -RZ, R44.H1_H1 ;  /* 0x3000002cff057230 */ /* 0x000fc40000004100 */
[----:B------:R-:W-:Y:S01]  /*4e10*/  FMUL.FTZ R116, R33, R114 ;  /* 0x0000007221747220 */ /* 0x000fe20000410000 */
[----:B------:R-:W-:Y:S02]  /*4e20*/  HADD2.F32 R35, -RZ, R117.H0_H0 ;  /* 0x20000075ff237230 */ /* 0x000fe40000004100 */
[C---:B------:R-:W-:Y:S01]  /*4e30*/  FMUL.FTZ R112, R15.reuse, R112 ;  /* 0x000000700f707220 */ /* 0x040fe20000410000 */
[-C--:B------:R-:W-:Y:S01]  /*4e40*/  FFMA.FTZ R15, R15, R108.reuse, -R110 ;  /* 0x0000006c0f0f7223 */ /* 0x080fe2000001086e */
[----:B------:R-:W-:Y:S02]  /*4e50*/  HADD2.F32 R110, -RZ, R103.H1_H1 ;  /* 0x30000067ff6e7230 */ /* 0x000fe40000004100 */
[----:B------:R-:W-:Y:S01]  /*4e60*/  HADD2.F32 R103, -RZ, R105.H0_H0 ;  /* 0x20000069ff677230 */ /* 0x000fe20000004100 */
[--C-:B------:R-:W-:Y:S01]  /*4e70*/  SHF.R.U32.HI R105, RZ, 0x10, R7.reuse ;  /* 0x00000010ff697819 */ /* 0x100fe20000011607 */
[----:B------:R-:W-:Y:S01]  /*4e80*/  FFMA.FTZ R47, R47, R108, R112 ;  /* 0x0000006c2f2f7223 */ /* 0x000fe20000010070 */
[----:B------:R-:W-:Y:S01]  /*4e90*/  HADD2.F32 R108, -RZ, R101.H1_H1 ;  /* 0x30000065ff6c7230 */ /* 0x000fe20000004100 */
[----:B------:R-:W-:Y:S01]  /*4ea0*/  SHF.R.U64 R7, R6, 0x10, R7 ;  /* 0x0000001006077819 */ /* 0x000fe20000001207 */
[----:B------:R-:W-:-:S02]  /*4eb0*/  HADD2.F32 R112, -RZ, R115.H1_H1 ;  /* 0x30000073ff707230 */ /* 0x000fc40000004100 */
[----:B------:R-:W-:Y:S02]  /*4ec0*/  HADD2.F32 R101, -RZ, R105.H0_H0 ;  /* 0x20000069ff657230 */ /* 0x000fe40000004100 */
[-C--:B------:R-:W-:Y:S01]  /*4ed0*/  FMUL.FTZ R105, R110, R103.reuse ;  /* 0x000000676e697220 */ /* 0x080fe20000410000 */
[C---:B------:R-:W-:Y:S01]  /*4ee0*/  FMUL.FTZ R103, R108.reuse, R103 ;  /* 0x000000676c677220 */ /* 0x040fe20000410000 */
[----:B------:R-:W-:Y:S02]  /*4ef0*/  HADD2.F32 R7, -RZ, R7.H0_H0 ;  /* 0x20000007ff077230 */ /* 0x000fe40000004100 */
[-C--:B------:R-:W-:Y:S01]  /*4f00*/  FFMA.FTZ R108, R108, R101.reuse, -R105 ;  /* 0x000000656c6c7223 */ /* 0x080fe20000010869 */
[----:B------:R-:W-:Y:S01]  /*4f10*/  FFMA.FTZ R110, R110, R101, R103 ;  /* 0x000000656e6e7223 */ /* 0x000fe20000010067 */
[----:B------:R-:W-:Y:S02]  /*4f20*/  HADD2.F32 R101, -RZ, R12.H0_H0 ;  /* 0x2000000cff657230 */ /* 0x000fe40000004100 */
[----:B------:R-:W-:Y:S01]  /*4f30*/  IMAD.MOV.U32 R13, RZ, RZ, R45 ;  /* 0x000000ffff0d7224 */ /* 0x000fe200078e002d */
[----:B------:R-:W-:Y:S01]  /*4f40*/  F2FP.F16.F32.PACK_AB R15, R108, R15 ;  /* 0x0000000f6c0f723e */ /* 0x000fe200000000ff */
[----:B------:R-:W-:-:S02]  /*4f50*/  IMAD.MOV.U32 R45, RZ, RZ, R104 ;  /* 0x000000ffff2d7224 */ /* 0x000fc400078e0068 */
[C---:B------:R-:W-:Y:S01]  /*4f60*/  FMUL.FTZ R114, R101.reuse, R114 ;  /* 0x0000007265727220 */ /* 0x040fe20000410000 */
[-C--:B------:R-:W-:Y:S01]  /*4f70*/  FFMA.FTZ R101, R101, R112.reuse, -R116 ;  /* 0x0000007065657223 */ /* 0x080fe20000010874 */
[----:B------:R-:W-:Y:S02]  /*4f80*/  F2FP.F16.F32.PACK_AB R47, R110, R47 ;  /* 0x0000002f6e2f723e */ /* 0x000fe400000000ff */
[----:B------:R-:W-:Y:S01]  /*4f90*/  FFMA.FTZ R114, R33, R112, R114 ;  /* 0x0000007021727223 */ /* 0x000fe20000010072 */
[----:B------:R-:W-:Y:S02]  /*4fa0*/  HADD2.F32 R33, -RZ, R12.H1_H1 ;  /* 0x3000000cff217230 */ /* 0x000fe40000004100 */
[----:B------:R-:W-:Y:S02]  /*4fb0*/  HADD2.F32 R12, -RZ, R4.H0_H0 ;  /* 0x20000004ff0c7230 */ /* 0x000fe40000004100 */
[-C--:B------:R-:W-:Y:S01]  /*4fc0*/  FMUL.FTZ R4, R5, R32.reuse ;  /* 0x0000002005047220 */ /* 0x080fe20000410000 */
[----:B------:R-:W-:-:S03]  /*4fd0*/  FMUL.FTZ R32, R33, R32 ;  /* 0x0000002021207220 */ /* 0x000fc60000410000 */
[-C--:B------:R-:W-:Y:S01]  /*4fe0*/  FFMA.FTZ R4, R33, R12.reuse, -R4 ;  /* 0x0000000c21047223 */ /* 0x080fe20000010804 */
[----:B------:R-:W-:Y:S02]  /*4ff0*/  HADD2.F32 R33, -RZ, R115.H0_H0 ;  /* 0x20000073ff217230 */ /* 0x000fe40000004100 */
[----:B------:R-:W-:Y:S01]  /*5000*/  FFMA.FTZ R5, R5, R12, R32 ;  /* 0x0000000c05057223 */ /* 0x000fe20000010020 */
[----:B------:R-:W-:Y:S02]  /*5010*/  HADD2.F32 R32, -RZ, R46.H0_H0 ;  /* 0x2000002eff207230 */ /* 0x000fe40000004100 */
[----:B------:R-:W-:Y:S01]  /*5020*/  HADD2.F32 R12, -RZ, R14.H0_H0 ;  /* 0x2000000eff0c7230 */ /* 0x000fe20000004100 */
[----:B------:R-:W-:Y:S01]  /*5030*/  F2FP.F16.F32.PACK_AB R44, R4, R101 ;  /* 0x00000065042c723e */ /* 0x000fe200000000ff */
[----:B------:R-:W-:Y:S02]  /*5040*/  HADD2.F32 R46, -RZ, R46.H1_H1 ;  /* 0x3000002eff2e7230 */ /* 0x000fe40000004100 */
[----:B------:R-:W-:Y:S01]  /*5050*/  FMUL.FTZ R103, R32, R35 ;  /* 0x0000002320677220 */ /* 0x000fe20000410000 */
[----:B------:R-:W-:-:S02]  /*5060*/  HADD2.F32 R14, -RZ, R14.H1_H1 ;  /* 0x3000000eff0e7230 */ /* 0x000fc40000004100 */
[C---:B------:R-:W-:Y:S01]  /*5070*/  FMUL.FTZ R35, R12.reuse, R35 ;  /* 0x000000230c237220 */ /* 0x040fe20000410000 */
[----:B------:R-:W-:Y:S01]  /*5080*/  F2FP.F16.F32.PACK_AB R5, R5, R114 ;  /* 0x000000720505723e */ /* 0x000fe200000000ff */
[-C--:B------:R-:W-:Y:S02]  /*5090*/  FFMA.FTZ R12, R12, R33.reuse, -R103 ;  /* 0x000000210c0c7223 */ /* 0x080fe40000010867 */
[----:B------:R-:W-:Y:S01]  /*50a0*/  FFMA.FTZ R32, R32, R33, R35 ;  /* 0x0000002120207223 */ /* 0x000fe20000010023 */
[----:B------:R-:W-:-:S05]  /*50b0*/  HADD2.F32 R33, -RZ, R34.H0_H0 ;  /* 0x20000022ff217230 */ /* 0x000fca0000004100 */
[-C--:B------:R-:W-:Y:S01]  /*50c0*/  FMUL.FTZ R35, R46, R33.reuse ;  /* 0x000000212e237220 */ /* 0x080fe20000410000 */
[----:B------:R-:W-:-:S03]  /*50d0*/  FMUL.FTZ R33, R14, R33 ;  /* 0x000000210e217220 */ /* 0x000fc60000410000 */
[-C--:B------:R-:W-:Y:S01]  /*50e0*/  FFMA.FTZ R35, R14, R7.reuse, -R35 ;  /* 0x000000070e237223 */ /* 0x080fe20000010823 */
[----:B------:R-:W-:-:S04]  /*50f0*/  FFMA.FTZ R33, R46, R7, R33 ;  /* 0x000000072e217223 */ /* 0x000fc80000010021 */
[----:B------:R-:W-:Y:S01]  /*5100*/  F2FP.F16.F32.PACK_AB R14, R35, R12 ;  /* 0x0000000c230e723e */ /* 0x000fe200000000ff */
[----:B------:R-:W-:Y:S01]  /*5110*/  IMAD.MOV.U32 R12, RZ, RZ, R44 ;  /* 0x000000ffff0c7224 */ /* 0x000fe200078e002c */
[----:B------:R-:W-:Y:S01]  /*5120*/  F2FP.F16.F32.PACK_AB R46, R33, R32 ;  /* 0x00000020212e723e */ /* 0x000fe200000000ff */
[----:B------:R-:W-:-:S07]  /*5130*/  IMAD.MOV.U32 R44, RZ, RZ, R5 ;  /* 0x000000ffff2c7224 */ /* 0x000fce00078e0005 */
.L_x_2885:
[----:B------:R-:W-:Y:S05]  /*5140*/  BSYNC B2 ;  /* 0x0000000000027941 */ /* 0x000fea0003800000 */
.L_x_2884:
[----:B------:R-:W-:Y:S01]  /*5150*/  ISETP.GE.AND P4, PT, R11, R100, PT ;  /* 0x000000640b00720c */ /* 0x000fe20003f86270 */
[----:B------:R-:W-:Y:S01]  /*5160*/  IMAD.MOV.U32 R4, RZ, RZ, R99 ;  /* 0x000000ffff047224 */ /* 0x000fe200078e0063 */
[----:B--2---:R4:W-:Y:S01]  /*5170*/  ST.E.128 desc[UR52][R88.64], R12 ;  /* 0x0000000c58007985 */ /* 0x0049e2000c101d34 */
[----:B------:R-:W-:-:S10]  /*5180*/  IMAD.MOV.U32 R5, RZ, RZ, R98 ;  /* 0x000000ffff057224 */ /* 0x000fd400078e0062 */
[----:B------:R-:W-:-:S05]  /*5190*/  @!P4 IMAD.WIDE R4, R11, 0x2, R4 ;  /* 0x000000020b04c825 */ /* 0x000fca00078e0204 */
[----:B---3--:R4:W-:Y:S02]  /*51a0*/  @!P4 ST.E.128 desc[UR52][R4.64], R44 ;  /* 0x0000002c0400c985 */ /* 0x0089e4000c101d34 */
.L_x_2883:
[----:B------:R-:W-:Y:S05]  /*51b0*/  BSYNC B1 ;  /* 0x0000000000017941 */ /* 0x000fea0003800000 */
.L_x_2882:
[----:B------:R-:W-:-:S03]  /*51c0*/  UMOV UR4, 0xffffffff ;  /* 0xffffffff00047882 */ /* 0x000fc60000000000 */
[----:B------:R-:W-:Y:S05]  /*51d0*/  BRA.DIV UR4, `(.L_x_2886) ;  /* 0x000001ea04187947 */ /* 0x000fea000b800000 */
[----:B0-----:R-:W0:Y:S04]  /*51e0*/  SHFL.IDX PT, R97, R97, 0x1, 0x1c1f ;  /* 0x003c1f0061617f89 */ /* 0x001e2800000e0000 */
[----:B------:R-:W0:Y:S02]  /*51f0*/  SHFL.IDX PT, R96, R96, 0x1, 0x1c1f ;  /* 0x003c1f0060607f89 */ /* 0x000e2400000e0000 */
.L_x_3223:
[----:B----4-:R-:W-:-:S05]  /*5200*/  VIADD R4, R208, 0x40 ;  /* 0x00000040d0047836 */ /* 0x010fca0000000000 */
[----:B------:R-:W-:-:S13]  /*5210*/  ISETP.GE.OR P4, PT, R4, R94, P1 ;  /* 0x0000005e0400720c */ /* 0x000fda0000f86670 */
[----:B------:R-:W-:Y:S05]  /*5220*/  @P4 BRA `(.L_x_2871) ;  /* 0x0000000800e84947 */ /* 0x000fea0003800000 */
[----:B------:R-:W4:Y:S01]  /*5230*/  LDL R6, [R1+0x2c] ;  /* 0x00002c0001067983 */ /* 0x000f220000100800 */
[----:B------:R-:W-:Y:S01]  /*5240*/  SEL R102, R61, R102, !P0 ;  /* 0x000000663d667207 */ /* 0x000fe20004000000 */
[C---:B------:R-:W-:Y:S01]  /*5250*/  VIADD R7, R208.reuse, 0x40 ;  /* 0x00000040d0077836 */ /* 0x040fe20000000000 */
[----:B0-----:R-:W-:Y:S01]  /*5260*/  LEA R32, P4, R71, R96, 0x1 ;  /* 0x0000006047207211 */ /* 0x001fe200078808ff */
[----:B------:R-:W-:Y:S01]  /*5270*/  VIADD R4, R208, 0x40 ;  /* 0x00000040d0047836 */ /* 0x000fe20000000000 */
[----:B------:R-:W-:Y:S01]  /*5280*/  SHF.R.S32.HI R5, RZ, 0x1f, R102 ;  /* 0x0000001fff057819 */ /* 0x000fe20000011466 */
[----:B------:R-:W-:Y:S01]  /*5290*/  IMAD.SHL.U32 R7, R7, 0x40, RZ ;  /* 0x0000004007077824 */ /* 0x000fe200078e00ff */
[----:B------:R-:W-:Y:S01]  /*52a0*/  BSSY B1, `(.L_x_2887) ;  /* 0x0000067000017945 */ /* 0x000fe20003800000 */
        /* <DEDUP_REMOVED lines=18> */
[--C-:B------:R-:W-:Y:S01]  /*53d0*/  SHF.R.U64 R35, R38, 0x10, R39.reuse ;  /* 0x0000001026237819 */ /* 0x100fe20000001227 */
[----:B------:R-:W-:Y:S01]  /*53e0*/  HADD2.F32 R46, -RZ, R113.H1_H1 ;  /* 0x30000071ff2e7230 */ /* 0x000fe20000004100 */
[----:B------:R-:W-:Y:S01]  /*53f0*/  SHF.R.U32.HI R38, RZ, 0x10, R39 ;  /* 0x00000010ff267819 */ /* 0x000fe20000011627 */
[----:B----4-:R-:W-:Y:S01]  /*5400*/  IMAD.MOV.U32 R39, RZ, RZ, R13 ;  /* 0x000000ffff277224 */ /* 0x010fe200078e000d */
[----:B------:R-:W-:Y:S01]  /*5410*/  SHF.R.U64 R34, R36, 0x10, R37 ;  /* 0x0000001024227819 */ /* 0x000fe20000001225 */
[----:B0-----:R-:W-:Y:S01]  /*5420*/  IMAD.MOV.U32 R13, RZ, RZ, R7 ;  /* 0x000000ffff0d7224 */ /* 0x001fe200078e0007 */
[--C-:B------:R-:W-:Y:S01]  /*5430*/  SHF.R.U32.HI R45, RZ, 0x10, R41.reuse ;  /* 0x00000010ff2d7819 */ /* 0x100fe20000011629 */
[----:B------:R-:W-:Y:S01]  /*5440*/  HADD2.F32 R7, -RZ, R5.H0_H0 ;  /* 0x20000005ff077230 */ /* 0x000fe20000004100 */
[----:B------:R-:W-:Y:S01]  /*5450*/  SHF.R.U64 R36, R40, 0x10, R41 ;  /* 0x0000001028247819 */ /* 0x000fe20000001229 */
[----:B------:R-:W-:Y:S01]  /*5460*/  IMAD.MOV.U32 R41, RZ, RZ, R15 ;  /* 0x000000ffff297224 */ /* 0x000fe200078e000f */
        /* <DEDUP_REMOVED lines=8> */
[----:B------:R-:W-:Y:S01]  /*54f0*/  FMUL.FTZ R46, R7, R46 ;  /* 0x0000002e072e7220 */ /* 0x000fe20000410000 */
[----:B------:R-:W-:Y:S02]  /*5500*/  HADD2.F32 R42, -RZ, R113.H0_H0 ;  /* 0x20000071ff2a7230 */ /* 0x000fe40000004100 */
[-C--:B------:R-:W-:Y:S01]  /*5510*/  FMUL.FTZ R47, R39, R45.reuse ;  /* 0x0000002d272f7220 */ /* 0x080fe20000410000 */
[----:B------:R-:W-:Y:S02]  /*5520*/  HADD2.F32 R44, -RZ, R44.H0_H0 ;  /* 0x2000002cff2c7230 */ /* 0x000fe40000004100 */
[----:B--2---:R-:W-:Y:S01]  /*5530*/  FMUL.FTZ R98, R40, R45 ;  /* 0x0000002d28627220 */ /* 0x004fe20000410000 */
[----:B------:R-:W-:-:S02]  /*5540*/  HADD2.F32 R45, -RZ, R111.H0_H0 ;  /* 0x2000006fff2d7230 */ /* 0x000fc40000004100 */
[-C--:B------:R-:W-:Y:S01]  /*5550*/  FFMA.FTZ R5, R7, R42.reuse, -R88 ;  /* 0x0000002a07057223 */ /* 0x080fe20000010858 */
[----:B------:R-:W-:Y:S01]  /*5560*/  FFMA.FTZ R7, R15, R42, R46 ;  /* 0x0000002a0f077223 */ /* 0x000fe2000001002e */
[-C--:B------:R-:W-:Y:S01]  /*5570*/  FFMA.FTZ R40, R40, R44.reuse, -R47 ;  /* 0x0000002c28287223 */ /* 0x080fe2000001082f */
[----:B------:R-:W-:Y:S01]  /*5580*/  FFMA.FTZ R42, R39, R44, R98 ;  /* 0x0000002c272a7223 */ /* 0x000fe20000010062 */
[----:B------:R-:W-:Y:S02]  /*5590*/  HADD2.F32 R111, -RZ, R111.H1_H1 ;  /* 0x3000006fff6f7230 */ /* 0x000fe40000004100 */
[--C-:B------:R-:W-:Y:S01]  /*55a0*/  HADD2.F32 R44, -RZ, R41.reuse.H0_H0 ;  /* 0x20000029ff2c7230 */ /* 0x100fe20000004100 */
[----:B------:R-:W-:Y:S01]  /*55b0*/  F2FP.F16.F32.PACK_AB R5, R40, R5 ;  /* 0x000000052805723e */ /* 0x000fe200000000ff */
[----:B------:R-:W-:Y:S02]  /*55c0*/  HADD2.F32 R41, -RZ, R41.H1_H1 ;  /* 0x30000029ff297230 */ /* 0x000fe40000004100 */
[----:B------:R-:W-:-:S02]  /*55d0*/  HADD2.F32 R15, -RZ, R13.H0_H0 ;  /* 0x2000000dff0f7230 */ /* 0x000fc40000004100 */
[----:B------:R-:W-:Y:S02]  /*55e0*/  HADD2.F32 R88, -RZ, R43.H0_H0 ;  /* 0x2000002bff587230 */ /* 0x000fe40000004100 */
[----:B------:R-:W-:Y:S02]  /*55f0*/  HADD2.F32 R39, -RZ, R13.H1_H1 ;  /* 0x3000000dff277230 */ /* 0x000fe40000004100 */
[----:B------:R-:W-:Y:S02]  /*5600*/  HADD2.F32 R46, -RZ, R38.H0_H0 ;  /* 0x20000026ff2e7230 */ /* 0x000fe40000004100 */
[CC--:B------:R-:W-:Y:S01]  /*5610*/  FMUL.FTZ R38, R44.reuse, R111.reuse ;  /* 0x0000006f2c267220 */ /* 0x0c0fe20000410000 */
[----:B------:R-:W-:Y:S01]  /*5620*/  FMUL.FTZ R111, R15, R111 ;  /* 0x0000006f0f6f7220 */ /* 0x000fe20000410000 */
[-C--:B------:R-:W-:Y:S01]  /*5630*/  FMUL.FTZ R98, R41, R88.reuse ;  /* 0x0000005829627220 */ /* 0x080fe20000410000 */
[----:B------:R-:W-:Y:S01]  /*5640*/  FMUL.FTZ R88, R39, R88 ;  /* 0x0000005827587220 */ /* 0x000fe20000410000 */
[-C--:B------:R-:W-:Y:S01]  /*5650*/  FFMA.FTZ R13, R15, R45.reuse, -R38 ;  /* 0x0000002d0f0d7223 */ /* 0x080fe20000010826 */
[----:B------:R-:W-:Y:S01]  /*5660*/  FFMA.FTZ R15, R44, R45, R111 ;  /* 0x0000002d2c0f7223 */ /* 0x000fe2000001006f */
[-C--:B------:R-:W-:Y:S01]  /*5670*/  FFMA.FTZ R38, R39, R46.reuse, -R98 ;  /* 0x0000002e27267223 */ /* 0x080fe20000010862 */
[----:B------:R-:W-:Y:S01]  /*5680*/  FFMA.FTZ R44, R41, R46, R88 ;  /* 0x0000002e292c7223 */ /* 0x000fe20000010058 */
[----:B------:R-:W-:-:S02]  /*5690*/  HADD2.F32 R43, -RZ, R109.H0_H0 ;  /* 0x2000006dff2b7230 */ /* 0x000fc40000004100 */
[----:B------:R-:W-:Y:S01]  /*56a0*/  HADD2.F32 R45, -RZ, R36.H0_H0 ;  /* 0x20000024ff2d7230 */ /* 0x000fe20000004100 */
[----:B------:R-:W-:Y:S01]  /*56b0*/  F2FP.F16.F32.PACK_AB R38, R38, R13 ;  /* 0x0000000d2626723e */ /* 0x000fe200000000ff */
[--C-:B------:R-:W-:Y:S01]  /*56c0*/  HADD2.F32 R39, -RZ, R12.reuse.H0_H0 ;  /* 0x2000000cff277230 */ /* 0x100fe20000004100 */
[----:B------:R-:W-:Y:S01]  /*56d0*/  F2FP.F16.F32.PACK_AB R13, R42, R7 ;  /* 0x000000072a0d723e */ /* 0x000fe200000000ff */
[----:B------:R-:W-:Y:S01]  /*56e0*/  HADD2.F32 R41, -RZ, R12.H1_H1 ;  /* 0x3000000cff297230 */ /* 0x000fe20000004100 */
[----:B------:R-:W-:Y:S01]  /*56f0*/  F2FP.F16.F32.PACK_AB R15, R44, R15 ;  /* 0x0000000f2c0f723e */ /* 0x000fe200000000ff */
[----:B------:R-:W-:Y:S02]  /*5700*/  HADD2.F32 R109, -RZ, R109.H1_H1 ;  /* 0x3000006dff6d7230 */ /* 0x000fe40000004100 */
[--C-:B------:R-:W-:Y:S02]  /*5710*/  HADD2.F32 R36, -RZ, R4.reuse.H0_H0 ;  /* 0x20000004ff247230 */ /* 0x100fe40000004100 */
[----:B------:R-:W-:Y:S01]  /*5720*/  FMUL.FTZ R89, R41, R45 ;  /* 0x0000002d29597220 */ /* 0x000fe20000410000 */
[----:B------:R-:W-:-:S02]  /*5730*/  HADD2.F32 R12, -RZ, R4.H1_H1 ;  /* 0x30000004ff0c7230 */ /* 0x000fc40000004100 */
[CC--:B------:R-:W-:Y:S01]  /*5740*/  FMUL.FTZ R47, R39.reuse, R109.reuse ;  /* 0x0000006d272f7220 */ /* 0x0c0fe20000410000 */
[----:B------:R-:W-:Y:S02]  /*5750*/  HADD2.F32 R34, -RZ, R34.H0_H0 ;  /* 0x20000022ff227230 */ /* 0x000fe40000004100 */
[----:B------:R-:W-:Y:S01]  /*5760*/  FMUL.FTZ R46, R36, R109 ;  /* 0x0000006d242e7220 */ /* 0x000fe20000410000 */
[----:B------:R-:W-:Y:S02]  /*5770*/  HADD2.F32 R37, -RZ, R37.H0_H0 ;  /* 0x20000025ff257230 */ /* 0x000fe40000004100 */
        /* <DEDUP_REMOVED lines=8> */
[----:B------:R-:W-:Y:S02]  /*5800*/  HADD2.F32 R107, -RZ, R107.H1_H1 ;  /* 0x3000006bff6b7230 */ /* 0x000fe40000004100 */
[----:B------:R-:W-:Y:S02]  /*5810*/  HADD2.F32 R12, -RZ, R6.H0_H0 ;  /* 0x20000006ff0c7230 */ /* 0x000fe40000004100 */
[----:B------:R-:W-:Y:S02]  /*5820*/  HADD2.F32 R14, -RZ, R14.H1_H1 ;  /* 0x3000000eff0e7230 */ /* 0x000fe40000004100 */
[-C--:B------:R-:W-:Y:S01]  /*5830*/  FMUL.FTZ R43, R34, R107.reuse ;  /* 0x0000006b222b7220 */ /* 0x080fe20000410000 */
[----:B------:R-:W-:Y:S02]  /*5840*/  HADD2.F32 R6, -RZ, R6.H1_H1 ;  /* 0x30000006ff067230 */ /* 0x000fe40000004100 */
[----:B------:R-:W-:Y:S01]  /*5850*/  FMUL.FTZ R107, R12, R107 ;  /* 0x0000006b0c6b7220 */ /* 0x000fe20000410000 */
[----:B------:R-:W-:-:S02]  /*5860*/  HADD2.F32 R35, -RZ, R35.H0_H0 ;  /* 0x20000023ff237230 */ /* 0x000fc40000004100 */
[----:B------:R-:W-:Y:S01]  /*5870*/  FMUL.FTZ R45, R14, R37 ;  /* 0x000000250e2d7220 */ /* 0x000fe20000410000 */
[----:B------:R-:W-:Y:S01]  /*5880*/  FFMA.FTZ R43, R12, R39, -R43 ;  /* 0x000000270c2b7223 */ /* 0x000fe2000001082b */
[----:B------:R-:W-:Y:S01]  /*5890*/  FMUL.FTZ R37, R6, R37 ;  /* 0x0000002506257220 */ /* 0x000fe20000410000 */
[----:B------:R-:W-:Y:S01]  /*58a0*/  FFMA.FTZ R107, R34, R39, R107 ;  /* 0x00000027226b7223 */ /* 0x000fe2000001006b */
[-C--:B------:R-:W-:Y:S01]  /*58b0*/  FFMA.FTZ R6, R6, R35.reuse, -R45 ;  /* 0x0000002306067223 */ /* 0x080fe2000001082d */
[----:B------:R-:W-:Y:S01]  /*58c0*/  F2FP.F16.F32.PACK_AB R12, R41, R46 ;  /* 0x0000002e290c723e */ /* 0x000fe200000000ff */
[----:B------:R-:W-:Y:S01]  /*58d0*/  FFMA.FTZ R14, R14, R35, R37 ;  /* 0x000000230e0e7223 */ /* 0x000fe20000010025 */
[----:B------:R-:W-:Y:S02]  /*58e0*/  IMAD.MOV.U32 R7, RZ, RZ, R38 ;  /* 0x000000ffff077224 */ /* 0x000fe400078e0026 */
[----:B------:R-:W-:Y:S02]  /*58f0*/  F2FP.F16.F32.PACK_AB R6, R6, R43 ;  /* 0x0000002b0606723e */ /* 0x000fe400000000ff */
[----:B------:R-:W-:-:S07]  /*5900*/  F2FP.F16.F32.PACK_AB R14, R14, R107 ;  /* 0x0000006b0e0e723e */ /* 0x000fce00000000ff */
.L_x_2888:
[----:B------:R-:W-:Y:S05]  /*5910*/  BSYNC B1 ;  /* 0x0000000000017941 */ /* 0x000fea0003800000 */
.L_x_2887:
        /* <DEDUP_REMOVED lines=8> */
.L_x_2852:
[----:B------:R-:W-:-:S06]  /*59a0*/  UISETP.NE.AND UP0, UPT, UR50, 0x3, UPT ;  /* 0x000000033200788c */ /* 0x000fcc000bf05270 */
[----:B------:R-:W-:-:S13]  /*59b0*/  PLOP3.LUT P3, PT, PT, PT, UP0, 0x80, 0x0 ;  /* 0x000000000000781c */ /* 0x000fda0003f6f008 */
[----:B------:R-:W-:Y:S05]  /*59c0*/  @!P3 BRA `(.L_x_2889) ;  /* 0x000000000004b947 */ /* 0x000fea0003800000 */
[----:B------:R-:W-:Y:S01]  /*59d0*/  BPT.TRAP 0x1 ;  /* 0x000000040000795c */ /* 0x000fe20000300000 */
.L_x_2889:
[----:B------:R-:W-:Y:S01]  /*59e0*/  IMAD R87, R22, 0x8, R23 ;  /* 0x0000000816577824 */ /* 0x000fe200078e0217 */
[----:B------:R-:W-:Y:S01]  /*59f0*/  SHF.L.U32 R95, R213, 0x1f, RZ ;  /* 0x0000001fd55f7819 */ /* 0x000fe200000006ff */
[----:B------:R-:W-:Y:S01]  /*5a00*/  BSSY B1, `(.L_x_2890) ;  /* 0x0000004000017945 */ /* 0x000fe20003800000 */
[----:B------:R-:W-:Y:S02]  /*5a10*/  SHF.R.S32.HI R92, RZ, 0x1f, R91 ;  /* 0x0000001fff5c7819 */ /* 0x000fe4000001145b */
[----:B------:R-:W0:Y:S02]  /*5a20*/  SYNCS.PHASECHK.TRANS64.TRYWAIT P2, [R87+URZ+0x22890], R95 ;  /* 0x0228905f570075a7 */ /* 0x000e24000804017f */
[----:B0-----:R-:W-:Y:S05]  /*5a30*/  @!P2 BRA `(.L_x_2891) ;  /* 0x000001e0004ca947 */ /* 0x001fea0003800000 */
.L_x_3224:
[----:B------:R-:W-:Y:S05]  /*5a40*/  BSYNC B1 ;  /* 0x0000000000017941 */ /* 0x000fea0003800000 */
.L_x_2890:
[----:B------:R-:W-:Y:S01]  /*5a50*/  ULDC.64 UR4, c[0x0][0x300] ;  /* 0x0000c00000047ab9 */ /* 0x000fe20000000a00 */
[----:B-----5:R-:W-:Y:S01]  /*5a60*/  SHF.R.S32.HI R93, RZ, 0x1f, R90 ;  /* 0x0000001fff5d7819 */ /* 0x020fe2000001145a */
[----:B------:R-:W-:Y:S01]  /*5a70*/  IMAD R6, R92, UR4, RZ ;  /* 0x000000045c067c24 */ /* 0x000fe2000f8e02ff */
[----:B------:R-:W-:Y:S01]  /*5a80*/  ULDC.64 UR6, c[0x0][0x2e8] ;  /* 0x0000ba0000067ab9 */ /* 0x000fe20000000a00 */
[----:B------:R-:W-:-:S04]  /*5a90*/  IMAD.WIDE.U32 R4, R91, UR4, RZ ;  /* 0x000000045b047c25 */ /* 0x000fc8000f8e00ff */
[----:B------:R-:W-:Y:S01]  /*5aa0*/  IMAD R7, R91, UR5, R6 ;  /* 0x000000055b077c24 */ /* 0x000fe2000f8e0206 */
[----:B------:R-:W-:Y:S01]  /*5ab0*/  ULDC.64 UR4, c[0x0][0x310] ;  /* 0x0000c40000047ab9 */ /* 0x000fe20000000a00 */
[----:B------:R-:W-:Y:S02]  /*5ac0*/  IMAD R94, R28, -0x60, R25 ;  /* 0xffffffa01c5e7824 */ /* 0x000fe400078e0219 */
[----:B------:R-:W-:Y:S02]  /*5ad0*/  IMAD R11, R93, UR4, RZ ;  /* 0x000000045d0b7c24 */ /* 0x000fe4000f8e02ff */
[----:B------:R-:W-:Y:S01]  /*5ae0*/  IMAD.IADD R5, R5, 0x1, R7 ;  /* 0x0000000105057824 */ /* 0x000fe200078e0207 */
        /* <DEDUP_REMOVED lines=15> */
.L_x_3228:
        /* <DEDUP_REMOVED lines=13> */
.L_x_2894:
[----:B------:R-:W-:Y:S05]  /*5cb0*/  BSYNC B1 ;  /* 0x0000000000017941 */ /* 0x000fea0003800000 */
.L_x_2893:
[----:B------:R-:W-:-:S03]  /*5cc0*/  UMOV UR4, 0xffffffff ;  /* 0xffffffff00047882 */ /* 0x000fc60000000000 */
[----:B------:R-:W-:Y:S05]  /*5cd0*/  BRA.DIV UR4, `(.L_x_2895) ;  /* 0x000001e204047947 */ /* 0x000fea000b800000 */
[----:B--2-4-:R2:W4:Y:S04]  /*5ce0*/  SHFL.IDX PT, R5, R33, 0x1, 0x1c1f ;  /* 0x003c1f0021057f89 */ /* 0x01452800000e0000 */
[----:B---3--:R2:W3:Y:S02]  /*5cf0*/  SHFL.IDX PT, R4, R32, 0x1, 0x1c1f ;  /* 0x003c1f0020047f89 */ /* 0x0084e400000e0000 */
.L_x_3232:
        /* <DEDUP_REMOVED lines=13> */
.L_x_2871:
[----:B------:R-:W-:Y:S05]  /*5dd0*/  BSYNC B0 ;  /* 0x0000000000007941 */ /* 0x000fea0003800000 */
.L_x_2851:
        /* <DEDUP_REMOVED lines=17> */
.L_x_2897:
[----:B------:R-:W-:Y:S05]  /*5ef0*/  BSYNC B0 ;  /* 0x0000000000007941 */ /* 0x000fea0003800000 */
.L_x_2896:
[----:B------:R-:W3:Y:S01]  /*5f00*/  SYNCS.PHASECHK.TRANS64.TRYWAIT P3, [R87+URZ+0x228b0], R95 ;  /* 0x0228b05f570075a7 */ /* 0x000ee2000806017f */
[----:B------:R-:W-:Y:S04]  /*5f10*/  BSSY B0, `(.L_x_2898) ;  /* 0x0000002000007945 */ /* 0x000fe80003800000 */
[----:B---3--:R-:W-:Y:S05]  /*5f20*/  @!P3 BRA `(.L_x_2899) ;  /* 0x000001dc00bcb947 */ /* 0x008fea0003800000 */
.L_x_3233:
[----:B------:R-:W-:Y:S05]  /*5f30*/  BSYNC B0 ;  /* 0x0000000000007941 */ /* 0x000fea0003800000 */
.L_x_2898:
[----:B------:R4:W5:Y:S01]  /*5f40*/  LDL R45, [R1+0x1c] ;  /* 0x00001c00012d7983 */ /* 0x0009620000100800 */
[----:B------:R-:W-:Y:S01]  /*5f50*/  ULDC.64 UR4, c[0x0][0x328] ;  /* 0x0000ca0000047ab9 */ /* 0x000fe20000000a00 */
[----:B------:R-:W-:Y:S02]  /*5f60*/  ULDC.64 UR6, c[0x0][0x318] ;  /* 0x0000c60000067ab9 */ /* 0x000fe40000000a00 */
[----:B------:R4:W5:Y:S04]  /*5f70*/  LDL R44, [R1+0x18] ;  /* 0x00001800012c7983 */ /* 0x0009680000100800 */
[----:B------:R4:W5:Y:S04]  /*5f80*/  LDL R43, [R1+0x14] ;  /* 0x00001400012b7983 */ /* 0x0009680000100800 */
[----:B------:R4:W5:Y:S04]  /*5f90*/  LDL R42, [R1+0x10] ;  /* 0x00001000012a7983 */ /* 0x0009680000100800 */
[----:B------:R4:W5:Y:S04]  /*5fa0*/  LDL R41, [R1+0xc] ;  /* 0x00000c0001297983 */ /* 0x0009680000100800 */
        /* <DEDUP_REMOVED lines=16> */
[----:B------:R-:W-:Y:S01]  /*60b0*/  LEA R35, P3, R4, UR6, 0x1 ;  /* 0x0000000604237c11 */ /* 0x000fe2000f8608ff */
[----:B------:R-:W-:Y:S02]  /*60c0*/  IMAD.IADD R11, R75, 0x1, R34 ;  /* 0x000000014b0b7824 */ /* 0x000fe400078e0222 */
[--C-:B------:R-:W-:Y:S01]  /*60d0*/  IMAD R34, R34, 0x2, R26.reuse ;  /* 0x0000000222227824 */ /* 0x100fe200078e021a */
[----:B------:R-:W-:Y:S01]  /*60e0*/  LEA.HI.X R36, R4, UR7, R5, 0x1, P3 ;  /* 0x0000000704247c11 */ /* 0x000fe200098f0c05 */
[----:B------:R4:W0:Y:S01]  /*60f0*/  SHFL.IDX PT, R38, R35, RZ, 0x1c1f ;  /* 0x001c1fff23267589 */ /* 0x00082200000e0000 */
[----:B------:R-:W-:Y:S01]  /*6100*/  ISETP.GE.AND P3, PT, R94, 0x1, PT ;  /* 0x000000015e00780c */ /* 0x000fe20003f66270 */
[----:B------:R-:W-:Y:S02]  /*6110*/  IMAD R11, R11, 0x2, R26 ;  /* 0x000000020b0b7824 */ /* 0x000fe400078e021a */
[----:B------:R4:W0:Y:S10]  /*6120*/  SHFL.IDX PT, R39, R36, RZ, 0x1c1f ;  /* 0x001c1fff24277589 */ /* 0x00083400000e0000 */
[----:B----4-:R-:W-:Y:S05]  /*6130*/  @!P3 BRA `(.L_x_2901) ;  /* 0x0000000000a4b947 */ /* 0x010fea0003800000 */
[----:B------:R-:W-:Y:S02]  /*6140*/  ISETP.NE.AND P5, PT, R77, RZ, PT ;  /* 0x000000ff4d00720c */ /* 0x000fe40003fa5270 */
[----:B------:R-:W-:Y:S02]  /*6150*/  ISETP.NE.AND P4, PT, R78, RZ, PT ;  /* 0x000000ff4e00720c */ /* 0x000fe40003f85270 */
[----:B------:R-:W-:-:S09]  /*6160*/  PRMT R37, R10, 0x8880, RZ ;  /* 0x000088800a257816 */ /* 0x000fd200000000ff */
[----:B------:R-:W4:Y:S01]  /*6170*/  @P5 LDS.128 R4, [R34] ;  /* 0x0000000022045984 */ /* 0x000f220000000c00 */
[----:B012---:R-:W-:-:S04]  /*6180*/  @P5 LEA R32, P3, R18, R38, 0x1 ;  /* 0x0000002612205211 */ /* 0x007fc800078608ff */
[----:B------:R-:W-:Y:S02]  /*6190*/  @P5 LEA.HI.X R33, R18, R39, R19, 0x1, P3 ;  /* 0x0000002712215211 */ /* 0x000fe400018f0c13 */
[----:B------:R-:W-:-:S04]  /*61a0*/  @P4 LEA R14, P3, R17, R38, 0x1 ;  /* 0x00000026110e4211 */ /* 0x000fc800078608ff */
[----:B------:R-:W-:Y:S02]  /*61b0*/  @P4 LEA.HI.X R15, R17, R39, R212, 0x1, P3 ;  /* 0x00000027110f4211 */ /* 0x000fe400018f0cd4 */
[----:B------:R-:W-:-:S13]  /*61c0*/  ISETP.NE.AND P3, PT, R79, RZ, PT ;  /* 0x000000ff4f00720c */ /* 0x000fda0003f65270 */
[----:B------:R-:W-:-:S04]  /*61d0*/  @P3 LEA R12, P6, R219, R38, 0x1 ;  /* 0x00000026db0c3211 */ /* 0x000fc800078c08ff */
[----:B-----5:R-:W-:Y:S01]  /*61e0*/  @P3 LEA.HI.X R13, R219, R39, R45, 0x1, P6 ;  /* 0x00000027db0d3211 */ /* 0x020fe200030f0c2d */
[----:B----4-:R0:W-:Y:S01]  /*61f0*/  @P5 ST.E.128 desc[UR52][R32.64], R4 ;  /* 0x0000000420005985 */ /* 0x0101e2000c101d34 */
[----:B------:R-:W-:-:S03]  /*6200*/  ISETP.NE.AND P5, PT, R80, RZ, PT ;  /* 0x000000ff5000720c */ /* 0x000fc60003fa5270 */
[----:B------:R-:W1:Y:S10]  /*6210*/  @P4 LDS.128 R4, [R11] ;  /* 0x000000000b044984 */ /* 0x000e740000000c00 */
        /* <DEDUP_REMOVED lines=27> */
.L_x_2901:
[----:B------:R-:W-:Y:S05]  /*63d0*/  BSYNC B0 ;  /* 0x0000000000007941 */ /* 0x000fea0003800000 */
.L_x_2900:
[----:B------:R-:W-:Y:S01]  /*63e0*/  ISETP.GE.AND P3, PT, R94, 0x41, PT ;  /* 0x000000415e00780c */ /* 0x000fe20003f66270 */
[----:B------:R0:W0:Y:S01]  /*63f0*/  SHFL.IDX PT, R37, R36, 0x1, 0x1c1f ;  /* 0x003c1f0024257f89 */ /* 0x00002200000e0000 */
[----:B------:R-:W-:Y:S03]  /*6400*/  BSSY B0, `(.L_x_2902) ;  /* 0x000002c000007945 */ /* 0x000fe60003800000 */
[----:B------:R-:W0:Y:S08]  /*6410*/  SHFL.IDX PT, R35, R35, 0x1, 0x1c1f ;  /* 0x003c1f0023237f89 */ /* 0x000e3000000e0000 */
[----:B------:R-:W-:Y:S05]  /*6420*/  @!P3 BRA `(.L_x_2903) ;  /* 0x0000000000a4b947 */ /* 0x000fea0003800000 */
[----:B------:R-:W-:Y:S02]  /*6430*/  ISETP.NE.AND P5, PT, R77, RZ, PT ;  /* 0x000000ff4d00720c */ /* 0x000fe40003fa5270 */
[----:B------:R-:W-:Y:S02]  /*6440*/  ISETP.NE.AND P4, PT, R78, RZ, PT ;  /* 0x000000ff4e00720c */ /* 0x000fe40003f85270 */
[----:B0-----:R-:W-:-:S09]  /*6450*/  PRMT R36, R10, 0x8880, RZ ;  /* 0x000088800a247816 */ /* 0x001fd200000000ff */
[----:B----4-:R-:W0:Y:S01]  /*6460*/  @P5 LDS.128 R4, [R34+0x2000] ;  /* 0x0020000022045984 */ /* 0x010e220000000c00 */
[----:B-12---:R-:W-:-:S04]  /*6470*/  @P5 LEA R32, P3, R18, R35, 0x1 ;  /* 0x0000002312205211 */ /* 0x006fc800078608ff */
[----:B------:R-:W-:Y:S02]  /*6480*/  @P5 LEA.HI.X R33, R18, R37, R19, 0x1, P3 ;  /* 0x0000002512215211 */ /* 0x000fe400018f0c13 */
[----:B------:R-:W-:-:S04]  /*6490*/  @P4 LEA R14, P3, R17, R35, 0x1 ;  /* 0x00000023110e4211 */ /* 0x000fc800078608ff */
[----:B------:R-:W-:Y:S02]  /*64a0*/  @P4 LEA.HI.X R15, R17, R37, R212, 0x1, P3 ;  /* 0x00000025110f4211 */ /* 0x000fe400018f0cd4 */
[----:B------:R-:W-:-:S13]  /*64b0*/  ISETP.NE.AND P3, PT, R79, RZ, PT ;  /* 0x000000ff4f00720c */ /* 0x000fda0003f65270 */
[----:B------:R-:W-:-:S04]  /*64c0*/  @P3 LEA R12, P6, R219, R35, 0x1 ;  /* 0x00000023db0c3211 */ /* 0x000fc800078c08ff */
[----:B-----5:R-:W-:Y:S01]  /*64d0*/  @P3 LEA.HI.X R13, R219, R37, R45, 0x1, P6 ;  /* 0x00000025db0d3211 */ /* 0x020fe200030f0c2d */
[----:B0-----:R0:W-:Y:S01]  /*64e0*/  @P5 ST.E.128 desc[UR52][R32.64], R4 ;  /* 0x0000000420005985 */ /* 0x0011e2000c101d34 */
        /* <DEDUP_REMOVED lines=29> */
.L_x_2903:
[----:B------:R-:W-:Y:S05]  /*66c0*/  BSYNC B0 ;  /* 0x0000000000007941 */ /* 0x000fea0003800000 */
.L_x_2902:
[----:B------:R-:W-:Y:S01]  /*66d0*/  @!PT LDS RZ, [RZ] ;  /* 0x00000000fffff984 */ /* 0x000fe20000000800 */
[----:B------:R-:W-:Y:S01]  /*66e0*/  @!PT LDS RZ, [RZ] ;  /* 0x00000000fffff984 */ /* 0x000fe20000000800 */
[----:B------:R-:W-:Y:S01]  /*66f0*/  @!PT LDS RZ, [RZ] ;  /* 0x00000000fffff984 */ /* 0x000fe20000000800 */
[----:B------:R-:W-:Y:S01]  /*6700*/  @!PT LDS RZ, [RZ] ;  /* 0x00000000fffff984 */ /* 0x000fe20000000800 */
[----:B------:R1:W-:Y:S06]  /*6710*/  MEMBAR.ALL.CTA ;  /* 0x0000000000007992 */ /* 0x0003ec0000008000 */
[----:B-1----:R-:W1:Y:S01]  /*6720*/  FENCE.VIEW.ASYNC.S ;  /* 0x00000000000073c6 */ /* 0x002e620000000000 */
[----:B---3--:R-:W-:Y:S01]  /*6730*/  @!P2 VIADD R87, R87, 0x228c0 ;  /* 0x000228c05757a836 */ /* 0x008fe20000000000 */
[----:B-1----:R1:W-:Y:S01]  /*6740*/  BAR.SYNC.DEFER_BLOCKING R60, 0x80 ;  /* 0x0002003c0000751d */ /* 0x0023e20000010000 */
[----:B------:R-:W-:Y:S01]  /*6750*/  LOP3.LUT P3, RZ, R16, 0x2, RZ, 0xc0, !PT ;  /* 0x0000000210ff7812 */ /* 0x000fe2000786c0ff */
[----:B------:R-:W-:-:S02]  /*6760*/  VIADD R22, R22, 0x1 ;  /* 0x0000000116167836 */ /* 0x000fc40000000000 */
[----:B------:R-:W-:-:S04]  /*6770*/  @!P2 PRMT R87, RZ, 0x654, R87 ;  /* 0x00000654ff57a816 */ /* 0x000fc80000000057 */
[----:B------:R1:W-:Y:S01]  /*6780*/  @!P2 SYNCS.ARRIVE.TRANS64.RED.A1T0 RZ, [R87+URZ], RZ ;  /* 0x000000ff57ffa9a7 */ /* 0x0003e2000810043f */
[----:B------:R-:W-:-:S04]  /*6790*/  ISETP.NE.AND P2, PT, R22, 0x2, PT ;  /* 0x000000021600780c */ /* 0x000fc80003f45270 */
[----:B0---4-:R-:W-:Y:S02]  /*67a0*/  SEL R4, RZ, 0x1, P2 ;  /* 0x00000001ff047807 */ /* 0x011fe40001000000 */
[----:B------:R-:W-:Y:S02]  /*67b0*/  SEL R22, R22, RZ, P2 ;  /* 0x000000ff16167207 */ /* 0x000fe40001000000 */
[----:B------:R-:W-:Y:S01]  /*67c0*/  LOP3.LUT R213, R213, R4, RZ, 0x3c, !PT ;  /* 0x00000004d5d57212 */ /* 0x000fe200078e3cff */
[----:B------:R-:W-:Y:S06]  /*67d0*/  @P3 BRA `(.L_x_2904) ;  /* 0xffffffc4004c3947 */ /* 0x000fec000383ffff */
[----:B------:R-:W0:Y:S01]  /*67e0*/  S2R R5, SR_TID.X ;  /* 0x0000000000057919 */ /* 0x000e220000002100 */
[----:B------:R-:W-:Y:S02]  /*67f0*/  PLOP3.LUT P0, PT, PT, PT, PT, 0x8, 0x0 ;  /* 0x000000000000781c */ /* 0x000fe40003f0e170 */
[----:B0-----:R-:W-:-:S04]  /*6800*/  SHF.R.U32.HI R5, RZ, 0x7, R5 ;  /* 0x00000007ff057819 */ /* 0x001fc80000011605 */
[----:B------:R-:W-:-:S13]  /*6810*/  ISETP.NE.AND P3, PT, R5, 0x1, PT ;  /* 0x000000010500780c */ /* 0x000fda0003f65270 */
[----:B------:R-:W-:Y:S05]  /*6820*/  @!P3 WARPSYNC.ALL ;  /* 0x000000000000b948 */ /* 0x000fea0003800000 */
[----:B------:R-:W-:Y:S06]  /*6830*/  @!P3 BAR.ARV 0x9, 0x100 ;  /* 0x024400000000bb1d */ /* 0x000fec0000002000 */
.L_x_2846:
[----:B------:R-:W0:Y:S01]  /*6840*/  LDC R0, c[0x0][0x448] ;  /* 0x00011200ff007b82 */ /* 0x000e220000000800 */
[----:B------:R-:W-:-:S07]  /*6850*/  IADD3 R7, R210, 0x1, -R207 ;  /* 0x00000001d2077810 */ /* 0x000fce0007ffe8cf */
[----:B------:R-:W3:Y:S01]  /*6860*/  LDC.64 R4, c[0x0][0x9e0] ;  /* 0x00027800ff047b82 */ /* 0x000ee20000000a00 */
[----:B0-----:R-:W-:Y:S01]  /*6870*/  ISETP.NE.AND P1, PT, R0, 0x1, PT ;  /* 0x000000010000780c */ /* 0x001fe20003f25270 */
[----:B------:R-:W-:Y:S01]  /*6880*/  VIADD R0, R228, 0x7f ;  /* 0x0000007fe4007836 */ /* 0x000fe20000000000 */
[----:B---3--:R-:W-:-:S11]  /*6890*/  ISETP.GE.AND P2, PT, R5, 0x1, PT ;  /* 0x000000010500780c */ /* 0x008fd60003f46270 */
[----:B------:R-:W0:Y:S08]  /*68a0*/  @P1 LDC R3, c[0x0][0x44c] ;  /* 0x00011300ff031b82 */ /* 0x000e300000000800 */
[----:B------:R-:W3:Y:S01]  /*68b0*/  @P1 LDC R6, c[0x0][0x450] ;  /* 0x00011400ff061b82 */ /* 0x000ee20000000800 */
[----:B0-----:R-:W-:-:S05]  /*68c0*/  @P1 IMAD.HI.U32 R3, R0, R3, RZ ;  /* 0x0000000300031227 */ /* 0x001fca00078e00ff */
[----:B---3--:R-:W-:-:S05]  /*68d0*/  @P1 SHF.R.U32.HI R0, RZ, R6, R3 ;  /* 0x00000006ff001219 */ /* 0x008fca0000011603 */
[----:B------:R-:W-:Y:S01]  /*68e0*/  IMAD.IADD R3, R7, 0x1, R0 ;  /* 0x0000000107037824 */ /* 0x000fe200078e0200 */
[----:B------:R-:W-:Y:S06]  /*68f0*/  @P0 BRA `(.L_x_2905) ;  /* 0x00000000000c0947 */ /* 0x000fec0003800000 */
[----:B------:R-:W0:Y:S01]  /*6900*/  FENCE.VIEW.ASYNC.G ;  /* 0x00000000000073c6 */ /* 0x000e220000000100 */
[----:B------:R-:W-:Y:S05]  /*6910*/  WARPSYNC.ALL ;  /* 0x0000000000007948 */ /* 0x000fea0003800000 */
[----:B0-----:R-:W-:Y:S06]  /*6920*/  BAR.ARV 0xc, 0x180 ;  /* 0x0306000000007b1d */ /* 0x001fec0000002000 */
.L_x_2905:
        /* <DEDUP_REMOVED lines=13> */
.L_x_2908:
[----:B------:R-:W-:-:S13]  /*6a00*/  ISETP.NE.AND P0, PT, R5, 0x1, PT ;  /* 0x000000010500780c */ /* 0x000fda0003f05270 */
[----:B------:R-:W0:Y:S02]  /*6a10*/  @P0 LDC.64 R6, c[0x0][0x9e8] ;  /* 0x00027a00ff060b82 */ /* 0x000e240000000a00 */
[----:B0-----:R-:W-:-:S05]  /*6a20*/  @P0 IMAD.HI.U32 R6, R0, R6, RZ ;  /* 0x0000000600060227 */ /* 0x001fca00078e00ff */
[----:B------:R-:W-:-:S07]  /*6a30*/  @P0 SHF.R.U32.HI R0, RZ, R7, R6 ;  /* 0x00000007ff000219 */ /* 0x000fce0000011606 */
.L_x_2909:
[----:B------:R-:W-:Y:S05]  /*6a40*/  BSYNC B0 ;  /* 0x0000000000007941 */ /* 0x000fea0003800000 */
.L_x_2907:
[----:B------:R-:W-:-:S05]  /*6a50*/  IMAD R3, R0, R5, R5 ;  /* 0x0000000500037224 */ /* 0x000fca00078e0205 */
[----:B------:R-:W-:-:S07]  /*6a60*/  VIMNMX R4, R4, R3, PT ;  /* 0x0000000304047248 */ /* 0x000fce0003fe0100 */
.L_x_2906:
[----:B------:R-:W0:Y:S01]  /*6a70*/  @P1 LDC R3, c[0x0][0x44c] ;  /* 0x00011300ff031b82 */ /* 0x000e220000000800 */
[----:B------:R-:W-:Y:S01]  /*6a80*/  VIADD R4, R4, 0x5f ;  /* 0x0000005f04047836 */ /* 0x000fe20000000000 */
[----:B------:R-:W-:Y:S01]  /*6a90*/  ULDC UR4, c[0x0][0x9dc] ;  /* 0x0002770000047ab9 */ /* 0x000fe20000000800 */
[----:B------:R-:W-:Y:S02]  /*6aa0*/  IMAD.MOV.U32 R7, RZ, RZ, R228 ;  /* 0x000000ffff077224 */ /* 0x000fe400078e00e4 */
[----:B------:R-:W-:-:S03]  /*6ab0*/  IMAD.HI R4, R4, 0x2aaaaaab, RZ ;  /* 0x2aaaaaab04047827 */ /* 0x000fc600078e02ff */
[----:B------:R-:W3:Y:S01]  /*6ac0*/  @P1 LDC R9, c[0x0][0x450] ;  /* 0x00011400ff091b82 */ /* 0x000ee20000000800 */
[----:B0-----:R-:W-:Y:S01]  /*6ad0*/  @P1 IMAD.HI.U32 R0, R228, R3, RZ ;  /* 0x00000003e4001227 */ /* 0x001fe200078e00ff */
[----:B------:R-:W-:-:S04]  /*6ae0*/  SHF.R.U32.HI R3, RZ, 0x1f, R4 ;  /* 0x0000001fff037819 */ /* 0x000fc80000011604 */
[----:B------:R-:W-:Y:S02]  /*6af0*/  LEA.HI.SX32 R4, R4, R3, 0x1c ;  /* 0x0000000304047211 */ /* 0x000fe400078fe2ff */
[----:B---3--:R-:W-:Y:S02]  /*6b00*/  @P1 SHF.R.U32.HI R7, RZ, R9, R0 ;  /* 0x00000009ff071219 */ /* 0x008fe40000011600 */
        /* <DEDUP_REMOVED lines=14> */
.L_x_2912:
[----:B------:R-:W-:-:S13]  /*6bf0*/  ISETP.NE.AND P0, PT, R5, 0x1, PT ;  /* 0x000000010500780c */ /* 0x000fda0003f05270 */
[----:B------:R-:W0:Y:S02]  /*6c00*/  @P0 LDC.64 R6, c[0x0][0x9e8] ;  /* 0x00027a00ff060b82 */ /* 0x000e240000000a00 */
[----:B0-----:R-:W-:-:S05]  /*6c10*/  @P0 IMAD.HI.U32 R6, R30, R6, RZ ;  /* 0x000000061e060227 */ /* 0x001fca00078e00ff */
[----:B------:R-:W-:-:S07]  /*6c20*/  @P0 SHF.R.U32.HI R30, RZ, R7, R6 ;  /* 0x00000007ff1e0219 */ /* 0x000fce0000011606 */
.L_x_2913:
[----:B------:R-:W-:Y:S05]  /*6c30*/  BSYNC B0 ;  /* 0x0000000000007941 */ /* 0x000fea0003800000 */
.L_x_2911:
[----:B------:R-:W-:-:S05]  /*6c40*/  IMAD R5, R30, R5, RZ ;  /* 0x000000051e057224 */ /* 0x000fca00078e02ff */
[----:B------:R-:W-:-:S07]  /*6c50*/  VIMNMX R0, R0, R5, !PT ;  /* 0x0000000500007248 */ /* 0x000fce0007fe0100 */
.L_x_2910:
[----:B------:R-:W-:Y:S01]  /*6c60*/  IMAD.HI R0, R0, 0x2aaaaaab, RZ ;  /* 0x2aaaaaab00007827 */ /* 0x000fe200078e02ff */
[----:B------:R-:W-:Y:S03]  /*6c70*/  BSSY B0, `(.L_x_2914) ;  /* 0x0000027000007945 */ /* 0x000fe60003800000 */
[----:B------:R-:W-:Y:S01]  /*6c80*/  IMAD.MOV.U32 R176, RZ, RZ, RZ ;  /* 0x000000ffffb07224 */ /* 0x000fe200078e00ff */
[----:B------:R-:W-:-:S04]  /*6c90*/  SHF.R.U32.HI R3, RZ, 0x1f, R0 ;  /* 0x0000001fff037819 */ /* 0x000fc80000011600 */
[----:B------:R-:W-:-:S04]  /*6ca0*/  LEA.HI.SX32 R3, R0, R3, 0x1c ;  /* 0x0000000300037211 */ /* 0x000fc800078fe2ff */
[----:B------:R-:W-:-:S04]  /*6cb0*/  VIMNMX R9, RZ, R3, !PT ;  /* 0x00000003ff097248 */ /* 0x000fc80007fe0100 */
[----:B------:R-:W-:-:S13]  /*6cc0*/  ISETP.GT.AND P0, PT, R31, R9, PT ;  /* 0x000000091f00720c */ /* 0x000fda0003f04270 */
[----:B------:R-:W-:Y:S05]  /*6cd0*/  @!P0 BRA `(.L_x_2915) ;  /* 0x0000000000808947 */ /* 0x000fea0003800000 */
[----:B------:R-:W3:Y:S01]  /*6ce0*/  LDL R4, [R1+0x34] ;  /* 0x0000340001047983 */ /* 0x000ee20000100800 */
[----:B------:R-:W-:Y:S01]  /*6cf0*/  ULDC UR4, c[0x0][0x9f0] ;  /* 0x00027c0000047ab9 */ /* 0x000fe20000000800 */
[----:B---3--:R-:W-:-:S04]  /*6d00*/  ISETP.NE.AND P0, PT, R4, RZ, PT ;  /* 0x000000ff0400720c */ /* 0x008fc80003f05270 */
        /* <DEDUP_REMOVED lines=12> */
[----:B------:R0:W3:Y:S02]  /*6dd0*/  F2I.FTZ.U32.TRUNC.NTZ R5, R4 ;  /* 0x0000000400057305 */ /* 0x0000e4000021f000 */
[----:B0-----:R-:W-:Y:S02]  /*6de0*/  IMAD.MOV.U32 R4, RZ, RZ, RZ ;  /* 0x000000ffff047224 */ /* 0x001fe400078e00ff */
[----:B---3--:R-:W-:-:S04]  /*6df0*/  IMAD.MOV R7, RZ, RZ, -R5 ;  /* 0x000000ffff077224 */ /* 0x008fc800078e0a05 */
        /* <DEDUP_REMOVED lines=12> */
[----:B------:R-:W-:-:S05]  /*6ec0*/  @!P1 LOP3.LUT R5, RZ, R8, RZ, 0x33, !PT ;  /* 0x00000008ff059212 */ /* 0x000fca00078e33ff */
[----:B------:R-:W-:-:S07]  /*6ed0*/  IMAD.MOV.U32 R176, RZ, RZ, R5 ;  /* 0x000000ffffb07224 */ /* 0x000fce00078e0005 */
.L_x_2915:
[----:B------:R-:W-:Y:S05]  /*6ee0*/  BSYNC B0 ;  /* 0x0000000000007941 */ /* 0x000fea0003800000 */
.L_x_2914:
[----:B------:R-:W3:Y:S01]  /*6ef0*/  LDL R0, [R1+0x40] ;  /* 0x0000400001007983 */ /* 0x000ee20000100800 */
        /* <DEDUP_REMOVED lines=28> */
[----:B--2---:R-:W-:Y:S02]  /*70c0*/  CS2R R98, SRZ ;  /* 0x0000000000627805 */ /* 0x004fe4000001ff00 */
[----:B------:R-:W-:-:S02]  /*70d0*/  CS2R R96, SRZ ;  /* 0x0000000000607805 */ /* 0x000fc4000001ff00 */
[----:B------:R-:W-:Y:S02]  /*70e0*/  CS2R R94, SRZ ;  /* 0x00000000005e7805 */ /* 0x000fe4000001ff00 */
[----:B------:R-:W-:Y:S02]  /*70f0*/  CS2R R92, SRZ ;  /* 0x00000000005c7805 */ /* 0x000fe4000001ff00 */
[----:B------:R-:W-:Y:S02]  /*7100*/  CS2R R90, SRZ ;  /* 0x00000000005a7805 */ /* 0x000fe4000001ff00 */
[----:B------:R-:W-:Y:S02]  /*7110*/  CS2R R88, SRZ ;  /* 0x0000000000587805 */ /* 0x000fe4000001ff00 */
[----:B-1----:R-:W-:Y:S02]  /*7120*/  CS2R R86, SRZ ;  /* 0x0000000000567805 */ /* 0x002fe4000001ff00 */
        /* <DEDUP_REMOVED lines=20> */
[----:B-----5:R-:W-:Y:S02]  /*7270*/  CS2R R44, SRZ ;  /* 0x00000000002c7805 */ /* 0x020fe4000001ff00 */
        /* <DEDUP_REMOVED lines=9> */
[----:B---3--:R-:W-:-:S05]  /*7310*/  IMAD R0, R0, R176, R9 ;  /* 0x000000b000007224 */ /* 0x008fca00078e0209 */
        /* <DEDUP_REMOVED lines=13> */
.L_x_3236:
        /* <DEDUP_REMOVED lines=26> */
.L_x_2919:
[----:B------:R-:W-:Y:S05]  /*7590*/  BSYNC B6 ;  /* 0x0000000000067941 */ /* 0x000fea0003800000 */
.L_x_2918:
        /* <DEDUP_REMOVED lines=13> */
.L_x_2923:
[----:B--2---:R2:W3:Y:S02]  /*7670*/  SYNCS.PHASECHK.TRANS64.TRYWAIT P0, [R23+URZ+0x22800], R0 ;  /* 0x02280000170075a7 */ /* 0x0044e4000800017f */
[----:B---3--:R-:W-:Y:S05]  /*7680*/  @!P0 NANOSLEEP.SYNCS 0x989680 ;  /* 0x009896800000895d */ /* 0x008fea0003900000 */
[----:B------:R-:W3:Y:S02]  /*7690*/  @!P0 SYNCS.PHASECHK.TRANS64 P0, [R23+URZ+0x22800], R0 ;  /* 0x02280000170085a7 */ /* 0x000ee4000800007f */
[----:B---3--:R-:W-:Y:S05]  /*76a0*/  @!P0 BRA `(.L_x_2923) ;  /* 0xfffffffc00f08947 */ /* 0x008fea000383ffff */
.L_x_2922:
[----:B------:R-:W-:Y:S05]  /*76b0*/  BSYNC B0 ;  /* 0x0000000000007941 */ /* 0x000fea0003800000 */
.L_x_2921:
[----:B------:R-:W-:Y:S05]  /*76c0*/  BRA `(.L_x_2924) ;  /* 0x0000002c002c7947 */ /* 0x000fea0003800000 */
.L_x_2920:
[----:B------:R-:W-:Y:S01]  /*76d0*/  LOP3.LUT P0, RZ, R26, 0x3ff, RZ, 0xc0, !PT ;  /* 0x000003ff1aff7812 */ /* 0x000fe2000780c0ff */
[----:B------:R-:W-:Y:S01]  /*76e0*/  ULDC.64 UR4, c[0x0][0x3f8] ;  /* 0x0000fe0000047ab9 */ /* 0x000fe20000000a00 */
[----:B------:R-:W-:Y:S01]  /*76f0*/  SHF.R.S32.HI R0, RZ, 0x1f, R24 ;  /* 0x0000001fff007819 */ /* 0x000fe20000011418 */
[----:B------:R-:W-:Y:S01]  /*7700*/  ULDC.64 UR6, c[0x0][0x408] ;  /* 0x0001020000067ab9 */ /* 0x000fe20000000a00 */
[----:B------:R-:W-:Y:S01]  /*7710*/  IMAD.WIDE.U32 R26, R24, UR4, RZ ;  /* 0x00000004181a7c25 */ /* 0x000fe2000f8e00ff */
[----:B------:R-:W-:Y:S03]  /*7720*/  BSSY B6, `(.L_x_2925) ;  /* 0x0000019000067945 */ /* 0x000fe60003800000 */
[C---:B------:R-:W-:Y:S02]  /*7730*/  IMAD R3, R0.reuse, UR4, RZ ;  /* 0x0000000400037c24 */ /* 0x040fe4000f8e02ff */
[----:B------:R-:W-:-:S02]  /*7740*/  IMAD R5, R0, UR6, RZ ;  /* 0x0000000600057c24 */ /* 0x000fc4000f8e02ff */
[C---:B------:R-:W-:Y:S02]  /*7750*/  IMAD R3, R24.reuse, UR5, R3 ;  /* 0x0000000518037c24 */ /* 0x040fe4000f8e0203 */
[C---:B------:R-:W-:Y:S02]  /*7760*/  IMAD R5, R24.reuse, UR7, R5 ;  /* 0x0000000718057c24 */ /* 0x040fe4000f8e0205 */
[----:B------:R-:W-:-:S04]  /*7770*/  IMAD.WIDE.U32 R24, R24, UR6, RZ ;  /* 0x0000000618187c25 */ /* 0x000fc8000f8e00ff */
[----:B------:R-:W-:Y:S02]  /*7780*/  IMAD.IADD R29, R3, 0x1, R27 ;  /* 0x00000001031d7824 */ /* 0x000fe400078e021b */
[----:B------:R-:W-:Y:S01]  /*7790*/  IMAD.IADD R31, R5, 0x1, R25 ;  /* 0x00000001051f7824 */ /* 0x000fe200078e0219 */
        /* <DEDUP_REMOVED lines=17> */
.L_x_2926:
[----:B------:R-:W-:Y:S05]  /*78b0*/  BSYNC B6 ;  /* 0x0000000000067941 */ /* 0x000fea0003800000 */
.L_x_2925:
[----:B------:R-:W-:Y:S01]  /*78c0*/  LEA.HI R33, R33, R28, RZ, 0x2 ;  /* 0x0000001c21217211 */ /* 0x000fe200078f10ff */
[----:B------:R-:W-:Y:S01]  /*78d0*/  ULDC.U8 UR4, c[0x0][0x410] ;  /* 0x0001040000047ab9 */ /* 0x000fe20000000000 */
[----:B------:R-:W-:Y:S01]  /*78e0*/  BSSY B0, `(.L_x_2927) ;  /* 0x00002a1000007945 */ /* 0x000fe20003800000 */
[----:B------:R-:W-:Y:S01]  /*78f0*/  ISETP.NE.AND P0, PT, RZ, UR4, PT ;  /* 0x00000004ff007c0c */ /* 0x000fe2000bf05270 */
[----:B------:R-:W-:Y:S01]  /*7900*/  IMAD.IADD R40, R208, 0x1, R228 ;  /* 0x00000001d0287824 */ /* 0x000fe200078e02e4 */
[----:B------:R-:W-:Y:S02]  /*7910*/  SHF.R.S32.HI R3, RZ, 0x1f, R33 ;  /* 0x0000001fff037819 */ /* 0x000fe40000011421 */
[----:B------:R-:W-:Y:S02]  /*7920*/  LOP3.LUT R33, R33, 0xfffffffc, RZ, 0xc0, !PT ;  /* 0xfffffffc21217812 */ /* 0x000fe400078ec0ff */
[----:B------:R-:W-:-:S03]  /*7930*/  LEA.HI R3, R3, R208, RZ, 0x3 ;  /* 0x000000d003037211 */ /* 0x000fc600078f18ff */
[----:B------:R-:W-:Y:S01]  /*7940*/  IMAD.IADD R7, R28, 0x1, -R33 ;  /* 0x000000011c077824 */ /* 0x000fe200078e0a21 */
[----:B------:R-:W-:-:S05]  /*7950*/  LOP3.LUT R3, R3, 0xfffffff8, RZ, 0xc0, !PT ;  /* 0xfffffff803037812 */ /* 0x000fca00078ec0ff */
[----:B------:R-:W-:Y:S01]  /*7960*/  IMAD.IADD R33, R208, 0x1, -R3 ;  /* 0x00000001d0217824 */ /* 0x000fe200078e0a03 */
[----:B------:R-:W-:Y:S06]  /*7970*/  @!P0 BRA `(.L_x_2928) ;  /* 0x00000014005c8947 */ /* 0x000fec0003800000 */
[----:B------:R-:W1:Y:S01]  /*7980*/  LDC R6, c[0x0][0x448] ;  /* 0x00011200ff067b82 */ /* 0x000e620000000800 */
[----:B------:R-:W-:Y:S01]  /*7990*/  IMAD R3, R7, 0x40, R40 ;  /* 0x0000004007037824 */ /* 0x000fe200078e0228 */
[----:B------:R-:W-:Y:S01]  /*79a0*/  ULDC.64 UR4, c[0x0][0x3f8] ;  /* 0x0000fe0000047ab9 */ /* 0x000fe20000000a00 */
[----:B------:R-:W-:Y:S01]  /*79b0*/  ULDC.64 UR6, c[0x0][0x408] ;  /* 0x0001020000067ab9 */ /* 0x000fe20000000a00 */
[----:B------:R-:W-:Y:S01]  /*79c0*/  IMAD.MOV.U32 R27, RZ, RZ, R29 ;  /* 0x000000ffff1b7224 */ /* 0x000fe200078e001d */
[----:B------:R-:W-:Y:S01]  /*79d0*/  SHF.R.S32.HI R37, RZ, 0x1f, R214 ;  /* 0x0000001fff257819 */ /* 0x000fe200000114d6 */
[----:B------:R-:W-:Y:S01]  /*79e0*/  IMAD.MOV.U32 R25, RZ, RZ, R31 ;  /* 0x000000ffff197224 */ /* 0x000fe200078e001f */
[----:B-1----:R-:W-:-:S13]  /*79f0*/  ISETP.NE.AND P0, PT, R6, 0x1, PT ;  /* 0x000000010600780c */ /* 0x002fda0003f05270 */
[----:B------:R-:W1:Y:S08]  /*7a00*/  @P0 LDC R0, c[0x0][0x44c] ;  /* 0x00011300ff000b82 */ /* 0x000e700000000800 */
[----:B------:R-:W2:Y:S01]  /*7a10*/  @P0 LDC R5, c[0x0][0x450] ;  /* 0x00011400ff050b82 */ /* 0x000ea20000000800 */
[----:B-1----:R-:W-:-:S05]  /*7a20*/  @P0 IMAD.HI.U32 R0, R3, R0, RZ ;  /* 0x0000000003000227 */ /* 0x002fca00078e00ff */
[----:B--2---:R-:W-:-:S04]  /*7a30*/  @P0 SHF.R.U32.HI R3, RZ, R5, R0 ;  /* 0x00000005ff030219 */ /* 0x004fc80000011600 */
[----:B------:R-:W-:Y:S01]  /*7a40*/  SHF.R.S32.HI R0, RZ, 0x1f, R3 ;  /* 0x0000001fff007819 */ /* 0x000fe20000011403 */
[----:B------:R-:W-:-:S04]  /*7a50*/  IMAD.WIDE.U32 R26, R3, UR4, R26 ;  /* 0x00000004031a7c25 */ /* 0x000fc8000f8e001a */
[C---:B------:R-:W-:Y:S02]  /*7a60*/  IMAD R4, R0.reuse, UR4, RZ ;  /* 0x0000000400047c24 */ /* 0x040fe4000f8e02ff */
[----:B------:R-:W-:Y:S02]  /*7a70*/  IMAD R0, R0, UR6, RZ ;  /* 0x0000000600007c24 */ /* 0x000fe4000f8e02ff */
[C---:B------:R-:W-:Y:S01]  /*7a80*/  IMAD R31, R3.reuse, UR5, R4 ;  /* 0x00000005031f7c24 */ /* 0x040fe2000f8e0204 */
[----:B------:R-:W-:Y:S01]  /*7a90*/  ULDC.64 UR4, c[0x0][0x3e8] ;  /* 0x0000fa0000047ab9 */ /* 0x000fe20000000a00 */
[C---:B------:R-:W-:Y:S01]  /*7aa0*/  IMAD.WIDE.U32 R24, R3.reuse, UR6, R24 ;  /* 0x0000000603187c25 */ /* 0x040fe2000f8e0018 */
[----:B------:R-:W-:Y:S01]  /*7ab0*/  LEA R10, P0, R26, UR4, 0x1 ;  /* 0x000000041a0a7c11 */ /* 0x000fe2000f8008ff */
[----:B------:R-:W-:Y:S02]  /*7ac0*/  UMOV UR4, 0xffffffff ;  /* 0xffffffff00047882 */ /* 0x000fe40000000000 */
[----:B------:R-:W-:Y:S01]  /*7ad0*/  IMAD R3, R3, UR7, R0 ;  /* 0x0000000703037c24 */ /* 0x000fe2000f8e0200 */
[----:B------:R-:W-:Y:S01]  /*7ae0*/  ULDC.64 UR6, c[0x0][0x400] ;  /* 0x0001000000067ab9 */ /* 0x000fe20000000a00 */
[----:B------:R-:W-:Y:S01]  /*7af0*/  IMAD.IADD R31, R27, 0x1, R31 ;  /* 0x000000011b1f7824 */ /* 0x000fe200078e021f */
[----:B------:R-:W-:Y:S01]  /*7b00*/  LEA R30, P1, R24, UR6, 0x1 ;  /* 0x00000006181e7c11 */ /* 0x000fe2000f8208ff */
[----:B------:R-:W-:-:S03]  /*7b10*/  IMAD.IADD R3, R25, 0x1, R3 ;  /* 0x0000000119037824 */ /* 0x000fc600078e0203 */
[----:B------:R-:W-:Y:S02]  /*7b20*/  LEA.HI.X R31, R26, UR5, R31, 0x1, P0 ;  /* 0x000000051a1f7c11 */ /* 0x000fe400080f0c1f */
[----:B------:R-:W-:Y:S01]  /*7b30*/  LEA.HI.X R34, R24, UR7, R3, 0x1, P1 ;  /* 0x0000000718227c11 */ /* 0x000fe200088f0c03 */
[----:B------:R-:W-:Y:S06]  /*7b40*/  BRA.DIV UR4, `(.L_x_2929) ;  /* 0x000001c204ec7947 */ /* 0x000fec000b800000 */
[----:B------:R1:W2:Y:S04]  /*7b50*/  SHFL.IDX PT, R0, R31, RZ, 0x1c1f ;  /* 0x001c1fff1f007589 */ /* 0x0002a800000e0000 */
[----:B------:R1:W3:Y:S04]  /*7b60*/  SHFL.IDX PT, R3, R10, RZ, 0x1c1f ;  /* 0x001c1fff0a037589 */ /* 0x0002e800000e0000 */
[----:B------:R1:W4:Y:S04]  /*7b70*/  SHFL.IDX PT, R7, R34, RZ, 0x1c1f ;  /* 0x001c1fff22077589 */ /* 0x00032800000e0000 */
[----:B------:R1:W0:Y:S02]  /*7b80*/  SHFL.IDX PT, R8, R30, RZ, 0x1c1f ;  /* 0x001c1fff1e087589 */ /* 0x00022400000e0000 */
.L_x_3242:
[----:B------:R-:W-:Y:S01]  /*7b90*/  IMAD R35, R207, R6, RZ ;  /* 0x00000006cf237224 */ /* 0x000fe200078e02ff */
[----:B------:R-:W-:Y:S01]  /*7ba0*/  BSSY B1, `(.L_x_2930) ;  /* 0x000001d000017945 */ /* 0x000fe20003800000 */
[----:B------:R-:W-:Y:S02]  /*7bb0*/  CS2R R26, SRZ ;  /* 0x00000000001a7805 */ /* 0x000fe4000001ff00 */
[----:B------:R-:W-:Y:S02]  /*7bc0*/  CS2R R24, SRZ ;  /* 0x0000000000187805 */ /* 0x000fe4000001ff00 */
[----:B------:R-:W-:Y:S02]  /*7bd0*/  CS2R R28, SRZ ;  /* 0x00000000001c7805 */ /* 0x000fe4000001ff00 */
[----:B------:R-:W-:Y:S02]  /*7be0*/  ISETP.GE.AND P0, PT, R40, R35, PT ;  /* 0x000000232800720c */ /* 0x000fe40003f06270 */
[----:B------:R-:W-:-:S11]  /*7bf0*/  CS2R R20, SRZ ;  /* 0x0000000000147805 */ /* 0x000fd6000001ff00 */
[----:B------:R-:W-:Y:S05]  /*7c00*/  @P0 BRA `(.L_x_2931) ;  /* 0x0000000000580947 */ /* 0x000fea0003800000 */
[----:B------:R-:W-:Y:S01]  /*7c10*/  ULDC UR4, c[0x0][0x3f4] ;  /* 0x0000fd0000047ab9 */ /* 0x000fe20000000800 */
[----:B---3--:R-:W-:Y:S01]  /*7c20*/  IMAD.MOV.U32 R4, RZ, RZ, R3 ;  /* 0x000000ffff047224 */ /* 0x008fe200078e0003 */
[----:B------:R-:W-:Y:S01]  /*7c30*/  ISETP.GE.AND P2, PT, R204, UR4, PT ;  /* 0x00000004cc007c0c */ /* 0x000fe2000bf46270 */
[----:B--2---:R-:W-:Y:S01]  /*7c40*/  IMAD.MOV.U32 R5, RZ, RZ, R0 ;  /* 0x000000ffff057224 */ /* 0x004fe200078e0000 */
[----:B------:R-:W-:Y:S02]  /*7c50*/  ISETP.GE.AND P3, PT, R214, UR4, PT ;  /* 0x00000004d6007c0c */ /* 0x000fe4000bf66270 */
[----:B------:R-:W-:Y:S01]  /*7c60*/  CS2R R28, SRZ ;  /* 0x00000000001c7805 */ /* 0x000fe2000001ff00 */
[----:B----4-:R-:W-:-:S08]  /*7c70*/  IMAD.MOV.U32 R9, RZ, RZ, R7 ;  /* 0x000000ffff097224 */ /* 0x010fd000078e0007 */
[----:B------:R-:W-:Y:S02]  /*7c80*/  @!P2 IMAD.WIDE R4, R204, 0x2, R4 ;  /* 0x00000002cc04a825 */ /* 0x000fe400078e0204 */
[C---:B------:R-:W-:Y:S02]  /*7c90*/  @!P3 SHF.L.U64.HI R11, R214.reuse, 0x1, R37 ;  /* 0x00000001d60bb819 */ /* 0x040fe40000010225 */
[----:B------:R-:W-:Y:S01]  /*7ca0*/  @!P3 IMAD.SHL.U32 R6, R214, 0x2, RZ ;  /* 0x00000002d606b824 */ /* 0x000fe200078e00ff */
[----:B------:R2:W5:Y:S01]  /*7cb0*/  @!P2 LD.E.64 R28, desc[UR52][R4.64] ;  /* 0x00000034041ca980 */ /* 0x000562000c101b00 */
[----:B------:R-:W-:Y:S02]  /*7cc0*/  CS2R R26, SRZ ;  /* 0x00000000001a7805 */ /* 0x000fe4000001ff00 */
[----:B------:R-:W-:Y:S02]  /*7cd0*/  CS2R R20, SRZ ;  /* 0x0000000000147805 */ /* 0x000fe4000001ff00 */
[----:B------:R-:W-:-:S02]  /*7ce0*/  CS2R R24, SRZ ;  /* 0x0000000000187805 */ /* 0x000fc4000001ff00 */
[-C--:B--2---:R-:W-:Y:S02]  /*7cf0*/  @!P3 IADD3 R4, P0, R3, R6.reuse, RZ ;  /* 0x000000060304b210 */ /* 0x084fe40007f1e0ff */
[----:B0-----:R-:W-:Y:S01]  /*7d00*/  @!P3 IADD3 R6, P1, R8, R6, RZ ;  /* 0x000000060806b210 */ /* 0x001fe20007f3e0ff */
[----:B------:R-:W-:-:S04]  /*7d10*/  @!P2 IMAD.WIDE R8, R204, 0x2, R8 ;  /* 0x00000002cc08a825 */ /* 0x000fc800078e0208 */
[--C-:B------:R-:W-:Y:S01]  /*7d20*/  @!P3 IMAD.X R5, R0, 0x1, R11.reuse, P0 ;  /* 0x000000010005b824 */ /* 0x100fe200000e060b */
[----:B------:R0:W5:Y:S01]  /*7d30*/  @!P2 LD.E.64 R26, desc[UR52][R8.64] ;  /* 0x00000034081aa980 */ /* 0x000162000c101b00 */
[----:B------:R-:W-:-:S03]  /*7d40*/  @!P3 IMAD.X R7, R7, 0x1, R11, P1 ;  /* 0x000000010707b824 */ /* 0x000fc600008e060b */
[----:B------:R0:W5:Y:S04]  /*7d50*/  @!P3 LD.E.64 R20, desc[UR52][R4.64] ;  /* 0x000000340414b980 */ /* 0x000168000c101b00 */
[----:B------:R0:W5:Y:S02]  /*7d60*/  @!P3 LD.E.64 R24, desc[UR52][R6.64] ;  /* 0x000000340618b980 */ /* 0x000164000c101b00 */
.L_x_2931:
[----:B------:R-:W-:Y:S05]  /*7d70*/  BSYNC B1 ;  /* 0x0000000000017941 */ /* 0x000fea0003800000 */
.L_x_2930:
[----:B--2--5:R-:W-:Y:S01]  /*7d80*/  IMAD.MOV.U32 R0, RZ, RZ, R26 ;  /* 0x000000ffff007224 */ /* 0x024fe200078e001a */
[----:B------:R-:W-:Y:S01]  /*7d90*/  UMOV UR4, 0xffffffff ;  /* 0xffffffff00047882 */ /* 0x000fe20000000000 */
[----:B---3--:R-:W-:Y:S01]  /*7da0*/  IMAD.MOV.U32 R3, RZ, RZ, R27 ;  /* 0x000000ffff037224 */ /* 0x008fe200078e001b */
[----:B0-----:R-:W-:Y:S01]  /*7db0*/  CS2R R8, SRZ ;  /* 0x0000000000087805 */ /* 0x001fe2000001ff00 */
[----:B------:R-:W-:Y:S01]  /*7dc0*/  IMAD.MOV.U32 R4, RZ, RZ, R24 ;  /* 0x000000ffff047224 */ /* 0x000fe200078e0018 */
[----:B------:R-:W-:Y:S01]  /*7dd0*/  PRMT R38, R0, 0x7610, R38 ;  /* 0x0000761000267816 */ /* 0x000fe20000000026 */
[----:B------:R-:W-:Y:S02]  /*7de0*/  IMAD.MOV.U32 R5, RZ, RZ, R25 ;  /* 0x000000ffff057224 */ /* 0x000fe400078e0019 */
[----:B------:R-:W-:Y:S01]  /*7df0*/  IMAD.MOV.U32 R0, RZ, RZ, R28 ;  /* 0x000000ffff007224 */ /* 0x000fe200078e001c */
[----:B------:R-:W-:Y:S01]  /*7e00*/  PRMT R42, R3, 0x5410, R4 ;  /* 0x00005410032a7816 */ /* 0x000fe20000000004 */
[----:B------:R-:W-:Y:S01]  /*7e10*/  IMAD.MOV.U32 R3, RZ, RZ, R29 ;  /* 0x000000ffff037224 */ /* 0x000fe200078e001d */
[----:B------:R-:W-:Y:S01]  /*7e20*/  PRMT R43, R5, 0x7610, R43 ;  /* 0x00007610052b7816 */ /* 0x000fe2000000002b */
[----:B------:R-:W-:Y:S01]  /*7e30*/  IMAD.MOV.U32 R4, RZ, RZ, R20 ;  /* 0x000000ffff047224 */ /* 0x000fe200078e0014 */
[----:B------:R-:W-:Y:S01]  /*7e40*/  PRMT R38, R38, 0x5410, R0 ;  /* 0x0000541026267816 */ /* 0x000fe20000000000 */
[----:B------:R-:W-:Y:S01]  /*7e50*/  IMAD.MOV.U32 R5, RZ, RZ, R21 ;  /* 0x000000ffff057224 */ /* 0x000fe200078e0015 */
[----:B------:R-:W-:-:S04]  /*7e60*/  PRMT R43, R43, 0x5410, R3 ;  /* 0x000054102b2b7816 */ /* 0x000fc80000000003 */
[----:B------:R-:W-:Y:S01]  /*7e70*/  PRMT R44, R4, 0x5410, R5 ;  /* 0x00005410042c7816 */ /* 0x000fe20000000005 */
[----:B------:R-:W-:Y:S06]  /*7e80*/  BRA.DIV UR4, `(.L_x_2932) ;  /* 0x000001c204907947 */ /* 0x000fec000b800000 */
[----:B------:R0:W2:Y:S04]  /*7e90*/  SHFL.IDX PT, R0, R31, 0x1, 0x1c1f ;  /* 0x003c1f001f007f89 */ /* 0x0000a800000e0000 */
[----:B------:R0:W3:Y:S04]  /*7ea0*/  SHFL.IDX PT, R3, R10, 0x1, 0x1c1f ;  /* 0x003c1f000a037f89 */ /* 0x0000e800000e0000 */
[----:B----4-:R0:W4:Y:S04]  /*7eb0*/  SHFL.IDX PT, R7, R34, 0x1, 0x1c1f ;  /* 0x003c1f0022077f89 */ /* 0x01012800000e0000 */
[----:B-1----:R-:W1:Y:S02]  /*7ec0*/  SHFL.IDX PT, R30, R30, 0x1, 0x1c1f ;  /* 0x003c1f001e1e7f89 */ /* 0x002e6400000e0000 */
.L_x_3248:
[----:B------:R-:W5:Y:S01]  /*7ed0*/  LDL R5, [R1+0x3c] ;  /* 0x00003c0001057983 */ /* 0x000f620000100800 */
[----:B------:R-:W-:Y:S01]  /*7ee0*/  VIADD R40, R40, 0x40 ;  /* 0x0000004028287836 */ /* 0x000fe20000000000 */
[----:B------:R-:W-:Y:S01]  /*7ef0*/  BSSY B1, `(.L_x_2933) ;  /* 0x0000021000017945 */ /* 0x000fe20003800000 */
[----:B0-----:R-:W-:Y:S02]  /*7f00*/  CS2R R10, SRZ ;  /* 0x00000000000a7805 */ /* 0x001fe4000001ff00 */
[----:B------:R-:W-:Y:S02]  /*7f10*/  CS2R R14, SRZ ;  /* 0x00000000000e7805 */ /* 0x000fe4000001ff00 */
[----:B------:R-:W-:Y:S02]  /*7f20*/  CS2R R12, SRZ ;  /* 0x00000000000c7805 */ /* 0x000fe4000001ff00 */
[----:B------:R-:W-:Y:S02]  /*7f30*/  ISETP.GE.AND P0, PT, R40, R35, PT ;  /* 0x000000232800720c */ /* 0x000fe40003f06270 */
[----:B-----5:R-:W-:-:S04]  /*7f40*/  LEA.HI R4, R5, R5, RZ, 0x1 ;  /* 0x0000000505047211 */ /* 0x020fc800078f08ff */
[----:B------:R-:W-:-:S05]  /*7f50*/  LOP3.LUT R4, R4, 0xfffffffe, RZ, 0xc0, !PT ;  /* 0xfffffffe04047812 */ /* 0x000fca00078ec0ff */
[----:B------:R-:W-:-:S05]  /*7f60*/  IMAD.IADD R4, R5, 0x1, -R4 ;  /* 0x0000000105047824 */ /* 0x000fca00078e0a04 */
[----:B------:R-:W-:Y:S01]  /*7f70*/  SHF.L.U32 R34, R4, 0x1f, RZ ;  /* 0x0000001f04227819 */ /* 0x000fe200000006ff */
[----:B------:R-:W-:Y:S06]  /*7f80*/  @P0 BRA `(.L_x_2934) ;  /* 0x00000000005c0947 */ /* 0x000fec0003800000 */
[----:B------:R-:W-:Y:S01]  /*7f90*/  ULDC UR4, c[0x0][0x3f4] ;  /* 0x0000fd0000047ab9 */ /* 0x000fe20000000800 */
[----:B---3--:R-:W-:Y:S01]  /*7fa0*/  IMAD.MOV.U32 R4, RZ, RZ, R3 ;  /* 0x000000ffff047224 */ /* 0x008fe200078e0003 */
[----:B------:R-:W-:Y:S01]  /*7fb0*/  ISETP.GE.AND P2, PT, R204, UR4, PT ;  /* 0x00000004cc007c0c */ /* 0x000fe2000bf46270 */
[----:B--2---:R-:W-:Y:S01]  /*7fc0*/  IMAD.MOV.U32 R5, RZ, RZ, R0 ;  /* 0x000000ffff057224 */ /* 0x004fe200078e0000 */
[----:B------:R-:W-:Y:S02]  /*7fd0*/  ISETP.GE.AND P3, PT, R214, UR4, PT ;  /* 0x00000004d6007c0c */ /* 0x000fe4000bf66270 */
[----:B------:R-:W-:Y:S01]  /*7fe0*/  CS2R R14, SRZ ;  /* 0x00000000000e7805 */ /* 0x000fe2000001ff00 */
[----:B-1----:R-:W-:Y:S02]  /*7ff0*/  IMAD.MOV.U32 R10, RZ, RZ, R30 ;  /* 0x000000ffff0a7224 */ /* 0x002fe400078e001e */
[----:B----4-:R-:W-:-:S06]  /*8000*/  IMAD.MOV.U32 R11, RZ, RZ, R7 ;  /* 0x000000ffff0b7224 */ /* 0x010fcc00078e0007 */
[----:B------:R-:W-:Y:S02]  /*8010*/  @!P2 IMAD.WIDE R4, R204, 0x2, R4 ;  /* 0x00000002cc04a825 */ /* 0x000fe400078e0204 */
[C---:B------:R-:W-:Y:S02]  /*8020*/  @!P3 SHF.L.U64.HI R36, R214.reuse, 0x1, R37 ;  /* 0x00000001d624b819 */ /* 0x040fe40000010225 */
[----:B------:R-:W-:Y:S01]  /*8030*/  @!P3 IMAD.SHL.U32 R6, R214, 0x2, RZ ;  /* 0x00000002d606b824 */ /* 0x000fe200078e00ff */
[----:B------:R0:W5:Y:S01]  /*8040*/  @!P2 LD.E.64 R14, desc[UR52][R4.64] ;  /* 0x00000034040ea980 */ /* 0x000162000c101b00 */
[----:B------:R-:W-:Y:S02]  /*8050*/  CS2R R8, SRZ ;  /* 0x0000000000087805 */ /* 0x000fe4000001ff00 */
[----:B------:R-:W-:Y:S02]  /*8060*/  CS2R R12, SRZ ;  /* 0x00000000000c7805 */ /* 0x000fe4000001ff00 */
[----:B0-----:R-:W-:-:S02]  /*8070*/  @!P3 IADD3 R4, P0, R3, R6, RZ ;  /* 0x000000060304b210 */ /* 0x001fc40007f1e0ff */
[----:B------:R-:W-:Y:S01]  /*8080*/  @!P3 IADD3 R6, P1, R30, R6, RZ ;  /* 0x000000061e06b210 */ /* 0x000fe20007f3e0ff */
[----:B------:R-:W-:Y:S01]  /*8090*/  @!P2 IMAD.WIDE R30, R204, 0x2, R10 ;  /* 0x00000002cc1ea825 */ /* 0x000fe200078e020a */
[----:B------:R-:W-:-:S03]  /*80a0*/  CS2R R10, SRZ ;  /* 0x00000000000a7805 */ /* 0x000fc6000001ff00 */
[--C-:B------:R-:W-:Y:S01]  /*80b0*/  @!P3 IMAD.X R5, R0, 0x1, R36.reuse, P0 ;  /* 0x000000010005b824 */ /* 0x100fe200000e0624 */
[----:B------:R0:W5:Y:S01]  /*80c0*/  @!P2 LD.E.64 R8, desc[UR52][R30.64] ;  /* 0x000000341e08a980 */ /* 0x000162000c101b00 */
[----:B------:R-:W-:-:S03]  /*80d0*/  @!P3 IMAD.X R7, R7, 0x1, R36, P1 ;  /* 0x000000010707b824 */ /* 0x000fc600008e0624 */
[----:B------:R0:W5:Y:S04]  /*80e0*/  @!P3 LD.E.64 R12, desc[UR52][R4.64] ;  /* 0x00000034040cb980 */ /* 0x000168000c101b00 */
[----:B------:R0:W5:Y:S02]  /*80f0*/  @!P3 LD.E.64 R10, desc[UR52][R6.64] ;  /* 0x00000034060ab980 */ /* 0x000164000c101b00 */
.L_x_2934:
[----:B------:R-:W-:Y:S05]  /*8100*/  BSYNC B1 ;  /* 0x0000000000017941 */ /* 0x000fea0003800000 */
.L_x_2933:
[----:B0---4-:R-:W4:Y:S01]  /*8110*/  LDL R7, [R1+0x28] ;  /* 0x0000280001077983 */ /* 0x011f220000100800 */
[----:B------:R-:W0:Y:S01]  /*8120*/  SYNCS.PHASECHK.TRANS64.TRYWAIT P0, [R23+URZ+0x22800], R34 ;  /* 0x02280022170075a7 */ /* 0x000e22000800017f */
[----:B--2---:R-:W-:Y:S01]  /*8130*/  IMAD.SHL.U32 R0, R33, 0x40, RZ ;  /* 0x0000004021007824 */ /* 0x004fe200078e00ff */
[----:B------:R-:W-:Y:S01]  /*8140*/  VIADDMNMX R31, R35, -R228, 0x80, PT ;  /* 0x00000080231f7446 */ /* 0x000fe200038009e4 */
[----:B-----5:R-:W-:Y:S01]  /*8150*/  IMAD.MOV.U32 R4, RZ, RZ, R8 ;  /* 0x000000ffff047224 */ /* 0x020fe200078e0008 */
[----:B------:R-:W-:Y:S01]  /*8160*/  BSSY B1, `(.L_x_2935) ;  /* 0x0000019000017945 */ /* 0x000fe20003800000 */
[----:B------:R-:W-:Y:S01]  /*8170*/  IMAD.MOV.U32 R5, RZ, RZ, R11 ;  /* 0x000000ffff057224 */ /* 0x000fe200078e000b */
[----:B---3--:R-:W-:Y:S01]  /*8180*/  LOP3.LUT R3, R0, 0x1c0, RZ, 0xc0, !PT ;  /* 0x000001c000037812 */ /* 0x008fe200078ec0ff */
[----:B------:R-:W-:Y:S01]  /*8190*/  IMAD.MOV.U32 R6, RZ, RZ, R14 ;  /* 0x000000ffff067224 */ /* 0x000fe200078e000e */
[----:B------:R-:W-:Y:S01]  /*81a0*/  PRMT R45, R4, 0x7610, R45 ;  /* 0x00007610042d7816 */ /* 0x000fe2000000002d */
[----:B------:R-:W-:Y:S01]  /*81b0*/  IMAD.MOV.U32 R4, RZ, RZ, R10 ;  /* 0x000000ffff047224 */ /* 0x000fe200078e000a */
[----:B------:R-:W-:-:S02]  /*81c0*/  LOP3.LUT R0, R3, 0x18, R18, 0xf8, !PT ;  /* 0x0000001803007812 */ /* 0x000fc400078ef812 */
[----:B------:R-:W-:Y:S02]  /*81d0*/  SHF.R.U32.HI R3, RZ, 0x3, R3 ;  /* 0x00000003ff037819 */ /* 0x000fe40000011603 */
[----:B------:R-:W-:Y:S01]  /*81e0*/  PRMT R46, R4, 0x5410, R5 ;  /* 0x00005410042e7816 */ /* 0x000fe20000000005 */
[----:B------:R-:W-:Y:S01]  /*81f0*/  IMAD.MOV.U32 R4, RZ, RZ, R15 ;  /* 0x000000ffff047224 */ /* 0x000fe200078e000f */
[----:B------:R-:W-:Y:S01]  /*8200*/  LOP3.LUT R0, R0, R3, RZ, 0x3c, !PT ;  /* 0x0000000300007212 */ /* 0x000fe200078e3cff */
[----:B------:R-:W-:Y:S01]  /*8210*/  IMAD.MOV.U32 R3, RZ, RZ, R9 ;  /* 0x000000ffff037224 */ /* 0x000fe200078e0009 */
[----:B------:R-:W-:Y:S01]  /*8220*/  PRMT R47, R6, 0x7610, R47 ;  /* 0x00007610062f7816 */ /* 0x000fe2000000002f */
[----:B------:R-:W-:Y:S01]  /*8230*/  IMAD.MOV.U32 R5, RZ, RZ, R12 ;  /* 0x000000ffff057224 */ /* 0x000fe200078e000c */
[----:B------:R-:W-:Y:S02]  /*8240*/  LOP3.LUT P2, RZ, R33, 0x4, RZ, 0xc0, !PT ;  /* 0x0000000421ff7812 */ /* 0x000fe4000784c0ff */
[----:B------:R-:W-:-:S02]  /*8250*/  PRMT R45, R45, 0x5410, R3 ;  /* 0x000054102d2d7816 */ /* 0x000fc40000000003 */
[----:B------:R-:W-:Y:S02]  /*8260*/  PRMT R47, R47, 0x5410, R4 ;  /* 0x000054102f2f7816 */ /* 0x000fe40000000004 */
[----:B------:R-:W-:Y:S01]  /*8270*/  PRMT R48, R5, 0x7610, R48 ;  /* 0x0000761005307816 */ /* 0x000fe20000000030 */
[----:B------:R-:W-:Y:S01]  /*8280*/  IMAD.MOV.U32 R5, RZ, RZ, R13 ;  /* 0x000000ffff057224 */ /* 0x000fe200078e000d */
[----:B------:R-:W-:Y:S01]  /*8290*/  ISETP.GE.AND P1, PT, R208, R31, PT ;  /* 0x0000001fd000720c */ /* 0x000fe20003f26270 */
[----:B----4-:R-:W-:-:S04]  /*82a0*/  IMAD R0, R7, 0x200, R0 ;  /* 0x0000020007007824 */ /* 0x010fc800078e0200 */
[----:B------:R-:W-:-:S04]  /*82b0*/  IMAD R3, R0, 0x2, R23 ;  /* 0x0000000200037824 */ /* 0x000fc800078e0217 */
[C---:B------:R-:W-:Y:S02]  /*82c0*/  VIADD R4, R3.reuse, 0x18400 ;  /* 0x0001840003047836 */ /* 0x040fe40000000000 */
[----:B------:R-:W-:Y:S01]  /*82d0*/  VIADD R0, R3, 0x18440 ;  /* 0x0001844003007836 */ /* 0x000fe20000000000 */
[----:B0-----:R-:W-:Y:S06]  /*82e0*/  @!P0 BRA `(.L_x_2936) ;  /* 0x000001bc00ec8947 */ /* 0x001fec0003800000 */
.L_x_3249:
[----:B------:R-:W-:Y:S05]  /*82f0*/  BSYNC B1 ;  /* 0x0000000000017941 */ /* 0x000fea0003800000 */
.L_x_2935:
[----:B------:R-:W-:Y:S01]  /*8300*/  BSSY B1, `(.L_x_2937) ;  /* 0x000005f000017945 */ /* 0x000fe20003800000 */
[----:B------:R-:W-:Y:S01]  /*8310*/  PRMT R48, R48, 0x5410, R5 ;  /* 0x0000541030307816 */ /* 0x000fe20000000005 */
[----:B------:R-:W-:Y:S02]  /*8320*/  @P2 VIADD R0, R4, 0xffffffc0 ;  /* 0xffffffc004002836 */ /* 0x000fe40000000000 */
[----:B------:R-:W-:Y:S05]  /*8330*/  @P1 BRA `(.L_x_2938) ;  /* 0x00000004006c1947 */ /* 0x000fea0003800000 */
[----:B------:R-:W2:Y:S01]  /*8340*/  LDC R5, c[0x0][0x3f4] ;  /* 0x0000fd00ff057b82 */ /* 0x000ea20000000800 */
[----:B------:R-:W-:Y:S01]  /*8350*/  BSSY B2, `(.L_x_2939) ;  /* 0x000002e000027945 */ /* 0x000fe20003800000 */
[-C--:B--2---:R-:W-:Y:S02]  /*8360*/  ISETP.GE.AND P0, PT, R204, R5.reuse, PT ;  /* 0x00000005cc00720c */ /* 0x084fe40003f06270 */
[----:B------:R-:W-:-:S11]  /*8370*/  ISETP.GE.AND P1, PT, R214, R5, PT ;  /* 0x00000005d600720c */ /* 0x000fd60003f26270 */
[----:B------:R-:W-:Y:S05]  /*8380*/  @P0 BRA `(.L_x_2940) ;  /* 0x0000000000a80947 */ /* 0x000fea0003800000 */
[----:B------:R-:W2:Y:S01]  /*8390*/  LDS.128 R4, [R3+0x18400] ;  /* 0x0184000003047984 */ /* 0x000ea20000000c00 */
[----:B------:R-:W-:Y:S01]  /*83a0*/  SHF.R.U32.HI R33, RZ, 0x10, R29 ;  /* 0x00000010ff217819 */ /* 0x000fe2000001161d */
[--C-:B0-----:R-:W-:Y:S01]  /*83b0*/  HADD2.F32 R34, -RZ, R38.reuse.H0_H0 ;  /* 0x20000026ff227230 */ /* 0x101fe20000004100 */
[----:B------:R-:W-:Y:S01]  /*83c0*/  SHF.R.U32.HI R35, RZ, 0x10, R27 ;  /* 0x00000010ff237819 */ /* 0x000fe2000001161b */
[----:B-1----:R-:W-:Y:S01]  /*83d0*/  HADD2.F32 R30, -RZ, R38.H1_H1 ;  /* 0x30000026ff1e7230 */ /* 0x002fe20000004100 */
[----:B------:R-:W-:Y:S01]  /*83e0*/  SHF.R.U64 R41, R28, 0x10, R29 ;  /* 0x000000101c297819 */ /* 0x000fe2000000121d */
[----:B------:R-:W-:Y:S01]  /*83f0*/  HADD2.F32 R33, -RZ, R33.H0_H0 ;  /* 0x20000021ff217230 */ /* 0x000fe20000004100 */
[----:B------:R-:W-:Y:S01]  /*8400*/  SHF.R.U64 R39, R26, 0x10, R27 ;  /* 0x000000101a277819 */ /* 0x000fe2000000121b */
[----:B------:R-:W-:Y:S02]  /*8410*/  HADD2.F32 R35, -RZ, R35.H0_H0 ;  /* 0x20000023ff237230 */ /* 0x000fe40000004100 */
[----:B--2---:R-:W-:-:S02]  /*8420*/  HADD2.F32 R28, -RZ, R7.H0_H0 ;  /* 0x20000007ff1c7230 */ /* 0x004fc40000004100 */
[----:B------:R-:W-:Y:S02]  /*8430*/  HADD2.F32 R29, -RZ, R7.H1_H1 ;  /* 0x30000007ff1d7230 */ /* 0x000fe40000004100 */
[--C-:B------:R-:W-:Y:S02]  /*8440*/  HADD2.F32 R7, -RZ, R4.reuse.H0_H0 ;  /* 0x20000004ff077230 */ /* 0x100fe40000004100 */
[----:B------:R-:W-:Y:S02]  /*8450*/  HADD2.F32 R4, -RZ, R4.H1_H1 ;  /* 0x30000004ff047230 */ /* 0x000fe40000004100 */
[C---:B------:R-:W-:Y:S01]  /*8460*/  FMUL.FTZ R38, R29.reuse, R33 ;  /* 0x000000211d267220 */ /* 0x040fe20000410000 */
[-C--:B------:R-:W-:Y:S01]  /*8470*/  FMUL.FTZ R37, R29, R35.reuse ;  /* 0x000000231d257220 */ /* 0x080fe20000410000 */
[--C-:B------:R-:W-:Y:S02]  /*8480*/  HADD2.F32 R26, -RZ, R6.reuse.H0_H0 ;  /* 0x20000006ff1a7230 */ /* 0x100fe40000004100 */
[----:B------:R-:W-:Y:S01]  /*8490*/  FMUL.FTZ R36, R4, R34 ;  /* 0x0000002204247220 */ /* 0x000fe20000410000 */
[----:B------:R-:W-:Y:S01]  /*84a0*/  FFMA.FTZ R40, R28, R35, R38 ;  /* 0x000000231c287223 */ /* 0x000fe20000010026 */
[----:B------:R-:W-:-:S02]  /*84b0*/  HADD2.F32 R27, -RZ, R6.H1_H1 ;  /* 0x30000006ff1b7230 */ /* 0x000fc40000004100 */
[-C--:B------:R-:W-:Y:S01]  /*84c0*/  FMUL.FTZ R38, R4, R30.reuse ;  /* 0x0000001e04267220 */ /* 0x080fe20000410000 */
[C---:B------:R-:W-:Y:S01]  /*84d0*/  FFMA.FTZ R36, R7.reuse, R30, -R36 ;  /* 0x0000001e07247223 */ /* 0x040fe20000010824 */
[--C-:B------:R-:W-:Y:S02]  /*84e0*/  HADD2.F32 R6, -RZ, R5.reuse.H0_H0 ;  /* 0x20000005ff067230 */ /* 0x100fe40000004100 */
[----:B------:R-:W-:Y:S01]  /*84f0*/  FFMA.FTZ R37, R28, R33, -R37 ;  /* 0x000000211c257223 */ /* 0x000fe20000010825 */
[----:B------:R-:W-:Y:S02]  /*8500*/  HADD2.F32 R30, -RZ, R42.H0_H0 ;  /* 0x2000002aff1e7230 */ /* 0x000fe40000004100 */
[----:B------:R-:W-:Y:S01]  /*8510*/  FFMA.FTZ R33, R7, R34, R38 ;  /* 0x0000002207217223 */ /* 0x000fe20000010026 */
[----:B------:R-:W-:Y:S02]  /*8520*/  HADD2.F32 R5, -RZ, R5.H1_H1 ;  /* 0x30000005ff057230 */ /* 0x000fe40000004100 */
[----:B------:R-:W-:-:S02]  /*8530*/  HADD2.F32 R28, -RZ, R43.H1_H1 ;  /* 0x3000002bff1c7230 */ /* 0x000fc40000004100 */
[C---:B------:R-:W-:Y:S01]  /*8540*/  FMUL.FTZ R35, R27.reuse, R30 ;  /* 0x0000001e1b237220 */ /* 0x040fe20000410000 */
[----:B------:R-:W-:Y:S02]  /*8550*/  HADD2.F32 R29, -RZ, R39.H0_H0 ;  /* 0x20000027ff1d7230 */ /* 0x000fe40000004100 */
[----:B------:R-:W-:Y:S02]  /*8560*/  HADD2.F32 R4, -RZ, R41.H0_H0 ;  /* 0x20000029ff047230 */ /* 0x000fe40000004100 */
[-C--:B------:R-:W-:Y:S01]  /*8570*/  FMUL.FTZ R27, R27, R28.reuse ;  /* 0x0000001c1b1b7220 */ /* 0x080fe20000410000 */
[C---:B------:R-:W-:Y:S01]  /*8580*/  FFMA.FTZ R35, R26.reuse, R28, -R35 ;  /* 0x0000001c1a237223 */ /* 0x040fe20000010823 */
[C---:B------:R-:W-:Y:S01]  /*8590*/  FMUL.FTZ R7, R5.reuse, R29 ;  /* 0x0000001d05077220 */ /* 0x040fe20000410000 */
[----:B------:R-:W-:Y:S01]  /*85a0*/  FMUL.FTZ R34, R5, R4 ;  /* 0x0000000405227220 */ /* 0x000fe20000410000 */
[----:B------:R-:W-:Y:S02]  /*85b0*/  FFMA.FTZ R26, R26, R30, R27 ;  /* 0x0000001e1a1a7223 */ /* 0x000fe4000001001b */
[----:B------:R-:W-:Y:S01]  /*85c0*/  FFMA.FTZ R5, R6, R4, -R7 ;  /* 0x0000000406057223 */ /* 0x000fe20000010807 */
[----:B------:R-:W-:Y:S01]  /*85d0*/  F2FP.F16.F32.PACK_AB R7, R40, R37 ;  /* 0x000000252807723e */ /* 0x000fe200000000ff */
[----:B------:R-:W-:Y:S01]  /*85e0*/  FFMA.FTZ R34, R6, R29, R34 ;  /* 0x0000001d06227223 */ /* 0x000fe20000010022 */
[----:B------:R-:W-:-:S02]  /*85f0*/  F2FP.F16.F32.PACK_AB R4, R33, R36 ;  /* 0x000000242104723e */ /* 0x000fc400000000ff */
[----:B------:R-:W-:Y:S02]  /*8600*/  F2FP.F16.F32.PACK_AB R6, R26, R35 ;  /* 0x000000231a06723e */ /* 0x000fe400000000ff */
[----:B------:R-:W-:-:S05]  /*8610*/  F2FP.F16.F32.PACK_AB R5, R34, R5 ;  /* 0x000000052205723e */ /* 0x000fca00000000ff */
[----:B------:R2:W-:Y:S02]  /*8620*/  STS.128 [R3+0x18400], R4 ;  /* 0x0184000403007388 */ /* 0x0005e40000000c00 */
.L_x_2940:
[----:B------:R-:W-:Y:S05]  /*8630*/  BSYNC B2 ;  /* 0x0000000000027941 */ /* 0x000fea0003800000 */
.L_x_2939:
[----:B------:R-:W-:Y:S05]  /*8640*/  @P1 BRA `(.L_x_2938) ;  /* 0x0000000000a81947 */ /* 0x000fea0003800000 */
[----:B--2---:R-:W2:Y:S01]  /*8650*/  LDS.128 R4, [R0] ;  /* 0x0000000000047984 */ /* 0x004ea20000000c00 */
[----:B------:R-:W-:Y:S01]  /*8660*/  SHF.R.U32.HI R27, RZ, 0x10, R21 ;  /* 0x00000010ff1b7819 */ /* 0x000fe20000011615 */
[----:B------:R-:W-:Y:S01]  /*8670*/  HADD2.F32 R28, -RZ, R42.H1_H1 ;  /* 0x3000002aff1c7230 */ /* 0x000fe20000004100 */
[--C-:B------:R-:W-:Y:S01]  /*8680*/  SHF.R.U32.HI R29, RZ, 0x10, R25.reuse ;  /* 0x00000010ff1d7819 */ /* 0x100fe20000011619 */
[----:B------:R-:W-:Y:S01]  /*8690*/  HADD2.F32 R26, -RZ, R44.H0_H0 ;  /* 0x2000002cff1a7230 */ /* 0x000fe20000004100 */
        /* <DEDUP_REMOVED lines=8> */
[C---:B0-----:R-:W-:Y:S01]  /*8720*/  FMUL.FTZ R34, R25.reuse, R27 ;  /* 0x0000001b19227220 */ /* 0x041fe20000410000 */
[-C--:B------:R-:W-:Y:S01]  /*8730*/  FMUL.FTZ R33, R25, R29.reuse ;  /* 0x0000001d19217220 */ /* 0x080fe20000410000 */
[--C-:B------:R-:W-:Y:S02]  /*8740*/  HADD2.F32 R20, -RZ, R6.reuse.H0_H0 ;  /* 0x20000006ff147230 */ /* 0x100fe40000004100 */
[----:B-1----:R-:W-:Y:S01]  /*8750*/  FMUL.FTZ R30, R4, R28 ;  /* 0x0000001c041e7220 */ /* 0x002fe20000410000 */
[----:B------:R-:W-:Y:S01]  /*8760*/  FFMA.FTZ R36, R24, R29, R34 ;  /* 0x0000001d18247223 */ /* 0x000fe20000010022 */
[----:B------:R-:W-:-:S02]  /*8770*/  HADD2.F32 R21, -RZ, R6.H1_H1 ;  /* 0x30000006ff157230 */ /* 0x000fc40000004100 */
[-C--:B------:R-:W-:Y:S01]  /*8780*/  FMUL.FTZ R34, R4, R26.reuse ;  /* 0x0000001a04227220 */ /* 0x080fe20000410000 */
[C---:B------:R-:W-:Y:S01]  /*8790*/  FFMA.FTZ R30, R7.reuse, R26, -R30 ;  /* 0x0000001a071e7223 */ /* 0x040fe2000001081e */
[----:B------:R-:W-:Y:S02]  /*87a0*/  HADD2.F32 R6, -RZ, R5.H0_H0 ;  /* 0x20000005ff067230 */ /* 0x000fe40000004100 */
        /* <DEDUP_REMOVED lines=19> */
[----:B------:R3:W-:Y:S02]  /*88e0*/  STS.128 [R0], R4 ;  /* 0x0000000400007388 */ /* 0x0007e40000000c00 */
.L_x_2938:
[----:B------:R-:W-:Y:S05]  /*88f0*/  BSYNC B1 ;  /* 0x0000000000017941 */ /* 0x000fea0003800000 */
.L_x_2937:
[----:B--23--:R-:W-:-:S05]  /*8900*/  VIADD R4, R208, 0x40 ;  /* 0x00000040d0047836 */ /* 0x00cfca0000000000 */
[----:B------:R-:W-:-:S13]  /*8910*/  ISETP.GE.AND P0, PT, R4, R31, PT ;  /* 0x0000001f0400720c */ /* 0x000fda0003f06270 */
        /* <DEDUP_REMOVED lines=8> */
[----:B------:R-:W-:Y:S01]  /*89a0*/  HADD2.F32 R24, -RZ, R45.H0_H0 ;  /* 0x2000002dff187230 */ /* 0x000fe20000004100 */
[----:B------:R-:W-:Y:S01]  /*89b0*/  SHF.R.U32.HI R25, RZ, 0x10, R9 ;  /* 0x00000010ff197819 */ /* 0x000fe20000011609 */
        /* <DEDUP_REMOVED lines=13> */
[----:B-1----:R-:W-:Y:S01]  /*8a90*/  FFMA.FTZ R30, R14, R25, R28 ;  /* 0x000000190e1e7223 */ /* 0x002fe2000001001c */
[----:B------:R-:W-:-:S02]  /*8aa0*/  HADD2.F32 R9, -RZ, R6.H1_H1 ;  /* 0x30000006ff097230 */ /* 0x000fc40000004100 */
[-C--:B------:R-:W-:Y:S01]  /*8ab0*/  FMUL.FTZ R28, R4, R20.reuse ;  /* 0x00000014041c7220 */ /* 0x080fe20000410000 */
[C---:B------:R-:W-:Y:S01]  /*8ac0*/  FFMA.FTZ R26, R7.reuse, R20, -R26 ;  /* 0x00000014071a7223 */ /* 0x040fe2000001081a */
[----:B------:R-:W-:Y:S02]  /*8ad0*/  HADD2.F32 R6, -RZ, R5.H0_H0 ;  /* 0x20000005ff067230 */ /* 0x000fe40000004100 */
[----:B------:R-:W-:Y:S01]  /*8ae0*/  FFMA.FTZ R27, R14, R21, -R27 ;  /* 0x000000150e1b7223 */ /* 0x000fe2000001081b */
[----:B------:R-:W-:Y:S02]  /*8af0*/  HADD2.F32 R20, -RZ, R45.H1_H1 ;  /* 0x3000002dff147230 */ /* 0x000fe40000004100 */
        /* <DEDUP_REMOVED lines=18> */
.L_x_2943:
[----:B------:R-:W-:Y:S05]  /*8c20*/  BSYNC B1 ;  /* 0x0000000000017941 */ /* 0x000fea0003800000 */
.L_x_2942:
[----:B------:R-:W-:Y:S05]  /*8c30*/  @P1 BRA `(.L_x_2941) ;  /* 0x0000001400ac1947 */ /* 0x000fea0003800000 */
[----:B--2---:R-:W2:Y:S01]  /*8c40*/  LDS.128 R4, [R0+0x2000] ;  /* 0x0020000000047984 */ /* 0x004ea20000000c00 */
[--C-:B------:R-:W-:Y:S02]  /*8c50*/  SHF.R.U64 R25, R12, 0x10, R13.reuse ;  /* 0x000000100c197819 */ /* 0x100fe4000000120d */
[----:B------:R-:W-:Y:S01]  /*8c60*/  SHF.R.U32.HI R12, RZ, 0x10, R13 ;  /* 0x00000010ff0c7819 */ /* 0x000fe2000001160d */
[----:B------:R-:W-:Y:S01]  /*8c70*/  HADD2.F32 R13, -RZ, R46.H0_H0 ;  /* 0x2000002eff0d7230 */ /* 0x000fe20000004100 */
[--C-:B------:R-:W-:Y:S02]  /*8c80*/  SHF.R.U32.HI R14, RZ, 0x10, R11.reuse ;  /* 0x00000010ff0e7819 */ /* 0x100fe4000001160b */
[----:B------:R-:W-:Y:S01]  /*8c90*/  SHF.R.U64 R24, R10, 0x10, R11 ;  /* 0x000000100a187819 */ /* 0x000fe2000000120b */
[----:B------:R-:W-:Y:S02]  /*8ca0*/  HADD2.F32 R12, -RZ, R12.H0_H0 ;  /* 0x2000000cff0c7230 */ /* 0x000fe40000004100 */
[----:B------:R-:W-:-:S02]  /*8cb0*/  HADD2.F32 R14, -RZ, R14.H0_H0 ;  /* 0x2000000eff0e7230 */ /* 0x000fc40000004100 */
[----:B------:R-:W-:Y:S02]  /*8cc0*/  HADD2.F32 R11, -RZ, R48.H0_H0 ;  /* 0x20000030ff0b7230 */ /* 0x000fe40000004100 */
[--C-:B--2---:R-:W-:Y:S02]  /*8cd0*/  HADD2.F32 R10, -RZ, R7.reuse.H1_H1 ;  /* 0x30000007ff0a7230 */ /* 0x104fe40000004100 */
[--C-:B------:R-:W-:Y:S02]  /*8ce0*/  HADD2.F32 R3, -RZ, R4.reuse.H0_H0 ;  /* 0x20000004ff037230 */ /* 0x100fe40000004100 */
[----:B------:R-:W-:Y:S02]  /*8cf0*/  HADD2.F32 R4, -RZ, R4.H1_H1 ;  /* 0x30000004ff047230 */ /* 0x000fe40000004100 */
[C---:B------:R-:W-:Y:S01]  /*8d00*/  FMUL.FTZ R20, R10.reuse, R14 ;  /* 0x0000000e0a147220 */ /* 0x040fe20000410000 */
[----:B------:R-:W-:Y:S02]  /*8d10*/  HADD2.F32 R9, -RZ, R7.H0_H0 ;  /* 0x20000007ff097230 */ /* 0x000fe40000004100 */
[----:B------:R-:W-:Y:S01]  /*8d20*/  FMUL.FTZ R15, R10, R12 ;  /* 0x0000000c0a0f7220 */ /* 0x000fe20000410000 */
[----:B------:R-:W-:-:S02]  /*8d30*/  HADD2.F32 R7, -RZ, R6.H0_H0 ;  /* 0x20000006ff077230 */ /* 0x000fc40000004100 */
[C---:B------:R-:W-:Y:S01]  /*8d40*/  FMUL.FTZ R10, R4.reuse, R13 ;  /* 0x0000000d040a7220 */ /* 0x040fe20000410000 */
[----:B------:R-:W-:Y:S02]  /*8d50*/  HADD2.F32 R8, -RZ, R6.H1_H1 ;  /* 0x30000006ff087230 */ /* 0x000fe40000004100 */
[C---:B------:R-:W-:Y:S01]  /*8d60*/  FFMA.FTZ R20, R9.reuse, R12, -R20 ;  /* 0x0000000c09147223 */ /* 0x040fe20000010814 */
[----:B------:R-:W-:Y:S01]  /*8d70*/  FFMA.FTZ R21, R9, R14, R15 ;  /* 0x0000000e09157223 */ /* 0x000fe2000001000f */
[-C--:B------:R-:W-:Y:S01]  /*8d80*/  FMUL.FTZ R14, R4, R11.reuse ;  /* 0x0000000b040e7220 */ /* 0x080fe20000410000 */
[C---:B------:R-:W-:Y:S01]  /*8d90*/  FFMA.FTZ R12, R3.reuse, R11, -R10 ;  /* 0x0000000b030c7223 */ /* 0x040fe2000001080a */
[--C-:B------:R-:W-:Y:S02]  /*8da0*/  HADD2.F32 R6, -RZ, R5.reuse.H0_H0 ;  /* 0x20000005ff067230 */ /* 0x100fe40000004100 */
[----:B------:R-:W-:Y:S02]  /*8db0*/  HADD2.F32 R11, -RZ, R46.H1_H1 ;  /* 0x3000002eff0b7230 */ /* 0x000fe40000004100 */
[----:B------:R-:W-:Y:S01]  /*8dc0*/  FFMA.FTZ R3, R3, R13, R14 ;  /* 0x0000000d03037223 */ /* 0x000fe2000001000e */
[----:B------:R-:W-:-:S02]  /*8dd0*/  HADD2.F32 R5, -RZ, R5.H1_H1 ;  /* 0x30000005ff057230 */ /* 0x000fc40000004100 */
[----:B------:R-:W-:Y:S02]  /*8de0*/  HADD2.F32 R9, -RZ, R48.H1_H1 ;  /* 0x30000030ff097230 */ /* 0x000fe40000004100 */
[C---:B------:R-:W-:Y:S01]  /*8df0*/  FMUL.FTZ R14, R8.reuse, R11 ;  /* 0x0000000b080e7220 */ /* 0x040fe20000410000 */
[----:B------:R-:W-:Y:S02]  /*8e00*/  HADD2.F32 R10, -RZ, R24.H0_H0 ;  /* 0x20000018ff0a7230 */ /* 0x000fe40000004100 */
[----:B------:R-:W-:Y:S02]  /*8e10*/  HADD2.F32 R4, -RZ, R25.H0_H0 ;  /* 0x20000019ff047230 */ /* 0x000fe40000004100 */
[-C--:B------:R-:W-:Y:S01]  /*8e20*/  FMUL.FTZ R8, R8, R9.reuse ;  /* 0x0000000908087220 */ /* 0x080fe20000410000 */
[----:B------:R-:W-:Y:S01]  /*8e30*/  FFMA.FTZ R14, R7, R9, -R14 ;  /* 0x00000009070e7223 */ /* 0x000fe2000001080e */
[C---:B------:R-:W-:Y:S01]  /*8e40*/  FMUL.FTZ R13, R5.reuse, R10 ;  /* 0x0000000a050d7220 */ /* 0x040fe20000410000 */
[----:B------:R-:W-:Y:S01]  /*8e50*/  FMUL.FTZ R15, R5, R4 ;  /* 0x00000004050f7220 */ /* 0x000fe20000410000 */
[----:B------:R-:W-:-:S02]  /*8e60*/  FFMA.FTZ R11, R7, R11, R8 ;  /* 0x0000000b070b7223 */ /* 0x000fc40000010008 */
[C---:B------:R-:W-:Y:S01]  /*8e70*/  FFMA.FTZ R5, R6.reuse, R4, -R13 ;  /* 0x0000000406057223 */ /* 0x040fe2000001080d */
[----:B------:R-:W-:Y:S01]  /*8e80*/  F2FP.F16.F32.PACK_AB R7, R21, R20 ;  /* 0x000000141507723e */ /* 0x000fe200000000ff */
[----:B------:R-:W-:Y:S01]  /*8e90*/  FFMA.FTZ R10, R6, R10, R15 ;  /* 0x0000000a060a7223 */ /* 0x000fe2000001000f */
[----:B------:R-:W-:Y:S02]  /*8ea0*/  F2FP.F16.F32.PACK_AB R4, R3, R12 ;  /* 0x0000000c0304723e */ /* 0x000fe400000000ff */
[----:B------:R-:W-:Y:S02]  /*8eb0*/  F2FP.F16.F32.PACK_AB R6, R11, R14 ;  /* 0x0000000e0b06723e */ /* 0x000fe400000000ff */
[----:B------:R-:W-:-:S05]  /*8ec0*/  F2FP.F16.F32.PACK_AB R5, R10, R5 ;  /* 0x000000050a05723e */ /* 0x000fca00000000ff */
[----:B------:R3:W-:Y:S01]  /*8ed0*/  STS.128 [R0+0x2000], R4 ;  /* 0x0020000400007388 */ /* 0x0007e20000000c00 */
[----:B------:R-:W-:Y:S05]  /*8ee0*/  BRA `(.L_x_2941) ;  /* 0x0000001400007947 */ /* 0x000fea0003800000 */
.L_x_2928:
[----:B------:R-:W1:Y:S01]  /*8ef0*/  LDC R6, c[0x0][0x448] ;  /* 0x00011200ff067b82 */ /* 0x000e620000000800 */
[----:B------:R-:W-:Y:S01]  /*8f00*/  IMAD R3, R7, 0x40, R40 ;  /* 0x0000004007037824 */ /* 0x000fe200078e0228 */
[----:B------:R-:W-:Y:S01]  /*8f10*/  ULDC.64 UR4, c[0x0][0x3f8] ;  /* 0x0000fe0000047ab9 */ /* 0x000fe20000000a00 */
[----:B------:R-:W-:Y:S01]  /*8f20*/  ULDC.64 UR6, c[0x0][0x408] ;  /* 0x0001020000067ab9 */ /* 0x000fe20000000a00 */
[----:B------:R-:W-:Y:S02]  /*8f30*/  IMAD.MOV.U32 R27, RZ, RZ, R29 ;  /* 0x000000ffff1b7224 */ /* 0x000fe400078e001d */
        /* <DEDUP_REMOVED lines=23> */
[----:B------:R-:W1:Y:S01]  /*90b0*/  LDC R27, c[0x0][0x3f4] ;  /* 0x0000fd00ff1b7b82 */ /* 0x000e620000000800 */
[----:B------:R-:W2:Y:S01]  /*90c0*/  SHFL.IDX PT, R3, R36, RZ, 0x1c1f ;  /* 0x001c1fff24037589 */ /* 0x000ea200000e0000 */
[----:B------:R-:W-:-:S03]  /*90d0*/  IMAD R25, R207, R6, RZ ;  /* 0x00000006cf197224 */ /* 0x000fc600078e02ff */
[----:B------:R-:W3:Y:S04]  /*90e0*/  SHFL.IDX PT, R0, R26, RZ, 0x1c1f ;  /* 0x001c1fff1a007589 */ /* 0x000ee800000e0000 */
[----:B------:R-:W4:Y:S04]  /*90f0*/  SHFL.IDX PT, R14, R37, RZ, 0x1c1f ;  /* 0x001c1fff250e7589 */ /* 0x000f2800000e0000 */
[----:B------:R-:W5:Y:S01]  /*9100*/  SHFL.IDX PT, R4, R24, RZ, 0x1c1f ;  /* 0x001c1fff18047589 */ /* 0x000f6200000e0000 */
[----:B-1----:R-:W-:-:S04]  /*9110*/  ISETP.GE.AND P0, PT, R18, R27, PT ;  /* 0x0000001b1200720c */ /* 0x002fc80003f06270 */
[----:B------:R-:W-:-:S13]  /*9120*/  ISETP.GE.OR P1, PT, R40, R25, P0 ;  /* 0x000000192800720c */ /* 0x000fda0000726670 */
[C---:B------:R-:W-:Y:S01]  /*9130*/  @!P1 IMAD.SHL.U32 R5, R18.reuse, 0x2, RZ ;  /* 0x0000000212059824 */ /* 0x040fe200078e00ff */
[----:B------:R-:W-:-:S04]  /*9140*/  @!P1 SHF.L.U64.HI R7, R18, 0x1, R19 ;  /* 0x0000000112079819 */ /* 0x000fc80000010213 */
[----:B--2---:R-:W-:-:S05]  /*9150*/  @!P1 IADD3 R8, P2, R3, R5, RZ ;  /* 0x0000000503089210 */ /* 0x004fca0007f5e0ff */
[----:B---3--:R-:W-:-:S06]  /*9160*/  @!P1 IMAD.X R9, R0, 0x1, R7, P2 ;  /* 0x0000000100099824 */ /* 0x008fcc00010e0607 */
[----:B------:R-:W2:Y:S01]  /*9170*/  @!P1 LD.E.128 R8, desc[UR52][R8.64] ;  /* 0x0000003408089980 */ /* 0x000ea2000c101d00 */
[----:B----4-:R-:W-:-:S05]  /*9180*/  @!P1 IADD3 R14, P2, R14, R5, RZ ;  /* 0x000000050e0e9210 */ /* 0x010fca0007f5e0ff */
[----:B-----5:R-:W-:Y:S02]  /*9190*/  @!P1 IMAD.X R5, R4, 0x1, R7, P2 ;  /* 0x0000000104059824 */ /* 0x020fe400010e0607 */
[----:B------:R-:W-:-:S06]  /*91a0*/  @!P1 IMAD.MOV.U32 R4, RZ, RZ, R14 ;  /* 0x000000ffff049224 */ /* 0x000fcc00078e000e */
[----:B------:R-:W3:Y:S01]  /*91b0*/  @!P1 LD.E.128 R4, desc[UR52][R4.64] ;  /* 0x0000003404049980 */ /* 0x000ee2000c101d00 */
[----:B------:R-:W-:Y:S02]  /*91c0*/  CS2R R20, SRZ ;  /* 0x0000000000147805 */ /* 0x000fe4000001ff00 */
[----:B------:R-:W-:Y:S02]  /*91d0*/  CS2R R28, SRZ ;  /* 0x00000000001c7805 */ /* 0x000fe4000001ff00 */
[----:B------:R-:W-:Y:S01]  /*91e0*/  CS2R R30, SRZ ;  /* 0x00000000001e7805 */ /* 0x000fe2000001ff00 */
[----:B------:R-:W1:Y:S01]  /*91f0*/  SHFL.IDX PT, R14, R37, 0x1, 0x1c1f ;  /* 0x003c1f00250e7f89 */ /* 0x000e6200000e0000 */
[----:B------:R-:W-:-:S03]  /*9200*/  CS2R R34, SRZ ;  /* 0x0000000000227805 */ /* 0x000fc6000001ff00 */
[----:B------:R-:W4:Y:S01]  /*9210*/  SHFL.IDX PT, R24, R24, 0x1, 0x1c1f ;  /* 0x003c1f0018187f89 */ /* 0x000f2200000e0000 */
[----:B--2---:R-:W-:Y:S02]  /*9220*/  @!P1 IMAD.MOV.U32 R20, RZ, RZ, R8 ;  /* 0x000000ffff149224 */ /* 0x004fe400078e0008 */
[----:B------:R-:W-:Y:S02]  /*9230*/  @!P1 IMAD.MOV.U32 R21, RZ, RZ, R9 ;  /* 0x000000ffff159224 */ /* 0x000fe400078e0009 */
[----:B------:R-:W-:Y:S02]  /*9240*/  IMAD.MOV.U32 R0, RZ, RZ, R20 ;  /* 0x000000ffff007224 */ /* 0x000fe400078e0014 */
[----:B------:R-:W-:Y:S02]  /*9250*/  @!P1 IMAD.MOV.U32 R28, RZ, RZ, R10 ;  /* 0x000000ffff1c9224 */ /* 0x000fe400078e000a */
[----:B------:R-:W-:Y:S01]  /*9260*/  @!P1 IMAD.MOV.U32 R29, RZ, RZ, R11 ;  /* 0x000000ffff1d9224 */ /* 0x000fe200078e000b */
[----:B------:R-:W-:Y:S01]  /*9270*/  PRMT R53, R53, 0x5410, R0 ;  /* 0x0000541035357816 */ /* 0x000fe20000000000 */
[----:B------:R-:W-:Y:S01]  /*9280*/  IMAD.MOV.U32 R3, RZ, RZ, R21 ;  /* 0x000000ffff037224 */ /* 0x000fe200078e0015 */
[----:B------:R-:W2:Y:S01]  /*9290*/  SHFL.IDX PT, R0, R26, 0x1, 0x1c1f ;  /* 0x003c1f001a007f89 */ /* 0x000ea200000e0000 */
[----:B------:R-:W-:Y:S01]  /*92a0*/  IMAD.MOV.U32 R8, RZ, RZ, R28 ;  /* 0x000000ffff087224 */ /* 0x000fe200078e001c */
[----:B---3--:R-:W-:Y:S01]  /*92b0*/  @!P1 MOV R31, R5 ;  /* 0x00000005001f9202 */ /* 0x008fe20000000f00 */
[----:B------:R-:W-:Y:S01]  /*92c0*/  @!P1 IMAD.MOV.U32 R30, RZ, RZ, R4 ;  /* 0x000000ffff1e9224 */ /* 0x000fe200078e0004 */
[----:B------:R-:W-:Y:S01]  /*92d0*/  PRMT R41, R3, 0x7610, R41 ;  /* 0x0000761003297816 */ /* 0x000fe20000000029 */
[----:B------:R-:W-:Y:S01]  /*92e0*/  IMAD.MOV.U32 R9, RZ, RZ, R29 ;  /* 0x000000ffff097224 */ /* 0x000fe200078e001d */
[----:B------:R3:W0:Y:S01]  /*92f0*/  SHFL.IDX PT, R3, R36, 0x1, 0x1c1f ;  /* 0x003c1f0024037f89 */ /* 0x00062200000e0000 */
[----:B------:R-:W-:Y:S01]  /*9300*/  @!P1 IMAD.MOV.U32 R34, RZ, RZ, R6 ;  /* 0x000000ffff229224 */ /* 0x000fe200078e0006 */
[----:B------:R-:W-:Y:S01]  /*9310*/  PRMT R38, R8, 0x7610, R38 ;  /* 0x0000761008267816 */ /* 0x000fe20000000026 */
[----:B------:R-:W-:-:S02]  /*9320*/  @!P1 IMAD.MOV.U32 R35, RZ, RZ, R7 ;  /* 0x000000ffff239224 */ /* 0x000fc400078e0007 */
[----:B------:R-:W-:Y:S02]  /*9330*/  IMAD.MOV.U32 R4, RZ, RZ, R30 ;  /* 0x000000ffff047224 */ /* 0x000fe400078e001e */
[----:B------:R-:W-:Y:S01]  /*9340*/  IMAD.MOV.U32 R5, RZ, RZ, R31 ;  /* 0x000000ffff057224 */ /* 0x000fe200078e001f */
[----:B---3--:R-:W-:Y:S01]  /*9350*/  PRMT R36, R9, 0x7610, R36 ;  /* 0x0000761009247816 */ /* 0x008fe20000000024 */
[----:B------:R-:W-:Y:S01]  /*9360*/  IMAD.MOV.U32 R6, RZ, RZ, R34 ;  /* 0x000000ffff067224 */ /* 0x000fe200078e0022 */
[----:B------:R-:W-:Y:S01]  /*9370*/  PRMT R38, R38, 0x5410, R4 ;  /* 0x0000541026267816 */ /* 0x000fe20000000004 */
[----:B------:R-:W-:Y:S01]  /*9380*/  IMAD.MOV.U32 R7, RZ, RZ, R35 ;  /* 0x000000ffff077224 */ /* 0x000fe200078e0023 */
[----:B------:R-:W-:Y:S02]  /*9390*/  PRMT R43, R5, 0x7610, R43 ;  /* 0x00007610052b7816 */ /* 0x000fe4000000002b */
[----:B------:R-:W-:Y:S02]  /*93a0*/  CS2R R4, SRZ ;  /* 0x0000000000047805 */ /* 0x000fe4000001ff00 */
[----:B------:R-:W-:-:S02]  /*93b0*/  PRMT R53, R6, 0x7610, R53 ;  /* 0x0000761006357816 */ /* 0x000fc40000000035 */
[----:B-12-4-:R-:W-:-:S07]  /*93c0*/  PRMT R36, R36, 0x5410, R7 ;  /* 0x0000541024247816 */ /* 0x016fce0000000007 */
.L_x_3259:
[----:B------:R-:W2:Y:S01]  /*93d0*/  LDL R7, [R1+0x3c] ;  /* 0x00003c0001077983 */ /* 0x000ea20000100800 */
[----:B------:R-:W-:Y:S01]  /*93e0*/  VIADD R40, R40, 0x40 ;  /* 0x0000004028287836 */ /* 0x000fe20000000000 */
[----:B------:R-:W-:Y:S01]  /*93f0*/  BSSY B1, `(.L_x_2945) ;  /* 0x0000016000017945 */ /* 0x000fe20003800000 */
[----:B------:R-:W-:Y:S02]  /*9400*/  CS2R R8, SRZ ;  /* 0x0000000000087805 */ /* 0x000fe4000001ff00 */
[----:B------:R-:W-:Y:S02]  /*9410*/  CS2R R10, SRZ ;  /* 0x00000000000a7805 */ /* 0x000fe4000001ff00 */
[----:B------:R-:W-:Y:S02]  /*9420*/  ISETP.GE.AND P1, PT, R40, R25, PT ;  /* 0x000000192800720c */ /* 0x000fe40003f26270 */
[----:B--2---:R-:W-:-:S04]  /*9430*/  LEA.HI R6, R7, R7, RZ, 0x1 ;  /* 0x0000000707067211 */ /* 0x004fc800078f08ff */
[----:B------:R-:W-:-:S05]  /*9440*/  LOP3.LUT R6, R6, 0xfffffffe, RZ, 0xc0, !PT ;  /* 0xfffffffe06067812 */ /* 0x000fca00078ec0ff */
[----:B------:R-:W-:Y:S01]  /*9450*/  IMAD.IADD R12, R7, 0x1, -R6 ;  /* 0x00000001070c7824 */ /* 0x000fe200078e0a06 */
[----:B------:R-:W-:-:S04]  /*9460*/  CS2R R6, SRZ ;  /* 0x0000000000067805 */ /* 0x000fc8000001ff00 */
[----:B------:R-:W-:Y:S01]  /*9470*/  SHF.L.U32 R12, R12, 0x1f, RZ ;  /* 0x0000001f0c0c7819 */ /* 0x000fe200000006ff */
[----:B------:R-:W-:Y:S06]  /*9480*/  @P1 BRA `(.L_x_2946) ;  /* 0x0000000000301947 */ /* 0x000fec0003800000 */
[----:B------:R-:W-:Y:S02]  /*9490*/  CS2R R6, SRZ ;  /* 0x0000000000067805 */ /* 0x000fe4000001ff00 */
[----:B------:R-:W-:Y:S02]  /*94a0*/  CS2R R8, SRZ ;  /* 0x0000000000087805 */ /* 0x000fe4000001ff00 */
[----:B------:R-:W-:Y:S01]  /*94b0*/  CS2R R10, SRZ ;  /* 0x00000000000a7805 */ /* 0x000fe2000001ff00 */
[----:B------:R-:W-:Y:S06]  /*94c0*/  @P0 BRA `(.L_x_2946) ;  /* 0x0000000000200947 */ /* 0x000fec0003800000 */
[C---:B------:R-:W-:Y:S01]  /*94d0*/  IMAD.SHL.U32 R4, R18.reuse, 0x2, RZ ;  /* 0x0000000212047824 */ /* 0x040fe200078e00ff */
[----:B------:R-:W-:-:S04]  /*94e0*/  SHF.L.U64.HI R5, R18, 0x1, R19 ;  /* 0x0000000112057819 */ /* 0x000fc80000010213 */
[-C--:B0-----:R-:W-:Y:S02]  /*94f0*/  IADD3 R8, P1, R3, R4.reuse, RZ ;  /* 0x0000000403087210 */ /* 0x081fe40007f3e0ff */
[----:B------:R-:W-:-:S03]  /*9500*/  IADD3 R4, P2, R14, R4, RZ ;  /* 0x000000040e047210 */ /* 0x000fc60007f5e0ff */
[--C-:B------:R-:W-:Y:S02]  /*9510*/  IMAD.X R9, R0, 0x1, R5.reuse, P1 ;  /* 0x0000000100097824 */ /* 0x100fe400008e0605 */
[----:B------:R-:W-:-:S04]  /*9520*/  IMAD.X R5, R24, 0x1, R5, P2 ;  /* 0x0000000118057824 */ /* 0x000fc800010e0605 */
[----:B------:R-:W5:Y:S04]  /*9530*/  LD.E.128 R8, desc[UR52][R8.64] ;  /* 0x0000003408087980 */ /* 0x000f68000c101d00 */
[----:B------:R-:W5:Y:S02]  /*9540*/  LD.E.128 R4, desc[UR52][R4.64] ;  /* 0x0000003404047980 */ /* 0x000f64000c101d00 */
.L_x_2946:
[----:B------:R-:W-:Y:S05]  /*9550*/  BSYNC B1 ;  /* 0x0000000000017941 */ /* 0x000fea0003800000 */
.L_x_2945:
[----:B------:R-:W1:Y:S01]  /*9560*/  SYNCS.PHASECHK.TRANS64.TRYWAIT P1, [R23+URZ+0x22800], R12 ;  /* 0x0228000c170075a7 */ /* 0x000e62000802017f */
[----:B------:R-:W-:Y:S01]  /*9570*/  VIADDMNMX R25, R25, -R228, 0x80, PT ;  /* 0x0000008019197446 */ /* 0x000fe200038009e4 */
[C---:B0-----:R-:W-:Y:S01]  /*9580*/  VIADD R13, R208.reuse, 0x40 ;  /* 0x00000040d00d7836 */ /* 0x041fe20000000000 */
[----:B------:R-:W-:Y:S01]  /*9590*/  BSSY B1, `(.L_x_2947) ;  /* 0x000000e000017945 */ /* 0x000fe20003800000 */
[----:B-----5:R-:W-:Y:S01]  /*95a0*/  IMAD.MOV.U32 R0, RZ, RZ, R4 ;  /* 0x000000ffff007224 */ /* 0x020fe200078e0004 */
[-C--:B------:R-:W-:Y:S01]  /*95b0*/  ISETP.GE.OR P2, PT, R208, R25.reuse, P0 ;  /* 0x00000019d000720c */ /* 0x080fe20000746670 */
[----:B------:R-:W-:Y:S01]  /*95c0*/  IMAD.MOV.U32 R3, RZ, RZ, R5 ;  /* 0x000000ffff037224 */ /* 0x000fe200078e0005 */
[----:B------:R-:W-:Y:S01]  /*95d0*/  ISETP.GE.OR P0, PT, R13, R25, P0 ;  /* 0x000000190d00720c */ /* 0x000fe20000706670 */
[----:B------:R-:W-:Y:S02]  /*95e0*/  IMAD.MOV.U32 R13, RZ, RZ, R8 ;  /* 0x000000ffff0d7224 */ /* 0x000fe400078e0008 */
[----:B------:R-:W-:Y:S01]  /*95f0*/  IMAD.MOV.U32 R14, RZ, RZ, R9 ;  /* 0x000000ffff0e7224 */ /* 0x000fe200078e0009 */
[----:B------:R-:W-:Y:S01]  /*9600*/  PRMT R54, R0, 0x5410, R3 ;  /* 0x0000541000367816 */ /* 0x000fe20000000003 */
[----:B------:R-:W-:-:S02]  /*9610*/  IMAD.MOV.U32 R0, RZ, RZ, R6 ;  /* 0x000000ffff007224 */ /* 0x000fc400078e0006 */
[----:B------:R-:W-:Y:S01]  /*9620*/  IMAD.MOV.U32 R3, RZ, RZ, R7 ;  /* 0x000000ffff037224 */ /* 0x000fe200078e0007 */
[----:B------:R-:W-:Y:S01]  /*9630*/  PRMT R56, R13, 0x5410, R14 ;  /* 0x000054100d387816 */ /* 0x000fe2000000000e */
[----:B------:R-:W-:-:S03]  /*9640*/  IMAD.IADD R37, R18, 0x1, R27 ;  /* 0x0000000112257824 */ /* 0x000fc600078e021b */
[----:B------:R-:W-:Y:S01]  /*9650*/  PRMT R55, R0, 0x5410, R3 ;  /* 0x0000541000377816 */ /* 0x000fe20000000003 */
[----:B-1----:R-:W-:Y:S06]  /*9660*/  @!P1 BRA `(.L_x_2948) ;  /* 0x000001b0008c9947 */ /* 0x002fec0003800000 */
.L_x_3260:
[----:B------:R-:W-:Y:S05]  /*9670*/  BSYNC B1 ;  /* 0x0000000000017941 */ /* 0x000fea0003800000 */
.L_x_2947:
[----:B------:R-:W-:Y:S01]  /*9680*/  BSSY B1, `(.L_x_2949) ;  /* 0x0000064000017945 */ /* 0x000fe20003800000 */
[----:B------:R-:W-:Y:S01]  /*9690*/  IMAD.MOV.U32 R0, RZ, RZ, R10 ;  /* 0x000000ffff007224 */ /* 0x000fe200078e000a */
[----:B------:R-:W-:Y:S01]  /*96a0*/  LOP3.LUT R37, R37, 0x38, RZ, 0xc0, !PT ;  /* 0x0000003825257812 */ /* 0x000fe200078ec0ff */
[----:B------:R-:W-:Y:S01]  /*96b0*/  IMAD.MOV.U32 R3, RZ, RZ, R11 ;  /* 0x000000ffff037224 */ /* 0x000fe200078e000b */
[----:B------:R-:W-:Y:S06]  /*96c0*/  @P2 BRA `(.L_x_2950) ;  /* 0x00000004007c2947 */ /* 0x000fec0003800000 */
[----:B------:R-:W2:Y:S01]  /*96d0*/  LDL R25, [R1+0x28] ;  /* 0x0000280001197983 */ /* 0x000ea20000100800 */
[----:B------:R-:W-:Y:S01]  /*96e0*/  IMAD.SHL.U32 R33, R33, 0x40, RZ ;  /* 0x0000004021217824 */ /* 0x000fe200078e00ff */
[----:B------:R-:W-:Y:S01]  /*96f0*/  SHF.R.U64 R49, R30, 0x10, R31 ;  /* 0x000000101e317819 */ /* 0x000fe2000000121f */
[----:B------:R-:W-:Y:S01]  /*9700*/  HADD2.F32 R43, -RZ, R43.H0_H0 ;  /* 0x2000002bff2b7230 */ /* 0x000fe20000004100 */
[--C-:B------:R-:W-:Y:S01]  /*9710*/  SHF.R.U64 R52, R20, 0x10, R21.reuse ;  /* 0x0000001014347819 */ /* 0x100fe20000001215 */
[----:B------:R-:W-:Y:S01]  /*9720*/  HADD2.F32 R41, -RZ, R41.H0_H0 ;  /* 0x20000029ff297230 */ /* 0x000fe20000004100 */
[----:B------:R-:W-:Y:S02]  /*9730*/  LOP3.LUT R24, R33, 0x1c0, RZ, 0xc0, !PT ;  /* 0x000001c021187812 */ /* 0x000fe400078ec0ff */
[----:B------:R-:W-:Y:S02]  /*9740*/  SHF.R.U32.HI R44, RZ, 0x10, R21 ;  /* 0x00000010ff2c7819 */ /* 0x000fe40000011615 */
[----:B------:R-:W-:-:S02]  /*9750*/  SHF.R.U32.HI R13, RZ, 0x3, R24 ;  /* 0x00000003ff0d7819 */ /* 0x000fc40000011618 */
[----:B0-----:R-:W-:Y:S02]  /*9760*/  LOP3.LUT R12, R24, 0x38, R18, 0xf8, !PT ;  /* 0x00000038180c7812 */ /* 0x001fe400078ef812 */
[----:B------:R-:W-:Y:S02]  /*9770*/  LOP3.LUT R24, R13, R37, R24, 0x1e, !PT ;  /* 0x000000250d187212 */ /* 0x000fe400078e1e18 */
[----:B------:R-:W-:Y:S02]  /*9780*/  LOP3.LUT R12, R12, R13, RZ, 0x3c, !PT ;  /* 0x0000000d0c0c7212 */ /* 0x000fe400078e3cff */
[----:B------:R-:W-:Y:S02]  /*9790*/  SHF.R.U32.HI R40, RZ, 0x10, R31 ;  /* 0x00000010ff287819 */ /* 0x000fe4000001161f */
[--C-:B------:R-:W-:Y:S02]  /*97a0*/  SHF.R.U64 R48, R34, 0x10, R35.reuse ;  /* 0x0000001022307819 */ /* 0x100fe40000001223 */
[----:B------:R-:W-:Y:S01]  /*97b0*/  SHF.R.U32.HI R46, RZ, 0x10, R35 ;  /* 0x00000010ff2e7819 */ /* 0x000fe20000011623 */
[----:B------:R-:W-:Y:S01]  /*97c0*/  HADD2.F32 R40, -RZ, R40.H0_H0 ;  /* 0x20000028ff287230 */ /* 0x000fe20000004100 */
[----:B------:R-:W-:-:S02]  /*97d0*/  SHF.R.U64 R51, R28, 0x10, R29 ;  /* 0x000000101c337819 */ /* 0x000fc4000000121d */
[----:B------:R-:W-:Y:S01]  /*97e0*/  SHF.R.U32.HI R50, RZ, 0x10, R29 ;  /* 0x00000010ff327819 */ /* 0x000fe2000001161d */
[C---:B--2---:R-:W-:Y:S02]  /*97f0*/  IMAD R24, R25.reuse, 0x200, R24 ;  /* 0x0000020019187824 */ /* 0x044fe400078e0218 */
[----:B------:R-:W-:Y:S02]  /*9800*/  IMAD R12, R25, 0x200, R12 ;  /* 0x00000200190c7824 */ /* 0x000fe400078e020c */
[--C-:B------:R-:W-:Y:S02]  /*9810*/  IMAD R39, R24, 0x2, R23.reuse ;  /* 0x0000000218277824 */ /* 0x100fe400078e0217 */
[----:B------:R-:W-:-:S03]  /*9820*/  IMAD R33, R12, 0x2, R23 ;  /* 0x000000020c217824 */ /* 0x000fc600078e0217 */
[----:B------:R-:W0:Y:S04]  /*9830*/  LDS.128 R24, [R39+0x18400] ;  /* 0x0184000027187984 */ /* 0x000e280000000c00 */
[----:B------:R-:W1:Y:S01]  /*9840*/  LDS.128 R12, [R33+0x18400] ;  /* 0x01840000210c7984 */ /* 0x000e620000000c00 */
[--C-:B0-----:R-:W-:Y:S02]  /*9850*/  HADD2.F32 R30, -RZ, R25.reuse.H0_H0 ;  /* 0x20000019ff1e7230 */ /* 0x101fe40000004100 */
[----:B------:R-:W-:Y:S02]  /*9860*/  HADD2.F32 R31, -RZ, R25.H1_H1 ;  /* 0x30000019ff1f7230 */ /* 0x000fe40000004100 */
[----:B-1----:R-:W-:Y:S02]  /*9870*/  HADD2.F32 R20, -RZ, R13.H0_H0 ;  /* 0x2000000dff147230 */ /* 0x002fe40000004100 */
[C---:B------:R-:W-:Y:S01]  /*9880*/  FMUL.FTZ R45, R30.reuse, R43 ;  /* 0x0000002b1e2d7220 */ /* 0x040fe20000410000 */
[----:B------:R-:W-:Y:S01]  /*9890*/  FMUL.FTZ R47, R30, R41 ;  /* 0x000000291e2f7220 */ /* 0x000fe20000410000 */
[----:B------:R-:W-:-:S02]  /*98a0*/  HADD2.F32 R30, -RZ, R44.H0_H0 ;  /* 0x2000002cff1e7230 */ /* 0x000fc40000004100 */
[C---:B------:R-:W-:Y:S01]  /*98b0*/  FMUL.FTZ R44, R31.reuse, R40 ;  /* 0x000000281f2c7220 */ /* 0x040fe20000410000 */
[C---:B------:R-:W-:Y:S01]  /*98c0*/  FFMA.FTZ R42, R20.reuse, R41, -R45 ;  /* 0x00000029142a7223 */ /* 0x040fe2000001082d */
[----:B------:R-:W-:Y:S02]  /*98d0*/  HADD2.F32 R34, -RZ, R27.H0_H0 ;  /* 0x2000001bff227230 */ /* 0x000fe40000004100 */
[----:B------:R-:W-:Y:S01]  /*98e0*/  FFMA.FTZ R47, R20, R43, R47 ;  /* 0x0000002b142f7223 */ /* 0x000fe2000001002f */
[--C-:B------:R-:W-:Y:S02]  /*98f0*/  HADD2.F32 R45, -RZ, R36.reuse.H1_H1 ;  /* 0x30000024ff2d7230 */ /* 0x100fe40000004100 */
[----:B------:R-:W-:Y:S01]  /*9900*/  FMUL.FTZ R20, R31, R30 ;  /* 0x0000001e1f147220 */ /* 0x000fe20000410000 */
[----:B------:R-:W-:Y:S02]  /*9910*/  HADD2.F32 R41, -RZ, R36.H0_H0 ;  /* 0x20000024ff297230 */ /* 0x000fe40000004100 */
[----:B------:R-:W-:-:S02]  /*9920*/  HADD2.F32 R21, -RZ, R13.H1_H1 ;  /* 0x3000000dff157230 */ /* 0x000fc40000004100 */
[C---:B------:R-:W-:Y:S01]  /*9930*/  FMUL.FTZ R31, R34.reuse, R45 ;  /* 0x0000002d221f7220 */ /* 0x040fe20000410000 */
[----:B------:R-:W-:Y:S02]  /*9940*/  HADD2.F32 R28, -RZ, R15.H0_H0 ;  /* 0x2000000fff1c7230 */ /* 0x000fe40000004100 */
[-C--:B------:R-:W-:Y:S01]  /*9950*/  FMUL.FTZ R34, R34, R41.reuse ;  /* 0x0000002922227220 */ /* 0x080fe20000410000 */
[----:B------:R-:W-:Y:S02]  /*9960*/  HADD2.F32 R35, -RZ, R27.H1_H1 ;  /* 0x3000001bff237230 */ /* 0x000fe40000004100 */
[----:B------:R-:W-:Y:S01]  /*9970*/  FFMA.FTZ R43, R21, R30, -R44 ;  /* 0x0000001e152b7223 */ /* 0x000fe2000001082c */
[----:B------:R-:W-:Y:S02]  /*9980*/  HADD2.F32 R36, -RZ, R46.H0_H0 ;  /* 0x2000002eff247230 */ /* 0x000fe40000004100 */
[----:B------:R-:W-:Y:S01]  /*9990*/  FFMA.FTZ R41, R28, R41, -R31 ;  /* 0x000000291c297223 */ /* 0x000fe2000001081f */
[----:B------:R-:W-:-:S02]  /*99a0*/  HADD2.F32 R29, -RZ, R15.H1_H1 ;  /* 0x3000000fff1d7230 */ /* 0x000fc40000004100 */
[----:B------:R-:W-:Y:S01]  /*99b0*/  FFMA.FTZ R45, R28, R45, R34 ;  /* 0x0000002d1c2d7223 */ /* 0x000fe20000010022 */
[----:B------:R-:W-:Y:S02]  /*99c0*/  HADD2.F32 R30, -RZ, R50.H0_H0 ;  /* 0x20000032ff1e7230 */ /* 0x000fe40000004100 */
[----:B------:R-:W-:Y:S01]  /*99d0*/  FFMA.FTZ R40, R21, R40, R20 ;  /* 0x0000002815287223 */ /* 0x000fe20000010014 */
[----:B------:R-:W-:Y:S02]  /*99e0*/  HADD2.F32 R25, -RZ, R24.H0_H0 ;  /* 0x20000018ff197230 */ /* 0x000fe40000004100 */
[C---:B------:R-:W-:Y:S01]  /*99f0*/  FMUL.FTZ R34, R35.reuse, R36 ;  /* 0x0000002423227220 */ /* 0x040fe20000410000 */
[----:B------:R-:W-:Y:S02]  /*9a00*/  HADD2.F32 R28, -RZ, R38.H1_H1 ;  /* 0x30000026ff1c7230 */ /* 0x000fe40000004100 */
[----:B------:R-:W-:Y:S01]  /*9a10*/  FMUL.FTZ R46, R35, R30 ;  /* 0x0000001e232e7220 */ /* 0x000fe20000410000 */
[----:B------:R-:W-:-:S02]  /*9a20*/  HADD2.F32 R20, -RZ, R53.H1_H1 ;  /* 0x30000035ff147230 */ /* 0x000fc40000004100 */
[----:B------:R-:W-:Y:S01]  /*9a30*/  FFMA.FTZ R44, R29, R30, -R34 ;  /* 0x0000001e1d2c7223 */ /* 0x000fe20000010822 */
[----:B------:R-:W-:Y:S02]  /*9a40*/  HADD2.F32 R13, -RZ, R12.H0_H0 ;  /* 0x2000000cff0d7230 */ /* 0x000fe40000004100 */
[C---:B------:R-:W-:Y:S01]  /*9a50*/  FMUL.FTZ R34, R25.reuse, R28 ;  /* 0x0000001c19227220 */ /* 0x040fe20000410000 */
[----:B------:R-:W-:Y:S02]  /*9a60*/  HADD2.F32 R27, -RZ, R26.H0_H0 ;  /* 0x2000001aff1b7230 */ /* 0x000fe40000004100 */
[----:B------:R-:W-:Y:S01]  /*9a70*/  FMUL.FTZ R25, R25, R20 ;  /* 0x0000001419197220 */ /* 0x000fe20000410000 */
[----:B------:R-:W-:Y:S02]  /*9a80*/  HADD2.F32 R30, -RZ, R53.H0_H0 ;  /* 0x20000035ff1e7230 */ /* 0x000fe40000004100 */
[----:B------:R-:W-:Y:S01]  /*9a90*/  FFMA.FTZ R46, R29, R36, R46 ;  /* 0x000000241d2e7223 */ /* 0x000fe2000001002e */
[----:B------:R-:W-:-:S02]  /*9aa0*/  HADD2.F32 R38, -RZ, R38.H0_H0 ;  /* 0x20000026ff267230 */ /* 0x000fc40000004100 */
[----:B------:R-:W-:Y:S01]  /*9ab0*/  FFMA.FTZ R34, R13, R20, -R34 ;  /* 0x000000140d227223 */ /* 0x000fe20000010822 */
[----:B------:R-:W-:Y:S02]  /*9ac0*/  HADD2.F32 R15, -RZ, R14.H0_H0 ;  /* 0x2000000eff0f7230 */ /* 0x000fe40000004100 */
[----:B------:R-:W-:Y:S01]  /*9ad0*/  FMUL.FTZ R36, R27, R30 ;  /* 0x0000001e1b247220 */ /* 0x000fe20000410000 */
[----:B------:R-:W-:Y:S01]  /*9ae0*/  FFMA.FTZ R28, R13, R28, R25 ;  /* 0x0000001c0d1c7223 */ /* 0x000fe20000010019 */
[-C--:B------:R-:W-:Y:S01]  /*9af0*/  FMUL.FTZ R20, R27, R38.reuse ;  /* 0x000000261b147220 */ /* 0x080fe20000410000 */
[----:B------:R-:W-:Y:S02]  /*9b00*/  HADD2.F32 R24, -RZ, R24.H1_H1 ;  /* 0x30000018ff187230 */ /* 0x000fe40000004100 */
[C---:B------:R-:W-:Y:S01]  /*9b10*/  FFMA.FTZ R36, R15.reuse, R38, -R36 ;  /* 0x000000260f247223 */ /* 0x040fe20000010824 */
[----:B------:R-:W-:Y:S02]  /*9b20*/  HADD2.F32 R26, -RZ, R26.H1_H1 ;  /* 0x3000001aff1a7230 */ /* 0x000fe40000004100 */
[----:B------:R-:W-:Y:S01]  /*9b30*/  FFMA.FTZ R20, R15, R30, R20 ;  /* 0x0000001e0f147223 */ /* 0x000fe20000010014 */
[----:B------:R-:W-:-:S02]  /*9b40*/  HADD2.F32 R25, -RZ, R49.H0_H0 ;  /* 0x20000031ff197230 */ /* 0x000fc40000004100 */
[----:B------:R-:W-:Y:S02]  /*9b50*/  HADD2.F32 R27, -RZ, R48.H0_H0 ;  /* 0x20000030ff1b7230 */ /* 0x000fe40000004100 */
[----:B------:R-:W-:Y:S02]  /*9b60*/  HADD2.F32 R13, -RZ, R52.H0_H0 ;  /* 0x20000034ff0d7230 */ /* 0x000fe40000004100 */
[----:B------:R-:W-:Y:S01]  /*9b70*/  FMUL.FTZ R15, R24, R25 ;  /* 0x00000019180f7220 */ /* 0x000fe20000410000 */
[----:B------:R-:W-:Y:S02]  /*9b80*/  HADD2.F32 R21, -RZ, R51.H0_H0 ;  /* 0x20000033ff157230 */ /* 0x000fe40000004100 */
[----:B------:R-:W-:Y:S01]  /*9b90*/  FMUL.FTZ R35, R26, R27 ;  /* 0x0000001b1a237220 */ /* 0x000fe20000410000 */
[----:B------:R-:W-:Y:S02]  /*9ba0*/  HADD2.F32 R12, -RZ, R12.H1_H1 ;  /* 0x3000000cff0c7230 */ /* 0x000fe40000004100 */
        /* <DEDUP_REMOVED lines=17> */
.L_x_2950:
[----:B------:R-:W-:Y:S05]  /*9cc0*/  BSYNC B1 ;  /* 0x0000000000017941 */ /* 0x000fea0003800000 */
.L_x_2949:
[----:B------:R-:W-:Y:S01]  /*9cd0*/  PRMT R41, R0, 0x5410, R3 ;  /* 0x0000541000297816 */ /* 0x000fe20000000003 */
[----:B------:R-:W-:Y:S06]  /*9ce0*/  @P0 BRA `(.L_x_2941) ;  /* 0x0000000400800947 */ /* 0x000fec0003800000 */
[----:B------:R-:W2:Y:S01]  /*9cf0*/  LDL R20, [R1+0x2c] ;  /* 0x00002c0001147983 */ /* 0x000ea20000100800 */
[C---:B01----:R-:W-:Y:S02]  /*9d00*/  VIADD R12, R208.reuse, 0x40 ;  /* 0x00000040d00c7836 */ /* 0x043fe40000000000 */
        /* <DEDUP_REMOVED lines=8> */
[----:B------:R-:W-:Y:S01]  /*9d90*/  HADD2.F32 R21, -RZ, R54.H1_H1 ;  /* 0x30000036ff157230 */ /* 0x000fe20000004100 */
[----:B------:R-:W-:Y:S02]  /*9da0*/  SHF.R.U64 R40, R8, 0x10, R9 ;  /* 0x0000001008287819 */ /* 0x000fe40000001209 */
[----:B------:R-:W-:Y:S02]  /*9db0*/  SHF.R.U32.HI R28, RZ, 0x10, R5 ;  /* 0x00000010ff1c7819 */ /* 0x000fe40000011605 */
[--C-:B------:R-:W-:Y:S02]  /*9dc0*/  SHF.R.U64 R39, R10, 0x10, R11.reuse ;  /* 0x000000100a277819 */ /* 0x100fe4000000120b */
[----:B------:R-:W-:Y:S01]  /*9dd0*/  SHF.R.U32.HI R38, RZ, 0x10, R11 ;  /* 0x00000010ff267819 */ /* 0x000fe2000001160b */
[----:B------:R-:W-:Y:S02]  /*9de0*/  HADD2.F32 R11, -RZ, R56.H1_H1 ;  /* 0x30000038ff0b7230 */ /* 0x000fe40000004100 */
[----:B------:R-:W-:Y:S01]  /*9df0*/  HADD2.F32 R28, -RZ, R28.H0_H0 ;  /* 0x2000001cff1c7230 */ /* 0x000fe20000004100 */
[----:B------:R-:W-:-:S02]  /*9e00*/  SHF.R.U64 R35, R6, 0x10, R7 ;  /* 0x0000001006237819 */ /* 0x000fc40000001207 */
[----:B------:R-:W-:Y:S01]  /*9e10*/  SHF.R.U32.HI R33, RZ, 0x10, R7 ;  /* 0x00000010ff217819 */ /* 0x000fe20000011607 */
[----:B--2---:R-:W-:-:S04]  /*9e20*/  IMAD.IADD R0, R20, 0x1, R37 ;  /* 0x0000000114007824 */ /* 0x004fc800078e0225 */
[----:B------:R-:W-:Y:S01]  /*9e30*/  IMAD R0, R0, 0x2, R23 ;  /* 0x0000000200007824 */ /* 0x000fe200078e0217 */
[----:B---3--:R-:W0:Y:S04]  /*9e40*/  LDS.128 R12, [R42+0x18400] ;  /* 0x018400002a0c7984 */ /* 0x008e280000000c00 */
[----:B------:R-:W1:Y:S01]  /*9e50*/  LDS.128 R24, [R0+0x18400] ;  /* 0x0184000000187984 */ /* 0x000e620000000c00 */
[----:B------:R-:W-:Y:S02]  /*9e60*/  SHF.R.U32.HI R20, RZ, 0x10, R9 ;  /* 0x00000010ff147819 */ /* 0x000fe40000011609 */
[----:B------:R-:W-:Y:S01]  /*9e70*/  SHF.R.U64 R37, R4, 0x10, R5 ;  /* 0x0000001004257819 */ /* 0x000fe20000001205 */
[----:B0-----:R-:W-:Y:S02]  /*9e80*/  HADD2.F32 R4, -RZ, R13.H0_H0 ;  /* 0x2000000dff047230 */ /* 0x001fe40000004100 */
[----:B-1----:R-:W-:-:S02]  /*9e90*/  HADD2.F32 R8, -RZ, R25.H0_H0 ;  /* 0x20000019ff087230 */ /* 0x002fc40000004100 */
[----:B------:R-:W-:-:S03]  /*9ea0*/  HADD2.F32 R25, -RZ, R25.H1_H1 ;  /* 0x30000019ff197230 */ /* 0x000fc60000004100 */
[C---:B------:R-:W-:Y:S01]  /*9eb0*/  FMUL.FTZ R29, R8.reuse, R21 ;  /* 0x00000015081d7220 */ /* 0x040fe20000410000 */
[-C--:B------:R-:W-:Y:S01]  /*9ec0*/  FMUL.FTZ R31, R8, R11.reuse ;  /* 0x0000000b081f7220 */ /* 0x080fe20000410000 */
[----:B------:R-:W-:Y:S02]  /*9ed0*/  HADD2.F32 R13, -RZ, R13.H1_H1 ;  /* 0x3000000dff0d7230 */ /* 0x000fe40000004100 */
[----:B------:R-:W-:Y:S01]  /*9ee0*/  FMUL.FTZ R30, R25, R28 ;  /* 0x0000001c191e7220 */ /* 0x000fe20000410000 */
[----:B------:R-:W-:Y:S02]  /*9ef0*/  HADD2.F32 R8, -RZ, R20.H0_H0 ;  /* 0x20000014ff087230 */ /* 0x000fe40000004100 */
[C---:B------:R-:W-:Y:S01]  /*9f00*/  FFMA.FTZ R29, R4.reuse, R11, -R29 ;  /* 0x0000000b041d7223 */ /* 0x040fe2000001081d */
[----:B------:R-:W-:Y:S02]  /*9f10*/  HADD2.F32 R7, -RZ, R24.H0_H0 ;  /* 0x20000018ff077230 */ /* 0x000fe40000004100 */
[----:B------:R-:W-:Y:S01]  /*9f20*/  FFMA.FTZ R31, R4, R21, R31 ;  /* 0x00000015041f7223 */ /* 0x000fe2000001001f */
[----:B------:R-:W-:-:S02]  /*9f30*/  HADD2.F32 R20, -RZ, R54.H0_H0 ;  /* 0x20000036ff147230 */ /* 0x000fc40000004100 */
[----:B------:R-:W-:Y:S02]  /*9f40*/  HADD2.F32 R4, -RZ, R56.H0_H0 ;  /* 0x20000038ff047230 */ /* 0x000fe40000004100 */
[-C--:B------:R-:W-:Y:S01]  /*9f50*/  FFMA.FTZ R34, R13, R8.reuse, -R30 ;  /* 0x000000080d227223 */ /* 0x080fe2000001081e */
[----:B------:R-:W-:Y:S02]  /*9f60*/  HADD2.F32 R3, -RZ, R12.H0_H0 ;  /* 0x2000000cff037230 */ /* 0x000fe40000004100 */
[----:B------:R-:W-:Y:S01]  /*9f70*/  FMUL.FTZ R36, R25, R8 ;  /* 0x0000000819247220 */ /* 0x000fe20000410000 */
[C---:B------:R-:W-:Y:S01]  /*9f80*/  FMUL.FTZ R30, R7.reuse, R20 ;  /* 0x00000014071e7220 */ /* 0x040fe20000410000 */
[----:B------:R-:W-:Y:S02]  /*9f90*/  HADD2.F32 R9, -RZ, R26.H0_H0 ;  /* 0x2000001aff097230 */ /* 0x000fe40000004100 */
[----:B------:R-:W-:Y:S01]  /*9fa0*/  FMUL.FTZ R7, R7, R4 ;  /* 0x0000000407077220 */ /* 0x000fe20000410000 */
[----:B------:R-:W-:-:S02]  /*9fb0*/  HADD2.F32 R8, -RZ, R55.H0_H0 ;  /* 0x20000037ff087230 */ /* 0x000fc40000004100 */
[----:B------:R-:W-:Y:S01]  /*9fc0*/  FFMA.FTZ R36, R13, R28, R36 ;  /* 0x0000001c0d247223 */ /* 0x000fe20000010024 */
[C---:B------:R-:W-:Y:S01]  /*9fd0*/  FFMA.FTZ R30, R3.reuse, R4, -R30 ;  /* 0x00000004031e7223 */ /* 0x040fe2000001081e */
[----:B------:R-:W-:Y:S02]  /*9fe0*/  HADD2.F32 R5, -RZ, R14.H0_H0 ;  /* 0x2000000eff057230 */ /* 0x000fe40000004100 */
[----:B------:R-:W-:Y:S01]  /*9ff0*/  FFMA.FTZ R13, R3, R20, R7 ;  /* 0x00000014030d7223 */ /* 0x000fe20000010007 */
[----:B------:R-:W-:Y:S02]  /*a000*/  HADD2.F32 R4, -RZ, R41.H0_H0 ;  /* 0x20000029ff047230 */ /* 0x000fe40000004100 */
[----:B------:R-:W-:Y:S01]  /*a010*/  FMUL.FTZ R20, R9, R8 ;  /* 0x0000000809147220 */ /* 0x000fe20000410000 */
[----:B------:R-:W-:Y:S02]  /*a020*/  HADD2.F32 R10, -RZ, R27.H0_H0 ;  /* 0x2000001bff0a7230 */ /* 0x000fe40000004100 */
[----:B------:R-:W-:-:S02]  /*a030*/  HADD2.F32 R3, -RZ, R41.H1_H1 ;  /* 0x30000029ff037230 */ /* 0x000fc40000004100 */
[----:B------:R-:W-:Y:S02]  /*a040*/  HADD2.F32 R7, -RZ, R55.H1_H1 ;  /* 0x30000037ff077230 */ /* 0x000fe40000004100 */
[-C--:B------:R-:W-:Y:S01]  /*a050*/  FMUL.FTZ R28, R9, R4.reuse ;  /* 0x00000004091c7220 */ /* 0x080fe20000410000 */
[----:B------:R-:W-:Y:S01]  /*a060*/  FFMA.FTZ R21, R5, R4, -R20 ;  /* 0x0000000405157223 */ /* 0x000fe20000010814 */
[----:B------:R-:W-:Y:S02]  /*a070*/  HADD2.F32 R6, -RZ, R15.H0_H0 ;  /* 0x2000000fff067230 */ /* 0x000fe40000004100 */
[----:B------:R-:W-:Y:S02]  /*a080*/  HADD2.F32 R4, -RZ, R38.H0_H0 ;  /* 0x20000026ff047230 */ /* 0x000fe40000004100 */
[C---:B------:R-:W-:Y:S01]  /*a090*/  FMUL.FTZ R9, R10.reuse, R7 ;  /* 0x000000070a097220 */ /* 0x040fe20000410000 */
[----:B------:R-:W-:Y:S02]  /*a0a0*/  HADD2.F32 R27, -RZ, R27.H1_H1 ;  /* 0x3000001bff1b7230 */ /* 0x000fe40000004100 */
[----:B------:R-:W-:Y:S01]  /*a0b0*/  FMUL.FTZ R38, R10, R3 ;  /* 0x000000030a267220 */ /* 0x000fe20000410000 */
[----:B------:R-:W-:-:S02]  /*a0c0*/  HADD2.F32 R20, -RZ, R33.H0_H0 ;  /* 0x20000021ff147230 */ /* 0x000fc40000004100 */
[----:B------:R-:W-:Y:S01]  /*a0d0*/  FFMA.FTZ R10, R5, R8, R28 ;  /* 0x00000008050a7223 */ /* 0x000fe2000001001c */
[----:B------:R-:W-:Y:S02]  /*a0e0*/  HADD2.F32 R15, -RZ, R15.H1_H1 ;  /* 0x3000000fff0f7230 */ /* 0x000fe40000004100 */
[C---:B------:R-:W-:Y:S01]  /*a0f0*/  FFMA.FTZ R25, R6.reuse, R3, -R9 ;  /* 0x0000000306197223 */ /* 0x040fe20000010809 */
[----:B------:R-:W-:Y:S01]  /*a100*/  FFMA.FTZ R38, R6, R7, R38 ;  /* 0x0000000706267223 */ /* 0x000fe20000010026 */
[----:B------:R-:W-:Y:S02]  /*a110*/  HADD2.F32 R24, -RZ, R24.H1_H1 ;  /* 0x30000018ff187230 */ /* 0x000fe40000004100 */
[C---:B------:R-:W-:Y:S01]  /*a120*/  FMUL.FTZ R8, R27.reuse, R20 ;  /* 0x000000141b087220 */ /* 0x040fe20000410000 */
[----:B------:R-:W-:Y:S02]  /*a130*/  HADD2.F32 R26, -RZ, R26.H1_H1 ;  /* 0x3000001aff1a7230 */ /* 0x000fe40000004100 */
[----:B------:R-:W-:Y:S01]  /*a140*/  FMUL.FTZ R6, R27, R4 ;  /* 0x000000041b067220 */ /* 0x000fe20000410000 */
[----:B------:R-:W-:-:S02]  /*a150*/  HADD2.F32 R7, -RZ, R37.H0_H0 ;  /* 0x20000025ff077230 */ /* 0x000fc40000004100 */
[----:B------:R-:W-:Y:S02]  /*a160*/  HADD2.F32 R9, -RZ, R35.H0_H0 ;  /* 0x20000023ff097230 */ /* 0x000fe40000004100 */
[----:B------:R-:W-:Y:S02]  /*a170*/  HADD2.F32 R3, -RZ, R40.H0_H0 ;  /* 0x20000028ff037230 */ /* 0x000fe40000004100 */
[----:B------:R-:W-:Y:S02]  /*a180*/  HADD2.F32 R5, -RZ, R39.H0_H0 ;  /* 0x20000027ff057230 */ /* 0x000fe40000004100 */
[C---:B------:R-:W-:Y:S01]  /*a190*/  FFMA.FTZ R4, R15.reuse, R4, -R8 ;  /* 0x000000040f047223 */ /* 0x040fe20000010808 */
[----:B------:R-:W-:Y:S02]  /*a1a0*/  HADD2.F32 R12, -RZ, R12.H1_H1 ;  /* 0x3000000cff0c7230 */ /* 0x000fe40000004100 */
[----:B------:R-:W-:Y:S01]  /*a1b0*/  FFMA.FTZ R27, R15, R20, R6 ;  /* 0x000000140f1b7223 */ /* 0x000fe20000010006 */
[----:B------:R-:W-:-:S02]  /*a1c0*/  HADD2.F32 R14, -RZ, R14.H1_H1 ;  /* 0x3000000eff0e7230 */ /* 0x000fc40000004100 */
[----:B------:R-:W-:Y:S01]  /*a1d0*/  FMUL.FTZ R11, R24, R7 ;  /* 0x00000007180b7220 */ /* 0x000fe20000410000 */
[----:B------:R-:W-:Y:S01]  /*a1e0*/  FMUL.FTZ R15, R26, R9 ;  /* 0x000000091a0f7220 */ /* 0x000fe20000410000 */
[----:B------:R-:W-:Y:S01]  /*a1f0*/  FMUL.FTZ R24, R24, R3 ;  /* 0x0000000318187220 */ /* 0x000fe20000410000 */
[----:B------:R-:W-:Y:S01]  /*a200*/  FMUL.FTZ R26, R26, R5 ;  /* 0x000000051a1a7220 */ /* 0x000fe20000410000 */
[----:B------:R-:W-:Y:S01]  /*a210*/  FFMA.FTZ R3, R12, R3, -R11 ;  /* 0x000000030c037223 */ /* 0x000fe2000001080b */
[----:B------:R-:W-:Y:S01]  /*a220*/  FFMA.FTZ R6, R14, R5, -R15 ;  /* 0x000000050e067223 */ /* 0x000fe2000001080f */
[----:B------:R-:W-:Y:S01]  /*a230*/  FFMA.FTZ R8, R12, R7, R24 ;  /* 0x000000070c087223 */ /* 0x000fe20000010018 */
        /* <DEDUP_REMOVED lines=11> */
.L_x_2941:
[----:B------:R-:W-:Y:S05]  /*a2f0*/  BSYNC B0 ;  /* 0x0000000000007941 */ /* 0x000fea0003800000 */
.L_x_2927:
        /* <DEDUP_REMOVED lines=8> */
.L_x_2924:
[----:B-123--:R-:W1:Y:S01]  /*a380*/  S2R R0, SR_TID.X ;  /* 0x0000000000007919 */ /* 0x00ee620000002100 */
[----:B------:R-:W-:Y:S05]  /*a390*/  WARPSYNC.ALL ;  /* 0x0000000000007948 */ /* 0x000fea0003800000 */
[----:B------:R-:W-:Y:S02]  /*a3a0*/  LOP3.LUT R16, R16, 0xfffbffff, RZ, 0xc0, !PT ;  /* 0xfffbffff10107812 */ /* 0x000fe400078ec0ff */
[----:B-1----:R-:W-:-:S05]  /*a3b0*/  SHF.R.U32.HI R0, RZ, 0x7, R0 ;  /* 0x00000007ff007819 */ /* 0x002fca0000011600 */
[----:B------:R-:W-:Y:S02]  /*a3c0*/  VIADD R20, R0, 0x8 ;  /* 0x0000000800147836 */ /* 0x000fe40000000000 */
[----:B------:R-:W-:-:S03]  /*a3d0*/  IMAD.U32 R0, RZ, RZ, UR50 ;  /* 0x00000032ff007e24 */ /* 0x000fc6000f8e00ff */
[----:B------:R1:W-:Y:S02]  /*a3e0*/  BAR.SYNC.DEFER_BLOCKING R20, 0x100 ;  /* 0x000400140000751d */ /* 0x0003e40000010000 */
[----:B------:R-:W-:-:S13]  /*a3f0*/  ISETP.NE.AND P1, PT, R0, 0x3, PT ;  /* 0x000000030000780c */ /* 0x000fda0003f25270 */
[----:B------:R-:W-:Y:S01]  /*a400*/  @P1 LOP3.LUT R16, R16, 0x40000, RZ, 0xfc, !PT ;  /* 0x0004000010101812 */ /* 0x000fe200078efcff */
[----:B-1----:R-:W-:Y:S06]  /*a410*/  @!P1 BRA `(.L_x_2951) ;  /* 0x0000000000049947 */ /* 0x002fec0003800000 */
[----:B------:R-:W-:Y:S01]  /*a420*/  BPT.TRAP 0x1 ;  /* 0x000000040000795c */ /* 0x000fe20000300000 */
.L_x_2951:
[----:B------:R-:W-:Y:S01]  /*a430*/  IMAD R3, R2, 0x8, R23 ;  /* 0x0000000802037824 */ /* 0x000fe200078e0217 */
[----:B------:R-:W-:-:S04]  /*a440*/  SHF.L.U32 R72, R206, 0x1f, RZ ;  /* 0x0000001fce487819 */ /* 0x000fc800000006ff */
[----:B------:R1:W2:Y:S01]  /*a450*/  SYNCS.PHASECHK.TRANS64.TRYWAIT P0, [R3+URZ+0x22830], R72 ;  /* 0x02283048030075a7 */ /* 0x0002a2000800017f */
[----:B------:R-:W-:Y:S05]  /*a460*/  @!P1 BRA `(.L_x_2952) ;  /* 0x0000000000049947 */ /* 0x000fea0003800000 */
[----:B------:R-:W-:Y:S01]  /*a470*/  BPT.TRAP 0x1 ;  /* 0x000000040000795c */ /* 0x000fe20000300000 */
.L_x_2952:
[----:B------:R-:W-:Y:S01]  /*a480*/  VIADD R0, R23, 0x1c400 ;  /* 0x0001c40017007836 */ /* 0x000fe20000000000 */
[----:B------:R-:W-:Y:S01]  /*a490*/  LOP3.LUT R6, R32, 0x10000, RZ, 0xfc, !PT ;  /* 0x0001000020067812 */ /* 0x000fe200078efcff */
[----:B------:R-:W-:-:S03]  /*a4a0*/  IMAD.MOV.U32 R7, RZ, RZ, 0x40000040 ;  /* 0x40000040ff077424 */ /* 0x000fc600078e00ff */
[----:B------:R-:W-:-:S04]  /*a4b0*/  SHF.R.U32.HI R0, RZ, 0x4, R0 ;  /* 0x00000004ff007819 */ /* 0x000fc80000011600 */
[----:B------:R-:W-:-:S04]  /*a4c0*/  LOP3.LUT R0, R0, 0x3fff, RZ, 0xc0, !PT ;  /* 0x00003fff00007812 */ /* 0x000fc800078ec0ff */
[----:B------:R-:W-:Y:S01]  /*a4d0*/  LOP3.LUT R229, R0, 0x10000, RZ, 0xfc, !PT ;  /* 0x0001000000e57812 */ /* 0x000fe200078efcff */
[----:B--2---:R-:W-:Y:S06]  /*a4e0*/  @P0 BRA `(.L_x_2953) ;  /* 0x0000000000080947 */ /* 0x004fec0003800000 */
[----:B------:R-:W2:Y:S02]  /*a4f0*/  SYNCS.PHASECHK.TRANS64.TRYWAIT P0, [R3+URZ+0x22830], R72 ;  /* 0x02283048030075a7 */ /* 0x000ea4000800017f */
[----:B--2---:R-:W-:Y:S05]  /*a500*/  @!P0 BRA `(.L_x_2954) ;  /* 0x000001a000f88947 */ /* 0x004fea0003800000 */
.L_x_2953:
[----:B------:R-:W-:Y:S01]  /*a510*/  IMAD R4, R2, 0x300, R229 ;  /* 0x0000030002047824 */ /* 0x000fe200078e02e5 */
[----:B------:R-:W-:Y:S05]  /*a520*/  WARPSYNC.ALL ;  /* 0x0000000000007948 */ /* 0x000fea0003800000 */
[----:B------:R-:W-:Y:S01]  /*a530*/  IMAD.MOV.U32 R5, RZ, RZ, 0x40000040 ;  /* 0x40000040ff057424 */ /* 0x000fe200078e00ff */
[C---:B------:R-:W-:Y:S01]  /*a540*/  R2UR UR4, R6.reuse ;  /* 0x00000000060472ca */ /* 0x040fe200000e0000 */
[----:B0-----:R-:W-:Y:S01]  /*a550*/  WARPGROUP.ARRIVE ;  /* 0x00000000000079c5 */ /* 0x001fe20000000000 */
[----:B------:R-:W-:Y:S01]  /*a560*/  R2UR UR5, R7 ;  /* 0x00000000070572ca */ /* 0x000fe200000e0000 */
[----:B------:R-:W-:Y:S01]  /*a570*/  VIADD R14, R6, 0x2 ;  /* 0x00000002060e7836 */ /* 0x000fe20000000000 */
[C---:B------:R-:W-:Y:S01]  /*a580*/  R2UR UR6, R4.reuse ;  /* 0x00000000040672ca */ /* 0x040fe200000e0000 */
[----:B------:R-:W-:Y:S01]  /*a590*/  VIADD R8, R4, 0x2 ;  /* 0x0000000204087836 */ /* 0x000fe20000000000 */
[----:B------:R-:W-:Y:S01]  /*a5a0*/  R2UR UR7, R5 ;  /* 0x00000000050772ca */ /* 0x000fe200000e0000 */
[----:B------:R-:W-:Y:S01]  /*a5b0*/  IMAD.MOV.U32 R15, RZ, RZ, 0x40000040 ;  /* 0x40000040ff0f7424 */ /* 0x000fe200078e00ff */
[----:B------:R-:W0:Y:S01]  /*a5c0*/  S2R R0, SR_TID.X ;  /* 0x0000000000007919 */ /* 0x000e220000002100 */
[----:B------:R-:W-:-:S02]  /*a5d0*/  IMAD.MOV.U32 R9, RZ, RZ, 0x40000040 ;  /* 0x40000040ff097424 */ /* 0x000fc400078e00ff */
[C---:B------:R-:W-:Y:S02]  /*a5e0*/  VIADD R12, R6.reuse, 0x4 ;  /* 0x00000004060c7836 */ /* 0x040fe40000000000 */
[----:B------:R-:W-:Y:S02]  /*a5f0*/  IMAD.MOV.U32 R13, RZ, RZ, 0x40000040 ;  /* 0x40000040ff0d7424 */ /* 0x000fe400078e00ff */
[----:B------:R-:W-:Y:S02]  /*a600*/  VIADD R10, R6, 0x6 ;  /* 0x00000006060a7836 */ /* 0x000fe40000000000 */
[----:B------:R-:W-:Y:S02]  /*a610*/  IMAD.MOV.U32 R11, RZ, RZ, 0x40000040 ;  /* 0x40000040ff0b7424 */ /* 0x000fe400078e00ff */
[----:B------:R-:W-:Y:S01]  /*a620*/  HGMMA.64x96x16.F32 R24, gdesc[UR4], RZ, !UPT, gsb0 ;  /* 0x01600000041879f0 */ /* 0x000fe2000c0008ff */
[----:B------:R-:W-:Y:S01]  /*a630*/  R2UR UR4, R14 ;  /* 0x000000000e0472ca */ /* 0x000fe200000e0000 */
[----:B------:R-:W-:Y:S01]  /*a640*/  IMAD.MOV.U32 R5, RZ, RZ, 0x40000040 ;  /* 0x40000040ff057424 */ /* 0x000fe200078e00ff */
[----:B------:R-:W-:Y:S01]  /*a650*/  R2UR UR5, R15 ;  /* 0x000000000f0572ca */ /* 0x000fe200000e0000 */
[----:B------:R-:W-:Y:S01]  /*a660*/  IMAD.U32 R94, RZ, RZ, UR50 ;  /* 0x00000032ff5e7e24 */ /* 0x000fe2000f8e00ff */
[----:B------:R-:W-:Y:S01]  /*a670*/  R2UR UR6, R8 ;  /* 0x00000000080672ca */ /* 0x000fe200000e0000 */
[----:B------:R-:W-:Y:S01]  /*a680*/  VIADD R8, R4, 0x4 ;  /* 0x0000000404087836 */ /* 0x000fe20000000000 */
[----:B------:R-:W-:Y:S01]  /*a690*/  R2UR UR7, R9 ;  /* 0x00000000090772ca */ /* 0x000fe200000e0000 */
[----:B------:R-:W-:Y:S01]  /*a6a0*/  IMAD.MOV.U32 R9, RZ, RZ, 0x40000040 ;  /* 0x40000040ff097424 */ /* 0x000fe200078e00ff */
[----:B------:R-:W-:Y:S01]  /*a6b0*/  ISETP.NE.AND P0, PT, R94, 0x3, PT ;  /* 0x000000035e00780c */ /* 0x000fe20003f05270 */
[----:B------:R-:W-:Y:S01]  /*a6c0*/  VIADD R4, R4, 0x6 ;  /* 0x0000000604047836 */ /* 0x000fe20000000000 */
[----:B0-----:R-:W-:-:S04]  /*a6d0*/  SHF.R.U32.HI R0, RZ, 0x7, R0 ;  /* 0x00000007ff007819 */ /* 0x001fc80000011600 */
[----:B------:R-:W-:Y:S01]  /*a6e0*/  IADD3 R21, -R0, 0xb, RZ ;  /* 0x0000000b00157810 */ /* 0x000fe20007ffe1ff */
[----:B------:R-:W-:Y:S02]  /*a6f0*/  WARPGROUP.DEPBAR.LE gsb0, 0x0 ;  /* 0x00008000000079c5 */ /* 0x000fe40000010000 */
[----:B------:R-:W-:-:S06]  /*a700*/  WARPGROUP.ARRIVE ;  /* 0x00000000000079c5 */ /* 0x000fcc0000000000 */
        /* <DEDUP_REMOVED lines=19> */
.L_x_2955:
[----:B------:R-:W3:Y:S01]  /*a840*/  LDL R0, [R1+0x4] ;  /* 0x0000040001007983 */ /* 0x000ee20000100800 */
[----:B------:R-:W4:Y:S01]  /*a850*/  LDC R4, c[0x0][0x448] ;  /* 0x00011200ff047b82 */ /* 0x000f220000000800 */
[----:B------:R-:W-:Y:S01]  /*a860*/  ULDC.64 UR8, c[0x0][0x9e0] ;  /* 0x0002780000087ab9 */ /* 0x000fe20000000a00 */
[----:B------:R-:W-:Y:S01]  /*a870*/  LOP3.LUT R16, R16, 0xfff7ffff, RZ, 0xc0, !PT ;  /* 0xfff7ffff10107812 */ /* 0x000fe200078ec0ff */
[----:B------:R-:W-:Y:S01]  /*a880*/  UISETP.GE.AND UP0, UPT, UR9, 0x1, UPT ;  /* 0x000000010900788c */ /* 0x000fe2000bf06270 */
[C---:B------:R-:W-:Y:S01]  /*a890*/  IMAD R8, R176.reuse, -0x60, R210 ;  /* 0xffffffa0b0087824 */ /* 0x040fe200078e02d2 */
[----:B------:R-:W-:Y:S01]  /*a8a0*/  ULDC UR46, c[0x0][0x9dc] ;  /* 0x00027700002e7ab9 */ /* 0x000fe20000000800 */
[----:B------:R-:W-:Y:S01]  /*a8b0*/  IMAD.MOV.U32 R73, RZ, RZ, -0x60 ;  /* 0xffffffa0ff497424 */ /* 0x000fe200078e00ff */
[----:B------:R-:W-:Y:S02]  /*a8c0*/  ULOP3.LUT UR4, URZ, UR46, URZ, 0x33, !UPT ;  /* 0x0000002e3f047292 */ /* 0x000fe4000f8e333f */
[----:B------:R-:W-:Y:S01]  /*a8d0*/  UP2UR UR51, UPR, URZ, 0x1 ;  /* 0x000000013f337883 */ /* 0x000fe20008000000 */
[----:B------:R-:W-:Y:S01]  /*a8e0*/  IMAD R74, R176, R73, 0x60 ;  /* 0x00000060b04a7424 */ /* 0x000fe200078e0249 */
[----:B----4-:R-:W-:-:S13]  /*a8f0*/  ISETP.NE.AND P0, PT, R4, 0x1, PT ;  /* 0x000000010400780c */ /* 0x010fda0003f05270 */
[----:B------:R-:W4:Y:S01]  /*a900*/  @P0 LDC R5, c[0x0][0x44c] ;  /* 0x00011300ff050b82 */ /* 0x000f220000000800 */
[----:B------:R-:W-:-:S07]  /*a910*/  @P0 LOP3.LUT R16, R16, 0x80000, RZ, 0xfc, !PT ;  /* 0x0008000010100812 */ /* 0x000fce00078efcff */
[----:B------:R-:W5:Y:S01]  /*a920*/  @P0 LDC R9, c[0x0][0x450] ;  /* 0x00011400ff090b82 */ /* 0x000f620000000800 */
[----:B---3--:R-:W-:-:S04]  /*a930*/  IMAD.IADD R0, R0, 0x1, R228 ;  /* 0x0000000100007824 */ /* 0x008fc800078e02e4 */
[----:B----4-:R-:W-:-:S04]  /*a940*/  @P0 IMAD.HI.U32 R4, R0, R5, RZ ;  /* 0x0000000500040227 */ /* 0x010fc800078e00ff */
[----:B------:R-:W-:Y:S01]  /*a950*/  IMAD.U32 R5, RZ, RZ, UR47 ;  /* 0x0000002fff057e24 */ /* 0x000fe2000f8e00ff */
[----:B-----5:R-:W-:Y:S01]  /*a960*/  @P0 SHF.R.U32.HI R0, RZ, R9, R4 ;  /* 0x00000009ff000219 */ /* 0x020fe20000011604 */
[----:B------:R-:W-:Y:S01]  /*a970*/  VIADD R4, R3, 0x22840 ;  /* 0x0002284003047836 */ /* 0x000fe20000000000 */
[----:B------:R-:W-:Y:S02]  /*a980*/  PLOP3.LUT P0, PT, PT, PT, UP0, 0x40, 0x0 ;  /* 0x000000000000781c */ /* 0x000fe40003f0e808 */
[----:B------:R-:W-:Y:S01]  /*a990*/  IADD3 R9, -R211, 0x60, R8 ;  /* 0x00000060d3097810 */ /* 0x000fe20007ffe108 */
[----:B------:R-:W3:Y:S01]  /*a9a0*/  SHFL.IDX PT, R77, R0, RZ, 0x1c1f ;  /* 0x001c1fff004d7589 */ /* 0x000ee200000e0000 */
[----:B------:R-:W-:-:S04]  /*a9b0*/  PRMT R4, R5, 0x654, R4 ;  /* 0x0000065405047816 */ /* 0x000fc80000000004 */
[----:B------:R4:W-:Y:S02]  /*a9c0*/  SYNCS.ARRIVE.TRANS64.RED.A1T0 RZ, [R4+URZ], RZ ;  /* 0x000000ff04ff79a7 */ /* 0x0009e4000810043f */
[----:B----4-:R-:W-:-:S05]  /*a9d0*/  IADD3 R4, -R211, 0x61, R8 ;  /* 0x00000061d3047810 */ /* 0x010fca0007ffe108 */
[----:B------:R-:W-:-:S04]  /*a9e0*/  IMAD.IADD R5, R4, 0x1, -R207 ;  /* 0x0000000104057824 */ /* 0x000fc800078e0acf */
[C---:B------:R-:W-:Y:S02]  /*a9f0*/  VIADD R4, R5.reuse, UR8 ;  /* 0x0000000805047c36 */ /* 0x040fe40008000000 */
[----:B------:R-:W-:Y:S02]  /*aa00*/  VIADD R8, R5, UR4 ;  /* 0x0000000405087c36 */ /* 0x000fe40008000000 */
[----:B------:R-:W-:Y:S01]  /*aa10*/  IMAD.IADD R5, R74, 0x1, -R211 ;  /* 0x000000014a057824 */ /* 0x000fe200078e0ad3 */
[----:B---3--:R-:W-:Y:S01]  /*aa20*/  VIADDMNMX R75, R77, R4, R9, PT ;  /* 0x000000044d4b7246 */ /* 0x008fe20003800109 */
[----:B------:R-:W-:Y:S01]  /*aa30*/  IMAD.IADD R73, R8, 0x1, R77 ;  /* 0x0000000108497824 */ /* 0x000fe200078e024d */
[----:B------:R-:W-:Y:S06]  /*aa40*/  @P0 BRA `(.L_x_2956) ;  /* 0x0000000000540947 */ /* 0x000fec0003800000 */
[----:B------:R-:W-:Y:S01]  /*aa50*/  IADD3 R76, -R207, R210, R77 ;  /* 0x000000d2cf4c7210 */ /* 0x000fe20007ffe14d */
[----:B------:R-:W-:Y:S03]  /*aa60*/  BSSY B0, `(.L_x_2957) ;  /* 0x0000010000007945 */ /* 0x000fe60003800000 */
[----:B------:R-:W-:-:S13]  /*aa70*/  ISETP.GT.AND P0, PT, R76, -0x1, PT ;  /* 0xffffffff4c00780c */ /* 0x000fda0003f04270 */
[----:B------:R-:W-:Y:S05]  /*aa80*/  @P0 BRA `(.L_x_2958) ;  /* 0x0000000000200947 */ /* 0x000fea0003800000 */
[----:B------:R-:W-:Y:S01]  /*aa90*/  UISETP.NE.AND UP0, UPT, UR9, 0x1, UPT ;  /* 0x000000010900788c */ /* 0x000fe2000bf05270 */
[----:B------:R-:W-:-:S05]  /*aaa0*/  LOP3.LUT R76, RZ, R76, RZ, 0x33, !PT ;  /* 0x0000004cff4c7212 */ /* 0x000fca00078e33ff */
[----:B------:R-:W-:-:S05]  /*aab0*/  PLOP3.LUT P0, PT, PT, PT, UP0, 0x80, 0x0 ;  /* 0x000000000000781c */ /* 0x000fca0003f0f008 */
[----:B------:R-:W-:-:S08]  /*aac0*/  @UP0 ULDC.64 UR4, c[0x0][0x9e8] ;  /* 0x00027a0000040ab9 */ /* 0x000fd00000000a00 */
[----:B------:R-:W-:-:S05]  /*aad0*/  @P0 IMAD.HI.U32 R77, R76, UR4, RZ ;  /* 0x000000044c4d0c27 */ /* 0x000fca000f8e00ff */
[----:B------:R-:W-:-:S04]  /*aae0*/  @P0 SHF.R.U32.HI R76, RZ, UR5, R77 ;  /* 0x00000005ff4c0c19 */ /* 0x000fc8000801164d */
[----:B------:R-:W-:Y:S01]  /*aaf0*/  LOP3.LUT R76, RZ, R76, RZ, 0x33, !PT ;  /* 0x0000004cff4c7212 */ /* 0x000fe200078e33ff */
[----:B------:R-:W-:Y:S06]  /*ab00*/  BRA `(.L_x_2959) ;  /* 0x0000000000147947 */ /* 0x000fec0003800000 */
.L_x_2958:
[----:B------:R-:W-:-:S06]  /*ab10*/  UISETP.NE.AND UP0, UPT, UR9, 0x1, UPT ;  /* 0x000000010900788c */ /* 0x000fcc000bf05270 */
[----:B------:R-:W-:-:S05]  /*ab20*/  PLOP3.LUT P0, PT, PT, PT, UP0, 0x80, 0x0 ;  /* 0x000000000000781c */ /* 0x000fca0003f0f008 */
[----:B------:R-:W-:-:S08]  /*ab30*/  @UP0 ULDC.64 UR4, c[0x0][0x9e8] ;  /* 0x00027a0000040ab9 */ /* 0x000fd00000000a00 */
[----:B------:R-:W-:-:S05]  /*ab40*/  @P0 IMAD.HI.U32 R77, R76, UR4, RZ ;  /* 0x000000044c4d0c27 */ /* 0x000fca000f8e00ff */
[----:B------:R-:W-:-:S07]  /*ab50*/  @P0 SHF.R.U32.HI R76, RZ, UR5, R77 ;  /* 0x00000005ff4c0c19 */ /* 0x000fce000801164d */
.L_x_2959:
[----:B------:R-:W-:Y:S05]  /*ab60*/  BSYNC B0 ;  /* 0x0000000000007941 */ /* 0x000fea0003800000 */
.L_x_2957:
[----:B------:R-:W-:-:S05]  /*ab70*/  IMAD R76, R76, UR9, R5 ;  /* 0x000000094c4c7c24 */ /* 0x000fca000f8e0205 */
[----:B------:R-:W-:Y:S02]  /*ab80*/  VIMNMX R73, R73, R76, !PT ;  /* 0x0000004c49497248 */ /* 0x000fe40007fe0100 */
[----:B------:R-:W-:-:S07]  /*ab90*/  VIADDMNMX R75, R76, UR9, R75, PT ;  /* 0x000000094c4b7c46 */ /* 0x000fce000b80014b */
.L_x_2956:
[C---:B------:R-:W-:Y:S01]  /*aba0*/  ISETP.GE.AND P1, PT, R74.reuse, 0x9, PT ;  /* 0x000000094a00780c */ /* 0x040fe20003f26270 */
[----:B------:R-:W-:Y:S01]  /*abb0*/  UISETP.GE.AND UP0, UPT, UR9, 0x1, UPT ;  /* 0x000000010900788c */ /* 0x000fe2000bf06270 */
[C---:B------:R-:W-:Y:S02]  /*abc0*/  ISETP.GE.AND P0, PT, R74.reuse, 0x2, PT ;  /* 0x000000024a00780c */ /* 0x040fe40003f06270 */
[C---:B------:R-:W-:Y:S02]  /*abd0*/  ISETP.GT.AND P2, PT, R73.reuse, 0x8, !P1 ;  /* 0x000000084900780c */ /* 0x040fe40004f44270 */
[----:B------:R-:W-:Y:S02]  /*abe0*/  ISETP.GT.AND P3, PT, R73, 0x1, !P0 ;  /* 0x000000014900780c */ /* 0x000fe40004764270 */
[----:B------:R-:W-:Y:S02]  /*abf0*/  ISETP.LT.OR P2, PT, R75, 0x9, P2 ;  /* 0x000000094b00780c */ /* 0x000fe40001741670 */
[----:B------:R-:W-:-:S02]  /*ac00*/  ISETP.GE.AND P4, PT, R74, 0xa, PT ;  /* 0x0000000a4a00780c */ /* 0x000fc40003f86270 */
[----:B------:R-:W-:Y:S02]  /*ac10*/  FSEL R28, R28, -INF , !P2 ;  /* 0xff8000001c1c7808 */ /* 0x000fe40005000000 */
[----:B------:R-:W-:Y:S02]  /*ac20*/  ISETP.LT.OR P3, PT, R75, 0x2, P3 ;  /* 0x000000024b00780c */ /* 0x000fe40001f61670 */
[----:B------:R-:W-:Y:S02]  /*ac30*/  ISETP.GT.AND P2, PT, R73, 0x9, !P4 ;  /* 0x000000094900780c */ /* 0x000fe40006744270 */
[----:B------:R-:W-:Y:S02]  /*ac40*/  FSEL R25, R25, -INF , !P3 ;  /* 0xff80000019197808 */ /* 0x000fe40005800000 */
        /* <DEDUP_REMOVED lines=89> */
[C---:B------:R-:W-:Y:S02]  /*b1e0*/  ISETP.GE.AND P5, PT, R74.reuse, 0x1, PT ;  /* 0x000000014a00780c */ /* 0x040fe40003fa6270 */
[----:B------:R-:W-:Y:S02]  /*b1f0*/  ISETP.GT.AND P3, PT, R73, 0x51, !P2 ;  /* 0x000000514900780c */ /* 0x000fe40005764270 */
[----:B------:R-:W-:-:S02]  /*b200*/  ISETP.GE.AND P6, PT, R74, 0x5a, PT ;  /* 0x0000005a4a00780c */ /* 0x000fc40003fc6270 */
        /* <DEDUP_REMOVED lines=9> */
[----:B------:R-:W-:Y:S02]  /*b2a0*/  ISETP.GT.AND P4, PT, R73, 0x59, !P6 ;  /* 0x000000594900780c */ /* 0x000fe40007784270 */
[----:B------:R-:W3:Y:S02]  /*b2b0*/  SHFL.IDX PT, R73, R0, 0x1, 0x1c1f ;  /* 0x003c1f0000497f89 */ /* 0x000ee400000e0000 */
[----:B------:R-:W-:-:S04]  /*b2c0*/  ISETP.LT.OR P4, PT, R75, 0x5a, P4 ;  /* 0x0000005a4b00780c */ /* 0x000fc80002781670 */
[----:B------:R-:W-:Y:S02]  /*b2d0*/  FSEL R69, R69, -INF , !P4 ;  /* 0xff80000045457808 */ /* 0x000fe40006000000 */
[----:B------:R-:W-:Y:S02]  /*b2e0*/  PLOP3.LUT P4, PT, PT, PT, UP0, 0x40, 0x0 ;  /* 0x000000000000781c */ /* 0x000fe40003f8e808 */
[----:B---3--:R-:W-:Y:S01]  /*b2f0*/  VIADDMNMX R4, R73, R4, R9, PT ;  /* 0x0000000449047246 */ /* 0x008fe20003800109 */
[----:B------:R-:W-:-:S10]  /*b300*/  IMAD.IADD R8, R8, 0x1, R73 ;  /* 0x0000000108087824 */ /* 0x000fd400078e0249 */
[----:B------:R-:W-:Y:S05]  /*b310*/  @P4 BRA `(.L_x_2960) ;  /* 0x00000000005c4947 */ /* 0x000fea0003800000 */
        /* <DEDUP_REMOVED lines=8> */
[----:B------:R-:W-:Y:S01]  /*b3a0*/  @P4 IMAD.HI.U32 R9, R0, UR4, RZ ;  /* 0x0000000400094c27 */ /* 0x000fe2000f8e00ff */
[----:B------:R-:W-:-:S13]  /*b3b0*/  PLOP3.LUT P4, PT, PT, PT, UP0, 0x80, 0x0 ;  /* 0x000000000000781c */ /* 0x000fda0003f8f008 */
[----:B------:R-:W-:-:S04]  /*b3c0*/  @P4 SHF.R.U32.HI R0, RZ, UR5, R9 ;  /* 0x00000005ff004c19 */ /* 0x000fc80008011609 */
[----:B------:R-:W-:Y:S01]  /*b3d0*/  LOP3.LUT R0, RZ, R0, RZ, 0x33, !PT ;  /* 0x00000000ff007212 */ /* 0x000fe200078e33ff */
[----:B------:R-:W-:Y:S06]  /*b3e0*/  BRA `(.L_x_2963) ;  /* 0x0000000000187947 */ /* 0x000fec0003800000 */
.L_x_2962:
[----:B------:R-:W-:-:S06]  /*b3f0*/  UISETP.NE.AND UP0, UPT, UR9, 0x1, UPT ;  /* 0x000000010900788c */ /* 0x000fcc000bf05270 */
[----:B------:R-:W-:-:S05]  /*b400*/  PLOP3.LUT P4, PT, PT, PT, UP0, 0x80, 0x0 ;  /* 0x000000000000781c */ /* 0x000fca0003f8f008 */
[----:B------:R-:W-:-:S08]  /*b410*/  @UP0 ULDC.64 UR4, c[0x0][0x9e8] ;  /* 0x00027a0000040ab9 */ /* 0x000fd00000000a00 */
[----:B------:R-:W-:Y:S01]  /*b420*/  @P4 IMAD.HI.U32 R9, R0, UR4, RZ ;  /* 0x0000000400094c27 */ /* 0x000fe2000f8e00ff */
[----:B------:R-:W-:-:S13]  /*b430*/  PLOP3.LUT P4, PT, PT, PT, UP0, 0x80, 0x0 ;  /* 0x000000000000781c */ /* 0x000fda0003f8f008 */
[----:B------:R-:W-:-:S07]  /*b440*/  @P4 SHF.R.U32.HI R0, RZ, UR5, R9 ;  /* 0x00000005ff004c19 */ /* 0x000fce0008011609 */
.L_x_2963:
[----:B------:R-:W-:Y:S05]  /*b450*/  BSYNC B0 ;  /* 0x0000000000007941 */ /* 0x000fea0003800000 */
.L_x_2961:
[----:B------:R-:W-:-:S05]  /*b460*/  IMAD R5, R0, UR9, R5 ;  /* 0x0000000900057c24 */ /* 0x000fca000f8e0205 */
[----:B------:R-:W-:Y:S02]  /*b470*/  VIMNMX R8, R8, R5, !PT ;  /* 0x0000000508087248 */ /* 0x000fe40007fe0100 */
[----:B------:R-:W-:-:S07]  /*b480*/  VIADDMNMX R4, R5, UR9, R4, PT ;  /* 0x0000000905047c46 */ /* 0x000fce000b800104 */
.L_x_2960:
        /* <DEDUP_REMOVED lines=69> */
[----:B------:R-:W3:Y:S01]  /*b8e0*/  SHFL.BFLY PT, R0, R5, 0x2, 0x1f ;  /* 0x0c401f0005007f89 */ /* 0x000ee200000e0000 */
[----:B------:R-:W-:Y:S02]  /*b8f0*/  ISETP.LT.OR P0, PT, R4, 0x31, P0 ;  /* 0x000000310400780c */ /* 0x000fe40000701670 */
[----:B------:R-:W-:Y:S02]  /*b900*/  ISETP.NE.AND P4, PT, R93, RZ, PT ;  /* 0x000000ff5d00720c */ /* 0x000fe40003f85270 */
[----:B------:R-:W-:Y:S02]  /*b910*/  FSEL R50, R50, -INF , !P0 ;  /* 0xff80000032327808 */ /* 0x000fe40004000000 */
[----:B------:R-:W-:-:S02]  /*b920*/  ISETP.NE.AND P0, PT, R80, RZ, PT ;  /* 0x000000ff5000720c */ /* 0x000fc40003f05270 */
[C---:B------:R-:W-:Y:S02]  /*b930*/  ISETP.GT.AND P5, PT, R8.reuse, RZ, !P5 ;  /* 0x000000ff0800720c */ /* 0x040fe40006fa4270 */
[----:B------:R-:W-:Y:S02]  /*b940*/  ISETP.GT.AND P0, PT, R8, 0x31, !P0 ;  /* 0x000000310800780c */ /* 0x000fe40004704270 */
[C---:B------:R-:W-:Y:S02]  /*b950*/  ISETP.LT.OR P5, PT, R4.reuse, 0x1, P5 ;  /* 0x000000010400780c */ /* 0x040fe40002fa1670 */
[----:B------:R-:W-:Y:S02]  /*b960*/  ISETP.LT.OR P0, PT, R4, 0x32, P0 ;  /* 0x000000320400780c */ /* 0x000fe40000701670 */
[----:B------:R-:W-:Y:S02]  /*b970*/  FSEL R26, R26, -INF , !P5 ;  /* 0xff8000001a1a7808 */ /* 0x000fe40006800000 */
[----:B------:R-:W-:-:S02]  /*b980*/  FSEL R51, R51, -INF , !P0 ;  /* 0xff80000033337808 */ /* 0x000fc40004000000 */
[----:B------:R-:W-:Y:S02]  /*b990*/  ISETP.NE.AND P0, PT, R79, RZ, PT ;  /* 0x000000ff4f00720c */ /* 0x000fe40003f05270 */
[C---:B------:R-:W-:Y:S02]  /*b9a0*/  ISETP.GT.AND P2, PT, R8.reuse, 0x51, !P2 ;  /* 0x000000510800780c */ /* 0x040fe40005744270 */
[----:B------:R-:W-:Y:S02]  /*b9b0*/  ISETP.GT.AND P0, PT, R8, 0x38, !P0 ;  /* 0x000000380800780c */ /* 0x000fe40004704270 */
[----:B---3--:R-:W-:Y:S02]  /*b9c0*/  FMNMX.FTZ R9, R5, R0, !PT ;  /* 0x0000000005097209 */ /* 0x008fe40007810000 */
[----:B------:R-:W-:Y:S02]  /*b9d0*/  ISETP.LT.OR P0, PT, R4, 0x39, P0 ;  /* 0x000000390400780c */ /* 0x000fe40000701670 */
[----:B------:R-:W-:Y:S01]  /*b9e0*/  FMNMX.FTZ R5, R26, R27, !PT ;  /* 0x0000001b1a057209 */ /* 0x000fe20007810000 */
[----:B------:R-:W3:Y:S01]  /*b9f0*/  SHFL.BFLY PT, R0, R9, 0x1, 0x1f ;  /* 0x0c201f0009007f89 */ /* 0x000ee200000e0000 */
[----:B------:R-:W-:-:S02]  /*ba00*/  FSEL R54, R54, -INF , !P0 ;  /* 0xff80000036367808 */ /* 0x000fc40004000000 */
[----:B------:R-:W-:Y:S02]  /*ba10*/  ISETP.NE.AND P0, PT, R78, RZ, PT ;  /* 0x000000ff4e00720c */ /* 0x000fe40003f05270 */
[C---:B------:R-:W-:Y:S02]  /*ba20*/  ISETP.GT.AND P3, PT, R8.reuse, 0x58, !P3 ;  /* 0x000000580800780c */ /* 0x040fe40005f64270 */
[C---:B------:R-:W-:Y:S02]  /*ba30*/  ISETP.GT.AND P0, PT, R8.reuse, 0x39, !P0 ;  /* 0x000000390800780c */ /* 0x040fe40004704270 */
[----:B------:R-:W-:Y:S02]  /*ba40*/  ISETP.GT.AND P6, PT, R8, 0x59, !P6 ;  /* 0x000000590800780c */ /* 0x000fe400077c4270 */
[C---:B------:R-:W-:Y:S02]  /*ba50*/  ISETP.LT.OR P0, PT, R4.reuse, 0x3a, P0 ;  /* 0x0000003a0400780c */ /* 0x040fe40000701670 */
[----:B------:R-:W-:-:S02]  /*ba60*/  ISETP.LT.OR P2, PT, R4, 0x52, P2 ;  /* 0x000000520400780c */ /* 0x000fc40001741670 */
[----:B------:R-:W-:Y:S02]  /*ba70*/  FSEL R55, R55, -INF , !P0 ;  /* 0xff80000037377808 */ /* 0x000fe40004000000 */
[----:B------:R-:W-:Y:S02]  /*ba80*/  ISETP.NE.AND P0, PT, R77, RZ, PT ;  /* 0x000000ff4d00720c */ /* 0x000fe40003f05270 */
[----:B------:R-:W-:Y:S02]  /*ba90*/  ISETP.LT.OR P3, PT, R4, 0x59, P3 ;  /* 0x000000590400780c */ /* 0x000fe40001f61670 */
[----:B------:R-:W-:Y:S02]  /*baa0*/  ISETP.GT.AND P0, PT, R8, 0x40, !P0 ;  /* 0x000000400800780c */ /* 0x000fe40004704270 */
[----:B------:R-:W-:Y:S02]  /*bab0*/  FSEL R67, R67, -INF , !P2 ;  /* 0xff80000043437808 */ /* 0x000fe40005000000 */
[----:B------:R-:W-:-:S02]  /*bac0*/  ISETP.LT.OR P0, PT, R4, 0x41, P0 ;  /* 0x000000410400780c */ /* 0x000fc40000701670 */
[----:B---3--:R-:W-:Y:S02]  /*bad0*/  FMNMX.FTZ R0, R9, R0, !PT ;  /* 0x0000000009007209 */ /* 0x008fe40007810000 */
[----:B------:R-:W-:Y:S02]  /*bae0*/  FSEL R58, R58, -INF , !P0 ;  /* 0xff8000003a3a7808 */ /* 0x000fe40004000000 */
[----:B------:R-:W-:Y:S01]  /*baf0*/  ISETP.GT.AND P0, PT, R8, 0x41, !P1 ;  /* 0x000000410800780c */ /* 0x000fe20004f04270 */
[----:B------:R-:W-:Y:S01]  /*bb00*/  FMUL.FTZ R73, R0, UR48 ;  /* 0x0000003000497c20 */ /* 0x000fe20008410000 */
[C---:B------:R-:W-:Y:S02]  /*bb10*/  ISETP.LT.OR P6, PT, R4.reuse, 0x5a, P6 ;  /* 0x0000005a0400780c */ /* 0x040fe400037c1670 */
[----:B------:R-:W-:Y:S02]  /*bb20*/  ISETP.LT.OR P0, PT, R4, 0x42, P0 ;  /* 0x000000420400780c */ /* 0x000fe40000701670 */
[----:B------:R-:W-:-:S02]  /*bb30*/  FSEL R70, R70, -INF , !P3 ;  /* 0xff80000046467808 */ /* 0x000fc40005800000 */
[----:B------:R-:W-:Y:S02]  /*bb40*/  FSEL R59, R59, -INF , !P0 ;  /* 0xff8000003b3b7808 */ /* 0x000fe40004000000 */
[----:B------:R-:W-:Y:S02]  /*bb50*/  ISETP.GT.AND P0, PT, R8, 0x48, !P4 ;  /* 0x000000480800780c */ /* 0x000fe40006704270 */
[----:B------:R-:W-:Y:S02]  /*bb60*/  ISETP.NE.AND P4, PT, R89, RZ, PT ;  /* 0x000000ff5900720c */ /* 0x000fe40003f85270 */
[----:B------:R-:W-:Y:S02]  /*bb70*/  ISETP.LT.OR P0, PT, R4, 0x49, P0 ;  /* 0x000000490400780c */ /* 0x000fe40000701670 */
[----:B------:R-:W-:Y:S02]  /*bb80*/  FSEL R71, R71, -INF , !P6 ;  /* 0xff80000047477808 */ /* 0x000fe40007000000 */
[----:B------:R-:W-:-:S02]  /*bb90*/  FSEL R62, R62, -INF , !P0 ;  /* 0xff8000003e3e7808 */ /* 0x000fc40004000000 */
[----:B------:R-:W-:-:S04]  /*bba0*/  FSETP.NEU.FTZ.AND P0, PT, R0, -INF , PT ;  /* 0xff8000000000780b */ /* 0x000fc80003f1d000 */
[----:B------:R-:W-:Y:S02]  /*bbb0*/  FSEL R73, R73, RZ, P0 ;  /* 0x000000ff49497208 */ /* 0x000fe40000000000 */
[----:B------:R-:W-:Y:S02]  /*bbc0*/  ISETP.GT.AND P0, PT, R8, 0x49, !P4 ;  /* 0x000000490800780c */ /* 0x000fe40006704270 */
[----:B------:R-:W-:Y:S01]  /*bbd0*/  ISETP.NE.AND P4, PT, R76, RZ, PT ;  /* 0x000000ff4c00720c */ /* 0x000fe20003f85270 */
        /* <DEDUP_REMOVED lines=19> */
[----:B------:R-:W-:Y:S01]  /*bd10*/  FSEL R66, R66, -INF , !P0 ;  /* 0xff80000042427808 */ /* 0x000fe20004000000 */
[--C-:B------:R-:W-:Y:S01]  /*bd20*/  FFMA.FTZ R160, R40, UR48, -R73.reuse ;  /* 0x0000003028a07c23 */ /* 0x100fe20008010849 */
[----:B------:R-:W-:Y:S01]  /*bd30*/  FMNMX.FTZ R5, R39, R24, !PT ;  /* 0x0000001827057209 */ /* 0x000fe20007810000 */
[----:B------:R-:W4:Y:S01]  /*bd40*/  MUFU.EX2 R154, R154 ;  /* 0x0000009a009a7308 */ /* 0x000f220000000800 */
        /* <DEDUP_REMOVED lines=21> */
[----:B------:R-:W-:Y:S01]  /*bea0*/  FFMA.FTZ R65, R69, UR48, -R73 ;  /* 0x0000003045417c23 */ /* 0x000fe20008010849 */
[----:B------:R-:W-:Y:S01]  /*beb0*/  FMNMX.FTZ R5, R51, R24, !PT ;  /* 0x0000001833057209 */ /* 0x000fe20007810000 */
[----:B------:R-:W1:Y:S01]  /*bec0*/  MUFU.EX2 R29, R29 ;  /* 0x0000001d001d7308 */ /* 0x000e620000000800 */
[----:B------:R-:W-:-:S02]  /*bed0*/  ISETP.NE.AND P4, PT, R94, 0x3, PT ;  /* 0x000000035e00780c */ /* 0x000fc40003f85270 */
[----:B------:R-:W-:-:S04]  /*bee0*/  FMNMX.FTZ R24, R54, R5, !PT ;  /* 0x0000000536187209 */ /* 0x000fc80007810000 */
[----:B------:R-:W-:Y:S01]  /*bef0*/  FMNMX.FTZ R5, R55, R24, !PT ;  /* 0x0000001837057209 */ /* 0x000fe20007810000 */
[----:B------:R-:W2:Y:S03]  /*bf00*/  MUFU.EX2 R158, R158 ;  /* 0x0000009e009e7308 */ /* 0x000ea60000000800 */
[----:B------:R-:W-:-:S04]  /*bf10*/  FMNMX.FTZ R24, R58, R5, !PT ;  /* 0x000000053a187209 */ /* 0x000fc80007810000 */
[----:B------:R-:W-:Y:S01]  /*bf20*/  FMNMX.FTZ R5, R59, R24, !PT ;  /* 0x000000183b057209 */ /* 0x000fe20007810000 */
[----:B------:R-:W2:Y:S03]  /*bf30*/  MUFU.EX2 R33, R33 ;  /* 0x0000002100217308 */ /* 0x000ea60000000800 */
[----:B------:R-:W-:-:S04]  /*bf40*/  FMNMX.FTZ R8, R62, R5, !PT ;  /* 0x000000053e087209 */ /* 0x000fc80007810000 */
[----:B------:R-:W-:Y:S01]  /*bf50*/  FMNMX.FTZ R5, R63, R8, !PT ;  /* 0x000000083f057209 */ /* 0x000fe20007810000 */
[----:B------:R-:W-:Y:S03]  /*bf60*/  MUFU.EX2 R160, R160 ;  /* 0x000000a000a07308 */ /* 0x000fe60000000800 */
[----:B------:R-:W-:-:S04]  /*bf70*/  FMNMX.FTZ R8, R66, R5, !PT ;  /* 0x0000000542087209 */ /* 0x000fc80007810000 */
[----:B------:R-:W-:Y:S01]  /*bf80*/  FMNMX.FTZ R5, R67, R8, !PT ;  /* 0x0000000843057209 */ /* 0x000fe20007810000 */
[----:B------:R-:W-:Y:S03]  /*bf90*/  MUFU.EX2 R37, R37 ;  /* 0x0000002500257308 */ /* 0x000fe60000000800 */
[----:B------:R-:W-:-:S04]  /*bfa0*/  FMNMX.FTZ R4, R70, R5, !PT ;  /* 0x0000000546047209 */ /* 0x000fc80007810000 */
[----:B------:R-:W-:Y:S01]  /*bfb0*/  FMNMX.FTZ R4, R71, R4, !PT ;  /* 0x0000000447047209 */ /* 0x000fe20007810000 */
[----:B------:R-:W-:Y:S04]  /*bfc0*/  MUFU.EX2 R162, R162 ;  /* 0x000000a200a27308 */ /* 0x000fe80000000800 */
        /* <DEDUP_REMOVED lines=10> */
[----:B---3--:R-:W-:-:S04]  /*c070*/  FMNMX.FTZ R5, R8, R5, !PT ;  /* 0x0000000508057209 */ /* 0x008fc80007810000 */
[C---:B------:R-:W-:Y:S01]  /*c080*/  FSETP.NEU.FTZ.AND P0, PT, R5.reuse, -INF , PT ;  /* 0xff8000000500780b */ /* 0x040fe20003f1d000 */
[----:B------:R-:W-:Y:S02]  /*c090*/  FMUL.FTZ R8, R5, UR48 ;  /* 0x0000003005087c20 */ /* 0x000fe40008410000 */
[----:B------:R-:W-:Y:S03]  /*c0a0*/  MUFU.EX2 R170, R170 ;  /* 0x000000aa00aa7308 */ /* 0x000fe60000000800 */
[----:B------:R-:W-:-:S05]  /*c0b0*/  FSEL R8, R8, RZ, P0 ;  /* 0x000000ff08087208 */ /* 0x000fca0000000000 */
[--C-:B------:R-:W-:Y:S01]  /*c0c0*/  FFMA.FTZ R153, R26, UR48, -R8.reuse ;  /* 0x000000301a997c23 */ /* 0x100fe20008010808 */
[--C-:B------:R-:W-:Y:S01]  /*c0d0*/  FFMA.FTZ R4, R27, UR48, -R8.reuse ;  /* 0x000000301b047c23 */ /* 0x100fe20008010808 */
[--C-:B------:R-:W-:Y:S01]  /*c0e0*/  FFMA.FTZ R155, R30, UR48, -R8.reuse ;  /* 0x000000301e9b7c23 */ /* 0x100fe20008010808 */
[--C-:B------:R-:W-:Y:S01]  /*c0f0*/  FFMA.FTZ R24, R31, UR48, -R8.reuse ;  /* 0x000000301f187c23 */ /* 0x100fe20008010808 */
[--C-:B------:R-:W-:Y:S01]  /*c100*/  FFMA.FTZ R157, R34, UR48, -R8.reuse ;  /* 0x00000030229d7c23 */ /* 0x100fe20008010808 */
[----:B------:R-:W-:Y:S01]  /*c110*/  FADD.FTZ R27, R152, R9 ;  /* 0x00000009981b7221 */ /* 0x000fe20000010000 */
[----:B------:R-:W-:Y:S01]  /*c120*/  MUFU.EX2 R153, R153 ;  /* 0x0000009900997308 */ /* 0x000fe20000000800 */
[--C-:B------:R-:W-:Y:S01]  /*c130*/  FFMA.FTZ R26, R35, UR48, -R8.reuse ;  /* 0x00000030231a7c23 */ /* 0x100fe20008010808 */
[--C-:B------:R-:W-:Y:S01]  /*c140*/  FFMA.FTZ R159, R38, UR48, -R8.reuse ;  /* 0x00000030269f7c23 */ /* 0x100fe20008010808 */
[----:B----4-:R-:W-:Y:S01]  /*c150*/  FADD.FTZ R36, R154, R27 ;  /* 0x0000001b9a247221 */ /* 0x010fe20000010000 */
[--C-:B------:R-:W-:Y:S01]  /*c160*/  FFMA.FTZ R28, R39, UR48, -R8.reuse ;  /* 0x00000030271c7c23 */ /* 0x100fe20008010808 */
[--C-:B------:R-:W-:Y:S01]  /*c170*/  FFMA.FTZ R161, R42, UR48, -R8.reuse ;  /* 0x000000302aa17c23 */ /* 0x100fe20008010808 */
[----:B------:R-:W-:Y:S01]  /*c180*/  FFMA.FTZ R30, R43, UR48, -R8 ;  /* 0x000000302b1e7c23 */ /* 0x000fe20008010808 */
[----:B-----5:R-:W-:Y:S01]  /*c190*/  FADD.FTZ R27, R25, R36 ;  /* 0x00000024191b7221 */ /* 0x020fe20000010000 */
[----:B------:R-:W3:Y:S01]  /*c1a0*/  MUFU.EX2 R4, R4 ;  /* 0x0000000400047308 */ /* 0x000ee20000000800 */
[--C-:B------:R-:W-:Y:S01]  /*c1b0*/  FFMA.FTZ R163, R46, UR48, -R8.reuse ;  /* 0x000000302ea37c23 */ /* 0x100fe20008010808 */
[--C-:B------:R-:W-:Y:S01]  /*c1c0*/  FFMA.FTZ R32, R47, UR48, -R8.reuse ;  /* 0x000000302f207c23 */ /* 0x100fe20008010808 */
[----:B0-----:R-:W-:Y:S01]  /*c1d0*/  FADD.FTZ R36, R156, R27 ;  /* 0x0000001b9c247221 */ /* 0x001fe20000010000 */
[--C-:B------:R-:W-:Y:S01]  /*c1e0*/  FFMA.FTZ R165, R50, UR48, -R8.reuse ;  /* 0x0000003032a57c23 */ /* 0x100fe20008010808 */
[--C-:B------:R-:W-:Y:S01]  /*c1f0*/  FFMA.FTZ R34, R51, UR48, -R8.reuse ;  /* 0x0000003033227c23 */ /* 0x100fe20008010808 */
[----:B------:R-:W-:Y:S01]  /*c200*/  FFMA.FTZ R167, R54, UR48, -R8 ;  /* 0x0000003036a77c23 */ /* 0x000fe20008010808 */
[----:B-1----:R-:W-:Y:S01]  /*c210*/  FADD.FTZ R31, R29, R36 ;  /* 0x000000241d1f7221 */ /* 0x002fe20000010000 */
[----:B------:R-:W0:Y:S01]  /*c220*/  MUFU.EX2 R155, R155 ;  /* 0x0000009b009b7308 */ /* 0x000e220000000800 */
[--C-:B------:R-:W-:Y:S01]  /*c230*/  FFMA.FTZ R36, R55, UR48, -R8.reuse ;  /* 0x0000003037247c23 */ /* 0x100fe20008010808 */
[--C-:B------:R-:W-:Y:S01]  /*c240*/  FFMA.FTZ R169, R58, UR48, -R8.reuse ;  /* 0x000000303aa97c23 */ /* 0x100fe20008010808 */
[----:B--2---:R-:W-:Y:S01]  /*c250*/  FADD.FTZ R40, R158, R31 ;  /* 0x0000001f9e287221 */ /* 0x004fe20000010000 */
[----:B------:R-:W-:Y:S01]  /*c260*/  F2FP.F16.F32.PACK_AB R152, R9, R152 ;  /* 0x000000980998723e */ /* 0x000fe200000000ff */
[--C-:B------:R-:W-:Y:S01]  /*c270*/  FFMA.FTZ R171, R62, UR48, -R8.reuse ;  /* 0x000000303eab7c23 */ /* 0x100fe20008010808 */
[----:B------:R-:W-:Y:S01]  /*c280*/  FFMA.FTZ R66, R66, UR48, -R8 ;  /* 0x0000003042427c23 */ /* 0x000fe20008010808 */
[----:B------:R-:W-:Y:S01]  /*c290*/  FADD.FTZ R31, R33, R40 ;  /* 0x00000028211f7221 */ /* 0x000fe20000010000 */
[----:B------:R-:W1:Y:S01]  /*c2a0*/  MUFU.EX2 R24, R24 ;  /* 0x0000001800187308 */ /* 0x000e620000000800 */
[----:B---3--:R-:W-:Y:S01]  /*c2b0*/  FADD.FTZ R38, R153, R4 ;  /* 0x0000000499267221 */ /* 0x008fe20000010000 */
[--C-:B------:R-:W-:Y:S01]  /*c2c0*/  FFMA.FTZ R67, R67, UR48, -R8.reuse ;  /* 0x0000003043437c23 */ /* 0x100fe20008010808 */
[--C-:B------:R-:W-:Y:S01]  /*c2d0*/  FFMA.FTZ R70, R70, UR48, -R8.reuse ;  /* 0x0000003046467c23 */ /* 0x100fe20008010808 */
[----:B------:R-:W-:Y:S01]  /*c2e0*/  FFMA.FTZ R71, R71, UR48, -R8 ;  /* 0x0000003047477c23 */ /* 0x000fe20008010808 */
        /* <DEDUP_REMOVED lines=14> */
[----:B------:R-:W-:Y:S01]  /*c3d0*/  FFMA.FTZ R38, R59, UR48, -R8 ;  /* 0x000000303b267c23 */ /* 0x000fe20008010808 */
[----:B------:R-:W2:Y:S01]  /*c3e0*/  MUFU.EX2 R28, R28 ;  /* 0x0000001c001c7308 */ /* 0x000ea20000000800 */
[----:B0-----:R-:W-:Y:S01]  /*c3f0*/  FADD.FTZ R40, R26, R27 ;  /* 0x0000001b1a287221 */ /* 0x001fe20000010000 */
[----:B------:R-:W-:Y:S01]  /*c400*/  FADD.FTZ R42, R162, R31 ;  /* 0x0000001fa22a7221 */ /* 0x000fe20000010000 */
[C---:B------:R-:W-:Y:S02]  /*c410*/  F2FP.F16.F32.PACK_AB R162, R41.reuse, R162 ;  /* 0x000000a229a2723e */ /* 0x040fe400000000ff */
[----:B------:R-:W-:Y:S01]  /*c420*/  F2FP.F16.F32.PACK_AB R157, R26, R157 ;  /* 0x0000009d1a9d723e */ /* 0x000fe200000000ff */
[----:B------:R-:W-:Y:S02]  /*c430*/  FADD.FTZ R31, R41, R42 ;  /* 0x0000002a291f7221 */ /* 0x000fe40000010000 */
[----:B------:R-:W0:Y:S01]  /*c440*/  MUFU.EX2 R161, R161 ;  /* 0x000000a100a17308 */ /* 0x000e220000000800 */
[----:B-1----:R-:W-:Y:S01]  /*c450*/  FADD.FTZ R27, R159, R40 ;  /* 0x000000289f1b7221 */ /* 0x002fe20000010000 */
[----:B------:R-:W-:Y:S01]  /*c460*/  FADD.FTZ R44, R164, R31 ;  /* 0x0000001fa42c7221 */ /* 0x000fe20000010000 */
[----:B------:R-:W-:-:S03]  /*c470*/  F2FP.F16.F32.PACK_AB R164, R45, R164 ;  /* 0x000000a42da4723e */ /* 0x000fc600000000ff */
[----:B------:R-:W-:Y:S02]  /*c480*/  FADD.FTZ R31, R45, R44 ;  /* 0x0000002c2d1f7221 */ /* 0x000fe40000010000 */
[----:B------:R-:W1:Y:S01]  /*c490*/  MUFU.EX2 R30, R30 ;  /* 0x0000001e001e7308 */ /* 0x000e620000000800 */
[----:B--2---:R-:W-:Y:S01]  /*c4a0*/  FADD.FTZ R40, R28, R27 ;  /* 0x0000001b1c287221 */ /* 0x004fe20000010000 */
[----:B------:R-:W-:Y:S01]  /*c4b0*/  FADD.FTZ R44, R166, R31 ;  /* 0x0000001fa62c7221 */ /* 0x000fe20000010000 */
[----:B------:R-:W-:Y:S02]  /*c4c0*/  F2FP.F16.F32.PACK_AB R166, R49, R166 ;  /* 0x000000a631a6723e */ /* 0x000fe400000000ff */
[----:B------:R-:W-:-:S03]  /*c4d0*/  F2FP.F16.F32.PACK_AB R159, R28, R159 ;  /* 0x0000009f1c9f723e */ /* 0x000fc600000000ff */
[----:B------:R-:W2:Y:S01]  /*c4e0*/  MUFU.EX2 R163, R163 ;  /* 0x000000a300a37308 */ /* 0x000ea20000000800 */
[----:B0-----:R-:W-:Y:S01]  /*c4f0*/  FADD.FTZ R27, R161, R40 ;  /* 0x00000028a11b7221 */ /* 0x001fe20000010000 */
[----:B------:R-:W-:-:S06]  /*c500*/  FFMA.FTZ R40, R63, UR48, -R8 ;  /* 0x000000303f287c23 */ /* 0x000fcc0008010808 */
[----:B------:R-:W0:Y:S01]  /*c510*/  MUFU.EX2 R32, R32 ;  /* 0x0000002000207308 */ /* 0x000e220000000800 */
[C---:B-1----:R-:W-:Y:S01]  /*c520*/  FADD.FTZ R42, R30.reuse, R27 ;  /* 0x0000001b1e2a7221 */ /* 0x042fe20000010000 */
[----:B------:R-:W-:-:S06]  /*c530*/  F2FP.F16.F32.PACK_AB R161, R30, R161 ;  /* 0x000000a11ea1723e */ /* 0x000fcc00000000ff */
[----:B------:R-:W1:Y:S01]  /*c540*/  MUFU.EX2 R165, R165 ;  /* 0x000000a500a57308 */ /* 0x000e620000000800 */
[----:B--2---:R-:W-:-:S07]  /*c550*/  FADD.FTZ R27, R163, R42 ;  /* 0x0000002aa31b7221 */ /* 0x004fce0000010000 */
[----:B------:R-:W2:Y:S01]  /*c560*/  MUFU.EX2 R34, R34 ;  /* 0x0000002200227308 */ /* 0x000ea20000000800 */
[C---:B0-----:R-:W-:Y:S01]  /*c570*/  FADD.FTZ R42, R32.reuse, R27 ;  /* 0x0000001b202a7221 */ /* 0x041fe20000010000 */
[----:B------:R-:W-:Y:S01]  /*c580*/  FADD.FTZ R27, R49, R44 ;  /* 0x0000002c311b7221 */ /* 0x000fe20000010000 */
[----:B------:R-:W-:-:S05]  /*c590*/  F2FP.F16.F32.PACK_AB R163, R32, R163 ;  /* 0x000000a320a3723e */ /* 0x000fca00000000ff */
        /* <DEDUP_REMOVED lines=8> */
[----:B------:R-:W-:-:S05]  /*c620*/  F2FP.F16.F32.PACK_AB R165, R34, R165 ;  /* 0x000000a522a5723e */ /* 0x000fca00000000ff */
        /* <DEDUP_REMOVED lines=31> */
[----:B0-----:R-:W-:Y:S01]  /*c820*/  FADD.FTZ R4, R70, R9 ;  /* 0x0000000946047221 */ /* 0x001fe20000010000 */
[C---:B-1----:R-:W-:Y:S01]  /*c830*/  FADD.FTZ R8, R65.reuse, R8 ;  /* 0x0000000841087221 */ /* 0x042fe20000010000 */
[----:B------:R-:W-:Y:S02]  /*c840*/  F2FP.F16.F32.PACK_AB R174, R65, R174 ;  /* 0x000000ae41ae723e */ /* 0x000fe400000000ff */
[C---:B--2---:R-:W-:Y:S01]  /*c850*/  FADD.FTZ R4, R71.reuse, R4 ;  /* 0x0000000447047221 */ /* 0x044fe20000010000 */
[----:B------:R-:W-:Y:S01]  /*c860*/  F2FP.F16.F32.PACK_AB R175, R71, R70 ;  /* 0x0000004647af723e */ /* 0x000fe200000000ff */
[----:B------:R-:W-:Y:S06]  /*c870*/  @!P4 BRA `(.L_x_2964) ;  /* 0x000000000004c947 */ /* 0x000fec0003800000 */
[----:B------:R-:W-:Y:S01]  /*c880*/  BPT.TRAP 0x1 ;  /* 0x000000040000795c */ /* 0x000fe20000300000 */
.L_x_2964:
[----:B------:R0:W1:Y:S01]  /*c890*/  SYNCS.PHASECHK.TRANS64.TRYWAIT P0, [R3+URZ+0x22850], R72 ;  /* 0x02285048030075a7 */ /* 0x000062000800017f */
[----:B------:R-:W-:Y:S05]  /*c8a0*/  @!P4 BRA `(.L_x_2965) ;  /* 0x000000000004c947 */ /* 0x000fea0003800000 */
[----:B------:R-:W-:Y:S01]  /*c8b0*/  BPT.TRAP 0x1 ;  /* 0x000000040000795c */ /* 0x000fe20000300000 */
.L_x_2965:
[----:B------:R-:W-:Y:S04]  /*c8c0*/  BSSY B0, `(.L_x_2966) ;  /* 0x0000004000007945 */ /* 0x000fe80003800000 */
[----:B-1----:R-:W-:Y:S05]  /*c8d0*/  @P0 BRA `(.L_x_2967) ;  /* 0x0000000000080947 */ /* 0x002fea0003800000 */
[----:B------:R-:W1:Y:S02]  /*c8e0*/  SYNCS.PHASECHK.TRANS64.TRYWAIT P0, [R3+URZ+0x22850], R72 ;  /* 0x02285048030075a7 */ /* 0x000e64000800017f */
[----:B-1----:R-:W-:Y:S05]  /*c8f0*/  @!P0 BRA `(.L_x_2968) ;  /* 0x0000018000108947 */ /* 0x002fea0003800000 */
.L_x_2967:
[----:B------:R-:W-:Y:S05]  /*c900*/  BSYNC B0 ;  /* 0x0000000000007941 */ /* 0x000fea0003800000 */
.L_x_2966:
[----:B------:R-:W-:Y:S05]  /*c910*/  WARPSYNC.ALL ;  /* 0x0000000000007948 */ /* 0x000fea0003800000 */
[----:B------:R-:W-:Y:S01]  /*c920*/  R2UR UR4, R23 ;  /* 0x00000000170472ca */ /* 0x000fe200000e0000 */
[----:B------:R2:W-:Y:S01]  /*c930*/  BAR.SYNC.DEFER_BLOCKING R20, 0x100 ;  /* 0x000400140000751d */ /* 0x0005e20000010000 */
[----:B------:R-:W-:Y:S02]  /*c940*/  IMAD.MOV.U32 R25, RZ, RZ, 0xc00 ;  /* 0x00000c00ff197424 */ /* 0x000fe400078e00ff */
[----:B------:R-:W-:Y:S02]  /*c950*/  IMAD.MOV.U32 R29, RZ, RZ, 0x40000040 ;  /* 0x40000040ff1d7424 */ /* 0x000fe400078e00ff */
[----:B------:R-:W-:-:S02]  /*c960*/  IMAD.MOV.U32 R27, RZ, RZ, 0x40000040 ;  /* 0x40000040ff1b7424 */ /* 0x000fc400078e00ff */
[----:B------:R-:W-:Y:S01]  /*c970*/  IMAD.MOV.U32 R31, RZ, RZ, 0x40000040 ;  /* 0x40000040ff1f7424 */ /* 0x000fe200078e00ff */
[----:B------:R-:W-:Y:S01]  /*c980*/  R2UR UR11, R29 ;  /* 0x000000001d0b72ca */ /* 0x000fe200000e0000 */
[----:B------:R-:W-:Y:S01]  /*c990*/  IMAD.U32 R9, RZ, RZ, UR50 ;  /* 0x00000032ff097e24 */ /* 0x000fe2000f8e00ff */
[----:B------:R-:W-:Y:S02]  /*c9a0*/  R2UR UR15, R27 ;  /* 0x000000001b0f72ca */ /* 0x000fe400000e0000 */
[----:B------:R-:W-:Y:S01]  /*c9b0*/  UIADD3 UR4, UR4, 0x400, URZ ;  /* 0x0000040004047890 */ /* 0x000fe2000fffe03f */
[----:B------:R-:W-:Y:S02]  /*c9c0*/  R2UR UR19, R29 ;  /* 0x000000001d1372ca */ /* 0x000fe400000e0000 */
[----:B------:R-:W-:Y:S01]  /*c9d0*/  R2UR UR23, R31 ;  /* 0x000000001f1772ca */ /* 0x000fe200000e0000 */
[----:B------:R-:W-:Y:S01]  /*c9e0*/  USHF.R.U32.HI UR4, URZ, 0x4, UR4 ;  /* 0x000000043f047899 */ /* 0x000fe20008011604 */
[----:B------:R-:W-:-:S03]  /*c9f0*/  ISETP.NE.AND P0, PT, R9, 0x3, PT ;  /* 0x000000030900780c */ /* 0x000fc60003f05270 */
[----:B------:R-:W-:-:S04]  /*ca00*/  ULOP3.LUT UR4, UR4, 0x3fff, URZ, 0xc0, !UPT ;  /* 0x00003fff04047892 */ /* 0x000fc8000f8ec03f */
[----:B------:R-:W-:-:S06]  /*ca10*/  ULOP3.LUT UR49, UR4, 0x3000000, URZ, 0xfc, !UPT ;  /* 0x0300000004317892 */ /* 0x000fcc000f8efc3f */
[----:B------:R-:W-:Y:S02]  /*ca20*/  IMAD R24, R2, R25, UR49 ;  /* 0x0000003102187e24 */ /* 0x000fe4000f8e0219 */
[----:B------:R-:W-:Y:S02]  /*ca30*/  IMAD.MOV.U32 R25, RZ, RZ, 0x40000040 ;  /* 0x40000040ff197424 */ /* 0x000fe400078e00ff */
[C---:B------:R-:W-:Y:S01]  /*ca40*/  VIADD R28, R24.reuse, 0x80 ;  /* 0x00000080181c7836 */ /* 0x040fe20000000000 */
[C---:B------:R-:W-:Y:S01]  /*ca50*/  R2UR UR6, R24.reuse ;  /* 0x00000000180672ca */ /* 0x040fe200000e0000 */
[C---:B------:R-:W-:Y:S01]  /*ca60*/  VIADD R26, R24.reuse, 0x100 ;  /* 0x00000100181a7836 */ /* 0x040fe20000000000 */
[----:B------:R-:W-:Y:S01]  /*ca70*/  R2UR UR7, R25 ;  /* 0x00000000190772ca */ /* 0x000fe200000e0000 */
[----:B------:R-:W-:Y:S01]  /*ca80*/  VIADD R30, R24, 0x200 ;  /* 0x00000200181e7836 */ /* 0x000fe20000000000 */
[----:B------:R-:W-:Y:S01]  /*ca90*/  R2UR UR10, R28 ;  /* 0x000000001c0a72ca */ /* 0x000fe200000e0000 */
[----:B------:R-:W-:Y:S01]  /*caa0*/  VIADD R28, R24, 0x180 ;  /* 0x00000180181c7836 */ /* 0x000fe20000000000 */
[----:B------:R-:W-:Y:S01]  /*cab0*/  R2UR UR14, R26 ;  /* 0x000000001a0e72ca */ /* 0x000fe200000e0000 */
[----:B------:R-:W-:Y:S01]  /*cac0*/  VIADD R24, R24, 0x280 ;  /* 0x0000028018187836 */ /* 0x000fe20000000000 */
[----:B------:R-:W-:-:S02]  /*cad0*/  R2UR UR22, R30 ;  /* 0x000000001e1672ca */ /* 0x000fc400000e0000 */
[----:B------:R-:W-:Y:S02]  /*cae0*/  R2UR UR18, R28 ;  /* 0x000000001c1272ca */ /* 0x000fe400000e0000 */
[----:B------:R-:W-:Y:S02]  /*caf0*/  R2UR UR26, R24 ;  /* 0x00000000181a72ca */ /* 0x000fe400000e0000 */
        /* <DEDUP_REMOVED lines=26> */
.L_x_2969:
[----:B------:R-:W0:Y:S01]  /*cca0*/  LDC R9, c[0x0][0x448] ;  /* 0x00011200ff097b82 */ /* 0x000e220000000800 */
[----:B------:R-:W-:Y:S01]  /*ccb0*/  VIADD R3, R3, 0x22860 ;  /* 0x0002286003037836 */ /* 0x000fe20000000000 */
[----:B------:R-:W-:Y:S01]  /*ccc0*/  UISETP.GE.AND UP0, UPT, UR9, 0x1, UPT ;  /* 0x000000010900788c */ /* 0x000fe2000bf06270 */
[----:B------:R-:W-:Y:S01]  /*ccd0*/  IMAD.MOV.U32 R20, RZ, RZ, R228 ;  /* 0x000000ffff147224 */ /* 0x000fe200078e00e4 */
[----:B0-----:R-:W-:Y:S01]  /*cce0*/  ISETP.NE.AND P0, PT, R9, 0x1, PT ;  /* 0x000000010900780c */ /* 0x001fe20003f05270 */
[----:B------:R-:W-:-:S05]  /*ccf0*/  IMAD.U32 R9, RZ, RZ, UR47 ;  /* 0x0000002fff097e24 */ /* 0x000fca000f8e00ff */
[----:B------:R-:W-:-:S04]  /*cd00*/  PRMT R3, R9, 0x654, R3 ;  /* 0x0000065409037816 */ /* 0x000fc80000000003 */
[----:B------:R0:W-:Y:S03]  /*cd10*/  SYNCS.ARRIVE.TRANS64.RED.A1T0 RZ, [R3+URZ], RZ ;  /* 0x000000ff03ff79a7 */ /* 0x0001e6000810043f */
[----:B------:R-:W1:Y:S08]  /*cd20*/  @P0 LDC R9, c[0x0][0x44c] ;  /* 0x00011300ff090b82 */ /* 0x000e700000000800 */
[----:B0-----:R-:W0:Y:S01]  /*cd30*/  @P0 LDC R3, c[0x0][0x450] ;  /* 0x00011400ff030b82 */ /* 0x001e220000000800 */
[----:B-1----:R-:W-:-:S05]  /*cd40*/  @P0 IMAD.HI.U32 R9, R228, R9, RZ ;  /* 0x00000009e4090227 */ /* 0x002fca00078e00ff */
[----:B0-----:R-:W-:Y:S01]  /*cd50*/  @P0 SHF.R.U32.HI R20, RZ, R3, R9 ;  /* 0x00000003ff140219 */ /* 0x001fe20000011609 */
[----:B------:R-:W-:Y:S01]  /*cd60*/  VIADD R3, R176, 0xfffffffe ;  /* 0xfffffffeb0037836 */ /* 0x000fe20000000000 */
[----:B------:R-:W-:Y:S02]  /*cd70*/  PLOP3.LUT P0, PT, PT, PT, UP0, 0x40, 0x0 ;  /* 0x000000000000781c */ /* 0x000fe40003f0e808 */
[----:B------:R-:W-:-:S05]  /*cd80*/  IADD3 R9, R20, R210, -R207 ;  /* 0x000000d214097210 */ /* 0x000fca0007ffe8cf */
[----:B------:R-:W-:-:S06]  /*cd90*/  VIADD R20, R9, UR8 ;  /* 0x0000000809147c36 */ /* 0x000fcc0008000000 */
[----:B------:R-:W-:Y:S05]  /*cda0*/  @P0 BRA `(.L_x_2970) ;  /* 0x0000000000540947 */ /* 0x000fea0003800000 */
[C---:B------:R-:W-:Y:S01]  /*cdb0*/  ISETP.GT.AND P0, PT, R9.reuse, RZ, PT ;  /* 0x000000ff0900720c */ /* 0x040fe20003f04270 */
[----:B------:R-:W-:Y:S01]  /*cdc0*/  BSSY B0, `(.L_x_2971) ;  /* 0x0000010000007945 */ /* 0x000fe20003800000 */
[----:B------:R-:W-:-:S11]  /*cdd0*/  VIADD R152, R9, 0xffffffff ;  /* 0xffffffff09987836 */ /* 0x000fd60000000000 */
[----:B------:R-:W-:Y:S05]  /*cde0*/  @P0 BRA `(.L_x_2972) ;  /* 0x0000000000200947 */ /* 0x000fea0003800000 */
[----:B------:R-:W-:Y:S01]  /*cdf0*/  UISETP.NE.AND UP0, UPT, UR9, 0x1, UPT ;  /* 0x000000010900788c */ /* 0x000fe2000bf05270 */
[----:B------:R-:W-:-:S05]  /*ce00*/  IMAD.MOV R9, RZ, RZ, -R9 ;  /* 0x000000ffff097224 */ /* 0x000fca00078e0a09 */
[----:B------:R-:W-:-:S05]  /*ce10*/  PLOP3.LUT P0, PT, PT, PT, UP0, 0x80, 0x0 ;  /* 0x000000000000781c */ /* 0x000fca0003f0f008 */
[----:B------:R-:W-:-:S08]  /*ce20*/  @UP0 ULDC.64 UR4, c[0x0][0x9e8] ;  /* 0x00027a0000040ab9 */ /* 0x000fd00000000a00 */
[----:B------:R-:W-:-:S05]  /*ce30*/  @P0 IMAD.HI.U32 R152, R9, UR4, RZ ;  /* 0x0000000409980c27 */ /* 0x000fca000f8e00ff */
[----:B------:R-:W-:-:S04]  /*ce40*/  @P0 SHF.R.U32.HI R9, RZ, UR5, R152 ;  /* 0x00000005ff090c19 */ /* 0x000fc80008011698 */
[----:B------:R-:W-:Y:S01]  /*ce50*/  LOP3.LUT R152, RZ, R9, RZ, 0x33, !PT ;  /* 0x00000009ff987212 */ /* 0x000fe200078e33ff */
[----:B------:R-:W-:Y:S06]  /*ce60*/  BRA `(.L_x_2973) ;  /* 0x0000000000147947 */ /* 0x000fec0003800000 */
.L_x_2972:
[----:B------:R-:W-:-:S06]  /*ce70*/  UISETP.NE.AND UP0, UPT, UR9, 0x1, UPT ;  /* 0x000000010900788c */ /* 0x000fcc000bf05270 */
[----:B------:R-:W-:-:S05]  /*ce80*/  PLOP3.LUT P0, PT, PT, PT, UP0, 0x80, 0x0 ;  /* 0x000000000000781c */ /* 0x000fca0003f0f008 */
[----:B------:R-:W-:-:S08]  /*ce90*/  @UP0 ULDC.64 UR4, c[0x0][0x9e8] ;  /* 0x00027a0000040ab9 */ /* 0x000fd00000000a00 */
[----:B------:R-:W-:-:S05]  /*cea0*/  @P0 IMAD.HI.U32 R9, R152, UR4, RZ ;  /* 0x0000000498090c27 */ /* 0x000fca000f8e00ff */
[----:B------:R-:W-:-:S07]  /*ceb0*/  @P0 SHF.R.U32.HI R152, RZ, UR5, R9 ;  /* 0x00000005ff980c19 */ /* 0x000fce0008011609 */
.L_x_2973:
[----:B------:R-:W-:Y:S05]  /*cec0*/  BSYNC B0 ;  /* 0x0000000000007941 */ /* 0x000fea0003800000 */
.L_x_2971:
[----:B------:R-:W-:-:S04]  /*ced0*/  IMAD.U32 R9, RZ, RZ, UR9 ;  /* 0x00000009ff097e24 */ /* 0x000fc8000f8e00ff */
[----:B------:R-:W-:-:S05]  /*cee0*/  IMAD R9, R152, R9, UR9 ;  /* 0x0000000998097e24 */ /* 0x000fca000f8e0209 */
[----:B------:R-:W-:-:S07]  /*cef0*/  VIMNMX R20, R20, R9, PT ;  /* 0x0000000914147248 */ /* 0x000fce0003fe0100 */
.L_x_2970:
[----:B------:R-:W2:Y:S01]  /*cf00*/  LDL R152, [R1+0x24] ;  /* 0x0000240001987983 */ /* 0x000ea20000100800 */
[----:B------:R-:W-:Y:S01]  /*cf10*/  IMAD.HI R20, R20, 0x2aaaaaab, RZ ;  /* 0x2aaaaaab14147827 */ /* 0x000fe200078e02ff */
[----:B------:R-:W-:Y:S01]  /*cf20*/  ULDC UR37, c[0x0][0x9e4] ;  /* 0x0002790000257ab9 */ /* 0x000fe20000000800 */
[----:B------:R-:W-:Y:S01]  /*cf30*/  ULDC UR38, c[0x0][0x9e4] ;  /* 0x0002790000267ab9 */ /* 0x000fe20000000800 */
[----:B------:R-:W-:Y:S01]  /*cf40*/  ULDC UR39, c[0x0][0x9dc] ;  /* 0x0002770000277ab9 */ /* 0x000fe20000000800 */
[----:B------:R-:W-:Y:S01]  /*cf50*/  ULDC UR40, c[0x0][0x9dc] ;  /* 0x0002770000287ab9 */ /* 0x000fe20000000800 */
[----:B------:R-:W-:Y:S01]  /*cf60*/  SHF.R.U32.HI R9, RZ, 0x1f, R20 ;  /* 0x0000001fff097819 */ /* 0x000fe20000011614 */
[----:B------:R-:W-:Y:S01]  /*cf70*/  ULDC UR41, c[0x0][0x988] ;  /* 0x0002620000297ab9 */ /* 0x000fe20000000800 */
[----:B------:R-:W-:Y:S01]  /*cf80*/  ULDC UR42, c[0x0][0x988] ;  /* 0x00026200002a7ab9 */ /* 0x000fe20000000800 */
[----:B------:R-:W-:Y:S01]  /*cf90*/  ULDC UR43, c[0x0][0x988] ;  /* 0x00026200002b7ab9 */ /* 0x000fe20000000800 */
[----:B------:R-:W-:Y:S01]  /*cfa0*/  LEA.HI.SX32 R9, R20, R9, 0x1c ;  /* 0x0000000914097211 */ /* 0x000fe200078fe2ff */
[----:B------:R-:W-:Y:S01]  /*cfb0*/  ULDC UR44, c[0x0][0x9e0] ;  /* 0x00027800002c7ab9 */ /* 0x000fe20000000800 */
[----:B------:R-:W-:-:S02]  /*cfc0*/  ULDC UR45, c[0x0][0x9e0] ;  /* 0x00027800002d7ab9 */ /* 0x000fc40000000800 */
[----:B--2---:R-:W-:-:S04]  /*cfd0*/  VIMNMX R152, R152, R9, !PT ;  /* 0x0000000998987248 */ /* 0x004fc80007fe0100 */
[----:B------:R-:W-:Y:S01]  /*cfe0*/  ISETP.GE.AND P0, PT, R3, R152, PT ;  /* 0x000000980300720c */ /* 0x000fe20003f06270 */
[----:B------:R0:W-:-:S12]  /*cff0*/  STL [R1], R152 ;  /* 0x0000009801007387 */ /* 0x0001d80000100800 */
[----:B0-----:R-:W-:Y:S05]  /*d000*/  @!P0 BRA `(.L_x_2974) ;  /* 0x00000030009c8947 */ /* 0x001fea0003800000 */
.L_x_2994:
[----:B------:R-:W-:Y:S01]  /*d010*/  IMAD.U32 R20, RZ, RZ, UR50 ;  /* 0x00000032ff147e24 */ /* 0x000fe2000f8e00ff */
[----:B------:R-:W-:Y:S05]  /*d020*/  YIELD ;  /* 0x0000000000007946 */ /* 0x000fea0003800000 */
[----:B------:R-:W-:Y:S01]  /*d030*/  ISETP.NE.AND P1, PT, R20, 0x3, PT ;  /* 0x000000031400780c */ /* 0x000fe20003f25270 */
[----:B------:R-:W-:-:S05]  /*d040*/  VIADD R2, R2, 0x1 ;  /* 0x0000000102027836 */ /* 0x000fca0000000000 */
[----:B------:R-:W-:-:S04]  /*d050*/  ISETP.NE.AND P0, PT, R2, 0x2, PT ;  /* 0x000000020200780c */ /* 0x000fc80003f05270 */
[----:B------:R-:W-:Y:S02]  /*d060*/  SEL R9, RZ, 0x1, P0 ;  /* 0x00000001ff097807 */ /* 0x000fe40000000000 */
[----:B------:R-:W-:Y:S02]  /*d070*/  SEL R2, R2, RZ, P0 ;  /* 0x000000ff02027207 */ /* 0x000fe40000000000 */
[----:B------:R-:W-:Y:S01]  /*d080*/  LOP3.LUT R206, R206, R9, RZ, 0x3c, !PT ;  /* 0x00000009cece7212 */ /* 0x000fe200078e3cff */
[----:B--2---:R-:W-:Y:S06]  /*d090*/  @!P1 BRA `(.L_x_2975) ;  /* 0x0000000000049947 */ /* 0x004fec0003800000 */
[----:B------:R-:W-:Y:S01]  /*d0a0*/  BPT.TRAP 0x1 ;  /* 0x000000040000795c */ /* 0x000fe20000300000 */
.L_x_2975:
[----:B------:R-:W-:Y:S01]  /*d0b0*/  IMAD R9, R2, 0x8, R23 ;  /* 0x0000000802097824 */ /* 0x000fe200078e0217 */
[----:B------:R-:W-:-:S04]  /*d0c0*/  SHF.L.U32 R20, R206, 0x1f, RZ ;  /* 0x0000001fce147819 */ /* 0x000fc800000006ff */
[----:B------:R0:W1:Y:S01]  /*d0d0*/  SYNCS.PHASECHK.TRANS64.TRYWAIT P0, [R9+URZ+0x22830], R20 ;  /* 0x02283014090075a7 */ /* 0x000062000800017f */
[----:B------:R-:W-:Y:S05]  /*d0e0*/  @!P1 BRA `(.L_x_2976) ;  /* 0x0000000000049947 */ /* 0x000fea0003800000 */
[----:B------:R-:W-:Y:S01]  /*d0f0*/  BPT.TRAP 0x1 ;  /* 0x000000040000795c */ /* 0x000fe20000300000 */
.L_x_2976:
[----:B------:R-:W-:Y:S02]  /*d100*/  IMAD R156, R2, 0x300, R229 ;  /* 0x00000300029c7824 */ /* 0x000fe400078e02e5 */
[----:B------:R-:W-:Y:S01]  /*d110*/  IMAD.MOV.U32 R157, RZ, RZ, 0x40000040 ;  /* 0x40000040ff9d7424 */ /* 0x000fe200078e00ff */
[----:B-1----:R-:W-:Y:S06]  /*d120*/  @P0 BRA `(.L_x_2977) ;  /* 0x0000000000080947 */ /* 0x002fec0003800000 */
[----:B------:R-:W1:Y:S02]  /*d130*/  SYNCS.PHASECHK.TRANS64.TRYWAIT P0, [R9+URZ+0x22830], R20 ;  /* 0x02283014090075a7 */ /* 0x000e64000800017f */
[----:B-1----:R-:W-:Y:S05]  /*d140*/  @!P0 BRA `(.L_x_2978) ;  /* 0x0000017800108947 */ /* 0x002fea0003800000 */
.L_x_2977:
        /* <DEDUP_REMOVED lines=9> */
[----:B------:R-:W-:Y:S01]  /*d1e0*/  R2UR UR10, R154 ;  /* 0x000000009a0a72ca */ /* 0x000fe200000e0000 */
[----:B------:R-:W-:Y:S01]  /*d1f0*/  IMAD.MOV.U32 R153, RZ, RZ, 0x40000040 ;  /* 0x40000040ff997424 */ /* 0x000fe200078e00ff */
[----:B------:R-:W-:Y:S01]  /*d200*/  R2UR UR14, R152 ;  /* 0x00000000980e72ca */ /* 0x000fe200000e0000 */
[----:B------:R-:W-:Y:S01]  /*d210*/  IMAD.MOV.U32 R157, RZ, RZ, 0x40000040 ;  /* 0x40000040ff9d7424 */ /* 0x000fe200078e00ff */
[----:B------:R-:W-:Y:S01]  /*d220*/  R2UR UR11, R155 ;  /* 0x000000009b0b72ca */ /* 0x000fe200000e0000 */
[----:B------:R-:W2:Y:S01]  /*d230*/  S2R R21, SR_TID.X ;  /* 0x0000000000157919 */ /* 0x000ea20000002100 */
[----:B------:R-:W-:Y:S01]  /*d240*/  R2UR UR15, R153 ;  /* 0x00000000990f72ca */ /* 0x000fe200000e0000 */
[----:B------:R-:W-:Y:S01]  /*d250*/  IMAD.U32 R200, RZ, RZ, UR50 ;  /* 0x00000032ffc87e24 */ /* 0x000fe2000f8e00ff */
[----:B------:R-:W-:-:S02]  /*d260*/  R2UR UR18, R156 ;  /* 0x000000009c1272ca */ /* 0x000fc400000e0000 */
[----:B------:R-:W-:Y:S02]  /*d270*/  R2UR UR19, R157 ;  /* 0x000000009d1372ca */ /* 0x000fe400000e0000 */
[----:B------:R-:W-:Y:S01]  /*d280*/  WARPGROUP.ARRIVE ;  /* 0x00000000000079c5 */ /* 0x000fe20000000000 */
[----:B------:R-:W-:Y:S02]  /*d290*/  R2UR UR8, R14 ;  /* 0x000000000e0872ca */ /* 0x000fe400000e0000 */
[----:B------:R-:W-:Y:S02]  /*d2a0*/  R2UR UR9, R15 ;  /* 0x000000000f0972ca */ /* 0x000fe400000e0000 */
[----:B------:R-:W-:Y:S01]  /*d2b0*/  R2UR UR12, R12 ;  /* 0x000000000c0c72ca */ /* 0x000fe200000e0000 */
[----:B------:R-:W-:Y:S01]  /*d2c0*/  HGMMA.64x96x16.F32 R152, gdesc[UR4], RZ, !UPT, gsb0 ;  /* 0x01600000049879f0 */ /* 0x000fe2000c0008ff */
[----:B------:R-:W-:Y:S02]  /*d2d0*/  R2UR UR13, R13 ;  /* 0x000000000d0d72ca */ /* 0x000fe400000e0000 */
[----:B------:R-:W-:-:S02]  /*d2e0*/  R2UR UR16, R10 ;  /* 0x000000000a1072ca */ /* 0x000fc400000e0000 */
[----:B------:R-:W-:Y:S02]  /*d2f0*/  R2UR UR17, R11 ;  /* 0x000000000b1172ca */ /* 0x000fe400000e0000 */
[----:B------:R-:W-:Y:S02]  /*d300*/  ISETP.NE.AND P0, PT, R200, 0x3, PT ;  /* 0x00000003c800780c */ /* 0x000fe40003f05270 */
        /* <DEDUP_REMOVED lines=15> */
.L_x_2979:
[----:B------:R-:W3:Y:S01]  /*d400*/  LDL R202, [R1+0x4] ;  /* 0x0000040001ca7983 */ /* 0x000ee20000100800 */
[----:B------:R-:W4:Y:S02]  /*d410*/  LDC R200, c[0x0][0x448] ;  /* 0x00011200ffc87b82 */ /* 0x000f240000000800 */
[----:B----4-:R-:W-:-:S13]  /*d420*/  ISETP.NE.AND P0, PT, R200, 0x1, PT ;  /* 0x00000001c800780c */ /* 0x010fda0003f05270 */
[----:B------:R-:W4:Y:S08]  /*d430*/  @P0 LDC R201, c[0x0][0x44c] ;  /* 0x00011300ffc90b82 */ /* 0x000f300000000800 */
[----:B------:R-:W5:Y:S01]  /*d440*/  @P0 LDC R200, c[0x0][0x450] ;  /* 0x00011400ffc80b82 */ /* 0x000f620000000800 */
[----:B------:R-:W-:Y:S01]  /*d450*/  UISETP.NE.AND UP0, UPT, UR51, URZ, UPT ;  /* 0x0000003f3300728c */ /* 0x000fe2000bf05270 */
[----:B------:R-:W-:-:S02]  /*d460*/  UMOV UR46, UR39 ;  /* 0x00000027002e7c82 */ /* 0x000fc40008000000 */
[----:B------:R-:W-:Y:S01]  /*d470*/  ULOP3.LUT UR4, URZ, UR46, URZ, 0x33, !UPT ;  /* 0x0000002e3f047292 */ /* 0x000fe2000f8e333f */
[----:B---3--:R-:W-:-:S04]  /*d480*/  IMAD.IADD R225, R202, 0x1, R228 ;  /* 0x00000001cae17824 */ /* 0x008fc800078e02e4 */
[----:B----4-:R-:W-:-:S05]  /*d490*/  @P0 IMAD.HI.U32 R201, R225, R201, RZ ;  /* 0x000000c9e1c90227 */ /* 0x010fca00078e00ff */
[----:B-----5:R-:W-:-:S05]  /*d4a0*/  @P0 SHF.R.U32.HI R225, RZ, R200, R201 ;  /* 0x000000c8ffe10219 */ /* 0x020fca00000116c9 */
[----:B------:R-:W3:Y:S01]  /*d4b0*/  SHFL.IDX PT, R226, R225, RZ, 0x1c1f ;  /* 0x001c1fffe1e27589 */ /* 0x000ee200000e0000 */
[----:B------:R-:W-:Y:S01]  /*d4c0*/  IMAD R202, R3, -0x60, RZ ;  /* 0xffffffa003ca7824 */ /* 0x000fe200078e02ff */
[----:B------:R-:W-:Y:S01]  /*d4d0*/  PLOP3.LUT P0, PT, PT, PT, UP0, 0x40, 0x0 ;  /* 0x000000000000781c */ /* 0x000fe20003f0e808 */
[----:B------:R-:W-:-:S03]  /*d4e0*/  VIADD R200, R9, 0x22840 ;  /* 0x0002284009c87836 */ /* 0x000fc60000000000 */
[----:B------:R-:W-:Y:S01]  /*d4f0*/  IADD3 R223, -R211, 0x1, R202 ;  /* 0x00000001d3df7810 */ /* 0x000fe20007ffe1ca */
[----:B------:R-:W-:-:S03]  /*d500*/  IMAD.U32 R201, RZ, RZ, UR47 ;  /* 0x0000002fffc97e24 */ /* 0x000fc6000f8e00ff */
[----:B------:R-:W-:Y:S02]  /*d510*/  IADD3 R223, -R207, R223, R210 ;  /* 0x000000dfcfdf7210 */ /* 0x000fe40007ffe1d2 */
[----:B------:R-:W-:-:S03]  /*d520*/  PRMT R200, R201, 0x654, R200 ;  /* 0x00000654c9c87816 */ /* 0x000fc600000000c8 */
[C---:B------:R-:W-:Y:S01]  /*d530*/  VIADD R224, R223.reuse, UR44 ;  /* 0x0000002cdfe07c36 */ /* 0x040fe20008000000 */
[----:B------:R4:W-:Y:S01]  /*d540*/  SYNCS.ARRIVE.TRANS64.RED.A1T0 RZ, [R200+URZ], RZ ;  /* 0x000000ffc8ff79a7 */ /* 0x0009e2000810043f */
[----:B------:R-:W-:Y:S02]  /*d550*/  VIADD R223, R223, UR4 ;  /* 0x00000004dfdf7c36 */ /* 0x000fe40008000000 */
[C---:B---3--:R-:W-:Y:S02]  /*d560*/  IMAD.IADD R222, R226.reuse, 0x1, R224 ;  /* 0x00000001e2de7824 */ /* 0x048fe400078e02e0 */
[----:B------:R-:W-:Y:S01]  /*d570*/  IMAD.IADD R203, R226, 0x1, R223 ;  /* 0x00000001e2cb7824 */ /* 0x000fe200078e02df */
[----:B----4-:R-:W-:Y:S06]  /*d580*/  @P0 BRA `(.L_x_2980) ;  /* 0x0000000000580947 */ /* 0x010fec0003800000 */
[----:B------:R-:W-:Y:S01]  /*d590*/  IADD3 R226, -R207, R210, R226 ;  /* 0x000000d2cfe27210 */ /* 0x000fe20007ffe1e2 */
[----:B------:R-:W-:Y:S03]  /*d5a0*/  BSSY B0, `(.L_x_2981) ;  /* 0x0000010000007945 */ /* 0x000fe60003800000 */
        /* <DEDUP_REMOVED lines=10> */
.L_x_2982:
[----:B------:R-:W-:-:S05]  /*d650*/  IMAD.U32 R227, RZ, RZ, UR37 ;  /* 0x00000025ffe37e24 */ /* 0x000fca000f8e00ff */
[----:B------:R-:W-:-:S13]  /*d660*/  ISETP.NE.AND P0, PT, R227, 0x1, PT ;  /* 0x00000001e300780c */ /* 0x000fda0003f05270 */
[----:B------:R-:W3:Y:S02]  /*d670*/  @P0 LDC.64 R200, c[0x0][0x9e8] ;  /* 0x00027a00ffc80b82 */ /* 0x000ee40000000a00 */
[----:B---3--:R-:W-:-:S05]  /*d680*/  @P0 IMAD.HI.U32 R200, R226, R200, RZ ;  /* 0x000000c8e2c80227 */ /* 0x008fca00078e00ff */
[----:B------:R-:W-:-:S07]  /*d690*/  @P0 SHF.R.U32.HI R226, RZ, R201, R200 ;  /* 0x000000c9ffe20219 */ /* 0x000fce00000116c8 */
.L_x_2983:
[----:B------:R-:W-:Y:S05]  /*d6a0*/  BSYNC B0 ;  /* 0x0000000000007941 */ /* 0x000fea0003800000 */
.L_x_2981:
[----:B------:R-:W-:-:S04]  /*d6b0*/  IMAD.IADD R200, R202, 0x1, -R211 ;  /* 0x00000001cac87824 */ /* 0x000fc800078e0ad3 */
[----:B------:R-:W-:-:S05]  /*d6c0*/  IMAD R200, R226, R227, R200 ;  /* 0x000000e3e2c87224 */ /* 0x000fca00078e02c8 */
[----:B------:R-:W-:Y:S02]  /*d6d0*/  VIADDMNMX R222, R200, R227, R222, PT ;  /* 0x000000e3c8de7246 */ /* 0x000fe400038001de */
[----:B------:R-:W-:-:S07]  /*d6e0*/  VIMNMX R203, R203, R200, !PT ;  /* 0x000000c8cbcb7248 */ /* 0x000fce0007fe0100 */
.L_x_2980:
[----:B------:R-:W-:Y:S01]  /*d6f0*/  ISETP.GE.AND P1, PT, R202, 0x1, PT ;  /* 0x00000001ca00780c */ /* 0x000fe20003f26270 */
[----:B------:R-:W-:Y:S01]  /*d700*/  UISETP.NE.AND UP0, UPT, UR51, URZ, UPT ;  /* 0x0000003f3300728c */ /* 0x000fe2000bf05270 */
[----:B------:R-:W-:Y:S02]  /*d710*/  LOP3.LUT R16, R16, 0xfffdffff, RZ, 0xc0, !PT ;  /* 0xfffdffff10107812 */ /* 0x000fe400078ec0ff */
[C---:B------:R-:W-:Y:S02]  /*d720*/  ISETP.GE.AND P0, PT, R202.reuse, 0x2, PT ;  /* 0x00000002ca00780c */ /* 0x040fe40003f06270 */
[----:B------:R-:W-:Y:S02]  /*d730*/  ISETP.GT.AND P2, PT, R203, RZ, !P1 ;  /* 0x000000ffcb00720c */ /* 0x000fe40004f44270 */
[----:B------:R-:W-:Y:S02]  /*d740*/  ISETP.GE.AND P3, PT, R202, 0x9, PT ;  /* 0x00000009ca00780c */ /* 0x000fe40003f66270 */
[----:B------:R-:W-:-:S03]  /*d750*/  ISETP.LT.OR P2, PT, R222, 0x1, P2 ;  /* 0x00000001de00780c */ /* 0x000fc60001741670 */
[----:B------:R-:W-:Y:S02]  /*d760*/  @P1 LOP3.LUT R16, R16, 0x20000, RZ, 0xfc, !PT ;  /* 0x0002000010101812 */ /* 0x000fe400078efcff */
[----:B------:R-:W-:Y:S02]  /*d770*/  ISETP.GT.AND P1, PT, R203, 0x1, !P0 ;  /* 0x00000001cb00780c */ /* 0x000fe40004724270 */
[----:B------:R-:W-:Y:S02]  /*d780*/  FSEL R152, R152, -INF , !P2 ;  /* 0xff80000098987808 */ /* 0x000fe40005000000 */
[----:B------:R-:W-:Y:S02]  /*d790*/  ISETP.LT.OR P1, PT, R222, 0x2, P1 ;  /* 0x00000002de00780c */ /* 0x000fe40000f21670 */
        /* <DEDUP_REMOVED lines=120> */
[----:B------:R-:W3:Y:S02]  /*df20*/  SHFL.IDX PT, R203, R225, 0x1, 0x1c1f ;  /* 0x003c1f00e1cb7f89 */ /* 0x000ee400000e0000 */
[----:B------:R-:W-:-:S04]  /*df30*/  ISETP.LT.OR P6, PT, R222, 0x5a, P6 ;  /* 0x0000005ade00780c */ /* 0x000fc800037c1670 */
[----:B------:R-:W-:Y:S02]  /*df40*/  FSEL R197, R197, -INF , !P6 ;  /* 0xff800000c5c57808 */ /* 0x000fe40007000000 */
[----:B------:R-:W-:Y:S01]  /*df50*/  PLOP3.LUT P6, PT, PT, PT, UP0, 0x40, 0x0 ;  /* 0x000000000000781c */ /* 0x000fe20003fce808 */
[--C-:B---3--:R-:W-:Y:S02]  /*df60*/  IMAD.IADD R224, R224, 0x1, R203.reuse ;  /* 0x00000001e0e07824 */ /* 0x108fe400078e02cb */
        /* <DEDUP_REMOVED lines=14> */
.L_x_2986:
[----:B------:R-:W-:-:S05]  /*e050*/  IMAD.U32 R222, RZ, RZ, UR37 ;  /* 0x00000025ffde7e24 */ /* 0x000fca000f8e00ff */
[----:B------:R-:W-:-:S13]  /*e060*/  ISETP.NE.AND P6, PT, R222, 0x1, PT ;  /* 0x00000001de00780c */ /* 0x000fda0003fc5270 */
[----:B------:R-:W3:Y:S02]  /*e070*/  @P6 LDC.64 R156, c[0x0][0x9e8] ;  /* 0x00027a00ff9c6b82 */ /* 0x000ee40000000a00 */
[----:B---3--:R-:W-:-:S05]  /*e080*/  @P6 IMAD.HI.U32 R156, R203, R156, RZ ;  /* 0x0000009ccb9c6227 */ /* 0x008fca00078e00ff */
[----:B------:R-:W-:-:S07]  /*e090*/  @P6 SHF.R.U32.HI R203, RZ, R157, R156 ;  /* 0x0000009dffcb6219 */ /* 0x000fce000001169c */
.L_x_2987:
[----:B------:R-:W-:Y:S05]  /*e0a0*/  BSYNC B0 ;  /* 0x0000000000007941 */ /* 0x000fea0003800000 */
.L_x_2985:
[----:B------:R-:W-:-:S04]  /*e0b0*/  IMAD.IADD R202, R202, 0x1, -R211 ;  /* 0x00000001caca7824 */ /* 0x000fc800078e0ad3 */
[----:B------:R-:W-:-:S05]  /*e0c0*/  IMAD R202, R203, R222, R202 ;  /* 0x000000decbca7224 */ /* 0x000fca00078e02ca */
[----:B------:R-:W-:Y:S02]  /*e0d0*/  VIADDMNMX R224, R202, R222, R224, PT ;  /* 0x000000decae07246 */ /* 0x000fe400038001e0 */
[----:B------:R-:W-:-:S07]  /*e0e0*/  VIMNMX R223, R223, R202, !PT ;  /* 0x000000cadfdf7248 */ /* 0x000fce0007fe0100 */
.L_x_2984:
        /* <DEDUP_REMOVED lines=60> */
[----:B------:R-:W-:-:S02]  /*e4b0*/  LOP3.LUT P0, RZ, R16, 0x2000, RZ, 0xc0, !PT ;  /* 0x0000200010ff7812 */ /* 0x000fc4000780c0ff */
[----:B------:R-:W-:Y:S02]  /*e4c0*/  LOP3.LUT P6, RZ, R16, 0x40, RZ, 0xc0, !PT ;  /* 0x0000004010ff7812 */ /* 0x000fe400078cc0ff */
[C---:B------:R-:W-:Y:S02]  /*e4d0*/  ISETP.GT.AND P0, PT, R223.reuse, 0x28, !P0 ;  /* 0x00000028df00780c */ /* 0x040fe40004704270 */
[----:B------:R-:W-:Y:S02]  /*e4e0*/  ISETP.GT.AND P1, PT, R223, 0x48, !P1 ;  /* 0x00000048df00780c */ /* 0x000fe40004f24270 */
[C---:B------:R-:W-:Y:S02]  /*e4f0*/  ISETP.LT.OR P0, PT, R224.reuse, 0x29, P0 ;  /* 0x00000029e000780c */ /* 0x040fe40000701670 */
[----:B------:R-:W-:Y:S02]  /*e500*/  ISETP.LT.OR P1, PT, R224, 0x49, P1 ;  /* 0x00000049e000780c */ /* 0x000fe40000f21670 */
[----:B------:R-:W-:-:S02]  /*e510*/  FSEL R174, R174, -INF , !P0 ;  /* 0xff800000aeae7808 */ /* 0x000fc40004000000 */
[----:B------:R-:W-:Y:S02]  /*e520*/  LOP3.LUT P0, RZ, R16, 0x1000, RZ, 0xc0, !PT ;  /* 0x0000100010ff7812 */ /* 0x000fe4000780c0ff */
[----:B------:R-:W-:Y:S02]  /*e530*/  FSEL R190, R190, -INF , !P1 ;  /* 0xff800000bebe7808 */ /* 0x000fe40004800000 */
[C---:B------:R-:W-:Y:S02]  /*e540*/  ISETP.GT.AND P0, PT, R223.reuse, 0x29, !P0 ;  /* 0x00000029df00780c */ /* 0x040fe40004704270 */
[----:B------:R-:W-:Y:S02]  /*e550*/  LOP3.LUT P1, RZ, R16, 0x20000, RZ, 0xc0, !PT ;  /* 0x0002000010ff7812 */ /* 0x000fe4000782c0ff */
[----:B------:R-:W-:Y:S02]  /*e560*/  ISETP.LT.OR P0, PT, R224, 0x2a, P0 ;  /* 0x0000002ae000780c */ /* 0x000fe40000701670 */
[----:B------:R-:W-:-:S02]  /*e570*/  ISETP.GT.AND P1, PT, R223, RZ, !P1 ;  /* 0x000000ffdf00720c */ /* 0x000fc40004f24270 */
[----:B------:R-:W-:Y:S02]  /*e580*/  FSEL R175, R175, -INF , !P0 ;  /* 0xff800000afaf7808 */ /* 0x000fe40004000000 */
[----:B------:R-:W-:Y:S02]  /*e590*/  LOP3.LUT P0, RZ, R16, 0x800, RZ, 0xc0, !PT ;  /* 0x0000080010ff7812 */ /* 0x000fe4000780c0ff */
[----:B------:R-:W-:Y:S02]  /*e5a0*/  ISETP.LT.OR P1, PT, R224, 0x1, P1 ;  /* 0x00000001e000780c */ /* 0x000fe40000f21670 */
[----:B------:R-:W-:Y:S02]  /*e5b0*/  ISETP.GT.AND P0, PT, R223, 0x30, !P0 ;  /* 0x00000030df00780c */ /* 0x000fe40004704270 */
[----:B------:R-:W-:Y:S02]  /*e5c0*/  FSEL R154, R154, -INF , !P1 ;  /* 0xff8000009a9a7808 */ /* 0x000fe40004800000 */
[----:B------:R-:W-:-:S02]  /*e5d0*/  ISETP.LT.OR P0, PT, R224, 0x31, P0 ;  /* 0x00000031e000780c */ /* 0x000fc40000701670 */
[C---:B------:R-:W-:Y:S02]  /*e5e0*/  ISETP.GT.AND P2, PT, R223.reuse, 0x49, !P2 ;  /* 0x00000049df00780c */ /* 0x040fe40005744270 */
[----:B------:R-:W-:Y:S02]  /*e5f0*/  FSEL R156, R178, -INF , !P0 ;  /* 0xff800000b29c7808 */ /* 0x000fe40004000000 */
[----:B------:R-:W-:Y:S01]  /*e600*/  LOP3.LUT P0, RZ, R16, 0x400, RZ, 0xc0, !PT ;  /* 0x0000040010ff7812 */ /* 0x000fe2000780c0ff */
[----:B------:R-:W3:Y:S01]  /*e610*/  SHFL.BFLY PT, R178, R157, 0x2, 0x1f ;  /* 0x0c401f009db27f89 */ /* 0x000ee200000e0000 */
[----:B------:R-:W-:Y:S02]  /*e620*/  ISETP.LT.OR P2, PT, R224, 0x4a, P2 ;  /* 0x0000004ae000780c */ /* 0x000fe40001741670 */
[C---:B------:R-:W-:Y:S02]  /*e630*/  ISETP.GT.AND P0, PT, R223.reuse, 0x31, !P0 ;  /* 0x00000031df00780c */ /* 0x040fe40004704270 */
[----:B------:R-:W-:-:S02]  /*e640*/  ISETP.GT.AND P3, PT, R223, 0x50, !P3 ;  /* 0x00000050df00780c */ /* 0x000fc40005f64270 */
[----:B------:R-:W-:Y:S02]  /*e650*/  ISETP.LT.OR P0, PT, R224, 0x32, P0 ;  /* 0x00000032e000780c */ /* 0x000fe40000701670 */
[----:B------:R-:W-:Y:S02]  /*e660*/  FSEL R191, R191, -INF , !P2 ;  /* 0xff800000bfbf7808 */ /* 0x000fe40005000000 */
[----:B------:R-:W-:Y:S02]  /*e670*/  FSEL R179, R179, -INF , !P0 ;  /* 0xff800000b3b37808 */ /* 0x000fe40004000000 */
[----:B------:R-:W-:Y:S02]  /*e680*/  LOP3.LUT P0, RZ, R16, 0x200, RZ, 0xc0, !PT ;  /* 0x0000020010ff7812 */ /* 0x000fe4000780c0ff */
[C---:B------:R-:W-:Y:S02]  /*e690*/  ISETP.GT.AND P4, PT, R223.reuse, 0x51, !P4 ;  /* 0x00000051df00780c */ /* 0x040fe40006784270 */
[----:B------:R-:W-:-:S02]  /*e6a0*/  ISETP.GT.AND P0, PT, R223, 0x38, !P0 ;  /* 0x00000038df00780c */ /* 0x000fc40004704270 */
[C---:B------:R-:W-:Y:S02]  /*e6b0*/  ISETP.LT.OR P3, PT, R224.reuse, 0x51, P3 ;  /* 0x00000051e000780c */ /* 0x040fe40001f61670 */
[----:B------:R-:W-:Y:S02]  /*e6c0*/  ISETP.LT.OR P0, PT, R224, 0x39, P0 ;  /* 0x00000039e000780c */ /* 0x000fe40000701670 */
[----:B------:R-:W-:Y:S02]  /*e6d0*/  ISETP.GT.AND P5, PT, R223, 0x58, !P5 ;  /* 0x00000058df00780c */ /* 0x000fe40006fa4270 */
[----:B------:R-:W-:Y:S02]  /*e6e0*/  FSEL R182, R182, -INF , !P0 ;  /* 0xff800000b6b67808 */ /* 0x000fe40004000000 */
[----:B------:R-:W-:Y:S02]  /*e6f0*/  LOP3.LUT P0, RZ, R16, 0x100, RZ, 0xc0, !PT ;  /* 0x0000010010ff7812 */ /* 0x000fe4000780c0ff */
[----:B---3--:R-:W-:-:S02]  /*e700*/  FMNMX.FTZ R178, R157, R178, !PT ;  /* 0x000000b29db27209 */ /* 0x008fc40007810000 */
[----:B------:R-:W-:Y:S02]  /*e710*/  ISETP.GT.AND P0, PT, R223, 0x39, !P0 ;  /* 0x00000039df00780c */ /* 0x000fe40004704270 */
[C---:B------:R-:W-:Y:S01]  /*e720*/  ISETP.LT.OR P4, PT, R224.reuse, 0x52, P4 ;  /* 0x00000052e000780c */ /* 0x040fe20002781670 */
[----:B------:R-:W3:Y:S01]  /*e730*/  SHFL.BFLY PT, R157, R178, 0x1, 0x1f ;  /* 0x0c201f00b29d7f89 */ /* 0x000ee200000e0000 */
[----:B------:R-:W-:Y:S02]  /*e740*/  ISETP.LT.OR P0, PT, R224, 0x3a, P0 ;  /* 0x0000003ae000780c */ /* 0x000fe40000701670 */
[----:B------:R-:W-:Y:S02]  /*e750*/  FSEL R194, R194, -INF , !P3 ;  /* 0xff800000c2c27808 */ /* 0x000fe40005800000 */
[----:B------:R-:W-:Y:S02]  /*e760*/  FSEL R183, R183, -INF , !P0 ;  /* 0xff800000b7b77808 */ /* 0x000fe40004000000 */
[----:B------:R-:W-:-:S02]  /*e770*/  LOP3.LUT P0, RZ, R16, 0x80, RZ, 0xc0, !PT ;  /* 0x0000008010ff7812 */ /* 0x000fc4000780c0ff */
[C---:B------:R-:W-:Y:S02]  /*e780*/  ISETP.LT.OR P5, PT, R224.reuse, 0x59, P5 ;  /* 0x00000059e000780c */ /* 0x040fe40002fa1670 */
[----:B------:R-:W-:Y:S02]  /*e790*/  ISETP.GT.AND P0, PT, R223, 0x40, !P0 ;  /* 0x00000040df00780c */ /* 0x000fe40004704270 */
[----:B------:R-:W-:Y:S02]  /*e7a0*/  FSEL R195, R195, -INF , !P4 ;  /* 0xff800000c3c37808 */ /* 0x000fe40006000000 */
[----:B------:R-:W-:Y:S02]  /*e7b0*/  ISETP.LT.OR P0, PT, R224, 0x41, P0 ;  /* 0x00000041e000780c */ /* 0x000fe40000701670 */
[----:B------:R-:W-:Y:S02]  /*e7c0*/  FSEL R198, R198, -INF , !P5 ;  /* 0xff800000c6c67808 */ /* 0x000fe40006800000 */
[----:B------:R-:W-:-:S02]  /*e7d0*/  FSEL R186, R186, -INF , !P0 ;  /* 0xff800000baba7808 */ /* 0x000fc40004000000 */
[----:B------:R-:W-:Y:S02]  /*e7e0*/  ISETP.GT.AND P0, PT, R223, 0x41, !P6 ;  /* 0x00000041df00780c */ /* 0x000fe40007704270 */
[----:B------:R-:W-:Y:S02]  /*e7f0*/  LOP3.LUT P6, RZ, R16, 0x1, RZ, 0xc0, !PT ;  /* 0x0000000110ff7812 */ /* 0x000fe400078cc0ff */
[----:B------:R-:W-:Y:S02]  /*e800*/  ISETP.LT.OR P0, PT, R224, 0x42, P0 ;  /* 0x00000042e000780c */ /* 0x000fe40000701670 */
[----:B---3--:R-:W-:Y:S02]  /*e810*/  FMNMX.FTZ R178, R178, R157, !PT ;  /* 0x0000009db2b27209 */ /* 0x008fe40007810000 */
        /* <DEDUP_REMOVED lines=8> */
[----:B------:R-:W3:Y:S01]  /*e8a0*/  MUFU.EX2 R0, R0 ;  /* 0x0000000000007308 */ /* 0x000ee20000000800 */
        /* <DEDUP_REMOVED lines=25> */
[----:B------:R-:W4:Y:S01]  /*ea40*/  MUFU.EX2 R227, R152 ;  /* 0x0000009800e37308 */ /* 0x000f220000000800 */
[----:B------:R-:W-:Y:S01]  /*ea50*/  ISETP.LT.OR P0, PT, R224, 0x5a, P0 ;  /* 0x0000005ae000780c */ /* 0x000fe20000701670 */
[-C--:B---3--:R-:W-:Y:S01]  /*ea60*/  FMUL.FTZ R24, R24, R0.reuse ;  /* 0x0000000018187220 */ /* 0x088fe20000410000 */
[----:B------:R-:W-:Y:S01]  /*ea70*/  FMNMX.FTZ R197, R155, R197, !PT ;  /* 0x000000c59bc57209 */ /* 0x000fe20007810000 */
[-C--:B------:R-:W-:Y:S01]  /*ea80*/  FMUL.FTZ R25, R25, R0.reuse ;  /* 0x0000000019197220 */ /* 0x080fe20000410000 */
[----:B------:R-:W-:Y:S01]  /*ea90*/  FSEL R199, R199, -INF , !P0 ;  /* 0xff800000c7c77808 */ /* 0x000fe20004000000 */
[-C--:B------:R-:W-:Y:S01]  /*eaa0*/  FMUL.FTZ R28, R28, R0.reuse ;  /* 0x000000001c1c7220 */ /* 0x080fe20000410000 */
[----:B------:R-:W-:Y:S01]  /*eab0*/  FMNMX.FTZ R197, R158, R197, !PT ;  /* 0x000000c59ec57209 */ /* 0x000fe20007810000 */
[----:B------:R-:W3:Y:S01]  /*eac0*/  MUFU.EX2 R226, R153 ;  /* 0x0000009900e27308 */ /* 0x000ee20000000800 */
[-C--:B------:R-:W-:Y:S01]  /*ead0*/  FMUL.FTZ R29, R29, R0.reuse ;  /* 0x000000001d1d7220 */ /* 0x080fe20000410000 */
[-C--:B------:R-:W-:Y:S01]  /*eae0*/  FMUL.FTZ R32, R32, R0.reuse ;  /* 0x0000000020207220 */ /* 0x080fe20000410000 */
[----:B------:R-:W-:Y:S01]  /*eaf0*/  FMNMX.FTZ R197, R159, R197, !PT ;  /* 0x000000c59fc57209 */ /* 0x000fe20007810000 */
[-C--:B------:R-:W-:Y:S01]  /*eb00*/  FMUL.FTZ R33, R33, R0.reuse ;  /* 0x0000000021217220 */ /* 0x080fe20000410000 */
[-C--:B------:R-:W-:Y:S01]  /*eb10*/  FMUL.FTZ R36, R36, R0.reuse ;  /* 0x0000000024247220 */ /* 0x080fe20000410000 */
[-C--:B------:R-:W-:Y:S01]  /*eb20*/  FMUL.FTZ R37, R37, R0.reuse ;  /* 0x0000000025257220 */ /* 0x080fe20000410000 */
[----:B------:R-:W-:Y:S01]  /*eb30*/  FMNMX.FTZ R197, R162, R197, !PT ;  /* 0x000000c5a2c57209 */ /* 0x000fe20007810000 */
[----:B------:R-:W5:Y:S01]  /*eb40*/  MUFU.EX2 R225, R200 ;  /* 0x000000c800e17308 */ /* 0x000f620000000800 */
[-C--:B------:R-:W-:Y:S01]  /*eb50*/  FMUL.FTZ R40, R40, R0.reuse ;  /* 0x0000000028287220 */ /* 0x080fe20000410000 */
[-C--:B------:R-:W-:Y:S01]  /*eb60*/  FMUL.FTZ R41, R41, R0.reuse ;  /* 0x0000000029297220 */ /* 0x080fe20000410000 */
[----:B------:R-:W-:Y:S01]  /*eb70*/  FMNMX.FTZ R197, R163, R197, !PT ;  /* 0x000000c5a3c57209 */ /* 0x000fe20007810000 */
[-C--:B------:R-:W-:Y:S01]  /*eb80*/  FMUL.FTZ R44, R44, R0.reuse ;  /* 0x000000002c2c7220 */ /* 0x080fe20000410000 */
[-C--:B------:R-:W-:Y:S01]  /*eb90*/  FMUL.FTZ R45, R45, R0.reuse ;  /* 0x000000002d2d7220 */ /* 0x080fe20000410000 */
[-C--:B------:R-:W-:Y:S01]  /*eba0*/  FMUL.FTZ R48, R48, R0.reuse ;  /* 0x0000000030307220 */ /* 0x080fe20000410000 */
[----:B------:R-:W-:Y:S01]  /*ebb0*/  FMNMX.FTZ R197, R166, R197, !PT ;  /* 0x000000c5a6c57209 */ /* 0x000fe20007810000 */
[----:B------:R4:W0:Y:S01]  /*ebc0*/  MUFU.EX2 R224, R201 ;  /* 0x000000c900e07308 */ /* 0x0008220000000800 */
[-C--:B------:R-:W-:Y:S01]  /*ebd0*/  FMUL.FTZ R49, R49, R0.reuse ;  /* 0x0000000031317220 */ /* 0x080fe20000410000 */
[-C--:B------:R-:W-:Y:S01]  /*ebe0*/  FMUL.FTZ R52, R52, R0.reuse ;  /* 0x0000000034347220 */ /* 0x080fe20000410000 */
[----:B------:R-:W-:Y:S01]  /*ebf0*/  FMNMX.FTZ R197, R167, R197, !PT ;  /* 0x000000c5a7c57209 */ /* 0x000fe20007810000 */
[-C--:B------:R-:W-:Y:S01]  /*ec00*/  FMUL.FTZ R53, R53, R0.reuse ;  /* 0x0000000035357220 */ /* 0x080fe20000410000 */
[-C--:B------:R-:W-:Y:S01]  /*ec10*/  FMUL.FTZ R56, R56, R0.reuse ;  /* 0x0000000038387220 */ /* 0x080fe20000410000 */
[----:B------:R-:W-:Y:S01]  /*ec20*/  FMUL.FTZ R57, R57, R0 ;  /* 0x0000000039397220 */ /* 0x000fe20000410000 */
[----:B------:R-:W-:Y:S01]  /*ec30*/  FMNMX.FTZ R197, R170, R197, !PT ;  /* 0x000000c5aac57209 */ /* 0x000fe20007810000 */
[----:B------:R-:W1:Y:S01]  /*ec40*/  MUFU.EX2 R223, R160 ;  /* 0x000000a000df7308 */ /* 0x000e620000000800 */
[----:B----4-:R-:W-:Y:S01]  /*ec50*/  FFMA.FTZ R201, R0, R8, R227 ;  /* 0x0000000800c97223 */ /* 0x010fe200000100e3 */
[-C--:B------:R-:W-:Y:S01]  /*ec60*/  FMUL.FTZ R60, R60, R0.reuse ;  /* 0x000000003c3c7220 */ /* 0x080fe20000410000 */
[----:B------:R-:W-:Y:S01]  /*ec70*/  FMNMX.FTZ R197, R171, R197, !PT ;  /* 0x000000c5abc57209 */ /* 0x000fe20007810000 */
[-C--:B------:R-:W-:Y:S01]  /*ec80*/  FMUL.FTZ R61, R61, R0.reuse ;  /* 0x000000003d3d7220 */ /* 0x080fe20000410000 */
[----:B---3--:R-:W-:Y:S01]  /*ec90*/  FADD.FTZ R201, R226, R201 ;  /* 0x000000c9e2c97221 */ /* 0x008fe20000010000 */
[-C--:B------:R-:W-:Y:S01]  /*eca0*/  FMUL.FTZ R64, R64, R0.reuse ;  /* 0x0000000040407220 */ /* 0x080fe20000410000 */
[----:B------:R-:W-:Y:S01]  /*ecb0*/  FMNMX.FTZ R197, R174, R197, !PT ;  /* 0x000000c5aec57209 */ /* 0x000fe20007810000 */
[----:B------:R-:W3:Y:S01]  /*ecc0*/  MUFU.EX2 R222, R161 ;  /* 0x000000a100de7308 */ /* 0x000ee20000000800 */
[----:B-----5:R-:W-:Y:S01]  /*ecd0*/  FADD.FTZ R201, R225, R201 ;  /* 0x000000c9e1c97221 */ /* 0x020fe20000010000 */
[-C--:B------:R-:W-:Y:S01]  /*ece0*/  FMUL.FTZ R65, R65, R0.reuse ;  /* 0x0000000041417220 */ /* 0x080fe20000410000 */
[----:B------:R-:W-:Y:S01]  /*ecf0*/  FMNMX.FTZ R197, R175, R197, !PT ;  /* 0x000000c5afc57209 */ /* 0x000fe20007810000 */
[-C--:B------:R-:W-:Y:S01]  /*ed00*/  FMUL.FTZ R68, R68, R0.reuse ;  /* 0x0000000044447220 */ /* 0x080fe20000410000 */
[----:B0-----:R-:W-:Y:S01]  /*ed10*/  FADD.FTZ R201, R224, R201 ;  /* 0x000000c9e0c97221 */ /* 0x001fe20000010000 */
[-C--:B------:R-:W-:Y:S01]  /*ed20*/  FMUL.FTZ R69, R69, R0.reuse ;  /* 0x0000000045457220 */ /* 0x080fe20000410000 */
[----:B------:R-:W-:Y:S01]  /*ed30*/  FMNMX.FTZ R197, R156, R197, !PT ;  /* 0x000000c59cc57209 */ /* 0x000fe20007810000 */
[----:B------:R-:W0:Y:S01]  /*ed40*/  MUFU.EX2 R203, R164 ;  /* 0x000000a400cb7308 */ /* 0x000e220000000800 */
[----:B-1----:R-:W-:Y:S01]  /*ed50*/  FADD.FTZ R201, R223, R201 ;  /* 0x000000c9dfc97221 */ /* 0x002fe20000010000 */
[-C--:B------:R-:W-:Y:S01]  /*ed60*/  FMUL.FTZ R72, R72, R0.reuse ;  /* 0x0000000048487220 */ /* 0x080fe20000410000 */
[----:B------:R-:W-:Y:S01]  /*ed70*/  FMNMX.FTZ R197, R179, R197, !PT ;  /* 0x000000c5b3c57209 */ /* 0x000fe20007810000 */
[-C--:B------:R-:W-:Y:S01]  /*ed80*/  FMUL.FTZ R73, R73, R0.reuse ;  /* 0x0000000049497220 */ /* 0x080fe20000410000 */
[-C--:B------:R-:W-:Y:S01]  /*ed90*/  FMUL.FTZ R76, R76, R0.reuse ;  /* 0x000000004c4c7220 */ /* 0x080fe20000410000 */
[-C--:B------:R-:W-:Y:S01]  /*eda0*/  FMUL.FTZ R77, R77, R0.reuse ;  /* 0x000000004d4d7220 */ /* 0x080fe20000410000 */
[----:B------:R-:W-:Y:S01]  /*edb0*/  FMNMX.FTZ R197, R182, R197, !PT ;  /* 0x000000c5b6c57209 */ /* 0x000fe20007810000 */
[----:B------:R-:W1:Y:S01]  /*edc0*/  MUFU.EX2 R165, R165 ;  /* 0x000000a500a57308 */ /* 0x000e620000000800 */
[----:B---3--:R-:W-:Y:S01]  /*edd0*/  FADD.FTZ R201, R222, R201 ;  /* 0x000000c9dec97221 */ /* 0x008fe20000010000 */
[-C--:B------:R-:W-:Y:S01]  /*ede0*/  FMUL.FTZ R80, R80, R0.reuse ;  /* 0x0000000050507220 */ /* 0x080fe20000410000 */
[----:B------:R-:W-:Y:S01]  /*edf0*/  FMNMX.FTZ R197, R183, R197, !PT ;  /* 0x000000c5b7c57209 */ /* 0x000fe20007810000 */
[-C--:B------:R-:W-:Y:S01]  /*ee00*/  FMUL.FTZ R81, R81, R0.reuse ;  /* 0x0000000051517220 */ /* 0x080fe20000410000 */
[-C--:B------:R-:W-:Y:S01]  /*ee10*/  FMUL.FTZ R84, R84, R0.reuse ;  /* 0x0000000054547220 */ /* 0x080fe20000410000 */
[-C--:B------:R-:W-:Y:S01]  /*ee20*/  FMUL.FTZ R85, R85, R0.reuse ;  /* 0x0000000055557220 */ /* 0x080fe20000410000 */
[----:B------:R-:W-:Y:S01]  /*ee30*/  FMNMX.FTZ R197, R186, R197, !PT ;  /* 0x000000c5bac57209 */ /* 0x000fe20007810000 */
[----:B------:R-:W3:Y:S01]  /*ee40*/  MUFU.EX2 R160, R168 ;  /* 0x000000a800a07308 */ /* 0x000ee20000000800 */
[----:B0-----:R-:W-:Y:S01]  /*ee50*/  FADD.FTZ R201, R203, R201 ;  /* 0x000000c9cbc97221 */ /* 0x001fe20000010000 */
[-C--:B------:R-:W-:Y:S01]  /*ee60*/  FMUL.FTZ R88, R88, R0.reuse ;  /* 0x0000000058587220 */ /* 0x080fe20000410000 */
[----:B------:R-:W-:Y:S01]  /*ee70*/  FMNMX.FTZ R197, R187, R197, !PT ;  /* 0x000000c5bbc57209 */ /* 0x000fe20007810000 */
[-C--:B------:R-:W-:Y:S01]  /*ee80*/  FMUL.FTZ R89, R89, R0.reuse ;  /* 0x0000000059597220 */ /* 0x080fe20000410000 */
[-C--:B------:R-:W-:Y:S01]  /*ee90*/  FMUL.FTZ R92, R92, R0.reuse ;  /* 0x000000005c5c7220 */ /* 0x080fe20000410000 */
[-C--:B------:R-:W-:Y:S01]  /*eea0*/  FMUL.FTZ R93, R93, R0.reuse ;  /* 0x000000005d5d7220 */ /* 0x080fe20000410000 */
[----:B------:R-:W-:Y:S01]  /*eeb0*/  FMNMX.FTZ R197, R190, R197, !PT ;  /* 0x000000c5bec57209 */ /* 0x000fe20007810000 */
[----:B------:R-:W-:Y:S01]  /*eec0*/  MUFU.EX2 R164, R176 ;  /* 0x000000b000a47308 */ /* 0x000fe20000000800 */
[----:B-1----:R-:W-:Y:S01]  /*eed0*/  FADD.FTZ R201, R165, R201 ;  /* 0x000000c9a5c97221 */ /* 0x002fe20000010000 */
[-C--:B------:R-:W-:Y:S01]  /*eee0*/  FMUL.FTZ R96, R96, R0.reuse ;  /* 0x0000000060607220 */ /* 0x080fe20000410000 */
[----:B------:R-:W-:Y:S01]  /*eef0*/  FMNMX.FTZ R197, R191, R197, !PT ;  /* 0x000000c5bfc57209 */ /* 0x000fe20007810000 */
[-C--:B------:R-:W-:Y:S01]  /*ef00*/  FMUL.FTZ R97, R97, R0.reuse ;  /* 0x0000000061617220 */ /* 0x080fe20000410000 */
[-C--:B------:R-:W-:Y:S01]  /*ef10*/  FMUL.FTZ R100, R100, R0.reuse ;  /* 0x0000000064647220 */ /* 0x080fe20000410000 */
[-C--:B------:R-:W-:Y:S01]  /*ef20*/  FMUL.FTZ R101, R101, R0.reuse ;  /* 0x0000000065657220 */ /* 0x080fe20000410000 */
[----:B------:R-:W-:Y:S01]  /*ef30*/  FMNMX.FTZ R197, R194, R197, !PT ;  /* 0x000000c5c2c57209 */ /* 0x000fe20007810000 */
[----:B------:R-:W0:Y:S01]  /*ef40*/  MUFU.EX2 R169, R169 ;  /* 0x000000a900a97308 */ /* 0x000e220000000800 */
[----:B---3--:R-:W-:Y:S01]  /*ef50*/  FADD.FTZ R201, R160, R201 ;  /* 0x000000c9a0c97221 */ /* 0x008fe20000010000 */
        /* <DEDUP_REMOVED lines=13> */
[----:B------:R-:W-:Y:S01]  /*f030*/  FMUL.FTZ R121, R121, R0 ;  /* 0x0000000079797220 */ /* 0x000fe20000410000 */
[----:B------:R-:W1:Y:S01]  /*f040*/  SHFL.BFLY PT, R197, R202, 0x2, 0x1f ;  /* 0x0c401f00cac57f89 */ /* 0x000e6200000e0000 */
[C---:B0-----:R-:W-:Y:S01]  /*f050*/  FADD.FTZ R201, R169.reuse, R201 ;  /* 0x000000c9a9c97221 */ /* 0x041fe20000010000 */
[----:B------:R-:W-:Y:S01]  /*f060*/  F2FP.F16.F32.PACK_AB R160, R169, R160 ;  /* 0x000000a0a9a0723e */ /* 0x000fe200000000ff */
        /* <DEDUP_REMOVED lines=15> */
[----:B------:R-:W-:Y:S01]  /*f160*/  FMUL.FTZ R149, R149, R0 ;  /* 0x0000000095957220 */ /* 0x000fe20000410000 */
[----:B------:R-:W4:Y:S01]  /*f170*/  MUFU.EX2 R177, R177 ;  /* 0x000000b100b17308 */ /* 0x000f220000000800 */
[----:B0-----:R-:W-:Y:S01]  /*f180*/  FADD.FTZ R201, R172, R201 ;  /* 0x000000c9acc97221 */ /* 0x001fe20000010000 */
[----:B-1----:R-:W-:-:S06]  /*f190*/  FMNMX.FTZ R197, R202, R197, !PT ;  /* 0x000000c5cac57209 */ /* 0x002fcc0007810000 */
[----:B------:R-:W0:Y:S01]  /*f1a0*/  MUFU.EX2 R180, R180 ;  /* 0x000000b400b47308 */ /* 0x000e220000000800 */
[----:B---3--:R-:W-:Y:S01]  /*f1b0*/  FADD.FTZ R201, R173, R201 ;  /* 0x000000c9adc97221 */ /* 0x008fe20000010000 */
[----:B------:R-:W1:Y:S03]  /*f1c0*/  SHFL.BFLY PT, R152, R197, 0x1, 0x1f ;  /* 0x0c201f00c5987f89 */ /* 0x000e6600000e0000 */
[----:B------:R-:W-:-:S03]  /*f1d0*/  FADD.FTZ R201, R164, R201 ;  /* 0x000000c9a4c97221 */ /* 0x000fc60000010000 */
[----:B------:R-:W3:Y:S01]  /*f1e0*/  MUFU.EX2 R181, R181 ;  /* 0x000000b500b57308 */ /* 0x000ee20000000800 */
[C---:B----4-:R-:W-:Y:S01]  /*f1f0*/  FADD.FTZ R201, R177.reuse, R201 ;  /* 0x000000c9b1c97221 */ /* 0x050fe20000010000 */
[----:B------:R-:W-:-:S06]  /*f200*/  F2FP.F16.F32.PACK_AB R164, R177, R164 ;  /* 0x000000a4b1a4723e */ /* 0x000fcc00000000ff */
[----:B------:R-:W4:Y:S01]  /*f210*/  MUFU.EX2 R185, R185 ;  /* 0x000000b900b97308 */ /* 0x000f220000000800 */
[----:B0-----:R-:W-:-:S07]  /*f220*/  FADD.FTZ R201, R180, R201 ;  /* 0x000000c9b4c97221 */ /* 0x001fce0000010000 */
[----:B------:R-:W0:Y:S01]  /*f230*/  MUFU.EX2 R188, R188 ;  /* 0x000000bc00bc7308 */ /* 0x000e220000000800 */
[----:B---3--:R-:W-:Y:S01]  /*f240*/  FADD.FTZ R201, R181, R201 ;  /* 0x000000c9b5c97221 */ /* 0x008fe20000010000 */
[----:B-1----:R-:W-:-:S03]  /*f250*/  FMNMX.FTZ R176, R197, R152, !PT ;  /* 0x00000098c5b07209 */ /* 0x002fc60007810000 */
[----:B------:R-:W-:Y:S01]  /*f260*/  FADD.FTZ R201, R168, R201 ;  /* 0x000000c9a8c97221 */ /* 0x000fe20000010000 */
[C---:B------:R-:W-:Y:S01]  /*f270*/  FSETP.NEU.FTZ.AND P0, PT, R176.reuse, -INF , PT ;  /* 0xff800000b000780b */ /* 0x040fe20003f1d000 */
[----:B------:R-:W-:Y:S01]  /*f280*/  FMUL.FTZ R152, R176, UR48 ;  /* 0x00000030b0987c20 */ /* 0x000fe20008410000 */
[----:B------:R-:W1:Y:S01]  /*f290*/  MUFU.EX2 R189, R189 ;  /* 0x000000bd00bd7308 */ /* 0x000e620000000800 */
[C---:B----4-:R-:W-:Y:S01]  /*f2a0*/  FADD.FTZ R201, R185.reuse, R201 ;  /* 0x000000c9b9c97221 */ /* 0x050fe20000010000 */
[----:B------:R-:W-:Y:S02]  /*f2b0*/  F2FP.F16.F32.PACK_AB R168, R185, R168 ;  /* 0x000000a8b9a8723e */ /* 0x000fe400000000ff */
[----:B------:R-:W-:-:S04]  /*f2c0*/  FSEL R152, R152, RZ, P0 ;  /* 0x000000ff98987208 */ /* 0x000fc80000000000 */
[----:B------:R-:W3:Y:S01]  /*f2d0*/  MUFU.EX2 R192, R192 ;  /* 0x000000c000c07308 */ /* 0x000ee20000000800 */
[--C-:B------:R-:W-:Y:S01]  /*f2e0*/  FFMA.FTZ R153, R170, UR48, -R152.reuse ;  /* 0x00000030aa997c23 */ /* 0x100fe20008010898 */
[--C-:B------:R-:W-:Y:S01]  /*f2f0*/  FFMA.FTZ R200, R154, UR48, -R152.reuse ;  /* 0x000000309ac87c23 */ /* 0x100fe20008010898 */
[--C-:B------:R-:W-:Y:S01]  /*f300*/  FFMA.FTZ R8, R155, UR48, -R152.reuse ;  /* 0x000000309b087c23 */ /* 0x100fe20008010898 */
[--C-:B------:R-:W-:Y:S01]  /*f310*/  FFMA.FTZ R197, R158, UR48, -R152.reuse ;  /* 0x000000309ec57c23 */ /* 0x100fe20008010898 */
[----:B------:R-:W-:Y:S01]  /*f320*/  F2FP.F16.F32.PACK_AB R158, R165, R203 ;  /* 0x000000cba59e723e */ /* 0x000fe200000000ff */
[--C-:B------:R-:W-:Y:S01]  /*f330*/  FFMA.FTZ R159, R159, UR48, -R152.reuse ;  /* 0x000000309f9f7c23 */ /* 0x100fe20008010898 */
[--C-:B------:R-:W-:Y:S01]  /*f340*/  FFMA.FTZ R184, R162, UR48, -R152.reuse ;  /* 0x00000030a2b87c23 */ /* 0x100fe20008010898 */
[----:B------:R4:W-:Y:S01]  /*f350*/  MUFU.EX2 R169, R153 ;  /* 0x0000009900a97308 */ /* 0x0009e20000000800 */
[--C-:B------:R-:W-:Y:S01]  /*f360*/  FFMA.FTZ R163, R163, UR48, -R152.reuse ;  /* 0x00000030a3a37c23 */ /* 0x100fe20008010898 */
[--C-:B------:R-:W-:Y:S01]  /*f370*/  FFMA.FTZ R161, R166, UR48, -R152.reuse ;  /* 0x00000030a6a17c23 */ /* 0x100fe20008010898 */
[--C-:B------:R-:W-:Y:S01]  /*f380*/  FFMA.FTZ R167, R167, UR48, -R152.reuse ;  /* 0x00000030a7a77c23 */ /* 0x100fe20008010898 */
[--C-:B------:R-:W-:Y:S01]  /*f390*/  FFMA.FTZ R171, R171, UR48, -R152.reuse ;  /* 0x00000030abab7c23 */ /* 0x100fe20008010898 */
[--C-:B------:R-:W-:Y:S01]  /*f3a0*/  FFMA.FTZ R155, R174, UR48, -R152.reuse ;  /* 0x00000030ae9b7c23 */ /* 0x100fe20008010898 */
[--C-:B------:R-:W-:Y:S01]  /*f3b0*/  FFMA.FTZ R175, R175, UR48, -R152.reuse ;  /* 0x00000030afaf7c23 */ /* 0x100fe20008010898 */
[----:B------:R-:W-:Y:S01]  /*f3c0*/  F2FP.F16.F32.PACK_AB R162, R173, R172 ;  /* 0x000000acada2723e */ /* 0x000fe200000000ff */
[----:B------:R-:W-:Y:S01]  /*f3d0*/  MUFU.EX2 R200, R200 ;  /* 0x000000c800c87308 */ /* 0x000fe20000000800 */
[----:B----4-:R-:W-:Y:S01]  /*f3e0*/  FSEL R153, R176, RZ, P0 ;  /* 0x000000ffb0997208 */ /* 0x010fe20000000000 */
[--C-:B------:R-:W-:Y:S01]  /*f3f0*/  FFMA.FTZ R202, R156, UR48, -R152.reuse ;  /* 0x000000309cca7c23 */ /* 0x100fe20008010898 */
[--C-:B------:R-:W-:Y:S01]  /*f400*/  FFMA.FTZ R179, R179, UR48, -R152.reuse ;  /* 0x00000030b3b37c23 */ /* 0x100fe20008010898 */
[--C-:B------:R-:W-:Y:S01]  /*f410*/  FFMA.FTZ R182, R182, UR48, -R152.reuse ;  /* 0x00000030b6b67c23 */ /* 0x100fe20008010898 */
[--C-:B------:R-:W-:Y:S01]  /*f420*/  FFMA.FTZ R183, R183, UR48, -R152.reuse ;  /* 0x00000030b7b77c23 */ /* 0x100fe20008010898 */
[----:B------:R-:W-:Y:S01]  /*f430*/  FADD.FTZ R5, -R153, R5 ;  /* 0x0000000599057221 */ /* 0x000fe20000010100 */
[--C-:B------:R-:W-:Y:S01]  /*f440*/  FFMA.FTZ R186, R186, UR48, -R152.reuse ;  /* 0x00000030baba7c23 */ /* 0x100fe20008010898 */
[----:B------:R-:W4:Y:S01]  /*f450*/  MUFU.EX2 R165, R8 ;  /* 0x0000000800a57308 */ /* 0x000f220000000800 */
[--C-:B------:R-:W-:Y:S01]  /*f460*/  FFMA.FTZ R187, R187, UR48, -R152.reuse ;  /* 0x00000030bbbb7c23 */ /* 0x100fe20008010898 */
[----:B------:R-:W-:Y:S01]  /*f470*/  FMUL.FTZ R5, R5, UR48 ;  /* 0x0000003005057c20 */ /* 0x000fe20008410000 */
[--C-:B------:R-:W-:Y:S01]  /*f480*/  FFMA.FTZ R190, R190, UR48, -R152.reuse ;  /* 0x00000030bebe7c23 */ /* 0x100fe20008010898 */
[--C-:B------:R-:W-:Y:S01]  /*f490*/  FFMA.FTZ R191, R191, UR48, -R152.reuse ;  /* 0x00000030bfbf7c23 */ /* 0x100fe20008010898 */
[--C-:B------:R-:W-:Y:S01]  /*f4a0*/  FFMA.FTZ R194, R194, UR48, -R152.reuse ;  /* 0x00000030c2c27c23 */ /* 0x100fe20008010898 */
[--C-:B------:R-:W-:Y:S01]  /*f4b0*/  FFMA.FTZ R195, R195, UR48, -R152.reuse ;  /* 0x00000030c3c37c23 */ /* 0x100fe20008010898 */
[--C-:B------:R-:W-:Y:S01]  /*f4c0*/  FFMA.FTZ R198, R198, UR48, -R152.reuse ;  /* 0x00000030c6c67c23 */ /* 0x100fe20008010898 */
[----:B------:R-:W5:Y:S01]  /*f4d0*/  MUFU.EX2 R5, R5 ;  /* 0x0000000500057308 */ /* 0x000f620000000800 */
[----:B------:R-:W-:Y:S01]  /*f4e0*/  FFMA.FTZ R199, R199, UR48, -R152 ;  /* 0x00000030c7c77c23 */ /* 0x000fe20008010898 */
[----:B0-----:R-:W-:Y:S01]  /*f4f0*/  FADD.FTZ R201, R188, R201 ;  /* 0x000000c9bcc97221 */ /* 0x001fe20000010000 */
[----:B------:R-:W-:Y:S01]  /*f500*/  F2FP.F16.F32.PACK_AB R152, R226, R227 ;  /* 0x000000e3e298723e */ /* 0x000fe200000000ff */
[----:B------:R-:W-:Y:S01]  /*f510*/  IMAD.U32 R226, RZ, RZ, UR50 ;  /* 0x00000032ffe27e24 */ /* 0x000fe2000f8e00ff */
[----:B------:R-:W-:Y:S01]  /*f520*/  F2FP.F16.F32.PACK_AB R154, R224, R225 ;  /* 0x000000e1e09a723e */ /* 0x000fe200000000ff */
[----:B-1----:R-:W-:Y:S01]  /*f530*/  FADD.FTZ R201, R189, R201 ;  /* 0x000000c9bdc97221 */ /* 0x002fe20000010000 */
[----:B------:R-:W-:Y:S01]  /*f540*/  F2FP.F16.F32.PACK_AB R156, R222, R223 ;  /* 0x000000dfde9c723e */ /* 0x000fe200000000ff */
[----:B------:R-:W0:Y:S01]  /*f550*/  MUFU.EX2 R197, R197 ;  /* 0x000000c500c57308 */ /* 0x000e220000000800 */
[----:B------:R-:W-:Y:S01]  /*f560*/  ISETP.NE.AND P6, PT, R226, 0x3, PT ;  /* 0x00000003e200780c */ /* 0x000fe20003fc5270 */
[----:B---3--:R-:W-:Y:S01]  /*f570*/  FADD.FTZ R201, R192, R201 ;  /* 0x000000c9c0c97221 */ /* 0x008fe20000010000 */
[----:B----4-:R-:W-:-:S02]  /*f580*/  F2FP.F16.F32.PACK_AB R153, R165, R200 ;  /* 0x000000c8a599723e */ /* 0x010fc400000000ff */
[----:B------:R-:W-:Y:S02]  /*f590*/  F2FP.F16.F32.PACK_AB R166, R181, R180 ;  /* 0x000000b4b5a6723e */ /* 0x000fe400000000ff */
[----:B------:R-:W-:Y:S01]  /*f5a0*/  F2FP.F16.F32.PACK_AB R170, R189, R188 ;  /* 0x000000bcbdaa723e */ /* 0x000fe200000000ff */
[----:B------:R-:W1:Y:S01]  /*f5b0*/  MUFU.EX2 R159, R159 ;  /* 0x0000009f009f7308 */ /* 0x000e620000000800 */
[----:B-----5:R-:W-:Y:S01]  /*f5c0*/  FFMA.FTZ R4, R5, R4, R200 ;  /* 0x0000000405047223 */ /* 0x020fe200000100c8 */
[-C--:B------:R-:W-:Y:S01]  /*f5d0*/  FMUL.FTZ R26, R26, R5.reuse ;  /* 0x000000051a1a7220 */ /* 0x080fe20000410000 */
[-C--:B------:R-:W-:Y:S01]  /*f5e0*/  FMUL.FTZ R27, R27, R5.reuse ;  /* 0x000000051b1b7220 */ /* 0x080fe20000410000 */
[-C--:B------:R-:W-:Y:S01]  /*f5f0*/  FMUL.FTZ R30, R30, R5.reuse ;  /* 0x000000051e1e7220 */ /* 0x080fe20000410000 */
[----:B------:R-:W-:Y:S01]  /*f600*/  FADD.FTZ R4, R165, R4 ;  /* 0x00000004a5047221 */ /* 0x000fe20000010000 */
[-C--:B------:R-:W-:Y:S01]  /*f610*/  FMUL.FTZ R31, R31, R5.reuse ;  /* 0x000000051f1f7220 */ /* 0x080fe20000410000 */
[-C--:B------:R-:W-:Y:S01]  /*f620*/  FMUL.FTZ R34, R34, R5.reuse ;  /* 0x0000000522227220 */ /* 0x080fe20000410000 */
[----:B------:R-:W3:Y:S01]  /*f630*/  MUFU.EX2 R184, R184 ;  /* 0x000000b800b87308 */ /* 0x000ee20000000800 */
        /* <DEDUP_REMOVED lines=39> */
[----:B------:R1:W4:Y:S01]  /*f8b0*/  MUFU.EX2 R173, R155 ;  /* 0x0000009b00ad7308 */ /* 0x0003220000000800 */
[----:B---3--:R-:W-:Y:S01]  /*f8c0*/  FADD.FTZ R4, R167, R4 ;  /* 0x00000004a7047221 */ /* 0x008fe20000010000 */
[-C--:B------:R-:W-:Y:S01]  /*f8d0*/  FMUL.FTZ R95, R95, R5.reuse ;  /* 0x000000055f5f7220 */ /* 0x080fe20000410000 */
[-C--:B------:R-:W-:Y:S01]  /*f8e0*/  FMUL.FTZ R98, R98, R5.reuse ;  /* 0x0000000562627220 */ /* 0x080fe20000410000 */
[-C--:B------:R-:W-:Y:S01]  /*f8f0*/  FMUL.FTZ R99, R99, R5.reuse ;  /* 0x0000000563637220 */ /* 0x080fe20000410000 */
[----:B------:R-:W-:Y:S01]  /*f900*/  FADD.FTZ R4, R169, R4 ;  /* 0x00000004a9047221 */ /* 0x000fe20000010000 */
[-C--:B------:R-:W-:Y:S01]  /*f910*/  FMUL.FTZ R102, R102, R5.reuse ;  /* 0x0000000566667220 */ /* 0x080fe20000410000 */
[----:B------:R-:W-:Y:S01]  /*f920*/  FMUL.FTZ R103, R103, R5 ;  /* 0x0000000567677220 */ /* 0x000fe20000410000 */
[----:B------:R-:W3:Y:S01]  /*f930*/  MUFU.EX2 R175, R175 ;  /* 0x000000af00af7308 */ /* 0x000ee20000000800 */
[----:B0-----:R-:W-:Y:S01]  /*f940*/  FADD.FTZ R4, R171, R4 ;  /* 0x00000004ab047221 */ /* 0x001fe20000010000 */
[----:B-1----:R-:W-:Y:S01]  /*f950*/  F2FP.F16.F32.PACK_AB R155, R159, R197 ;  /* 0x000000c59f9b723e */ /* 0x002fe200000000ff */
[----:B------:R-:W-:Y:S01]  /*f960*/  FMUL.FTZ R106, R106, R5 ;  /* 0x000000056a6a7220 */ /* 0x000fe20000410000 */
[----:B------:R-:W-:Y:S01]  /*f970*/  F2FP.F16.F32.PACK_AB R159, R167, R161 ;  /* 0x000000a1a79f723e */ /* 0x000fe200000000ff */
[----:B------:R-:W-:Y:S01]  /*f980*/  FMUL.FTZ R107, R107, R5 ;  /* 0x000000056b6b7220 */ /* 0x000fe20000410000 */
[----:B------:R-:W-:Y:S01]  /*f990*/  F2FP.F16.F32.PACK_AB R161, R171, R169 ;  /* 0x000000a9aba1723e */ /* 0x000fe200000000ff */
[-C--:B------:R-:W-:Y:S01]  /*f9a0*/  FMUL.FTZ R110, R110, R5.reuse ;  /* 0x000000056e6e7220 */ /* 0x080fe20000410000 */
[----:B------:R-:W0:Y:S01]  /*f9b0*/  MUFU.EX2 R202, R202 ;  /* 0x000000ca00ca7308 */ /* 0x000e220000000800 */
[----:B----4-:R-:W-:Y:S01]  /*f9c0*/  FADD.FTZ R4, R173, R4 ;  /* 0x00000004ad047221 */ /* 0x010fe20000010000 */
        /* <DEDUP_REMOVED lines=27> */
[----:B------:R-:W-:-:S03]  /*fb80*/  FMUL.FTZ R151, R151, R5 ;  /* 0x0000000597977220 */ /* 0x000fc60000410000 */
[----:B------:R-:W1:Y:S01]  /*fb90*/  MUFU.EX2 R186, R186 ;  /* 0x000000ba00ba7308 */ /* 0x000e620000000800 */
[----:B---3--:R-:W-:-:S07]  /*fba0*/  FADD.FTZ R4, R182, R4 ;  /* 0x00000004b6047221 */ /* 0x008fce0000010000 */
[----:B------:R-:W3:Y:S01]  /*fbb0*/  MUFU.EX2 R187, R187 ;  /* 0x000000bb00bb7308 */ /* 0x000ee20000000800 */
[C---:B0-----:R-:W-:Y:S01]  /*fbc0*/  FADD.FTZ R4, R183.reuse, R4 ;  /* 0x00000004b7047221 */ /* 0x041fe20000010000 */
[----:B------:R-:W-:-:S06]  /*fbd0*/  F2FP.F16.F32.PACK_AB R167, R183, R182 ;  /* 0x000000b6b7a7723e */ /* 0x000fcc00000000ff */
[----:B------:R-:W0:Y:S01]  /*fbe0*/  MUFU.EX2 R190, R190 ;  /* 0x000000be00be7308 */ /* 0x000e220000000800 */
[----:B-1----:R-:W-:-:S07]  /*fbf0*/  FADD.FTZ R4, R186, R4 ;  /* 0x00000004ba047221 */ /* 0x002fce0000010000 */
[----:B------:R-:W1:Y:S01]  /*fc00*/  MUFU.EX2 R191, R191 ;  /* 0x000000bf00bf7308 */ /* 0x000e620000000800 */
[C---:B---3--:R-:W-:Y:S01]  /*fc10*/  FADD.FTZ R4, R187.reuse, R4 ;  /* 0x00000004bb047221 */ /* 0x048fe20000010000 */
[----:B------:R-:W-:-:S06]  /*fc20*/  F2FP.F16.F32.PACK_AB R169, R187, R186 ;  /* 0x000000babba9723e */ /* 0x000fcc00000000ff */
[----:B------:R-:W3:Y:S01]  /*fc30*/  MUFU.EX2 R194, R194 ;  /* 0x000000c200c27308 */ /* 0x000ee20000000800 */
[----:B0-----:R-:W-:-:S07]  /*fc40*/  FADD.FTZ R4, R190, R4 ;  /* 0x00000004be047221 */ /* 0x001fce0000010000 */
[----:B------:R-:W0:Y:S01]  /*fc50*/  MUFU.EX2 R193, R193 ;  /* 0x000000c100c17308 */ /* 0x000e220000000800 */
[C---:B-1----:R-:W-:Y:S01]  /*fc60*/  FADD.FTZ R4, R191.reuse, R4 ;  /* 0x00000004bf047221 */ /* 0x042fe20000010000 */
[----:B------:R-:W-:-:S06]  /*fc70*/  F2FP.F16.F32.PACK_AB R171, R191, R190 ;  /* 0x000000bebfab723e */ /* 0x000fcc00000000ff */
        /* <DEDUP_REMOVED lines=8> */
[----:B---3--:R-:W-:-:S07]  /*fd00*/  FADD.FTZ R201, R174, R201 ;  /* 0x000000c9aec97221 */ /* 0x008fce0000010000 */
[----:B------:R-:W3:Y:S01]  /*fd10*/  MUFU.EX2 R199, R199 ;  /* 0x000000c700c77308 */ /* 0x000ee20000000800 */
[----:B0-----:R-:W-:Y:S01]  /*fd20*/  FADD.FTZ R4, R198, R4 ;  /* 0x00000004c6047221 */ /* 0x001fe20000010000 */
[C---:B-1----:R-:W-:Y:S01]  /*fd30*/  FADD.FTZ R8, R157.reuse, R201 ;  /* 0x000000c99d087221 */ /* 0x042fe20000010000 */
[----:B------:R-:W-:Y:S02]  /*fd40*/  F2FP.F16.F32.PACK_AB R174, R157, R174 ;  /* 0x000000ae9dae723e */ /* 0x000fe400000000ff */
[----:B------:R-:W-:Y:S02]  /*fd50*/  F2FP.F16.F32.PACK_AB R157, R163, R184 ;  /* 0x000000b8a39d723e */ /* 0x000fe400000000ff */
[----:B------:R-:W-:Y:S02]  /*fd60*/  F2FP.F16.F32.PACK_AB R163, R175, R173 ;  /* 0x000000adafa3723e */ /* 0x000fe400000000ff */
[----:B------:R-:W-:Y:S01]  /*fd70*/  F2FP.F16.F32.PACK_AB R173, R195, R194 ;  /* 0x000000c2c3ad723e */ /* 0x000fe200000000ff */
[C---:B---3--:R-:W-:Y:S01]  /*fd80*/  FADD.FTZ R4, R199.reuse, R4 ;  /* 0x00000004c7047221 */ /* 0x048fe20000010000 */
[----:B------:R-:W-:Y:S01]  /*fd90*/  F2FP.F16.F32.PACK_AB R175, R199, R198 ;  /* 0x000000c6c7af723e */ /* 0x000fe200000000ff */
[----:B------:R-:W-:Y:S06]  /*fda0*/  @!P6 BRA `(.L_x_2988) ;  /* 0x000000000004e947 */ /* 0x000fec0003800000 */
[----:B------:R-:W-:Y:S01]  /*fdb0*/  BPT.TRAP 0x1 ;  /* 0x000000040000795c */ /* 0x000fe20000300000 */
.L_x_2988:
[----:B------:R0:W1:Y:S01]  /*fdc0*/  SYNCS.PHASECHK.TRANS64.TRYWAIT P0, [R9+URZ+0x22850], R20 ;  /* 0x02285014090075a7 */ /* 0x000062000800017f */
[----:B------:R-:W-:Y:S05]  /*fdd0*/  @!P6 BRA `(.L_x_2989) ;  /* 0x000000000004e947 */ /* 0x000fea0003800000 */
[----:B------:R-:W-:Y:S01]  /*fde0*/  BPT.TRAP 0x1 ;  /* 0x000000040000795c */ /* 0x000fe20000300000 */
.L_x_2989:
[----:B------:R-:W-:Y:S04]  /*fdf0*/  BSSY B0, `(.L_x_2990) ;  /* 0x0000004000007945 */ /* 0x000fe80003800000 */
[----:B-1----:R-:W-:Y:S05]  /*fe00*/  @P0 BRA `(.L_x_2991) ;  /* 0x0000000000080947 */ /* 0x002fea0003800000 */
[----:B------:R-:W1:Y:S02]  /*fe10*/  SYNCS.PHASECHK.TRANS64.TRYWAIT P0, [R9+URZ+0x22850], R20 ;  /* 0x02285014090075a7 */ /* 0x000e64000800017f */
[----:B-1----:R-:W-:Y:S05]  /*fe20*/  @!P0 BRA `(.L_x_2992) ;  /* 0x0000014800ec8947 */ /* 0x002fea0003800000 */
.L_x_2991:
[----:B------:R-:W-:Y:S05]  /*fe30*/  BSYNC B0 ;  /* 0x0000000000007941 */ /* 0x000fea0003800000 */
.L_x_2990:
[----:B------:R-:W3:Y:S01]  /*fe40*/  S2R R0, SR_TID.X ;  /* 0x0000000000007919 */ /* 0x000ee20000002100 */
[----:B------:R-:W-:Y:S05]  /*fe50*/  WARPSYNC.ALL ;  /* 0x0000000000007948 */ /* 0x000fea0003800000 */
[----:B------:R-:W-:Y:S02]  /*fe60*/  IMAD.MOV.U32 R180, RZ, RZ, 0xc00 ;  /* 0x00000c00ffb47424 */ /* 0x000fe400078e00ff */
[----:B------:R-:W-:Y:S02]  /*fe70*/  IMAD.MOV.U32 R181, RZ, RZ, 0x40000040 ;  /* 0x40000040ffb57424 */ /* 0x000fe400078e00ff */
[----:B------:R-:W-:-:S02]  /*fe80*/  IMAD R180, R2, R180, UR49 ;  /* 0x0000003102b47e24 */ /* 0x000fc4000f8e02b4 */
[----:B------:R-:W-:Y:S01]  /*fe90*/  IMAD.U32 R5, RZ, RZ, UR50 ;  /* 0x00000032ff057e24 */ /* 0x000fe2000f8e00ff */
[----:B------:R-:W-:Y:S01]  /*fea0*/  R2UR UR7, R181 ;  /* 0x00000000b50772ca */ /* 0x000fe200000e0000 */
[----:B------:R-:W-:Y:S01]  /*feb0*/  IMAD.MOV.U32 R181, RZ, RZ, 0x40000040 ;  /* 0x40000040ffb57424 */ /* 0x000fe200078e00ff */
[----:B------:R-:W-:Y:S02]  /*fec0*/  R2UR UR6, R180 ;  /* 0x00000000b40672ca */ /* 0x000fe400000e0000 */
[----:B------:R-:W-:Y:S02]  /*fed0*/  ISETP.NE.AND P0, PT, R5, 0x3, PT ;  /* 0x000000030500780c */ /* 0x000fe40003f05270 */
[----:B---3--:R-:W-:-:S05]  /*fee0*/  SHF.R.U32.HI R0, RZ, 0x7, R0 ;  /* 0x00000007ff007819 */ /* 0x008fca0000011600 */
[----:B------:R-:W-:-:S05]  /*fef0*/  VIADD R0, R0, 0x8 ;  /* 0x0000000800007836 */ /* 0x000fca0000000000 */
[----:B------:R3:W-:Y:S06]  /*ff00*/  BAR.SYNC.DEFER_BLOCKING R0, 0x100 ;  /* 0x000400000000751d */ /* 0x0007ec0000010000 */
[----:B------:R-:W-:-:S06]  /*ff10*/  WARPGROUP.ARRIVE ;  /* 0x00000000000079c5 */ /* 0x000fcc0000000000 */
        /* <DEDUP_REMOVED lines=11> */
[----:B------:R-:W-:Y:S01]  /*ffd0*/  VIADD R152, R180, 0x180 ;  /* 0x00000180b4987836 */ /* 0x000fe20000000000 */
[----:B------:R-:W-:Y:S01]  /*ffe0*/  R2UR UR7, R153 ;  /* 0x00000000990772ca */ /* 0x000fe200000e0000 */
[----:B------:R-:W-:Y:S01]  /*fff0*/  IMAD.MOV.U32 R153, RZ, RZ, 0x40000040 ;  /* 0x40000040ff997424 */ /* 0x000fe200078e00ff */
[----:B------:R-:W-:Y:S02]  /*10000*/  WARPGROUP.DEPBAR.LE gsb0, 0x0 ;  /* 0x00008000000079c5 */ /* 0x000fe40000010000 */
[----:B------:R-:W-:-:S15]  /*10010*/  WARPGROUP.ARRIVE ;  /* 0x00000000000079c5 */ /* 0x000fde0000000000 */
[----:B------:R-:W-:-:S06]  /*10020*/  NOP ;  /* 0x0000000000007918 */ /* 0x000fcc0000000000 */
        /* <DEDUP_REMOVED lines=23> */
[----:B---3--:R-:W-:Y:S05]  /*101a0*/  @!P0 BRA `(.L_x_2993) ;  /* 0x0000000000048947 */ /* 0x008fea0003800000 */
[----:B------:R-:W-:Y:S01]  /*101b0*/  BPT.TRAP 0x1 ;  /* 0x000000040000795c */ /* 0x000fe20000300000 */
.L_x_2993:
[----:B------:R-:W3:Y:S01]  /*101c0*/  LDL R5, [R1] ;  /* 0x0000000001057983 */ /* 0x000ee20000100800 */
[----:B01----:R-:W-:Y:S02]  /*101d0*/  VIADD R9, R9, 0x22860 ;  /* 0x0002286009097836 */ /* 0x003fe40000000000 */
[----:B------:R-:W-:-:S05]  /*101e0*/  IMAD.U32 R0, RZ, RZ, UR47 ;  /* 0x0000002fff007e24 */ /* 0x000fca000f8e00ff */
[----:B------:R-:W-:-:S04]  /*101f0*/  PRMT R0, R0, 0x654, R9 ;  /* 0x0000065400007816 */ /* 0x000fc80000000009 */
[----:B------:R0:W-:Y:S02]  /*10200*/  SYNCS.ARRIVE.TRANS64.RED.A1T0 RZ, [R0+URZ], RZ ;  /* 0x000000ff00ff79a7 */ /* 0x0001e4000810043f */
[----:B0-----:R-:W-:Y:S01]  /*10210*/  IMAD.MOV.U32 R0, RZ, RZ, R178 ;  /* 0x000000ffff007224 */ /* 0x001fe200078e00b2 */
[C---:B---3--:R-:W-:Y:S01]  /*10220*/  ISETP.GT.AND P0, PT, R3.reuse, R5, PT ;  /* 0x000000050300720c */ /* 0x048fe20003f04270 */
[----:B------:R-:W-:Y:S02]  /*10230*/  VIADD R3, R3, 0xffffffff ;  /* 0xffffffff03037836 */ /* 0x000fe40000000000 */
[----:B------:R-:W-:-:S10]  /*10240*/  IMAD.MOV.U32 R5, RZ, RZ, R176 ;  /* 0x000000ffff057224 */ /* 0x000fd400078e00b0 */
[----:B------:R-:W-:Y:S05]  /*10250*/  @P0 BRA `(.L_x_2994) ;  /* 0xffffffcc006c0947 */ /* 0x000fea000383ffff */
[----:B------:R-:W-:Y:S02]  /*10260*/  IMAD.MOV.U32 R5, RZ, RZ, R176 ;  /* 0x000000ffff057224 */ /* 0x000fe400078e00b0 */
[----:B------:R-:W-:-:S07]  /*10270*/  IMAD.MOV.U32 R0, RZ, RZ, R178 ;  /* 0x000000ffff007224 */ /* 0x000fce00078e00b2 */
.L_x_2974:
[----:B------:R-:W0:Y:S01]  /*10280*/  LDC R9, c[0x0][0x448] ;  /* 0x00011200ff097b82 */ /* 0x000e220000000800 */
[----:B------:R-:W-:Y:S01]  /*10290*/  VIADD R20, R228, 0x7f ;  /* 0x0000007fe4147836 */ /* 0x000fe20000000000 */
[----:B------:R-:W-:-:S06]  /*102a0*/  LOP3.LUT R16, R16, 0xfff7ffff, RZ, 0xc0, !PT ;  /* 0xfff7ffff10107812 */ /* 0x000fcc00078ec0ff */
[----:B------:R-:W1:Y:S01]  /*102b0*/  LDC R154, c[0x0][0x9e4] ;  /* 0x00027900ff9a7b82 */ /* 0x000e620000000800 */
[----:B0-----:R-:W-:-:S13]  /*102c0*/  ISETP.NE.AND P0, PT, R9, 0x1, PT ;  /* 0x000000010900780c */ /* 0x001fda0003f05270 */
[----:B------:R-:W0:Y:S01]  /*102d0*/  @P0 LDC R152, c[0x0][0x44c] ;  /* 0x00011300ff980b82 */ /* 0x000e220000000800 */
[----:B------:R-:W-:-:S04]  /*102e0*/  @P0 LOP3.LUT R16, R16, 0x80000, RZ, 0xfc, !PT ;  /* 0x0008000010100812 */ /* 0x000fc800078efcff */
[----:B------:R-:W-:-:S03]  /*102f0*/  LOP3.LUT R16, R16, 0xffefffff, RZ, 0xc0, !PT ;  /* 0xffefffff10107812 */ /* 0x000fc600078ec0ff */
[----:B------:R-:W3:Y:S01]  /*10300*/  @P0 LDC R9, c[0x0][0x450] ;  /* 0x00011400ff090b82 */ /* 0x000ee20000000800 */
[----:B0-----:R-:W-:-:S05]  /*10310*/  @P0 IMAD.HI.U32 R152, R20, R152, RZ ;  /* 0x0000009814980227 */ /* 0x001fca00078e00ff */
[----:B---3--:R-:W-:Y:S02]  /*10320*/  @P0 SHF.R.U32.HI R20, RZ, R9, R152 ;  /* 0x00000009ff140219 */ /* 0x008fe40000011698 */
[----:B-1----:R-:W-:Y:S02]  /*10330*/  ISETP.GE.AND P0, PT, R154, 0x1, PT ;  /* 0x000000019a00780c */ /* 0x002fe40003f06270 */
[----:B------:R-:W-:-:S05]  /*10340*/  IADD3 R9, R210, 0x1, -R207 ;  /* 0x00000001d2097810 */ /* 0x000fca0007ffe8cf */
[----:B------:R-:W-:-:S04]  /*10350*/  IMAD.IADD R20, R9, 0x1, R20 ;  /* 0x0000000109147824 */ /* 0x000fc800078e0214 */
[----:B------:R-:W-:Y:S02]  /*10360*/  VIADD R9, R20, -UR46 ;  /* 0x8000002e14097c36 */ /* 0x000fe40008000000 */
[----:B------:R-:W-:Y:S01]  /*10370*/  @P0 LOP3.LUT R16, R16, 0x100000, RZ, 0xfc, !PT ;  /* 0x0010000010100812 */ /* 0x000fe200078efcff */
        /* <DEDUP_REMOVED lines=11> */
.L_x_2997:
[----:B------:R-:W-:-:S13]  /*10430*/  ISETP.NE.AND P0, PT, R154, 0x1, PT ;  /* 0x000000019a00780c */ /* 0x000fda0003f05270 */
[----:B------:R-:W0:Y:S02]  /*10440*/  @P0 LDC.64 R152, c[0x0][0x9e8] ;  /* 0x00027a00ff980b82 */ /* 0x000e240000000a00 */
[----:B0-----:R-:W-:-:S05]  /*10450*/  @P0 IMAD.HI.U32 R152, R20, R152, RZ ;  /* 0x0000009814980227 */ /* 0x001fca00078e00ff */
[----:B------:R-:W-:-:S07]  /*10460*/  @P0 SHF.R.U32.HI R20, RZ, R153, R152 ;  /* 0x00000099ff140219 */ /* 0x000fce0000011698 */
.L_x_2998:
[----:B------:R-:W-:Y:S05]  /*10470*/  BSYNC B0 ;  /* 0x0000000000007941 */ /* 0x000fea0003800000 */
.L_x_2996:
[----:B------:R-:W-:-:S05]  /*10480*/  IMAD R20, R20, R154, RZ ;  /* 0x0000009a14147224 */ /* 0x000fca00078e02ff */
[----:B------:R-:W-:-:S07]  /*10490*/  VIMNMX R9, R9, R20, !PT ;  /* 0x0000001409097248 */ /* 0x000fce0007fe0100 */
.L_x_2995:
[----:B------:R-:W3:Y:S01]  /*104a0*/  LDL R152, [R1+0x24] ;  /* 0x0000240001987983 */ /* 0x000ee20000100800 */
[----:B------:R-:W-:-:S04]  /*104b0*/  VIADD R9, R9, 0x5f ;  /* 0x0000005f09097836 */ /* 0x000fc80000000000 */
[----:B------:R-:W-:-:S05]  /*104c0*/  IMAD.HI R9, R9, 0x2aaaaaab, RZ ;  /* 0x2aaaaaab09097827 */ /* 0x000fca00078e02ff */
[----:B------:R-:W-:-:S04]  /*104d0*/  SHF.R.U32.HI R20, RZ, 0x1f, R9 ;  /* 0x0000001fff147819 */ /* 0x000fc80000011609 */
[----:B------:R-:W-:-:S04]  /*104e0*/  LEA.HI.SX32 R20, R9, R20, 0x1c ;  /* 0x0000001409147211 */ /* 0x000fc800078fe2ff */
[----:B---3--:R-:W-:-:S04]  /*104f0*/  VIMNMX R224, R152, R20, !PT ;  /* 0x0000001498e07248 */ /* 0x008fc80007fe0100 */
[----:B------:R-:W-:-:S13]  /*10500*/  ISETP.GE.AND P0, PT, R3, R224, PT ;  /* 0x000000e00300720c */ /* 0x000fda0003f06270 */
[----:B------:R-:W-:Y:S05]  /*10510*/  @!P0 BRA `(.L_x_2999) ;  /* 0x0000001c00f08947 */ /* 0x000fea0003800000 */
[----:B------:R-:W-:Y:S02]  /*10520*/  IMAD.MOV.U32 R201, RZ, RZ, R5 ;  /* 0x000000ffffc97224 */ /* 0x000fe400078e0005 */
[----:B------:R-:W-:Y:S02]  /*10530*/  IMAD.MOV.U32 R200, RZ, RZ, R0 ;  /* 0x000000ffffc87224 */ /* 0x000fe400078e0000 */
[----:B------:R-:W-:-:S07]  /*10540*/  IMAD.MOV.U32 R20, RZ, RZ, R3 ;  /* 0x000000ffff147224 */ /* 0x000fce00078e0003 */
.L_x_3011:
[----:B0-----:R-:W-:Y:S01]  /*10550*/  IMAD.U32 R3, RZ, RZ, UR50 ;  /* 0x00000032ff037e24 */ /* 0x001fe2000f8e00ff */
[----:B------:R-:W-:Y:S05]  /*10560*/  YIELD ;  /* 0x0000000000007946 */ /* 0x000fea0003800000 */
[----:B------:R-:W-:Y:S01]  /*10570*/  ISETP.NE.AND P2, PT, R3, 0x3, PT ;  /* 0x000000030300780c */ /* 0x000fe20003f45270 */
[----:B------:R-:W-:Y:S02]  /*10580*/  VIADD R2, R2, 0x1 ;  /* 0x0000000102027836 */ /* 0x000fe40000000000 */
[----:B------:R-:W-:Y:S02]  /*10590*/  IMAD.MOV.U32 R0, RZ, RZ, R20 ;  /* 0x000000ffff007224 */ /* 0x000fe400078e0014 */
[----:B------:R-:W-:Y:S01]  /*105a0*/  VIADD R20, R20, 0xffffffff ;  /* 0xffffffff14147836 */ /* 0x000fe20000000000 */
[----:B------:R-:W-:-:S02]  /*105b0*/  ISETP.NE.AND P1, PT, R2, 0x2, PT ;  /* 0x000000020200780c */ /* 0x000fc40003f25270 */
[----:B------:R-:W-:Y:S02]  /*105c0*/  ISETP.GT.AND P0, PT, R0, R224, PT ;  /* 0x000000e00000720c */ /* 0x000fe40003f04270 */
[----:B------:R-:W-:Y:S02]  /*105d0*/  SEL R0, RZ, 0x1, P1 ;  /* 0x00000001ff007807 */ /* 0x000fe40000800000 */
[----:B------:R-:W-:Y:S02]  /*105e0*/  SEL R2, R2, RZ, P1 ;  /* 0x000000ff02027207 */ /* 0x000fe40000800000 */
[----:B------:R-:W-:Y:S01]  /*105f0*/  LOP3.LUT R206, R206, R0, RZ, 0x3c, !PT ;  /* 0x00000000cece7212 */ /* 0x000fe200078e3cff */
[----:B------:R-:W-:Y:S06]  /*10600*/  @!P2 BRA `(.L_x_3000) ;  /* 0x000000000004a947 */ /* 0x000fec0003800000 */
[----:B------:R-:W-:Y:S01]  /*10610*/  BPT.TRAP 0x1 ;  /* 0x000000040000795c */ /* 0x000fe20000300000 */
.L_x_3000:
[----:B------:R-:W-:Y:S01]  /*10620*/  IMAD R3, R2, 0x8, R23 ;  /* 0x0000000802037824 */ /* 0x000fe200078e0217 */
[----:B------:R-:W-:-:S04]  /*10630*/  SHF.L.U32 R9, R206, 0x1f, RZ ;  /* 0x0000001fce097819 */ /* 0x000fc800000006ff */
[----:B------:R0:W1:Y:S01]  /*10640*/  SYNCS.PHASECHK.TRANS64.TRYWAIT P1, [R3+URZ+0x22830], R9 ;  /* 0x02283009030075a7 */ /* 0x000062000802017f */
[----:B------:R-:W-:Y:S05]  /*10650*/  @!P2 BRA `(.L_x_3001) ;  /* 0x000000000004a947 */ /* 0x000fea0003800000 */
[----:B------:R-:W-:Y:S01]  /*10660*/  BPT.TRAP 0x1 ;  /* 0x000000040000795c */ /* 0x000fe20000300000 */
.L_x_3001:
[----:B------:R-:W-:Y:S02]  /*10670*/  IMAD R156, R2, 0x300, R229 ;  /* 0x00000300029c7824 */ /* 0x000fe400078e02e5 */
[----:B------:R-:W-:Y:S01]  /*10680*/  IMAD.MOV.U32 R157, RZ, RZ, 0x40000040 ;  /* 0x40000040ff9d7424 */ /* 0x000fe200078e00ff */
[----:B-1----:R-:W-:Y:S06]  /*10690*/  @P1 BRA `(.L_x_3002) ;  /* 0x0000000000081947 */ /* 0x002fec0003800000 */
[----:B------:R-:W1:Y:S02]  /*106a0*/  SYNCS.PHASECHK.TRANS64.TRYWAIT P1, [R3+URZ+0x22830], R9 ;  /* 0x02283009030075a7 */ /* 0x000e64000802017f */
[----:B-1----:R-:W-:Y:S05]  /*106b0*/  @!P1 BRA `(.L_x_3003) ;  /* 0x0000014000dc9947 */ /* 0x002fea0003800000 */
.L_x_3002:
        /* <DEDUP_REMOVED lines=14> */
[----:B------:R-:W3:Y:S01]  /*107a0*/  S2R R5, SR_TID.X ;  /* 0x0000000000057919 */ /* 0x000ee20000002100 */
        /* <DEDUP_REMOVED lines=13> */
[----:B---3--:R-:W-:-:S04]  /*10880*/  SHF.R.U32.HI R5, RZ, 0x7, R5 ;  /* 0x00000007ff057819 */ /* 0x008fc80000011605 */
[----:B--2---:R-:W-:Y:S01]  /*10890*/  IADD3 R21, -R5, 0xb, RZ ;  /* 0x0000000b05157810 */ /* 0x004fe20007ffe1ff */
        /* <DEDUP_REMOVED lines=13> */
.L_x_3004:
        /* <DEDUP_REMOVED lines=28> */
[----:B---3--:R-:W-:-:S05]  /*10b30*/  FMNMX.FTZ R0, R0, R5, !PT ;  /* 0x0000000500007209 */ /* 0x008fca0007810000 */
        /* <DEDUP_REMOVED lines=25> */
[----:B------:R-:W4:Y:S01]  /*10cd0*/  MUFU.EX2 R153, R153 ;  /* 0x0000009900997308 */ /* 0x000f220000000800 */
[--C-:B------:R-:W-:Y:S01]  /*10ce0*/  FFMA.FTZ R192, R192, UR48, -R5.reuse ;  /* 0x00000030c0c07c23 */ /* 0x100fe20008010805 */
[--C-:B------:R-:W-:Y:S01]  /*10cf0*/  FFMA.FTZ R193, R193, UR48, -R5.reuse ;  /* 0x00000030c1c17c23 */ /* 0x100fe20008010805 */
[--C-:B------:R-:W-:Y:S01]  /*10d00*/  FFMA.FTZ R196, R196, UR48, -R5.reuse ;  /* 0x00000030c4c47c23 */ /* 0x100fe20008010805 */
[----:B------:R-:W-:-:S04]  /*10d10*/  FFMA.FTZ R197, R197, UR48, -R5 ;  /* 0x00000030c5c57c23 */ /* 0x000fc80008010805 */
        /* <DEDUP_REMOVED lines=16> */
[----:B------:R-:W-:Y:S01]  /*10e20*/  MUFU.EX2 R222, R164 ;  /* 0x000000a400de7308 */ /* 0x000fe20000000800 */
[----:B-----5:R-:W-:Y:S01]  /*10e30*/  FADD.FTZ R5, R156, R5 ;  /* 0x000000059c057221 */ /* 0x020fe20000010000 */
[-C--:B------:R-:W-:Y:S01]  /*10e40*/  FMUL.FTZ R45, R45, R172.reuse ;  /* 0x000000ac2d2d7220 */ /* 0x080fe20000410000 */
[-C--:B------:R-:W-:Y:S01]  /*10e50*/  FMUL.FTZ R48, R48, R172.reuse ;  /* 0x000000ac30307220 */ /* 0x080fe20000410000 */
[-C--:B------:R-:W-:Y:S01]  /*10e60*/  FMUL.FTZ R49, R49, R172.reuse ;  /* 0x000000ac31317220 */ /* 0x080fe20000410000 */
[-C--:B------:R-:W-:Y:S01]  /*10e70*/  FMUL.FTZ R52, R52, R172.reuse ;  /* 0x000000ac34347220 */ /* 0x080fe20000410000 */
[-C--:B------:R-:W-:Y:S01]  /*10e80*/  FMUL.FTZ R53, R53, R172.reuse ;  /* 0x000000ac35357220 */ /* 0x080fe20000410000 */
[-C--:B------:R-:W-:Y:S01]  /*10e90*/  FMUL.FTZ R56, R56, R172.reuse ;  /* 0x000000ac38387220 */ /* 0x080fe20000410000 */
[----:B------:R-:W-:Y:S01]  /*10ea0*/  MUFU.EX2 R164, R185 ;  /* 0x000000b900a47308 */ /* 0x000fe20000000800 */
[----:B---3--:R-:W-:Y:S01]  /*10eb0*/  FADD.FTZ R8, R157, R5 ;  /* 0x000000059d087221 */ /* 0x008fe20000010000 */
[----:B------:R-:W-:Y:S01]  /*10ec0*/  FMNMX.FTZ R5, R154, R201, !PT ;  /* 0x000000c99a057209 */ /* 0x000fe20007810000 */
[----:B------:R-:W-:Y:S01]  /*10ed0*/  FMUL.FTZ R57, R57, R172 ;  /* 0x000000ac39397220 */ /* 0x000fe20000410000 */
[----:B------:R-:W-:Y:S01]  /*10ee0*/  F2FP.F16.F32.PACK_AB R202, R157, R156 ;  /* 0x0000009c9dca723e */ /* 0x000fe200000000ff */
[-C--:B------:R-:W-:Y:S01]  /*10ef0*/  FMUL.FTZ R60, R60, R172.reuse ;  /* 0x000000ac3c3c7220 */ /* 0x080fe20000410000 */
[----:B------:R-:W-:Y:S01]  /*10f00*/  FMNMX.FTZ R5, R155, R5, !PT ;  /* 0x000000059b057209 */ /* 0x000fe20007810000 */
[-C--:B------:R-:W-:Y:S01]  /*10f10*/  FMUL.FTZ R61, R61, R172.reuse ;  /* 0x000000ac3d3d7220 */ /* 0x080fe20000410000 */
[----:B------:R3:W-:Y:S01]  /*10f20*/  MUFU.EX2 R156, R169 ;  /* 0x000000a9009c7308 */ /* 0x0007e20000000800 */
[-C--:B------:R-:W-:Y:S01]  /*10f30*/  FMUL.FTZ R64, R64, R172.reuse ;  /* 0x000000ac40407220 */ /* 0x080fe20000410000 */
[----:B------:R-:W-:Y:S01]  /*10f40*/  FMNMX.FTZ R5, R158, R5, !PT ;  /* 0x000000059e057209 */ /* 0x000fe20007810000 */
[-C--:B------:R-:W-:Y:S01]  /*10f50*/  FMUL.FTZ R65, R65, R172.reuse ;  /* 0x000000ac41417220 */ /* 0x080fe20000410000 */
[-C--:B------:R-:W-:Y:S01]  /*10f60*/  FMUL.FTZ R68, R68, R172.reuse ;  /* 0x000000ac44447220 */ /* 0x080fe20000410000 */
[-C--:B------:R-:W-:Y:S01]  /*10f70*/  FMUL.FTZ R69, R69, R172.reuse ;  /* 0x000000ac45457220 */ /* 0x080fe20000410000 */
[----:B------:R-:W-:Y:S01]  /*10f80*/  FMNMX.FTZ R5, R159, R5, !PT ;  /* 0x000000059f057209 */ /* 0x000fe20007810000 */
[-C--:B------:R-:W-:Y:S01]  /*10f90*/  FMUL.FTZ R72, R72, R172.reuse ;  /* 0x000000ac48487220 */ /* 0x080fe20000410000 */
[----:B------:R-:W-:Y:S01]  /*10fa0*/  MUFU.EX2 R223, R160 ;  /* 0x000000a000df7308 */ /* 0x000fe20000000800 */
[-C--:B------:R-:W-:Y:S01]  /*10fb0*/  FMUL.FTZ R73, R73, R172.reuse ;  /* 0x000000ac49497220 */ /* 0x080fe20000410000 */
[----:B------:R-:W-:Y:S01]  /*10fc0*/  FMNMX.FTZ R5, R162, R5, !PT ;  /* 0x00000005a2057209 */ /* 0x000fe20007810000 */
[-C--:B------:R-:W-:Y:S01]  /*10fd0*/  FMUL.FTZ R76, R76, R172.reuse ;  /* 0x000000ac4c4c7220 */ /* 0x080fe20000410000 */
[-C--:B------:R-:W-:Y:S01]  /*10fe0*/  FMUL.FTZ R77, R77, R172.reuse ;  /* 0x000000ac4d4d7220 */ /* 0x080fe20000410000 */
        /* <DEDUP_REMOVED lines=56> */
[----:B------:R-:W-:Y:S01]  /*11370*/  FMUL.FTZ R149, R149, R172 ;  /* 0x000000ac95957220 */ /* 0x000fe20000410000 */
[----:B------:R-:W-:-:S02]  /*11380*/  FMNMX.FTZ R5, R191, R5, !PT ;  /* 0x00000005bf057209 */ /* 0x000fc40007810000 */
[----:B------:R-:W-:Y:S02]  /*11390*/  MUFU.EX2 R184, R184 ;  /* 0x000000b800b87308 */ /* 0x000fe40000000800 */
[----:B------:R-:W-:-:S04]  /*113a0*/  FMNMX.FTZ R5, R194, R5, !PT ;  /* 0x00000005c2057209 */ /* 0x000fc80007810000 */
[----:B------:R-:W-:Y:S02]  /*113b0*/  FMNMX.FTZ R5, R195, R5, !PT ;  /* 0x00000005c3057209 */ /* 0x000fe40007810000 */
[----:B------:R-:W-:Y:S02]  /*113c0*/  MUFU.EX2 R188, R188 ;  /* 0x000000bc00bc7308 */ /* 0x000fe40000000800 */
[----:B------:R-:W-:-:S04]  /*113d0*/  FMNMX.FTZ R5, R198, R5, !PT ;  /* 0x00000005c6057209 */ /* 0x000fc80007810000 */
[----:B------:R-:W-:Y:S02]  /*113e0*/  FMNMX.FTZ R5, R199, R5, !PT ;  /* 0x00000005c7057209 */ /* 0x000fe40007810000 */
[----:B------:R-:W-:Y:S03]  /*113f0*/  MUFU.EX2 R189, R189 ;  /* 0x000000bd00bd7308 */ /* 0x000fe60000000800 */
[----:B------:R-:W5:Y:S05]  /*11400*/  SHFL.BFLY PT, R152, R5, 0x2, 0x1f ;  /* 0x0c401f0005987f89 */ /* 0x000f6a00000e0000 */
[----:B------:R-:W-:Y:S08]  /*11410*/  MUFU.EX2 R168, R192 ;  /* 0x000000c000a87308 */ /* 0x000ff00000000800 */
[----:B------:R-:W-:Y:S08]  /*11420*/  MUFU.EX2 R193, R193 ;  /* 0x000000c100c17308 */ /* 0x000ff00000000800 */
[----:B------:R-:W-:Y:S01]  /*11430*/  MUFU.EX2 R196, R196 ;  /* 0x000000c400c47308 */ /* 0x000fe20000000800 */
[----:B-----5:R-:W-:-:S05]  /*11440*/  FMNMX.FTZ R5, R5, R152, !PT ;  /* 0x0000009805057209 */ /* 0x020fca0007810000 */
[----:B------:R-:W5:Y:S02]  /*11450*/  SHFL.BFLY PT, R153, R5, 0x1, 0x1f ;  /* 0x0c201f0005997f89 */ /* 0x000f6400000e0000 */
[----:B------:R-:W-:Y:S08]  /*11460*/  MUFU.EX2 R152, R161 ;  /* 0x000000a100987308 */ /* 0x000ff00000000800 */
[----:B------:R-:W-:Y:S01]  /*11470*/  MUFU.EX2 R161, R203 ;  /* 0x000000cb00a17308 */ /* 0x000fe20000000800 */
[----:B-----5:R-:W-:-:S05]  /*11480*/  FMNMX.FTZ R5, R5, R153, !PT ;  /* 0x0000009905057209 */ /* 0x020fca0007810000 */
[C---:B------:R-:W-:Y:S01]  /*11490*/  FMUL.FTZ R153, R5.reuse, UR48 ;  /* 0x0000003005997c20 */ /* 0x040fe20008410000 */
[----:B---3--:R-:W-:-:S03]  /*114a0*/  FADD.FTZ R169, -R5, R201 ;  /* 0x000000c905a97221 */ /* 0x008fc60000010100 */
[--C-:B------:R-:W-:Y:S01]  /*114b0*/  FFMA.FTZ R154, R154, UR48, -R153.reuse ;  /* 0x000000309a9a7c23 */ /* 0x100fe20008010899 */
[----:B------:R-:W-:Y:S01]  /*114c0*/  FMUL.FTZ R169, R169, UR48 ;  /* 0x00000030a9a97c20 */ /* 0x000fe20008410000 */
[--C-:B------:R-:W-:Y:S01]  /*114d0*/  FFMA.FTZ R155, R155, UR48, -R153.reuse ;  /* 0x000000309b9b7c23 */ /* 0x100fe20008010899 */
        /* <DEDUP_REMOVED lines=8> */
[--C-:B----4-:R-:W-:Y:S01]  /*11560*/  FFMA.FTZ R177, R170, UR48, -R153.reuse ;  /* 0x00000030aab17c23 */ /* 0x110fe20008010899 */
[--C-:B------:R-:W-:Y:S01]  /*11570*/  FFMA.FTZ R171, R171, UR48, -R153.reuse ;  /* 0x00000030abab7c23 */ /* 0x100fe20008010899 */
[----:B------:R-:W4:Y:S01]  /*11580*/  MUFU.EX2 R154, R154 ;  /* 0x0000009a009a7308 */ /* 0x000f220000000800 */
[--C-:B------:R-:W-:Y:S01]  /*11590*/  FFMA.FTZ R175, R175, UR48, -R153.reuse ;  /* 0x00000030afaf7c23 */ /* 0x100fe20008010899 */
[--C-:B------:R-:W-:Y:S01]  /*115a0*/  FFMA.FTZ R178, R178, UR48, -R153.reuse ;  /* 0x00000030b2b27c23 */ /* 0x100fe20008010899 */
[--C-:B------:R-:W-:Y:S01]  /*115b0*/  FFMA.FTZ R179, R179, UR48, -R153.reuse ;  /* 0x00000030b3b37c23 */ /* 0x100fe20008010899 */
[--C-:B------:R-:W-:Y:S01]  /*115c0*/  FFMA.FTZ R182, R182, UR48, -R153.reuse ;  /* 0x00000030b6b67c23 */ /* 0x100fe20008010899 */
[--C-:B------:R-:W-:Y:S01]  /*115d0*/  FFMA.FTZ R183, R183, UR48, -R153.reuse ;  /* 0x00000030b7b77c23 */ /* 0x100fe20008010899 */
[--C-:B------:R-:W-:Y:S01]  /*115e0*/  FFMA.FTZ R186, R186, UR48, -R153.reuse ;  /* 0x00000030baba7c23 */ /* 0x100fe20008010899 */
[--C-:B------:R-:W-:Y:S01]  /*115f0*/  FFMA.FTZ R187, R187, UR48, -R153.reuse ;  /* 0x00000030bbbb7c23 */ /* 0x100fe20008010899 */
[----:B------:R-:W5:Y:S01]  /*11600*/  MUFU.EX2 R155, R155 ;  /* 0x0000009b009b7308 */ /* 0x000f620000000800 */
[--C-:B------:R-:W-:Y:S01]  /*11610*/  FFMA.FTZ R190, R190, UR48, -R153.reuse ;  /* 0x00000030bebe7c23 */ /* 0x100fe20008010899 */
[--C-:B------:R-:W-:Y:S01]  /*11620*/  FFMA.FTZ R191, R191, UR48, -R153.reuse ;  /* 0x00000030bfbf7c23 */ /* 0x100fe20008010899 */
[--C-:B------:R-:W-:Y:S01]  /*11630*/  FFMA.FTZ R194, R194, UR48, -R153.reuse ;  /* 0x00000030c2c27c23 */ /* 0x100fe20008010899 */
[--C-:B------:R-:W-:Y:S01]  /*11640*/  FFMA.FTZ R195, R195, UR48, -R153.reuse ;  /* 0x00000030c3c37c23 */ /* 0x100fe20008010899 */
[--C-:B------:R-:W-:Y:S01]  /*11650*/  FFMA.FTZ R198, R198, UR48, -R153.reuse ;  /* 0x00000030c6c67c23 */ /* 0x100fe20008010899 */
[----:B------:R-:W-:Y:S01]  /*11660*/  FFMA.FTZ R199, R199, UR48, -R153 ;  /* 0x00000030c7c77c23 */ /* 0x000fe20008010899 */
[----:B---3--:R-:W-:Y:S01]  /*11670*/  IMAD.U32 R169, RZ, RZ, UR47 ;  /* 0x0000002fffa97e24 */ /* 0x008fe2000f8e00ff */
[----:B------:R-:W3:Y:S01]  /*11680*/  MUFU.EX2 R158, R158 ;  /* 0x0000009e009e7308 */ /* 0x000ee20000000800 */
[----:B----4-:R-:W-:Y:S01]  /*11690*/  FFMA.FTZ R4, R174, R4, R154 ;  /* 0x00000004ae047223 */ /* 0x010fe2000001009a */
[-C--:B------:R-:W-:Y:S01]  /*116a0*/  FMUL.FTZ R26, R26, R174.reuse ;  /* 0x000000ae1a1a7220 */ /* 0x080fe20000410000 */
[-C--:B------:R-:W-:Y:S01]  /*116b0*/  FMUL.FTZ R27, R27, R174.reuse ;  /* 0x000000ae1b1b7220 */ /* 0x080fe20000410000 */
[-C--:B------:R-:W-:Y:S01]  /*116c0*/  FMUL.FTZ R30, R30, R174.reuse ;  /* 0x000000ae1e1e7220 */ /* 0x080fe20000410000 */
[-C--:B------:R-:W-:Y:S01]  /*116d0*/  FMUL.FTZ R31, R31, R174.reuse ;  /* 0x000000ae1f1f7220 */ /* 0x080fe20000410000 */
[-C--:B------:R-:W-:Y:S01]  /*116e0*/  FMUL.FTZ R34, R34, R174.reuse ;  /* 0x000000ae22227220 */ /* 0x080fe20000410000 */
[----:B------:R-:W-:Y:S01]  /*116f0*/  FMUL.FTZ R35, R35, R174 ;  /* 0x000000ae23237220 */ /* 0x000fe20000410000 */
[----:B------:R-:W4:Y:S01]  /*11700*/  MUFU.EX2 R203, R159 ;  /* 0x0000009f00cb7308 */ /* 0x000f220000000800 */
[C---:B-----5:R-:W-:Y:S01]  /*11710*/  FADD.FTZ R4, R155.reuse, R4 ;  /* 0x000000049b047221 */ /* 0x060fe20000010000 */
[----:B------:R-:W-:Y:S01]  /*11720*/  F2FP.F16.F32.PACK_AB R201, R155, R154 ;  /* 0x0000009a9bc9723e */ /* 0x000fe200000000ff */
[----:B------:R-:W-:Y:S01]  /*11730*/  FADD.FTZ R154, R223, R8 ;  /* 0x00000008df9a7221 */ /* 0x000fe20000010000 */
[-C--:B------:R-:W-:Y:S01]  /*11740*/  FMUL.FTZ R38, R38, R174.reuse ;  /* 0x000000ae26267220 */ /* 0x080fe20000410000 */
[-C--:B------:R-:W-:Y:S01]  /*11750*/  FMUL.FTZ R39, R39, R174.reuse ;  /* 0x000000ae27277220 */ /* 0x080fe20000410000 */
[-C--:B------:R-:W-:Y:S01]  /*11760*/  FMUL.FTZ R42, R42, R174.reuse ;  /* 0x000000ae2a2a7220 */ /* 0x080fe20000410000 */
[-C--:B------:R-:W-:Y:S01]  /*11770*/  FMUL.FTZ R43, R43, R174.reuse ;  /* 0x000000ae2b2b7220 */ /* 0x080fe20000410000 */
[----:B------:R5:W0:Y:S01]  /*11780*/  MUFU.EX2 R153, R162 ;  /* 0x000000a200997308 */ /* 0x000a220000000800 */
        /* <DEDUP_REMOVED lines=8> */
[----:B----4-:R-:W-:Y:S01]  /*11810*/  FADD.FTZ R4, R203, R4 ;  /* 0x00000004cb047221 */ /* 0x010fe20000010000 */
[----:B-----5:R-:W-:Y:S01]  /*11820*/  VIADD R162, R3, 0x22840 ;  /* 0x0002284003a27836 */ /* 0x020fe20000000000 */
[----:B------:R-:W-:Y:S01]  /*11830*/  F2FP.F16.F32.PACK_AB R203, R203, R158 ;  /* 0x0000009ecbcb723e */ /* 0x000fe200000000ff */
[-C--:B------:R-:W-:Y:S01]  /*11840*/  FMUL.FTZ R58, R58, R174.reuse ;  /* 0x000000ae3a3a7220 */ /* 0x080fe20000410000 */
[----:B------:R-:W-:Y:S01]  /*11850*/  F2FP.F16.F32.PACK_AB R158, R173, R161 ;  /* 0x000000a1ad9e723e */ /* 0x000fe200000000ff */
[----:B------:R-:W-:Y:S01]  /*11860*/  FMUL.FTZ R59, R59, R174 ;  /* 0x000000ae3b3b7220 */ /* 0x000fe20000410000 */
[----:B------:R-:W-:Y:S01]  /*11870*/  PRMT R162, R169, 0x654, R162 ;  /* 0x00000654a9a27816 */ /* 0x000fe200000000a2 */
[----:B------:R-:W4:Y:S01]  /*11880*/  MUFU.EX2 R166, R166 ;  /* 0x000000a600a67308 */ /* 0x000f220000000800 */
[----:B0-----:R-:W-:Y:S01]  /*11890*/  FADD.FTZ R8, R153, R4 ;  /* 0x0000000499087221 */ /* 0x001fe20000010000 */
[C---:B------:R-:W-:Y:S01]  /*118a0*/  FADD.FTZ R4, R152.reuse, R154 ;  /* 0x0000009a98047221 */ /* 0x040fe20000010000 */
[----:B------:R-:W-:Y:S01]  /*118b0*/  F2FP.F16.F32.PACK_AB R154, R165, R222 ;  /* 0x000000dea59a723e */ /* 0x000fe200000000ff */
[----:B------:R0:W-:Y:S01]  /*118c0*/  SYNCS.ARRIVE.TRANS64.RED.A1T0 RZ, [R162+URZ], RZ ;  /* 0x000000ffa2ff79a7 */ /* 0x0001e2000810043f */
[----:B------:R-:W-:Y:S01]  /*118d0*/  F2FP.F16.F32.PACK_AB R152, R152, R223 ;  /* 0x000000df9898723e */ /* 0x000fe200000000ff */
[----:B------:R-:W-:Y:S01]  /*118e0*/  FADD.FTZ R4, R222, R4 ;  /* 0x00000004de047221 */ /* 0x000fe20000010000 */
[-C--:B------:R-:W-:Y:S01]  /*118f0*/  FMUL.FTZ R62, R62, R174.reuse ;  /* 0x000000ae3e3e7220 */ /* 0x080fe20000410000 */
[----:B------:R-:W5:Y:S01]  /*11900*/  MUFU.EX2 R167, R167 ;  /* 0x000000a700a77308 */ /* 0x000f620000000800 */
[----:B---3--:R-:W-:Y:S01]  /*11910*/  FADD.FTZ R8, R163, R8 ;  /* 0x00000008a3087221 */ /* 0x008fe20000010000 */
[----:B------:R-:W-:Y:S01]  /*11920*/  FADD.FTZ R4, R165, R4 ;  /* 0x00000004a5047221 */ /* 0x000fe20000010000 */
[----:B------:R-:W-:Y:S01]  /*11930*/  F2FP.F16.F32.PACK_AB R153, R163, R153 ;  /* 0x00000099a399723e */ /* 0x000fe200000000ff */
[----:B------:R-:W-:Y:S01]  /*11940*/  FMUL.FTZ R63, R63, R174 ;  /* 0x000000ae3f3f7220 */ /* 0x000fe20000410000 */
[----:B0-----:R-:W-:Y:S01]  /*11950*/  F2FP.F16.F32.PACK_AB R162, R181, R180 ;  /* 0x000000b4b5a2723e */ /* 0x001fe200000000ff */
[----:B------:R-:W-:Y:S01]  /*11960*/  FADD.FTZ R4, R157, R4 ;  /* 0x000000049d047221 */ /* 0x000fe20000010000 */
[-C--:B------:R-:W-:Y:S01]  /*11970*/  FMUL.FTZ R66, R66, R174.reuse ;  /* 0x000000ae42427220 */ /* 0x080fe20000410000 */
[----:B------:R-:W0:Y:S01]  /*11980*/  MUFU.EX2 R177, R177 ;  /* 0x000000b100b17308 */ /* 0x000e220000000800 */
[----:B----4-:R-:W-:Y:S01]  /*11990*/  FADD.FTZ R8, R166, R8 ;  /* 0x00000008a6087221 */ /* 0x010fe20000010000 */
[C---:B------:R-:W-:Y:S01]  /*119a0*/  FADD.FTZ R4, R156.reuse, R4 ;  /* 0x000000049c047221 */ /* 0x040fe20000010000 */
[----:B------:R-:W-:Y:S01]  /*119b0*/  F2FP.F16.F32.PACK_AB R156, R156, R157 ;  /* 0x0000009d9c9c723e */ /* 0x000fe200000000ff */
[-C--:B------:R-:W-:Y:S01]  /*119c0*/  FMUL.FTZ R67, R67, R174.reuse ;  /* 0x000000ae43437220 */ /* 0x080fe20000410000 */
[-C--:B------:R-:W-:Y:S01]  /*119d0*/  FMUL.FTZ R70, R70, R174.reuse ;  /* 0x000000ae46467220 */ /* 0x080fe20000410000 */
[----:B------:R-:W-:Y:S01]  /*119e0*/  FADD.FTZ R4, R161, R4 ;  /* 0x00000004a1047221 */ /* 0x000fe20000010000 */
[----:B------:R-:W-:Y:S01]  /*119f0*/  FMUL.FTZ R71, R71, R174 ;  /* 0x000000ae47477220 */ /* 0x000fe20000410000 */
[----:B------:R-:W3:Y:S01]  /*11a00*/  MUFU.EX2 R171, R171 ;  /* 0x000000ab00ab7308 */ /* 0x000ee20000000800 */
[----:B-----5:R-:W-:Y:S01]  /*11a10*/  FADD.FTZ R8, R167, R8 ;  /* 0x00000008a7087221 */ /* 0x020fe20000010000 */
[----:B------:R-:W-:Y:S01]  /*11a20*/  FADD.FTZ R4, R173, R4 ;  /* 0x00000004ad047221 */ /* 0x000fe20000010000 */
[----:B------:R-:W-:Y:S01]  /*11a30*/  F2FP.F16.F32.PACK_AB R155, R167, R166 ;  /* 0x000000a6a79b723e */ /* 0x000fe200000000ff */
[----:B------:R-:W-:Y:S01]  /*11a40*/  FMUL.FTZ R74, R74, R174 ;  /* 0x000000ae4a4a7220 */ /* 0x000fe20000410000 */
[----:B------:R-:W-:Y:S01]  /*11a50*/  F2FP.F16.F32.PACK_AB R166, R189, R188 ;  /* 0x000000bcbda6723e */ /* 0x000fe200000000ff */
[----:B------:R-:W-:Y:S01]  /*11a60*/  FADD.FTZ R4, R176, R4 ;  /* 0x00000004b0047221 */ /* 0x000fe20000010000 */
[----:B------:R-:W-:Y:S01]  /*11a70*/  FMUL.FTZ R75, R75, R174 ;  /* 0x000000ae4b4b7220 */ /* 0x000fe20000410000 */
[----:B------:R-:W4:Y:S01]  /*11a80*/  MUFU.EX2 R159, R185 ;  /* 0x000000b9009f7308 */ /* 0x000f220000000800 */
[----:B0-----:R-:W-:Y:S01]  /*11a90*/  FADD.FTZ R8, R177, R8 ;  /* 0x00000008b1087221 */ /* 0x001fe20000010000 */
[C---:B------:R-:W-:Y:S01]  /*11aa0*/  FADD.FTZ R4, R160.reuse, R4 ;  /* 0x00000004a0047221 */ /* 0x040fe20000010000 */
[----:B------:R-:W-:Y:S01]  /*11ab0*/  F2FP.F16.F32.PACK_AB R160, R160, R176 ;  /* 0x000000b0a0a0723e */ /* 0x000fe200000000ff */
[-C--:B------:R-:W-:Y:S01]  /*11ac0*/  FMUL.FTZ R78, R78, R174.reuse ;  /* 0x000000ae4e4e7220 */ /* 0x080fe20000410000 */
[-C--:B------:R-:W-:Y:S01]  /*11ad0*/  FMUL.FTZ R79, R79, R174.reuse ;  /* 0x000000ae4f4f7220 */ /* 0x080fe20000410000 */
[----:B------:R-:W-:Y:S01]  /*11ae0*/  FADD.FTZ R4, R180, R4 ;  /* 0x00000004b4047221 */ /* 0x000fe20000010000 */
[-C--:B------:R-:W-:Y:S01]  /*11af0*/  FMUL.FTZ R82, R82, R174.reuse ;  /* 0x000000ae52527220 */ /* 0x080fe20000410000 */
[----:B------:R-:W0:Y:S01]  /*11b00*/  MUFU.EX2 R175, R175 ;  /* 0x000000af00af7308 */ /* 0x000e220000000800 */
[----:B---3--:R-:W-:Y:S01]  /*11b10*/  FADD.FTZ R8, R171, R8 ;  /* 0x00000008ab087221 */ /* 0x008fe20000010000 */
[----:B------:R-:W-:Y:S01]  /*11b20*/  FADD.FTZ R4, R181, R4 ;  /* 0x00000004b5047221 */ /* 0x000fe20000010000 */
[----:B------:R-:W-:Y:S01]  /*11b30*/  F2FP.F16.F32.PACK_AB R157, R171, R177 ;  /* 0x000000b1ab9d723e */ /* 0x000fe200000000ff */
[-C--:B------:R-:W-:Y:S01]  /*11b40*/  FMUL.FTZ R83, R83, R174.reuse ;  /* 0x000000ae53537220 */ /* 0x080fe20000410000 */
[-C--:B------:R-:W-:Y:S01]  /*11b50*/  FMUL.FTZ R86, R86, R174.reuse ;  /* 0x000000ae56567220 */ /* 0x080fe20000410000 */
[----:B------:R-:W-:Y:S01]  /*11b60*/  FADD.FTZ R4, R184, R4 ;  /* 0x00000004b8047221 */ /* 0x000fe20000010000 */
[----:B------:R-:W-:Y:S01]  /*11b70*/  FMUL.FTZ R87, R87, R174 ;  /* 0x000000ae57577220 */ /* 0x000fe20000410000 */
[----:B------:R-:W3:Y:S01]  /*11b80*/  MUFU.EX2 R178, R178 ;  /* 0x000000b200b27308 */ /* 0x000ee20000000800 */
[----:B----4-:R-:W-:Y:S01]  /*11b90*/  FADD.FTZ R8, R159, R8 ;  /* 0x000000089f087221 */ /* 0x010fe20000010000 */
[C---:B------:R-:W-:Y:S01]  /*11ba0*/  FADD.FTZ R4, R164.reuse, R4 ;  /* 0x00000004a4047221 */ /* 0x040fe20000010000 */
[----:B------:R-:W-:Y:S01]  /*11bb0*/  F2FP.F16.F32.PACK_AB R164, R164, R184 ;  /* 0x000000b8a4a4723e */ /* 0x000fe200000000ff */
[-C--:B------:R-:W-:Y:S01]  /*11bc0*/  FMUL.FTZ R90, R90, R174.reuse ;  /* 0x000000ae5a5a7220 */ /* 0x080fe20000410000 */
[-C--:B------:R-:W-:Y:S01]  /*11bd0*/  FMUL.FTZ R91, R91, R174.reuse ;  /* 0x000000ae5b5b7220 */ /* 0x080fe20000410000 */
[----:B------:R-:W-:Y:S01]  /*11be0*/  FADD.FTZ R4, R188, R4 ;  /* 0x00000004bc047221 */ /* 0x000fe20000010000 */
[-C--:B------:R-:W-:Y:S01]  /*11bf0*/  FMUL.FTZ R94, R94, R174.reuse ;  /* 0x000000ae5e5e7220 */ /* 0x080fe20000410000 */
[----:B------:R-:W4:Y:S01]  /*11c00*/  MUFU.EX2 R179, R179 ;  /* 0x000000b300b37308 */ /* 0x000f220000000800 */
[----:B0-----:R-:W-:Y:S01]  /*11c10*/  FADD.FTZ R8, R175, R8 ;  /* 0x00000008af087221 */ /* 0x001fe20000010000 */
[----:B------:R-:W-:Y:S01]  /*11c20*/  FADD.FTZ R4, R189, R4 ;  /* 0x00000004bd047221 */ /* 0x000fe20000010000 */
[----:B------:R-:W-:Y:S01]  /*11c30*/  F2FP.F16.F32.PACK_AB R159, R175, R159 ;  /* 0x0000009faf9f723e */ /* 0x000fe200000000ff */
[-C--:B------:R-:W-:Y:S01]  /*11c40*/  FMUL.FTZ R95, R95, R174.reuse ;  /* 0x000000ae5f5f7220 */ /* 0x080fe20000410000 */
[----:B------:R-:W-:Y:S01]  /*11c50*/  FMUL.FTZ R98, R98, R174 ;  /* 0x000000ae62627220 */ /* 0x000fe20000410000 */
[----:B------:R-:W-:Y:S01]  /*11c60*/  FADD.FTZ R4, R168, R4 ;  /* 0x00000004a8047221 */ /* 0x000fe20000010000 */
[C---:B------:R-:W-:Y:S01]  /*11c70*/  F2FP.F16.F32.PACK_AB R168, R193.reuse, R168 ;  /* 0x000000a8c1a8723e */ /* 0x040fe200000000ff */
[----:B------:R-:W0:Y:S01]  /*11c80*/  MUFU.EX2 R182, R182 ;  /* 0x000000b600b67308 */ /* 0x000e220000000800 */
[----:B---3--:R-:W-:Y:S01]  /*11c90*/  FADD.FTZ R8, R178, R8 ;  /* 0x00000008b2087221 */ /* 0x008fe20000010000 */
[----:B------:R-:W-:Y:S01]  /*11ca0*/  FADD.FTZ R4, R193, R4 ;  /* 0x00000004c1047221 */ /* 0x000fe20000010000 */
[-C--:B------:R-:W-:Y:S01]  /*11cb0*/  FMUL.FTZ R99, R99, R174.reuse ;  /* 0x000000ae63637220 */ /* 0x080fe20000410000 */
[-C--:B------:R-:W-:Y:S01]  /*11cc0*/  FMUL.FTZ R102, R102, R174.reuse ;  /* 0x000000ae66667220 */ /* 0x080fe20000410000 */
[-C--:B------:R-:W-:Y:S01]  /*11cd0*/  FMUL.FTZ R103, R103, R174.reuse ;  /* 0x000000ae67677220 */ /* 0x080fe20000410000 */
[----:B------:R-:W-:Y:S01]  /*11ce0*/  FADD.FTZ R173, R196, R4 ;  /* 0x00000004c4ad7221 */ /* 0x000fe20000010000 */
        /* <DEDUP_REMOVED lines=34> */
[C---:B0-----:R-:W-:Y:S01]  /*11f10*/  FADD.FTZ R8, R165.reuse, R8 ;  /* 0x00000008a5087221 */ /* 0x041fe20000010000 */
[----:B------:R-:W-:Y:S01]  /*11f20*/  F2FP.F16.F32.PACK_AB R165, R165, R186 ;  /* 0x000000baa5a5723e */ /* 0x000fe200000000ff */
[----:B------:R-:W-:-:S05]  /*11f30*/  FMUL.FTZ R151, R151, R174 ;  /* 0x000000ae97977220 */ /* 0x000fca0000410000 */
[----:B------:R-:W0:Y:S01]  /*11f40*/  MUFU.EX2 R169, R194 ;  /* 0x000000c200a97308 */ /* 0x000e220000000800 */
[----:B---3--:R-:W-:-:S07]  /*11f50*/  FADD.FTZ R8, R167, R8 ;  /* 0x00000008a7087221 */ /* 0x008fce0000010000 */
[----:B------:R-:W3:Y:S01]  /*11f60*/  MUFU.EX2 R195, R195 ;  /* 0x000000c300c37308 */ /* 0x000ee20000000800 */
[C---:B----4-:R-:W-:Y:S01]  /*11f70*/  FADD.FTZ R8, R191.reuse, R8 ;  /* 0x00000008bf087221 */ /* 0x050fe20000010000 */
[----:B------:R-:W-:-:S06]  /*11f80*/  F2FP.F16.F32.PACK_AB R167, R191, R167 ;  /* 0x000000a7bfa7723e */ /* 0x000fcc00000000ff */
[----:B------:R-:W4:Y:S01]  /*11f90*/  MUFU.EX2 R171, R198 ;  /* 0x000000c600ab7308 */ /* 0x000f220000000800 */
[----:B0-----:R-:W-:-:S07]  /*11fa0*/  FADD.FTZ R8, R169, R8 ;  /* 0x00000008a9087221 */ /* 0x001fce0000010000 */
[----:B------:R-:W0:Y:S01]  /*11fb0*/  MUFU.EX2 R170, R197 ;  /* 0x000000c500aa7308 */ /* 0x000e220000000800 */
[C---:B---3--:R-:W-:Y:S01]  /*11fc0*/  FADD.FTZ R8, R195.reuse, R8 ;  /* 0x00000008c3087221 */ /* 0x048fe20000010000 */
[----:B------:R-:W-:-:S06]  /*11fd0*/  F2FP.F16.F32.PACK_AB R169, R195, R169 ;  /* 0x000000a9c3a9723e */ /* 0x000fcc00000000ff */
[----:B------:R-:W3:Y:S01]  /*11fe0*/  MUFU.EX2 R199, R199 ;  /* 0x000000c700c77308 */ /* 0x000ee20000000800 */
[----:B----4-:R-:W-:Y:S01]  /*11ff0*/  FADD.FTZ R4, R171, R8 ;  /* 0x00000008ab047221 */ /* 0x010fe20000010000 */
[C---:B0-----:R-:W-:Y:S01]  /*12000*/  FADD.FTZ R8, R170.reuse, R173 ;  /* 0x000000adaa087221 */ /* 0x041fe20000010000 */
[----:B------:R-:W-:Y:S02]  /*12010*/  F2FP.F16.F32.PACK_AB R170, R170, R196 ;  /* 0x000000c4aaaa723e */ /* 0x000fe400000000ff */
[C---:B---3--:R-:W-:Y:S01]  /*12020*/  FADD.FTZ R4, R199.reuse, R4 ;  /* 0x00000004c7047221 */ /* 0x048fe20000010000 */
[----:B------:R-:W-:Y:S01]  /*12030*/  F2FP.F16.F32.PACK_AB R171, R199, R171 ;  /* 0x000000abc7ab723e */ /* 0x000fe200000000ff */
[----:B------:R-:W-:Y:S06]  /*12040*/  @!P2 BRA `(.L_x_3005) ;  /* 0x000000000004a947 */ /* 0x000fec0003800000 */
[----:B------:R-:W-:Y:S01]  /*12050*/  BPT.TRAP 0x1 ;  /* 0x000000040000795c */ /* 0x000fe20000300000 */
.L_x_3005:
[----:B------:R0:W3:Y:S01]  /*12060*/  SYNCS.PHASECHK.TRANS64.TRYWAIT P1, [R3+URZ+0x22850], R9 ;  /* 0x02285009030075a7 */ /* 0x0000e2000802017f */
[----:B------:R-:W-:Y:S05]  /*12070*/  @!P2 BRA `(.L_x_3006) ;  /* 0x000000000004a947 */ /* 0x000fea0003800000 */
[----:B------:R-:W-:Y:S01]  /*12080*/  BPT.TRAP 0x1 ;  /* 0x000000040000795c */ /* 0x000fe20000300000 */
.L_x_3006:
[----:B------:R-:W-:Y:S04]  /*12090*/  BSSY B0, `(.L_x_3007) ;  /* 0x0000004000007945 */ /* 0x000fe80003800000 */
[----:B---3--:R-:W-:Y:S05]  /*120a0*/  @P1 BRA `(.L_x_3008) ;  /* 0x0000000000081947 */ /* 0x008fea0003800000 */
[----:B------:R-:W3:Y:S02]  /*120b0*/  SYNCS.PHASECHK.TRANS64.TRYWAIT P1, [R3+URZ+0x22850], R9 ;  /* 0x02285009030075a7 */ /* 0x000ee4000802017f */
[----:B---3--:R-:W-:Y:S05]  /*120c0*/  @!P1 BRA `(.L_x_3009) ;  /* 0x00000128006c9947 */ /* 0x008fea0003800000 */
.L_x_3008:
[----:B------:R-:W-:Y:S05]  /*120d0*/  BSYNC B0 ;  /* 0x0000000000007941 */ /* 0x000fea0003800000 */
.L_x_3007:
[----:B------:R-:W4:Y:S01]  /*120e0*/  S2R R174, SR_TID.X ;  /* 0x0000000000ae7919 */ /* 0x000f220000002100 */
[----:B------:R-:W-:Y:S05]  /*120f0*/  WARPSYNC.ALL ;  /* 0x0000000000007948 */ /* 0x000fea0003800000 */
[----:B------:R-:W-:Y:S02]  /*12100*/  IMAD.MOV.U32 R172, RZ, RZ, 0xc00 ;  /* 0x00000c00ffac7424 */ /* 0x000fe400078e00ff */
[----:B------:R-:W-:Y:S02]  /*12110*/  IMAD.MOV.U32 R173, RZ, RZ, 0x40000040 ;  /* 0x40000040ffad7424 */ /* 0x000fe400078e00ff */
[----:B------:R-:W-:-:S02]  /*12120*/  IMAD R172, R2, R172, UR49 ;  /* 0x0000003102ac7e24 */ /* 0x000fc4000f8e02ac */
[----:B------:R-:W-:Y:S01]  /*12130*/  IMAD.MOV.U32 R175, RZ, RZ, 0x40000040 ;  /* 0x40000040ffaf7424 */ /* 0x000fe200078e00ff */
[----:B------:R-:W-:Y:S01]  /*12140*/  R2UR UR7, R173 ;  /* 0x00000000ad0772ca */ /* 0x000fe200000e0000 */
[----:B------:R-:W-:Y:S01]  /*12150*/  IMAD.MOV.U32 R173, RZ, RZ, 0x40000040 ;  /* 0x40000040ffad7424 */ /* 0x000fe200078e00ff */
[----:B------:R-:W-:Y:S01]  /*12160*/  R2UR UR6, R172 ;  /* 0x00000000ac0672ca */ /* 0x000fe200000e0000 */
[----:B------:R-:W-:-:S05]  /*12170*/  IMAD.U32 R176, RZ, RZ, UR50 ;  /* 0x00000032ffb07e24 */ /* 0x000fca000f8e00ff */
[----:B------:R-:W-:Y:S02]  /*12180*/  ISETP.NE.AND P1, PT, R176, 0x3, PT ;  /* 0x00000003b000780c */ /* 0x000fe40003f25270 */
[----:B----4-:R-:W-:-:S05]  /*12190*/  SHF.R.U32.HI R174, RZ, 0x7, R174 ;  /* 0x00000007ffae7819 */ /* 0x010fca00000116ae */
[----:B01-3--:R-:W-:Y:S02]  /*121a0*/  VIADD R9, R174, 0x8 ;  /* 0x00000008ae097836 */ /* 0x00bfe40000000000 */
[----:B------:R-:W-:-:S03]  /*121b0*/  VIADD R174, R172, 0x80 ;  /* 0x00000080acae7836 */ /* 0x000fc60000000000 */
[----:B------:R0:W-:Y:S06]  /*121c0*/  BAR.SYNC.DEFER_BLOCKING R9, 0x100 ;  /* 0x000400090000751d */ /* 0x0001ec0000010000 */
        /* <DEDUP_REMOVED lines=41> */
.L_x_3010:
[----:B------:R-:W-:Y:S02]  /*12460*/  VIADD R3, R3, 0x22860 ;  /* 0x0002286003037836 */ /* 0x000fe40000000000 */
[----:B------:R-:W-:Y:S02]  /*12470*/  IMAD.U32 R9, RZ, RZ, UR47 ;  /* 0x0000002fff097e24 */ /* 0x000fe4000f8e00ff */
[----:B------:R-:W-:Y:S02]  /*12480*/  IMAD.MOV.U32 R201, RZ, RZ, R5 ;  /* 0x000000ffffc97224 */ /* 0x000fe400078e0005 */
[----:B------:R-:W-:Y:S01]  /*12490*/  IMAD.MOV.U32 R200, RZ, RZ, R0 ;  /* 0x000000ffffc87224 */ /* 0x000fe200078e0000 */
[----:B------:R-:W-:-:S04]  /*124a0*/  PRMT R3, R9, 0x654, R3 ;  /* 0x0000065409037816 */ /* 0x000fc80000000003 */
[----:B------:R0:W-:Y:S01]  /*124b0*/  SYNCS.ARRIVE.TRANS64.RED.A1T0 RZ, [R3+URZ], RZ ;  /* 0x000000ff03ff79a7 */ /* 0x0001e2000810043f */
[----:B------:R-:W-:Y:S05]  /*124c0*/  @P0 BRA `(.L_x_3011) ;  /* 0xffffffe000200947 */ /* 0x000fea000383ffff */
[----:B0-----:R-:W-:-:S07]  /*124d0*/  IMAD.MOV.U32 R3, RZ, RZ, R20 ;  /* 0x000000ffff037224 */ /* 0x001fce00078e0014 */
.L_x_2999:
[----:B------:R-:W3:Y:S02]  /*124e0*/  LDL R9, [R1+0x24] ;  /* 0x0000240001097983 */ /* 0x000ee40000100800 */
[----:B---3--:R-:W-:-:S13]  /*124f0*/  ISETP.GE.AND P0, PT, R3, R9, PT ;  /* 0x000000090300720c */ /* 0x008fda0003f06270 */
[----:B------:R-:W-:Y:S05]  /*12500*/  @!P0 BRA `(.L_x_3012) ;  /* 0x0000003000988947 */ /* 0x000fea0003800000 */
[----:B------:R-:W-:Y:S02]  /*12510*/  IMAD.MOV.U32 R202, RZ, RZ, R5 ;  /* 0x000000ffffca7224 */ /* 0x000fe400078e0005 */
[----:B------:R-:W-:-:S07]  /*12520*/  IMAD.MOV.U32 R203, RZ, RZ, R0 ;  /* 0x000000ffffcb7224 */ /* 0x000fce00078e0000 */
.L_x_3032:
        /* <DEDUP_REMOVED lines=8> */
[----:B------:R-:W-:Y:S06]  /*125b0*/  @!P1 BRA `(.L_x_3013) ;  /* 0x0000000000049947 */ /* 0x000fec0003800000 */
[----:B------:R-:W-:Y:S01]  /*125c0*/  BPT.TRAP 0x1 ;  /* 0x000000040000795c */ /* 0x000fe20000300000 */
.L_x_3013:
[----:B------:R-:W-:Y:S01]  /*125d0*/  IMAD R9, R2, 0x8, R23 ;  /* 0x0000000802097824 */ /* 0x000fe200078e0217 */
[----:B------:R-:W-:-:S04]  /*125e0*/  SHF.L.U32 R20, R206, 0x1f, RZ ;  /* 0x0000001fce147819 */ /* 0x000fc800000006ff */
[----:B------:R0:W1:Y:S01]  /*125f0*/  SYNCS.PHASECHK.TRANS64.TRYWAIT P0, [R9+URZ+0x22830], R20 ;  /* 0x02283014090075a7 */ /* 0x000062000800017f */
[----:B------:R-:W-:Y:S05]  /*12600*/  @!P1 BRA `(.L_x_3014) ;  /* 0x0000000000049947 */ /* 0x000fea0003800000 */
[----:B------:R-:W-:Y:S01]  /*12610*/  BPT.TRAP 0x1 ;  /* 0x000000040000795c */ /* 0x000fe20000300000 */
.L_x_3014:
[----:B------:R-:W-:Y:S01]  /*12620*/  IMAD R156, R2, 0x300, R229 ;  /* 0x00000300029c7824 */ /* 0x000fe200078e02e5 */
[----:B------:R-:W-:Y:S01]  /*12630*/  MOV R157, 0x40000040 ;  /* 0x40000040009d7802 */ /* 0x000fe20000000f00 */
[----:B-1----:R-:W-:Y:S06]  /*12640*/  @P0 BRA `(.L_x_3015) ;  /* 0x0000000000080947 */ /* 0x002fec0003800000 */
[----:B------:R-:W1:Y:S02]  /*12650*/  SYNCS.PHASECHK.TRANS64.TRYWAIT P0, [R9+URZ+0x22830], R20 ;  /* 0x02283014090075a7 */ /* 0x000e64000800017f */
[----:B-1----:R-:W-:Y:S05]  /*12660*/  @!P0 BRA `(.L_x_3016) ;  /* 0x0000012400188947 */ /* 0x002fea0003800000 */
.L_x_3015:
        /* <DEDUP_REMOVED lines=43> */
.L_x_3017:
[----:B------:R-:W3:Y:S01]  /*12920*/  LDL R200, [R1+0x4] ;  /* 0x0000040001c87983 */ /* 0x000ee20000100800 */
[----:B------:R-:W4:Y:S02]  /*12930*/  LDC R0, c[0x0][0x448] ;  /* 0x00011200ff007b82 */ /* 0x000f240000000800 */
[----:B----4-:R-:W-:-:S13]  /*12940*/  ISETP.NE.AND P0, PT, R0, 0x1, PT ;  /* 0x000000010000780c */ /* 0x010fda0003f05270 */
[----:B------:R-:W4:Y:S08]  /*12950*/  @P0 LDC R5, c[0x0][0x44c] ;  /* 0x00011300ff050b82 */ /* 0x000f300000000800 */
[----:B------:R-:W5:Y:S01]  /*12960*/  @P0 LDC R0, c[0x0][0x450] ;  /* 0x00011400ff000b82 */ /* 0x000f620000000800 */
[----:B------:R-:W-:Y:S01]  /*12970*/  ULOP3.LUT UR4, URZ, UR40, URZ, 0x33, !UPT ;  /* 0x000000283f047292 */ /* 0x000fe2000f8e333f */
[----:B---3--:R-:W-:-:S06]  /*12980*/  IMAD.IADD R225, R200, 0x1, R228 ;  /* 0x00000001c8e17824 */ /* 0x008fcc00078e02e4 */
[----:B------:R-:W3:Y:S01]  /*12990*/  LDC R200, c[0x0][0x9e4] ;  /* 0x00027900ffc87b82 */ /* 0x000ee20000000800 */
[----:B----4-:R-:W-:-:S05]  /*129a0*/  @P0 IMAD.HI.U32 R5, R225, R5, RZ ;  /* 0x00000005e1050227 */ /* 0x010fca00078e00ff */
[----:B-----5:R-:W-:Y:S01]  /*129b0*/  @P0 SHF.R.U32.HI R225, RZ, R0, R5 ;  /* 0x00000000ffe10219 */ /* 0x020fe20000011605 */
[----:B------:R-:W-:Y:S02]  /*129c0*/  VIADD R0, R9, 0x22840 ;  /* 0x0002284009007836 */ /* 0x000fe40000000000 */
[----:B------:R-:W-:Y:S02]  /*129d0*/  IMAD.U32 R5, RZ, RZ, UR47 ;  /* 0x0000002fff057e24 */ /* 0x000fe4000f8e00ff */
[----:B------:R-:W4:Y:S03]  /*129e0*/  SHFL.IDX PT, R226, R225, RZ, 0x1c1f ;  /* 0x001c1fffe1e27589 */ /* 0x000f2600000e0000 */
[----:B------:R-:W-:-:S04]  /*129f0*/  PRMT R0, R5, 0x654, R0 ;  /* 0x0000065405007816 */ /* 0x000fc80000000000 */
[----:B------:R5:W-:Y:S02]  /*12a00*/  SYNCS.ARRIVE.TRANS64.RED.A1T0 RZ, [R0+URZ], RZ ;  /* 0x000000ff00ff79a7 */ /* 0x000be4000810043f */
[----:B-----5:R-:W-:Y:S01]  /*12a10*/  IMAD R0, R3, -0x60, RZ ;  /* 0xffffffa003007824 */ /* 0x020fe200078e02ff */
[----:B---3--:R-:W-:-:S04]  /*12a20*/  ISETP.GE.AND P0, PT, R200, 0x1, PT ;  /* 0x00000001c800780c */ /* 0x008fc80003f06270 */
[----:B------:R-:W-:-:S04]  /*12a30*/  IADD3 R223, -R211, 0x1, R0 ;  /* 0x00000001d3df7810 */ /* 0x000fc80007ffe100 */
[----:B------:R-:W-:-:S05]  /*12a40*/  IADD3 R223, -R207, R223, R210 ;  /* 0x000000dfcfdf7210 */ /* 0x000fca0007ffe1d2 */
[C---:B------:R-:W-:Y:S02]  /*12a50*/  VIADD R224, R223.reuse, UR45 ;  /* 0x0000002ddfe07c36 */ /* 0x040fe40008000000 */
[----:B------:R-:W-:Y:S02]  /*12a60*/  VIADD R223, R223, UR4 ;  /* 0x00000004dfdf7c36 */ /* 0x000fe40008000000 */
[C---:B----4-:R-:W-:Y:S02]  /*12a70*/  IMAD.IADD R222, R226.reuse, 0x1, R224 ;  /* 0x00000001e2de7824 */ /* 0x050fe400078e02e0 */
[----:B------:R-:W-:Y:S01]  /*12a80*/  IMAD.IADD R5, R226, 0x1, R223 ;  /* 0x00000001e2057824 */ /* 0x000fe200078e02df */
[----:B------:R-:W-:Y:S06]  /*12a90*/  @!P0 BRA `(.L_x_3018) ;  /* 0x0000000000588947 */ /* 0x000fec0003800000 */
        /* <DEDUP_REMOVED lines=12> */
.L_x_3020:
[----:B------:R-:W-:-:S05]  /*12b60*/  IMAD.U32 R227, RZ, RZ, UR38 ;  /* 0x00000026ffe37e24 */ /* 0x000fca000f8e00ff */
[----:B------:R-:W-:-:S13]  /*12b70*/  ISETP.NE.AND P0, PT, R227, 0x1, PT ;  /* 0x00000001e300780c */ /* 0x000fda0003f05270 */
[----:B------:R-:W3:Y:S02]  /*12b80*/  @P0 LDC.64 R200, c[0x0][0x9e8] ;  /* 0x00027a00ffc80b82 */ /* 0x000ee40000000a00 */
[----:B---3--:R-:W-:-:S05]  /*12b90*/  @P0 IMAD.HI.U32 R200, R226, R200, RZ ;  /* 0x000000c8e2c80227 */ /* 0x008fca00078e00ff */
[----:B------:R-:W-:-:S07]  /*12ba0*/  @P0 SHF.R.U32.HI R226, RZ, R201, R200 ;  /* 0x000000c9ffe20219 */ /* 0x000fce00000116c8 */
.L_x_3021:
[----:B------:R-:W-:Y:S05]  /*12bb0*/  BSYNC B0 ;  /* 0x0000000000007941 */ /* 0x000fea0003800000 */
.L_x_3019:
[----:B------:R-:W-:-:S04]  /*12bc0*/  IMAD.IADD R200, R0, 0x1, -R211 ;  /* 0x0000000100c87824 */ /* 0x000fc800078e0ad3 */
[----:B------:R-:W-:-:S05]  /*12bd0*/  IMAD R200, R226, R227, R200 ;  /* 0x000000e3e2c87224 */ /* 0x000fca00078e02c8 */
[----:B------:R-:W-:Y:S02]  /*12be0*/  VIADDMNMX R222, R200, R227, R222, PT ;  /* 0x000000e3c8de7246 */ /* 0x000fe400038001de */
[----:B------:R-:W-:-:S07]  /*12bf0*/  VIMNMX R5, R5, R200, !PT ;  /* 0x000000c805057248 */ /* 0x000fce0007fe0100 */
.L_x_3018:
[----:B------:R-:W-:Y:S01]  /*12c00*/  ISETP.GE.AND P0, PT, R0, 0x1, PT ;  /* 0x000000010000780c */ /* 0x000fe20003f06270 */
[----:B------:R-:W3:Y:S01]  /*12c10*/  LDC R226, c[0x0][0x9e4] ;  /* 0x00027900ffe27b82 */ /* 0x000ee20000000800 */
[----:B------:R-:W-:Y:S02]  /*12c20*/  LOP3.LUT R16, R16, 0xfffdffff, RZ, 0xc0, !PT ;  /* 0xfffdffff10107812 */ /* 0x000fe400078ec0ff */
[----:B------:R-:W-:-:S09]  /*12c30*/  ISETP.GE.AND P2, PT, R0, 0x9, PT ;  /* 0x000000090000780c */ /* 0x000fd20003f46270 */
[----:B------:R-:W-:Y:S02]  /*12c40*/  @P0 LOP3.LUT R16, R16, 0x20000, RZ, 0xfc, !PT ;  /* 0x0002000010100812 */ /* 0x000fe400078efcff */
[----:B------:R-:W-:Y:S02]  /*12c50*/  ISETP.GT.AND P0, PT, R5, RZ, !P0 ;  /* 0x000000ff0500720c */ /* 0x000fe40004704270 */
[----:B------:R-:W-:Y:S02]  /*12c60*/  LOP3.LUT R16, R16, 0xfffffffd, RZ, 0xc0, !PT ;  /* 0xfffffffd10107812 */ /* 0x000fe400078ec0ff */
[----:B------:R-:W-:Y:S02]  /*12c70*/  ISETP.LT.OR P1, PT, R222, 0x1, P0 ;  /* 0x00000001de00780c */ /* 0x000fe40000721670 */
[----:B------:R-:W-:Y:S02]  /*12c80*/  ISETP.GE.AND P0, PT, R0, 0x2, PT ;  /* 0x000000020000780c */ /* 0x000fe40003f06270 */
[----:B------:R-:W-:-:S02]  /*12c90*/  FSEL R152, R152, -INF , !P1 ;  /* 0xff80000098987808 */ /* 0x000fc40004800000 */
[----:B------:R-:W-:Y:S02]  /*12ca0*/  ISETP.GT.AND P1, PT, R5, 0x1, !P0 ;  /* 0x000000010500780c */ /* 0x000fe40004724270 */
[----:B------:R-:W-:Y:S02]  /*12cb0*/  @P2 LOP3.LUT R16, R16, 0x2, RZ, 0xfc, !PT ;  /* 0x0000000210102812 */ /* 0x000fe400078efcff */
[----:B------:R-:W-:Y:S02]  /*12cc0*/  ISETP.LT.OR P1, PT, R222, 0x2, P1 ;  /* 0x00000002de00780c */ /* 0x000fe40000f21670 */
[----:B------:R-:W-:Y:S02]  /*12cd0*/  LOP3.LUT R16, R16, 0xfffffffb, RZ, 0xc0, !PT ;  /* 0xfffffffb10107812 */ /* 0x000fe400078ec0ff */
[----:B------:R-:W-:Y:S02]  /*12ce0*/  FSEL R153, R153, -INF , !P1 ;  /* 0xff80000099997808 */ /* 0x000fe40004800000 */
[----:B------:R-:W-:-:S02]  /*12cf0*/  ISETP.GT.AND P1, PT, R5, 0x8, !P2 ;  /* 0x000000080500780c */ /* 0x000fc40005724270 */
[----:B------:R-:W-:Y:S02]  /*12d00*/  ISETP.GE.AND P2, PT, R0, 0xa, PT ;  /* 0x0000000a0000780c */ /* 0x000fe40003f46270 */
[----:B------:R-:W-:-:S04]  /*12d10*/  ISETP.LT.OR P1, PT, R222, 0x9, P1 ;  /* 0x00000009de00780c */ /* 0x000fc80000f21670 */
        /* <DEDUP_REMOVED lines=113> */
[----:B------:R-:W4:Y:S02]  /*13430*/  SHFL.IDX PT, R5, R225, 0x1, 0x1c1f ;  /* 0x003c1f00e1057f89 */ /* 0x000f2400000e0000 */
[----:B------:R-:W-:-:S04]  /*13440*/  ISETP.LT.OR P6, PT, R222, 0x5a, P6 ;  /* 0x0000005ade00780c */ /* 0x000fc800037c1670 */
[----:B------:R-:W-:Y:S02]  /*13450*/  FSEL R197, R197, -INF , !P6 ;  /* 0xff800000c5c57808 */ /* 0x000fe40007000000 */
[----:B---3--:R-:W-:Y:S01]  /*13460*/  ISETP.GE.AND P6, PT, R226, 0x1, PT ;  /* 0x00000001e200780c */ /* 0x008fe20003fc6270 */
[--C-:B----4-:R-:W-:Y:S02]  /*13470*/  IMAD.IADD R224, R224, 0x1, R5.reuse ;  /* 0x00000001e0e07824 */ /* 0x110fe400078e0205 */
[----:B------:R-:W-:-:S10]  /*13480*/  IMAD.IADD R223, R223, 0x1, R5 ;  /* 0x00000001dfdf7824 */ /* 0x000fd400078e0205 */
[----:B------:R-:W-:Y:S05]  /*13490*/  @!P6 BRA `(.L_x_3022) ;  /* 0x000000000058e947 */ /* 0x000fea0003800000 */
        /* <DEDUP_REMOVED lines=12> */
.L_x_3024:
[----:B------:R-:W-:-:S05]  /*13560*/  IMAD.U32 R222, RZ, RZ, UR38 ;  /* 0x00000026ffde7e24 */ /* 0x000fca000f8e00ff */
[----:B------:R-:W-:-:S13]  /*13570*/  ISETP.NE.AND P6, PT, R222, 0x1, PT ;  /* 0x00000001de00780c */ /* 0x000fda0003fc5270 */
[----:B------:R-:W3:Y:S02]  /*13580*/  @P6 LDC.64 R156, c[0x0][0x9e8] ;  /* 0x00027a00ff9c6b82 */ /* 0x000ee40000000a00 */
[----:B---3--:R-:W-:-:S05]  /*13590*/  @P6 IMAD.HI.U32 R156, R5, R156, RZ ;  /* 0x0000009c059c6227 */ /* 0x008fca00078e00ff */
[----:B------:R-:W-:-:S07]  /*135a0*/  @P6 SHF.R.U32.HI R5, RZ, R157, R156 ;  /* 0x0000009dff056219 */ /* 0x000fce000001169c */
.L_x_3025:
[----:B------:R-:W-:Y:S05]  /*135b0*/  BSYNC B0 ;  /* 0x0000000000007941 */ /* 0x000fea0003800000 */
.L_x_3023:
[----:B------:R-:W-:-:S04]  /*135c0*/  IMAD.IADD R0, R0, 0x1, -R211 ;  /* 0x0000000100007824 */ /* 0x000fc800078e0ad3 */
[----:B------:R-:W-:-:S05]  /*135d0*/  IMAD R0, R5, R222, R0 ;  /* 0x000000de05007224 */ /* 0x000fca00078e0200 */
[----:B------:R-:W-:Y:S02]  /*135e0*/  VIADDMNMX R224, R0, R222, R224, PT ;  /* 0x000000de00e07246 */ /* 0x000fe400038001e0 */
[----:B------:R-:W-:-:S07]  /*135f0*/  VIMNMX R223, R223, R0, !PT ;  /* 0x00000000dfdf7248 */ /* 0x000fce0007fe0100 */
.L_x_3022:
[----:B------:R-:W-:Y:S01]  /*13600*/  ISETP.GT.AND P0, PT, R223, 0x1, !P0 ;  /* 0x00000001df00780c */ /* 0x000fe20004704270 */
[----:B------:R-:W-:Y:S01]  /*13610*/  UMOV UR48, UR41 ;  /* 0x0000002900307c82 */ /* 0x000fe20008000000 */
[----:B------:R-:W-:Y:S01]  /*13620*/  LOP3.LUT P6, RZ, R16, 0x20, RZ, 0xc0, !PT ;  /* 0x0000002010ff7812 */ /* 0x000fe200078cc0ff */
[----:B------:R-:W-:Y:S01]  /*13630*/  IMAD.U32 R227, RZ, RZ, UR50 ;  /* 0x00000032ffe37e24 */ /* 0x000fe2000f8e00ff */
        /* <DEDUP_REMOVED lines=34> */
[C---:B------:R-:W-:Y:S02]  /*13860*/  ISETP.GT.AND P1, PT, R223.reuse, 0x48, !P1 ;  /* 0x00000048df00780c */ /* 0x040fe40004f24270 */
[----:B------:R-:W-:Y:S02]  /*13870*/  FSEL R166, R166, -INF , !P0 ;  /* 0xff800000a6a67808 */ /* 0x000fe40004000000 */
[----:B------:R-:W-:Y:S02]  /*13880*/  LOP3.LUT P0, RZ, R16, 0x10000, RZ, 0xc0, !PT ;  /* 0x0001000010ff7812 */ /* 0x000fe4000780c0ff */
[----:B------:R-:W-:Y:S02]  /*13890*/  FMNMX.FTZ R0, R180, R0, !PT ;  /* 0x00000000b4007209 */ /* 0x000fe40007810000 */
[----:B------:R-:W-:Y:S02]  /*138a0*/  ISETP.GT.AND P0, PT, R223, 0x19, !P0 ;  /* 0x00000019df00780c */ /* 0x000fe40004704270 */
[----:B------:R-:W-:-:S02]  /*138b0*/  ISETP.LT.OR P1, PT, R224, 0x49, P1 ;  /* 0x00000049e000780c */ /* 0x000fc40000f21670 */
[----:B------:R-:W-:Y:S02]  /*138c0*/  ISETP.LT.OR P0, PT, R224, 0x1a, P0 ;  /* 0x0000001ae000780c */ /* 0x000fe40000701670 */
[----:B------:R-:W-:Y:S02]  /*138d0*/  FMNMX.FTZ R0, R181, R0, !PT ;  /* 0x00000000b5007209 */ /* 0x000fe40007810000 */
[----:B------:R-:W-:Y:S02]  /*138e0*/  FSEL R167, R167, -INF , !P0 ;  /* 0xff800000a7a77808 */ /* 0x000fe40004000000 */
[----:B------:R-:W-:Y:S02]  /*138f0*/  LOP3.LUT P0, RZ, R16, 0x8000, RZ, 0xc0, !PT ;  /* 0x0000800010ff7812 */ /* 0x000fe4000780c0ff */
[----:B------:R-:W-:Y:S02]  /*13900*/  FSEL R190, R190, -INF , !P1 ;  /* 0xff800000bebe7808 */ /* 0x000fe40004800000 */
[----:B------:R-:W-:-:S02]  /*13910*/  ISETP.GT.AND P0, PT, R223, 0x20, !P0 ;  /* 0x00000020df00780c */ /* 0x000fc40004704270 */
[----:B------:R-:W-:Y:S02]  /*13920*/  FMNMX.FTZ R0, R184, R0, !PT ;  /* 0x00000000b8007209 */ /* 0x000fe40007810000 */
[----:B------:R-:W-:Y:S02]  /*13930*/  ISETP.LT.OR P0, PT, R224, 0x21, P0 ;  /* 0x00000021e000780c */ /* 0x000fe40000701670 */
[----:B------:R-:W-:Y:S02]  /*13940*/  LOP3.LUT P1, RZ, R16, 0x20000, RZ, 0xc0, !PT ;  /* 0x0002000010ff7812 */ /* 0x000fe4000782c0ff */
[----:B------:R-:W-:Y:S02]  /*13950*/  FSEL R170, R170, -INF , !P0 ;  /* 0xff800000aaaa7808 */ /* 0x000fe40004000000 */
[----:B------:R-:W-:Y:S02]  /*13960*/  LOP3.LUT P0, RZ, R16, 0x4000, RZ, 0xc0, !PT ;  /* 0x0000400010ff7812 */ /* 0x000fe4000780c0ff */
[----:B------:R-:W-:-:S02]  /*13970*/  FMNMX.FTZ R0, R185, R0, !PT ;  /* 0x00000000b9007209 */ /* 0x000fc40007810000 */
[C---:B------:R-:W-:Y:S02]  /*13980*/  ISETP.GT.AND P0, PT, R223.reuse, 0x21, !P0 ;  /* 0x00000021df00780c */ /* 0x040fe40004704270 */
[----:B------:R-:W-:Y:S02]  /*13990*/  ISETP.GT.AND P1, PT, R223, RZ, !P1 ;  /* 0x000000ffdf00720c */ /* 0x000fe40004f24270 */
[----:B------:R-:W-:Y:S02]  /*139a0*/  ISETP.LT.OR P0, PT, R224, 0x22, P0 ;  /* 0x00000022e000780c */ /* 0x000fe40000701670 */
[----:B------:R-:W-:Y:S02]  /*139b0*/  FMNMX.FTZ R0, R188, R0, !PT ;  /* 0x00000000bc007209 */ /* 0x000fe40007810000 */
[----:B------:R-:W-:Y:S02]  /*139c0*/  FSEL R171, R171, -INF , !P0 ;  /* 0xff800000abab7808 */ /* 0x000fe40004000000 */
[----:B------:R-:W-:-:S02]  /*139d0*/  LOP3.LUT P0, RZ, R16, 0x2000, RZ, 0xc0, !PT ;  /* 0x0000200010ff7812 */ /* 0x000fc4000780c0ff */
[C---:B------:R-:W-:Y:S02]  /*139e0*/  ISETP.LT.OR P1, PT, R224.reuse, 0x1, P1 ;  /* 0x00000001e000780c */ /* 0x040fe40000f21670 */
[----:B------:R-:W-:Y:S02]  /*139f0*/  ISETP.GT.AND P0, PT, R223, 0x28, !P0 ;  /* 0x00000028df00780c */ /* 0x000fe40004704270 */
[----:B------:R-:W-:Y:S02]  /*13a00*/  FMNMX.FTZ R0, R189, R0, !PT ;  /* 0x00000000bd007209 */ /* 0x000fe40007810000 */
[----:B------:R-:W-:Y:S02]  /*13a10*/  ISETP.LT.OR P0, PT, R224, 0x29, P0 ;  /* 0x00000029e000780c */ /* 0x000fe40000701670 */
[----:B------:R-:W-:Y:S02]  /*13a20*/  FSEL R154, R154, -INF , !P1 ;  /* 0xff8000009a9a7808 */ /* 0x000fe40004800000 */
        /* <DEDUP_REMOVED lines=18> */
[----:B------:R-:W-:Y:S01]  /*13b50*/  FMNMX.FTZ R157, R159, R157, !PT ;  /* 0x0000009d9f9d7209 */ /* 0x000fe20007810000 */
[----:B------:R-:W3:Y:S01]  /*13b60*/  SHFL.BFLY PT, R5, R0, 0x2, 0x1f ;  /* 0x0c401f0000057f89 */ /* 0x000ee200000e0000 */
        /* <DEDUP_REMOVED lines=15> */
[----:B---3--:R-:W-:Y:S02]  /*13c60*/  FMNMX.FTZ R0, R0, R5, !PT ;  /* 0x0000000500007209 */ /* 0x008fe40007810000 */
[----:B------:R-:W-:Y:S02]  /*13c70*/  FMNMX.FTZ R157, R174, R157, !PT ;  /* 0x0000009dae9d7209 */ /* 0x000fe40007810000 */
[----:B------:R-:W-:Y:S01]  /*13c80*/  FSEL R183, R183, -INF , !P0 ;  /* 0xff800000b7b77808 */ /* 0x000fe20004000000 */
[----:B------:R-:W3:Y:S01]  /*13c90*/  SHFL.BFLY PT, R5, R0, 0x1, 0x1f ;  /* 0x0c201f0000057f89 */ /* 0x000ee200000e0000 */
[----:B------:R-:W-:-:S02]  /*13ca0*/  LOP3.LUT P0, RZ, R16, 0x80, RZ, 0xc0, !PT ;  /* 0x0000008010ff7812 */ /* 0x000fc4000780c0ff */
[----:B------:R-:W-:Y:S02]  /*13cb0*/  FMNMX.FTZ R157, R175, R157, !PT ;  /* 0x0000009daf9d7209 */ /* 0x000fe40007810000 */
[----:B------:R-:W-:Y:S02]  /*13cc0*/  ISETP.GT.AND P0, PT, R223, 0x40, !P0 ;  /* 0x00000040df00780c */ /* 0x000fe40004704270 */
[----:B------:R-:W-:Y:S02]  /*13cd0*/  FMNMX.FTZ R157, R178, R157, !PT ;  /* 0x0000009db29d7209 */ /* 0x000fe40007810000 */
[----:B------:R-:W-:Y:S02]  /*13ce0*/  ISETP.LT.OR P0, PT, R224, 0x41, P0 ;  /* 0x00000041e000780c */ /* 0x000fe40000701670 */
[----:B------:R-:W-:Y:S02]  /*13cf0*/  LOP3.LUT P6, RZ, R16, 0x40, RZ, 0xc0, !PT ;  /* 0x0000004010ff7812 */ /* 0x000fe400078cc0ff */
[----:B------:R-:W-:-:S02]  /*13d00*/  FMNMX.FTZ R157, R179, R157, !PT ;  /* 0x0000009db39d7209 */ /* 0x000fc40007810000 */
[----:B------:R-:W-:Y:S02]  /*13d10*/  FSEL R186, R186, -INF , !P0 ;  /* 0xff800000baba7808 */ /* 0x000fe40004000000 */
[----:B------:R-:W-:Y:S02]  /*13d20*/  ISETP.GT.AND P0, PT, R223, 0x41, !P6 ;  /* 0x00000041df00780c */ /* 0x000fe40007704270 */
[----:B------:R-:W-:Y:S02]  /*13d30*/  FMNMX.FTZ R157, R182, R157, !PT ;  /* 0x0000009db69d7209 */ /* 0x000fe40007810000 */
[----:B------:R-:W-:Y:S02]  /*13d40*/  ISETP.LT.OR P0, PT, R224, 0x42, P0 ;  /* 0x00000042e000780c */ /* 0x000fe40000701670 */
[----:B------:R-:W-:Y:S02]  /*13d50*/  FMNMX.FTZ R157, R183, R157, !PT ;  /* 0x0000009db79d7209 */ /* 0x000fe40007810000 */
[----:B------:R-:W-:-:S02]  /*13d60*/  FSEL R187, R187, -INF , !P0 ;  /* 0xff800000bbbb7808 */ /* 0x000fc40004000000 */
[C---:B------:R-:W-:Y:S02]  /*13d70*/  ISETP.GT.AND P2, PT, R223.reuse, 0x49, !P2 ;  /* 0x00000049df00780c */ /* 0x040fe40005744270 */
[----:B------:R-:W-:Y:S02]  /*13d80*/  FMNMX.FTZ R157, R186, R157, !PT ;  /* 0x0000009dba9d7209 */ /* 0x000fe40007810000 */
[----:B------:R-:W-:Y:S02]  /*13d90*/  ISETP.LT.OR P2, PT, R224, 0x4a, P2 ;  /* 0x0000004ae000780c */ /* 0x000fe40001741670 */
[----:B------:R-:W-:Y:S02]  /*13da0*/  ISETP.GT.AND P3, PT, R223, 0x50, !P3 ;  /* 0x00000050df00780c */ /* 0x000fe40005f64270 */
[----:B------:R-:W-:Y:S02]  /*13db0*/  FMNMX.FTZ R157, R187, R157, !PT ;  /* 0x0000009dbb9d7209 */ /* 0x000fe40007810000 */
[----:B---3--:R-:W-:-:S02]  /*13dc0*/  FMNMX.FTZ R0, R0, R5, !PT ;  /* 0x0000000500007209 */ /* 0x008fc40007810000 */
[----:B------:R-:W-:Y:S02]  /*13dd0*/  FSEL R191, R191, -INF , !P2 ;  /* 0xff800000bfbf7808 */ /* 0x000fe40005000000 */
[----:B------:R-:W-:Y:S01]  /*13de0*/  ISETP.LT.OR P3, PT, R224, 0x51, P3 ;  /* 0x00000051e000780c */ /* 0x000fe20001f61670 */
[----:B------:R-:W-:Y:S01]  /*13df0*/  FMUL.FTZ R156, R0, UR48 ;  /* 0x00000030009c7c20 */ /* 0x000fe20008410000 */
[----:B------:R-:W-:Y:S02]  /*13e00*/  ISETP.GT.AND P4, PT, R223, 0x51, !P4 ;  /* 0x00000051df00780c */ /* 0x000fe40006784270 */
[----:B------:R-:W-:Y:S02]  /*13e10*/  FMNMX.FTZ R157, R190, R157, !PT ;  /* 0x0000009dbe9d7209 */ /* 0x000fe40007810000 */
[----:B------:R-:W-:Y:S02]  /*13e20*/  FSETP.NEU.FTZ.AND P0, PT, R0, -INF , PT ;  /* 0xff8000000000780b */ /* 0x000fe40003f1d000 */
[----:B------:R-:W-:-:S02]  /*13e30*/  LOP3.LUT P6, RZ, R16, 0x1, RZ, 0xc0, !PT ;  /* 0x0000000110ff7812 */ /* 0x000fc400078cc0ff */
[----:B------:R-:W-:Y:S02]  /*13e40*/  FSEL R194, R194, -INF , !P3 ;  /* 0xff800000c2c27808 */ /* 0x000fe40005800000 */
[----:B------:R-:W-:Y:S02]  /*13e50*/  ISETP.GT.AND P5, PT, R223, 0x58, !P5 ;  /* 0x00000058df00780c */ /* 0x000fe40006fa4270 */
[----:B------:R-:W-:Y:S02]  /*13e60*/  ISETP.LT.OR P4, PT, R224, 0x52, P4 ;  /* 0x00000052e000780c */ /* 0x000fe40002781670 */
[----:B------:R-:W-:Y:S02]  /*13e70*/  FMNMX.FTZ R157, R191, R157, !PT ;  /* 0x0000009dbf9d7209 */ /* 0x000fe40007810000 */
[----:B------:R-:W-:Y:S02]  /*13e80*/  FSEL R5, R0, RZ, P0 ;  /* 0x000000ff00057208 */ /* 0x000fe40000000000 */
[----:B------:R-:W-:-:S02]  /*13e90*/  FSEL R156, R156, RZ, P0 ;  /* 0x000000ff9c9c7208 */ /* 0x000fc40000000000 */
[----:B------:R-:W-:Y:S01]  /*13ea0*/  ISETP.GT.AND P0, PT, R223, 0x59, !P6 ;  /* 0x00000059df00780c */ /* 0x000fe20007704270 */
[----:B------:R-:W-:Y:S01]  /*13eb0*/  FADD.FTZ R5, -R5, R203 ;  /* 0x000000cb05057221 */ /* 0x000fe20000010100 */
[----:B------:R-:W-:Y:S01]  /*13ec0*/  ISETP.LT.OR P5, PT, R224, 0x59, P5 ;  /* 0x00000059e000780c */ /* 0x000fe20002fa1670 */
[--C-:B------:R-:W-:Y:S01]  /*13ed0*/  FFMA.FTZ R152, R152, UR48, -R156.reuse ;  /* 0x0000003098987c23 */ /* 0x100fe2000801089c */
[----:B------:R-:W-:Y:S01]  /*13ee0*/  FSEL R195, R195, -INF , !P4 ;  /* 0xff800000c3c37808 */ /* 0x000fe20006000000 */
[--C-:B------:R-:W-:Y:S01]  /*13ef0*/  FFMA.FTZ R153, R153, UR48, -R156.reuse ;  /* 0x0000003099997c23 */ /* 0x100fe2000801089c */
[----:B------:R-:W-:Y:S01]  /*13f00*/  FMNMX.FTZ R157, R194, R157, !PT ;  /* 0x0000009dc29d7209 */ /* 0x000fe20007810000 */
[--C-:B------:R-:W-:Y:S01]  /*13f10*/  FFMA.FTZ R200, R200, UR48, -R156.reuse ;  /* 0x00000030c8c87c23 */ /* 0x100fe2000801089c */
[----:B------:R-:W-:Y:S01]  /*13f20*/  ISETP.LT.OR P0, PT, R224, 0x5a, P0 ;  /* 0x0000005ae000780c */ /* 0x000fe20000701670 */
[--C-:B------:R-:W-:Y:S01]  /*13f30*/  FFMA.FTZ R201, R201, UR48, -R156.reuse ;  /* 0x00000030c9c97c23 */ /* 0x100fe2000801089c */
[----:B------:R-:W-:Y:S01]  /*13f40*/  FSEL R198, R198, -INF , !P5 ;  /* 0xff800000c6c67808 */ /* 0x000fe20006800000 */
[--C-:B------:R-:W-:Y:S01]  /*13f50*/  FFMA.FTZ R160, R160, UR48, -R156.reuse ;  /* 0x00000030a0a07c23 */ /* 0x100fe2000801089c */
[----:B------:R-:W-:Y:S01]  /*13f60*/  FMNMX.FTZ R157, R195, R157, !PT ;  /* 0x0000009dc39d7209 */ /* 0x000fe20007810000 */
[--C-:B------:R-:W-:Y:S01]  /*13f70*/  FFMA.FTZ R161, R161, UR48, -R156.reuse ;  /* 0x00000030a1a17c23 */ /* 0x100fe2000801089c */
[----:B------:R-:W-:Y:S01]  /*13f80*/  FSEL R199, R199, -INF , !P0 ;  /* 0xff800000c7c77808 */ /* 0x000fe20004000000 */
[--C-:B------:R-:W-:Y:S01]  /*13f90*/  FFMA.FTZ R164, R164, UR48, -R156.reuse ;  /* 0x00000030a4a47c23 */ /* 0x100fe2000801089c */
[----:B------:R-:W-:Y:S01]  /*13fa0*/  FMNMX.FTZ R157, R198, R157, !PT ;  /* 0x0000009dc69d7209 */ /* 0x000fe20007810000 */
        /* <DEDUP_REMOVED lines=19> */
[----:B------:R-:W-:Y:S01]  /*140e0*/  MUFU.EX2 R225, R153 ;  /* 0x0000009900e17308 */ /* 0x000fe20000000800 */
[----:B------:R-:W-:-:S02]  /*140f0*/  ISETP.NE.AND P6, PT, R227, 0x3, PT ;  /* 0x00000003e300780c */ /* 0x000fc40003fc5270 */
[----:B------:R-:W3:Y:S05]  /*14100*/  SHFL.BFLY PT, R157, R197, 0x2, 0x1f ;  /* 0x0c401f00c59d7f89 */ /* 0x000eea00000e0000 */
[----:B------:R4:W-:Y:S08]  /*14110*/  MUFU.EX2 R226, R152 ;  /* 0x0000009800e27308 */ /* 0x0009f00000000800 */
[----:B------:R-:W5:Y:S08]  /*14120*/  MUFU.EX2 R153, R5 ;  /* 0x0000000500997308 */ /* 0x000f700000000800 */
[----:B------:R5:W0:Y:S01]  /*14130*/  MUFU.EX2 R224, R200 ;  /* 0x000000c800e07308 */ /* 0x000a220000000800 */
[----:B---3--:R-:W-:-:S07]  /*14140*/  FMNMX.FTZ R157, R197, R157, !PT ;  /* 0x0000009dc59d7209 */ /* 0x008fce0007810000 */
[----:B------:R-:W3:Y:S01]  /*14150*/  MUFU.EX2 R223, R201 ;  /* 0x000000c900df7308 */ /* 0x000ee20000000800 */
[----:B----4-:R-:W4:Y:S01]  /*14160*/  SHFL.BFLY PT, R152, R157, 0x1, 0x1f ;  /* 0x0c201f009d987f89 */ /* 0x010f2200000e0000 */
[----:B-----5:R-:W-:Y:S01]  /*14170*/  FFMA.FTZ R200, R153, R8, R226 ;  /* 0x0000000899c87223 */ /* 0x020fe200000100e2 */
[-C--:B------:R-:W-:Y:S01]  /*14180*/  FMUL.FTZ R24, R24, R153.reuse ;  /* 0x0000009918187220 */ /* 0x080fe20000410000 */
[-C--:B------:R-:W-:Y:S01]  /*14190*/  FMUL.FTZ R25, R25, R153.reuse ;  /* 0x0000009919197220 */ /* 0x080fe20000410000 */
[-C--:B------:R-:W-:Y:S01]  /*141a0*/  FMUL.FTZ R28, R28, R153.reuse ;  /* 0x000000991c1c7220 */ /* 0x080fe20000410000 */
[----:B------:R-:W-:Y:S01]  /*141b0*/  FADD.FTZ R200, R225, R200 ;  /* 0x000000c8e1c87221 */ /* 0x000fe20000010000 */
[-C--:B------:R-:W-:Y:S01]  /*141c0*/  FMUL.FTZ R29, R29, R153.reuse ;  /* 0x000000991d1d7220 */ /* 0x080fe20000410000 */
[----:B------:R-:W5:Y:S01]  /*141d0*/  MUFU.EX2 R222, R160 ;  /* 0x000000a000de7308 */ /* 0x000f620000000800 */
[-C--:B------:R-:W-:Y:S01]  /*141e0*/  FMUL.FTZ R32, R32, R153.reuse ;  /* 0x0000009920207220 */ /* 0x080fe20000410000 */
[----:B0-----:R-:W-:Y:S01]  /*141f0*/  FADD.FTZ R200, R224, R200 ;  /* 0x000000c8e0c87221 */ /* 0x001fe20000010000 */
[-C--:B------:R-:W-:Y:S01]  /*14200*/  FMUL.FTZ R33, R33, R153.reuse ;  /* 0x0000009921217220 */ /* 0x080fe20000410000 */
        /* <DEDUP_REMOVED lines=14> */
[----:B----4-:R-:W-:Y:S01]  /*142f0*/  FMNMX.FTZ R5, R157, R152, !PT ;  /* 0x000000989d057209 */ /* 0x010fe20007810000 */
[-C--:B------:R-:W-:Y:S01]  /*14300*/  FMUL.FTZ R56, R56, R153.reuse ;  /* 0x0000009938387220 */ /* 0x080fe20000410000 */
[-C--:B------:R-:W-:Y:S01]  /*14310*/  FMUL.FTZ R57, R57, R153.reuse ;  /* 0x0000009939397220 */ /* 0x080fe20000410000 */
[-C--:B------:R-:W-:Y:S01]  /*14320*/  FMUL.FTZ R60, R60, R153.reuse ;  /* 0x000000993c3c7220 */ /* 0x080fe20000410000 */
[C---:B------:R-:W-:Y:S01]  /*14330*/  FSETP.NEU.FTZ.AND P0, PT, R5.reuse, -INF , PT ;  /* 0xff8000000500780b */ /* 0x040fe20003f1d000 */
[----:B------:R-:W-:Y:S01]  /*14340*/  FMUL.FTZ R152, R5, UR48 ;  /* 0x0000003005987c20 */ /* 0x000fe20008410000 */
[----:B------:R-:W4:Y:S01]  /*14350*/  MUFU.EX2 R165, R165 ;  /* 0x000000a500a57308 */ /* 0x000f220000000800 */
[----:B0-----:R-:W-:Y:S01]  /*14360*/  FADD.FTZ R200, R203, R200 ;  /* 0x000000c8cbc87221 */ /* 0x001fe20000010000 */
[-C--:B------:R-:W-:Y:S01]  /*14370*/  FMUL.FTZ R61, R61, R153.reuse ;  /* 0x000000993d3d7220 */ /* 0x080fe20000410000 */
[-C--:B------:R-:W-:Y:S01]  /*14380*/  FMUL.FTZ R64, R64, R153.reuse ;  /* 0x0000009940407220 */ /* 0x080fe20000410000 */
[----:B------:R-:W-:Y:S01]  /*14390*/  FSEL R152, R152, RZ, P0 ;  /* 0x000000ff98987208 */ /* 0x000fe20000000000 */
[-C--:B------:R-:W-:Y:S01]  /*143a0*/  FMUL.FTZ R65, R65, R153.reuse ;  /* 0x0000009941417220 */ /* 0x080fe20000410000 */
[-C--:B------:R-:W-:Y:S01]  /*143b0*/  FMUL.FTZ R68, R68, R153.reuse ;  /* 0x0000009944447220 */ /* 0x080fe20000410000 */
[-C--:B------:R-:W-:Y:S01]  /*143c0*/  FMUL.FTZ R69, R69, R153.reuse ;  /* 0x0000009945457220 */ /* 0x080fe20000410000 */
[----:B------:R-:W0:Y:S01]  /*143d0*/  MUFU.EX2 R160, R168 ;  /* 0x000000a800a07308 */ /* 0x000e220000000800 */
[----:B---3--:R-:W-:Y:S01]  /*143e0*/  FADD.FTZ R200, R201, R200 ;  /* 0x000000c8c9c87221 */ /* 0x008fe20000010000 */
[--C-:B------:R-:W-:Y:S01]  /*143f0*/  FFMA.FTZ R8, R155, UR48, -R152.reuse ;  /* 0x000000309b087c23 */ /* 0x100fe20008010898 */
[--C-:B------:R-:W-:Y:S01]  /*14400*/  FFMA.FTZ R155, R170, UR48, -R152.reuse ;  /* 0x00000030aa9b7c23 */ /* 0x100fe20008010898 */
[--C-:B------:R-:W-:Y:S01]  /*14410*/  FFMA.FTZ R197, R154, UR48, -R152.reuse ;  /* 0x000000309ac57c23 */ /* 0x100fe20008010898 */
[--C-:B------:R-:W-:Y:S01]  /*14420*/  FFMA.FTZ R159, R159, UR48, -R152.reuse ;  /* 0x000000309f9f7c23 */ /* 0x100fe20008010898 */
[--C-:B------:R-:W-:Y:S01]  /*14430*/  FFMA.FTZ R163, R163, UR48, -R152.reuse ;  /* 0x00000030a3a37c23 */ /* 0x100fe20008010898 */
[----:B------:R-:W-:Y:S01]  /*14440*/  FFMA.FTZ R161, R166, UR48, -R152 ;  /* 0x00000030a6a17c23 */ /* 0x000fe20008010898 */
[----:B------:R-:W3:Y:S01]  /*14450*/  MUFU.EX2 R169, R169 ;  /* 0x000000a900a97308 */ /* 0x000ee20000000800 */
[----:B----4-:R-:W-:Y:S01]  /*14460*/  FADD.FTZ R200, R165, R200 ;  /* 0x000000c8a5c87221 */ /* 0x010fe20000010000 */
[--C-:B------:R-:W-:Y:S01]  /*14470*/  FFMA.FTZ R167, R167, UR48, -R152.reuse ;  /* 0x00000030a7a77c23 */ /* 0x100fe20008010898 */
[--C-:B------:R-:W-:Y:S01]  /*14480*/  FFMA.FTZ R171, R171, UR48, -R152.reuse ;  /* 0x00000030abab7c23 */ /* 0x100fe20008010898 */
[--C-:B------:R-:W-:Y:S01]  /*14490*/  FFMA.FTZ R157, R174, UR48, -R152.reuse ;  /* 0x00000030ae9d7c23 */ /* 0x100fe20008010898 */
[--C-:B------:R-:W-:Y:S01]  /*144a0*/  FFMA.FTZ R175, R175, UR48, -R152.reuse ;  /* 0x00000030afaf7c23 */ /* 0x100fe20008010898 */
[--C-:B------:R-:W-:Y:S01]  /*144b0*/  FFMA.FTZ R178, R178, UR48, -R152.reuse ;  /* 0x00000030b2b27c23 */ /* 0x100fe20008010898 */
[----:B------:R-:W-:Y:S01]  /*144c0*/  FFMA.FTZ R179, R179, UR48, -R152 ;  /* 0x00000030b3b37c23 */ /* 0x000fe20008010898 */
[----:B------:R-:W4:Y:S01]  /*144d0*/  MUFU.EX2 R172, R172 ;  /* 0x000000ac00ac7308 */ /* 0x000f220000000800 */
[----:B0-----:R-:W-:Y:S01]  /*144e0*/  FADD.FTZ R200, R160, R200 ;  /* 0x000000c8a0c87221 */ /* 0x001fe20000010000 */
[--C-:B------:R-:W-:Y:S01]  /*144f0*/  FFMA.FTZ R182, R182, UR48, -R152.reuse ;  /* 0x00000030b6b67c23 */ /* 0x100fe20008010898 */
[--C-:B------:R-:W-:Y:S01]  /*14500*/  FFMA.FTZ R183, R183, UR48, -R152.reuse ;  /* 0x00000030b7b77c23 */ /* 0x100fe20008010898 */
[--C-:B------:R-:W-:Y:S01]  /*14510*/  FFMA.FTZ R186, R186, UR48, -R152.reuse ;  /* 0x00000030baba7c23 */ /* 0x100fe20008010898 */
[--C-:B------:R-:W-:Y:S01]  /*14520*/  FFMA.FTZ R187, R187, UR48, -R152.reuse ;  /* 0x00000030bbbb7c23 */ /* 0x100fe20008010898 */
[--C-:B------:R-:W-:Y:S01]  /*14530*/  FFMA.FTZ R190, R190, UR48, -R152.reuse ;  /* 0x00000030bebe7c23 */ /* 0x100fe20008010898 */
[----:B------:R-:W-:Y:S01]  /*14540*/  FFMA.FTZ R191, R191, UR48, -R152 ;  /* 0x00000030bfbf7c23 */ /* 0x000fe20008010898 */
[----:B------:R-:W0:Y:S01]  /*14550*/  MUFU.EX2 R173, R173 ;  /* 0x000000ad00ad7308 */ /* 0x000e220000000800 */
[C---:B---3--:R-:W-:Y:S01]  /*14560*/  FADD.FTZ R200, R169.reuse, R200 ;  /* 0x000000c8a9c87221 */ /* 0x048fe20000010000 */
[----:B------:R-:W-:Y:S01]  /*14570*/  F2FP.F16.F32.PACK_AB R160, R169, R160 ;  /* 0x000000a0a9a0723e */ /* 0x000fe200000000ff */
[--C-:B------:R-:W-:Y:S01]  /*14580*/  FFMA.FTZ R194, R194, UR48, -R152.reuse ;  /* 0x00000030c2c27c23 */ /* 0x100fe20008010898 */
[--C-:B------:R-:W-:Y:S01]  /*14590*/  FFMA.FTZ R195, R195, UR48, -R152.reuse ;  /* 0x00000030c3c37c23 */ /* 0x100fe20008010898 */
[--C-:B------:R-:W-:Y:S01]  /*145a0*/  FFMA.FTZ R198, R198, UR48, -R152.reuse ;  /* 0x00000030c6c67c23 */ /* 0x100fe20008010898 */
[----:B------:R-:W-:Y:S01]  /*145b0*/  FFMA.FTZ R199, R199, UR48, -R152 ;  /* 0x00000030c7c77c23 */ /* 0x000fe20008010898 */
        /* <DEDUP_REMOVED lines=10> */
[C---:B0-----:R-:W-:Y:S01]  /*14660*/  FADD.FTZ R200, R173.reuse, R200 ;  /* 0x000000c8adc87221 */ /* 0x041fe20000010000 */
[----:B---3--:R-:W-:Y:S01]  /*14670*/  FFMA.FTZ R176, R162, UR48, -R152 ;  /* 0x00000030a2b07c23 */ /* 0x008fe20008010898 */
[----:B------:R-:W-:Y:S01]  /*14680*/  F2FP.F16.F32.PACK_AB R162, R173, R172 ;  /* 0x000000acada2723e */ /* 0x000fe200000000ff */
[-C--:B------:R-:W-:Y:S01]  /*14690*/  FMUL.FTZ R85, R85, R153.reuse ;  /* 0x0000009955557220 */ /* 0x080fe20000410000 */
[-C--:B------:R-:W-:Y:S01]  /*146a0*/  FMUL.FTZ R88, R88, R153.reuse ;  /* 0x0000009958587220 */ /* 0x080fe20000410000 */
[-C--:B------:R-:W-:Y:S01]  /*146b0*/  FMUL.FTZ R89, R89, R153.reuse ;  /* 0x0000009959597220 */ /* 0x080fe20000410000 */
[-C--:B------:R-:W-:Y:S01]  /*146c0*/  FMUL.FTZ R92, R92, R153.reuse ;  /* 0x000000995c5c7220 */ /* 0x080fe20000410000 */
[----:B------:R0:W-:Y:S01]  /*146d0*/  MUFU.EX2 R169, R155 ;  /* 0x0000009b00a97308 */ /* 0x0001e20000000800 */
        /* <DEDUP_REMOVED lines=8> */
[----:B0-----:R-:W-:Y:S01]  /*14760*/  FSEL R155, R5, RZ, P0 ;  /* 0x000000ff059b7208 */ /* 0x001fe20000000000 */
[C---:B----4-:R-:W-:Y:S01]  /*14770*/  FADD.FTZ R200, R177.reuse, R200 ;  /* 0x000000c8b1c87221 */ /* 0x050fe20000010000 */
[----:B------:R-:W-:Y:S01]  /*14780*/  F2FP.F16.F32.PACK_AB R164, R177, R164 ;  /* 0x000000a4b1a4723e */ /* 0x000fe200000000ff */
[-C--:B------:R-:W-:Y:S01]  /*14790*/  FMUL.FTZ R105, R105, R153.reuse ;  /* 0x0000009969697220 */ /* 0x080fe20000410000 */
[-C--:B------:R-:W-:Y:S01]  /*147a0*/  FMUL.FTZ R108, R108, R153.reuse ;  /* 0x000000996c6c7220 */ /* 0x080fe20000410000 */
[----:B------:R-:W-:Y:S01]  /*147b0*/  FADD.FTZ R155, -R155, R202 ;  /* 0x000000ca9b9b7221 */ /* 0x000fe20000010100 */
[-C--:B------:R-:W-:Y:S01]  /*147c0*/  FMUL.FTZ R109, R109, R153.reuse ;  /* 0x000000996d6d7220 */ /* 0x080fe20000410000 */
[----:B------:R0:W-:Y:S01]  /*147d0*/  MUFU.EX2 R168, R184 ;  /* 0x000000b800a87308 */ /* 0x0001e20000000800 */
[-C--:B------:R-:W-:Y:S01]  /*147e0*/  FMUL.FTZ R112, R112, R153.reuse ;  /* 0x0000009970707220 */ /* 0x080fe20000410000 */
[----:B------:R-:W-:Y:S01]  /*147f0*/  FMUL.FTZ R155, R155, UR48 ;  /* 0x000000309b9b7c20 */ /* 0x000fe20008410000 */
[-C--:B------:R-:W-:Y:S01]  /*14800*/  FMUL.FTZ R113, R113, R153.reuse ;  /* 0x0000009971717220 */ /* 0x080fe20000410000 */
[-C--:B------:R-:W-:Y:S01]  /*14810*/  FMUL.FTZ R116, R116, R153.reuse ;  /* 0x0000009974747220 */ /* 0x080fe20000410000 */
[-C--:B------:R-:W-:Y:S01]  /*14820*/  FMUL.FTZ R117, R117, R153.reuse ;  /* 0x0000009975757220 */ /* 0x080fe20000410000 */
[-C--:B------:R-:W-:Y:S01]  /*14830*/  FMUL.FTZ R120, R120, R153.reuse ;  /* 0x0000009978787220 */ /* 0x080fe20000410000 */
[----:B------:R-:W-:Y:S01]  /*14840*/  FMUL.FTZ R121, R121, R153 ;  /* 0x0000009979797220 */ /* 0x000fe20000410000 */
[----:B------:R-:W3:Y:S01]  /*14850*/  MUFU.EX2 R177, R155 ;  /* 0x0000009b00b17308 */ /* 0x000ee20000000800 */
[----:B0-----:R-:W-:Y:S01]  /*14860*/  FFMA.FTZ R184, R158, UR48, -R152 ;  /* 0x000000309eb87c23 */ /* 0x001fe20008010898 */
[----:B------:R-:W-:Y:S01]  /*14870*/  F2FP.F16.F32.PACK_AB R158, R165, R201 ;  /* 0x000000c9a59e723e */ /* 0x000fe200000000ff */
[-C--:B------:R-:W-:Y:S01]  /*14880*/  FMUL.FTZ R124, R124, R153.reuse ;  /* 0x000000997c7c7220 */ /* 0x080fe20000410000 */
[-C--:B------:R-:W-:Y:S01]  /*14890*/  FMUL.FTZ R125, R125, R153.reuse ;  /* 0x000000997d7d7220 */ /* 0x080fe20000410000 */
[-C--:B------:R-:W-:Y:S01]  /*148a0*/  FMUL.FTZ R128, R128, R153.reuse ;  /* 0x0000009980807220 */ /* 0x080fe20000410000 */
        /* <DEDUP_REMOVED lines=11> */
[----:B---3--:R-:W-:Y:S01]  /*14960*/  FFMA.FTZ R4, R177, R4, R197 ;  /* 0x00000004b1047223 */ /* 0x008fe200000100c5 */
[-C--:B------:R-:W-:Y:S01]  /*14970*/  FMUL.FTZ R148, R148, R153.reuse ;  /* 0x0000009994947220 */ /* 0x080fe20000410000 */
[----:B------:R-:W-:Y:S01]  /*14980*/  FMUL.FTZ R149, R149, R153 ;  /* 0x0000009995957220 */ /* 0x000fe20000410000 */
[----:B------:R-:W-:Y:S01]  /*14990*/  F2FP.F16.F32.PACK_AB R152, R225, R226 ;  /* 0x000000e2e198723e */ /* 0x000fe200000000ff */
[-C--:B------:R-:W-:Y:S01]  /*149a0*/  FMUL.FTZ R26, R26, R177.reuse ;  /* 0x000000b11a1a7220 */ /* 0x080fe20000410000 */
[----:B------:R-:W-:Y:S01]  /*149b0*/  F2FP.F16.F32.PACK_AB R154, R223, R224 ;  /* 0x000000e0df9a723e */ /* 0x000fe200000000ff */
[----:B------:R-:W-:Y:S01]  /*149c0*/  FMUL.FTZ R27, R27, R177 ;  /* 0x000000b11b1b7220 */ /* 0x000fe20000410000 */
[----:B------:R-:W3:Y:S01]  /*149d0*/  MUFU.EX2 R159, R159 ;  /* 0x0000009f009f7308 */ /* 0x000ee20000000800 */
        /* <DEDUP_REMOVED lines=46> */
[----:B------:R-:W-:Y:S01]  /*14cc0*/  FMUL.FTZ R95, R95, R177 ;  /* 0x000000b15f5f7220 */ /* 0x000fe20000410000 */
[----:B------:R3:W5:Y:S01]  /*14cd0*/  MUFU.EX2 R173, R157 ;  /* 0x0000009d00ad7308 */ /* 0x0007620000000800 */
[C---:B0-----:R-:W-:Y:S01]  /*14ce0*/  FADD.FTZ R4, R167.reuse, R4 ;  /* 0x00000004a7047221 */ /* 0x041fe20000010000 */
[----:B------:R-:W-:Y:S01]  /*14cf0*/  F2FP.F16.F32.PACK_AB R159, R167, R161 ;  /* 0x000000a1a79f723e */ /* 0x000fe200000000ff */
[-C--:B------:R-:W-:Y:S01]  /*14d00*/  FMUL.FTZ R98, R98, R177.reuse ;  /* 0x000000b162627220 */ /* 0x080fe20000410000 */
[-C--:B------:R-:W-:Y:S01]  /*14d10*/  FMUL.FTZ R99, R99, R177.reuse ;  /* 0x000000b163637220 */ /* 0x080fe20000410000 */
[----:B------:R-:W-:Y:S01]  /*14d20*/  FADD.FTZ R4, R169, R4 ;  /* 0x00000004a9047221 */ /* 0x000fe20000010000 */
[-C--:B------:R-:W-:Y:S01]  /*14d30*/  FMUL.FTZ R102, R102, R177.reuse ;  /* 0x000000b166667220 */ /* 0x080fe20000410000 */
[-C--:B------:R-:W-:Y:S01]  /*14d40*/  FMUL.FTZ R103, R103, R177.reuse ;  /* 0x000000b167677220 */ /* 0x080fe20000410000 */
[----:B------:R-:W0:Y:S01]  /*14d50*/  MUFU.EX2 R175, R175 ;  /* 0x000000af00af7308 */ /* 0x000e220000000800 */
[----:B----4-:R-:W-:Y:S01]  /*14d60*/  FADD.FTZ R4, R171, R4 ;  /* 0x00000004ab047221 */ /* 0x010fe20000010000 */
[----:B---3--:R-:W-:Y:S01]  /*14d70*/  F2FP.F16.F32.PACK_AB R157, R163, R176 ;  /* 0x000000b0a39d723e */ /* 0x008fe200000000ff */
[----:B------:R-:W-:Y:S01]  /*14d80*/  FMUL.FTZ R106, R106, R177 ;  /* 0x000000b16a6a7220 */ /* 0x000fe20000410000 */
[----:B------:R-:W-:Y:S01]  /*14d90*/  F2FP.F16.F32.PACK_AB R161, R171, R169 ;  /* 0x000000a9aba1723e */ /* 0x000fe200000000ff */
        /* <DEDUP_REMOVED lines=32> */
[----:B------:R-:W-:-:S03]  /*14fa0*/  FMUL.FTZ R151, R151, R177 ;  /* 0x000000b197977220 */ /* 0x000fc60000410000 */
[----:B------:R-:W4:Y:S01]  /*14fb0*/  MUFU.EX2 R181, R181 ;  /* 0x000000b500b57308 */ /* 0x000f220000000800 */
[----:B0-----:R-:W-:-:S07]  /*14fc0*/  FADD.FTZ R200, R180, R200 ;  /* 0x000000c8b4c87221 */ /* 0x001fce0000010000 */
[----:B------:R-:W0:Y:S01]  /*14fd0*/  MUFU.EX2 R183, R183 ;  /* 0x000000b700b77308 */ /* 0x000e220000000800 */
[----:B---3--:R-:W-:-:S07]  /*14fe0*/  FADD.FTZ R4, R182, R4 ;  /* 0x00000004b6047221 */ /* 0x008fce0000010000 */
[----:B------:R-:W3:Y:S01]  /*14ff0*/  MUFU.EX2 R186, R186 ;  /* 0x000000ba00ba7308 */ /* 0x000ee20000000800 */
[C---:B----4-:R-:W-:Y:S01]  /*15000*/  FADD.FTZ R200, R181.reuse, R200 ;  /* 0x000000c8b5c87221 */ /* 0x050fe20000010000 */
[----:B------:R-:W-:-:S03]  /*15010*/  F2FP.F16.F32.PACK_AB R166, R181, R180 ;  /* 0x000000b4b5a6723e */ /* 0x000fc600000000ff */
[----:B------:R-:W-:-:S03]  /*15020*/  FADD.FTZ R200, R168, R200 ;  /* 0x000000c8a8c87221 */ /* 0x000fc60000010000 */
[----:B------:R-:W4:Y:S01]  /*15030*/  MUFU.EX2 R185, R185 ;  /* 0x000000b900b97308 */ /* 0x000f220000000800 */
[C---:B0-----:R-:W-:Y:S01]  /*15040*/  FADD.FTZ R4, R183.reuse, R4 ;  /* 0x00000004b7047221 */ /* 0x041fe20000010000 */
[----:B------:R-:W-:-:S06]  /*15050*/  F2FP.F16.F32.PACK_AB R167, R183, R182 ;  /* 0x000000b6b7a7723e */ /* 0x000fcc00000000ff */
[----:B------:R-:W0:Y:S01]  /*15060*/  MUFU.EX2 R187, R187 ;  /* 0x000000bb00bb7308 */ /* 0x000e220000000800 */
[----:B---3--:R-:W-:-:S07]  /*15070*/  FADD.FTZ R4, R186, R4 ;  /* 0x00000004ba047221 */ /* 0x008fce0000010000 */
[----:B------:R-:W3:Y:S01]  /*15080*/  MUFU.EX2 R188, R188 ;  /* 0x000000bc00bc7308 */ /* 0x000ee20000000800 */
[C---:B----4-:R-:W-:Y:S01]  /*15090*/  FADD.FTZ R200, R185.reuse, R200 ;  /* 0x000000c8b9c87221 */ /* 0x050fe20000010000 */
[----:B------:R-:W-:-:S06]  /*150a0*/  F2FP.F16.F32.PACK_AB R168, R185, R168 ;  /* 0x000000a8b9a8723e */ /* 0x000fcc00000000ff */
[----:B------:R-:W4:Y:S01]  /*150b0*/  MUFU.EX2 R190, R190 ;  /* 0x000000be00be7308 */ /* 0x000f220000000800 */
[C---:B0-----:R-:W-:Y:S01]  /*150c0*/  FADD.FTZ R4, R187.reuse, R4 ;  /* 0x00000004bb047221 */ /* 0x041fe20000010000 */
[----:B------:R-:W-:-:S06]  /*150d0*/  F2FP.F16.F32.PACK_AB R169, R187, R186 ;  /* 0x000000babba9723e */ /* 0x000fcc00000000ff */
[----:B------:R-:W0:Y:S01]  /*150e0*/  MUFU.EX2 R189, R189 ;  /* 0x000000bd00bd7308 */ /* 0x000e220000000800 */
[----:B---3--:R-:W-:-:S07]  /*150f0*/  FADD.FTZ R200, R188, R200 ;  /* 0x000000c8bcc87221 */ /* 0x008fce0000010000 */
[----:B------:R-:W3:Y:S01]  /*15100*/  MUFU.EX2 R191, R191 ;  /* 0x000000bf00bf7308 */ /* 0x000ee20000000800 */
[----:B----4-:R-:W-:-:S07]  /*15110*/  FADD.FTZ R4, R190, R4 ;  /* 0x00000004be047221 */ /* 0x010fce0000010000 */
[----:B------:R-:W4:Y:S01]  /*15120*/  MUFU.EX2 R192, R192 ;  /* 0x000000c000c07308 */ /* 0x000f220000000800 */
[C---:B0-----:R-:W-:Y:S01]  /*15130*/  FADD.FTZ R200, R189.reuse, R200 ;  /* 0x000000c8bdc87221 */ /* 0x041fe20000010000 */
[----:B------:R-:W-:-:S06]  /*15140*/  F2FP.F16.F32.PACK_AB R170, R189, R188 ;  /* 0x000000bcbdaa723e */ /* 0x000fcc00000000ff */
[----:B------:R-:W0:Y:S01]  /*15150*/  MUFU.EX2 R194, R194 ;  /* 0x000000c200c27308 */ /* 0x000e220000000800 */
[C---:B---3--:R-:W-:Y:S01]  /*15160*/  FADD.FTZ R4, R191.reuse, R4 ;  /* 0x00000004bf047221 */ /* 0x048fe20000010000 */
[----:B------:R-:W-:-:S06]  /*15170*/  F2FP.F16.F32.PACK_AB R171, R191, R190 ;  /* 0x000000bebfab723e */ /* 0x000fcc00000000ff */
[----:B------:R-:W3:Y:S01]  /*15180*/  MUFU.EX2 R193, R193 ;  /* 0x000000c100c17308 */ /* 0x000ee20000000800 */
[----:B----4-:R-:W-:-:S07]  /*15190*/  FADD.FTZ R200, R192, R200 ;  /* 0x000000c8c0c87221 */ /* 0x010fce0000010000 */
[----:B------:R-:W4:Y:S01]  /*151a0*/  MUFU.EX2 R195, R195 ;  /* 0x000000c300c37308 */ /* 0x000f220000000800 */
[----:B0-----:R-:W-:-:S07]  /*151b0*/  FADD.FTZ R4, R194, R4 ;  /* 0x00000004c2047221 */ /* 0x001fce0000010000 */
[----:B------:R-:W0:Y:S01]  /*151c0*/  MUFU.EX2 R174, R196 ;  /* 0x000000c400ae7308 */ /* 0x000e220000000800 */
[C---:B---3--:R-:W-:Y:S01]  /*151d0*/  FADD.FTZ R200, R193.reuse, R200 ;  /* 0x000000c8c1c87221 */ /* 0x048fe20000010000 */
[----:B------:R-:W-:-:S06]  /*151e0*/  F2FP.F16.F32.PACK_AB R172, R193, R192 ;  /* 0x000000c0c1ac723e */ /* 0x000fcc00000000ff */
[----:B------:R-:W3:Y:S01]  /*151f0*/  MUFU.EX2 R198, R198 ;  /* 0x000000c600c67308 */ /* 0x000ee20000000800 */
[C---:B----4-:R-:W-:Y:S01]  /*15200*/  FADD.FTZ R4, R195.reuse, R4 ;  /* 0x00000004c3047221 */ /* 0x050fe20000010000 */
[----:B------:R-:W-:-:S06]  /*15210*/  F2FP.F16.F32.PACK_AB R173, R195, R194 ;  /* 0x000000c2c3ad723e */ /* 0x000fcc00000000ff */
[----:B------:R4:W5:Y:S01]  /*15220*/  MUFU.EX2 R196, R156 ;  /* 0x0000009c00c47308 */ /* 0x0009620000000800 */
[----:B0-----:R-:W-:-:S07]  /*15230*/  FADD.FTZ R200, R174, R200 ;  /* 0x000000c8aec87221 */ /* 0x001fce0000010000 */
[----:B------:R-:W0:Y:S01]  /*15240*/  MUFU.EX2 R199, R199 ;  /* 0x000000c700c77308 */ /* 0x000e220000000800 */
[----:B---3--:R-:W-:Y:S01]  /*15250*/  FADD.FTZ R4, R198, R4 ;  /* 0x00000004c6047221 */ /* 0x008fe20000010000 */
[----:B----4-:R-:W-:Y:S01]  /*15260*/  F2FP.F16.F32.PACK_AB R156, R203, R222 ;  /* 0x000000decb9c723e */ /* 0x010fe200000000ff */
[C---:B-----5:R-:W-:Y:S01]  /*15270*/  FADD.FTZ R8, R196.reuse, R200 ;  /* 0x000000c8c4087221 */ /* 0x060fe20000010000 */
[----:B------:R-:W-:Y:S01]  /*15280*/  F2FP.F16.F32.PACK_AB R174, R196, R174 ;  /* 0x000000aec4ae723e */ /* 0x000fe200000000ff */
[C---:B0-----:R-:W-:Y:S01]  /*15290*/  FADD.FTZ R4, R199.reuse, R4 ;  /* 0x00000004c7047221 */ /* 0x041fe20000010000 */
[----:B------:R-:W-:Y:S01]  /*152a0*/  F2FP.F16.F32.PACK_AB R175, R199, R198 ;  /* 0x000000c6c7af723e */ /* 0x000fe200000000ff */
[----:B------:R-:W-:Y:S06]  /*152b0*/  @!P6 BRA `(.L_x_3026) ;  /* 0x000000000004e947 */ /* 0x000fec0003800000 */
[----:B------:R-:W-:Y:S01]  /*152c0*/  BPT.TRAP 0x1 ;  /* 0x000000040000795c */ /* 0x000fe20000300000 */
.L_x_3026:
[----:B------:R0:W3:Y:S01]  /*152d0*/  SYNCS.PHASECHK.TRANS64.TRYWAIT P0, [R9+URZ+0x22850], R20 ;  /* 0x02285014090075a7 */ /* 0x0000e2000800017f */
[----:B------:R-:W-:Y:S05]  /*152e0*/  @!P6 BRA `(.L_x_3027) ;  /* 0x000000000004e947 */ /* 0x000fea0003800000 */
[----:B------:R-:W-:Y:S01]  /*152f0*/  BPT.TRAP 0x1 ;  /* 0x000000040000795c */ /* 0x000fe20000300000 */
.L_x_3027:
[----:B------:R-:W-:Y:S04]  /*15300*/  BSSY B0, `(.L_x_3028) ;  /* 0x0000004000007945 */ /* 0x000fe80003800000 */
[----:B---3--:R-:W-:Y:S05]  /*15310*/  @P0 BRA `(.L_x_3029) ;  /* 0x0000000000080947 */ /* 0x008fea0003800000 */
[----:B------:R-:W3:Y:S02]  /*15320*/  SYNCS.PHASECHK.TRANS64.TRYWAIT P0, [R9+URZ+0x22850], R20 ;  /* 0x02285014090075a7 */ /* 0x000ee4000800017f */
[----:B---3--:R-:W-:Y:S05]  /*15330*/  @!P0 BRA `(.L_x_3030) ;  /* 0x000000f400f88947 */ /* 0x008fea0003800000 */
.L_x_3029:
[----:B------:R-:W-:Y:S05]  /*15340*/  BSYNC B0 ;  /* 0x0000000000007941 */ /* 0x000fea0003800000 */
.L_x_3028:
[----:B------:R-:W4:Y:S01]  /*15350*/  S2R R178, SR_TID.X ;  /* 0x0000000000b27919 */ /* 0x000f220000002100 */
[----:B------:R-:W-:Y:S05]  /*15360*/  WARPSYNC.ALL ;  /* 0x0000000000007948 */ /* 0x000fea0003800000 */
[----:B------:R-:W-:Y:S02]  /*15370*/  IMAD.MOV.U32 R176, RZ, RZ, 0xc00 ;  /* 0x00000c00ffb07424 */ /* 0x000fe400078e00ff */
[----:B------:R-:W-:Y:S02]  /*15380*/  IMAD.MOV.U32 R177, RZ, RZ, 0x40000040 ;  /* 0x40000040ffb17424 */ /* 0x000fe400078e00ff */
[----:B------:R-:W-:-:S03]  /*15390*/  IMAD R176, R2, R176, UR49 ;  /* 0x0000003102b07e24 */ /* 0x000fc6000f8e02b0 */
[----:B------:R-:W-:Y:S01]  /*153a0*/  R2UR UR7, R177 ;  /* 0x00000000b10772ca */ /* 0x000fe200000e0000 */
[----:B------:R-:W-:Y:S01]  /*153b0*/  IMAD.MOV.U32 R177, RZ, RZ, 0x40000040 ;  /* 0x40000040ffb17424 */ /* 0x000fe200078e00ff */
[----:B------:R-:W-:Y:S02]  /*153c0*/  R2UR UR6, R176 ;  /* 0x00000000b00672ca */ /* 0x000fe400000e0000 */
[----:B----4-:R-:W-:-:S05]  /*153d0*/  SHF.R.U32.HI R178, RZ, 0x7, R178 ;  /* 0x00000007ffb27819 */ /* 0x010fca00000116b2 */
[----:B01-3--:R-:W-:Y:S02]  /*153e0*/  VIADD R20, R178, 0x8 ;  /* 0x00000008b2147836 */ /* 0x00bfe40000000000 */
[----:B------:R-:W-:-:S03]  /*153f0*/  IMAD.U32 R178, RZ, RZ, UR50 ;  /* 0x00000032ffb27e24 */ /* 0x000fc6000f8e00ff */
[----:B------:R0:W-:Y:S02]  /*15400*/  BAR.SYNC.DEFER_BLOCKING R20, 0x100 ;  /* 0x000400140000751d */ /* 0x0001e40000010000 */
[----:B------:R-:W-:-:S04]  /*15410*/  ISETP.NE.AND P0, PT, R178, 0x3, PT ;  /* 0x00000003b200780c */ /* 0x000fc80003f05270 */
        /* <DEDUP_REMOVED lines=43> */
.L_x_3031:
[----:B------:R-:W3:Y:S01]  /*156d0*/  LDL R152, [R1+0x24] ;  /* 0x0000240001987983 */ /* 0x000ee20000100800 */
[----:B------:R-:W-:Y:S02]  /*156e0*/  VIADD R9, R9, 0x22860 ;  /* 0x0002286009097836 */ /* 0x000fe40000000000 */
[----:B------:R-:W-:Y:S02]  /*156f0*/  IMAD.U32 R20, RZ, RZ, UR47 ;  /* 0x0000002fff147e24 */ /* 0x000fe4000f8e00ff */
[----:B------:R-:W-:Y:S02]  /*15700*/  IMAD.MOV.U32 R202, RZ, RZ, R5 ;  /* 0x000000ffffca7224 */ /* 0x000fe400078e0005 */
[----:B------:R-:W-:Y:S01]  /*15710*/  IMAD.MOV.U32 R203, RZ, RZ, R0 ;  /* 0x000000ffffcb7224 */ /* 0x000fe200078e0000 */
[----:B------:R-:W-:-:S04]  /*15720*/  PRMT R9, R20, 0x654, R9 ;  /* 0x0000065414097816 */ /* 0x000fc80000000009 */
[----:B------:R0:W-:Y:S01]  /*15730*/  SYNCS.ARRIVE.TRANS64.RED.A1T0 RZ, [R9+URZ], RZ ;  /* 0x000000ff09ff79a7 */ /* 0x0001e2000810043f */
[C---:B---3--:R-:W-:Y:S01]  /*15740*/  ISETP.GT.AND P0, PT, R3.reuse, R152, PT ;  /* 0x000000980300720c */ /* 0x048fe20003f04270 */
[----:B------:R-:W-:-:S12]  /*15750*/  VIADD R3, R3, 0xffffffff ;  /* 0xffffffff03037836 */ /* 0x000fd80000000000 */
[----:B0-----:R-:W-:Y:S05]  /*15760*/  @P0 BRA `(.L_x_3032) ;  /* 0xffffffcc00700947 */ /* 0x001fea000383ffff */
.L_x_3012:
[----:B------:R-:W3:Y:S01]  /*15770*/  LDL.LU R9, [R1+0x3c] ;  /* 0x00003c0001097983 */ /* 0x000ee20000300800 */
[----:B------:R-:W-:Y:S05]  /*15780*/  WARPSYNC.ALL ;  /* 0x0000000000007948 */ /* 0x000fea0003800000 */
[----:B------:R-:W0:Y:S01]  /*15790*/  SHFL.BFLY PT, R3, R8, 0x2, 0x1f ;  /* 0x0c401f0008037f89 */ /* 0x000e2200000e0000 */
[----:B------:R-:W-:Y:S02]  /*157a0*/  IMAD.MOV.U32 R155, RZ, RZ, -0x800000 ;  /* 0xff800000ff9b7424 */ /* 0x000fe400078e00ff */
[----:B------:R-:W-:Y:S02]  /*157b0*/  VIADD R2, R2, 0x1 ;  /* 0x0000000102027836 */ /* 0x000fe40000000000 */
[----:B------:R-:W-:Y:S01]  /*157c0*/  IMAD.MOV.U32 R154, RZ, RZ, -0x800000 ;  /* 0xff800000ff9a7424 */ /* 0x000fe200078e00ff */
[----:B------:R2:W-:Y:S08]  /*157d0*/  BAR.ARV R21, 0x100 ;  /* 0x000400150000751d */ /* 0x0005f00000002000 */
[----:B------:R-:W-:Y:S06]  /*157e0*/  BAR.ARV 0x8, 0x180 ;  /* 0x0206000000007b1d */ /* 0x000fec0000002000 */
[----:B------:R-:W-:Y:S01]  /*157f0*/  ISETP.NE.AND P1, PT, R2, 0x2, PT ;  /* 0x000000020200780c */ /* 0x000fe20003f25270 */
[----:B0-----:R-:W-:-:S03]  /*15800*/  FADD.FTZ R3, R3, R8 ;  /* 0x0000000803037221 */ /* 0x001fc60000010000 */
[----:B------:R-:W-:Y:S02]  /*15810*/  SEL R2, R2, RZ, P1 ;  /* 0x000000ff02027207 */ /* 0x000fe40000800000 */
[----:B------:R-:W0:Y:S02]  /*15820*/  SHFL.BFLY PT, R6, R3, 0x1, 0x1f ;  /* 0x0c201f0003067f89 */ /* 0x000e2400000e0000 */
[----:B0-----:R-:W-:Y:S01]  /*15830*/  FADD.FTZ R6, R3, R6 ;  /* 0x0000000603067221 */ /* 0x001fe20000010000 */
[----:B------:R-:W-:-:S04]  /*15840*/  IMAD.MOV.U32 R3, RZ, RZ, RZ ;  /* 0x000000ffff037224 */ /* 0x000fc800078e00ff */
[----:B------:R-:W-:-:S13]  /*15850*/  FSETP.NE.FTZ.AND P0, PT, R6, RZ, PT ;  /* 0x000000ff0600720b */ /* 0x000fda0003f15000 */
[----:B------:R-:W0:Y:S08]  /*15860*/  @P0 MUFU.LG2 R7, R6 ;  /* 0x0000000600070308 */ /* 0x000e300000000c00 */
[----:B------:R1:W4:Y:S02]  /*15870*/  @P0 MUFU.RCP R3, R6 ;  /* 0x0000000600030308 */ /* 0x0003240000001000 */
[----:B-1----:R-:W-:-:S02]  /*15880*/  IMAD.U32 R6, RZ, RZ, UR48 ;  /* 0x00000030ff067e24 */ /* 0x002fc4000f8e00ff */
[----:B0-----:R-:W-:Y:S02]  /*15890*/  @P0 FMUL.FTZ R7, R7, 0.69314718246459960938 ;  /* 0x3f31721807070820 */ /* 0x001fe40000410000 */
[----:B------:R-:W-:-:S04]  /*158a0*/  @P0 FMUL.FTZ R6, R6, 0.69314718246459960938 ;  /* 0x3f31721806060820 */ /* 0x000fc80000410000 */
[----:B------:R-:W-:Y:S01]  /*158b0*/  @P0 FFMA.FTZ R155, R6, R0, R7 ;  /* 0x00000000069b0223 */ /* 0x000fe20000010007 */
[-C--:B----4-:R-:W-:Y:S01]  /*158c0*/  FMUL.FTZ R152, R24, R3.reuse ;  /* 0x0000000318987220 */ /* 0x090fe20000410000 */
        /* <DEDUP_REMOVED lines=56> */
[-C--:B------:R-:W-:Y:S01]  /*15c50*/  FMUL.FTZ R128, R128, R3.reuse ;  /* 0x0000000380807220 */ /* 0x080fe20000410000 */
[-C--:B------:R-:W-:Y:S01]  /*15c60*/  FMUL.FTZ R129, R129, R3.reuse ;  /* 0x0000000381817220 */ /* 0x080fe20000410000 */
[----:B------:R-:W-:Y:S01]  /*15c70*/  FSETP.NE.FTZ.AND P0, PT, R4, RZ, PT ;  /* 0x000000ff0400720b */ /* 0x000fe20003f15000 */
        /* <DEDUP_REMOVED lines=9> */
[----:B------:R-:W-:-:S03]  /*15d10*/  FMUL.FTZ R149, R149, R3 ;  /* 0x0000000395957220 */ /* 0x000fc60000410000 */
[----:B------:R-:W0:Y:S08]  /*15d20*/  @P0 MUFU.LG2 R6, R4 ;  /* 0x0000000400060308 */ /* 0x000e300000000c00 */
[----:B------:R1:W2:Y:S02]  /*15d30*/  @P0 MUFU.RCP R0, R4 ;  /* 0x0000000400000308 */ /* 0x0002a40000001000 */
[----:B-1----:R-:W-:-:S02]  /*15d40*/  IMAD.U32 R4, RZ, RZ, UR48 ;  /* 0x00000030ff047e24 */ /* 0x002fc4000f8e00ff */
[----:B0-----:R-:W-:Y:S02]  /*15d50*/  @P0 FMUL.FTZ R6, R6, 0.69314718246459960938 ;  /* 0x3f31721806060820 */ /* 0x001fe40000410000 */
[----:B------:R-:W-:-:S04]  /*15d60*/  @P0 FMUL.FTZ R4, R4, 0.69314718246459960938 ;  /* 0x3f31721804040820 */ /* 0x000fc80000410000 */
[----:B------:R-:W-:Y:S01]  /*15d70*/  @P0 FFMA.FTZ R154, R4, R5, R6 ;  /* 0x00000005049a0223 */ /* 0x000fe20000010006 */
        /* <DEDUP_REMOVED lines=69> */
.L_x_2916:
[----:B------:R-:W-:Y:S05]  /*161d0*/  WARPSYNC.ALL ;  /* 0x0000000000007948 */ /* 0x000fea0003800000 */
[----:B------:R-:W1:Y:S08]  /*161e0*/  S2UR UR47, SR_CgaCtaId ;  /* 0x00000000002f79c3 */ /* 0x000e700000008800 */
[----:B------:R-:W-:Y:S06]  /*161f0*/  BAR.SYNC.DEFER_BLOCKING 0x5, 0x180 ;  /* 0x0146000000007b1d */ /* 0x000fec0000010000 */
[----:B------:R-:W-:Y:S01]  /*16200*/  UMOV UR4, 0x400 ;  /* 0x0000040000047882 */ /* 0x000fe20000000000 */
[----:B------:R-:W-:Y:S01]  /*16210*/  BSSY B0, `(.L_x_3033) ;  /* 0x000054a000007945 */ /* 0x000fe20003800000 */
[----:B-1----:R-:W-:-:S06]  /*16220*/  ULEA UR4, UR47, UR4, 0x18 ;  /* 0x000000042f047291 */ /* 0x002fcc000f8ec03f */
[----:B------:R-:W-:-:S05]  /*16230*/  IMAD.U32 R23, RZ, RZ, UR4 ;  /* 0x00000004ff177e24 */ /* 0x000fca000f8e00ff */
[----:B------:R1:W2:Y:S01]  /*16240*/  LDS.128 R48, [R23+0x228d0] ;  /* 0x0228d00017307984 */ /* 0x0002a20000000c00 */
[----:B------:R-:W-:Y:S06]  /*16250*/  BAR.ARV 0x4, 0x180 ;  /* 0x0106000000007b1d */ /* 0x000fec0000002000 */
[----:B------:R-:W-:Y:S05]  /*16260*/  @P0 BRA `(.L_x_3034) ;  /* 0x0000004000c40947 */ /* 0x000fea0003800000 */
[----:B------:R-:W3:Y:S01]  /*16270*/  LDL R3, [R1+0x50] ;  /* 0x0000500001037983 */ /* 0x000ee20000100800 */
[----:B------:R-:W-:-:S03]  /*16280*/  ULDC UR4, c[0x0][0xad4] ;  /* 0x0002b50000047ab9 */ /* 0x000fc60000000800 */
[----:B------:R-:W4:Y:S01]  /*16290*/  LDL.LU R10, [R1+0x34] ;  /* 0x00003400010a7983 */ /* 0x000f220000300800 */
[----:B------:R-:W0:Y:S01]  /*162a0*/  S2R R0, SR_SWINHI ;  /* 0x0000000000007919 */ /* 0x000e220000002f00 */
[----:B------:R-:W-:Y:S02]  /*162b0*/  F2FP.F16.F32.PACK_AB R11, R31, R30 ;  /* 0x0000001e1f0b723e */ /* 0x000fe400000000ff */
[----:B------:R-:W-:Y:S01]  /*162c0*/  F2FP.F16.F32.PACK_AB R12, R33, R32 ;  /* 0x00000020210c723e */ /* 0x000fe200000000ff */
[----:B--2---:R-:W2:Y:S01]  /*162d0*/  LDL R48, [R1+0x38] ;  /* 0x0000380001307983 */ /* 0x004ea20000100800 */
[----:B------:R-:W-:Y:S02]  /*162e0*/  MOV R6, R23 ;  /* 0x0000001700067202 */ /* 0x000fe40000000f00 */
[----:B0-----:R-:W-:Y:S02]  /*162f0*/  MOV R7, R0 ;  /* 0x0000000000077202 */ /* 0x001fe40000000f00 */
[----:B------:R-:W-:-:S02]  /*16300*/  F2FP.F16.F32.PACK_AB R13, R35, R34 ;  /* 0x00000022230d723e */ /* 0x000fc400000000ff */
[----:B------:R-:W-:Y:S02]  /*16310*/  F2FP.F16.F32.PACK_AB R14, R37, R36 ;  /* 0x00000024250e723e */ /* 0x000fe400000000ff */
[----:B------:R-:W-:Y:S01]  /*16320*/  F2FP.F16.F32.PACK_AB R15, R39, R38 ;  /* 0x00000026270f723e */ /* 0x000fe200000000ff */
[----:B---3--:R-:W-:Y:S01]  /*16330*/  IMAD.WIDE R24, R3, 0x2, R6 ;  /* 0x0000000203187825 */ /* 0x008fe200078e0206 */
[----:B----4-:R-:W-:-:S03]  /*16340*/  ISETP.NE.AND P0, PT, R10, RZ, PT ;  /* 0x000000ff0a00720c */ /* 0x010fc60003f05270 */
        /* <DEDUP_REMOVED lines=175> */
[----:B------:R-:W-:Y:S08]  /*16e40*/  BAR.SYNC.DEFER_BLOCKING 0x1, 0x100 ;  /* 0x0044000000007b1d */ /* 0x000ff00000010000 */
[----:B0-----:R-:W2:Y:S01]  /*16e50*/  LDC.64 R14, c[0x0][0xc00] ;  /* 0x00030000ff0e7b82 */ /* 0x001ea20000000a00 */
[----:B------:R-:W-:-:S04]  /*16e60*/  ISETP.NE.U32.AND P1, PT, RZ, UR4, PT ;  /* 0x00000004ff007c0c */ /* 0x000fc8000bf25070 */
[----:B------:R-:W-:Y:S01]  /*16e70*/  ISETP.NE.AND.EX P1, PT, RZ, UR5, PT, P1 ;  /* 0x00000005ff007c0c */ /* 0x000fe2000bf25310 */
[----:B------:R-:W-:Y:S02]  /*16e80*/  IMAD.MOV.U32 R9, RZ, RZ, RZ ;  /* 0x000000ffff097224 */ /* 0x000fe400078e00ff */
[----:B--2---:R-:W-:-:S10]  /*16e90*/  IMAD.WIDE R14, R48, 0x4, R14 ;  /* 0x00000004300e7825 */ /* 0x004fd400078e020e */
[----:B------:R-:W5:Y:S01]  /*16ea0*/  @P1 LDG.E R9, desc[UR52][R14.64] ;  /* 0x000000340e091981 */ /* 0x000f62000c1e1900 */
[----:B------:R-:W-:-:S04]  /*16eb0*/  ISETP.NE.U32.AND P0, PT, RZ, UR6, PT ;  /* 0x00000006ff007c0c */ /* 0x000fc8000bf05070 */
[----:B------:R-:W-:-:S13]  /*16ec0*/  ISETP.NE.AND.EX P0, PT, RZ, UR7, PT, P0 ;  /* 0x00000007ff007c0c */ /* 0x000fda000bf05300 */
[----:B------:R-:W0:Y:S01]  /*16ed0*/  @P0 LDC.64 R10, c[0x0][0xc08] ;  /* 0x00030200ff0a0b82 */ /* 0x000e220000000a00 */
[----:B------:R-:W-:Y:S01]  /*16ee0*/  ISETP.GT.AND P2, PT, R0, 0x1, PT ;  /* 0x000000010000780c */ /* 0x000fe20003f44270 */
[----:B------:R-:W-:Y:S01]  /*16ef0*/  ULDC UR6, c[0x0][0xa88] ;  /* 0x0002a20000067ab9 */ /* 0x000fe20000000800 */
[----:B------:R-:W-:Y:S02]  /*16f00*/  IMAD.MOV.U32 R0, RZ, RZ, 0x9b8 ;  /* 0x000009b8ff007424 */ /* 0x000fe400078e00ff */
[----:B------:R-:W-:-:S03]  /*16f10*/  IMAD.U32 R24, RZ, RZ, UR6 ;  /* 0x00000006ff187e24 */ /* 0x000fc6000f8e00ff */
[----:B------:R-:W-:-:S04]  /*16f20*/  SEL R0, R0, 0x978, P2 ;  /* 0x0000097800007807 */ /* 0x000fc80001000000 */
[----:B------:R2:W3:Y:S01]  /*16f30*/  LDC.64 R12, c[0x0][R0+0x220] ;  /* 0x00008800000c7b82 */ /* 0x0004e20000000a00 */
[----:B0-----:R-:W-:-:S05]  /*16f40*/  @P0 IMAD.WIDE R10, R48, 0x4, R10 ;  /* 0x00000004300a0825 */ /* 0x001fca00078e020a */
[----:B------:R0:W5:Y:S02]  /*16f50*/  @P0 LDG.E R24, desc[UR52][R10.64] ;  /* 0x000000340a180981 */ /* 0x000164000c1e1900 */
[----:B0-----:R2:W0:Y:S01]  /*16f60*/  LDC.64 R10, c[0x0][R0+0x218] ;  /* 0x00008600000a7b82 */ /* 0x0014220000000a00 */
[----:B---3--:R-:W-:Y:S05]  /*16f70*/  @P0 BRA `(.L_x_3035) ;  /* 0x0000000000100947 */ /* 0x008fea0003800000 */
[----:B------:R-:W-:Y:S05]  /*16f80*/  @!P1 BRA `(.L_x_3035) ;  /* 0x00000000000c9947 */ /* 0x000fea0003800000 */
[----:B-----5:R-:W3:Y:S04]  /*16f90*/  LDG.E R24, desc[UR52][R14.64] ;  /* 0x000000340e187981 */ /* 0x020ee8000c1e1900 */
[----:B------:R-:W3:Y:S02]  /*16fa0*/  LDG.E R14, desc[UR52][R14.64+0x4] ;  /* 0x000004340e0e7981 */ /* 0x000ee4000c1e1900 */
[----:B---3--:R-:W-:-:S07]  /*16fb0*/  IMAD.IADD R24, R14, 0x1, -R24 ;  /* 0x000000010e187824 */ /* 0x008fce00078e0a18 */
.L_x_3035:
[----:B------:R-:W3:Y:S01]  /*16fc0*/  LDL R158, [R1+0x40] ;  /* 0x00004000019e7983 */ /* 0x000ee20000100800 */
[----:B------:R-:W4:Y:S03]  /*16fd0*/  LDC R157, c[0x0][0xbe8] ;  /* 0x0002fa00ff9d7b82 */ /* 0x000f260000000800 */
[----:B------:R-:W2:Y:S04]  /*16fe0*/  LDL R161, [R1+0x4] ;  /* 0x0000040001a17983 */ /* 0x000ea80000100800 */
[----:B------:R-:W2:Y:S04]  /*16ff0*/  LDL R160, [R1+0x4c] ;  /* 0x00004c0001a07983 */ /* 0x000ea80000100800 */
[----:B------:R-:W2:Y:S01]  /*17000*/  LDL R159, [R1+0x44] ;  /* 0x00004400019f7983 */ /* 0x000ea20000100800 */
[----:B------:R-:W1:Y:S01]  /*17010*/  LDC.64 R14, c[0x0][R0+0x228] ;  /* 0x00008a00000e7b82 */ /* 0x000e620000000a00 */
[----:B------:R-:W-:-:S04]  /*17020*/  ISETP.NE.U32.AND P0, PT, RZ, UR4, PT ;  /* 0x00000004ff007c0c */ /* 0x000fc8000bf05070 */
[----:B------:R-:W-:Y:S02]  /*17030*/  ISETP.NE.AND.EX P0, PT, RZ, UR5, PT, P0 ;  /* 0x00000005ff007c0c */ /* 0x000fe4000bf05300 */
[----:B------:R-:W-:Y:S02]  /*17040*/  SHF.R.S32.HI R3, RZ, 0x1f, R48 ;  /* 0x0000001fff037819 */ /* 0x000fe40000011430 */
[----:B------:R-:W-:Y:S02]  /*17050*/  SEL R8, R48, RZ, !P0 ;  /* 0x000000ff30087207 */ /* 0x000fe40004000000 */
[----:B------:R-:W-:Y:S02]  /*17060*/  SEL R3, R3, RZ, !P0 ;  /* 0x000000ff03037207 */ /* 0x000fe40004000000 */
[----:B----4-:R-:W-:Y:S01]  /*17070*/  ISETP.NE.AND P1, PT, R157, 0x1, PT ;  /* 0x000000019d00780c */ /* 0x010fe20003f25270 */
[----:B------:R-:W-:-:S04]  /*17080*/  IMAD R48, R13, R8, RZ ;  /* 0x000000080d307224 */ /* 0x000fc800078e02ff */
[----:B------:R-:W-:Y:S02]  /*17090*/  IMAD R48, R12, R3, R48 ;  /* 0x000000030c307224 */ /* 0x000fe400078e0230 */
[-C--:B0-----:R-:W-:Y:S02]  /*170a0*/  IMAD R3, R11, R209.reuse, RZ ;  /* 0x000000d10b037224 */ /* 0x081fe400078e02ff */
[----:B------:R-:W-:-:S04]  /*170b0*/  IMAD.WIDE.U32 R10, R10, R209, RZ ;  /* 0x000000d10a0a7225 */ /* 0x000fc800078e00ff */
[----:B------:R-:W-:-:S04]  /*170c0*/  IMAD.WIDE.U32 R12, R12, R8, RZ ;  /* 0x000000080c0c7225 */ /* 0x000fc800078e00ff */
[----:B------:R-:W-:Y:S02]  /*170d0*/  IMAD.IADD R156, R11, 0x1, R3 ;  /* 0x000000010b9c7824 */ /* 0x000fe400078e0203 */
[----:B------:R-:W0:Y:S01]  /*170e0*/  @P1 LDC R11, c[0x0][0xbec] ;  /* 0x0002fb00ff0b1b82 */ /* 0x000e220000000800 */
[----:B-----5:R-:W-:-:S07]  /*170f0*/  IADD3 R25, P0, P3, R12, R10, R9 ;  /* 0x0000000a0c197210 */ /* 0x020fce0007b1e009 */
[----:B------:R-:W4:Y:S01]  /*17100*/  @P1 LDC R10, c[0x0][0xbf0] ;  /* 0x0002fc00ff0a1b82 */ /* 0x000f220000000800 */
[----:B------:R-:W-:Y:S01]  /*17110*/  IMAD.IADD R48, R13, 0x1, R48 ;  /* 0x000000010d307824 */ /* 0x000fe200078e0230 */
[----:B------:R-:W-:Y:S02]  /*17120*/  SHF.R.S32.HI R3, RZ, 0x1f, R9 ;  /* 0x0000001fff037819 */ /* 0x000fe40000011409 */
[----:B---3--:R-:W-:-:S05]  /*17130*/  SEL R12, R158, RZ, P2 ;  /* 0x000000ff9e0c7207 */ /* 0x008fca0001000000 */
[-C--:B-1----:R-:W-:Y:S02]  /*17140*/  IMAD R15, R15, R12.reuse, RZ ;  /* 0x0000000c0f0f7224 */ /* 0x082fe400078e02ff */
[----:B------:R-:W-:Y:S01]  /*17150*/  IMAD.WIDE.U32 R12, R14, R12, RZ ;  /* 0x0000000c0e0c7225 */ /* 0x000fe200078e00ff */
[----:B------:R-:W-:-:S03]  /*17160*/  IADD3.X R14, R48, R156, R3, P0, P3 ;  /* 0x0000009c300e7210 */ /* 0x000fc600007e6403 */
[----:B--2---:R-:W-:-:S04]  /*17170*/  IMAD.IADD R48, R161, 0x1, R228 ;  /* 0x00000001a1307824 */ /* 0x004fc800078e02e4 */
[----:B0-----:R-:W-:-:S04]  /*17180*/  @P1 IMAD.HI.U32 R11, R48, R11, RZ ;  /* 0x0000000b300b1227 */ /* 0x001fc800078e00ff */
[----:B------:R-:W-:Y:S01]  /*17190*/  IMAD.MOV.U32 R156, RZ, RZ, R48 ;  /* 0x000000ffff9c7224 */ /* 0x000fe200078e0030 */
[----:B----4-:R-:W-:Y:S02]  /*171a0*/  @P1 SHF.R.U32.HI R156, RZ, R10, R11 ;  /* 0x0000000aff9c1219 */ /* 0x010fe4000001160b */
        /* <DEDUP_REMOVED lines=18> */
[----:B------:R-:W-:-:S03]  /*172d0*/  IMAD.IADD R25, R160, 0x1, R228 ;  /* 0x00000001a0197824 */ /* 0x000fc600078e02e4 */
        /* <DEDUP_REMOVED lines=12> */
[----:B------:R-:W-:Y:S01]  /*173a0*/  ULDC.64 UR4, c[0x0][0xaa0] ;  /* 0x0002a80000047ab9 */ /* 0x000fe20000000a00 */
[----:B------:R-:W1:Y:S01]  /*173b0*/  @P1 LDC R48, c[0x0][0xbf0] ;  /* 0x0002fc00ff301b82 */ /* 0x000e620000000800 */
[----:B0-----:R-:W-:-:S05]  /*173c0*/  VIADD R12, R12, 0xffffff80 ;  /* 0xffffff800c0c7836 */ /* 0x001fca0000000000 */
        /* <DEDUP_REMOVED lines=35> */
[C---:B------:R-:W-:Y:S01]  /*17600*/  LOP3.LUT R15, R6.reuse, 0x380, RZ, 0xc0, !PT ;  /* 0x00000380060f7812 */ /* 0x040fe200078ec0ff */
[----:B------:R-:W-:Y:S01]  /*17610*/  IMAD R3, R9, UR5, R10 ;  /* 0x0000000509037c24 */ /* 0x000fe2000f8e020a */
[C---:B------:R-:W-:Y:S01]  /*17620*/  IADD3 R53, P2, R6.reuse, 0x7000, RZ ;  /* 0x0000700006357810 */ /* 0x040fe20007f5e0ff */
[----:B------:R-:W5:Y:S01]  /*17630*/  LD.E.128 R24, desc[UR52][R24.64] ;  /* 0x0000003418187980 */ /* 0x000f62000c101d00 */
[C---:B------:R-:W-:Y:S02]  /*17640*/  IADD3 R57, P3, R6.reuse, 0x8000, RZ ;  /* 0x0000800006397810 */ /* 0x040fe40007f7e0ff */
[----:B------:R-:W-:Y:S01]  /*17650*/  IADD3 R61, P4, R6, 0x9000, RZ ;  /* 0x00009000063d7810 */ /* 0x000fe20007f9e0ff */
[----:B------:R-:W5:Y:S01]  /*17660*/  LD.E.128 R28, desc[UR52][R28.64] ;  /* 0x000000341c1c7980 */ /* 0x000f62000c101d00 */
[----:B------:R-:W-:Y:S02]  /*17670*/  SHF.R.U64 R64, R64, 0x3, RZ ;  /* 0x0000000340407819 */ /* 0x000fe400000012ff */
[----:B------:R-:W-:Y:S01]  /*17680*/  LOP3.LUT R44, R45, 0x380, RZ, 0xc0, !PT ;  /* 0x000003802d2c7812 */ /* 0x000fe200078ec0ff */
[----:B------:R-:W5:Y:S01]  /*17690*/  LD.E.128 R32, desc[UR52][R32.64] ;  /* 0x0000003420207980 */ /* 0x000f62000c101d00 */
[----:B------:R-:W-:-:S02]  /*176a0*/  LOP3.LUT R52, R53, 0x380, RZ, 0xc0, !PT ;  /* 0x0000038035347812 */ /* 0x000fc400078ec0ff */
[----:B------:R-:W-:Y:S01]  /*176b0*/  LOP3.LUT R56, R57, 0x380, RZ, 0xc0, !PT ;  /* 0x0000038039387812 */ /* 0x000fe200078ec0ff */
[----:B------:R-:W5:Y:S01]  /*176c0*/  LD.E.128 R36, desc[UR52][R36.64] ;  /* 0x0000003424247980 */ /* 0x000f62000c101d00 */
[----:B------:R-:W-:Y:S02]  /*176d0*/  LOP3.LUT R60, R61, 0x380, RZ, 0xc0, !PT ;  /* 0x000003803d3c7812 */ /* 0x000fe400078ec0ff */
[----:B------:R-:W-:Y:S01]  /*176e0*/  LOP3.LUT R64, R64, R65, RZ, 0x3c, !PT ;  /* 0x0000004140407212 */ /* 0x000fe200078e3cff */
[--C-:B------:R-:W-:Y:S01]  /*176f0*/  IMAD.X R65, RZ, RZ, R7.reuse, P5 ;  /* 0x000000ffff417224 */ /* 0x100fe200028e0607 */
[----:B------:R-:W-:Y:S02]  /*17700*/  IADD3 R11, P5, R6, 0xf000, RZ ;  /* 0x0000f000060b7810 */ /* 0x000fe40007fbe0ff */
[----:B------:R-:W-:Y:S02]  /*17710*/  SHF.R.U64 R15, R15, 0x3, RZ ;  /* 0x000000030f0f7819 */ /* 0x000fe400000012ff */
[----:B------:R-:W-:Y:S01]  /*17720*/  SHF.R.U64 R44, R44, 0x3, RZ ;  /* 0x000000032c2c7819 */ /* 0x000fe200000012ff */
[----:B------:R-:W-:Y:S01]  /*17730*/  IMAD.X R85, RZ, RZ, R7, P5 ;  /* 0x000000ffff557224 */ /* 0x000fe200028e0607 */
[----:B------:R-:W-:Y:S01]  /*17740*/  SHF.R.U64 R52, R52, 0x3, RZ ;  /* 0x0000000334347819 */ /* 0x000fe200000012ff */
[----:B------:R-:W5:Y:S01]  /*17750*/  LD.E.128 R64, desc[UR52][R64.64] ;  /* 0x0000003440407980 */ /* 0x000f62000c101d00 */
[----:B------:R-:W-:-:S02]  /*17760*/  SHF.R.U64 R56, R56, 0x3, RZ ;  /* 0x0000000338387819 */ /* 0x000fc400000012ff */
        /* <DEDUP_REMOVED lines=11> */
[----:B------:R-:W5:Y:S01]  /*17820*/  LD.E.128 R44, desc[UR52][R44.64] ;  /* 0x000000342c2c7980 */ /* 0x000f62000c101d00 */
[----:B------:R-:W0:Y:S01]  /*17830*/  @P1 LDC R15, c[0x0][0xbec] ;  /* 0x0002fb00ff0f1b82 */ /* 0x000e220000000800 */
[----:B------:R-:W-:-:S02]  /*17840*/  IADD3 R69, P0, R6, 0xb000, RZ ;  /* 0x0000b00006457810 */ /* 0x000fc40007f1e0ff */
[C---:B------:R-:W-:Y:S01]  /*17850*/  IADD3 R73, P2, R6.reuse, 0xc000, RZ ;  /* 0x0000c00006497810 */ /* 0x040fe20007f5e0ff */
[----:B------:R-:W5:Y:S01]  /*17860*/  LD.E.128 R52, desc[UR52][R52.64] ;  /* 0x0000003434347980 */ /* 0x000f62000c101d00 */
[C---:B------:R-:W-:Y:S02]  /*17870*/  IADD3 R77, P3, R6.reuse, 0xd000, RZ ;  /* 0x0000d000064d7810 */ /* 0x040fe40007f7e0ff */
[----:B------:R-:W-:Y:S01]  /*17880*/  IADD3 R81, P4, R6, 0xe000, RZ ;  /* 0x0000e00006517810 */ /* 0x000fe20007f9e0ff */
[----:B------:R-:W5:Y:S01]  /*17890*/  LD.E.128 R56, desc[UR52][R56.64] ;  /* 0x0000003438387980 */ /* 0x000f62000c101d00 */
[----:B------:R-:W-:Y:S01]  /*178a0*/  SHF.R.U64 R6, R5, 0x3, RZ ;  /* 0x0000000305067819 */ /* 0x000fe200000012ff */
[----:B------:R-:W-:Y:S01]  /*178b0*/  IMAD.MOV.U32 R5, RZ, RZ, R7 ;  /* 0x000000ffff057224 */ /* 0x000fe200078e0007 */
[----:B------:R-:W-:Y:S01]  /*178c0*/  LOP3.LUT R13, R13, 0xfffffff8, RZ, 0xc0, !PT ;  /* 0xfffffff80d0d7812 */ /* 0x000fe200078ec0ff */
[----:B------:R-:W5:Y:S01]  /*178d0*/  LD.E.128 R60, desc[UR52][R60.64] ;  /* 0x000000343c3c7980 */ /* 0x000f62000c101d00 */
[----:B------:R-:W-:Y:S01]  /*178e0*/  LOP3.LUT R84, R6, R11, RZ, 0x3c, !PT ;  /* 0x0000000b06547212 */ /* 0x000fe200078e3cff */
[----:B------:R-:W-:Y:S01]  /*178f0*/  IMAD.WIDE.U32 R10, R9, UR4, RZ ;  /* 0x00000004090a7c25 */ /* 0x000fe2000f8e00ff */
[----:B------:R-:W-:Y:S01]  /*17900*/  LOP3.LUT R68, R69, 0x380, RZ, 0xc0, !PT ;  /* 0x0000038045447812 */ /* 0x000fe200078ec0ff */
[----:B------:R-:W-:Y:S01]  /*17910*/  ULDC.64 UR4, c[0x0][0xae8] ;  /* 0x0002ba0000047ab9 */ /* 0x000fe20000000a00 */
[----:B------:R-:W-:Y:S01]  /*17920*/  LOP3.LUT R72, R73, 0x380, RZ, 0xc0, !PT ;  /* 0x0000038049487812 */ /* 0x000fe200078ec0ff */
[----:B------:R-:W-:Y:S01]  /*17930*/  IMAD.IADD R11, R11, 0x1, R3 ;  /* 0x000000010b0b7824 */ /* 0x000fe200078e0203 */
[----:B------:R-:W-:Y:S01]  /*17940*/  LOP3.LUT R76, R77, 0x380, RZ, 0xc0, !PT ;  /* 0x000003804d4c7812 */ /* 0x000fe200078ec0ff */
[----:B------:R-:W-:Y:S01]  /*17950*/  IMAD.IADD R3, R12, 0x1, -R13 ;  /* 0x000000010c037824 */ /* 0x000fe200078e0a0d */
[----:B------:R-:W-:Y:S01]  /*17960*/  LOP3.LUT R80, R81, 0x380, RZ, 0xc0, !PT ;  /* 0x0000038051507812 */ /* 0x000fe200078ec0ff */
[----:B------:R-:W-:Y:S01]  /*17970*/  IMAD.WIDE.U32 R10, R209, UR4, R10 ;  /* 0x00000004d10a7c25 */ /* 0x000fe2000f8e000a */
[----:B------:R-:W-:Y:S01]  /*17980*/  SHF.R.U64 R68, R68, 0x3, RZ ;  /* 0x0000000344447819 */ /* 0x000fe200000012ff */
[----:B------:R-:W5:Y:S01]  /*17990*/  LD.E.128 R84, desc[UR52][R84.64] ;  /* 0x0000003454547980 */ /* 0x000f62000c101d00 */
[----:B------:R-:W-:Y:S01]  /*179a0*/  SHF.R.U64 R72, R72, 0x3, RZ ;  /* 0x0000000348487819 */ /* 0x000fe200000012ff */
[----:B------:R-:W-:Y:S01]  /*179b0*/  IMAD R3, R3, 0x20, R20 ;  /* 0x0000002003037824 */ /* 0x000fe200078e0214 */
[----:B------:R-:W-:-:S02]  /*179c0*/  SHF.R.U64 R76, R76, 0x3, RZ ;  /* 0x000000034c4c7819 */ /* 0x000fc400000012ff */
[----:B------:R-:W-:Y:S01]  /*179d0*/  SHF.R.U64 R80, R80, 0x3, RZ ;  /* 0x0000000350507819 */ /* 0x000fe200000012ff */
[----:B------:R-:W-:Y:S01]  /*179e0*/  IMAD.IADD R14, R228, 0x1, R3 ;  /* 0x00000001e40e7824 */ /* 0x000fe200078e0203 */
[----:B------:R-:W-:Y:S01]  /*179f0*/  SHF.R.S32.HI R9, RZ, 0x1f, R8 ;  /* 0x0000001fff097819 */ /* 0x000fe20000011408 */
[----:B------:R-:W-:Y:S01]  /*17a00*/  IMAD R11, R209, UR5, R11 ;  /* 0x00000005d10b7c24 */ /* 0x000fe2000f8e020b */
[----:B------:R-:W-:Y:S01]  /*17a10*/  LOP3.LUT R68, R68, R69, RZ, 0x3c, !PT ;  /* 0x0000004544447212 */ /* 0x000fe200078e3cff */
[----:B0-----:R-:W-:Y:S01]  /*17a20*/  @P1 IMAD.HI.U32 R3, R14, R15, RZ ;  /* 0x0000000f0e031227 */ /* 0x001fe200078e00ff */
[----:B------:R-:W-:Y:S01]  /*17a30*/  LOP3.LUT R72, R72, R73, RZ, 0x3c, !PT ;  /* 0x0000004948487212 */ /* 0x000fe200078e3cff */
[----:B------:R-:W-:Y:S01]  /*17a40*/  ULDC.64 UR4, c[0x0][0xaf0] ;  /* 0x0002bc0000047ab9 */ /* 0x000fe20000000a00 */
[----:B------:R-:W-:Y:S01]  /*17a50*/  LOP3.LUT R76, R76, R77, RZ, 0x3c, !PT ;  /* 0x0000004d4c4c7212 */ /* 0x000fe200078e3cff */
[--C-:B------:R-:W-:Y:S01]  /*17a60*/  IMAD.X R69, RZ, RZ, R7.reuse, P0 ;  /* 0x000000ffff457224 */ /* 0x100fe200000e0607 */
[----:B------:R-:W-:Y:S01]  /*17a70*/  LOP3.LUT R80, R80, R81, RZ, 0x3c, !PT ;  /* 0x0000005150507212 */ /* 0x000fe200078e3cff */
[----:B------:R-:W-:-:S02]  /*17a80*/  IMAD.X R73, RZ, RZ, R7, P2 ;  /* 0x000000ffff497224 */ /* 0x000fc400010e0607 */
[--C-:B------:R-:W-:Y:S02]  /*17a90*/  IMAD.X R77, RZ, RZ, R7.reuse, P3 ;  /* 0x000000ffff4d7224 */ /* 0x100fe400018e0607 */
[----:B------:R-:W-:Y:S01]  /*17aa0*/  IMAD.X R81, RZ, RZ, R7, P4 ;  /* 0x000000ffff517224 */ /* 0x000fe200020e0607 */
[----:B------:R-:W5:Y:S01]  /*17ab0*/  LD.E.128 R68, desc[UR52][R68.64] ;  /* 0x0000003444447980 */ /* 0x000f62000c101d00 */
[----:B------:R-:W-:Y:S02]  /*17ac0*/  IMAD R9, R9, UR4, RZ ;  /* 0x0000000409097c24 */ /* 0x000fe4000f8e02ff */
[----:B------:R-:W-:Y:S01]  /*17ad0*/  IMAD.MOV.U32 R13, RZ, RZ, R14 ;  /* 0x000000ffff0d7224 */ /* 0x000fe200078e000e */
[----:B-1----:R-:W-:Y:S01]  /*17ae0*/  @P1 SHF.R.U32.HI R13, RZ, R48, R3 ;  /* 0x00000030ff0d1219 */ /* 0x002fe20000011603 */
[----:B------:R-:W5:Y:S01]  /*17af0*/  LD.E.128 R4, desc[UR52][R4.64] ;  /* 0x0000003404047980 */ /* 0x000f62000c101d00 */
[----:B------:R-:W-:-:S03]  /*17b00*/  IMAD R15, R8, UR5, R9 ;  /* 0x00000005080f7c24 */ /* 0x000fc6000f8e0209 */
[----:B------:R-:W5:Y:S01]  /*17b10*/  LD.E.128 R72, desc[UR52][R72.64] ;  /* 0x0000003448487980 */ /* 0x000f62000c101d00 */
[----:B------:R-:W-:Y:S01]  /*17b20*/  IMAD.WIDE.U32 R8, R8, UR4, R10 ;  /* 0x0000000408087c25 */ /* 0x000fe2000f8e000a */
[--C-:B------:R-:W-:Y:S01]  /*17b30*/  SHF.R.S32.HI R3, RZ, 0x1f, R13.reuse ;  /* 0x0000001fff037819 */ /* 0x100fe2000001140d */
[----:B------:R-:W-:Y:S01]  /*17b40*/  ULDC.64 UR4, c[0x0][0xae0] ;  /* 0x0002b80000047ab9 */ /* 0x000fe20000000a00 */
        /* <DEDUP_REMOVED lines=9> */
[----:B------:R-:W-:Y:S02]  /*17be0*/  IMAD.IADD R9, R9, 0x1, R15 ;  /* 0x0000000109097824 */ /* 0x000fe400078e020f */
[----:B------:R-:W-:-:S02]  /*17bf0*/  IMAD R10, R3, UR4, RZ ;  /* 0x00000004030a7c24 */ /* 0x000fc4000f8e02ff */
        /* <DEDUP_REMOVED lines=20> */
.L_x_3263:
[----:B------:R-:W-:Y:S01]  /*17d40*/  IMAD.IADD R89, R20, 0x1, R228 ;  /* 0x0000000114597824 */ /* 0x000fe200078e02e4 */
        /* <DEDUP_REMOVED lines=30> */
.L_x_3039:
[----:B------:R-:W-:Y:S05]  /*17f30*/  BSYNC B1 ;  /* 0x0000000000017941 */ /* 0x000fea0003800000 */
.L_x_3038:
[----:B------:R-:W-:-:S03]  /*17f40*/  UMOV UR4, 0xffffffff ;  /* 0xffffffff00047882 */ /* 0x000fc60000000000 */
[----:B------:R-:W-:Y:S05]  /*17f50*/  BRA.DIV UR4, `(.L_x_3040) ;  /* 0x000000ce04387947 */ /* 0x000fea000b800000 */
[----:B------:R4:W0:Y:S04]  /*17f60*/  SHFL.IDX PT, R20, R21, 0x1, 0x181f ;  /* 0x00381f0015147f89 */ /* 0x00082800000e0000 */
[----:B--23--:R4:W2:Y:S02]  /*17f70*/  SHFL.IDX PT, R14, R3, 0x1, 0x181f ;  /* 0x00381f00030e7f89 */ /* 0x00c8a400000e0000 */
.L_x_3267:
        /* <DEDUP_REMOVED lines=31> */
.L_x_3042:
[----:B------:R-:W-:Y:S05]  /*18170*/  BSYNC B1 ;  /* 0x0000000000017941 */ /* 0x000fea0003800000 */
.L_x_3041:
[----:B------:R-:W-:-:S03]  /*18180*/  UMOV UR4, 0xffffffff ;  /* 0xffffffff00047882 */ /* 0x000fc60000000000 */
[----:B------:R-:W-:Y:S05]  /*18190*/  BRA.DIV UR4, `(.L_x_3043) ;  /* 0x000000ca04f07947 */ /* 0x000fea000b800000 */
[----:B0-----:R0:W0:Y:S04]  /*181a0*/  SHFL.IDX PT, R20, R21, 0x2, 0x181f ;  /* 0x00581f0015147f89 */ /* 0x00102800000e0000 */
[----:B--2---:R2:W0:Y:S02]  /*181b0*/  SHFL.IDX PT, R14, R3, 0x2, 0x181f ;  /* 0x00581f00030e7f89 */ /* 0x00442400000e0000 */
.L_x_3271:
        /* <DEDUP_REMOVED lines=31> */
.L_x_3045:
[----:B------:R-:W-:Y:S05]  /*183b0*/  BSYNC B1 ;  /* 0x0000000000017941 */ /* 0x000fea0003800000 */
.L_x_3044:
[----:B------:R-:W-:-:S03]  /*183c0*/  UMOV UR4, 0xffffffff ;  /* 0xffffffff00047882 */ /* 0x000fc60000000000 */
[----:B------:R-:W-:Y:S05]  /*183d0*/  BRA.DIV UR4, `(.L_x_3046) ;  /* 0x000000ca04a87947 */ /* 0x000fea000b800000 */
[----:B---3--:R3:W1:Y:S04]  /*183e0*/  SHFL.IDX PT, R10, R21, 0x3, 0x181f ;  /* 0x00781f00150a7f89 */ /* 0x00866800000e0000 */
[----:B0-----:R3:W0:Y:S02]  /*183f0*/  SHFL.IDX PT, R14, R3, 0x3, 0x181f ;  /* 0x00781f00030e7f89 */ /* 0x00162400000e0000 */
.L_x_3275:
[----:B--234-:R-:W-:-:S05]  /*18400*/  VIADD R3, R89, 0x60 ;  /* 0x0000006059037836 */ /* 0x01cfca0000000000 */
        /* <DEDUP_REMOVED lines=9> */
[----:B------:R-:W-:Y:S02]  /*184a0*/  ISETP.GE.AND P5, PT, R11, UR4, PT ;  /* 0x000000040b007c0c */ /* 0x000fe4000bfa6270 */
[----:B------:R-:W-:Y:S02]  /*184b0*/  SHF.R.S32.HI R20, RZ, 0x1f, R215 ;  /* 0x0000001fff147819 */ /* 0x000fe400000114d7 */
[----:B------:R-:W-:-:S02]  /*184c0*/  SHF.R.S32.HI R15, RZ, 0x1f, R15 ;  /* 0x0000001fff0f7819 */ /* 0x000fc4000001140f */
[----:B------:R-:W-:-:S03]  /*184d0*/  SHF.R.S32.HI R12, RZ, 0x1f, R12 ;  /* 0x0000001fff0c7819 */ /* 0x000fc6000001140c */
[-C--:B0-----:R-:W-:Y:S02]  /*184e0*/  @!P3 LEA R4, P0, R215, R14.reuse, 0x1 ;  /* 0x0000000ed704b211 */ /* 0x081fe400078008ff */
[-C--:B------:R-:W-:Y:S02]  /*184f0*/  @!P4 LEA R6, P1, R13, R14.reuse, 0x1 ;  /* 0x0000000e0d06c211 */ /* 0x080fe400078208ff */
[----:B------:R-:W-:Y:S02]  /*18500*/  @!P5 LEA R8, P2, R11, R14, 0x1 ;  /* 0x0000000e0b08d211 */ /* 0x000fe400078408ff */
[-C--:B-1----:R-:W-:Y:S02]  /*18510*/  @!P3 LEA.HI.X R5, R215, R10.reuse, R20, 0x1, P0 ;  /* 0x0000000ad705b211 */ /* 0x082fe400000f0c14 */
        /* <DEDUP_REMOVED lines=9> */
[----:B------:R-:W-:-:S04]  /*185b0*/  LEA R14, P0, R11, R14, 0x1 ;  /* 0x0000000e0b0e7211 */ /* 0x000fc800078008ff */
[----:B------:R-:W-:-:S04]  /*185c0*/  SHF.R.S32.HI R12, RZ, 0x1f, R12 ;  /* 0x0000001fff0c7819 */ /* 0x000fc8000001140c */
[----:B------:R-:W-:-:S05]  /*185d0*/  LEA.HI.X R15, R11, R10, R12, 0x1, P0 ;  /* 0x0000000a0b0f7211 */ /* 0x000fca00000f0c0c */
[----:B------:R1:W-:Y:S01]  /*185e0*/  ST.E.128 desc[UR52][R14.64], R84 ;  /* 0x000000540e007985 */ /* 0x0003e2000c101d34 */
[----:B------:R-:W-:Y:S05]  /*185f0*/  BRA `(.L_x_3047) ;  /* 0x00000030002c7947 */ /* 0x000fea0003800000 */
.L_x_3036:
[----:B------:R-:W1:Y:S01]  /*18600*/  @P1 LDC R7, c[0x0][0xbec] ;  /* 0x0002fb00ff071b82 */ /* 0x000e620000000800 */
[----:B------:R-:W-:Y:S01]  /*18610*/  ULDC.64 UR4, c[0x0][0xb08] ;  /* 0x0002c20000047ab9 */ /* 0x000fe20000000a00 */
[----:B0-----:R-:W-:Y:S02]  /*18620*/  IMAD.MOV.U32 R10, RZ, RZ, R48 ;  /* 0x000000ffff0a7224 */ /* 0x001fe400078e0030 */
[----:B------:R-:W-:-:S04]  /*18630*/  IMAD R3, R3, UR4, RZ ;  /* 0x0000000403037c24 */ /* 0x000fc8000f8e02ff */
[----:B------:R-:W0:Y:S01]  /*18640*/  @P1 LDC R6, c[0x0][0xbf0] ;  /* 0x0002fc00ff061b82 */ /* 0x000e220000000800 */
[----:B------:R-:W-:Y:S02]  /*18650*/  IMAD R3, R9, UR5, R3 ;  /* 0x0000000509037c24 */ /* 0x000fe4000f8e0203 */
[----:B-1----:R-:W-:-:S05]  /*18660*/  @P1 IMAD.HI.U32 R7, R48, R7, RZ ;  /* 0x0000000730071227 */ /* 0x002fca00078e00ff */
[----:B0-----:R-:W-:Y:S01]  /*18670*/  @P1 SHF.R.U32.HI R10, RZ, R6, R7 ;  /* 0x00000006ff0a1219 */ /* 0x001fe20000011607 */
[----:B------:R-:W-:Y:S01]  /*18680*/  IMAD.WIDE.U32 R6, R9, UR4, RZ ;  /* 0x0000000409067c25 */ /* 0x000fe2000f8e00ff */
[----:B------:R-:W-:-:S03]  /*18690*/  ULDC.64 UR4, c[0x0][0xb38] ;  /* 0x0002ce0000047ab9 */ /* 0x000fc60000000a00 */
[----:B------:R-:W-:Y:S01]  /*186a0*/  IMAD.IADD R7, R7, 0x1, R3 ;  /* 0x0000000107077824 */ /* 0x000fe200078e0203 */
[----:B------:R-:W-:Y:S01]  /*186b0*/  SHF.R.S32.HI R3, RZ, 0x1f, R8 ;  /* 0x0000001fff037819 */ /* 0x000fe20000011408 */
        /* <DEDUP_REMOVED lines=34> */
.L_x_3278:
[----:B------:R-:W-:Y:S01]  /*188e0*/  ISETP.GE.AND P0, PT, R25, R0, PT ;  /* 0x000000001900720c */ /* 0x000fe20003f06270 */
[----:B------:R-:W-:-:S12]  /*188f0*/  BSSY B1, `(.L_x_3049) ;  /* 0x00000e1000017945 */ /* 0x000fd80003800000 */
[----:B------:R-:W-:Y:S05]  /*18900*/  @P0 BRA `(.L_x_3050) ;  /* 0x0000000c007c0947 */ /* 0x000fea0003800000 */
[----:B------:R-:W-:Y:S01]  /*18910*/  ULDC UR4, c[0x0][0xac8] ;  /* 0x0002b20000047ab9 */ /* 0x000fe20000000800 */
[C---:B------:R-:W-:Y:S01]  /*18920*/  VIADD R12, R211.reuse, 0x8 ;  /* 0x00000008d30c7836 */ /* 0x040fe20000000000 */
[C---:B------:R-:W-:Y:S01]  /*18930*/  ISETP.GE.AND P0, PT, R211.reuse, UR4, PT ;  /* 0x00000004d3007c0c */ /* 0x040fe2000bf06270 */
[C---:B------:R-:W-:Y:S02]  /*18940*/  VIADD R13, R211.reuse, 0x8 ;  /* 0x00000008d30d7836 */ /* 0x040fe40000000000 */
[C---:B------:R-:W-:Y:S02]  /*18950*/  VIADD R9, R211.reuse, 0x10 ;  /* 0x00000010d3097836 */ /* 0x040fe40000000000 */
[C---:B------:R-:W-:Y:S01]  /*18960*/  VIADD R8, R211.reuse, 0x18 ;  /* 0x00000018d3087836 */ /* 0x040fe20000000000 */
[----:B------:R-:W-:Y:S01]  /*18970*/  SHF.R.S32.HI R13, RZ, 0x1f, R13 ;  /* 0x0000001fff0d7819 */ /* 0x000fe2000001140d */
[C---:B------:R-:W-:Y:S02]  /*18980*/  VIADD R15, R211.reuse, 0x50 ;  /* 0x00000050d30f7836 */ /* 0x040fe40000000000 */
[----:B------:R-:W-:-:S02]  /*18990*/  VIADD R25, R211, 0x60 ;  /* 0x00000060d3197836 */ /* 0x000fc40000000000 */
[----:B------:R-:W-:Y:S01]  /*189a0*/  VIADD R14, R211, 0x58 ;  /* 0x00000058d30e7836 */ /* 0x000fe20000000000 */
[----:B------:R-:W-:Y:S01]  /*189b0*/  ISETP.GE.AND P3, PT, R15, UR4, PT ;  /* 0x000000040f007c0c */ /* 0x000fe2000bf66270 */
[----:B--2---:R-:W-:Y:S02]  /*189c0*/  @!P0 IMAD.MOV.U32 R6, RZ, RZ, R11 ;  /* 0x000000ffff068224 */ /* 0x004fe400078e000b */
[----:B-1----:R-:W-:Y:S01]  /*189d0*/  @!P0 IMAD.MOV.U32 R7, RZ, RZ, R48 ;  /* 0x000000ffff078224 */ /* 0x002fe200078e0030 */
[----:B------:R-:W-:Y:S01]  /*189e0*/  SHF.R.S32.HI R14, RZ, 0x1f, R14 ;  /* 0x0000001fff0e7819 */ /* 0x000fe2000001140e */
[----:B------:R-:W-:-:S05]  /*189f0*/  @!P0 IMAD.WIDE R6, R211, 0x4, R6 ;  /* 0x00000004d3068825 */ /* 0x000fca00078e0206 */
[----:B------:R1:W-:Y:S01]  /*18a00*/  @!P0 ST.E.64 desc[UR52][R6.64], R152 ;  /* 0x0000009806008985 */ /* 0x0003e2000c101b34 */
[----:B------:R-:W-:-:S13]  /*18a10*/  ISETP.GE.AND P0, PT, R12, UR4, PT ;  /* 0x000000040c007c0c */ /* 0x000fda000bf06270 */
[----:B-1----:R-:W-:-:S04]  /*18a20*/  @!P0 LEA R6, P1, R12, R11, 0x2 ;  /* 0x0000000b0c068211 */ /* 0x002fc800078210ff */
[----:B------:R-:W-:Y:S01]  /*18a30*/  @!P0 LEA.HI.X R7, R12, R48, R13, 0x2, P1 ;  /* 0x000000300c078211 */ /* 0x000fe200008f140d */
[C---:B------:R-:W-:Y:S01]  /*18a40*/  VIADD R13, R211.reuse, 0x10 ;  /* 0x00000010d30d7836 */ /* 0x040fe20000000000 */
[----:B------:R-:W-:Y:S01]  /*18a50*/  ISETP.GE.AND P1, PT, R8, UR4, PT ;  /* 0x0000000408007c0c */ /* 0x000fe2000bf26270 */
[----:B------:R-:W-:Y:S02]  /*18a60*/  VIADD R12, R211, 0x20 ;  /* 0x00000020d30c7836 */ /* 0x000fe40000000000 */
[----:B------:R1:W-:Y:S01]  /*18a70*/  @!P0 ST.E.64 desc[UR52][R6.64], R28 ;  /* 0x0000001c06008985 */ /* 0x0003e2000c101b34 */
[----:B------:R-:W-:Y:S02]  /*18a80*/  ISETP.GE.AND P0, PT, R9, UR4, PT ;  /* 0x0000000409007c0c */ /* 0x000fe4000bf06270 */
[----:B------:R-:W-:-:S11]  /*18a90*/  SHF.R.S32.HI R13, RZ, 0x1f, R13 ;  /* 0x0000001fff0d7819 */ /* 0x000fd6000001140d */
[----:B-1----:R-:W-:Y:S01]  /*18aa0*/  @!P0 LEA R6, P2, R9, R11, 0x2 ;  /* 0x0000000b09068211 */ /* 0x002fe200078410ff */
[----:B------:R-:W-:-:S03]  /*18ab0*/  VIADD R28, R211, 0x50 ;  /* 0x00000050d31c7836 */ /* 0x000fc60000000000 */
[----:B------:R-:W-:Y:S01]  /*18ac0*/  @!P0 LEA.HI.X R7, R9, R48, R13, 0x2, P2 ;  /* 0x0000003009078211 */ /* 0x000fe200010f140d */
[C---:B------:R-:W-:Y:S01]  /*18ad0*/  VIADD R13, R211.reuse, 0x18 ;  /* 0x00000018d30d7836 */ /* 0x040fe20000000000 */
[----:B------:R-:W-:Y:S01]  /*18ae0*/  SHF.R.S32.HI R28, RZ, 0x1f, R28 ;  /* 0x0000001fff1c7819 */ /* 0x000fe2000001141c */
[----:B------:R-:W-:Y:S02]  /*18af0*/  VIADD R9, R211, 0x28 ;  /* 0x00000028d3097836 */ /* 0x000fe40000000000 */
[----:B------:R1:W-:Y:S01]  /*18b00*/  @!P0 ST.E.64 desc[UR52][R6.64], R32 ;  /* 0x0000002006008985 */ /* 0x0003e2000c101b34 */
[----:B------:R-:W-:Y:S02]  /*18b10*/  ISETP.GE.AND P0, PT, R12, UR4, PT ;  /* 0x000000040c007c0c */ /* 0x000fe4000bf06270 */
[----:B------:R-:W-:Y:S02]  /*18b20*/  SHF.R.S32.HI R13, RZ, 0x1f, R13 ;  /* 0x0000001fff0d7819 */ /* 0x000fe4000001140d */
[----:B-1----:R-:W-:-:S04]  /*18b30*/  @!P1 LEA R6, P2, R8, R11, 0x2 ;  /* 0x0000000b08069211 */ /* 0x002fc800078410ff */
[----:B------:R-:W-:Y:S01]  /*18b40*/  @!P1 LEA.HI.X R7, R8, R48, R13, 0x2, P2 ;  /* 0x0000003008079211 */ /* 0x000fe200010f140d */
[C---:B------:R-:W-:Y:S02]  /*18b50*/  VIADD R13, R211.reuse, 0x20 ;  /* 0x00000020d30d7836 */ /* 0x040fe40000000000 */
        /* <DEDUP_REMOVED lines=25> */
[----:B-1----:R-:W-:Y:S01]  /*18cf0*/  @!P1 LEA R6, P2, R12, R11, 0x2 ;  /* 0x0000000b0c069211 */ /* 0x002fe200078410ff */
[----:B------:R-:W-:-:S02]  /*18d00*/  VIADD R20, R211, 0x70 ;  /* 0x00000070d3147836 */ /* 0x000fc40000000000 */
[C---:B------:R-:W-:Y:S01]  /*18d10*/  VIADD R21, R211.reuse, 0x90 ;  /* 0x00000090d3157836 */ /* 0x040fe20000000000 */
[----:B------:R-:W-:Y:S01]  /*18d20*/  @!P1 LEA.HI.X R7, R12, R48, R13, 0x2, P2 ;  /* 0x000000300c079211 */ /* 0x000fe200010f140d */
[C---:B------:R-:W-:Y:S01]  /*18d30*/  VIADD R12, R211.reuse, 0x40 ;  /* 0x00000040d30c7836 */ /* 0x040fe20000000000 */
[----:B------:R-:W-:Y:S01]  /*18d40*/  SHF.R.S32.HI R20, RZ, 0x1f, R20 ;  /* 0x0000001fff147819 */ /* 0x000fe20000011414 */
[----:B------:R-:W-:Y:S01]  /*18d50*/  VIADD R13, R211, 0x68 ;  /* 0x00000068d30d7836 */ /* 0x000fe20000000000 */
[----:B------:R-:W-:Y:S01]  /*18d60*/  SHF.R.S32.HI R21, RZ, 0x1f, R21 ;  /* 0x0000001fff157819 */ /* 0x000fe20000011415 */
        /* <DEDUP_REMOVED lines=11> */
[----:B------:R-:W-:Y:S02]  /*18e20*/  @!P1 LEA.HI.X R7, R8, R48, R9, 0x2, P0 ;  /* 0x0000003008079211 */ /* 0x000fe400000f1409 */
[----:B------:R-:W-:-:S03]  /*18e30*/  ISETP.GE.AND P0, PT, R25, UR4, PT ;  /* 0x0000000419007c0c */ /* 0x000fc6000bf06270 */
[C---:B------:R-:W-:Y:S01]  /*18e40*/  @!P2 LEA R8, P5, R12.reuse, R11, 0x2 ;  /* 0x0000000b0c08a211 */ /* 0x040fe200078a10ff */
[----:B------:R1:W-:Y:S01]  /*18e50*/  @!P1 ST.E.64 desc[UR52][R6.64], R60 ;  /* 0x0000003c06009985 */ /* 0x0003e2000c101b34 */
[----:B------:R-:W-:Y:S02]  /*18e60*/  ISETP.GE.AND P1, PT, R13, UR4, PT ;  /* 0x000000040d007c0c */ /* 0x000fe4000bf26270 */
[----:B------:R-:W-:Y:S01]  /*18e70*/  @!P2 LEA.HI.X R9, R12, R48, R14, 0x2, P5 ;  /* 0x000000300c09a211 */ /* 0x000fe200028f140e */
[C---:B------:R-:W-:Y:S02]  /*18e80*/  VIADD R12, R211.reuse, 0x78 ;  /* 0x00000078d30c7836 */ /* 0x040fe40000000000 */
[----:B------:R-:W-:-:S05]  /*18e90*/  VIADD R14, R211, 0x68 ;  /* 0x00000068d30e7836 */ /* 0x000fca0000000000 */
[----:B------:R-:W-:Y:S02]  /*18ea0*/  SHF.R.S32.HI R14, RZ, 0x1f, R14 ;  /* 0x0000001fff0e7819 */ /* 0x000fe4000001140e */
[----:B-1----:R-:W-:-:S04]  /*18eb0*/  @!P3 LEA R6, P4, R15, R11, 0x2 ;  /* 0x0000000b0f06b211 */ /* 0x002fc800078810ff */
[----:B------:R-:W-:Y:S01]  /*18ec0*/  @!P3 LEA.HI.X R7, R15, R48, R28, 0x2, P4 ;  /* 0x000000300f07b211 */ /* 0x000fe200020f141c */
[C---:B------:R-:W-:Y:S02]  /*18ed0*/  VIADD R15, R211.reuse, 0x70 ;  /* 0x00000070d30f7836 */ /* 0x040fe40000000000 */
[----:B------:R-:W-:Y:S02]  /*18ee0*/  VIADD R28, R211, 0x60 ;  /* 0x00000060d31c7836 */ /* 0x000fe40000000000 */
[----:B------:R1:W-:Y:S01]  /*18ef0*/  @!P3 ST.E.64 desc[UR52][R6.64], R64 ;  /* 0x000000400600b985 */ /* 0x0003e2000c101b34 */
[----:B------:R-:W-:Y:S02]  /*18f00*/  ISETP.GE.AND P3, PT, R15, UR4, PT ;  /* 0x000000040f007c0c */ /* 0x000fe4000bf66270 */
[----:B------:R-:W-:Y:S01]  /*18f10*/  SHF.R.S32.HI R28, RZ, 0x1f, R28 ;  /* 0x0000001fff1c7819 */ /* 0x000fe2000001141c */
[----:B------:R2:W-:Y:S01]  /*18f20*/  @!P2 ST.E.64 desc[UR52][R8.64], R68 ;  /* 0x000000440800a985 */ /* 0x0005e2000c101b34 */
[----:B------:R-:W-:-:S02]  /*18f30*/  ISETP.GE.AND P2, PT, R12, UR4, PT ;  /* 0x000000040c007c0c */ /* 0x000fc4000bf46270 */
[-C--:B-1----:R-:W-:Y:S02]  /*18f40*/  @!P0 LEA R6, P4, R25, R11.reuse, 0x2 ;  /* 0x0000000b19068211 */ /* 0x082fe400078810ff */
[----:B--2---:R-:W-:Y:S02]  /*18f50*/  @!P1 LEA R8, P5, R13, R11, 0x2 ;  /* 0x0000000b0d089211 */ /* 0x004fe400078a10ff */
[-C--:B------:R-:W-:Y:S01]  /*18f60*/  @!P0 LEA.HI.X R7, R25, R48.reuse, R28, 0x2, P4 ;  /* 0x0000003019078211 */ /* 0x080fe200020f141c */
[----:B------:R-:W-:Y:S01]  /*18f70*/  VIADD R25, R211, 0x80 ;  /* 0x00000080d3197836 */ /* 0x000fe20000000000 */
[----:B------:R-:W-:Y:S01]  /*18f80*/  @!P1 LEA.HI.X R9, R13, R48, R14, 0x2, P5 ;  /* 0x000000300d099211 */ /* 0x000fe200028f140e */
[C---:B------:R-:W-:Y:S01]  /*18f90*/  VIADD R14, R211.reuse, 0x78 ;  /* 0x00000078d30e7836 */ /* 0x040fe20000000000 */
[----:B------:R-:W-:Y:S01]  /*18fa0*/  IADD3 R13, R211, 0x88, RZ ;  /* 0x00000088d30d7810 */ /* 0x000fe20007ffe0ff */
[----:B------:R1:W-:Y:S01]  /*18fb0*/  @!P0 ST.E.64 desc[UR52][R6.64], R72 ;  /* 0x0000004806008985 */ /* 0x0003e2000c101b34 */
[----:B------:R-:W-:Y:S01]  /*18fc0*/  ISETP.GE.AND P0, PT, R25, UR4, PT ;  /* 0x0000000419007c0c */ /* 0x000fe2000bf06270 */
[----:B------:R-:W-:Y:S01]  /*18fd0*/  VIADD R28, R211, 0xd8 ;  /* 0x000000d8d31c7836 */ /* 0x000fe20000000000 */
[----:B------:R-:W-:Y:S01]  /*18fe0*/  SHF.R.S32.HI R14, RZ, 0x1f, R14 ;  /* 0x0000001fff0e7819 */ /* 0x000fe2000001140e */
[----:B------:R2:W-:Y:S01]  /*18ff0*/  @!P1 ST.E.64 desc[UR52][R8.64], R76 ;  /* 0x0000004c08009985 */ /* 0x0005e2000c101b34 */
[----:B------:R-:W-:-:S02]  /*19000*/  ISETP.GE.AND P1, PT, R13, UR4, PT ;  /* 0x000000040d007c0c */ /* 0x000fc4000bf26270 */
[----:B------:R-:W-:Y:S02]  /*19010*/  SHF.R.S32.HI R28, RZ, 0x1f, R28 ;  /* 0x0000001fff1c7819 */ /* 0x000fe4000001141c */
[CC--:B-1----:R-:W-:Y:S02]  /*19020*/  @!P3 LEA R6, P4, R15.reuse, R11.reuse, 0x2 ;  /* 0x0000000b0f06b211 */ /* 0x0c2fe400078810ff */
[C---:B--2---:R-:W-:Y:S02]  /*19030*/  @!P2 LEA R8, P5, R12.reuse, R11, 0x2 ;  /* 0x0000000b0c08a211 */ /* 0x044fe400078a10ff */
[-C--:B------:R-:W-:Y:S01]  /*19040*/  @!P3 LEA.HI.X R7, R15, R48.reuse, R20, 0x2, P4 ;  /* 0x000000300f07b211 */ /* 0x080fe200020f1414 */
[C---:B------:R-:W-:Y:S01]  /*19050*/  VIADD R15, R211.reuse, 0x90 ;  /* 0x00000090d30f7836 */ /* 0x040fe20000000000 */
[----:B------:R-:W-:Y:S01]  /*19060*/  @!P2 LEA.HI.X R9, R12, R48, R14, 0x2, P5 ;  /* 0x000000300c09a211 */ /* 0x000fe200028f140e */
[C---:B------:R-:W-:Y:S02]  /*19070*/  VIADD R12, R211.reuse, 0x98 ;  /* 0x00000098d30c7836 */ /* 0x040fe40000000000 */
[C---:B------:R-:W-:Y:S01]  /*19080*/  VIADD R20, R211.reuse, 0x80 ;  /* 0x00000080d3147836 */ /* 0x040fe20000000000 */
[----:B------:R1:W-:Y:S01]  /*19090*/  @!P3 ST.E.64 desc[UR52][R6.64], R80 ;  /* 0x000000500600b985 */ /* 0x0003e2000c101b34 */
[----:B------:R-:W-:Y:S01]  /*190a0*/  VIADD R14, R211, 0x88 ;  /* 0x00000088d30e7836 */ /* 0x000fe20000000000 */
[----:B------:R-:W-:-:S02]  /*190b0*/  ISETP.GE.AND P3, PT, R15, UR4, PT ;  /* 0x000000040f007c0c */ /* 0x000fc4000bf66270 */
[----:B------:R2:W-:Y:S01]  /*190c0*/  @!P2 ST.E.64 desc[UR52][R8.64], R84 ;  /* 0x000000540800a985 */ /* 0x0005e2000c101b34 */
[----:B------:R-:W-:Y:S02]  /*190d0*/  ISETP.GE.AND P2, PT, R12, UR4, PT ;  /* 0x000000040c007c0c */ /* 0x000fe4000bf46270 */
[----:B------:R-:W-:Y:S02]  /*190e0*/  SHF.R.S32.HI R20, RZ, 0x1f, R20 ;  /* 0x0000001fff147819 */ /* 0x000fe40000011414 */
[----:B------:R-:W-:Y:S02]  /*190f0*/  SHF.R.S32.HI R14, RZ, 0x1f, R14 ;  /* 0x0000001fff0e7819 */ /* 0x000fe4000001140e */
[-C--:B-1----:R-:W-:Y:S02]  /*19100*/  @!P0 LEA R6, P4, R25, R11.reuse, 0x2 ;  /* 0x0000000b19068211 */ /* 0x082fe400078810ff */
[----:B--2---:R-:W-:Y:S02]  /*19110*/  @!P1 LEA R8, P5, R13, R11, 0x2 ;  /* 0x0000000b0d089211 */ /* 0x004fe400078a10ff */
[-C--:B------:R-:W-:Y:S01]  /*19120*/  @!P0 LEA.HI.X R7, R25, R48.reuse, R20, 0x2, P4 ;  /* 0x0000003019078211 */ /* 0x080fe200020f1414 */
[----:B------:R-:W-:Y:S01]  /*19130*/  VIADD R20, R211, 0xa0 ;  /* 0x000000a0d3147836 */ /* 0x000fe20000000000 */
[----:B------:R-:W-:Y:S01]  /*19140*/  @!P1 LEA.HI.X R9, R13, R48, R14, 0x2, P5 ;  /* 0x000000300d099211 */ /* 0x000fe200028f140e */
[----:B------:R-:W-:-:S02]  /*19150*/  VIADD R14, R211, 0xa8 ;  /* 0x000000a8d30e7836 */ /* 0x000fc40000000000 */
[C---:B------:R-:W-:Y:S01]  /*19160*/  VIADD R13, R211.reuse, 0x98 ;  /* 0x00000098d30d7836 */ /* 0x040fe20000000000 */
[----:B------:R1:W-:Y:S01]  /*19170*/  @!P0 ST.E.64 desc[UR52][R6.64], R88 ;  /* 0x0000005806008985 */ /* 0x0003e2000c101b34 */
[----:B------:R-:W-:Y:S01]  /*19180*/  ISETP.GE.AND P0, PT, R20, UR4, PT ;  /* 0x0000000414007c0c */ /* 0x000fe2000bf06270 */
[----:B------:R-:W-:Y:S02]  /*19190*/  VIADD R25, R211, 0xa0 ;  /* 0x000000a0d3197836 */ /* 0x000fe40000000000 */
[----:B------:R2:W-:Y:S01]  /*191a0*/  @!P1 ST.E.64 desc[UR52][R8.64], R92 ;  /* 0x0000005c08009985 */ /* 0x0005e2000c101b34 */
[----:B------:R-:W-:Y:S02]  /*191b0*/  ISETP.GE.AND P1, PT, R14, UR4, PT ;  /* 0x000000040e007c0c */ /* 0x000fe4000bf26270 */
[----:B------:R-:W-:Y:S02]  /*191c0*/  SHF.R.S32.HI R13, RZ, 0x1f, R13 ;  /* 0x0000001fff0d7819 */ /* 0x000fe4000001140d */
[----:B------:R-:W-:-:S02]  /*191d0*/  SHF.R.S32.HI R25, RZ, 0x1f, R25 ;  /* 0x0000001fff197819 */ /* 0x000fc40000011419 */
[CC--:B-1----:R-:W-:Y:S02]  /*191e0*/  @!P3 LEA R6, P4, R15.reuse, R11.reuse, 0x2 ;  /* 0x0000000b0f06b211 */ /* 0x0c2fe400078810ff */
[C---:B--2---:R-:W-:Y:S02]  /*191f0*/  @!P2 LEA R8, P5, R12.reuse, R11, 0x2 ;  /* 0x0000000b0c08a211 */ /* 0x044fe400078a10ff */
[-C--:B------:R-:W-:Y:S01]  /*19200*/  @!P3 LEA.HI.X R7, R15, R48.reuse, R21, 0x2, P4 ;  /* 0x000000300f07b211 */ /* 0x080fe200020f1415 */
[C---:B------:R-:W-:Y:S01]  /*19210*/  VIADD R21, R211.reuse, 0xb0 ;  /* 0x000000b0d3157836 */ /* 0x040fe20000000000 */
[----:B------:R-:W-:Y:S01]  /*19220*/  @!P2 LEA.HI.X R9, R12, R48, R13, 0x2, P5 ;  /* 0x000000300c09a211 */ /* 0x000fe200028f140d */
[C---:B------:R-:W-:Y:S02]  /*19230*/  VIADD R13, R211.reuse, 0xb8 ;  /* 0x000000b8d30d7836 */ /* 0x040fe40000000000 */
[----:B------:R1:W-:Y:S01]  /*19240*/  @!P3 ST.E.64 desc[UR52][R6.64], R96 ;  /* 0x000000600600b985 */ /* 0x0003e2000c101b34 */
[----:B------:R-:W-:Y:S01]  /*19250*/  VIADD R15, R211, 0xa8 ;  /* 0x000000a8d30f7836 */ /* 0x000fe20000000000 */
[----:B------:R-:W-:Y:S01]  /*19260*/  ISETP.GE.AND P3, PT, R21, UR4, PT ;  /* 0x0000000415007c0c */ /* 0x000fe2000bf66270 */
[----:B------:R-:W-:Y:S01]  /*19270*/  VIADD R12, R211, 0xc0 ;  /* 0x000000c0d30c7836 */ /* 0x000fe20000000000 */
[----:B------:R-:W-:Y:S01]  /*19280*/  ISETP.GE.AND P4, PT, R13, UR4, PT ;  /* 0x000000040d007c0c */ /* 0x000fe2000bf86270 */
[----:B------:R2:W-:Y:S01]  /*19290*/  @!P2 ST.E.64 desc[UR52][R8.64], R100 ;  /* 0x000000640800a985 */ /* 0x0005e2000c101b34 */
[----:B------:R-:W-:-:S02]  /*192a0*/  SHF.R.S32.HI R15, RZ, 0x1f, R15 ;  /* 0x0000001fff0f7819 */ /* 0x000fc4000001140f */
[----:B-1----:R-:W-:-:S04]  /*192b0*/  @!P0 LEA R6, P5, R20, R11, 0x2 ;  /* 0x0000000b14068211 */ /* 0x002fc800078a10ff */
[-C--:B------:R-:W-:Y:S01]  /*192c0*/  @!P0 LEA.HI.X R7, R20, R48.reuse, R25, 0x2, P5 ;  /* 0x0000003014078211 */ /* 0x080fe200028f1419 */
[C---:B------:R-:W-:Y:S01]  /*192d0*/  VIADD R25, R211.reuse, 0xb0 ;  /* 0x000000b0d3197836 */ /* 0x040fe20000000000 */
[C---:B--2---:R-:W-:Y:S01]  /*192e0*/  @!P1 LEA R8, P2, R14.reuse, R11, 0x2 ;  /* 0x0000000b0e089211 */ /* 0x044fe200078410ff */
[C---:B------:R-:W-:Y:S02]  /*192f0*/  VIADD R20, R211.reuse, 0xd0 ;  /* 0x000000d0d3147836 */ /* 0x040fe40000000000 */
[----:B------:R1:W-:Y:S01]  /*19300*/  @!P0 ST.E.64 desc[UR52][R6.64], R104 ;  /* 0x0000006806008985 */ /* 0x0003e2000c101b34 */
[----:B------:R-:W-:Y:S01]  /*19310*/  @!P1 LEA.HI.X R9, R14, R48, R15, 0x2, P2 ;  /* 0x000000300e099211 */ /* 0x000fe200010f140f */
[C---:B------:R-:W-:Y:S01]  /*19320*/  VIADD R15, R211.reuse, 0xb8 ;  /* 0x000000b8d30f7836 */ /* 0x040fe20000000000 */
[----:B------:R-:W-:Y:S01]  /*19330*/  ISETP.GE.AND P2, PT, R12, UR4, PT ;  /* 0x000000040c007c0c */ /* 0x000fe2000bf46270 */
[----:B------:R-:W-:Y:S01]  /*19340*/  VIADD R14, R211, 0xc8 ;  /* 0x000000c8d30e7836 */ /* 0x000fe20000000000 */
[----:B------:R-:W-:Y:S01]  /*19350*/  SHF.R.S32.HI R25, RZ, 0x1f, R25 ;  /* 0x0000001fff197819 */ /* 0x000fe20000011419 */
[----:B------:R2:W-:Y:S01]  /*19360*/  @!P1 ST.E.64 desc[UR52][R8.64], R108 ;  /* 0x0000006c08009985 */ /* 0x0005e2000c101b34 */
[----:B------:R-:W-:-:S02]  /*19370*/  SHF.R.S32.HI R15, RZ, 0x1f, R15 ;  /* 0x0000001fff0f7819 */ /* 0x000fc4000001140f */
[----:B------:R-:W-:Y:S02]  /*19380*/  ISETP.GE.AND P1, PT, R14, UR4, PT ;  /* 0x000000040e007c0c */ /* 0x000fe4000bf26270 */
[----:B-1----:R-:W-:-:S04]  /*19390*/  @!P3 LEA R6, P0, R21, R11, 0x2 ;  /* 0x0000000b1506b211 */ /* 0x002fc800078010ff */
[-C--:B------:R-:W-:Y:S01]  /*193a0*/  @!P3 LEA.HI.X R7, R21, R48.reuse, R25, 0x2, P0 ;  /* 0x000000301507b211 */ /* 0x080fe200000f1419 */
[----:B------:R-:W-:Y:S01]  /*193b0*/  VIADD R21, R211, 0xd8 ;  /* 0x000000d8d3157836 */ /* 0x000fe20000000000 */
[----:B--2---:R-:W-:Y:S01]  /*193c0*/  @!P4 LEA R8, P5, R13, R11, 0x2 ;  /* 0x0000000b0d08c211 */ /* 0x004fe200078a10ff */
[----:B------:R-:W-:Y:S01]  /*193d0*/  VIADD R25, R211, 0xc8 ;  /* 0x000000c8d3197836 */ /* 0x000fe20000000000 */
[----:B------:R-:W-:Y:S01]  /*193e0*/  ISETP.GE.AND P0, PT, R20, UR4, PT ;  /* 0x0000000414007c0c */ /* 0x000fe2000bf06270 */
[----:B------:R1:W-:Y:S01]  /*193f0*/  @!P3 ST.E.64 desc[UR52][R6.64], R112 ;  /* 0x000000700600b985 */ /* 0x0003e2000c101b34 */
[----:B------:R-:W-:Y:S01]  /*19400*/  @!P4 LEA.HI.X R9, R13, R48, R15, 0x2, P5 ;  /* 0x000000300d09c211 */ /* 0x000fe200028f140f */
[C---:B------:R-:W-:Y:S01]  /*19410*/  VIADD R13, R211.reuse, 0xc0 ;  /* 0x000000c0d30d7836 */ /* 0x040fe20000000000 */
[----:B------:R-:W-:Y:S01]  /*19420*/  SHF.R.S32.HI R25, RZ, 0x1f, R25 ;  /* 0x0000001fff197819 */ /* 0x000fe20000011419 */
[----:B------:R-:W-:Y:S02]  /*19430*/  VIADD R15, R211, 0xe0 ;  /* 0x000000e0d30f7836 */ /* 0x000fe40000000000 */
[----:B------:R2:W-:Y:S01]  /*19440*/  @!P4 ST.E.64 desc[UR52][R8.64], R116 ;  /* 0x000000740800c985 */ /* 0x0005e2000c101b34 */
[----:B------:R-:W-:-:S02]  /*19450*/  ISETP.GE.AND P4, PT, R21, UR4, PT ;  /* 0x0000000415007c0c */ /* 0x000fc4000bf86270 */
[----:B------:R-:W-:Y:S02]  /*19460*/  SHF.R.S32.HI R13, RZ, 0x1f, R13 ;  /* 0x0000001fff0d7819 */ /* 0x000fe4000001140d */
[----:B-1----:R-:W-:-:S04]  /*19470*/  @!P2 LEA R6, P3, R12, R11, 0x2 ;  /* 0x0000000b0c06a211 */ /* 0x002fc800078610ff */
[-C--:B------:R-:W-:Y:S02]  /*19480*/  @!P2 LEA.HI.X R7, R12, R48.reuse, R13, 0x2, P3 ;  /* 0x000000300c07a211 */ /* 0x080fe400018f140d */
[-C--:B--2---:R-:W-:Y:S02]  /*19490*/  @!P1 LEA R8, P5, R14, R11.reuse, 0x2 ;  /* 0x0000000b0e089211 */ /* 0x084fe400078a10ff */
[----:B------:R-:W-:Y:S01]  /*194a0*/  @!P0 LEA R12, P3, R20, R11, 0x2 ;  /* 0x0000000b140c8211 */ /* 0x000fe200078610ff */
[----:B------:R1:W-:Y:S01]  /*194b0*/  @!P2 ST.E.64 desc[UR52][R6.64], R120 ;  /* 0x000000780600a985 */ /* 0x0003e2000c101b34 */
[----:B------:R-:W-:Y:S01]  /*194c0*/  @!P1 LEA.HI.X R9, R14, R48, R25, 0x2, P5 ;  /* 0x000000300e099211 */ /* 0x000fe200028f1419 */
[----:B------:R-:W-:Y:S01]  /*194d0*/  VIADD R25, R211, 0xd0 ;  /* 0x000000d0d3197836 */ /* 0x000fe20000000000 */
[----:B------:R-:W-:Y:S01]  /*194e0*/  ISETP.GE.AND P2, PT, R15, UR4, PT ;  /* 0x000000040f007c0c */ /* 0x000fe2000bf46270 */
[----:B------:R-:W-:Y:S02]  /*194f0*/  VIADD R14, R211, 0xe8 ;  /* 0x000000e8d30e7836 */ /* 0x000fe40000000000 */
[----:B------:R2:W-:Y:S01]  /*19500*/  @!P1 ST.E.64 desc[UR52][R8.64], R124 ;  /* 0x0000007c08009985 */ /* 0x0005e2000c101b34 */
[----:B------:R-:W-:-:S04]  /*19510*/  SHF.R.S32.HI R25, RZ, 0x1f, R25 ;  /* 0x0000001fff197819 */ /* 0x000fc80000011419 */
[-C--:B------:R-:W-:Y:S01]  /*19520*/  @!P0 LEA.HI.X R13, R20, R48.reuse, R25, 0x2, P3 ;  /* 0x00000030140d8211 */ /* 0x080fe200018f1419 */
[C---:B------:R-:W-:Y:S01]  /*19530*/  VIADD R25, R211.reuse, 0xf0 ;  /* 0x000000f0d3197836 */ /* 0x040fe20000000000 */
[----:B------:R-:W-:Y:S01]  /*19540*/  ISETP.GE.AND P3, PT, R14, UR4, PT ;  /* 0x000000040e007c0c */ /* 0x000fe2000bf66270 */
[----:B------:R-:W-:Y:S01]  /*19550*/  VIADD R20, R211, 0xf8 ;  /* 0x000000f8d3147836 */ /* 0x000fe20000000000 */
[-C--:B-1----:R-:W-:Y:S01]  /*19560*/  @!P4 LEA R6, P5, R21, R11.reuse, 0x2 ;  /* 0x0000000b1506c211 */ /* 0x082fe200078a10ff */
[----:B------:R1:W-:Y:S01]  /*19570*/  @!P0 ST.E.64 desc[UR52][R12.64], R128 ;  /* 0x000000800c008985 */ /* 0x0003e2000c101b34 */
[----:B------:R-:W-:Y:S02]  /*19580*/  ISETP.GE.AND P1, PT, R25, UR4, PT ;  /* 0x0000000419007c0c */ /* 0x000fe4000bf26270 */
[----:B------:R-:W-:Y:S01]  /*19590*/  @!P4 LEA.HI.X R7, R21, R48, R28, 0x2, P5 ;  /* 0x000000301507c211 */ /* 0x000fe200028f141c */
[----:B------:R-:W-:Y:S01]  /*195a0*/  VIADD R21, R211, 0xe0 ;  /* 0x000000e0d3157836 */ /* 0x000fe20000000000 */
[----:B--2---:R-:W-:Y:S01]  /*195b0*/  @!P2 LEA R8, P5, R15, R11, 0x2 ;  /* 0x0000000b0f08a211 */ /* 0x004fe200078a10ff */
[----:B------:R-:W-:Y:S01]  /*195c0*/  VIADD R28, R211, 0xf0 ;  /* 0x000000f0d31c7836 */ /* 0x000fe20000000000 */
[----:B------:R-:W-:Y:S01]  /*195d0*/  ISETP.GE.AND P0, PT, R20, UR4, PT ;  /* 0x0000000414007c0c */ /* 0x000fe2000bf06270 */
[----:B------:R2:W-:Y:S01]  /*195e0*/  @!P4 ST.E.64 desc[UR52][R6.64], R132 ;  /* 0x000000840600c985 */ /* 0x0005e2000c101b34 */
[----:B------:R-:W-:-:S02]  /*195f0*/  SHF.R.S32.HI R21, RZ, 0x1f, R21 ;  /* 0x0000001fff157819 */ /* 0x000fc40000011415 */
[----:B------:R-:W-:Y:S02]  /*19600*/  SHF.R.S32.HI R28, RZ, 0x1f, R28 ;  /* 0x0000001fff1c7819 */ /* 0x000fe4000001141c */
[----:B------:R-:W-:Y:S01]  /*19610*/  @!P2 LEA.HI.X R9, R15, R48, R21, 0x2, P5 ;  /* 0x000000300f09a211 */ /* 0x000fe200028f1415 */
[C---:B------:R-:W-:Y:S01]  /*19620*/  VIADD R15, R211.reuse, 0xe8 ;  /* 0x000000e8d30f7836 */ /* 0x040fe20000000000 */
[----:B-1----:R-:W-:Y:S01]  /*19630*/  @!P3 LEA R12, P4, R14, R11, 0x2 ;  /* 0x0000000b0e0cb211 */ /* 0x002fe200078810ff */
[----:B------:R-:W-:Y:S02]  /*19640*/  VIADD R21, R211, 0xf8 ;  /* 0x000000f8d3157836 */ /* 0x000fe40000000000 */
[----:B------:R3:W-:Y:S01]  /*19650*/  @!P2 ST.E.64 desc[UR52][R8.64], R136 ;  /* 0x000000880800a985 */ /* 0x0007e2000c101b34 */
[----:B------:R-:W-:Y:S02]  /*19660*/  SHF.R.S32.HI R15, RZ, 0x1f, R15 ;  /* 0x0000001fff0f7819 */ /* 0x000fe4000001140f */
[----:B------:R-:W-:-:S02]  /*19670*/  SHF.R.S32.HI R21, RZ, 0x1f, R21 ;  /* 0x0000001fff157819 */ /* 0x000fc40000011415 */
[CC--:B--2---:R-:W-:Y:S02]  /*19680*/  @!P1 LEA R6, P5, R25.reuse, R11.reuse, 0x2 ;  /* 0x0000000b19069211 */ /* 0x0c4fe400078a10ff */
[-C--:B------:R-:W-:Y:S02]  /*19690*/  @!P3 LEA.HI.X R13, R14, R48.reuse, R15, 0x2, P4 ;  /* 0x000000300e0db211 */ /* 0x080fe400020f140f */
[C---:B------:R-:W-:Y:S02]  /*196a0*/  @!P0 LEA R14, P4, R20.reuse, R11, 0x2 ;  /* 0x0000000b140e8211 */ /* 0x040fe400078810ff */
[-C--:B------:R-:W-:Y:S01]  /*196b0*/  @!P1 LEA.HI.X R7, R25, R48.reuse, R28, 0x2, P5 ;  /* 0x0000003019079211 */ /* 0x080fe200028f141c */
[----:B------:R3:W-:Y:S01]  /*196c0*/  @!P3 ST.E.64 desc[UR52][R12.64], R140 ;  /* 0x0000008c0c00b985 */ /* 0x0007e2000c101b34 */
[----:B------:R-:W-:-:S03]  /*196d0*/  @!P0 LEA.HI.X R15, R20, R48, R21, 0x2, P4 ;  /* 0x00000030140f8211 */ /* 0x000fc600020f1415 */
[----:B------:R3:W-:Y:S04]  /*196e0*/  @!P1 ST.E.64 desc[UR52][R6.64], R144 ;  /* 0x0000009006009985 */ /* 0x0007e8000c101b34 */
[----:B------:R3:W-:Y:S02]  /*196f0*/  @!P0 ST.E.64 desc[UR52][R14.64], R148 ;  /* 0x000000940e008985 */ /* 0x0007e4000c101b34 */
.L_x_3050:
[----:B------:R-:W-:Y:S05]  /*19700*/  BSYNC B1 ;  /* 0x0000000000017941 */ /* 0x000fea0003800000 */
.L_x_3049:
[----:B------:R-:W-:-:S03]  /*19710*/  UMOV UR4, 0xffffffff ;  /* 0xffffffff00047882 */ /* 0x000fc60000000000 */
[----:B------:R-:W-:Y:S05]  /*19720*/  BRA.DIV UR4, `(.L_x_3051) ;  /* 0x000000ba04547947 */ /* 0x000fea000b800000 */
[----:B0-----:R-:W0:Y:S04]  /*19730*/  SHFL.IDX PT, R10, R10, 0x1, 0x1c1f ;  /* 0x003c1f000a0a7f89 */ /* 0x001e2800000e0000 */
[----:B------:R-:W4:Y:S02]  /*19740*/  SHFL.IDX PT, R3, R3, 0x1, 0x1c1f ;  /* 0x003c1f0003037f89 */ /* 0x000f2400000e0000 */
.L_x_3282:
[----:B------:R-:W-:-:S13]  /*19750*/  ISETP.GE.AND P0, PT, R24, R0, PT ;  /* 0x000000001800720c */ /* 0x000fda0003f06270 */
[----:B------:R-:W-:Y:S05]  /*19760*/  @P0 BRA `(.L_x_3047) ;  /* 0x0000001c00d00947 */ /* 0x000fea0003800000 */
[----:B------:R-:W-:Y:S01]  /*19770*/  ULDC UR4, c[0x0][0xac8] ;  /* 0x0002b20000047ab9 */ /* 0x000fe20000000800 */
[C---:B---3--:R-:W-:Y:S01]  /*19780*/  VIADD R14, R211.reuse, 0x8 ;  /* 0x00000008d30e7836 */ /* 0x048fe20000000000 */
[C---:B------:R-:W-:Y:S01]  /*19790*/  ISETP.GE.AND P2, PT, R211.reuse, UR4, PT ;  /* 0x00000004d3007c0c */ /* 0x040fe2000bf46270 */
[C---:B------:R-:W-:Y:S02]  /*197a0*/  VIADD R12, R211.reuse, 0x10 ;  /* 0x00000010d30c7836 */ /* 0x040fe40000000000 */
[C---:B------:R-:W-:Y:S01]  /*197b0*/  VIADD R15, R211.reuse, 0x18 ;  /* 0x00000018d30f7836 */ /* 0x040fe20000000000 */
[----:B------:R-:W-:Y:S01]  /*197c0*/  ISETP.GE.AND P3, PT, R14, UR4, PT ;  /* 0x000000040e007c0c */ /* 0x000fe2000bf66270 */
[C---:B------:R-:W-:Y:S01]  /*197d0*/  VIADD R20, R211.reuse, 0x8 ;  /* 0x00000008d3147836 */ /* 0x040fe20000000000 */
[----:B------:R-:W-:Y:S01]  /*197e0*/  ISETP.GE.AND P1, PT, R12, UR4, PT ;  /* 0x000000040c007c0c */ /* 0x000fe2000bf26270 */
[----:B--2---:R-:W-:Y:S01]  /*197f0*/  VIADD R11, R211, 0x20 ;  /* 0x00000020d30b7836 */ /* 0x004fe20000000000 */
[----:B------:R-:W-:Y:S01]  /*19800*/  ISETP.GE.AND P0, PT, R15, UR4, PT ;  /* 0x000000040f007c0c */ /* 0x000fe2000bf06270 */
[C---:B------:R-:W-:Y:S01]  /*19810*/  VIADD R13, R211.reuse, 0x10 ;  /* 0x00000010d30d7836 */ /* 0x040fe20000000000 */
[----:B------:R-:W-:Y:S01]  /*19820*/  SHF.R.S32.HI R20, RZ, 0x1f, R20 ;  /* 0x0000001fff147819 */ /* 0x000fe20000011414 */
[----:B------:R-:W-:-:S02]  /*19830*/  VIADD R21, R211, 0x98 ;  /* 0x00000098d3157836 */ /* 0x000fc40000000000 */
[----:B----4-:R-:W-:Y:S01]  /*19840*/  @!P2 IMAD.MOV.U32 R6, RZ, RZ, R3 ;  /* 0x000000ffff06a224 */ /* 0x010fe200078e0003 */
[----:B------:R-:W-:Y:S01]  /*19850*/  SHF.R.S32.HI R13, RZ, 0x1f, R13 ;  /* 0x0000001fff0d7819 */ /* 0x000fe2000001140d */
[----:B0-----:R-:W-:Y:S01]  /*19860*/  @!P2 IMAD.MOV.U32 R7, RZ, RZ, R10 ;  /* 0x000000ffff07a224 */ /* 0x001fe200078e000a */
[----:B------:R-:W-:Y:S02]  /*19870*/  SHF.R.S32.HI R21, RZ, 0x1f, R21 ;  /* 0x0000001fff157819 */ /* 0x000fe40000011415 */
[----:B------:R-:W-:Y:S01]  /*19880*/  @!P3 LEA R8, P4, R14, R3, 0x2 ;  /* 0x000000030e08b211 */ /* 0x000fe200078810ff */
[----:B------:R-:W-:-:S03]  /*19890*/  @!P2 IMAD.WIDE R6, R211, 0x4, R6 ;  /* 0x00000004d306a825 */ /* 0x000fc600078e0206 */
[----:B------:R-:W-:Y:S01]  /*198a0*/  @!P3 LEA.HI.X R9, R14, R10, R20, 0x2, P4 ;  /* 0x0000000a0e09b211 */ /* 0x000fe200020f1414 */
[----:B------:R-:W-:Y:S01]  /*198b0*/  VIADD R14, R211, 0x28 ;  /* 0x00000028d30e7836 */ /* 0x000fe20000000000 */
[----:B------:R0:W-:Y:S01]  /*198c0*/  @!P2 ST.E.64 desc[UR52][R6.64], R26 ;  /* 0x0000001a0600a985 */ /* 0x0001e2000c101b34 */
[----:B------:R-:W-:Y:S01]  /*198d0*/  ISETP.GE.AND P2, PT, R11, UR4, PT ;  /* 0x000000040b007c0c */ /* 0x000fe2000bf46270 */
[----:B------:R-:W-:Y:S02]  /*198e0*/  VIADD R20, R211, 0x18 ;  /* 0x00000018d3147836 */ /* 0x000fe40000000000 */
[----:B------:R2:W-:Y:S01]  /*198f0*/  @!P3 ST.E.64 desc[UR52][R8.64], R30 ;  /* 0x0000001e0800b985 */ /* 0x0005e2000c101b34 */
[----:B------:R-:W-:Y:S02]  /*19900*/  ISETP.GE.AND P3, PT, R14, UR4, PT ;  /* 0x000000040e007c0c */ /* 0x000fe4000bf66270 */
[----:B------:R-:W-:Y:S02]  /*19910*/  SHF.R.S32.HI R20, RZ, 0x1f, R20 ;  /* 0x0000001fff147819 */ /* 0x000fe40000011414 */
[----:B0-----:R-:W-:-:S04]  /*19920*/  @!P1 LEA R6, P5, R12, R3, 0x2 ;  /* 0x000000030c069211 */ /* 0x001fc800078a10ff */
[-C--:B------:R-:W-:Y:S01]  /*19930*/  @!P1 LEA.HI.X R7, R12, R10.reuse, R13, 0x2, P5 ;  /* 0x0000000a0c079211 */ /* 0x080fe200028f140d */
[----:B------:R-:W-:Y:S01]  /*19940*/  VIADD R12, R211, 0x30 ;  /* 0x00000030d30c7836 */ /* 0x000fe20000000000 */
[----:B--2---:R-:W-:Y:S01]  /*19950*/  @!P0 LEA R8, P4, R15, R3, 0x2 ;  /* 0x000000030f088211 */ /* 0x004fe200078810ff */
[----:B------:R-:W-:Y:S02]  /*19960*/  VIADD R13, R211, 0x20 ;  /* 0x00000020d30d7836 */ /* 0x000fe40000000000 */
[----:B------:R0:W-:Y:S01]  /*19970*/  @!P1 ST.E.64 desc[UR52][R6.64], R34 ;  /* 0x0000002206009985 */ /* 0x0001e2000c101b34 */
[----:B------:R-:W-:Y:S02]  /*19980*/  ISETP.GE.AND P1, PT, R12, UR4, PT ;  /* 0x000000040c007c0c */ /* 0x000fe4000bf26270 */
[----:B------:R-:W-:Y:S02]  /*19990*/  SHF.R.S32.HI R13, RZ, 0x1f, R13 ;  /* 0x0000001fff0d7819 */ /* 0x000fe4000001140d */
[----:B------:R-:W-:Y:S01]  /*199a0*/  @!P0 LEA.HI.X R9, R15, R10, R20, 0x2, P4 ;  /* 0x0000000a0f098211 */ /* 0x000fe200020f1414 */
[----:B------:R-:W-:-:S02]  /*199b0*/  VIADD R15, R211, 0x38 ;  /* 0x00000038d30f7836 */ /* 0x000fc40000000000 */
[----:B------:R-:W-:Y:S02]  /*199c0*/  VIADD R20, R211, 0x28 ;  /* 0x00000028d3147836 */ /* 0x000fe40000000000 */
[----:B------:R2:W-:Y:S01]  /*199d0*/  @!P0 ST.E.64 desc[UR52][R8.64], R38 ;  /* 0x0000002608008985 */ /* 0x0005e2000c101b34 */
[----:B------:R-:W-:Y:S02]  /*199e0*/  ISETP.GE.AND P0, PT, R15, UR4, PT ;  /* 0x000000040f007c0c */ /* 0x000fe4000bf06270 */
[----:B------:R-:W-:Y:S02]  /*199f0*/  SHF.R.S32.HI R20, RZ, 0x1f, R20 ;  /* 0x0000001fff147819 */ /* 0x000fe40000011414 */
[----:B0-----:R-:W-:-:S04]  /*19a00*/  @!P2 LEA R6, P5, R11, R3, 0x2 ;  /* 0x000000030b06a211 */ /* 0x001fc800078a10ff */
[-C--:B------:R-:W-:Y:S01]  /*19a10*/  @!P2 LEA.HI.X R7, R11, R10.reuse, R13, 0x2, P5 ;  /* 0x0000000a0b07a211 */ /* 0x080fe200028f140d */
[C---:B------:R-:W-:Y:S02]  /*19a20*/  VIADD R11, R211.reuse, 0x40 ;  /* 0x00000040d30b7836 */ /* 0x040fe40000000000 */
[----:B------:R-:W-:Y:S01]  /*19a30*/  VIADD R13, R211, 0x30 ;  /* 0x00000030d30d7836 */ /* 0x000fe20000000000 */
[C---:B--2---:R-:W-:Y:S01]  /*19a40*/  @!P3 LEA R8, P4, R14.reuse, R3, 0x2 ;  /* 0x000000030e08b211 */ /* 0x044fe200078810ff */
        /* <DEDUP_REMOVED lines=20> */
[----:B------:R-:W-:Y:S01]  /*19b90*/  @!P0 ST.E.64 desc[UR52][R8.64], R54 ;  /* 0x0000003608008985 */ /* 0x000fe2000c101b34 */
[----:B------:R-:W-:Y:S02]  /*19ba0*/  ISETP.GE.AND P0, PT, R15, UR4, PT ;  /* 0x000000040f007c0c */ /* 0x000fe4000bf06270 */
[----:B------:R-:W-:Y:S02]  /*19bb0*/  SHF.R.S32.HI R20, RZ, 0x1f, R20 ;  /* 0x0000001fff147819 */ /* 0x000fe40000011414 */
[CC--:B0-----:R-:W-:Y:S02]  /*19bc0*/  @!P2 LEA R4, P5, R11.reuse, R3.reuse, 0x2 ;  /* 0x000000030b04a211 */ /* 0x0c1fe400078a10ff */
[C---:B------:R-:W-:Y:S02]  /*19bd0*/  @!P3 LEA R6, P4, R14.reuse, R3, 0x2 ;  /* 0x000000030e06b211 */ /* 0x040fe400078810ff */
[-C--:B------:R-:W-:Y:S01]  /*19be0*/  @!P2 LEA.HI.X R5, R11, R10.reuse, R13, 0x2, P5 ;  /* 0x0000000a0b05a211 */ /* 0x080fe200028f140d */
[C---:B------:R-:W-:Y:S01]  /*19bf0*/  VIADD R11, R211.reuse, 0x60 ;  /* 0x00000060d30b7836 */ /* 0x040fe20000000000 */
[----:B------:R-:W-:Y:S01]  /*19c00*/  @!P3 LEA.HI.X R7, R14, R10, R20, 0x2, P4 ;  /* 0x0000000a0e07b211 */ /* 0x000fe200020f1414 */
[----:B------:R-:W-:-:S02]  /*19c10*/  VIADD R13, R211, 0x50 ;  /* 0x00000050d30d7836 */ /* 0x000fc40000000000 */
[----:B------:R0:W-:Y:S01]  /*19c20*/  @!P2 ST.E.64 desc[UR52][R4.64], R58 ;  /* 0x0000003a0400a985 */ /* 0x0001e2000c101b34 */
[----:B------:R-:W-:Y:S01]  /*19c30*/  ISETP.GE.AND P2, PT, R11, UR4, PT ;  /* 0x000000040b007c0c */ /* 0x000fe2000bf46270 */
[C---:B------:R-:W-:Y:S01]  /*19c40*/  VIADD R14, R211.reuse, 0x68 ;  /* 0x00000068d30e7836 */ /* 0x040fe20000000000 */
[----:B------:R-:W-:Y:S01]  /*19c50*/  SHF.R.S32.HI R13, RZ, 0x1f, R13 ;  /* 0x0000001fff0d7819 */ /* 0x000fe2000001140d */
[----:B------:R-:W-:Y:S01]  /*19c60*/  VIADD R20, R211, 0x58 ;  /* 0x00000058d3147836 */ /* 0x000fe20000000000 */
[----:B------:R2:W-:Y:S02]  /*19c70*/  @!P3 ST.E.64 desc[UR52][R6.64], R62 ;  /* 0x0000003e0600b985 */ /* 0x0005e4000c101b34 */
        /* <DEDUP_REMOVED lines=57> */
[----:B------:R-:W-:Y:S02]  /*1a010*/  ISETP.GE.AND P3, PT, R14, UR4, PT ;  /* 0x000000040e007c0c */ /* 0x000fe4000bf66270 */
[----:B0-----:R-:W-:-:S04]  /*1a020*/  @!P1 LEA R4, P5, R12, R3, 0x2 ;  /* 0x000000030c049211 */ /* 0x001fc800078a10ff */
[-C--:B------:R-:W-:Y:S01]  /*1a030*/  @!P1 LEA.HI.X R5, R12, R10.reuse, R13, 0x2, P5 ;  /* 0x0000000a0c059211 */ /* 0x080fe200028f140d */
[C---:B------:R-:W-:Y:S02]  /*1a040*/  VIADD R12, R211.reuse, 0xa0 ;  /* 0x000000a0d30c7836 */ /* 0x040fe40000000000 */
[----:B------:R-:W-:Y:S01]  /*1a050*/  VIADD R13, R211, 0xb8 ;  /* 0x000000b8d30d7836 */ /* 0x000fe20000000000 */
[C---:B--2---:R-:W-:Y:S01]  /*1a060*/  @!P0 LEA R6, P5, R15.reuse, R3, 0x2 ;  /* 0x000000030f068211 */ /* 0x044fe200078a10ff */
[----:B------:R0:W-:Y:S01]  /*1a070*/  @!P1 ST.E.64 desc[UR52][R4.64], R98 ;  /* 0x0000006204009985 */ /* 0x0001e2000c101b34 */
[----:B------:R-:W-:Y:S02]  /*1a080*/  SHF.R.S32.HI R12, RZ, 0x1f, R12 ;  /* 0x0000001fff0c7819 */ /* 0x000fe4000001140c */
[----:B------:R-:W-:Y:S01]  /*1a090*/  @!P0 LEA.HI.X R7, R15, R10, R21, 0x2, P5 ;  /* 0x0000000a0f078211 */ /* 0x000fe200028f1415 */
[C---:B------:R-:W-:Y:S02]  /*1a0a0*/  VIADD R21, R211.reuse, 0xa8 ;  /* 0x000000a8d3157836 */ /* 0x040fe40000000000 */
[----:B------:R-:W-:-:S02]  /*1a0b0*/  VIADD R15, R211, 0xb0 ;  /* 0x000000b0d30f7836 */ /* 0x000fc40000000000 */
[----:B------:R2:W-:Y:S01]  /*1a0c0*/  @!P0 ST.E.64 desc[UR52][R6.64], R102 ;  /* 0x0000006606008985 */ /* 0x0005e2000c101b34 */
[----:B------:R-:W-:Y:S02]  /*1a0d0*/  SHF.R.S32.HI R21, RZ, 0x1f, R21 ;  /* 0x0000001fff157819 */ /* 0x000fe40000011415 */
[----:B------:R-:W-:Y:S02]  /*1a0e0*/  SHF.R.S32.HI R15, RZ, 0x1f, R15 ;  /* 0x0000001fff0f7819 */ /* 0x000fe4000001140f */
[----:B0-----:R-:W-:-:S04]  /*1a0f0*/  @!P2 LEA R4, P1, R11, R3, 0x2 ;  /* 0x000000030b04a211 */ /* 0x001fc800078210ff */
[-C--:B------:R-:W-:Y:S01]  /*1a100*/  @!P2 LEA.HI.X R5, R11, R10.reuse, R12, 0x2, P1 ;  /* 0x0000000a0b05a211 */ /* 0x080fe200008f140c */
[----:B------:R-:W-:Y:S01]  /*1a110*/  VIADD R12, R211, 0xc0 ;  /* 0x000000c0d30c7836 */ /* 0x000fe20000000000 */
[----:B------:R-:W-:Y:S01]  /*1a120*/  ISETP.GE.AND P1, PT, R13, UR4, PT ;  /* 0x000000040d007c0c */ /* 0x000fe2000bf26270 */
[C---:B------:R-:W-:Y:S01]  /*1a130*/  VIADD R11, R211.reuse, 0xc8 ;  /* 0x000000c8d30b7836 */ /* 0x040fe20000000000 */
[----:B--2---:R-:W-:Y:S01]  /*1a140*/  @!P4 LEA R6, P0, R20, R3, 0x2 ;  /* 0x000000031406c211 */ /* 0x004fe200078010ff */
[----:B------:R0:W-:Y:S01]  /*1a150*/  @!P2 ST.E.64 desc[UR52][R4.64], R106 ;  /* 0x0000006a0400a985 */ /* 0x0001e2000c101b34 */
[----:B------:R-:W-:Y:S02]  /*1a160*/  ISETP.GE.AND P2, PT, R12, UR4, PT ;  /* 0x000000040c007c0c */ /* 0x000fe4000bf46270 */
[----:B------:R-:W-:Y:S01]  /*1a170*/  @!P4 LEA.HI.X R7, R20, R10, R21, 0x2, P0 ;  /* 0x0000000a1407c211 */ /* 0x000fe200000f1415 */
[----:B------:R-:W-:Y:S01]  /*1a180*/  VIADD R20, R211, 0xb8 ;  /* 0x000000b8d3147836 */ /* 0x000fe20000000000 */
[----:B------:R-:W-:-:S03]  /*1a190*/  ISETP.GE.AND P0, PT, R11, UR4, PT ;  /* 0x000000040b007c0c */ /* 0x000fc6000bf06270 */
[----:B------:R2:W-:Y:S01]  /*1a1a0*/  @!P4 ST.E.64 desc[UR52][R6.64], R110 ;  /* 0x0000006e0600c985 */ /* 0x0005e2000c101b34 */
[----:B------:R-:W-:Y:S02]  /*1a1b0*/  SHF.R.S32.HI R20, RZ, 0x1f, R20 ;  /* 0x0000001fff147819 */ /* 0x000fe40000011414 */
[----:B0-----:R-:W-:-:S04]  /*1a1c0*/  @!P3 LEA R4, P5, R14, R3, 0x2 ;  /* 0x000000030e04b211 */ /* 0x001fc800078a10ff */
[-C--:B------:R-:W-:Y:S01]  /*1a1d0*/  @!P3 LEA.HI.X R5, R14, R10.reuse, R15, 0x2, P5 ;  /* 0x0000000a0e05b211 */ /* 0x080fe200028f140f */
[C---:B------:R-:W-:Y:S02]  /*1a1e0*/  VIADD R14, R211.reuse, 0xd0 ;  /* 0x000000d0d30e7836 */ /* 0x040fe40000000000 */
[----:B------:R-:W-:Y:S01]  /*1a1f0*/  VIADD R15, R211, 0xc0 ;  /* 0x000000c0d30f7836 */ /* 0x000fe20000000000 */
[CC--:B--2---:R-:W-:Y:S01]  /*1a200*/  @!P1 LEA R6, P4, R13.reuse, R3.reuse, 0x2 ;  /* 0x000000030d069211 */ /* 0x0c4fe200078810ff */
[----:B------:R0:W-:Y:S01]  /*1a210*/  @!P3 ST.E.64 desc[UR52][R4.64], R114 ;  /* 0x000000720400b985 */ /* 0x0001e2000c101b34 */
[----:B------:R-:W-:Y:S02]  /*1a220*/  ISETP.GE.AND P3, PT, R14, UR4, PT ;  /* 0x000000040e007c0c */ /* 0x000fe4000bf66270 */
[----:B------:R-:W-:Y:S02]  /*1a230*/  SHF.R.S32.HI R15, RZ, 0x1f, R15 ;  /* 0x0000001fff0f7819 */ /* 0x000fe4000001140f */
[----:B------:R-:W-:Y:S01]  /*1a240*/  @!P1 LEA.HI.X R7, R13, R10, R20, 0x2, P4 ;  /* 0x0000000a0d079211 */ /* 0x000fe200020f1414 */
[----:B------:R-:W-:Y:S01]  /*1a250*/  VIADD R13, R211, 0xd8 ;  /* 0x000000d8d30d7836 */ /* 0x000fe20000000000 */
[----:B------:R-:W-:Y:S01]  /*1a260*/  @!P0 LEA R8, P4, R11, R3, 0x2 ;  /* 0x000000030b088211 */ /* 0x000fe200078810ff */
[----:B------:R-:W-:-:S02]  /*1a270*/  VIADD R20, R211, 0xd0 ;  /* 0x000000d0d3147836 */ /* 0x000fc40000000000 */
[----:B------:R-:W-:Y:S01]  /*1a280*/  @!P1 ST.E.64 desc[UR52][R6.64], R118 ;  /* 0x0000007606009985 */ /* 0x000fe2000c101b34 */
[----:B------:R-:W-:Y:S02]  /*1a290*/  ISETP.GE.AND P1, PT, R13, UR4, PT ;  /* 0x000000040d007c0c */ /* 0x000fe4000bf26270 */
[----:B------:R-:W-:Y:S02]  /*1a2a0*/  SHF.R.S32.HI R20, RZ, 0x1f, R20 ;  /* 0x0000001fff147819 */ /* 0x000fe40000011414 */
[----:B0-----:R-:W-:-:S04]  /*1a2b0*/  @!P2 LEA R4, P5, R12, R3, 0x2 ;  /* 0x000000030c04a211 */ /* 0x001fc800078a10ff */
[----:B------:R-:W-:Y:S01]  /*1a2c0*/  @!P2 LEA.HI.X R5, R12, R10, R15, 0x2, P5 ;  /* 0x0000000a0c05a211 */ /* 0x000fe200028f140f */
[C---:B------:R-:W-:Y:S02]  /*1a2d0*/  VIADD R15, R211.reuse, 0xc8 ;  /* 0x000000c8d30f7836 */ /* 0x040fe40000000000 */
[----:B------:R-:W-:Y:S02]  /*1a2e0*/  VIADD R12, R211, 0xe0 ;  /* 0x000000e0d30c7836 */ /* 0x000fe40000000000 */
[----:B------:R0:W-:Y:S01]  /*1a2f0*/  @!P2 ST.E.64 desc[UR52][R4.64], R122 ;  /* 0x0000007a0400a985 */ /* 0x0001e2000c101b34 */
[----:B------:R-:W-:-:S04]  /*1a300*/  SHF.R.S32.HI R15, RZ, 0x1f, R15 ;  /* 0x0000001fff0f7819 */ /* 0x000fc8000001140f */
[----:B------:R-:W-:Y:S01]  /*1a310*/  @!P0 LEA.HI.X R9, R11, R10, R15, 0x2, P4 ;  /* 0x0000000a0b098211 */ /* 0x000fe200020f140f */
[C---:B------:R-:W-:Y:S01]  /*1a320*/  VIADD R15, R211.reuse, 0xe8 ;  /* 0x000000e8d30f7836 */ /* 0x040fe20000000000 */
[----:B------:R-:W-:Y:S01]  /*1a330*/  ISETP.GE.AND P4, PT, R12, UR4, PT ;  /* 0x000000040c007c0c */ /* 0x000fe2000bf86270 */
[----:B------:R-:W-:Y:S02]  /*1a340*/  VIADD R11, R211, 0xf0 ;  /* 0x000000f0d30b7836 */ /* 0x000fe40000000000 */
[----:B------:R2:W-:Y:S01]  /*1a350*/  @!P0 ST.E.64 desc[UR52][R8.64], R126 ;  /* 0x0000007e08008985 */ /* 0x0005e2000c101b34 */
[----:B------:R-:W-:Y:S02]  /*1a360*/  ISETP.GE.AND P2, PT, R15, UR4, PT ;  /* 0x000000040f007c0c */ /* 0x000fe4000bf46270 */
[----:B------:R-:W-:Y:S02]  /*1a370*/  ISETP.GE.AND P0, PT, R11, UR4, PT ;  /* 0x000000040b007c0c */ /* 0x000fe4000bf06270 */
[----:B0-----:R-:W-:-:S04]  /*1a380*/  @!P3 LEA R4, P5, R14, R3, 0x2 ;  /* 0x000000030e04b211 */ /* 0x001fc800078a10ff */
[-C--:B------:R-:W-:Y:S01]  /*1a390*/  @!P3 LEA.HI.X R5, R14, R10.reuse, R20, 0x2, P5 ;  /* 0x0000000a0e05b211 */ /* 0x080fe200028f1414 */
[----:B------:R-:W-:Y:S01]  /*1a3a0*/  VIADD R14, R211, 0xd8 ;  /* 0x000000d8d30e7836 */ /* 0x000fe20000000000 */
[-C--:B------:R-:W-:Y:S01]  /*1a3b0*/  @!P1 LEA R6, P5, R13, R3.reuse, 0x2 ;  /* 0x000000030d069211 */ /* 0x080fe200078a10ff */
[----:B------:R-:W-:Y:S02]  /*1a3c0*/  VIADD R20, R211, 0xe8 ;  /* 0x000000e8d3147836 */ /* 0x000fe40000000000 */
[----:B------:R0:W-:Y:S01]  /*1a3d0*/  @!P3 ST.E.64 desc[UR52][R4.64], R130 ;  /* 0x000000820400b985 */ /* 0x0001e2000c101b34 */
[----:B------:R-:W-:Y:S02]  /*1a3e0*/  SHF.R.S32.HI R14, RZ, 0x1f, R14 ;  /* 0x0000001fff0e7819 */ /* 0x000fe4000001140e */
[----:B------:R-:W-:Y:S02]  /*1a3f0*/  SHF.R.S32.HI R20, RZ, 0x1f, R20 ;  /* 0x0000001fff147819 */ /* 0x000fe40000011414 */
[----:B------:R-:W-:Y:S01]  /*1a400*/  @!P1 LEA.HI.X R7, R13, R10, R14, 0x2, P5 ;  /* 0x0000000a0d079211 */ /* 0x000fe200028f140e */
[----:B------:R-:W-:Y:S01]  /*1a410*/  VIADD R13, R211, 0xe0 ;  /* 0x000000e0d30d7836 */ /* 0x000fe20000000000 */
[----:B--2---:R-:W-:Y:S01]  /*1a420*/  @!P2 LEA R8, P5, R15, R3, 0x2 ;  /* 0x000000030f08a211 */ /* 0x004fe200078a10ff */
[----:B------:R-:W-:-:S02]  /*1a430*/  VIADD R14, R211, 0xf0 ;  /* 0x000000f0d30e7836 */ /* 0x000fc40000000000 */
[----:B------:R2:W-:Y:S01]  /*1a440*/  @!P1 ST.E.64 desc[UR52][R6.64], R134 ;  /* 0x0000008606009985 */ /* 0x0005e2000c101b34 */
[----:B------:R-:W-:Y:S02]  /*1a450*/  SHF.R.S32.HI R13, RZ, 0x1f, R13 ;  /* 0x0000001fff0d7819 */ /* 0x000fe4000001140d */
[----:B------:R-:W-:Y:S02]  /*1a460*/  SHF.R.S32.HI R14, RZ, 0x1f, R14 ;  /* 0x0000001fff0e7819 */ /* 0x000fe4000001140e */
[CC--:B0-----:R-:W-:Y:S02]  /*1a470*/  @!P4 LEA R4, P3, R12.reuse, R3.reuse, 0x2 ;  /* 0x000000030c04c211 */ /* 0x0c1fe400078610ff */
[-C--:B------:R-:W-:Y:S02]  /*1a480*/  @!P2 LEA.HI.X R9, R15, R10.reuse, R20, 0x2, P5 ;  /* 0x0000000a0f09a211 */ /* 0x080fe400028f1414 */
[----:B------:R-:W-:Y:S02]  /*1a490*/  @!P4 LEA.HI.X R5, R12, R10, R13, 0x2, P3 ;  /* 0x0000000a0c05c211 */ /* 0x000fe400018f140d */
[----:B------:R-:W-:-:S03]  /*1a4a0*/  @!P0 LEA R12, P3, R11, R3, 0x2 ;  /* 0x000000030b0c8211 */ /* 0x000fc600078610ff */
[----:B------:R2:W-:Y:S01]  /*1a4b0*/  @!P4 ST.E.64 desc[UR52][R4.64], R138 ;  /* 0x0000008a0400c985 */ /* 0x0005e2000c101b34 */
[----:B------:R-:W-:Y:S01]  /*1a4c0*/  @!P0 LEA.HI.X R13, R11, R10, R14, 0x2, P3 ;  /* 0x0000000a0b0d8211 */ /* 0x000fe200018f140e */
[----:B------:R-:W-:Y:S02]  /*1a4d0*/  VIADD R11, R211, 0xf8 ;  /* 0x000000f8d30b7836 */ /* 0x000fe40000000000 */
[----:B------:R2:W-:Y:S04]  /*1a4e0*/  @!P2 ST.E.64 desc[UR52][R8.64], R142 ;  /* 0x0000008e0800a985 */ /* 0x0005e8000c101b34 */
[----:B------:R2:W-:Y:S01]  /*1a4f0*/  @!P0 ST.E.64 desc[UR52][R12.64], R146 ;  /* 0x000000920c008985 */ /* 0x0005e2000c101b34 */
[----:B------:R-:W-:-:S13]  /*1a500*/  ISETP.GE.AND P0, PT, R11, UR4, PT ;  /* 0x000000040b007c0c */ /* 0x000fda000bf06270 */
[----:B--2---:R-:W-:Y:S05]  /*1a510*/  @P0 BRA `(.L_x_3047) ;  /* 0x0000001000640947 */ /* 0x004fea0003800000 */
[----:B------:R-:W-:Y:S01]  /*1a520*/  VIADD R14, R211, 0xf8 ;  /* 0x000000f8d30e7836 */ /* 0x000fe20000000000 */
[----:B------:R-:W-:-:S04]  /*1a530*/  LEA R4, P0, R11, R3, 0x2 ;  /* 0x000000030b047211 */ /* 0x000fc800078010ff */
[----:B------:R-:W-:-:S04]  /*1a540*/  SHF.R.S32.HI R14, RZ, 0x1f, R14 ;  /* 0x0000001fff0e7819 */ /* 0x000fc8000001140e */
[----:B------:R-:W-:-:S05]  /*1a550*/  LEA.HI.X R5, R11, R10, R14, 0x2, P0 ;  /* 0x0000000a0b057211 */ /* 0x000fca00000f140e */
[----:B------:R0:W-:Y:S01]  /*1a560*/  ST.E.64 desc[UR52][R4.64], R150 ;  /* 0x0000009604007985 */ /* 0x0001e2000c101b34 */
[----:B------:R-:W-:Y:S05]  /*1a570*/  BRA `(.L_x_3047) ;  /* 0x00000010004c7947 */ /* 0x000fea0003800000 */
.L_x_3034:
[----:B0-----:R-:W3:Y:S01]  /*1a580*/  LDL R9, [R1+0x38] ;  /* 0x0000380001097983 */ /* 0x001ee20000100800 */
[----:B------:R-:W-:Y:S01]  /*1a590*/  ULDC.64 UR4, c[0x0][0xc08] ;  /* 0x0003020000047ab9 */ /* 0x000fe20000000a00 */
[----:B------:R-:W3:Y:S01]  /*1a5a0*/  LDC.64 R6, c[0x0][0xc00] ;  /* 0x00030000ff067b82 */ /* 0x000ee20000000a00 */
[----:B------:R-:W-:Y:S01]  /*1a5b0*/  ISETP.NE.U32.AND P0, PT, RZ, UR4, PT ;  /* 0x00000004ff007c0c */ /* 0x000fe2000bf05070 */
[----:B------:R-:W4:Y:S01]  /*1a5c0*/  LDL R8, [R1+0x34] ;  /* 0x0000340001087983 */ /* 0x000f220000100800 */
[----:B------:R-:W-:Y:S02]  /*1a5d0*/  IMAD.MOV.U32 R3, RZ, RZ, RZ ;  /* 0x000000ffff037224 */ /* 0x000fe400078e00ff */
[----:B------:R-:W-:Y:S01]  /*1a5e0*/  ISETP.NE.AND.EX P1, PT, RZ, UR5, PT, P0 ;  /* 0x00000005ff007c0c */ /* 0x000fe2000bf25300 */
[----:B------:R-:W-:Y:S02]  /*1a5f0*/  ULDC.64 UR4, c[0x0][0xc00] ;  /* 0x0003000000047ab9 */ /* 0x000fe40000000a00 */
[----:B------:R-:W-:-:S04]  /*1a600*/  ISETP.NE.U32.AND P0, PT, RZ, UR4, PT ;  /* 0x00000004ff007c0c */ /* 0x000fc8000bf05070 */
[----:B------:R-:W-:-:S06]  /*1a610*/  ISETP.NE.AND.EX P0, PT, RZ, UR5, PT, P0 ;  /* 0x00000005ff007c0c */ /* 0x000fcc000bf05300 */
[----:B------:R-:W0:Y:S01]  /*1a620*/  @P1 LDC.64 R4, c[0x0][0xc08] ;  /* 0x00030200ff041b82 */ /* 0x000e220000000a00 */
[----:B------:R-:W-:Y:S02]  /*1a630*/  ULDC UR4, c[0x0][0xa88] ;  /* 0x0002a20000047ab9 */ /* 0x000fe40000000800 */
[----:B------:R-:W-:Y:S01]  /*1a640*/  IMAD.U32 R24, RZ, RZ, UR4 ;  /* 0x00000004ff187e24 */ /* 0x000fe2000f8e00ff */
[----:B------:R-:W1:Y:S01]  /*1a650*/  S2R R31, SR_TID.X ;  /* 0x00000000001f7919 */ /* 0x000e620000002100 */
[----:B---3--:R-:W-:-:S04]  /*1a660*/  IMAD.WIDE R6, R9, 0x4, R6 ;  /* 0x0000000409067825 */ /* 0x008fc800078e0206 */
[----:B0-----:R-:W-:Y:S01]  /*1a670*/  @P1 IMAD.WIDE R4, R9, 0x4, R4 ;  /* 0x0000000409041825 */ /* 0x001fe200078e0204 */
[----:B------:R0:W5:Y:S04]  /*1a680*/  @P0 LDG.E R3, desc[UR52][R6.64] ;  /* 0x0000003406030981 */ /* 0x000168000c1e1900 */
[----:B------:R0:W5:Y:S01]  /*1a690*/  @P1 LDG.E R24, desc[UR52][R4.64] ;  /* 0x0000003404181981 */ /* 0x000162000c1e1900 */
[----:B----4-:R-:W-:Y:S01]  /*1a6a0*/  ISETP.NE.AND P2, PT, R8, RZ, PT ;  /* 0x000000ff0800720c */ /* 0x010fe20003f45270 */
[----:B-1----:R-:W-:Y:S01]  /*1a6b0*/  VIADD R0, R31, 0xffffff80 ;  /* 0xffffff801f007836 */ /* 0x002fe20000000000 */
[----:B------:R-:W-:-:S04]  /*1a6c0*/  SHF.R.S32.HI R28, RZ, 0x1f, R9 ;  /* 0x0000001fff1c7819 */ /* 0x000fc80000011409 */
[----:B------:R-:W-:-:S07]  /*1a6d0*/  ISETP.GT.AND P3, PT, R0, 0x7f, PT ;  /* 0x0000007f0000780c */ /* 0x000fce0003f64270 */
[----:B------:R-:W1:Y:S02]  /*1a6e0*/  @!P2 LDC R8, c[0x0][0xad4] ;  /* 0x0002b500ff08ab82 */ /* 0x000e640000000800 */
[----:B-1----:R0:W-:Y:S01]  /*1a6f0*/  @!P2 STL [R1+0x34], R8 ;  /* 0x000034080100a387 */ /* 0x0021e20000100800 */
[----:B------:R-:W-:Y:S01]  /*1a700*/  ISETP.GT.AND P2, PT, R8, 0x1, PT ;  /* 0x000000010800780c */ /* 0x000fe20003f44270 */
[----:B------:R-:W-:-:S12]  /*1a710*/  @P1 BRA `(.L_x_3052) ;  /* 0x0000000000101947 */ /* 0x000fd80003800000 */
[----:B------:R-:W-:Y:S05]  /*1a720*/  @!P0 BRA `(.L_x_3052) ;  /* 0x00000000000c8947 */ /* 0x000fea0003800000 */
[----:B0-----:R-:W3:Y:S04]  /*1a730*/  LDG.E R5, desc[UR52][R6.64] ;  /* 0x0000003406057981 */ /* 0x001ee8000c1e1900 */
[----:B-----5:R-:W3:Y:S02]  /*1a740*/  LDG.E R24, desc[UR52][R6.64+0x4] ;  /* 0x0000043406187981 */ /* 0x020ee4000c1e1900 */
[----:B---3--:R-:W-:-:S07]  /*1a750*/  IMAD.IADD R24, R24, 0x1, -R5 ;  /* 0x0000000118187824 */ /* 0x008fce00078e0a05 */
.L_x_3052:
[----:B------:R-:W-:Y:S01]  /*1a760*/  BSSY B1, `(.L_x_3053) ;  /* 0x0000036000017945 */ /* 0x000fe20003800000 */
[----:B------:R-:W-:Y:S02]  /*1a770*/  SEL R29, R9, RZ, !P0 ;  /* 0x000000ff091d7207 */ /* 0x000fe40004000000 */
[----:B------:R-:W-:Y:S02]  /*1a780*/  SEL R28, R28, RZ, !P0 ;  /* 0x000000ff1c1c7207 */ /* 0x000fe40004000000 */
[----:B-----5:R-:W-:Y:S01]  /*1a790*/  SHF.R.S32.HI R26, RZ, 0x1f, R3 ;  /* 0x0000001fff1a7819 */ /* 0x020fe20000011403 */
[----:B------:R-:W-:Y:S06]  /*1a7a0*/  @P3 BRA `(.L_x_3054) ;  /* 0x0000000000c43947 */ /* 0x000fec0003800000 */
[----:B------:R-:W1:Y:S01]  /*1a7b0*/  LDC R33, c[0x0][0xbe8] ;  /* 0x0002fa00ff217b82 */ /* 0x000e620000000800 */
[----:B------:R-:W-:Y:S01]  /*1a7c0*/  IADD3 R31, R228, -0x80, R31 ;  /* 0xffffff80e41f7810 */ /* 0x000fe20007ffe01f */
[----:B-1----:R-:W-:-:S05]  /*1a7d0*/  IMAD R0, R24, R33, RZ ;  /* 0x0000002118007224 */ /* 0x002fca00078e02ff */
[----:B------:R-:W-:-:S13]  /*1a7e0*/  ISETP.GE.AND P0, PT, R31, R0, PT ;  /* 0x000000001f00720c */ /* 0x000fda0003f06270 */
[----:B------:R-:W-:Y:S05]  /*1a7f0*/  @P0 BRA `(.L_x_3054) ;  /* 0x0000000000b00947 */ /* 0x000fea0003800000 */
[----:B------:R-:W3:Y:S01]  /*1a800*/  LDL.LU R30, [R1+0x40] ;  /* 0x00004000011e7983 */ /* 0x000ee20000300800 */
[----:B------:R-:W-:Y:S01]  /*1a810*/  IMAD.MOV.U32 R20, RZ, RZ, 0x9b8 ;  /* 0x000009b8ff147424 */ /* 0x000fe200078e00ff */
[----:B------:R-:W-:Y:S01]  /*1a820*/  ISETP.GT.AND P0, PT, R8, 0x1, PT ;  /* 0x000000010800780c */ /* 0x000fe20003f04270 */
[----:B------:R-:W1:Y:S01]  /*1a830*/  LDC.64 R10, c[0x0][0xba8] ;  /* 0x0002ea00ff0a7b82 */ /* 0x000e620000000a00 */
[----:B------:R-:W-:Y:S01]  /*1a840*/  ISETP.NE.AND P1, PT, R33, 0x1, PT ;  /* 0x000000012100780c */ /* 0x000fe20003f25270 */
[----:B------:R-:W-:Y:S01]  /*1a850*/  IMAD.MOV.U32 R21, RZ, RZ, R31 ;  /* 0x000000ffff157224 */ /* 0x000fe200078e001f */
[----:B------:R-:W-:-:S05]  /*1a860*/  SEL R20, R20, 0x978, P0 ;  /* 0x0000097814147807 */ /* 0x000fca0000000000 */
[----:B0-----:R-:W0:Y:S08]  /*1a870*/  LDC.64 R4, c[0x0][R20+0x220] ;  /* 0x0000880014047b82 */ /* 0x001e300000000a00 */
[----:B------:R-:W4:Y:S08]  /*1a880*/  LDC.64 R12, c[0x0][R20+0x218] ;  /* 0x00008600140c7b82 */ /* 0x000f300000000a00 */
[----:B------:R-:W5:Y:S08]  /*1a890*/  LDC.64 R6, c[0x0][R20+0x228] ;  /* 0x00008a0014067b82 */ /* 0x000f700000000a00 */
[----:B------:R-:W2:Y:S08]  /*1a8a0*/  @P1 LDC R0, c[0x0][0xbec] ;  /* 0x0002fb00ff001b82 */ /* 0x000eb00000000800 */
[----:B------:R-:W5:Y:S08]  /*1a8b0*/  LDC.64 R8, c[0x0][R20+0x210] ;  /* 0x0000840014087b82 */ /* 0x000f700000000a00 */
[----:B------:R-:W5:Y:S01]  /*1a8c0*/  @P1 LDC R27, c[0x0][0xbf0] ;  /* 0x0002fc00ff1b1b82 */ /* 0x000f620000000800 */
[----:B--2---:R-:W-:-:S07]  /*1a8d0*/  @P1 IMAD.HI.U32 R0, R31, R0, RZ ;  /* 0x000000001f001227 */ /* 0x004fce00078e00ff */
[----:B-1----:R-:W1:Y:S01]  /*1a8e0*/  @!P0 LDC R10, c[0x0][0xb50] ;  /* 0x0002d400ff0a8b82 */ /* 0x002e620000000800 */
[-C--:B0-----:R-:W-:Y:S02]  /*1a8f0*/  IMAD R5, R5, R29.reuse, RZ ;  /* 0x0000001d05057224 */ /* 0x081fe400078e02ff */
[----:B------:R-:W-:-:S05]  /*1a900*/  IMAD.WIDE.U32 R14, R4, R29, RZ ;  /* 0x0000001d040e7225 */ /* 0x000fca00078e00ff */
[----:B------:R-:W0:Y:S01]  /*1a910*/  @!P0 LDC R11, c[0x0][0xb54] ;  /* 0x0002d500ff0b8b82 */ /* 0x000e220000000800 */
        /* <DEDUP_REMOVED lines=8> */
[----:B---3--:R-:W-:-:S05]  /*1a9a0*/  SEL R5, R30, RZ, P0 ;  /* 0x000000ff1e057207 */ /* 0x008fca0000000000 */
        /* <DEDUP_REMOVED lines=13> */
[----:B------:R-:W-:Y:S02]  /*1aa80*/  IMAD.MOV.U32 R5, RZ, RZ, -0x800000 ;  /* 0xff800000ff057424 */ /* 0x000fe400078e00ff */
[----:B------:R-:W-:-:S05]  /*1aa90*/  IMAD.IADD R0, R7, 0x1, R13 ;  /* 0x0000000107007824 */ /* 0x000fca00078e020d */
[----:B0-----:R-:W-:-:S05]  /*1aaa0*/  LEA.HI.X R11, R6, R11, R0, 0x2, P0 ;  /* 0x0000000b060b7211 */ /* 0x001fca00000f1400 */
[----:B------:R1:W-:Y:S02]  /*1aab0*/  STG.E desc[UR52][R10.64], R5 ;  /* 0x000000050a007986 */ /* 0x0003e4000c101934 */
.L_x_3054:
[----:B------:R-:W-:Y:S05]  /*1aac0*/  BSYNC B1 ;  /* 0x0000000000017941 */ /* 0x000fea0003800000 */
.L_x_3053:
[----:B------:R-:W-:Y:S05]  /*1aad0*/  @P2 BRA `(.L_x_3047) ;  /* 0x0000000800f42947 */ /* 0x000fea0003800000 */
[----:B------:R-:W0:Y:S01]  /*1aae0*/  S2R R0, SR_TID.X ;  /* 0x0000000000007919 */ /* 0x000e220000002100 */
[----:B------:R-:W3:Y:S01]  /*1aaf0*/  LDC R9, c[0x0][0xbe8] ;  /* 0x0002fa00ff097b82 */ /* 0x000ee20000000800 */
[----:B------:R-:W-:Y:S01]  /*1ab00*/  ULDC.64 UR4, c[0x0][0xaa0] ;  /* 0x0002a80000047ab9 */ /* 0x000fe20000000a00 */
[----:B---3--:R-:W-:Y:S01]  /*1ab10*/  ISETP.NE.AND P0, PT, R9, 0x1, PT ;  /* 0x000000010900780c */ /* 0x008fe20003f05270 */
[----:B0-----:R-:W-:Y:S02]  /*1ab20*/  VIADD R6, R0, 0xffffff80 ;  /* 0xffffff8000067836 */ /* 0x001fe40000000000 */
[----:B------:R-:W-:-:S03]  /*1ab30*/  IMAD R0, R26, UR4, RZ ;  /* 0x000000041a007c24 */ /* 0x000fc6000f8e02ff */
[----:B-1----:R-:W-:-:S07]  /*1ab40*/  SHF.R.S32.HI R5, RZ, 0x1f, R6 ;  /* 0x0000001fff057819 */ /* 0x002fce0000011406 */
[----:B------:R-:W0:Y:S01]  /*1ab50*/  @P0 LDC R11, c[0x0][0xbec] ;  /* 0x0002fb00ff0b0b82 */ /* 0x000e220000000800 */
[----:B------:R-:W-:Y:S01]  /*1ab60*/  IMAD R7, R3, UR5, R0 ;  /* 0x0000000503077c24 */ /* 0x000fe2000f8e0200 */
[----:B------:R-:W-:Y:S01]  /*1ab70*/  LEA.HI R0, R5, R6, RZ, 0x3 ;  /* 0x0000000605007211 */ /* 0x000fe200078f18ff */
[----:B------:R-:W-:Y:S01]  /*1ab80*/  IMAD.WIDE.U32 R4, R3, UR4, RZ ;  /* 0x0000000403047c25 */ /* 0x000fe2000f8e00ff */
[----:B------:R-:W-:Y:S02]  /*1ab90*/  ULDC.64 UR4, c[0x0][0xae8] ;  /* 0x0002ba0000047ab9 */ /* 0x000fe40000000a00 */
[----:B------:R-:W-:Y:S02]  /*1aba0*/  LOP3.LUT R3, R0, 0xfffffff8, RZ, 0xc0, !PT ;  /* 0xfffffff800037812 */ /* 0x000fe400078ec0ff */
[----:B------:R-:W1:Y:S01]  /*1abb0*/  @P0 LDC R13, c[0x0][0xbf0] ;  /* 0x0002fc00ff0d0b82 */ /* 0x000e620000000800 */
[----:B------:R-:W-:Y:S01]  /*1abc0*/  SHF.R.S32.HI R10, RZ, 0x3, R0 ;  /* 0x00000003ff0a7819 */ /* 0x000fe20000011400 */
[----:B------:R-:W-:-:S02]  /*1abd0*/  IMAD.IADD R5, R5, 0x1, R7 ;  /* 0x0000000105057824 */ /* 0x000fc400078e0207 */
[----:B------:R-:W-:Y:S02]  /*1abe0*/  IMAD.IADD R3, R6, 0x1, -R3 ;  /* 0x0000000106037824 */ /* 0x000fe400078e0a03 */
[----:B------:R-:W-:-:S04]  /*1abf0*/  IMAD.WIDE.U32 R4, R209, UR4, R4 ;  /* 0x00000004d1047c25 */ /* 0x000fc8000f8e0004 */
[----:B------:R-:W-:Y:S02]  /*1ac00*/  IMAD R3, R3, 0x20, R10 ;  /* 0x0000002003037824 */ /* 0x000fe400078e020a */
[----:B------:R-:W-:Y:S01]  /*1ac10*/  IMAD R5, R209, UR5, R5 ;  /* 0x00000005d1057c24 */ /* 0x000fe2000f8e0205 */
[----:B------:R-:W-:Y:S01]  /*1ac20*/  ULDC.64 UR4, c[0x0][0xaf0] ;  /* 0x0002bc0000047ab9 */ /* 0x000fe20000000a00 */
[----:B------:R-:W-:Y:S02]  /*1ac30*/  IMAD.IADD R8, R228, 0x1, R3 ;  /* 0x00000001e4087824 */ /* 0x000fe400078e0203 */
[----:B------:R-:W-:Y:S02]  /*1ac40*/  IMAD R6, R28, UR4, RZ ;  /* 0x000000041c067c24 */ /* 0x000fe4000f8e02ff */
[----:B0-----:R-:W-:-:S04]  /*1ac50*/  @P0 IMAD.HI.U32 R0, R8, R11, RZ ;  /* 0x0000000b08000227 */ /* 0x001fc800078e00ff */
[----:B------:R-:W-:Y:S02]  /*1ac60*/  IMAD.MOV.U32 R3, RZ, RZ, R8 ;  /* 0x000000ffff037224 */ /* 0x000fe400078e0008 */
[C---:B------:R-:W-:Y:S01]  /*1ac70*/  IMAD R7, R29.reuse, UR5, R6 ;  /* 0x000000051d077c24 */ /* 0x040fe2000f8e0206 */
[----:B-1----:R-:W-:Y:S01]  /*1ac80*/  @P0 SHF.R.U32.HI R3, RZ, R13, R0 ;  /* 0x0000000dff030219 */ /* 0x002fe20000011600 */
[----:B------:R-:W-:Y:S01]  /*1ac90*/  IMAD.WIDE.U32 R4, R29, UR4, R4 ;  /* 0x000000041d047c25 */ /* 0x000fe2000f8e0004 */
[----:B------:R-:W-:Y:S02]  /*1aca0*/  ULDC.64 UR4, c[0x0][0xae0] ;  /* 0x0002b80000047ab9 */ /* 0x000fe40000000a00 */
[----:B------:R-:W-:Y:S01]  /*1acb0*/  SHF.R.S32.HI R0, RZ, 0x1f, R3 ;  /* 0x0000001fff007819 */ /* 0x000fe20000011403 */
[----:B------:R-:W-:Y:S02]  /*1acc0*/  IMAD.IADD R5, R5, 0x1, R7 ;  /* 0x0000000105057824 */ /* 0x000fe400078e0207 */
[----:B------:R-:W-:-:S02]  /*1acd0*/  IMAD.MOV R7, RZ, RZ, -R3 ;  /* 0x000000ffff077224 */ /* 0x000fc400078e0a03 */
[----:B------:R-:W-:Y:S02]  /*1ace0*/  IMAD R0, R0, UR4, RZ ;  /* 0x0000000400007c24 */ /* 0x000fe4000f8e02ff */
[----:B------:R-:W-:Y:S02]  /*1acf0*/  IMAD R7, R9, R7, R8 ;  /* 0x0000000709077224 */ /* 0x000fe400078e0208 */
[----:B------:R-:W-:-:S04]  /*1ad00*/  IMAD.WIDE.U32 R4, R3, UR4, R4 ;  /* 0x0000000403047c25 */ /* 0x000fc8000f8e0004 */
        /* <DEDUP_REMOVED lines=14> */
[----:B------:R0:W3:Y:S02]  /*1adf0*/  SHFL.IDX PT, R14, R3, RZ, 0x181f ;  /* 0x00181fff030e7589 */ /* 0x0000e400000e0000 */
.L_x_3285:
[----:B------:R-:W-:Y:S01]  /*1ae00*/  IMAD R21, R24, R9, RZ ;  /* 0x0000000918157224 */ /* 0x000fe200078e02ff */
[----:B------:R-:W-:Y:S01]  /*1ae10*/  BSSY B1, `(.L_x_3056) ;  /* 0x000001f000017945 */ /* 0x000fe20003800000 */
[----:B------:R-:W-:-:S05]  /*1ae20*/  IMAD.IADD R228, R10, 0x1, R228 ;  /* 0x000000010ae47824 */ /* 0x000fca00078e02e4 */
[----:B------:R-:W-:-:S13]  /*1ae30*/  ISETP.GE.AND P0, PT, R228, R21, PT ;  /* 0x00000015e400720c */ /* 0x000fda0003f06270 */
[----:B------:R-:W-:Y:S05]  /*1ae40*/  @P0 BRA `(.L_x_3057) ;  /* 0x00000000006c0947 */ /* 0x000fea0003800000 */
[----:B------:R-:W-:Y:S01]  /*1ae50*/  ULDC UR4, c[0x0][0xac8] ;  /* 0x0002b20000047ab9 */ /* 0x000fe20000000800 */
[C---:B------:R-:W-:Y:S01]  /*1ae60*/  VIADD R4, R215.reuse, 0x40 ;  /* 0x00000040d7047836 */ /* 0x040fe20000000000 */
[C---:B------:R-:W-:Y:S01]  /*1ae70*/  ISETP.GE.AND P3, PT, R215.reuse, UR4, PT ;  /* 0x00000004d7007c0c */ /* 0x040fe2000bf66270 */
[C---:B------:R-:W-:Y:S01]  /*1ae80*/  VIADD R15, R215.reuse, 0x80 ;  /* 0x00000080d70f7836 */ /* 0x040fe20000000000 */
[----:B------:R-:W-:Y:S01]  /*1ae90*/  SHF.R.S32.HI R5, RZ, 0x1f, R215 ;  /* 0x0000001fff057819 */ /* 0x000fe200000114d7 */
        /* <DEDUP_REMOVED lines=8> */
[----:B---3--:R-:W-:-:S03]  /*1af20*/  @!P3 LEA R6, P5, R215, R14, 0x1 ;  /* 0x0000000ed706b211 */ /* 0x008fc600078a08ff */
[----:B------:R-:W-:Y:S02]  /*1af30*/  @!P2 LEA R8, P4, R4, R14, 0x1 ;  /* 0x0000000e0408a211 */ /* 0x000fe400078808ff */
[C---:B-1----:R-:W-:Y:S01]  /*1af40*/  @!P3 LEA.HI.X R7, R215.reuse, R0, R5, 0x1, P5 ;  /* 0x00000000d707b211 */ /* 0x042fe200028f0c05 */
[----:B------:R-:W-:Y:S01]  /*1af50*/  VIADD R5, R215, 0x40 ;  /* 0x00000040d7057836 */ /* 0x000fe20000000000 */
[----:B------:R-:W-:-:S03]  /*1af60*/  @!P1 LEA R10, P5, R15, R14, 0x1 ;  /* 0x0000000e0f0a9211 */ /* 0x000fc600078a08ff */
[----:B------:R4:W-:Y:S01]  /*1af70*/  @!P3 ST.E.128 desc[UR52][R6.64], RZ ;  /* 0x000000ff0600b985 */ /* 0x0009e2000c101d34 */
[----:B------:R-:W-:Y:S02]  /*1af80*/  SHF.R.S32.HI R5, RZ, 0x1f, R5 ;  /* 0x0000001fff057819 */ /* 0x000fe40000011405 */
[-C--:B------:R-:W-:Y:S02]  /*1af90*/  @!P1 LEA.HI.X R11, R15, R0.reuse, R25, 0x1, P5 ;  /* 0x000000000f0b9211 */ /* 0x080fe400028f0c19 */
[----:B------:R-:W-:Y:S02]  /*1afa0*/  @!P2 LEA.HI.X R9, R4, R0, R5, 0x1, P4 ;  /* 0x000000000409a211 */ /* 0x000fe400020f0c05 */
[----:B------:R-:W-:-:S03]  /*1afb0*/  @!P0 LEA R4, P4, R12, R14, 0x1 ;  /* 0x0000000e0c048211 */ /* 0x000fc600078808ff */
[----:B------:R4:W-:Y:S01]  /*1afc0*/  @!P2 ST.E.128 desc[UR52][R8.64], RZ ;  /* 0x000000ff0800a985 */ /* 0x0009e2000c101d34 */
[----:B------:R-:W-:-:S03]  /*1afd0*/  @!P0 LEA.HI.X R5, R12, R0, R13, 0x1, P4 ;  /* 0x000000000c058211 */ /* 0x000fc600020f0c0d */
[----:B------:R4:W-:Y:S04]  /*1afe0*/  @!P1 ST.E.128 desc[UR52][R10.64], RZ ;  /* 0x000000ff0a009985 */ /* 0x0009e8000c101d34 */
[----:B------:R4:W-:Y:S02]  /*1aff0*/  @!P0 ST.E.128 desc[UR52][R4.64], RZ ;  /* 0x000000ff04008985 */ /* 0x0009e4000c101d34 */
.L_x_3057:
[----:B------:R-:W-:Y:S05]  /*1b000*/  BSYNC B1 ;  /* 0x0000000000017941 */ /* 0x000fea0003800000 */
.L_x_3056:
[----:B------:R-:W-:-:S03]  /*1b010*/  UMOV UR4, 0xffffffff ;  /* 0xffffffff00047882 */ /* 0x000fc60000000000 */
[----:B------:R-:W-:Y:S05]  /*1b020*/  BRA.DIV UR4, `(.L_x_3058) ;  /* 0x000000a204947947 */ /* 0x000fea000b800000 */
[----:B-1----:R1:W0:Y:S04]  /*1b030*/  SHFL.IDX PT, R0, R20, 0x1, 0x181f ;  /* 0x00381f0014007f89 */ /* 0x00222800000e0000 */
[----:B---3--:R1:W3:Y:S02]  /*1b040*/  SHFL.IDX PT, R14, R3, 0x1, 0x181f ;  /* 0x00381f00030e7f89 */ /* 0x0082e400000e0000 */
.L_x_3289:
        /* <DEDUP_REMOVED lines=18> */
[-C--:B---3--:R-:W-:Y:S02]  /*1b170*/  @!P3 LEA R6, P5, R215, R14.reuse, 0x1 ;  /* 0x0000000ed706b211 */ /* 0x088fe400078a08ff */
        /* <DEDUP_REMOVED lines=12> */
.L_x_3060:
[----:B------:R-:W-:Y:S05]  /*1b240*/  BSYNC B1 ;  /* 0x0000000000017941 */ /* 0x000fea0003800000 */
.L_x_3059:
[----:B------:R-:W-:-:S03]  /*1b250*/  UMOV UR4, 0xffffffff ;  /* 0xffffffff00047882 */ /* 0x000fc60000000000 */
[----:B------:R-:W-:Y:S05]  /*1b260*/  BRA.DIV UR4, `(.L_x_3061) ;  /* 0x000000a2044c7947 */ /* 0x000fea000b800000 */
[----:B0-----:R0:W0:Y:S04]  /*1b270*/  SHFL.IDX PT, R0, R20, 0x2, 0x181f ;  /* 0x00581f0014007f89 */ /* 0x00102800000e0000 */
[----:B---3--:R3:W0:Y:S02]  /*1b280*/  SHFL.IDX PT, R14, R3, 0x2, 0x181f ;  /* 0x00581f00030e7f89 */ /* 0x00862400000e0000 */
.L_x_3293:
        /* <DEDUP_REMOVED lines=18> */
[-C--:B0-----:R-:W-:Y:S02]  /*1b3b0*/  @!P3 LEA R6, P5, R215, R14.reuse, 0x1 ;  /* 0x0000000ed706b211 */ /* 0x081fe400078a08ff */
        /* <DEDUP_REMOVED lines=12> */
.L_x_3063:
[----:B------:R-:W-:Y:S05]  /*1b480*/  BSYNC B1 ;  /* 0x0000000000017941 */ /* 0x000fea0003800000 */
.L_x_3062:
[----:B------:R-:W-:-:S03]  /*1b490*/  UMOV UR4, 0xffffffff ;  /* 0xffffffff00047882 */ /* 0x000fc60000000000 */
[----:B------:R-:W-:Y:S05]  /*1b4a0*/  BRA.DIV UR4, `(.L_x_3064) ;  /* 0x000000a204047947 */ /* 0x000fea000b800000 */
[----:B0-----:R0:W0:Y:S04]  /*1b4b0*/  SHFL.IDX PT, R0, R20, 0x3, 0x181f ;  /* 0x00781f0014007f89 */ /* 0x00102800000e0000 */
[----:B------:R0:W0:Y:S02]  /*1b4c0*/  SHFL.IDX PT, R14, R3, 0x3, 0x181f ;  /* 0x00781f00030e7f89 */ /* 0x00002400000e0000 */
.L_x_3297:
[----:B01-3--:R-:W-:-:S05]  /*1b4d0*/  VIADD R3, R228, 0x60 ;  /* 0x00000060e4037836 */ /* 0x00bfca0000000000 */
[----:B------:R-:W-:-:S13]  /*1b4e0*/  ISETP.GE.AND P0, PT, R3, R21, PT ;  /* 0x000000150300720c */ /* 0x000fda0003f06270 */
[----:B------:R-:W-:Y:S05]  /*1b4f0*/  @P0 BRA `(.L_x_3047) ;  /* 0x00000000006c0947 */ /* 0x000fea0003800000 */
[----:B------:R-:W-:Y:S01]  /*1b500*/  ULDC UR4, c[0x0][0xac8] ;  /* 0x0002b20000047ab9 */ /* 0x000fe20000000800 */
[C---:B----4-:R-:W-:Y:S01]  /*1b510*/  VIADD R4, R215.reuse, 0x40 ;  /* 0x00000040d7047836 */ /* 0x050fe20000000000 */
        /* <DEDUP_REMOVED lines=11> */
[----:B------:R-:W-:-:S03]  /*1b5d0*/  @!P3 LEA R6, P5, R215, R14, 0x1 ;  /* 0x0000000ed706b211 */ /* 0x000fc600078a08ff */
[----:B------:R-:W-:Y:S02]  /*1b5e0*/  @!P2 LEA R8, P4, R4, R14, 0x1 ;  /* 0x0000000e0408a211 */ /* 0x000fe400078808ff */
[C---:B------:R-:W-:Y:S01]  /*1b5f0*/  @!P3 LEA.HI.X R7, R215.reuse, R0, R5, 0x1, P5 ;  /* 0x00000000d707b211 */ /* 0x040fe200028f0c05 */
        /* <DEDUP_REMOVED lines=11> */
.L_x_3047:
[----:B------:R-:W-:Y:S05]  /*1b6b0*/  BSYNC B0 ;  /* 0x0000000000007941 */ /* 0x000fea0003800000 */
.L_x_3033:
[----:B------:R-:W-:Y:S02]  /*1b6c0*/  ULDC UR4, c[0x0][0xc3c] ;  /* 0x00030f0000047ab9 */ /* 0x000fe40000000800 */
[----:B--2---:R-:W-:-:S13]  /*1b6d0*/  ISETP.GE.AND P0, PT, R51, UR4, PT ;  /* 0x0000000433007c0c */ /* 0x004fda000bf06270 */
[----:B------:R-:W-:Y:S05]  /*1b6e0*/  @!P0 BRA `(.L_x_3065) ;  /* 0xfffffe5c00848947 */ /* 0x000fea000383ffff */
[----:B------:R-:W-:Y:S05]  /*1b6f0*/  BRA `(.L_x_2832) ;  /* 0x0000007c00c47947 */ /* 0x000fea0003800000 */
.L_x_2830:
        /* <DEDUP_REMOVED lines=16> */
.L_x_3066:
        /* <DEDUP_REMOVED lines=43> */
.L_x_3070:
        /* <DEDUP_REMOVED lines=37> */
.L_x_3068:
        /* <DEDUP_REMOVED lines=13> */
.L_x_3071:
        /* <DEDUP_REMOVED lines=21> */
[----:B------:R-:W-:Y:S02]  /*1bf20*/  IADD3 R11, R10, 0xffffffe, RZ ;  /* 0x0ffffffe0a0b7810 */ /* 0x000fe40007ffe0ff */
[----:B------:R-:W-:Y:S02]  /*1bf30*/  LOP3.LUT R8, R5, R6, RZ, 0x3c, !PT ;  /* 0x0000000605087212 */ /* 0x000fe400078e3cff */
        /* <DEDUP_REMOVED lines=39> */
.L_x_3072:
        /* <DEDUP_REMOVED lines=61> */
.L_x_3073:
[----:B------:R-:W-:-:S05]  /*1c580*/  LOP3.LUT R25, RZ, R2, RZ, 0x33, !PT ;  /* 0x00000002ff197212 */ /* 0x000fca00078e33ff */
[----:B------:R-:W-:Y:S01]  /*1c590*/  IMAD.IADD R25, R6, 0x1, R25 ;  /* 0x0000000106197824 */ /* 0x000fe200078e0219 */
[----:B------:R-:W-:Y:S06]  /*1c5a0*/  BRA `(.L_x_3074) ;  /* 0x00000000000c7947 */ /* 0x000fec0003800000 */
.L_x_3069:
[----:B------:R-:W-:Y:S02]  /*1c5b0*/  IMAD.MOV.U32 R25, RZ, RZ, RZ ;  /* 0x000000ffff197224 */ /* 0x000fe400078e00ff */
[----:B------:R-:W-:Y:S02]  /*1c5c0*/  IMAD.U32 R24, RZ, RZ, UR6 ;  /* 0x00000006ff187e24 */ /* 0x000fe4000f8e00ff */
[----:B------:R-:W-:-:S07]  /*1c5d0*/  IMAD.MOV.U32 R26, RZ, RZ, RZ ;  /* 0x000000ffff1a7224 */ /* 0x000fce00078e00ff */
.L_x_3074:
[----:B------:R-:W-:-:S13]  /*1c5e0*/  ISETP.NE.AND P0, PT, R7, RZ, PT ;  /* 0x000000ff0700720c */ /* 0x000fda0003f05270 */
[----:B------:R-:W0:Y:S01]  /*1c5f0*/  @!P0 S2R R3, SR_CgaCtaId ;  /* 0x0000000000038919 */ /* 0x000e220000008800 */
[----:B------:R-:W-:-:S04]  /*1c600*/  @!P0 MOV R2, 0x400 ;  /* 0x0000040000028802 */ /* 0x000fc80000000f00 */
[----:B0-----:R-:W-:-:S05]  /*1c610*/  @!P0 LEA R2, R3, R2, 0x18 ;  /* 0x0000000203028211 */ /* 0x001fca00078ec0ff */
[----:B------:R1:W-:Y:S01]  /*1c620*/  @!P0 STS.128 [R2+0x228d0], R24 ;  /* 0x0228d01802008388 */ /* 0x0003e20000000c00 */
[----:B------:R-:W-:Y:S06]  /*1c630*/  BAR.ARV 0x5, 0x180 ;  /* 0x0146000000007b1d */ /* 0x000fec0000002000 */
.L_x_3067:
[----:B------:R2:W-:Y:S01]  /*1c640*/  STL [R1+0x20], RZ ;  /* 0x000020ff01007387 */ /* 0x0005e20000100800 */
[----:B------:R-:W-:Y:S01]  /*1c650*/  ULDC UR4, c[0x0][0xc3c] ;  /* 0x00030f0000047ab9 */ /* 0x000fe20000000800 */
[----:B------:R-:W-:Y:S01]  /*1c660*/  IMAD.MOV.U32 R23, RZ, RZ, 0x1 ;  /* 0x00000001ff177424 */ /* 0x000fe200078e00ff */
[----:B0-----:R-:W-:Y:S01]  /*1c670*/  ISETP.GE.AND P0, PT, R27, UR4, PT ;  /* 0x000000041b007c0c */ /* 0x001fe2000bf06270 */
[----:B------:R-:W-:-:S12]  /*1c680*/  IMAD.MOV.U32 R19, RZ, RZ, RZ ;  /* 0x000000ffff137224 */ /* 0x000fd800078e00ff */
[----:B--2---:R-:W-:Y:S05]  /*1c690*/  @P0 BRA `(.L_x_3075) ;  /* 0x0000006c00000947 */ /* 0x004fea0003800000 */
[----:B------:R-:W0:Y:S01]  /*1c6a0*/  S2UR UR5, SR_CgaCtaId ;  /* 0x00000000000579c3 */ /* 0x000e220000008800 */
[C---:B-1----:R-:W-:Y:S01]  /*1c6b0*/  IMAD.SHL.U32 R2, R0.reuse, 0x8, RZ ;  /* 0x0000000800027824 */ /* 0x042fe200078e00ff */
[----:B------:R-:W-:Y:S01]  /*1c6c0*/  LOP3.LUT R5, R0, 0x7f, RZ, 0xc0, !PT ;  /* 0x0000007f00057812 */ /* 0x000fe200078ec0ff */
[----:B------:R-:W-:Y:S01]  /*1c6d0*/  UMOV UR4, 0x400 ;  /* 0x0000040000047882 */ /* 0x000fe20000000000 */
[----:B------:R1:W-:Y:S01]  /*1c6e0*/  STL [R1+0x20], RZ ;  /* 0x000020ff01007387 */ /* 0x0003e20000100800 */
[----:B------:R-:W-:Y:S01]  /*1c6f0*/  BSSY B8, `(.L_x_3075) ;  /* 0x00006ba000087945 */ /* 0x000fe20003800000 */
[C---:B------:R-:W-:Y:S01]  /*1c700*/  LOP3.LUT R3, R2.reuse, 0x1f8, RZ, 0xc0, !PT ;  /* 0x000001f802037812 */ /* 0x040fe200078ec0ff */
[----:B------:R-:W-:Y:S01]  /*1c710*/  IMAD.SHL.U32 R29, R5, 0x8, RZ ;  /* 0x00000008051d7824 */ /* 0x000fe200078e00ff */
[----:B------:R-:W-:Y:S01]  /*1c720*/  LOP3.LUT R2, R2, 0x38, RZ, 0xc0, !PT ;  /* 0x0000003802027812 */ /* 0x000fe200078ec0ff */
[----:B------:R-:W-:Y:S01]  /*1c730*/  IMAD.MOV.U32 R28, RZ, RZ, 0x1 ;  /* 0x00000001ff1c7424 */ /* 0x000fe200078e00ff */
[----:B------:R-:W-:Y:S01]  /*1c740*/  LOP3.LUT R4, R3, 0x38, R0, 0x78, !PT ;  /* 0x0000003803047812 */ /* 0x000fe200078e7800 */
[----:B------:R-:W-:Y:S01]  /*1c750*/  IMAD.SHL.U32 R0, R0, 0x10, RZ ;  /* 0x0000001000007824 */ /* 0x000fe200078e00ff */
[----:B------:R-:W-:-:S02]  /*1c760*/  SHF.R.U32.HI R3, RZ, 0x3, R5 ;  /* 0x00000003ff037819 */ /* 0x000fc40000011605 */
[----:B------:R-:W-:Y:S02]  /*1c770*/  CS2R R18, SRZ ;  /* 0x0000000000127805 */ /* 0x000fe4000001ff00 */
[----:B------:R-:W-:Y:S01]  /*1c780*/  LOP3.LUT R29, R4, 0x200, R29, 0xf8, !PT ;  /* 0x00000200041d7812 */ /* 0x000fe200078ef81d */
[----:B------:R-:W-:Y:S01]  /*1c790*/  IMAD.MOV.U32 R23, RZ, RZ, 0x1 ;  /* 0x00000001ff177424 */ /* 0x000fe200078e00ff */
[----:B------:R-:W-:Y:S01]  /*1c7a0*/  LOP3.LUT R3, R3, 0x70, R0, 0xf8, !PT ;  /* 0x0000007003037812 */ /* 0x000fe200078ef800 */
[----:B------:R-:W-:Y:S01]  /*1c7b0*/  ULDC.64 UR40, c[0x0][0x198] ;  /* 0x0000660000287ab9 */ /* 0x000fe20000000a00 */
[C---:B------:R-:W-:Y:S01]  /*1c7c0*/  LOP3.LUT R0, R2.reuse, 0x40, RZ, 0xfc, !PT ;  /* 0x0000004002007812 */ /* 0x040fe200078efcff */
[----:B------:R-:W-:Y:S01]  /*1c7d0*/  ULOP3.LUT UR38, UR36, 0x2, URZ, 0xfc, !UPT ;  /* 0x0000000224267892 */ /* 0x000fe2000f8efc3f */
[C---:B------:R-:W-:Y:S01]  /*1c7e0*/  LOP3.LUT R3, R2.reuse, 0x80, RZ, 0xfc, !PT ;  /* 0x0000008002037812 */ /* 0x040fe200078efcff */
[----:B------:R-:W-:Y:S01]  /*1c7f0*/  ULDC UR37, c[0x0][0xc] ;  /* 0x0000030000257ab9 */ /* 0x000fe20000000800 */
[----:B------:R-:W-:Y:S01]  /*1c800*/  LOP3.LUT R2, R2, 0xc0, RZ, 0xfc, !PT ;  /* 0x000000c002027812 */ /* 0x000fe200078efcff */
[----:B0-----:R-:W-:-:S06]  /*1c810*/  ULEA UR4, UR5, UR4, 0x18 ;  /* 0x0000000405047291 */ /* 0x001fcc000f8ec03f */
[----:B------:R-:W-:-:S04]  /*1c820*/  IMAD.U32 R17, RZ, RZ, UR4 ;  /* 0x00000004ff117e24 */ /* 0x000fc8000f8e00ff */
[----:B------:R-:W-:-:S05]  /*1c830*/  IMAD R0, R29, 0x2, R17 ;  /* 0x000000021d007824 */ /* 0x000fca00078e0211 */
[----:B------:R1:W-:Y:S02]  /*1c840*/  STL [R1+0x4], R0 ;  /* 0x0000040001007387 */ /* 0x0003e40000100800 */
.L_x_3194:
[----:B------:R-:W-:Y:S05]  /*1c850*/  YIELD ;  /* 0x0000000000007946 */ /* 0x000fea0003800000 */
[----:B------:R-:W-:Y:S01]  /*1c860*/  ULDC.64 UR4, c[0x0][0xa28] ;  /* 0x00028a0000047ab9 */ /* 0x000fe20000000a00 */
[----:B------:R-:W-:Y:S01]  /*1c870*/  IMAD.MOV.U32 R31, RZ, RZ, RZ ;  /* 0x000000ffff1f7224 */ /* 0x000fe200078e00ff */
[----:B------:R-:W-:Y:S01]  /*1c880*/  ISETP.NE.U32.AND P0, PT, RZ, UR4, PT ;  /* 0x00000004ff007c0c */ /* 0x000fe2000bf05070 */
[----:B------:R-:W0:Y:S01]  /*1c890*/  LDC.64 R4, c[0x0][0xa00] ;  /* 0x00028000ff047b82 */ /* 0x000e220000000a00 */
[----:B------:R-:W-:Y:S01]  /*1c8a0*/  IMAD.MOV.U32 R8, RZ, RZ, RZ ;  /* 0x000000ffff087224 */ /* 0x000fe200078e00ff */
[----:B------:R-:W-:Y:S01]  /*1c8b0*/  ULDC.64 UR6, c[0x0][0xa10] ;  /* 0x0002840000067ab9 */ /* 0x000fe20000000a00 */
[----:B------:R-:W-:Y:S01]  /*1c8c0*/  ISETP.NE.AND.EX P0, PT, RZ, UR5, PT, P0 ;  /* 0x00000005ff007c0c */ /* 0x000fe2000bf05300 */
[----:B------:R-:W-:-:S12]  /*1c8d0*/  ULDC.64 UR4, c[0x0][0xa18] ;  /* 0x0002860000047ab9 */ /* 0x000fd80000000a00 */
[----:B--2---:R-:W2:Y:S02]  /*1c8e0*/  @P0 LDC.64 R2, c[0x0][0xa28] ;  /* 0x00028a00ff020b82 */ /* 0x004ea40000000a00 */
[----:B--2---:R-:W-:-:S05]  /*1c8f0*/  @P0 IMAD.WIDE R2, R27, 0x4, R2 ;  /* 0x000000041b020825 */ /* 0x004fca00078e0202 */
[----:B------:R2:W5:Y:S01]  /*1c900*/  @P0 LDG.E R31, desc[UR52][R2.64] ;  /* 0x00000034021f0981 */ /* 0x000562000c1e1900 */
[----:B------:R-:W-:Y:S01]  /*1c910*/  ISETP.NE.U32.AND P0, PT, RZ, UR4, PT ;  /* 0x00000004ff007c0c */ /* 0x000fe2000bf05070 */
[----:B0-----:R-:W-:Y:S01]  /*1c920*/  IMAD.WIDE R4, R27, 0x4, R4 ;  /* 0x000000041b047825 */ /* 0x001fe200078e0204 */
[----:B------:R-:W-:Y:S02]  /*1c930*/  ISETP.NE.U32.AND P1, PT, RZ, UR6, PT ;  /* 0x00000006ff007c0c */ /* 0x000fe4000bf25070 */
[----:B------:R-:W-:Y:S01]  /*1c940*/  ISETP.NE.AND.EX P2, PT, RZ, UR5, PT, P0 ;  /* 0x00000005ff007c0c */ /* 0x000fe2000bf45300 */
[----:B------:R-:W-:Y:S01]  /*1c950*/  ULDC.64 UR4, c[0x0][0xa00] ;  /* 0x0002800000047ab9 */ /* 0x000fe20000000a00 */
[----:B------:R-:W-:Y:S01]  /*1c960*/  ISETP.NE.AND.EX P1, PT, RZ, UR7, PT, P1 ;  /* 0x00000007ff007c0c */ /* 0x000fe2000bf25310 */
[----:B-1----:R-:W-:Y:S01]  /*1c970*/  IMAD.MOV.U32 R0, RZ, RZ, RZ ;  /* 0x000000ffff007224 */ /* 0x002fe200078e00ff */
[----:B------:R-:W-:Y:S01]  /*1c980*/  ISETP.NE.U32.AND P0, PT, RZ, UR4, PT ;  /* 0x00000004ff007c0c */ /* 0x000fe2000bf05070 */
[----:B--2---:R-:W0:Y:S03]  /*1c990*/  LDC.64 R2, c[0x0][0xa10] ;  /* 0x00028400ff027b82 */ /* 0x004e260000000a00 */
[----:B------:R-:W-:-:S05]  /*1c9a0*/  ISETP.NE.AND.EX P0, PT, RZ, UR5, PT, P0 ;  /* 0x00000005ff007c0c */ /* 0x000fca000bf05300 */
[----:B---3--:R-:W1:Y:S08]  /*1c9b0*/  @P2 LDC.64 R6, c[0x0][0xa18] ;  /* 0x00028600ff062b82 */ /* 0x008e700000000a00 */
[----:B------:R-:W2:Y:S01]  /*1c9c0*/  @P0 LDG.E R8, desc[UR52][R4.64] ;  /* 0x0000003404080981 */ /* 0x000ea2000c1e1900 */
[----:B------:R-:W-:Y:S01]  /*1c9d0*/  ULDC UR4, c[0x0][0x288] ;  /* 0x0000a20000047ab9 */ /* 0x000fe20000000800 */
[----:B0-----:R-:W-:-:S05]  /*1c9e0*/  IMAD.WIDE R2, R27, 0x4, R2 ;  /* 0x000000041b027825 */ /* 0x001fca00078e0202 */
[----:B------:R-:W5:Y:S01]  /*1c9f0*/  @P1 LDG.E R0, desc[UR52][R2.64] ;  /* 0x0000003402001981 */ /* 0x000f62000c1e1900 */
[----:B-1----:R-:W-:-:S03]  /*1ca00*/  @P2 IMAD.WIDE R6, R27, 0x4, R6 ;  /* 0x000000041b062825 */ /* 0x002fc600078e0206 */
[----:B--2---:R0:W-:Y:S02]  /*1ca10*/  STL [R1+0x8], R8 ;  /* 0x0000080801007387 */ /* 0x0041e40000100800 */
[----:B0-----:R-:W-:Y:S01]  /*1ca20*/  IMAD.U32 R8, RZ, RZ, UR4 ;  /* 0x00000004ff087e24 */ /* 0x001fe2000f8e00ff */
[----:B------:R-:W-:-:S05]  /*1ca30*/  ULDC.64 UR4, c[0x0][0x418] ;  /* 0x0001060000047ab9 */ /* 0x000fca0000000a00 */
        /* <DEDUP_REMOVED lines=8> */
[----:B0-----:R-:W-:Y:S02]  /*1cac0*/  IMAD.U32 R7, RZ, RZ, UR5 ;  /* 0x00000005ff077e24 */ /* 0x001fe4000f8e00ff */
[----:B------:R-:W-:Y:S01]  /*1cad0*/  IMAD.U32 R10, RZ, RZ, UR4 ;  /* 0x00000004ff0a7e24 */ /* 0x000fe2000f8e00ff */
[----:B--2---:R0:W-:Y:S01]  /*1cae0*/  STL [R1], R8 ;  /* 0x0000000801007387 */ /* 0x0041e20000100800 */
[----:B------:R-:W-:Y:S01]  /*1caf0*/  IMAD.MOV.U32 R12, RZ, RZ, R8 ;  /* 0x000000ffff0c7224 */ /* 0x000fe200078e0008 */
[----:B----4-:R-:W-:Y:S06]  /*1cb00*/  @P2 BRA `(.L_x_3076) ;  /* 0x0000000000142947 */ /* 0x010fec0003800000 */
[----:B------:R-:W-:Y:S05]  /*1cb10*/  @!P0 BRA `(.L_x_3076) ;  /* 0x0000000000108947 */ /* 0x000fea0003800000 */
[----:B------:R-:W2:Y:S04]  /*1cb20*/  LDG.E R9, desc[UR52][R4.64] ;  /* 0x0000003404097981 */ /* 0x000ea8000c1e1900 */
[----:B------:R-:W2:Y:S02]  /*1cb30*/  LDG.E R6, desc[UR52][R4.64+0x4] ;  /* 0x0000043404067981 */ /* 0x000ea4000c1e1900 */
[----:B--2---:R-:W-:-:S05]  /*1cb40*/  IMAD.IADD R12, R6, 0x1, -R9 ;  /* 0x00000001060c7824 */ /* 0x004fca00078e0a09 */
[----:B------:R1:W-:Y:S02]  /*1cb50*/  STL [R1], R12 ;  /* 0x0000000c01007387 */ /* 0x0003e40000100800 */
.L_x_3076:
[----:B------:R-:W-:Y:S01]  /*1cb60*/  ULDC.64 UR4, c[0x0][0xa20] ;  /* 0x0002880000047ab9 */ /* 0x000fe20000000a00 */
[C---:B------:R-:W-:Y:S02]  /*1cb70*/  LOP3.LUT R4, R26.reuse, 0xff000000, RZ, 0xc0, !PT ;  /* 0xff0000001a047812 */ /* 0x040fe400078ec0ff */
[----:B------:R-:W-:Y:S02]  /*1cb80*/  ISETP.NE.U32.AND P0, PT, RZ, UR4, PT ;  /* 0x00000004ff007c0c */ /* 0x000fe4000bf05070 */
[----:B------:R-:W-:Y:S02]  /*1cb90*/  SHF.R.U32.HI R5, RZ, 0x8, R4 ;  /* 0x00000008ff057819 */ /* 0x000fe40000011604 */
[----:B------:R-:W-:Y:S02]  /*1cba0*/  ISETP.NE.AND.EX P0, PT, RZ, UR5, PT, P0 ;  /* 0x00000005ff007c0c */ /* 0x000fe4000bf05300 */
[C---:B------:R-:W-:Y:S02]  /*1cbb0*/  LOP3.LUT R6, R26.reuse, 0xff0000, RZ, 0xc0, !PT ;  /* 0x00ff00001a067812 */ /* 0x040fe400078ec0ff */
[----:B------:R-:W-:-:S02]  /*1cbc0*/  LOP3.LUT R26, R26, 0xffff, RZ, 0xc0, !PT ;  /* 0x0000ffff1a1a7812 */ /* 0x000fc400078ec0ff */
[----:B------:R-:W-:-:S07]  /*1cbd0*/  LEA.HI R6, R6, R5, RZ, 0x10 ;  /* 0x0000000506067211 */ /* 0x000fce00078f80ff */
[----:B------:R-:W-:Y:S05]  /*1cbe0*/  @!P0 BRA `(.L_x_3077) ;  /* 0x0000000000108947 */ /* 0x000fea0003800000 */
[----:B------:R-:W2:Y:S02]  /*1cbf0*/  LDC.64 R4, c[0x0][0xa20] ;  /* 0x00028800ff047b82 */ /* 0x000ea40000000a00 */
[----:B--2---:R-:W-:-:S05]  /*1cc00*/  IMAD.WIDE R4, R27, 0x4, R4 ;  /* 0x000000041b047825 */ /* 0x004fca00078e0204 */
[----:B------:R2:W5:Y:S01]  /*1cc10*/  LDG.E R10, desc[UR52][R4.64] ;  /* 0x00000034040a7981 */ /* 0x000562000c1e1900 */
[----:B------:R-:W-:Y:S05]  /*1cc20*/  BRA `(.L_x_3078) ;  /* 0x0000000000247947 */ /* 0x000fea0003800000 */
.L_x_3077:
[----:B------:R-:W-:Y:S02]  /*1cc30*/  ULDC.64 UR4, c[0x0][0xa08] ;  /* 0x0002820000047ab9 */ /* 0x000fe40000000a00 */
[----:B------:R-:W-:-:S04]  /*1cc40*/  ISETP.NE.U32.AND P0, PT, RZ, UR4, PT ;  /* 0x00000004ff007c0c */ /* 0x000fc8000bf05070 */
[----:B------:R-:W-:-:S13]  /*1cc50*/  ISETP.NE.AND.EX P0, PT, RZ, UR5, PT, P0 ;  /* 0x00000005ff007c0c */ /* 0x000fda000bf05300 */
[----:B------:R-:W-:Y:S05]  /*1cc60*/  @!P0 BRA `(.L_x_3078) ;  /* 0x0000000000148947 */ /* 0x000fea0003800000 */
[----:B------:R-:W2:Y:S02]  /*1cc70*/  LDC.64 R4, c[0x0][0xa08] ;  /* 0x00028200ff047b82 */ /* 0x000ea40000000a00 */
[----:B--2---:R-:W-:-:S05]  /*1cc80*/  IMAD.WIDE R4, R27, 0x4, R4 ;  /* 0x000000041b047825 */ /* 0x004fca00078e0204 */
[----:B------:R-:W2:Y:S04]  /*1cc90*/  LDG.E R10, desc[UR52][R4.64] ;  /* 0x00000034040a7981 */ /* 0x000ea8000c1e1900 */
[----:B------:R-:W2:Y:S02]  /*1cca0*/  LDG.E R9, desc[UR52][R4.64+0x4] ;  /* 0x0000043404097981 */ /* 0x000ea4000c1e1900 */
[----:B--2---:R-:W-:-:S07]  /*1ccb0*/  IMAD.IADD R10, R9, 0x1, -R10 ;  /* 0x00000001090a7824 */ /* 0x004fce00078e0a0a */
.L_x_3078:
[----:B--2---:R-:W2:Y:S01]  /*1ccc0*/  @P1 LDG.E R5, desc[UR52][R2.64] ;  /* 0x0000003402051981 */ /* 0x004ea2000c1e1900 */
[----:B0-----:R-:W0:Y:S03]  /*1ccd0*/  LDC R8, c[0x0][0x448] ;  /* 0x00011200ff087b82 */ /* 0x001e260000000800 */
[----:B------:R3:W2:Y:S01]  /*1cce0*/  @P1 LDG.E R4, desc[UR52][R2.64+0x4] ;  /* 0x0000043402041981 */ /* 0x0006a2000c1e1900 */
[----:B------:R-:W-:Y:S02]  /*1ccf0*/  IMAD.SHL.U32 R35, R25, 0x80, RZ ;  /* 0x0000008019237824 */ /* 0x000fe400078e00ff */
[----:B-----5:R-:W-:Y:S02]  /*1cd00*/  IMAD.IADD R10, R10, 0x1, -R31 ;  /* 0x000000010a0a7824 */ /* 0x020fe400078e0a1f */
[----:B---3--:R-:W3:Y:S01]  /*1cd10*/  LDC.64 R2, c[0x0][0x9e0] ;  /* 0x00027800ff027b82 */ /* 0x008ee20000000a00 */
[----:B0-----:R-:W-:Y:S01]  /*1cd20*/  ISETP.NE.AND P2, PT, R8, 0x1, PT ;  /* 0x000000010800780c */ /* 0x001fe20003f45270 */
[----:B------:R-:W-:-:S12]  /*1cd30*/  VIADD R8, R35, 0x7f ;  /* 0x0000007f23087836 */ /* 0x000fd80000000000 */
[----:B------:R-:W0:Y:S01]  /*1cd40*/  @P2 LDC R9, c[0x0][0x44c] ;  /* 0x00011300ff092b82 */ /* 0x000e220000000800 */
[----:B---3--:R-:W-:-:S07]  /*1cd50*/  ISETP.GE.AND P3, PT, R3, 0x1, PT ;  /* 0x000000010300780c */ /* 0x008fce0003f66270 */
[----:B------:R-:W3:Y:S01]  /*1cd60*/  @P2 LDC R11, c[0x0][0x450] ;  /* 0x00011400ff0b2b82 */ /* 0x000ee20000000800 */
[----:B--2---:R-:W-:Y:S02]  /*1cd70*/  @P1 IMAD.IADD R7, R4, 0x1, -R5 ;  /* 0x0000000104071824 */ /* 0x004fe400078e0a05 */
[----:B0-----:R-:W-:-:S04]  /*1cd80*/  @P2 IMAD.HI.U32 R4, R8, R9, RZ ;  /* 0x0000000908042227 */ /* 0x001fc800078e00ff */
[----:B------:R-:W-:Y:S01]  /*1cd90*/  IMAD.IADD R22, R10, 0x1, R7 ;  /* 0x000000010a167824 */ /* 0x000fe200078e0207 */
[----:B---3--:R-:W-:-:S03]  /*1cda0*/  @P2 SHF.R.U32.HI R8, RZ, R11, R4 ;  /* 0x0000000bff082219 */ /* 0x008fc60000011604 */
[C---:B------:R-:W-:Y:S01]  /*1cdb0*/  VIADD R4, R22.reuse, 0x5f ;  /* 0x0000005f16047836 */ /* 0x040fe20000000000 */
[----:B------:R-:W-:-:S03]  /*1cdc0*/  IADD3 R9, R22, 0x1, -R12 ;  /* 0x0000000116097810 */ /* 0x000fc60007ffe80c */
        /* <DEDUP_REMOVED lines=17> */
.L_x_3081:
[----:B------:R-:W-:-:S13]  /*1cee0*/  ISETP.NE.AND P0, PT, R3, 0x1, PT ;  /* 0x000000010300780c */ /* 0x000fda0003f05270 */
[----:B------:R-:W0:Y:S02]  /*1cef0*/  @P0 LDC.64 R4, c[0x0][0x9e8] ;  /* 0x00027a00ff040b82 */ /* 0x000e240000000a00 */
[----:B0-----:R-:W-:-:S05]  /*1cf00*/  @P0 IMAD.HI.U32 R4, R11, R4, RZ ;  /* 0x000000040b040227 */ /* 0x001fca00078e00ff */
[----:B------:R-:W-:-:S07]  /*1cf10*/  @P0 SHF.R.U32.HI R11, RZ, R5, R4 ;  /* 0x00000005ff0b0219 */ /* 0x000fce0000011604 */
.L_x_3082:
[----:B------:R-:W-:Y:S05]  /*1cf20*/  BSYNC B0 ;  /* 0x0000000000007941 */ /* 0x000fea0003800000 */
.L_x_3080:
[----:B------:R-:W-:-:S05]  /*1cf30*/  IMAD R11, R11, R3, R3 ;  /* 0x000000030b0b7224 */ /* 0x000fca00078e0203 */
[----:B------:R-:W-:-:S07]  /*1cf40*/  VIMNMX R2, R2, R11, PT ;  /* 0x0000000b02027248 */ /* 0x000fce0003fe0100 */
.L_x_3079:
[----:B------:R-:W0:Y:S01]  /*1cf50*/  @P2 LDC R8, c[0x0][0x44c] ;  /* 0x00011300ff082b82 */ /* 0x000e220000000800 */
[----:B------:R-:W-:Y:S01]  /*1cf60*/  VIADD R2, R2, 0x5f ;  /* 0x0000005f02027836 */ /* 0x000fe20000000000 */
[----:B------:R-:W-:Y:S01]  /*1cf70*/  ULDC UR4, c[0x0][0x9dc] ;  /* 0x0002770000047ab9 */ /* 0x000fe20000000800 */
[----:B------:R-:W-:Y:S02]  /*1cf80*/  IMAD.MOV.U32 R5, RZ, RZ, R35 ;  /* 0x000000ffff057224 */ /* 0x000fe400078e0023 */
[----:B------:R-:W-:-:S03]  /*1cf90*/  IMAD.HI R2, R2, 0x2aaaaaab, RZ ;  /* 0x2aaaaaab02027827 */ /* 0x000fc600078e02ff */
[----:B------:R-:W2:Y:S01]  /*1cfa0*/  @P2 LDC R4, c[0x0][0x450] ;  /* 0x00011400ff042b82 */ /* 0x000ea20000000800 */
[----:B0-----:R-:W-:-:S04]  /*1cfb0*/  @P2 IMAD.HI.U32 R11, R35, R8, RZ ;  /* 0x00000008230b2227 */ /* 0x001fc800078e00ff */
[----:B------:R-:W-:Y:S01]  /*1cfc0*/  IMAD.IADD R8, R22, 0x1, -R12 ;  /* 0x0000000116087824 */ /* 0x000fe200078e0a0c */
[----:B--2---:R-:W-:Y:S02]  /*1cfd0*/  @P2 SHF.R.U32.HI R5, RZ, R4, R11 ;  /* 0x00000004ff052219 */ /* 0x004fe4000001160b */
[----:B------:R-:W-:-:S03]  /*1cfe0*/  SHF.R.U32.HI R11, RZ, 0x1f, R2 ;  /* 0x0000001fff0b7819 */ /* 0x000fc60000011602 */
[----:B-1----:R-:W-:Y:S01]  /*1cff0*/  IMAD.IADD R12, R8, 0x1, R5 ;  /* 0x00000001080c7824 */ /* 0x002fe200078e0205 */
[----:B------:R-:W-:-:S03]  /*1d000*/  LEA.HI.SX32 R11, R2, R11, 0x1c ;  /* 0x0000000b020b7211 */ /* 0x000fc600078fe2ff */
[----:B------:R-:W-:Y:S01]  /*1d010*/  VIADD R2, R12, -UR4 ;  /* 0x800000040c027c36 */ /* 0x000fe20008000000 */
[----:B------:R-:W-:Y:S01]  /*1d020*/  VIMNMX R11, R20, R11, PT ;  /* 0x0000000b140b7248 */ /* 0x000fe20003fe0100 */
        /* <DEDUP_REMOVED lines=11> */
.L_x_3085:
[----:B------:R-:W-:-:S13]  /*1d0e0*/  ISETP.NE.AND P0, PT, R3, 0x1, PT ;  /* 0x000000010300780c */ /* 0x000fda0003f05270 */
[----:B------:R-:W0:Y:S02]  /*1d0f0*/  @P0 LDC.64 R4, c[0x0][0x9e8] ;  /* 0x00027a00ff040b82 */ /* 0x000e240000000a00 */
[----:B0-----:R-:W-:-:S05]  /*1d100*/  @P0 IMAD.HI.U32 R4, R12, R4, RZ ;  /* 0x000000040c040227 */ /* 0x001fca00078e00ff */
[----:B------:R-:W-:-:S07]  /*1d110*/  @P0 SHF.R.U32.HI R12, RZ, R5, R4 ;  /* 0x00000005ff0c0219 */ /* 0x000fce0000011604 */
.L_x_3086:
[----:B------:R-:W-:Y:S05]  /*1d120*/  BSYNC B0 ;  /* 0x0000000000007941 */ /* 0x000fea0003800000 */
.L_x_3084:
[----:B------:R-:W-:-:S05]  /*1d130*/  IMAD R3, R12, R3, RZ ;  /* 0x000000030c037224 */ /* 0x000fca00078e02ff */
[----:B------:R-:W-:-:S07]  /*1d140*/  VIMNMX R2, R2, R3, !PT ;  /* 0x0000000302027248 */ /* 0x000fce0007fe0100 */
.L_x_3083:
[----:B------:R-:W-:Y:S01]  /*1d150*/  IMAD.HI R2, R2, 0x2aaaaaab, RZ ;  /* 0x2aaaaaab02027827 */ /* 0x000fe200078e02ff */
[----:B------:R-:W-:Y:S01]  /*1d160*/  BSSY B0, `(.L_x_3087) ;  /* 0x0000026000007945 */ /* 0x000fe20003800000 */
[----:B------:R-:W-:Y:S02]  /*1d170*/  LOP3.LUT R30, R6, 0xff, RZ, 0xc0, !PT ;  /* 0x000000ff061e7812 */ /* 0x000fe400078ec0ff */
[----:B------:R-:W-:Y:S01]  /*1d180*/  SHF.R.U32.HI R6, RZ, 0x10, R6 ;  /* 0x00000010ff067819 */ /* 0x000fe20000011606 */
[----:B------:R-:W-:Y:S01]  /*1d190*/  IMAD.MOV.U32 R14, RZ, RZ, RZ ;  /* 0x000000ffff0e7224 */ /* 0x000fe200078e00ff */
[----:B------:R-:W-:-:S04]  /*1d1a0*/  SHF.R.U32.HI R3, RZ, 0x1f, R2 ;  /* 0x0000001fff037819 */ /* 0x000fc80000011602 */
[----:B------:R-:W-:-:S04]  /*1d1b0*/  LEA.HI.SX32 R3, R2, R3, 0x1c ;  /* 0x0000000302037211 */ /* 0x000fc800078fe2ff */
[----:B------:R-:W-:-:S04]  /*1d1c0*/  VIMNMX R4, RZ, R3, !PT ;  /* 0x00000003ff047248 */ /* 0x000fc80007fe0100 */
[----:B------:R-:W-:-:S13]  /*1d1d0*/  ISETP.GT.AND P0, PT, R11, R4, PT ;  /* 0x000000040b00720c */ /* 0x000fda0003f04270 */
[----:B------:R-:W-:Y:S05]  /*1d1e0*/  @!P0 BRA `(.L_x_3088) ;  /* 0x0000000000748947 */ /* 0x000fea0003800000 */
[----:B------:R-:W-:Y:S01]  /*1d1f0*/  ISETP.NE.AND P0, PT, R6, RZ, PT ;  /* 0x000000ff0600720c */ /* 0x000fe20003f05270 */
[----:B------:R-:W-:-:S03]  /*1d200*/  ULDC UR4, c[0x0][0x9f0] ;  /* 0x00027c0000047ab9 */ /* 0x000fc60000000800 */
[----:B------:R-:W-:-:S04]  /*1d210*/  SEL R5, R6, UR4, P0 ;  /* 0x0000000406057c07 */ /* 0x000fc80008000000 */
[----:B------:R-:W-:Y:S02]  /*1d220*/  IABS R13, R5 ;  /* 0x00000005000d7213 */ /* 0x000fe40000000000 */
[----:B------:R-:W-:Y:S02]  /*1d230*/  IADD3 R12, R5, -0x1, R11 ;  /* 0xffffffff050c7810 */ /* 0x000fe40007ffe00b */
[----:B------:R-:W0:Y:S03]  /*1d240*/  I2F.RP R2, R13 ;  /* 0x0000000d00027306 */ /* 0x000e260000209400 */
[----:B------:R-:W-:-:S05]  /*1d250*/  IMAD.IADD R12, R12, 0x1, -R4 ;  /* 0x000000010c0c7824 */ /* 0x000fca00078e0a04 */
[----:B0-----:R-:W0:Y:S02]  /*1d260*/  MUFU.RCP R2, R2 ;  /* 0x0000000200027308 */ /* 0x001e240000001000 */
[----:B0-----:R-:W-:-:S06]  /*1d270*/  VIADD R2, R2, 0xffffffe ;  /* 0x0ffffffe02027836 */ /* 0x001fcc0000000000 */
        /* <DEDUP_REMOVED lines=20> */
.L_x_3088:
[----:B------:R-:W-:Y:S05]  /*1d3c0*/  BSYNC B0 ;  /* 0x0000000000007941 */ /* 0x000fea0003800000 */
.L_x_3087:
[-C--:B------:R-:W-:Y:S01]  /*1d3d0*/  IMAD R3, R30, R14.reuse, R4 ;  /* 0x0000000e1e037224 */ /* 0x080fe200078e0204 */
[----:B------:R-:W-:Y:S04]  /*1d3e0*/  BSSY B0, `(.L_x_3089) ;  /* 0x0000131000007945 */ /* 0x000fe80003800000 */
[C---:B------:R-:W-:Y:S01]  /*1d3f0*/  VIADDMNMX R11, R3.reuse, R14, R11, PT ;  /* 0x0000000e030b7246 */ /* 0x040fe2000380010b */
[----:B------:R-:W-:-:S04]  /*1d400*/  IMAD R3, R3, 0x60, -R10 ;  /* 0x0000006003037824 */ /* 0x000fc800078e0a0a */
[----:B------:R-:W-:Y:S01]  /*1d410*/  IMAD R10, R11, 0x60, -R10 ;  /* 0x000000600b0a7824 */ /* 0x000fe200078e0a0a */
[----:B------:R-:W-:-:S04]  /*1d420*/  VIMNMX R3, RZ, R3, !PT ;  /* 0x00000003ff037248 */ /* 0x000fc80007fe0100 */
[----:B------:R-:W-:-:S04]  /*1d430*/  VIMNMX R10, R10, R7, PT ;  /* 0x000000070a0a7248 */ /* 0x000fc80003fe0100 */
[----:B------:R-:W-:Y:S01]  /*1d440*/  ISETP.GT.AND P0, PT, R10, R3, PT ;  /* 0x000000030a00720c */ /* 0x000fe20003f04270 */
[----:B------:R-:W-:-:S05]  /*1d450*/  IMAD.WIDE.U32 R2, R3, -0x55555555, RZ ;  /* 0xaaaaaaab03027825 */ /* 0x000fca00078e00ff */
[----:B------:R-:W-:-:S05]  /*1d460*/  SHF.R.U32.HI R4, RZ, 0x6, R3 ;  /* 0x00000006ff047819 */ /* 0x000fca0000011603 */
[----:B------:R-:W-:Y:S02]  /*1d470*/  IMAD.MOV.U32 R2, RZ, RZ, R4 ;  /* 0x000000ffff027224 */ /* 0x000fe400078e0004 */
[----:B------:R-:W-:-:S04]  /*1d480*/  @P0 VIADD R5, R10, 0x5f ;  /* 0x0000005f0a050836 */ /* 0x000fc80000000000 */
[----:B------:R-:W-:-:S05]  /*1d490*/  @P0 IMAD.HI R5, R5, 0x2aaaaaab, RZ ;  /* 0x2aaaaaab05050827 */ /* 0x000fca00078e02ff */
[----:B------:R-:W-:-:S04]  /*1d4a0*/  @P0 SHF.R.U32.HI R10, RZ, 0x1f, R5 ;  /* 0x0000001fff0a0819 */ /* 0x000fc80000011605 */
        /* <DEDUP_REMOVED lines=11> */
.L_x_3300:
[----:B-1----:R-:W-:Y:S02]  /*1d560*/  ISETP.NE.AND P0, PT, R14, RZ, PT ;  /* 0x000000ff0e00720c */ /* 0x002fe40003f05270 */
[----:B------:R-:W-:-:S11]  /*1d570*/  PLOP3.LUT P6, PT, PT, PT, PT, 0x8, 0x0 ;  /* 0x000000000000781c */ /* 0x000fd60003fce170 */
[----:B------:R-:W-:Y:S05]  /*1d580*/  @P0 BRA `(.L_x_3092) ;  /* 0x00000000000c0947 */ /* 0x000fea0003800000 */
[----:B------:R-:W-:-:S03]  /*1d590*/  UMOV UR4, 0xffffffff ;  /* 0xffffffff00047882 */ /* 0x000fc60000000000 */
[----:B------:R-:W-:Y:S05]  /*1d5a0*/  BRA.DIV UR4, `(.L_x_3093) ;  /* 0x0000008204407947 */ /* 0x000fea000b800000 */
[----:B------:R-:W-:-:S13]  /*1d5b0*/  ELECT P6, URZ, PT ;  /* 0x00000000003f782f */ /* 0x000fda00038c0000 */
.L_x_3092:
        /* <DEDUP_REMOVED lines=9> */
.L_x_3303:
[----:B------:R-:W-:Y:S05]  /*1d650*/  BSYNC B1 ;  /* 0x0000000000017941 */ /* 0x000fea0003800000 */
.L_x_3094:
[----:B------:R-:W-:Y:S04]  /*1d660*/  BSSY B1, `(.L_x_3096) ;  /* 0x000007b000017945 */ /* 0x000fe80003800000 */
[----:B------:R-:W-:Y:S05]  /*1d670*/  @!P6 BRA `(.L_x_3097) ;  /* 0x0000000400e4e947 */ /* 0x000fea0003800000 */
[----:B------:R-:W-:Y:S01]  /*1d680*/  IMAD R12, R18, 0x8, R17 ;  /* 0x00000008120c7824 */ /* 0x000fe200078e0211 */
[----:B0-----:R-:W-:Y:S01]  /*1d690*/  SHF.L.U32 R10, R28, 0x1f, RZ ;  /* 0x0000001f1c0a7819 */ /* 0x001fe200000006ff */
[----:B------:R-:W0:Y:S01]  /*1d6a0*/  S2R R3, SR_TID.X ;  /* 0x0000000000037919 */ /* 0x000e220000002100 */
[----:B------:R-:W-:Y:S02]  /*1d6b0*/  BSSY B2, `(.L_x_3098) ;  /* 0x0000005000027945 */ /* 0x000fe40003800000 */
[----:B------:R-:W1:Y:S01]  /*1d6c0*/  SYNCS.PHASECHK.TRANS64.TRYWAIT P0, [R12+URZ+0x228a0], R10 ;  /* 0x0228a00a0c0075a7 */ /* 0x000e62000800017f */
[----:B0-----:R-:W-:-:S04]  /*1d6d0*/  LOP3.LUT R3, R3, 0x7f, RZ, 0xc0, !PT ;  /* 0x0000007f03037812 */ /* 0x001fc800078ec0ff */
[----:B------:R-:W-:Y:S01]  /*1d6e0*/  ISETP.NE.AND P1, PT, R3, RZ, PT ;  /* 0x000000ff0300720c */ /* 0x000fe20003f25270 */
[----:B-1----:R-:W-:-:S12]  /*1d6f0*/  @!P0 BRA `(.L_x_3099) ;  /* 0x0000008000208947 */ /* 0x002fd80003800000 */
.L_x_3304:
[----:B------:R-:W-:Y:S05]  /*1d700*/  BSYNC B2 ;  /* 0x0000000000027941 */ /* 0x000fea0003800000 */
.L_x_3098:
        /* <DEDUP_REMOVED lines=9> */
.L_x_3101:
[----:B------:R-:W-:Y:S05]  /*1d7a0*/  BSYNC B2 ;  /* 0x0000000000027941 */ /* 0x000fea0003800000 */
.L_x_3100:
        /* <DEDUP_REMOVED lines=12> */
.L_x_3102:
        /* <DEDUP_REMOVED lines=13> */
.L_x_3305:
[----:B------:R-:W-:Y:S05]  /*1d940*/  BSYNC B2 ;  /* 0x0000000000027941 */ /* 0x000fea0003800000 */
.L_x_3103:
        /* <DEDUP_REMOVED lines=11> */
.L_x_3106:
[----:B------:R-:W-:Y:S05]  /*1da00*/  BSYNC B2 ;  /* 0x0000000000027941 */ /* 0x000fea0003800000 */
.L_x_3105:
[----:B------:R-:W-:Y:S01]  /*1da10*/  R2UR UR6, R10 ;  /* 0x000000000a0672ca */ /* 0x000fe200000e0000 */
[----:B------:R-:W-:Y:S01]  /*1da20*/  UIADD3 UR4, UP0, UR40, 0x670, URZ ;  /* 0x0000067028047890 */ /* 0x000fe2000ff1e03f */
[----:B------:R-:W-:Y:S01]  /*1da30*/  R2UR UR7, R11 ;  /* 0x000000000b0772ca */ /* 0x000fe200000e0000 */
[----:B------:R-:W-:Y:S01]  /*1da40*/  VIADD R12, R12, 0x228b0 ;  /* 0x000228b00c0c7836 */ /* 0x000fe20000000000 */
[----:B------:R-:W-:Y:S01]  /*1da50*/  R2UR UR10, R7 ;  /* 0x00000000070a72ca */ /* 0x000fe200000e0000 */
[----:B------:R-:W-:Y:S01]  /*1da60*/  IMAD R7, R18, 0xc000, R17 ;  /* 0x0000c00012077824 */ /* 0x000fe200078e0211 */
[----:B------:R-:W-:Y:S01]  /*1da70*/  PLOP3.LUT P0, PT, PT, PT, PT, 0x80, 0x0 ;  /* 0x000000000000781c */ /* 0x000fe20003f0f070 */
[----:B------:R-:W-:Y:S02]  /*1da80*/  UIADD3.X UR5, URZ, UR41, URZ, UP0, !UPT ;  /* 0x000000293f057290 */ /* 0x000fe400087fe43f */
[----:B------:R-:W-:-:S10]  /*1da90*/  VIADD R13, R7, 0x400 ;  /* 0x00000400070d7836 */ /* 0x000fd40000000000 */
.L_x_3107:
        /* <DEDUP_REMOVED lines=15> */
.L_x_3108:
        /* <DEDUP_REMOVED lines=15> */
.L_x_3109:
        /* <DEDUP_REMOVED lines=15> */
.L_x_3110:
        /* <DEDUP_REMOVED lines=10> */
.L_x_3097:
[----:B------:R-:W-:Y:S05]  /*1de10*/  BSYNC B1 ;  /* 0x0000000000017941 */ /* 0x000fea0003800000 */
.L_x_3096:
        /* <DEDUP_REMOVED lines=9> */
.L_x_3126:
[----:B------:R-:W-:Y:S05]  /*1deb0*/  YIELD ;  /* 0x0000000000007946 */ /* 0x000fea0003800000 */
[----:B------:R-:W-:Y:S04]  /*1dec0*/  BSSY B1, `(.L_x_3111) ;  /* 0x000007a000017945 */ /* 0x000fe80003800000 */
[----:B------:R-:W-:Y:S05]  /*1ded0*/  @!P6 BRA `(.L_x_3112) ;  /* 0x0000000400e0e947 */ /* 0x000fea0003800000 */
[----:B0-----:R-:W-:Y:S01]  /*1dee0*/  IMAD R10, R18, 0x8, R17 ;  /* 0x00000008120a7824 */ /* 0x001fe200078e0211 */
[----:B------:R-:W-:Y:S01]  /*1def0*/  SHF.L.U32 R2, R28, 0x1f, RZ ;  /* 0x0000001f1c027819 */ /* 0x000fe200000006ff */
[----:B------:R-:W0:Y:S01]  /*1df00*/  S2R R3, SR_TID.X ;  /* 0x0000000000037919 */ /* 0x000e220000002100 */
[----:B------:R-:W-:Y:S02]  /*1df10*/  BSSY B2, `(.L_x_3113) ;  /* 0x0000005000027945 */ /* 0x000fe40003800000 */
[----:B------:R-:W1:Y:S01]  /*1df20*/  SYNCS.PHASECHK.TRANS64.TRYWAIT P1, [R10+URZ+0x228a0], R2 ;  /* 0x0228a0020a0075a7 */ /* 0x000e62000802017f */
[----:B0-----:R-:W-:-:S04]  /*1df30*/  LOP3.LUT R3, R3, 0x7f, RZ, 0xc0, !PT ;  /* 0x0000007f03037812 */ /* 0x001fc800078ec0ff */
[----:B------:R-:W-:Y:S01]  /*1df40*/  ISETP.NE.AND P2, PT, R3, RZ, PT ;  /* 0x000000ff0300720c */ /* 0x000fe20003f45270 */
[----:B-1----:R-:W-:-:S12]  /*1df50*/  @!P1 BRA `(.L_x_3114) ;  /* 0x0000007800309947 */ /* 0x002fd80003800000 */
.L_x_3306:
[----:B------:R-:W-:Y:S05]  /*1df60*/  BSYNC B2 ;  /* 0x0000000000027941 */ /* 0x000fea0003800000 */
.L_x_3113:
        /* <DEDUP_REMOVED lines=9> */
.L_x_3116:
[----:B------:R-:W-:Y:S05]  /*1e000*/  BSYNC B2 ;  /* 0x0000000000027941 */ /* 0x000fea0003800000 */
.L_x_3115:
        /* <DEDUP_REMOVED lines=11> */
.L_x_3117:
        /* <DEDUP_REMOVED lines=13> */
.L_x_3307:
[----:B------:R-:W-:Y:S05]  /*1e190*/  BSYNC B2 ;  /* 0x0000000000027941 */ /* 0x000fea0003800000 */
.L_x_3118:
        /* <DEDUP_REMOVED lines=11> */
.L_x_3121:
[----:B------:R-:W-:Y:S05]  /*1e250*/  BSYNC B2 ;  /* 0x0000000000027941 */ /* 0x000fea0003800000 */
.L_x_3120:
        /* <DEDUP_REMOVED lines=9> */
.L_x_3122:
        /* <DEDUP_REMOVED lines=15> */
.L_x_3123:
        /* <DEDUP_REMOVED lines=15> */
.L_x_3124:
        /* <DEDUP_REMOVED lines=15> */
.L_x_3125:
        /* <DEDUP_REMOVED lines=10> */
.L_x_3112:
[----:B------:R-:W-:Y:S05]  /*1e660*/  BSYNC B1 ;  /* 0x0000000000017941 */ /* 0x000fea0003800000 */
.L_x_3111:
[C---:B------:R-:W-:Y:S01]  /*1e670*/  ISETP.GT.AND P2, PT, R11.reuse, R4, PT ;  /* 0x000000040b00720c */ /* 0x040fe20003f44270 */
[----:B------:R-:W-:Y:S02]  /*1e680*/  VIADD R18, R18, 0x1 ;  /* 0x0000000112127836 */ /* 0x000fe40000000000 */
[----:B------:R-:W-:-:S03]  /*1e690*/  VIADD R11, R11, 0xffffffff ;  /* 0xffffffff0b0b7836 */ /* 0x000fc60000000000 */
[----:B------:R-:W-:-:S04]  /*1e6a0*/  ISETP.NE.AND P1, PT, R18, 0x2, PT ;  /* 0x000000021200780c */ /* 0x000fc80003f25270 */
[----:B------:R-:W-:Y:S02]  /*1e6b0*/  SEL R3, RZ, 0x1, P1 ;  /* 0x00000001ff037807 */ /* 0x000fe40000800000 */
[----:B------:R-:W-:Y:S02]  /*1e6c0*/  SEL R18, R18, RZ, P1 ;  /* 0x000000ff12127207 */ /* 0x000fe40000800000 */
[----:B------:R-:W-:Y:S01]  /*1e6d0*/  LOP3.LUT R28, R28, R3, RZ, 0x3c, !PT ;  /* 0x000000031c1c7212 */ /* 0x000fe200078e3cff */
[----:B------:R-:W-:Y:S06]  /*1e6e0*/  @P2 BRA `(.L_x_3126) ;  /* 0xfffffff400f02947 */ /* 0x000fec000383ffff */
.L_x_3090:
[----:B------:R-:W-:Y:S05]  /*1e6f0*/  BSYNC B0 ;  /* 0x0000000000007941 */ /* 0x000fea0003800000 */
.L_x_3089:
[----:B------:R-:W1:Y:S01]  /*1e700*/  LDC R0, c[0x0][0x448] ;  /* 0x00011200ff007b82 */ /* 0x000e620000000800 */
[----:B------:R-:W-:Y:S07]  /*1e710*/  @!P0 WARPSYNC.ALL ;  /* 0x0000000000008948 */ /* 0x000fee0003800000 */
[----:B------:R-:W-:Y:S01]  /*1e720*/  @!P0 BAR.SYNC.DEFER_BLOCKING 0xc, 0x180 ;  /* 0x0306000000008b1d */ /* 0x000fe20000010000 */
[----:B-1----:R-:W-:Y:S01]  /*1e730*/  ISETP.NE.AND P1, PT, R0, 0x1, PT ;  /* 0x000000010000780c */ /* 0x002fe20003f25270 */
[----:B------:R-:W-:-:S12]  /*1e740*/  VIADD R0, R35, 0x7f ;  /* 0x0000007f23007836 */ /* 0x000fd80000000000 */
[----:B------:R-:W1:Y:S08]  /*1e750*/  @P1 LDC R3, c[0x0][0x44c] ;  /* 0x00011300ff031b82 */ /* 0x000e700000000800 */
[----:B------:R-:W2:Y:S01]  /*1e760*/  @P1 LDC R2, c[0x0][0x450] ;  /* 0x00011400ff021b82 */ /* 0x000ea20000000800 */
[----:B-1----:R-:W-:-:S05]  /*1e770*/  @P1 IMAD.HI.U32 R3, R0, R3, RZ ;  /* 0x0000000300031227 */ /* 0x002fca00078e00ff */
[----:B--2---:R-:W-:Y:S02]  /*1e780*/  @P1 SHF.R.U32.HI R0, RZ, R2, R3 ;  /* 0x00000002ff001219 */ /* 0x004fe40000011603 */
[----:B------:R-:W1:Y:S03]  /*1e790*/  LDC.64 R2, c[0x0][0x9e0] ;  /* 0x00027800ff027b82 */ /* 0x000e660000000a00 */
[----:B------:R-:W-:Y:S01]  /*1e7a0*/  IMAD.IADD R7, R9, 0x1, R0 ;  /* 0x0000000109077824 */ /* 0x000fe200078e0200 */
[----:B-1----:R-:W-:-:S03]  /*1e7b0*/  ISETP.GE.AND P2, PT, R3, 0x1, PT ;  /* 0x000000010300780c */ /* 0x002fc60003f46270 */
[----:B------:R-:W-:-:S10]  /*1e7c0*/  IMAD.IADD R2, R7, 0x1, R2 ;  /* 0x0000000107027824 */ /* 0x000fd400078e0202 */
[----:B------:R-:W-:Y:S05]  /*1e7d0*/  @!P2 BRA `(.L_x_3127) ;  /* 0x000000000048a947 */ /* 0x000fea0003800000 */
[C---:B------:R-:W-:Y:S01]  /*1e7e0*/  ISETP.GT.AND P0, PT, R7.reuse, RZ, PT ;  /* 0x000000ff0700720c */ /* 0x040fe20003f04270 */
[----:B------:R-:W-:Y:S01]  /*1e7f0*/  BSSY B0, `(.L_x_3128) ;  /* 0x000000e000007945 */ /* 0x000fe20003800000 */
[----:B------:R-:W-:-:S11]  /*1e800*/  VIADD R0, R7, 0xffffffff ;  /* 0xffffffff07007836 */ /* 0x000fd60000000000 */
[----:B------:R-:W-:Y:S05]  /*1e810*/  @P0 BRA `(.L_x_3129) ;  /* 0x00000000001c0947 */ /* 0x000fea0003800000 */
[----:B------:R-:W-:Y:S01]  /*1e820*/  ISETP.NE.AND P0, PT, R3, 0x1, PT ;  /* 0x000000010300780c */ /* 0x000fe20003f05270 */
[----:B------:R-:W-:-:S12]  /*1e830*/  IMAD.MOV R7, RZ, RZ, -R7 ;  /* 0x000000ffff077224 */ /* 0x000fd800078e0a07 */
[----:B------:R-:W1:Y:S02]  /*1e840*/  @P0 LDC.64 R4, c[0x0][0x9e8] ;  /* 0x00027a00ff040b82 */ /* 0x000e640000000a00 */
[----:B-1----:R-:W-:-:S05]  /*1e850*/  @P0 IMAD.HI.U32 R4, R7, R4, RZ ;  /* 0x0000000407040227 */ /* 0x002fca00078e00ff */
[----:B------:R-:W-:-:S04]  /*1e860*/  @P0 SHF.R.U32.HI R7, RZ, R5, R4 ;  /* 0x00000005ff070219 */ /* 0x000fc80000011604 */
[----:B------:R-:W-:Y:S01]  /*1e870*/  LOP3.LUT R0, RZ, R7, RZ, 0x33, !PT ;  /* 0x00000007ff007212 */ /* 0x000fe200078e33ff */
[----:B------:R-:W-:Y:S06]  /*1e880*/  BRA `(.L_x_3130) ;  /* 0x0000000000107947 */ /* 0x000fec0003800000 */
.L_x_3129:
[----:B------:R-:W-:-:S13]  /*1e890*/  ISETP.NE.AND P0, PT, R3, 0x1, PT ;  /* 0x000000010300780c */ /* 0x000fda0003f05270 */
[----:B------:R-:W1:Y:S02]  /*1e8a0*/  @P0 LDC.64 R4, c[0x0][0x9e8] ;  /* 0x00027a00ff040b82 */ /* 0x000e640000000a00 */
[----:B-1----:R-:W-:-:S05]  /*1e8b0*/  @P0 IMAD.HI.U32 R4, R0, R4, RZ ;  /* 0x0000000400040227 */ /* 0x002fca00078e00ff */
[----:B------:R-:W-:-:S07]  /*1e8c0*/  @P0 SHF.R.U32.HI R0, RZ, R5, R4 ;  /* 0x00000005ff000219 */ /* 0x000fce0000011604 */
.L_x_3130:
[----:B------:R-:W-:Y:S05]  /*1e8d0*/  BSYNC B0 ;  /* 0x0000000000007941 */ /* 0x000fea0003800000 */
.L_x_3128:
[----:B------:R-:W-:-:S05]  /*1e8e0*/  IMAD R5, R0, R3, R3 ;  /* 0x0000000300057224 */ /* 0x000fca00078e0203 */
[----:B------:R-:W-:-:S07]  /*1e8f0*/  VIMNMX R2, R2, R5, PT ;  /* 0x0000000502027248 */ /* 0x000fce0003fe0100 */
.L_x_3127:
[----:B------:R-:W1:Y:S01]  /*1e900*/  @P1 LDC R4, c[0x0][0x44c] ;  /* 0x00011300ff041b82 */ /* 0x000e620000000800 */
[----:B------:R-:W-:Y:S01]  /*1e910*/  VIADD R2, R2, 0x5f ;  /* 0x0000005f02027836 */ /* 0x000fe20000000000 */
[----:B------:R-:W-:Y:S01]  /*1e920*/  ULDC UR4, c[0x0][0x9dc] ;  /* 0x0002770000047ab9 */ /* 0x000fe20000000800 */
[----:B------:R-:W-:Y:S02]  /*1e930*/  IMAD.MOV.U32 R7, RZ, RZ, R35 ;  /* 0x000000ffff077224 */ /* 0x000fe400078e0023 */
[----:B------:R-:W-:-:S03]  /*1e940*/  IMAD.HI R2, R2, 0x2aaaaaab, RZ ;  /* 0x2aaaaaab02027827 */ /* 0x000fc600078e02ff */
[----:B------:R-:W2:Y:S02]  /*1e950*/  @P1 LDC R0, c[0x0][0x450] ;  /* 0x00011400ff001b82 */ /* 0x000ea40000000800 */
[----:B------:R-:W-:-:S04]  /*1e960*/  SHF.R.U32.HI R5, RZ, 0x1f, R2 ;  /* 0x0000001fff057819 */ /* 0x000fc80000011602 */
[----:B------:R-:W-:Y:S01]  /*1e970*/  LEA.HI.SX32 R5, R2, R5, 0x1c ;  /* 0x0000000502057211 */ /* 0x000fe200078fe2ff */
[----:B-1----:R-:W-:-:S05]  /*1e980*/  @P1 IMAD.HI.U32 R9, R35, R4, RZ ;  /* 0x0000000423091227 */ /* 0x002fca00078e00ff */
[----:B--2---:R-:W-:-:S05]  /*1e990*/  @P1 SHF.R.U32.HI R7, RZ, R0, R9 ;  /* 0x00000000ff071219 */ /* 0x004fca0000011609 */
[----:B------:R-:W-:Y:S01]  /*1e9a0*/  IMAD.IADD R8, R8, 0x1, R7 ;  /* 0x0000000108087824 */ /* 0x000fe200078e0207 */
[----:B------:R-:W-:-:S03]  /*1e9b0*/  VIMNMX R7, R20, R5, PT ;  /* 0x0000000514077248 */ /* 0x000fc60003fe0100 */
[----:B------:R-:W-:Y:S01]  /*1e9c0*/  VIADD R0, R8, -UR4 ;  /* 0x8000000408007c36 */ /* 0x000fe20008000000 */
[----:B------:R-:W-:Y:S06]  /*1e9d0*/  @!P2 BRA `(.L_x_3131) ;  /* 0x000000000044a947 */ /* 0x000fec0003800000 */
[----:B------:R-:W-:Y:S01]  /*1e9e0*/  ISETP.GT.AND P0, PT, R8, -0x1, PT ;  /* 0xffffffff0800780c */ /* 0x000fe20003f04270 */
[----:B------:R-:W-:-:S12]  /*1e9f0*/  BSSY B0, `(.L_x_3132) ;  /* 0x000000d000007945 */ /* 0x000fd80003800000 */
[----:B------:R-:W-:Y:S05]  /*1ea00*/  @P0 BRA `(.L_x_3133) ;  /* 0x00000000001c0947 */ /* 0x000fea0003800000 */
[----:B------:R-:W-:Y:S02]  /*1ea10*/  ISETP.NE.AND P0, PT, R3, 0x1, PT ;  /* 0x000000010300780c */ /* 0x000fe40003f05270 */
[----:B------:R-:W-:-:S11]  /*1ea20*/  LOP3.LUT R9, RZ, R8, RZ, 0x33, !PT ;  /* 0x00000008ff097212 */ /* 0x000fd600078e33ff */
[----:B------:R-:W1:Y:S02]  /*1ea30*/  @P0 LDC.64 R4, c[0x0][0x9e8] ;  /* 0x00027a00ff040b82 */ /* 0x000e640000000a00 */
[----:B-1----:R-:W-:-:S05]  /*1ea40*/  @P0 IMAD.HI.U32 R4, R9, R4, RZ ;  /* 0x0000000409040227 */ /* 0x002fca00078e00ff */
[----:B------:R-:W-:-:S04]  /*1ea50*/  @P0 SHF.R.U32.HI R9, RZ, R5, R4 ;  /* 0x00000005ff090219 */ /* 0x000fc80000011604 */
[----:B------:R-:W-:Y:S01]  /*1ea60*/  LOP3.LUT R8, RZ, R9, RZ, 0x33, !PT ;  /* 0x00000009ff087212 */ /* 0x000fe200078e33ff */
[----:B------:R-:W-:Y:S06]  /*1ea70*/  BRA `(.L_x_3134) ;  /* 0x0000000000107947 */ /* 0x000fec0003800000 */
.L_x_3133:
[----:B------:R-:W-:-:S13]  /*1ea80*/  ISETP.NE.AND P0, PT, R3, 0x1, PT ;  /* 0x000000010300780c */ /* 0x000fda0003f05270 */
[----:B------:R-:W1:Y:S02]  /*1ea90*/  @P0 LDC.64 R4, c[0x0][0x9e8] ;  /* 0x00027a00ff040b82 */ /* 0x000e640000000a00 */
[----:B-1----:R-:W-:-:S05]  /*1eaa0*/  @P0 IMAD.HI.U32 R4, R8, R4, RZ ;  /* 0x0000000408040227 */ /* 0x002fca00078e00ff */
[----:B------:R-:W-:-:S07]  /*1eab0*/  @P0 SHF.R.U32.HI R8, RZ, R5, R4 ;  /* 0x00000005ff080219 */ /* 0x000fce0000011604 */
.L_x_3134:
[----:B------:R-:W-:Y:S05]  /*1eac0*/  BSYNC B0 ;  /* 0x0000000000007941 */ /* 0x000fea0003800000 */
.L_x_3132:
[----:B------:R-:W-:-:S05]  /*1ead0*/  IMAD R3, R8, R3, RZ ;  /* 0x0000000308037224 */ /* 0x000fca00078e02ff */
[----:B------:R-:W-:-:S07]  /*1eae0*/  VIMNMX R0, R0, R3, !PT ;  /* 0x0000000300007248 */ /* 0x000fce0007fe0100 */
.L_x_3131:
[----:B------:R-:W-:Y:S01]  /*1eaf0*/  ISETP.NE.AND P1, PT, R6, RZ, PT ;  /* 0x000000ff0600720c */ /* 0x000fe20003f25270 */
[----:B------:R-:W-:Y:S01]  /*1eb00*/  IMAD.HI R0, R0, 0x2aaaaaab, RZ ;  /* 0x2aaaaaab00007827 */ /* 0x000fe200078e02ff */
[----:B------:R-:W-:Y:S04]  /*1eb10*/  BSSY B0, `(.L_x_3135) ;  /* 0x0000023000007945 */ /* 0x000fe80003800000 */
[----:B------:R-:W-:-:S04]  /*1eb20*/  SHF.R.U32.HI R3, RZ, 0x1f, R0 ;  /* 0x0000001fff037819 */ /* 0x000fc80000011600 */
[----:B------:R-:W-:Y:S01]  /*1eb30*/  LEA.HI.SX32 R0, R0, R3, 0x1c ;  /* 0x0000000300007211 */ /* 0x000fe200078fe2ff */
[----:B------:R-:W-:Y:S02]  /*1eb40*/  IMAD.MOV.U32 R3, RZ, RZ, RZ ;  /* 0x000000ffff037224 */ /* 0x000fe400078e00ff */
[----:B------:R-:W1:Y:S01]  /*1eb50*/  @!P1 LDC R6, c[0x0][0x9f0] ;  /* 0x00027c00ff069b82 */ /* 0x000e620000000800 */
[----:B------:R-:W-:-:S04]  /*1eb60*/  VIMNMX R0, RZ, R0, !PT ;  /* 0x00000000ff007248 */ /* 0x000fc80007fe0100 */
[----:B------:R-:W-:-:S13]  /*1eb70*/  ISETP.GT.AND P0, PT, R7, R0, PT ;  /* 0x000000000700720c */ /* 0x000fda0003f04270 */
[----:B------:R-:W-:Y:S05]  /*1eb80*/  @!P0 BRA `(.L_x_3136) ;  /* 0x00000000006c8947 */ /* 0x000fea0003800000 */
[----:B-1----:R-:W-:Y:S01]  /*1eb90*/  IABS R4, R6 ;  /* 0x0000000600047213 */ /* 0x002fe20000000000 */
[----:B------:R-:W-:-:S03]  /*1eba0*/  IMAD.MOV.U32 R2, RZ, RZ, RZ ;  /* 0x000000ffff027224 */ /* 0x000fc600078e00ff */
[----:B------:R-:W1:Y:S08]  /*1ebb0*/  I2F.RP R5, R4 ;  /* 0x0000000400057306 */ /* 0x000e700000209400 */
[----:B-1----:R-:W1:Y:S02]  /*1ebc0*/  MUFU.RCP R5, R5 ;  /* 0x0000000500057308 */ /* 0x002e640000001000 */
[----:B-1----:R-:W-:-:S06]  /*1ebd0*/  VIADD R8, R5, 0xffffffe ;  /* 0x0ffffffe05087836 */ /* 0x002fcc0000000000 */
[----:B------:R-:W1:Y:S02]  /*1ebe0*/  F2I.FTZ.U32.TRUNC.NTZ R3, R8 ;  /* 0x0000000800037305 */ /* 0x000e64000021f000 */
[----:B-1----:R-:W-:-:S04]  /*1ebf0*/  IMAD.MOV R9, RZ, RZ, -R3 ;  /* 0x000000ffff097224 */ /* 0x002fc800078e0a03 */
[----:B------:R-:W-:-:S04]  /*1ec00*/  IMAD R9, R9, R4, RZ ;  /* 0x0000000409097224 */ /* 0x000fc800078e02ff */
[----:B------:R-:W-:Y:S01]  /*1ec10*/  IMAD.HI.U32 R2, R3, R9, R2 ;  /* 0x0000000903027227 */ /* 0x000fe200078e0002 */
[----:B------:R-:W-:Y:S02]  /*1ec20*/  IADD3 R3, R6, -0x1, R7 ;  /* 0xffffffff06037810 */ /* 0x000fe40007ffe007 */
[----:B------:R-:W-:-:S03]  /*1ec30*/  IABS R9, R6 ;  /* 0x0000000600097213 */ /* 0x000fc60000000000 */
[----:B------:R-:W-:Y:S02]  /*1ec40*/  IMAD.IADD R3, R3, 0x1, -R0 ;  /* 0x0000000103037824 */ /* 0x000fe400078e0a00 */
[----:B------:R-:W-:-:S03]  /*1ec50*/  IMAD.MOV R8, RZ, RZ, -R9 ;  /* 0x000000ffff087224 */ /* 0x000fc600078e0a09 */
        /* <DEDUP_REMOVED lines=14> */
.L_x_3136:
[----:B------:R-:W-:Y:S05]  /*1ed40*/  BSYNC B0 ;  /* 0x0000000000007941 */ /* 0x000fea0003800000 */
.L_x_3135:
[-C--:B------:R-:W-:Y:S01]  /*1ed50*/  IMAD R30, R30, R3.reuse, R0 ;  /* 0x000000031e1e7224 */ /* 0x080fe200078e0200 */
        /* <DEDUP_REMOVED lines=20> */
[----:B---3--:R-:W-:Y:S01]  /*1eea0*/  IADD3 R24, R0, UR37, R7 ;  /* 0x0000002500187c10 */ /* 0x008fe2000fffe007 */
[----:B------:R-:W-:Y:S06]  /*1eeb0*/  BRA `(.L_x_3139) ;  /* 0x0000003000e47947 */ /* 0x000fec0003800000 */
.L_x_3138:
        /* <DEDUP_REMOVED lines=11> */
[----:B-1----:R-:W-:Y:S02]  /*1ef70*/  IMAD.U32 R6, RZ, RZ, UR8 ;  /* 0x00000008ff067e24 */ /* 0x002fe4000f8e00ff */
[----:B------:R-:W-:-:S02]  /*1ef80*/  IMAD.U32 R7, RZ, RZ, UR9 ;  /* 0x00000009ff077e24 */ /* 0x000fc4000f8e00ff */
[----:B0-----:R-:W-:Y:S02]  /*1ef90*/  IMAD.U32 R10, RZ, RZ, UR4 ;  /* 0x00000004ff0a7e24 */ /* 0x001fe4000f8e00ff */
[----:B------:R-:W-:Y:S02]  /*1efa0*/  IMAD.U32 R11, RZ, RZ, UR5 ;  /* 0x00000005ff0b7e24 */ /* 0x000fe4000f8e00ff */
[----:B------:R-:W-:Y:S02]  /*1efb0*/  IMAD.MOV.U32 R8, RZ, RZ, 0x70 ;  /* 0x00000070ff087424 */ /* 0x000fe400078e00ff */
[----:B------:R-:W-:Y:S02]  /*1efc0*/  IMAD.MOV.U32 R12, RZ, RZ, 0x1 ;  /* 0x00000001ff0c7424 */ /* 0x000fe400078e00ff */
[----:B------:R-:W-:-:S07]  /*1efd0*/  IMAD.MOV.U32 R13, RZ, RZ, RZ ;  /* 0x000000ffff0d7224 */ /* 0x000fce00078e00ff */
[----:B------:R-:W-:-:S07]  /*1efe0*/  LEPC R20, `(.L_x_3141) ;  /* 0x000000001014794e */ /* 0x000fce0000000000 */
[----:B--2---:R-:W-:Y:S05]  /*1eff0*/  CALL.ABS.NOINC R2 ;  /* 0x0000000002007343 */ /* 0x004fea0003c00000 */
.L_x_3141:
[----:B------:R-:W-:Y:S05]  /*1f000*/  BSYNC B6 ;  /* 0x0000000000067941 */ /* 0x000fea0003800000 */
.L_x_3140:
        /* <DEDUP_REMOVED lines=11> */
[----:B-1----:R-:W-:Y:S02]  /*1f0c0*/  IMAD.U32 R6, RZ, RZ, UR8 ;  /* 0x00000008ff067e24 */ /* 0x002fe4000f8e00ff */
[----:B------:R-:W-:-:S02]  /*1f0d0*/  IMAD.U32 R7, RZ, RZ, UR9 ;  /* 0x00000009ff077e24 */ /* 0x000fc4000f8e00ff */
[----:B0-----:R-:W-:Y:S02]  /*1f0e0*/  IMAD.U32 R10, RZ, RZ, UR4 ;  /* 0x00000004ff0a7e24 */ /* 0x001fe4000f8e00ff */
[----:B------:R-:W-:Y:S02]  /*1f0f0*/  IMAD.U32 R11, RZ, RZ, UR5 ;  /* 0x00000005ff0b7e24 */ /* 0x000fe4000f8e00ff */
[----:B------:R-:W-:Y:S02]  /*1f100*/  IMAD.MOV.U32 R8, RZ, RZ, 0x70 ;  /* 0x00000070ff087424 */ /* 0x000fe400078e00ff */
[----:B------:R-:W-:Y:S02]  /*1f110*/  IMAD.MOV.U32 R12, RZ, RZ, 0x1 ;  /* 0x00000001ff0c7424 */ /* 0x000fe400078e00ff */
[----:B--2---:R-:W-:-:S07]  /*1f120*/  IMAD.MOV.U32 R13, RZ, RZ, RZ ;  /* 0x000000ffff0d7224 */ /* 0x004fce00078e00ff */
[----:B------:R-:W-:-:S07]  /*1f130*/  LEPC R20, `(.L_x_3144) ;  /* 0x000000001014794e */ /* 0x000fce0000000000 */
[----:B---3--:R-:W-:Y:S05]  /*1f140*/  CALL.ABS.NOINC R2 ;  /* 0x0000000002007343 */ /* 0x008fea0003c00000 */
.L_x_3144:
        /* <DEDUP_REMOVED lines=15> */
.L_x_3143:
[----:B------:R-:W-:Y:S05]  /*1f240*/  BSYNC B6 ;  /* 0x0000000000067941 */ /* 0x000fea0003800000 */
.L_x_3142:
[----:B------:R-:W-:Y:S01]  /*1f250*/  ULDC.64 UR4, c[0x0][0x9f8] ;  /* 0x00027e0000047ab9 */ /* 0x000fe20000000a00 */
[----:B------:R-:W-:Y:S01]  /*1f260*/  IMAD.MOV.U32 R25, RZ, RZ, R27 ;  /* 0x000000ffff197224 */ /* 0x000fe200078e001b */
[----:B------:R-:W-:Y:S01]  /*1f270*/  ISETP.NE.U32.AND P0, PT, RZ, UR4, PT ;  /* 0x00000004ff007c0c */ /* 0x000fe2000bf05070 */
[----:B------:R-:W2:Y:S01]  /*1f280*/  S2R R20, SR_TID.X ;  /* 0x0000000000147919 */ /* 0x000ea20000002100 */
[----:B------:R-:W3:Y:S01]  /*1f290*/  LDC R8, c[0x0][0x430] ;  /* 0x00010c00ff087b82 */ /* 0x000ee20000000800 */
[----:B------:R-:W-:Y:S01]  /*1f2a0*/  VIADD R0, R32, 0xffffffff ;  /* 0xffffffff20007836 */ /* 0x000fe20000000000 */
[----:B------:R-:W-:Y:S01]  /*1f2b0*/  ISETP.NE.AND.EX P0, PT, RZ, UR5, PT, P0 ;  /* 0x00000005ff007c0c */ /* 0x000fe2000bf05300 */
[----:B------:R-:W-:Y:S02]  /*1f2c0*/  IMAD.MOV.U32 R36, RZ, RZ, RZ ;  /* 0x000000ffff247224 */ /* 0x000fe400078e00ff */
[----:B------:R-:W-:Y:S01]  /*1f2d0*/  IMAD.U32 R9, RZ, RZ, UR38 ;  /* 0x00000026ff097e24 */ /* 0x000fe2000f8e00ff */
[----:B------:R-:W-:Y:S01]  /*1f2e0*/  LOP3.LUT R16, R16, 0xffffffdf, RZ, 0xc0, !PT ;  /* 0xffffffdf10107812 */ /* 0x000fe200078ec0ff */
[----:B------:R-:W-:-:S08]  /*1f2f0*/  ULDC UR4, c[0x0][0x320] ;  /* 0x0000c80000047ab9 */ /* 0x000fd00000000800 */
[----:B------:R-:W4:Y:S01]  /*1f300*/  @P0 LDC.64 R2, c[0x0][0x9f8] ;  /* 0x00027e00ff020b82 */ /* 0x000f220000000a00 */
[----:B--2---:R-:W-:-:S04]  /*1f310*/  LOP3.LUT R20, R20, 0x7f, RZ, 0xc0, !PT ;  /* 0x0000007f14147812 */ /* 0x004fc800078ec0ff */
[----:B------:R-:W-:Y:S01]  /*1f320*/  SHF.R.U32.HI R21, RZ, 0x3, R20 ;  /* 0x00000003ff157819 */ /* 0x000fe20000011614 */
[----:B----4-:R-:W-:-:S05]  /*1f330*/  @P0 IMAD.WIDE R2, R27, 0x4, R2 ;  /* 0x000000041b020825 */ /* 0x010fca00078e0202 */
[----:B------:R2:W4:Y:S01]  /*1f340*/  @P0 LDG.E R25, desc[UR52][R2.64] ;  /* 0x0000003402190981 */ /* 0x000522000c1e1900 */
[----:B---3--:R-:W-:Y:S01]  /*1f350*/  ISETP.NE.AND P1, PT, R8, 0x1, PT ;  /* 0x000000010800780c */ /* 0x008fe20003f25270 */
[----:B------:R-:W3:-:S12]  /*1f360*/  S2R R20, SR_TID.X ;  /* 0x0000000000147919 */ /* 0x000ed80000002100 */
[----:B-1----:R-:W1:Y:S08]  /*1f370*/  @P1 LDC R6, c[0x0][0x434] ;  /* 0x00010d00ff061b82 */ /* 0x002e700000000800 */
[----:B------:R-:W0:Y:S01]  /*1f380*/  @P1 LDC R4, c[0x0][0x438] ;  /* 0x00010e00ff041b82 */ /* 0x000e220000000800 */
[----:B---3--:R-:W-:-:S05]  /*1f390*/  IMAD.SHL.U32 R20, R20, 0x10, RZ ;  /* 0x0000001014147824 */ /* 0x008fca00078e00ff */
[----:B------:R-:W-:-:S05]  /*1f3a0*/  LOP3.LUT R20, R21, 0x70, R20, 0xf8, !PT ;  /* 0x0000007015147812 */ /* 0x000fca00078ef814 */
[----:B------:R-:W-:-:S05]  /*1f3b0*/  IMAD R37, R0, 0x60, R20 ;  /* 0x0000006000257824 */ /* 0x000fca00078e0214 */
[C---:B------:R-:W-:Y:S01]  /*1f3c0*/  ISETP.GE.AND P0, PT, R37.reuse, R22, PT ;  /* 0x000000162500720c */ /* 0x040fe20003f06270 */
[----:B------:R-:W-:-:S03]  /*1f3d0*/  IMAD.IADD R37, R37, 0x1, R31 ;  /* 0x0000000125257824 */ /* 0x000fc600078e021f */
[----:B------:R-:W-:Y:S01]  /*1f3e0*/  ISETP.GT.U32.OR P0, PT, R20, 0x5f, P0 ;  /* 0x0000005f1400780c */ /* 0x000fe20000704470 */
[----:B-1----:R-:W-:-:S04]  /*1f3f0*/  @P1 IMAD.HI.U32 R5, R37, R6, RZ ;  /* 0x0000000625051227 */ /* 0x002fc800078e00ff */
[----:B------:R-:W-:Y:S01]  /*1f400*/  IMAD.MOV.U32 R6, RZ, RZ, R37 ;  /* 0x000000ffff067224 */ /* 0x000fe200078e0025 */
[----:B0-----:R-:W-:-:S07]  /*1f410*/  @P1 SHF.R.U32.HI R6, RZ, R4, R5 ;  /* 0x00000004ff061219 */ /* 0x001fce0000011605 */
[----:B--2---:R-:W0:Y:S01]  /*1f420*/  @!P0 LDC.64 R2, c[0x0][0x428] ;  /* 0x00010a00ff028b82 */ /* 0x004e220000000a00 */
[--C-:B------:R-:W-:Y:S01]  /*1f430*/  @!P0 SHF.R.S32.HI R5, RZ, 0x1f, R6.reuse ;  /* 0x0000001fff058819 */ /* 0x100fe20000011406 */
[----:B------:R-:W-:Y:S01]  /*1f440*/  @!P0 IMAD.MOV.U32 R4, RZ, RZ, R6 ;  /* 0x000000ffff048224 */ /* 0x000fe200078e0006 */
[----:B------:R-:W-:Y:S01]  /*1f450*/  ISETP.NE.AND P2, PT, R9, 0x3, PT ;  /* 0x000000030900780c */ /* 0x000fe20003f45270 */
[----:B------:R-:W-:Y:S01]  /*1f460*/  UMOV UR5, 0xffffffff ;  /* 0xffffffff00057882 */ /* 0x000fe20000000000 */
[----:B----4-:R-:W-:Y:S01]  /*1f470*/  SHF.R.S32.HI R32, RZ, 0x1f, R25 ;  /* 0x0000001fff207819 */ /* 0x010fe20000011419 */
[----:B0-----:R-:W-:-:S04]  /*1f480*/  @!P0 IMAD.WIDE.U32 R4, R25, R2, R4 ;  /* 0x0000000219048225 */ /* 0x001fc800078e0004 */
[----:B------:R-:W-:-:S04]  /*1f490*/  @!P0 IMAD R7, R32, R2, RZ ;  /* 0x0000000220078224 */ /* 0x000fc800078e02ff */
[----:B------:R-:W-:Y:S02]  /*1f4a0*/  @!P0 IMAD R7, R25, R3, R7 ;  /* 0x0000000319078224 */ /* 0x000fe400078e0207 */
[----:B------:R-:W0:Y:S03]  /*1f4b0*/  @!P0 LDC.64 R2, c[0x0][0x418] ;  /* 0x00010600ff028b82 */ /* 0x000e260000000a00 */
[----:B------:R-:W-:Y:S02]  /*1f4c0*/  @!P0 IADD3 R7, R5, R7, RZ ;  /* 0x0000000705078210 */ /* 0x000fe40007ffe0ff */
[----:B0-----:R-:W-:-:S04]  /*1f4d0*/  @!P0 LEA R2, P1, R4, R2, 0x2 ;  /* 0x0000000204028211 */ /* 0x001fc800078210ff */
[----:B------:R-:W-:-:S05]  /*1f4e0*/  @!P0 LEA.HI.X R3, R4, R3, R7, 0x2, P1 ;  /* 0x0000000304038211 */ /* 0x000fca00008f1407 */
[----:B------:R0:W5:Y:S01]  /*1f4f0*/  @!P0 LDG.E R36, desc[UR52][R2.64] ;  /* 0x0000003402248981 */ /* 0x000162000c1e1900 */
[----:B------:R-:W-:Y:S01]  /*1f500*/  ISETP.GT.U32.AND P0, PT, R20, 0x5f, PT ;  /* 0x0000005f1400780c */ /* 0x000fe20003f04070 */
[----:B------:R-:W-:Y:S01]  /*1f510*/  IMAD.MOV R4, RZ, RZ, -R6 ;  /* 0x000000ffff047224 */ /* 0x000fe200078e0a06 */
[----:B------:R-:W1:Y:S03]  /*1f520*/  S2R R20, SR_TID.X ;  /* 0x0000000000147919 */ /* 0x000e660000002100 */
[----:B------:R-:W-:-:S08]  /*1f530*/  IMAD R37, R8, R4, R37 ;  /* 0x0000000408257224 */ /* 0x000fd000078e0225 */
[----:B------:R-:W-:-:S04]  /*1f540*/  @P0 LOP3.LUT R16, R16, 0x20, RZ, 0xfc, !PT ;  /* 0x0000002010100812 */ /* 0x000fc800078efcff */
[----:B------:R-:W-:-:S04]  /*1f550*/  LOP3.LUT R16, R16, 0xffffffbf, RZ, 0xc0, !PT ;  /* 0xffffffbf10107812 */ /* 0x000fc800078ec0ff */
[----:B------:R-:W-:-:S04]  /*1f560*/  @P2 LOP3.LUT R16, R16, 0x40, RZ, 0xfc, !PT ;  /* 0x0000004010102812 */ /* 0x000fc800078efcff */
[----:B------:R-:W-:Y:S01]  /*1f570*/  LOP3.LUT R16, R16, 0xfffffff7, RZ, 0xc0, !PT ;  /* 0xfffffff710107812 */ /* 0x000fe200078ec0ff */
[----:B-1----:R-:W-:-:S05]  /*1f580*/  IMAD.SHL.U32 R20, R20, 0x8, RZ ;  /* 0x0000000814147824 */ /* 0x002fca00078e00ff */
[----:B------:R-:W-:-:S04]  /*1f590*/  LOP3.LUT R20, R20, 0x38, RZ, 0xc0, !PT ;  /* 0x0000003814147812 */ /* 0x000fc800078ec0ff */
[C---:B------:R-:W-:Y:S02]  /*1f5a0*/  LOP3.LUT R11, R20.reuse, 0x40, RZ, 0xfc, !PT ;  /* 0x00000040140b7812 */ /* 0x040fe400078efcff */
[----:B------:R-:W-:Y:S02]  /*1f5b0*/  LOP3.LUT R10, R20, 0x80, RZ, 0xfc, !PT ;  /* 0x00000080140a7812 */ /* 0x000fe400078efcff */
[----:B------:R-:W-:Y:S02]  /*1f5c0*/  ISETP.GE.AND P4, PT, R11, UR4, PT ;  /* 0x000000040b007c0c */ /* 0x000fe4000bf86270 */
[----:B------:R-:W-:Y:S02]  /*1f5d0*/  ISETP.GE.AND P3, PT, R10, UR4, PT ;  /* 0x000000040a007c0c */ /* 0x000fe4000bf66270 */
        /* <DEDUP_REMOVED lines=11> */
.L_x_3310:
[----:B------:R-:W-:Y:S01]  /*1f690*/  SEL R6, RZ, 0x1, P0 ;  /* 0x00000001ff067807 */ /* 0x000fe20000000000 */
[----:B------:R-:W-:Y:S06]  /*1f6a0*/  @!P2 BRA `(.L_x_3146) ;  /* 0x000000000004a947 */ /* 0x000fec0003800000 */
[----:B------:R-:W-:Y:S01]  /*1f6b0*/  BPT.TRAP 0x1 ;  /* 0x000000040000795c */ /* 0x000fe20000300000 */
.L_x_3146:
[----:B------:R-:W-:Y:S01]  /*1f6c0*/  IMAD R22, R0, -0x60, R22 ;  /* 0xffffffa000167824 */ /* 0x000fe200078e0216 */
[----:B------:R-:W-:Y:S01]  /*1f6d0*/  SHF.L.U32 R0, R23, 0x1f, RZ ;  /* 0x0000001f17007819 */ /* 0x000fe200000006ff */
[----:B------:R-:W-:Y:S01]  /*1f6e0*/  IMAD R33, R19, 0x8, R17 ;  /* 0x0000000813217824 */ /* 0x000fe200078e0211 */
[----:B------:R-:W-:Y:S03]  /*1f6f0*/  BSSY B0, `(.L_x_3147) ;  /* 0x0000003000007945 */ /* 0x000fe60003800000 */
[----:B------:R-:W0:Y:S02]  /*1f700*/  SYNCS.PHASECHK.TRANS64.TRYWAIT P0, [R33+URZ+0x22840], R0 ;  /* 0x02284000210075a7 */ /* 0x000e24000800017f */
[----:B0-----:R-:W-:Y:S05]  /*1f710*/  @!P0 BRA `(.L_x_3148) ;  /* 0x00000060009c8947 */ /* 0x001fea0003800000 */
.L_x_3311:
[----:B------:R-:W-:Y:S05]  /*1f720*/  BSYNC B0 ;  /* 0x0000000000007941 */ /* 0x000fea0003800000 */
.L_x_3147:
        /* <DEDUP_REMOVED lines=87> */
.L_x_3325:
        /* <DEDUP_REMOVED lines=10> */
.L_x_3150:
        /* <DEDUP_REMOVED lines=11> */
.L_x_3151:
[----:B0-----:R0:W5:Y:S01]  /*1fdf0*/  LDL.LU R3, [R1+0x8] ;  /* 0x0000080001037983 */ /* 0x0011620000300800 */
        /* <DEDUP_REMOVED lines=9> */
[----:B------:R-:W-:Y:S01]  /*1fe90*/  SEL R34, RZ, 0x8, P0 ;  /* 0x00000008ff227807 */ /* 0x000fe20000000000 */
[----:B------:R-:W-:Y:S01]  /*1fea0*/  BSSY B6, `(.L_x_3152) ;  /* 0x0000025000067945 */ /* 0x000fe20003800000 */
[----:B------:R-:W-:-:S02]  /*1feb0*/  IADD3 R0, R2, R0, R6 ;  /* 0x0000000002007210 */ /* 0x000fc40007ffe006 */
[----:B------:R-:W-:-:S03]  /*1fec0*/  ISETP.NE.U32.AND P0, PT, RZ, UR4, PT ;  /* 0x00000004ff007c0c */ /* 0x000fc6000bf05070 */
[----:B------:R-:W-:Y:S01]  /*1fed0*/  IMAD.IADD R34, R0, 0x1, R34 ;  /* 0x0000000100227824 */ /* 0x000fe200078e0222 */
[----:B------:R-:W-:Y:S01]  /*1fee0*/  ISETP.NE.AND.EX P0, PT, RZ, UR5, PT, P0 ;  /* 0x00000005ff007c0c */ /* 0x000fe2000bf05300 */
[----:B------:R-:W-:Y:S01]  /*1fef0*/  VIADD R0, R17, 0x18400 ;  /* 0x0001840011007836 */ /* 0x000fe20000000000 */
[----:B------:R-:W-:Y:S02]  /*1ff00*/  ULDC.64 UR4, c[0x0][0x298] ;  /* 0x0000a60000047ab9 */ /* 0x000fe40000000a00 */
[----:B------:R-:W-:Y:S02]  /*1ff10*/  SEL R2, R27, RZ, !P0 ;  /* 0x000000ff1b027207 */ /* 0x000fe40004000000 */
[----:B------:R-:W-:Y:S02]  /*1ff20*/  LOP3.LUT P1, RZ, R0, 0x3ff, RZ, 0xc0, !PT ;  /* 0x000003ff00ff7812 */ /* 0x000fe4000782c0ff */
[----:B------:R-:W-:-:S04]  /*1ff30*/  SHF.R.S32.HI R0, RZ, 0x1f, R27 ;  /* 0x0000001fff007819 */ /* 0x000fc8000001141b */
[----:B------:R-:W-:-:S05]  /*1ff40*/  SEL R0, R0, RZ, !P0 ;  /* 0x000000ff00007207 */ /* 0x000fca0004000000 */
[----:B------:R1:W-:Y:S04]  /*1ff50*/  STL [R1+0x30], R0 ;  /* 0x0000300001007387 */ /* 0x0003e80000100800 */
[----:B------:R2:W-:Y:S01]  /*1ff60*/  STL [R1+0x18], R2 ;  /* 0x0000180201007387 */ /* 0x0005e20000100800 */
[----:B-1---5:R-:W-:-:S05]  /*1ff70*/  SHF.R.S32.HI R0, RZ, 0x1f, R3 ;  /* 0x0000001fff007819 */ /* 0x022fca0000011403 */
[----:B------:R-:W-:-:S04]  /*1ff80*/  IMAD R0, R0, UR4, RZ ;  /* 0x0000000400007c24 */ /* 0x000fc8000f8e02ff */
[C---:B------:R-:W-:Y:S02]  /*1ff90*/  IMAD R0, R3.reuse, UR5, R0 ;  /* 0x0000000503007c24 */ /* 0x040fe4000f8e0200 */
[----:B--2---:R-:W-:-:S04]  /*1ffa0*/  IMAD.WIDE.U32 R2, R3, UR4, RZ ;  /* 0x0000000403027c25 */ /* 0x004fc8000f8e00ff */
[----:B------:R-:W-:Y:S01]  /*1ffb0*/  IMAD.IADD R0, R3, 0x1, R0 ;  /* 0x0000000103007824 */ /* 0x000fe200078e0200 */
[----:B------:R1:W-:Y:S04]  /*1ffc0*/  STL.64 [R1+0x10], R2 ;  /* 0x0000100201007387 */ /* 0x0003e80000100a00 */
[----:B------:R1:W-:Y:S01]  /*1ffd0*/  STL [R1+0x8], R0 ;  /* 0x0000080001007387 */ /* 0x0003e20000100800 */
[----:B------:R-:W-:Y:S05]  /*1ffe0*/  @!P1 BRA `(.L_x_3153) ;  /* 0x0000000000409947 */ /* 0x000fea0003800000 */
[----:B-1----:R-:W-:Y:S01]  /*1fff0*/  MOV R2, 0x0 ;  /* 0x0000000000027802 */ /* 0x002fe20000000f00 */
        /* <DEDUP_REMOVED lines=15> */
.L_x_3153:
[----:B------:R-:W-:Y:S05]  /*200f0*/  BSYNC B6 ;  /* 0x0000000000067941 */ /* 0x000fea0003800000 */
.L_x_3152:
[----:B-1----:R-:W2:Y:S01]  /*20100*/  LDL.LU R0, [R1+0x8] ;  /* 0x0000080001007983 */ /* 0x002ea20000300800 */
[----:B------:R-:W-:Y:S01]  /*20110*/  ULDC.64 UR4, c[0x0][0x2d8] ;  /* 0x0000b60000047ab9 */ /* 0x000fe20000000a00 */
[----:B------:R-:W1:Y:S02]  /*20120*/  LDC R7, c[0x0][0x448] ;  /* 0x00011200ff077b82 */ /* 0x000e640000000800 */
[----:B------:R-:W2:Y:S04]  /*20130*/  LDL.LU.64 R2, [R1+0x10] ;  /* 0x0000100001027983 */ /* 0x000ea80000300a00 */
[----:B------:R-:W3:Y:S04]  /*20140*/  LDL.LU R20, [R1+0x30] ;  /* 0x0000300001147983 */ /* 0x000ee80000300800 */
[----:B------:R-:W4:Y:S04]  /*20150*/  LDL.LU R21, [R1+0x18] ;  /* 0x0000180001157983 */ /* 0x000f280000300800 */
[----:B------:R0:W5:Y:S01]  /*20160*/  LDL R8, [R1+0x4] ;  /* 0x0000040001087983 */ /* 0x0001620000100800 */
[----:B-1----:R-:W-:-:S13]  /*20170*/  ISETP.NE.AND P0, PT, R7, 0x1, PT ;  /* 0x000000010700780c */ /* 0x002fda0003f05270 */
[----:B------:R-:W1:Y:S01]  /*20180*/  @P0 LDC R6, c[0x0][0x44c] ;  /* 0x00011300ff060b82 */ /* 0x000e620000000800 */
[----:B--2---:R-:W-:Y:S02]  /*20190*/  IMAD.MOV.U32 R3, RZ, RZ, R0 ;  /* 0x000000ffff037224 */ /* 0x004fe400078e0000 */
[----:B------:R-:W-:-:S04]  /*201a0*/  IMAD.WIDE.U32 R2, R26, UR4, R2 ;  /* 0x000000041a027c25 */ /* 0x000fc8000f8e0002 */
[----:B------:R-:W-:Y:S01]  /*201b0*/  IMAD R3, R26, UR5, R3 ;  /* 0x000000051a037c24 */ /* 0x000fe2000f8e0203 */
[----:B------:R-:W-:Y:S02]  /*201c0*/  ULDC.64 UR4, c[0x0][0x2e0] ;  /* 0x0000b80000047ab9 */ /* 0x000fe40000000a00 */
[----:B---3--:R-:W-:Y:S02]  /*201d0*/  IMAD R0, R20, UR4, RZ ;  /* 0x0000000414007c24 */ /* 0x008fe4000f8e02ff */
[----:B------:R-:W2:Y:S01]  /*201e0*/  S2R R20, SR_TID.X ;  /* 0x0000000000147919 */ /* 0x000ea20000002100 */
[----:B----4-:R-:W-:-:S04]  /*201f0*/  IMAD.WIDE.U32 R2, R21, UR4, R2 ;  /* 0x0000000415027c25 */ /* 0x010fc8000f8e0002 */
[----:B------:R-:W-:Y:S01]  /*20200*/  IMAD R0, R21, UR5, R0 ;  /* 0x0000000515007c24 */ /* 0x000fe2000f8e0200 */
[----:B------:R-:W3:Y:S01]  /*20210*/  S2R R9, SR_TID.X ;  /* 0x0000000000097919 */ /* 0x000ee20000002100 */
[----:B------:R-:W-:Y:S02]  /*20220*/  ULDC.64 UR4, c[0x0][0x2d0] ;  /* 0x0000b40000047ab9 */ /* 0x000fe40000000a00 */
[----:B------:R-:W-:Y:S02]  /*20230*/  IMAD.IADD R3, R3, 0x1, R0 ;  /* 0x0000000103037824 */ /* 0x000fe400078e0200 */
[----:B------:R-:W4:Y:S01]  /*20240*/  @P0 LDC R0, c[0x0][0x450] ;  /* 0x00011400ff000b82 */ /* 0x000f220000000800 */
[----:B--2---:R-:W-:-:S04]  /*20250*/  LOP3.LUT R20, R20, 0x7f, RZ, 0xc0, !PT ;  /* 0x0000007f14147812 */ /* 0x004fc800078ec0ff */
[----:B------:R-:W-:Y:S02]  /*20260*/  SHF.R.U32.HI R21, RZ, 0x3, R20 ;  /* 0x00000003ff157819 */ /* 0x000fe40000011614 */
[----:B------:R-:W2:Y:S02]  /*20270*/  S2R R20, SR_TID.X ;  /* 0x0000000000147919 */ /* 0x000ea40000002100 */
[----:B--2---:R-:W-:-:S05]  /*20280*/  IMAD.SHL.U32 R20, R20, 0x10, RZ ;  /* 0x0000001014147824 */ /* 0x004fca00078e00ff */
[----:B------:R-:W-:-:S05]  /*20290*/  LOP3.LUT R20, R21, 0x70, R20, 0xf8, !PT ;  /* 0x0000007015147812 */ /* 0x000fca00078ef814 */
[----:B------:R-:W-:Y:S02]  /*202a0*/  IMAD.IADD R5, R20, 0x1, R35 ;  /* 0x0000000114057824 */ /* 0x000fe400078e0223 */
[----:B------:R0:W5:Y:S02]  /*202b0*/  LDL R20, [R1] ;  /* 0x0000000001147983 */ /* 0x0001640000100800 */
[----:B-1----:R-:W-:-:S04]  /*202c0*/  @P0 IMAD.HI.U32 R6, R5, R6, RZ ;  /* 0x0000000605060227 */ /* 0x002fc800078e00ff */
[----:B------:R-:W-:Y:S01]  /*202d0*/  IMAD.MOV.U32 R4, RZ, RZ, R5 ;  /* 0x000000ffff047224 */ /* 0x000fe200078e0005 */
[----:B----4-:R-:W-:Y:S01]  /*202e0*/  @P0 SHF.R.U32.HI R4, RZ, R0, R6 ;  /* 0x00000000ff040219 */ /* 0x010fe20000011606 */
[----:B------:R-:W1:Y:S04]  /*202f0*/  S2R R21, SR_TID.X ;  /* 0x0000000000157919 */ /* 0x000e680000002100 */
        /* <DEDUP_REMOVED lines=13> */
[----:B---3--:R-:W-:Y:S01]  /*203d0*/  IMAD.SHL.U32 R9, R9, 0x8, RZ ;  /* 0x0000000809097824 */ /* 0x008fe200078e00ff */
[C---:B------:R-:W-:Y:S01]  /*203e0*/  LEA R0, P0, R2.reuse, UR4, 0x1 ;  /* 0x0000000402007c11 */ /* 0x040fe2000f8008ff */
[----:B------:R-:W-:Y:S01]  /*203f0*/  IMAD.IADD R4, R3, 0x1, R4 ;  /* 0x0000000103047824 */ /* 0x000fe200078e0204 */
[----:B------:R-:W-:Y:S02]  /*20400*/  ULDC UR4, c[0x0][0x2b8] ;  /* 0x0000ae0000047ab9 */ /* 0x000fe40000000800 */
[----:B------:R-:W-:Y:S02]  /*20410*/  LOP3.LUT R9, R9, 0x38, RZ, 0xc0, !PT ;  /* 0x0000003809097812 */ /* 0x000fe400078ec0ff */
[----:B------:R-:W-:Y:S01]  /*20420*/  LEA.HI.X R4, R2, UR5, R4, 0x1, P0 ;  /* 0x0000000502047c11 */ /* 0x000fe200080f0c04 */
[----:B------:R-:W-:Y:S01]  /*20430*/  UMOV UR5, 0xffffffff ;  /* 0xffffffff00057882 */ /* 0x000fe20000000000 */
[----:B-1----:R-:W-:-:S02]  /*20440*/  LOP3.LUT R21, R21, 0x7f, RZ, 0xc0, !PT ;  /* 0x0000007f15157812 */ /* 0x002fc400078ec0ff */
[----:B------:R-:W-:Y:S02]  /*20450*/  ISETP.GE.AND P1, PT, R9, UR4, PT ;  /* 0x0000000409007c0c */ /* 0x000fe4000bf26270 */
[----:B------:R-:W-:Y:S01]  /*20460*/  SHF.R.U32.HI R10, RZ, 0x3, R21 ;  /* 0x00000003ff0a7819 */ /* 0x000fe20000011615 */
[----:B0-----:R-:W-:Y:S10]  /*20470*/  BRA.DIV UR5, `(.L_x_3154) ;  /* 0x0000005e05587947 */ /* 0x001ff4000b800000 */
        /* <DEDUP_REMOVED lines=74> */
.L_x_3342:
        /* <DEDUP_REMOVED lines=10> */
.L_x_3155:
        /* <DEDUP_REMOVED lines=18> */
.L_x_3343:
[----:B------:R-:W-:Y:S05]  /*20ae0*/  BSYNC B0 ;  /* 0x0000000000007941 */ /* 0x000fea0003800000 */
.L_x_3156:
[----:B------:R-:W-:-:S05]  /*20af0*/  IMAD.U32 R2, RZ, RZ, UR38 ;  /* 0x00000026ff027e24 */ /* 0x000fca000f8e00ff */
[----:B------:R-:W-:-:S13]  /*20b00*/  ISETP.NE.AND P0, PT, R2, 0x3, PT ;  /* 0x000000030200780c */ /* 0x000fda0003f05270 */
[----:B------:R-:W-:Y:S05]  /*20b10*/  @!P0 BRA `(.L_x_3158) ;  /* 0x0000000000048947 */ /* 0x000fea0003800000 */
[----:B------:R-:W-:Y:S01]  /*20b20*/  BPT.TRAP 0x1 ;  /* 0x000000040000795c */ /* 0x000fe20000300000 */
.L_x_3158:
[----:B0-----:R-:W-:Y:S01]  /*20b30*/  SHF.L.U32 R0, R23, 0x1f, RZ ;  /* 0x0000001f17007819 */ /* 0x001fe200000006ff */
[----:B------:R-:W-:Y:S03]  /*20b40*/  BSSY B0, `(.L_x_3159) ;  /* 0x0000003000007945 */ /* 0x000fe60003800000 */
[----:B------:R-:W0:Y:S02]  /*20b50*/  SYNCS.PHASECHK.TRANS64.TRYWAIT P0, [R33+URZ+0x22860], R0 ;  /* 0x02286000210075a7 */ /* 0x000e24000800017f */
[----:B0-----:R-:W-:Y:S05]  /*20b60*/  @!P0 BRA `(.L_x_3160) ;  /* 0x0000006000548947 */ /* 0x001fea0003800000 */
.L_x_3344:
[----:B------:R-:W-:Y:S05]  /*20b70*/  BSYNC B0 ;  /* 0x0000000000007941 */ /* 0x000fea0003800000 */
.L_x_3159:
[----:B------:R-:W0:Y:S01]  /*20b80*/  LDL.LU R2, [R1+0x24] ;  /* 0x0000240001027983 */ /* 0x000e220000300800 */
[----:B------:R-:W-:Y:S01]  /*20b90*/  ULDC.64 UR4, c[0x0][0x328] ;  /* 0x0000ca0000047ab9 */ /* 0x000fe20000000a00 */
[----:B------:R-:W-:Y:S02]  /*20ba0*/  ULDC.64 UR6, c[0x0][0x318] ;  /* 0x0000c60000067ab9 */ /* 0x000fe40000000a00 */
[----:B------:R-:W2:Y:S01]  /*20bb0*/  LDL.LU R4, [R1+0x28] ;  /* 0x0000280001047983 */ /* 0x000ea20000300800 */
[----:B0-----:R-:W-:Y:S02]  /*20bc0*/  IMAD R0, R2, UR4, RZ ;  /* 0x0000000402007c24 */ /* 0x001fe4000f8e02ff */
[----:B------:R-:W-:-:S04]  /*20bd0*/  IMAD.WIDE.U32 R2, R37, UR4, RZ ;  /* 0x0000000425027c25 */ /* 0x000fc8000f8e00ff */
        /* <DEDUP_REMOVED lines=87> */
.L_x_3358:
        /* <DEDUP_REMOVED lines=15> */
.L_x_3162:
        /* <DEDUP_REMOVED lines=11> */
.L_x_3163:
[----:B------:R-:W2:Y:S01]  /*212f0*/  LDL.LU R2, [R1+0x1c] ;  /* 0x00001c0001027983 */ /* 0x000ea20000300800 */
[----:B------:R0:W-:Y:S01]  /*21300*/  SYNCS.ARRIVE.TRANS64.A1T0 RZ, [R33+URZ+0x22850], RZ ;  /* 0x022850ff21ff79a7 */ /* 0x0001e2000810003f */
[----:B------:R-:W-:Y:S01]  /*21310*/  BSSY B0, `(.L_x_3164) ;  /* 0x00000dc000007945 */ /* 0x000fe20003800000 */
[----:B--2---:R-:W-:-:S05]  /*21320*/  VIADD R10, R2, 0xfffffffe ;  /* 0xfffffffe020a7836 */ /* 0x004fca0000000000 */
[----:B------:R-:W-:-:S13]  /*21330*/  ISETP.GE.AND P0, PT, R10, R30, PT ;  /* 0x0000001e0a00720c */ /* 0x000fda0003f06270 */
[----:B0-----:R-:W-:Y:S05]  /*21340*/  @!P0 BRA `(.L_x_3165) ;  /* 0x0000000c00608947 */ /* 0x001fea0003800000 */
.L_x_3178:
[----:B0-----:R-:W0:Y:S01]  /*21350*/  S2R R2, SR_TID.X ;  /* 0x0000000000027919 */ /* 0x001e220000002100 */
[----:B------:R-:W1:Y:S01]  /*21360*/  LDC R8, c[0x0][0x430] ;  /* 0x00010c00ff087b82 */ /* 0x000e620000000800 */
[----:B------:R-:W-:Y:S01]  /*21370*/  IMAD R9, R10, 0x60, R31 ;  /* 0x000000600a097824 */ /* 0x000fe200078e021f */
[----:B--2---:R-:W2:Y:S01]  /*21380*/  S2R R4, SR_TID.X ;  /* 0x0000000000047919 */ /* 0x004ea20000002100 */
        /* <DEDUP_REMOVED lines=12> */
[----:B---3--:R-:W3:Y:S01]  /*21450*/  @!P1 LDC.64 R6, c[0x0][0x418] ;  /* 0x00010600ff069b82 */ /* 0x008ee20000000a00 */
[----:B-1----:R-:W-:-:S05]  /*21460*/  @P0 IMAD.HI.U32 R2, R9, R2, RZ ;  /* 0x0000000209020227 */ /* 0x002fca00078e00ff */
[----:B0-----:R-:W-:-:S04]  /*21470*/  @P0 SHF.R.U32.HI R11, RZ, R3, R2 ;  /* 0x00000003ff0b0219 */ /* 0x001fc80000011602 */
[----:B------:R-:W-:Y:S01]  /*21480*/  @!P1 SHF.R.S32.HI R3, RZ, 0x1f, R11 ;  /* 0x0000001fff039819 */ /* 0x000fe2000001140b */
[----:B--2---:R-:W-:-:S04]  /*21490*/  @!P1 IMAD R2, R32, R4, RZ ;  /* 0x0000000420029224 */ /* 0x004fc800078e02ff */
[----:B------:R-:W-:Y:S02]  /*214a0*/  @!P1 IMAD R5, R25, R5, R2 ;  /* 0x0000000519059224 */ /* 0x000fe400078e0202 */
[----:B------:R-:W-:-:S04]  /*214b0*/  @!P1 IMAD.MOV.U32 R2, RZ, RZ, R11 ;  /* 0x000000ffff029224 */ /* 0x000fc800078e000b */
[----:B------:R-:W-:-:S04]  /*214c0*/  @!P1 IMAD.WIDE.U32 R2, R25, R4, R2 ;  /* 0x0000000419029225 */ /* 0x000fc800078e0002 */
[----:B------:R-:W-:Y:S01]  /*214d0*/  @!P1 IMAD.IADD R5, R5, 0x1, R3 ;  /* 0x0000000105059824 */ /* 0x000fe200078e0203 */
[C---:B---3--:R-:W-:Y:S01]  /*214e0*/  @!P1 LEA R6, P0, R2.reuse, R6, 0x2 ;  /* 0x0000000602069211 */ /* 0x048fe200078010ff */
[----:B------:R-:W-:Y:S02]  /*214f0*/  IMAD.MOV.U32 R4, RZ, RZ, RZ ;  /* 0x000000ffff047224 */ /* 0x000fe400078e00ff */
[----:B------:R-:W-:Y:S01]  /*21500*/  IMAD.U32 R12, RZ, RZ, UR38 ;  /* 0x00000026ff0c7e24 */ /* 0x000fe2000f8e00ff */
[----:B------:R-:W-:Y:S02]  /*21510*/  @!P1 LEA.HI.X R7, R2, R7, R5, 0x2, P0 ;  /* 0x0000000702079211 */ /* 0x000fe400000f1405 */
[----:B------:R-:W-:-:S03]  /*21520*/  ISETP.NE.AND P0, PT, R19, 0x2, PT ;  /* 0x000000021300780c */ /* 0x000fc60003f05270 */
[----:B------:R0:W5:Y:S01]  /*21530*/  @!P1 LDG.E R4, desc[UR52][R6.64] ;  /* 0x0000003406049981 */ /* 0x000162000c1e1900 */
[----:B------:R-:W-:Y:S01]  /*21540*/  ISETP.NE.AND P1, PT, R12, 0x3, PT ;  /* 0x000000030c00780c */ /* 0x000fe20003f25270 */
[----:B------:R-:W-:Y:S01]  /*21550*/  IMAD.MOV.U32 R3, RZ, RZ, R10 ;  /* 0x000000ffff037224 */ /* 0x000fe200078e000a */
[----:B------:R-:W-:Y:S01]  /*21560*/  SEL R2, RZ, 0x1, P0 ;  /* 0x00000001ff027807 */ /* 0x000fe20000000000 */
[----:B------:R-:W-:Y:S01]  /*21570*/  IMAD.MOV R5, RZ, RZ, -R11 ;  /* 0x000000ffff057224 */ /* 0x000fe200078e0a0b */
[----:B------:R-:W-:Y:S05]  /*21580*/  YIELD ;  /* 0x0000000000007946 */ /* 0x000fea0003800000 */
[----:B------:R-:W-:Y:S01]  /*21590*/  SEL R19, R19, RZ, P0 ;  /* 0x000000ff13137207 */ /* 0x000fe20000000000 */
[----:B------:R-:W-:Y:S01]  /*215a0*/  IMAD R5, R8, R5, R9 ;  /* 0x0000000508057224 */ /* 0x000fe200078e0209 */
[----:B------:R-:W-:Y:S01]  /*215b0*/  LOP3.LUT R23, R23, R2, RZ, 0x3c, !PT ;  /* 0x0000000217177212 */ /* 0x000fe200078e3cff */
[----:B------:R-:W-:Y:S01]  /*215c0*/  VIADD R10, R10, 0xffffffff ;  /* 0xffffffff0a0a7836 */ /* 0x000fe20000000000 */
[----:B------:R-:W-:Y:S01]  /*215d0*/  ISETP.GT.AND P2, PT, R3, R30, PT ;  /* 0x0000001e0300720c */ /* 0x000fe20003f44270 */
[----:B0-----:R-:W-:-:S12]  /*215e0*/  @!P1 BRA `(.L_x_3166) ;  /* 0x0000000000049947 */ /* 0x001fd80003800000 */
[----:B------:R-:W-:Y:S01]  /*215f0*/  BPT.TRAP 0x1 ;  /* 0x000000040000795c */ /* 0x000fe20000300000 */
.L_x_3166:
[----:B------:R-:W-:Y:S01]  /*21600*/  IMAD R6, R19, 0x8, R17 ;  /* 0x0000000813067824 */ /* 0x000fe200078e0211 */
[----:B------:R-:W-:Y:S01]  /*21610*/  SHF.L.U32 R22, R23, 0x1f, RZ ;  /* 0x0000001f17167819 */ /* 0x000fe200000006ff */
[----:B------:R-:W-:Y:S01]  /*21620*/  BSSY B1, `(.L_x_3167) ;  /* 0x0000004000017945 */ /* 0x000fe20003800000 */
[----:B------:R-:W-:Y:S02]  /*21630*/  SHF.R.S32.HI R20, RZ, 0x1f, R5 ;  /* 0x0000001fff147819 */ /* 0x000fe40000011405 */
[----:B------:R-:W0:Y:S02]  /*21640*/  SYNCS.PHASECHK.TRANS64.TRYWAIT P0, [R6+URZ+0x22840], R22 ;  /* 0x02284016060075a7 */ /* 0x000e24000800017f */
[----:B0-----:R-:W-:Y:S05]  /*21650*/  @!P0 BRA `(.L_x_3168) ;  /* 0x0000005c00f48947 */ /* 0x001fea0003800000 */
.L_x_3359:
[----:B------:R-:W-:Y:S05]  /*21660*/  BSYNC B1 ;  /* 0x0000000000017941 */ /* 0x000fea0003800000 */
.L_x_3167:
        /* <DEDUP_REMOVED lines=50> */
.L_x_3373:
        /* <DEDUP_REMOVED lines=8> */
.L_x_3170:
[----:B------:R-:W-:Y:S02]  /*21a10*/  PLOP3.LUT P1, PT, P1, P0, PT, 0xa2, 0x0 ;  /* 0x000000000000781c */ /* 0x000fe40000f21472 */
[----:B------:R-:W-:-:S08]  /*21a20*/  @P0 R2UR P1, UR4, R6 ;  /* 0x00000000060402ca */ /* 0x000fd00000020000 */
[----:B------:R-:W-:-:S05]  /*21a30*/  @P0 PLOP3.LUT P0, PT, P1, PT, PT, 0x80, 0x0 ;  /* 0x000000000000081c */ /* 0x000fca0000f0f070 */
[----:B------:R-:W-:Y:S01]  /*21a40*/  @!P1 SYNCS.ARRIVE.TRANS64.RED.A0T1 RZ, [UR4+0x22830], RZ ;  /* 0x022830ffffff99a7 */ /* 0x000fe20008200404 */
[----:B------:R-:W-:Y:S07]  /*21a50*/  @!P1 ARRIVES.LDGSTSBAR.64.TRANSCNT [UR4+0x22830] ;  /* 0x02283000ff0099b0 */ /* 0x000fee0008000a84 */
[----:B------:R-:W-:Y:S05]  /*21a60*/  @P0 BRA.U.ANY `(.L_x_3170) ;  /* 0xfffffffd00e80947 */ /* 0x000fea000393ffff */
[----:B------:R-:W-:Y:S01]  /*21a70*/  NOP ;  /* 0x0000000000007918 */ /* 0x000fe20000000000 */
[----:B--2---:R-:W-:-:S05]  /*21a80*/  IMAD.U32 R2, RZ, RZ, UR38 ;  /* 0x00000026ff027e24 */ /* 0x004fca000f8e00ff */
[----:B------:R-:W-:-:S13]  /*21a90*/  ISETP.NE.AND P3, PT, R2, 0x3, PT ;  /* 0x000000030200780c */ /* 0x000fda0003f65270 */
[----:B------:R-:W-:Y:S05]  /*21aa0*/  @!P3 BRA `(.L_x_3171) ;  /* 0x000000000004b947 */ /* 0x000fea0003800000 */
[----:B------:R-:W-:Y:S01]  /*21ab0*/  BPT.TRAP 0x1 ;  /* 0x000000040000795c */ /* 0x000fe20000300000 */
.L_x_3171:
[----:B------:R2:W-:Y:S01]  /*21ac0*/  SYNCS.ARRIVE.TRANS64.A1T0 RZ, [R6+URZ+0x22830], RZ ;  /* 0x022830ff06ff79a7 */ /* 0x0005e2000810003f */
[----:B------:R-:W-:Y:S05]  /*21ad0*/  @!P3 BRA `(.L_x_3172) ;  /* 0x000000000004b947 */ /* 0x000fea0003800000 */
[----:B------:R-:W-:Y:S01]  /*21ae0*/  BPT.TRAP 0x1 ;  /* 0x000000040000795c */ /* 0x000fe20000300000 */
.L_x_3172:
[----:B------:R-:W3:Y:S01]  /*21af0*/  SYNCS.PHASECHK.TRANS64.TRYWAIT P0, [R6+URZ+0x22860], R22 ;  /* 0x02286016060075a7 */ /* 0x000ee2000800017f */
[----:B------:R-:W-:Y:S04]  /*21b00*/  BSSY B1, `(.L_x_3173) ;  /* 0x0000002000017945 */ /* 0x000fe80003800000 */
[----:B---3--:R-:W-:Y:S05]  /*21b10*/  @!P0 BRA `(.L_x_3174) ;  /* 0x00000060007c8947 */ /* 0x008fea0003800000 */
.L_x_3374:
[----:B------:R-:W-:Y:S05]  /*21b20*/  BSYNC B1 ;  /* 0x0000000000017941 */ /* 0x000fea0003800000 */
.L_x_3173:
[----:B------:R-:W-:Y:S01]  /*21b30*/  ULDC.64 UR4, c[0x0][0x328] ;  /* 0x0000ca0000047ab9 */ /* 0x000fe20000000a00 */
[----:B------:R-:W-:Y:S01]  /*21b40*/  ULDC.64 UR6, c[0x0][0x318] ;  /* 0x0000c60000067ab9 */ /* 0x000fe20000000a00 */
[----:B------:R-:W-:Y:S01]  /*21b50*/  IMAD R20, R20, UR4, RZ ;  /* 0x0000000414147c24 */ /* 0x000fe2000f8e02ff */
[C---:B------:R-:W-:Y:S01]  /*21b60*/  LOP3.LUT P5, RZ, R16.reuse, 0x10, RZ, 0xc0, !PT ;  /* 0x0000001010ff7812 */ /* 0x040fe200078ac0ff */
[C---:B------:R-:W-:Y:S01]  /*21b70*/  IMAD.WIDE.U32 R2, R5.reuse, UR4, RZ ;  /* 0x0000000405027c25 */ /* 0x040fe2000f8e00ff */
[C---:B------:R-:W-:Y:S02]  /*21b80*/  LOP3.LUT P4, RZ, R16.reuse, 0x8, RZ, 0xc0, !PT ;  /* 0x0000000810ff7812 */ /* 0x040fe4000788c0ff */
[C---:B------:R-:W-:Y:S01]  /*21b90*/  LOP3.LUT P3, RZ, R16.reuse, 0x4, RZ, 0xc0, !PT ;  /* 0x0000000410ff7812 */ /* 0x040fe2000786c0ff */
[----:B------:R-:W-:Y:S01]  /*21ba0*/  IMAD R7, R5, UR5, R20 ;  /* 0x0000000505077c24 */ /* 0x000fe2000f8e0214 */
[----:B------:R-:W-:Y:S01]  /*21bb0*/  ULDC.64 UR4, c[0x0][0x338] ;  /* 0x0000ce0000047ab9 */ /* 0x000fe20000000a00 */
[----:B------:R-:W-:Y:S01]  /*21bc0*/  LOP3.LUT P1, RZ, R16, 0x2, RZ, 0xc0, !PT ;  /* 0x0000000210ff7812 */ /* 0x000fe2000782c0ff */
[----:B------:R-:W-:-:S02]  /*21bd0*/  IMAD R21, R21, UR4, RZ ;  /* 0x0000000415157c24 */ /* 0x000fc4000f8e02ff */
[----:B------:R-:W-:Y:S02]  /*21be0*/  IMAD.IADD R3, R3, 0x1, R7 ;  /* 0x0000000103037824 */ /* 0x000fe400078e0207 */
[C---:B------:R-:W-:Y:S02]  /*21bf0*/  IMAD R21, R4.reuse, UR5, R21 ;  /* 0x0000000504157c24 */ /* 0x040fe4000f8e0215 */
[----:B------:R-:W-:Y:S01]  /*21c00*/  IMAD.WIDE.U32 R2, R4, UR4, R2 ;  /* 0x0000000404027c25 */ /* 0x000fe2000f8e0002 */
[----:B------:R-:W-:-:S03]  /*21c10*/  ULDC.64 UR4, c[0x0][0x330] ;  /* 0x0000cc0000047ab9 */ /* 0x000fc60000000a00 */
[----:B------:R-:W-:Y:S02]  /*21c20*/  IMAD.IADD R3, R3, 0x1, R21 ;  /* 0x0000000103037824 */ /* 0x000fe400078e0215 */
[----:B------:R-:W-:Y:S02]  /*21c30*/  IMAD R7, R19, 0x6000, R29 ;  /* 0x0000600013077824 */ /* 0x000fe400078e021d */
[----:B------:R-:W-:Y:S01]  /*21c40*/  IMAD.WIDE.U32 R2, R26, UR4, R2 ;  /* 0x000000041a027c25 */ /* 0x000fe2000f8e0002 */
[----:B------:R-:W-:-:S03]  /*21c50*/  UMOV UR4, 0xffffffff ;  /* 0xffffffff00047882 */ /* 0x000fc60000000000 */
[----:B------:R-:W-:Y:S01]  /*21c60*/  IMAD R9, R26, UR5, R3 ;  /* 0x000000051a097c24 */ /* 0x000fe2000f8e0203 */
[----:B-1----:R-:W-:-:S04]  /*21c70*/  LEA R8, P0, R2, UR6, 0x1 ;  /* 0x0000000602087c11 */ /* 0x002fc8000f8008ff */
[----:B------:R-:W-:Y:S01]  /*21c80*/  LEA.HI.X R9, R2, UR7, R9, 0x1, P0 ;  /* 0x0000000702097c11 */ /* 0x000fe200080f0c09 */
[----:B------:R-:W-:Y:S08]  /*21c90*/  BRA.DIV UR4, `(.L_x_3175) ;  /* 0x0000006204307947 */ /* 0x000ff0000b800000 */
[----:B------:R-:W1:Y:S01]  /*21ca0*/  SHFL.IDX PT, R14, R8, RZ, 0x181f ;  /* 0x00181fff080e7589 */ /* 0x000e6200000e0000 */
[----:B------:R-:W-:-:S03]  /*21cb0*/  IMAD R7, R7, 0x2, R17 ;  /* 0x0000000207077824 */ /* 0x000fc600078e0211 */
[----:B------:R-:W4:Y:S04]  /*21cc0*/  SHFL.IDX PT, R3, R9, RZ, 0x181f ;  /* 0x00181fff09037589 */ /* 0x000f2800000e0000 */
[----:B------:R-:W-:Y:S04]  /*21cd0*/  SHFL.IDX PT, R5, R9, 0x1, 0x181f ;  /* 0x00381f0009057f89 */ /* 0x000fe800000e0000 */
[----:B------:R-:W-:Y:S01]  /*21ce0*/  SHFL.IDX PT, R20, R9, 0x2, 0x181f ;  /* 0x00581f0009147f89 */ /* 0x000fe200000e0000 */
[----:B-1----:R-:W-:-:S03]  /*21cf0*/  IADD3 R2, P0, R14, R0, RZ ;  /* 0x000000000e027210 */ /* 0x002fc60007f1e0ff */
[----:B------:R-:W1:Y:S02]  /*21d00*/  SHFL.IDX PT, R14, R8, 0x1, 0x181f ;  /* 0x00381f00080e7f89 */ /* 0x000e6400000e0000 */
[----:B----4-:R-:W-:-:S05]  /*21d10*/  IMAD.X R3, RZ, RZ, R3, P0 ;  /* 0x000000ffff037224 */ /* 0x010fca00000e0603 */
[----:B------:R-:W-:Y:S04]  /*21d20*/  LDGSTS.E.BYPASS.LTC128B.128 [R7+0x400], desc[UR52][R2.64], !P5 ;  /* 0x0040000002077fae */ /* 0x000fe8000e901d74 */
[----:B------:R-:W-:Y:S04]  /*21d30*/  LDGSTS.E.BYPASS.LTC128B.128 [R7+0x3400], desc[UR52][R2.64+0x80], !P4 ;  /* 0x0340008002077fae */ /* 0x000fe8000e101d74 */
[----:B------:R-:W-:Y:S04]  /*21d40*/  LDGSTS.E.BYPASS.LTC128B.128 [R7+0x6400], desc[UR52][R2.64+0x100], !P3 ;  /* 0x0640010002077fae */ /* 0x000fe8000d901d74 */
[----:B------:R4:W-:Y:S01]  /*21d50*/  LDGSTS.E.BYPASS.LTC128B.128 [R7+0x9400], desc[UR52][R2.64+0x180], !P1 ;  /* 0x0940018002077fae */ /* 0x0009e2000c901d74 */
[----:B-1----:R-:W-:-:S03]  /*21d60*/  IADD3 R4, P0, R14, R0, RZ ;  /* 0x000000000e047210 */ /* 0x002fc60007f1e0ff */
[----:B------:R-:W4:Y:S02]  /*21d70*/  SHFL.IDX PT, R14, R8, 0x2, 0x181f ;  /* 0x00581f00080e7f89 */ /* 0x000f2400000e0000 */
[----:B------:R-:W-:-:S05]  /*21d80*/  IMAD.X R5, RZ, RZ, R5, P0 ;  /* 0x000000ffff057224 */ /* 0x000fca00000e0605 */
[----:B------:R-:W-:Y:S04]  /*21d90*/  LDGSTS.E.BYPASS.LTC128B.128 [R7+0xc00], desc[UR52][R4.64], !P5 ;  /* 0x00c0000004077fae */ /* 0x000fe8000e901d74 */
[----:B------:R-:W-:Y:S04]  /*21da0*/  LDGSTS.E.BYPASS.LTC128B.128 [R7+0x3c00], desc[UR52][R4.64+0x80], !P4 ;  /* 0x03c0008004077fae */ /* 0x000fe8000e101d74 */
[----:B------:R-:W-:Y:S04]  /*21db0*/  LDGSTS.E.BYPASS.LTC128B.128 [R7+0x6c00], desc[UR52][R4.64+0x100], !P3 ;  /* 0x06c0010004077fae */ /* 0x000fe8000d901d74 */
[----:B------:R1:W-:Y:S01]  /*21dc0*/  LDGSTS.E.BYPASS.LTC128B.128 [R7+0x9c00], desc[UR52][R4.64+0x180], !P1 ;  /* 0x09c0018004077fae */ /* 0x0003e2000c901d74 */
[----:B----4-:R-:W-:-:S03]  /*21dd0*/  IADD3 R2, P0, R14, R0, RZ ;  /* 0x000000000e027210 */ /* 0x010fc60007f1e0ff */
[----:B------:R-:W4:Y:S02]  /*21de0*/  SHFL.IDX PT, R14, R8, 0x3, 0x181f ;  /* 0x00781f00080e7f89 */ /* 0x000f2400000e0000 */
[----:B------:R-:W-:Y:S02]  /*21df0*/  IMAD.X R3, RZ, RZ, R20, P0 ;  /* 0x000000ffff037224 */ /* 0x000fe400000e0614 */
[----:B------:R-:W-:Y:S04]  /*21e00*/  SHFL.IDX PT, R20, R9, 0x4, 0x181f ;  /* 0x00981f0009147f89 */ /* 0x000fe800000e0000 */
[----:B-1----:R-:W1:Y:S04]  /*21e10*/  SHFL.IDX PT, R5, R9, 0x3, 0x181f ;  /* 0x00781f0009057f89 */ /* 0x002e6800000e0000 */
[----:B------:R-:W-:Y:S04]  /*21e20*/  LDGSTS.E.BYPASS.LTC128B.128 [R7+0x1400], desc[UR52][R2.64], !P5 ;  /* 0x0140000002077fae */ /* 0x000fe8000e901d74 */
[----:B------:R-:W-:Y:S04]  /*21e30*/  LDGSTS.E.BYPASS.LTC128B.128 [R7+0x4400], desc[UR52][R2.64+0x80], !P4 ;  /* 0x0440008002077fae */ /* 0x000fe8000e101d74 */
[----:B------:R-:W-:Y:S01]  /*21e40*/  LDGSTS.E.BYPASS.LTC128B.128 [R7+0x7400], desc[UR52][R2.64+0x100], !P3 ;  /* 0x0740010002077fae */ /* 0x000fe2000d901d74 */
[----:B----4-:R-:W-:-:S03]  /*21e50*/  IADD3 R4, P0, R14, R0, RZ ;  /* 0x000000000e047210 */ /* 0x010fc60007f1e0ff */
[----:B------:R4:W-:Y:S04]  /*21e60*/  LDGSTS.E.BYPASS.LTC128B.128 [R7+0xa400], desc[UR52][R2.64+0x180], !P1 ;  /* 0x0a40018002077fae */ /* 0x0009e8000c901d74 */
[----:B------:R-:W4:Y:S01]  /*21e70*/  SHFL.IDX PT, R14, R8, 0x4, 0x181f ;  /* 0x00981f00080e7f89 */ /* 0x000f2200000e0000 */
[----:B-1----:R-:W-:-:S03]  /*21e80*/  IMAD.X R5, RZ, RZ, R5, P0 ;  /* 0x000000ffff057224 */ /* 0x002fc600000e0605 */
[----:B------:R-:W1:Y:S04]  /*21e90*/  SHFL.IDX PT, R9, R9, 0x5, 0x181f ;  /* 0x00b81f0009097f89 */ /* 0x000e6800000e0000 */
[----:B------:R0:W-:Y:S04]  /*21ea0*/  LDGSTS.E.BYPASS.LTC128B.128 [R7+0x1c00], desc[UR52][R4.64], !P5 ;  /* 0x01c0000004077fae */ /* 0x0001e8000e901d74 */
[----:B------:R0:W-:Y:S04]  /*21eb0*/  LDGSTS.E.BYPASS.LTC128B.128 [R7+0x4c00], desc[UR52][R4.64+0x80], !P4 ;  /* 0x04c0008004077fae */ /* 0x0001e8000e101d74 */
[----:B------:R0:W-:Y:S04]  /*21ec0*/  LDGSTS.E.BYPASS.LTC128B.128 [R7+0x7c00], desc[UR52][R4.64+0x100], !P3 ;  /* 0x07c0010004077fae */ /* 0x0001e8000d901d74 */
[----:B------:R0:W-:Y:S01]  /*21ed0*/  LDGSTS.E.BYPASS.LTC128B.128 [R7+0xac00], desc[UR52][R4.64+0x180], !P1 ;  /* 0x0ac0018004077fae */ /* 0x0001e2000c901d74 */
[----:B----4-:R-:W-:-:S03]  /*21ee0*/  IADD3 R2, P0, R14, R0, RZ ;  /* 0x000000000e027210 */ /* 0x010fc60007f1e0ff */
[----:B------:R0:W4:Y:S02]  /*21ef0*/  SHFL.IDX PT, R14, R8, 0x5, 0x181f ;  /* 0x00b81f00080e7f89 */ /* 0x00012400000e0000 */
[----:B------:R-:W-:-:S05]  /*21f00*/  IMAD.X R3, RZ, RZ, R20, P0 ;  /* 0x000000ffff037224 */ /* 0x000fca00000e0614 */
[----:B------:R0:W-:Y:S04]  /*21f10*/  LDGSTS.E.BYPASS.LTC128B.128 [R7+0x2400], desc[UR52][R2.64], !P5 ;  /* 0x0240000002077fae */ /* 0x0001e8000e901d74 */
[----:B------:R0:W-:Y:S04]  /*21f20*/  LDGSTS.E.BYPASS.LTC128B.128 [R7+0x5400], desc[UR52][R2.64+0x80], !P4 ;  /* 0x0540008002077fae */ /* 0x0001e8000e101d74 */
[----:B------:R0:W-:Y:S04]  /*21f30*/  LDGSTS.E.BYPASS.LTC128B.128 [R7+0x8400], desc[UR52][R2.64+0x100], !P3 ;  /* 0x0840010002077fae */ /* 0x0001e8000d901d74 */
[----:B-1----:R0:W-:Y:S02]  /*21f40*/  LDGSTS.E.BYPASS.LTC128B.128 [R7+0xb400], desc[UR52][R2.64+0x180], !P1 ;  /* 0x0b40018002077fae */ /* 0x0021e4000c901d74 */
.L_x_3388:
        /* <DEDUP_REMOVED lines=11> */
.L_x_3176:
        /* <DEDUP_REMOVED lines=11> */
.L_x_3177:
[----:B------:R0:W-:Y:S01]  /*220b0*/  SYNCS.ARRIVE.TRANS64.A1T0 RZ, [R6+URZ+0x22850], RZ ;  /* 0x022850ff06ff79a7 */ /* 0x0001e2000810003f */
[----:B------:R-:W-:Y:S05]  /*220c0*/  @P2 BRA `(.L_x_3178) ;  /* 0xfffffff000a02947 */ /* 0x000fea000383ffff */
.L_x_3165:
[----:B------:R-:W-:Y:S05]  /*220d0*/  BSYNC B0 ;  /* 0x0000000000007941 */ /* 0x000fea0003800000 */
.L_x_3164:
[----:B------:R-:W1:Y:S01]  /*220e0*/  S2R R2, SR_TID.X ;  /* 0x0000000000027919 */ /* 0x000e620000002100 */
[----:B------:R-:W-:Y:S01]  /*220f0*/  VIADD R19, R19, 0x1 ;  /* 0x0000000113137836 */ /* 0x000fe20000000000 */
[----:B------:R-:W-:Y:S04]  /*22100*/  BSSY B0, `(.L_x_3179) ;  /* 0x0000012000007945 */ /* 0x000fe80003800000 */
[----:B------:R-:W-:-:S04]  /*22110*/  ISETP.NE.AND P0, PT, R19, 0x2, PT ;  /* 0x000000021300780c */ /* 0x000fc80003f05270 */
[----:B------:R-:W-:Y:S02]  /*22120*/  SEL R0, RZ, 0x1, P0 ;  /* 0x00000001ff007807 */ /* 0x000fe40000000000 */
        /* <DEDUP_REMOVED lines=15> */
.L_x_3180:
[----:B------:R-:W-:Y:S05]  /*22220*/  BSYNC B0 ;  /* 0x0000000000007941 */ /* 0x000fea0003800000 */
.L_x_3179:
[----:B------:R-:W-:Y:S02]  /*22230*/  LOP3.LUT R23, R23, R0, RZ, 0x3c, !PT ;  /* 0x0000000017177212 */ /* 0x000fe400078e3cff */
[----:B------:R-:W-:-:S07]  /*22240*/  SEL R19, R19, RZ, P0 ;  /* 0x000000ff13137207 */ /* 0x000fce0000000000 */
.L_x_3139:
[----:B------:R-:W-:Y:S05]  /*22250*/  BSYNC B7 ;  /* 0x0000000000077941 */ /* 0x000fea0003800000 */
.L_x_3137:
[----:B------:R-:W-:-:S13]  /*22260*/  LOP3.LUT P0, RZ, R16, 0x80, RZ, 0xc0, !PT ;  /* 0x0000008010ff7812 */ /* 0x000fda000780c0ff */
[----:B------:R-:W-:Y:S05]  /*22270*/  @!P0 BRA `(.L_x_3181) ;  /* 0x0000000000248947 */ /* 0x000fea0003800000 */
[----:B------:R-:W-:Y:S05]  /*22280*/  WARPSYNC.ALL ;  /* 0x0000000000007948 */ /* 0x000fea0003800000 */
[----:B------:R-:W4:Y:S08]  /*22290*/  S2UR UR5, SR_CgaCtaId ;  /* 0x00000000000579c3 */ /* 0x000f300000008800 */
[----:B------:R-:W-:Y:S06]  /*222a0*/  BAR.SYNC.DEFER_BLOCKING 0x5, 0x180 ;  /* 0x0146000000007b1d */ /* 0x000fec0000010000 */
[----:B------:R-:W-:-:S02]  /*222b0*/  UMOV UR4, 0x400 ;  /* 0x0000040000047882 */ /* 0x000fc40000000000 */
[----:B----4-:R-:W-:-:S06]  /*222c0*/  ULEA UR4, UR5, UR4, 0x18 ;  /* 0x0000000405047291 */ /* 0x010fcc000f8ec03f */
[----:B0-----:R-:W-:-:S05]  /*222d0*/  IMAD.U32 R17, RZ, RZ, UR4 ;  /* 0x00000004ff117e24 */ /* 0x001fca000f8e00ff */
[----:B------:R4:W0:Y:S01]  /*222e0*/  LDS.128 R24, [R17+0x228d0] ;  /* 0x0228d00011187984 */ /* 0x0008220000000c00 */
[----:B------:R-:W-:Y:S06]  /*222f0*/  BAR.ARV 0x4, 0x180 ;  /* 0x0106000000007b1d */ /* 0x000fec0000002000 */
[----:B------:R-:W-:Y:S05]  /*22300*/  BRA `(.L_x_3182) ;  /* 0x0000000c00d47947 */ /* 0x000fea0003800000 */
.L_x_3181:
[----:B------:R-:W4:Y:S01]  /*22310*/  S2R R8, SR_TID.X ;  /* 0x0000000000087919 */ /* 0x000f220000002100 */
[----:B------:R-:W-:Y:S01]  /*22320*/  UMOV UR4, 0xffffffff ;  /* 0xffffffff00047882 */ /* 0x000fe20000000000 */
[----:B----4-:R-:W-:-:S04]  /*22330*/  LOP3.LUT R8, R8, 0x1f, RZ, 0xc0, !PT ;  /* 0x0000001f08087812 */ /* 0x010fc800078ec0ff */
[----:B------:R-:W-:Y:S01]  /*22340*/  ISETP.NE.AND P0, PT, R8, 0x1f, PT ;  /* 0x0000001f0800780c */ /* 0x000fe20003f05270 */
[----:B------:R-:W-:-:S12]  /*22350*/  BRA.DIV UR4, `(.L_x_3183) ;  /* 0x0000006204487947 */ /* 0x000fd8000b800000 */
[----:B------:R-:W-:Y:S01]  /*22360*/  IMAD.IADD R7, R27, 0x1, R8 ;  /* 0x000000011b077824 */ /* 0x000fe200078e0208 */
[----:B------:R-:W-:-:S04]  /*22370*/  ULDC UR4, c[0x0][0xc3c] ;  /* 0x00030f0000047ab9 */ /* 0x000fc80000000800 */
[----:B------:R-:W-:-:S13]  /*22380*/  ISETP.GE.OR P1, PT, R7, UR4, !P0 ;  /* 0x0000000407007c0c */ /* 0x000fda000c726670 */
[----:B------:R-:W4:Y:S08]  /*22390*/  @!P1 LDC.64 R2, c[0x0][0xc80] ;  /* 0x00032000ff029b82 */ /* 0x000f300000000a00 */
[----:B------:R-:W5:Y:S01]  /*223a0*/  @!P1 LDC.64 R4, c[0x0][0xc78] ;  /* 0x00031e00ff049b82 */ /* 0x000f620000000a00 */
[----:B----4-:R-:W-:-:S05]  /*223b0*/  @!P1 IMAD.WIDE R2, R7, 0x4, R2 ;  /* 0x0000000407029825 */ /* 0x010fca00078e0202 */
[----:B0123--:R5:W2:Y:S02]  /*223c0*/  @!P1 LDG.E R6, desc[UR52][R2.64] ;  /* 0x0000003402069981 */ /* 0x00faa4000c1e1900 */
[----:B-----5:R-:W-:-:S05]  /*223d0*/  @!P1 IMAD.WIDE R2, R7, 0x4, R4 ;  /* 0x0000000407029825 */ /* 0x020fca00078e0204 */
        /* <DEDUP_REMOVED lines=30> */
.L_x_3398:
[----:B------:R-:W-:Y:S02]  /*225c0*/  ULDC UR4, c[0x0][0xc38] ;  /* 0x00030e0000047ab9 */ /* 0x000fe40000000800 */
[----:B------:R-:W-:-:S04]  /*225d0*/  IMAD.U32 R5, RZ, RZ, UR4 ;  /* 0x00000004ff057e24 */ /* 0x000fc8000f8e00ff */
[----:B-1----:R-:W-:-:S04]  /*225e0*/  IMAD R14, R14, R5, RZ ;  /* 0x000000050e0e7224 */ /* 0x002fc800078e02ff */
[----:B------:R-:W-:-:S05]  /*225f0*/  IMAD.IADD R7, R7, 0x1, R14 ;  /* 0x0000000107077824 */ /* 0x000fca00078e020e */
[----:B------:R-:W-:-:S13]  /*22600*/  ISETP.GT.AND P6, PT, R7, R0, PT ;  /* 0x000000000700720c */ /* 0x000fda0003fc4270 */
[----:B------:R-:W-:Y:S05]  /*22610*/  @P6 BRA `(.L_x_3184) ;  /* 0x0000000000a46947 */ /* 0x000fea0003800000 */
.L_x_3187:
        /* <DEDUP_REMOVED lines=13> */
[----:B-1----:R-:W-:-:S04]  /*226f0*/  @!P6 IMAD.WIDE R2, R9, 0x4, R4 ;  /* 0x000000040902e825 */ /* 0x002fc800078e0204 */
[----:B------:R-:W-:-:S06]  /*22700*/  IMAD.MOV.U32 R4, RZ, RZ, RZ ;  /* 0x000000ffff047224 */ /* 0x000fcc00078e00ff */
        /* <DEDUP_REMOVED lines=20> */
.L_x_3406:
[----:B------:R-:W-:Y:S02]  /*22850*/  ULDC UR4, c[0x0][0xc38] ;  /* 0x00030e0000047ab9 */ /* 0x000fe40000000800 */
[----:B------:R-:W-:-:S04]  /*22860*/  IMAD.U32 R5, RZ, RZ, UR4 ;  /* 0x00000004ff057e24 */ /* 0x000fc8000f8e00ff */
[----:B-1----:R-:W-:-:S04]  /*22870*/  IMAD R14, R14, R5, RZ ;  /* 0x000000050e0e7224 */ /* 0x002fc800078e02ff */
[----:B------:R-:W-:-:S05]  /*22880*/  IMAD.IADD R7, R14, 0x1, R7 ;  /* 0x000000010e077824 */ /* 0x000fca00078e0207 */
[----:B------:R-:W-:-:S13]  /*22890*/  ISETP.GT.AND P6, PT, R7, R0, PT ;  /* 0x000000000700720c */ /* 0x000fda0003fc4270 */
[----:B------:R-:W-:Y:S05]  /*228a0*/  @!P6 BRA `(.L_x_3187) ;  /* 0xfffffffc005ce947 */ /* 0x000fea000383ffff */
.L_x_3184:
[----:B------:R-:W-:Y:S01]  /*228b0*/  IMAD.IADD R7, R7, 0x1, -R14 ;  /* 0x0000000107077824 */ /* 0x000fe200078e0a0e */
[----:B------:R-:W-:-:S03]  /*228c0*/  UMOV UR4, 0xffffffff ;  /* 0xffffffff00047882 */ /* 0x000fc60000000000 */
[----:B------:R-:W-:-:S05]  /*228d0*/  IMAD R3, R2, R5, R7 ;  /* 0x0000000502037224 */ /* 0x000fca00078e0207 */
[----:B------:R-:W-:Y:S01]  /*228e0*/  ISETP.GT.AND P6, PT, R3, R0, PT ;  /* 0x000000000300720c */ /* 0x000fe20003fc4270 */
[----:B------:R-:W-:-:S12]  /*228f0*/  BRA.DIV UR4, `(.L_x_3188) ;  /* 0x0000006204d47947 */ /* 0x000fd8000b800000 */
[----:B------:R-:W-:-:S04]  /*22900*/  VOTE.ANY R3, PT, !P6 ;  /* 0x0000000000037806 */ /* 0x000fc800070e0100 */
[----:B------:R-:W1:Y:S02]  /*22910*/  POPC R12, R3 ;  /* 0x00000003000c7309 */ /* 0x000e640000000000 */
[----:B-1----:R1:W2:Y:S01]  /*22920*/  SHFL.IDX PT, R25, R25, R12, 0x1f ;  /* 0x00001f0c19197589 */ /* 0x0022a200000e0000 */
[----:B------:R-:W-:-:S03]  /*22930*/  IMAD.IADD R27, R12, 0x1, R27 ;  /* 0x000000010c1b7824 */ /* 0x000fc600078e021b */
[----:B------:R1:W3:Y:S04]  /*22940*/  SHFL.IDX PT, R4, R4, R12, 0x1f ;  /* 0x00001f0c04047589 */ /* 0x0002e800000e0000 */
.L_x_3411:
[----:B------:R-:W-:-:S13]  /*22950*/  ISETP.NE.AND P0, PT, R3, RZ, PT ;  /* 0x000000ff0300720c */ /* 0x000fda0003f05270 */
[----:B------:R-:W-:Y:S05]  /*22960*/  @!P0 BRA `(.L_x_3189) ;  /* 0x0000000000108947 */ /* 0x000fea0003800000 */
[----:B------:R-:W-:Y:S01]  /*22970*/  UMOV UR4, 0xffffffff ;  /* 0xffffffff00047882 */ /* 0x000fe20000000000 */
[----:B-1----:R-:W-:Y:S02]  /*22980*/  VIADD R12, R12, 0xffffffff ;  /* 0xffffffff0c0c7836 */ /* 0x002fe40000000000 */
[----:B------:R-:W-:Y:S05]  /*22990*/  BRA.DIV UR4, `(.L_x_3190) ;  /* 0x0000006604087947 */ /* 0x000fea000b800000 */
[----:B------:R4:W1:Y:S02]  /*229a0*/  SHFL.IDX PT, R6, R2, R12, 0x1f ;  /* 0x00001f0c02067589 */ /* 0x00086400000e0000 */
.L_x_3189:
[----:B---3--:R-:W-:Y:S01]  /*229b0*/  ISETP.NE.AND P0, PT, R4, 0x1, PT ;  /* 0x000000010400780c */ /* 0x008fe20003f05270 */
[----:B-1----:R-:W-:-:S04]  /*229c0*/  IMAD R24, R6, R5, R7 ;  /* 0x0000000506187224 */ /* 0x002fc800078e0207 */
[----:B------:R-:W-:-:S08]  /*229d0*/  IMAD.IADD R0, R0, 0x1, -R24 ;  /* 0x0000000100007824 */ /* 0x000fd000078e0a18 */
[----:B------:R-:W-:Y:S05]  /*229e0*/  @!P0 BRA `(.L_x_3191) ;  /* 0x0000000000dc8947 */ /* 0x000fea0003800000 */
[-C--:B--2---:R-:W-:Y:S02]  /*229f0*/  IABS R5, R25.reuse ;  /* 0x0000001900057213 */ /* 0x084fe40000000000 */
[----:B------:R-:W-:Y:S02]  /*22a00*/  IABS R6, R4 ;  /* 0x0000000400067213 */ /* 0x000fe40000000000 */
[----:B------:R-:W1:Y:S08]  /*22a10*/  I2F.RP R7, R5 ;  /* 0x0000000500077306 */ /* 0x000e700000209400 */
[----:B------:R-:W2:Y:S08]  /*22a20*/  I2F.RP R8, R6 ;  /* 0x0000000600087306 */ /* 0x000eb00000209400 */
[----:B-1----:R-:W0:Y:S08]  /*22a30*/  MUFU.RCP R7, R7 ;  /* 0x0000000700077308 */ /* 0x002e300000001000 */
[----:B--2---:R-:W-:Y:S01]  /*22a40*/  MUFU.RCP R8, R8 ;  /* 0x0000000800087308 */ /* 0x004fe20000001000 */
[----:B0---4-:R-:W-:Y:S01]  /*22a50*/  VIADD R2, R7, 0xffffffe ;  /* 0x0ffffffe07027836 */ /* 0x011fe20000000000 */
[----:B------:R-:W-:-:S06]  /*22a60*/  IABS R7, R25 ;  /* 0x0000001900077213 */ /* 0x000fcc0000000000 */
[----:B------:R0:W1:Y:S02]  /*22a70*/  F2I.FTZ.U32.TRUNC.NTZ R3, R2 ;  /* 0x0000000200037305 */ /* 0x000064000021f000 */
[----:B0-----:R-:W-:Y:S02]  /*22a80*/  IMAD.MOV.U32 R2, RZ, RZ, RZ ;  /* 0x000000ffff027224 */ /* 0x001fe400078e00ff */
[----:B-1----:R-:W-:-:S04]  /*22a90*/  IMAD.MOV R10, RZ, RZ, -R3 ;  /* 0x000000ffff0a7224 */ /* 0x002fc800078e0a03 */
[----:B------:R-:W-:-:S04]  /*22aa0*/  IMAD R9, R10, R5, RZ ;  /* 0x000000050a097224 */ /* 0x000fc800078e02ff */
[----:B------:R-:W-:Y:S01]  /*22ab0*/  IMAD.HI.U32 R3, R3, R9, R2 ;  /* 0x0000000903037227 */ /* 0x000fe200078e0002 */
[----:B------:R-:W-:-:S03]  /*22ac0*/  IABS R2, R0 ;  /* 0x0000000000027213 */ /* 0x000fc60000000000 */
[----:B------:R-:W-:Y:S02]  /*22ad0*/  IMAD.MOV R9, RZ, RZ, -R7 ;  /* 0x000000ffff097224 */ /* 0x000fe400078e0a07 */
[----:B------:R-:W-:-:S04]  /*22ae0*/  IMAD.HI.U32 R7, R3, R2, RZ ;  /* 0x0000000203077227 */ /* 0x000fc800078e00ff */
[----:B------:R-:W-:Y:S02]  /*22af0*/  IMAD R2, R7, R9, R2 ;  /* 0x0000000907027224 */ /* 0x000fe400078e0202 */
[----:B------:R-:W-:-:S03]  /*22b00*/  VIADD R3, R8, 0xffffffe ;  /* 0x0ffffffe08037836 */ /* 0x000fc60000000000 */
[----:B------:R-:W-:-:S03]  /*22b10*/  ISETP.GT.U32.AND P1, PT, R5, R2, PT ;  /* 0x000000020500720c */ /* 0x000fc60003f24070 */
[----:B------:R-:W0:Y:S10]  /*22b20*/  F2I.FTZ.U32.TRUNC.NTZ R3, R3 ;  /* 0x0000000300037305 */ /* 0x000e34000021f000 */
[----:B------:R-:W-:-:S02]  /*22b30*/  @!P1 IMAD.IADD R2, R2, 0x1, -R5 ;  /* 0x0000000102029824 */ /* 0x000fc400078e0a05 */
[----:B------:R-:W-:Y:S01]  /*22b40*/  @!P1 VIADD R7, R7, 0x1 ;  /* 0x0000000107079836 */ /* 0x000fe20000000000 */
[----:B------:R-:W-:Y:S02]  /*22b50*/  ISETP.NE.AND P1, PT, R25, RZ, PT ;  /* 0x000000ff1900720c */ /* 0x000fe40003f25270 */
[----:B------:R-:W-:Y:S01]  /*22b60*/  ISETP.GE.U32.AND P0, PT, R2, R5, PT ;  /* 0x000000050200720c */ /* 0x000fe20003f06070 */
[----:B0-----:R-:W-:Y:S02]  /*22b70*/  IMAD.MOV R5, RZ, RZ, -R3 ;  /* 0x000000ffff057224 */ /* 0x001fe400078e0a03 */
[----:B------:R-:W-:Y:S02]  /*22b80*/  IMAD.MOV.U32 R2, RZ, RZ, RZ ;  /* 0x000000ffff027224 */ /* 0x000fe400078e00ff */
[----:B------:R-:W-:-:S04]  /*22b90*/  IMAD R5, R5, R6, RZ ;  /* 0x0000000605057224 */ /* 0x000fc800078e02ff */
[----:B------:R-:W-:Y:S01]  /*22ba0*/  IMAD.HI.U32 R5, R3, R5, R2 ;  /* 0x0000000503057227 */ /* 0x000fe200078e0002 */
[----:B------:R-:W-:Y:S02]  /*22bb0*/  LOP3.LUT R2, R0, R25, RZ, 0x3c, !PT ;  /* 0x0000001900027212 */ /* 0x000fe400078e3cff */
[----:B------:R-:W-:Y:S01]  /*22bc0*/  IABS R3, R4 ;  /* 0x0000000400037213 */ /* 0x000fe20000000000 */
[----:B------:R-:W-:Y:S01]  /*22bd0*/  @P0 VIADD R7, R7, 0x1 ;  /* 0x0000000107070836 */ /* 0x000fe20000000000 */
[----:B------:R-:W-:-:S03]  /*22be0*/  ISETP.GE.AND P2, PT, R2, RZ, PT ;  /* 0x000000ff0200720c */ /* 0x000fc60003f46270 */
[----:B------:R-:W-:-:S10]  /*22bf0*/  IMAD.MOV R3, RZ, RZ, -R3 ;  /* 0x000000ffff037224 */ /* 0x000fd400078e0a03 */
[----:B------:R-:W-:Y:S01]  /*22c00*/  @!P2 IMAD.MOV R7, RZ, RZ, -R7 ;  /* 0x000000ffff07a224 */ /* 0x000fe200078e0a07 */
[----:B------:R-:W-:-:S04]  /*22c10*/  @!P1 LOP3.LUT R7, RZ, R25, RZ, 0x33, !PT ;  /* 0x00000019ff079212 */ /* 0x000fc800078e33ff */
[----:B------:R-:W-:-:S05]  /*22c20*/  IABS R2, R7 ;  /* 0x0000000700027213 */ /* 0x000fca0000000000 */
        /* <DEDUP_REMOVED lines=12> */
[--C-:B------:R-:W-:Y:S02]  /*22cf0*/  IMAD.MOV R2, RZ, RZ, -R5.reuse ;  /* 0x000000ffff027224 */ /* 0x100fe400078e0a05 */
[C---:B------:R-:W-:Y:S02]  /*22d00*/  IMAD R5, R4.reuse, 0x1000000, R5 ;  /* 0x0100000004057824 */ /* 0x040fe400078e0205 */
[--C-:B------:R-:W-:Y:S02]  /*22d10*/  IMAD R4, R4, R2, R7.reuse ;  /* 0x0000000204047224 */ /* 0x100fe400078e0207 */
[----:B------:R-:W-:Y:S02]  /*22d20*/  IMAD.MOV R2, RZ, RZ, -R7 ;  /* 0x000000ffff027224 */ /* 0x000fe400078e0a07 */
[----:B------:R-:W-:Y:S02]  /*22d30*/  IMAD R26, R4, 0x10000, R5 ;  /* 0x00010000041a7824 */ /* 0x000fe400078e0205 */
[----:B------:R-:W-:Y:S01]  /*22d40*/  IMAD R2, R25, R2, R0 ;  /* 0x0000000219027224 */ /* 0x000fe200078e0200 */
[----:B------:R-:W-:Y:S06]  /*22d50*/  BRA `(.L_x_3192) ;  /* 0x0000000000f07947 */ /* 0x000fec0003800000 */
.L_x_3191:
[----:B0---4-:R-:W0:Y:S02]  /*22d60*/  LDC.64 R2, c[0x0][0xc90] ;  /* 0x00032400ff027b82 */ /* 0x011e240000000a00 */
[----:B0-----:R-:W-:-:S05]  /*22d70*/  IMAD.WIDE R2, R27, 0x4, R2 ;  /* 0x000000041b027825 */ /* 0x001fca00078e0202 */
[----:B------:R0:W2:Y:S02]  /*22d80*/  LDG.E R6, desc[UR52][R2.64] ;  /* 0x0000003402067981 */ /* 0x0000a4000c1e1900 */
[----:B0-----:R-:W-:Y:S02]  /*22d90*/  IMAD.MOV.U32 R2, RZ, RZ, RZ ;  /* 0x000000ffff027224 */ /* 0x001fe400078e00ff */
[----:B--2---:R-:W-:-:S05]  /*22da0*/  IMAD R7, R25, R6, RZ ;  /* 0x0000000619077224 */ /* 0x004fca00078e02ff */
        /* <DEDUP_REMOVED lines=51> */
[----:B------:R-:W-:Y:S02]  /*230e0*/  @!P2 IADD3 R2, -R2, RZ, RZ ;  /* 0x000000ff0202a210 */ /* 0x000fe40007ffe1ff */
[----:B------:R-:W-:Y:S01]  /*230f0*/  @!P1 LOP3.LUT R2, RZ, R5, RZ, 0x33, !PT ;  /* 0x00000005ff029212 */ /* 0x000fe200078e33ff */
[----:B------:R-:W-:-:S04]  /*23100*/  IMAD.MOV R5, RZ, RZ, -R5 ;  /* 0x000000ffff057224 */ /* 0x000fc800078e0a05 */
[----:B------:R-:W-:-:S07]  /*23110*/  IMAD R26, R2, R5, R3 ;  /* 0x00000005021a7224 */ /* 0x000fce00078e0203 */
.L_x_3192:
[----:B------:R-:W-:-:S05]  /*23120*/  LOP3.LUT R2, RZ, R2, RZ, 0x33, !PT ;  /* 0x00000002ff027212 */ /* 0x000fca00078e33ff */
[----:B------:R-:W-:Y:S01]  /*23130*/  IMAD.IADD R25, R25, 0x1, R2 ;  /* 0x0000000119197824 */ /* 0x000fe200078e0202 */
[----:B------:R-:W-:Y:S06]  /*23140*/  BRA `(.L_x_3193) ;  /* 0x00000000001c7947 */ /* 0x000fec0003800000 */
.L_x_3185:
[----:B------:R-:W-:Y:S01]  /*23150*/  UMOV UR4, URZ ;  /* 0x0000003f00047c82 */ /* 0x000fe20008000000 */
[----:B------:R-:W-:Y:S01]  /*23160*/  UMOV UR5, URZ ;  /* 0x0000003f00057c82 */ /* 0x000fe20008000000 */
[----:B------:R-:W-:Y:S01]  /*23170*/  ULDC UR6, c[0x0][0xc3c] ;  /* 0x00030f0000067ab9 */ /* 0x000fe20000000800 */
[----:B------:R-:W-:Y:S02]  /*23180*/  IMAD.MOV.U32 R24, RZ, RZ, R0 ;  /* 0x000000ffff187224 */ /* 0x000fe400078e0000 */
[----:B------:R-:W-:Y:S02]  /*23190*/  IMAD.U32 R25, RZ, RZ, UR4 ;  /* 0x00000004ff197e24 */ /* 0x000fe4000f8e00ff */
[----:B------:R-:W-:Y:S02]  /*231a0*/  IMAD.U32 R26, RZ, RZ, UR5 ;  /* 0x00000005ff1a7e24 */ /* 0x000fe4000f8e00ff */
[----:B------:R-:W-:-:S07]  /*231b0*/  IMAD.U32 R27, RZ, RZ, UR6 ;  /* 0x00000006ff1b7e24 */ /* 0x000fce000f8e00ff */
.L_x_3193:
        /* <DEDUP_REMOVED lines=10> */
.L_x_3182:
[----:B------:R-:W-:Y:S02]  /*23260*/  ULDC UR4, c[0x0][0xc3c] ;  /* 0x00030f0000047ab9 */ /* 0x000fe40000000800 */
[----:B0-----:R-:W-:-:S13]  /*23270*/  ISETP.GE.AND P0, PT, R27, UR4, PT ;  /* 0x000000041b007c0c */ /* 0x001fda000bf06270 */
[----:B------:R-:W-:Y:S05]  /*23280*/  @!P0 BRA `(.L_x_3194) ;  /* 0xffffff9400708947 */ /* 0x000fea000383ffff */
[----:B------:R-:W-:Y:S05]  /*23290*/  BSYNC B8 ;  /* 0x0000000000087941 */ /* 0x000fea0003800000 */
.L_x_3075:
[----:B------:R-:W5:Y:S01]  /*232a0*/  LDL.LU R0, [R1+0x20] ;  /* 0x0000200001007983 */ /* 0x000f620000300800 */
[----:B------:R-:W-:Y:S01]  /*232b0*/  BSSY B0, `(.L_x_3195) ;  /* 0x000000b000007945 */ /* 0x000fe20003800000 */
[----:B------:R-:W0:Y:S01]  /*232c0*/  S2R R5, SR_CgaCtaId ;  /* 0x0000000000057919 */ /* 0x000e220000008800 */
[----:B-----5:R-:W-:-:S05]  /*232d0*/  VIADD R0, R0, 0x1 ;  /* 0x0000000100007836 */ /* 0x020fca0000000000 */
[----:B-1----:R-:W-:-:S04]  /*232e0*/  LEA.HI R2, R0, R0, RZ, 0x1 ;  /* 0x0000000000027211 */ /* 0x002fc800078f08ff */
[----:B------:R-:W-:Y:S02]  /*232f0*/  LOP3.LUT R3, R2, 0xfffffffe, RZ, 0xc0, !PT ;  /* 0xfffffffe02037812 */ /* 0x000fe400078ec0ff */
[----:B------:R-:W-:-:S03]  /*23300*/  MOV R2, 0x400 ;  /* 0x0000040000027802 */ /* 0x000fc60000000f00 */
[----:B------:R-:W-:Y:S01]  /*23310*/  IMAD.IADD R0, R0, 0x1, -R3 ;  /* 0x0000000100007824 */ /* 0x000fe200078e0a03 */
[----:B0-----:R-:W-:-:S04]  /*23320*/  LEA R5, R5, R2, 0x18 ;  /* 0x0000000205057211 */ /* 0x001fc800078ec0ff */
[----:B------:R-:W-:-:S04]  /*23330*/  SHF.L.U32 R0, R0, 0x1f, RZ ;  /* 0x0000001f00007819 */ /* 0x000fc800000006ff */
[----:B------:R-:W0:Y:S02]  /*23340*/  SYNCS.PHASECHK.TRANS64.TRYWAIT P0, [R5+URZ+0x22820], R0 ;  /* 0x02282000050075a7 */ /* 0x000e24000800017f */
[----:B0-----:R-:W-:Y:S05]  /*23350*/  @!P0 BRA `(.L_x_3196) ;  /* 0x0000005800c08947 */ /* 0x001fea0003800000 */
.L_x_3414:
[----:B------:R-:W-:Y:S05]  /*23360*/  BSYNC B0 ;  /* 0x0000000000007941 */ /* 0x000fea0003800000 */
.L_x_3195:
[----:B------:R-:W-:-:S03]  /*23370*/  UMOV UR4, 0xffffffff ;  /* 0xffffffff00047882 */ /* 0x000fc60000000000 */
[----:B------:R-:W-:Y:S05]  /*23380*/  BRA.DIV UR4, `(.L_x_3197) ;  /* 0x0000005a04c87947 */ /* 0x000fea000b800000 */
[----:B0-----:R-:W0:Y:S02]  /*23390*/  S2R R0, SR_TID.X ;  /* 0x0000000000007919 */ /* 0x001e240000002100 */
[----:B0-----:R-:W-:-:S04]  /*233a0*/  SHF.R.U32.HI R0, RZ, 0x5, R0 ;  /* 0x00000005ff007819 */ /* 0x001fc80000011600 */
[----:B------:R-:W-:-:S05]  /*233b0*/  LOP3.LUT R0, R0, 0x3, RZ, 0xc0, !PT ;  /* 0x0000000300007812 */ /* 0x000fca00078ec0ff */
[----:B------:R0:W1:Y:S02]  /*233c0*/  SHFL.IDX PT, R14, R0, RZ, 0x1f ;  /* 0x00001fff000e7589 */ /* 0x00006400000e0000 */
.L_x_3417:
[----:B-1----:R-:W-:-:S13]  /*233d0*/  ISETP.NE.AND P0, PT, R14, RZ, PT ;  /* 0x000000ff0e00720c */ /* 0x002fda0003f05270 */
[----:B------:R-:W-:Y:S05]  /*233e0*/  @P0 BRA `(.L_x_2832) ;  /* 0x0000000000880947 */ /* 0x000fea0003800000 */
[----:B------:R-:W-:-:S03]  /*233f0*/  UMOV UR4, 0xffffffff ;  /* 0xffffffff00047882 */ /* 0x000fc60000000000 */
[----:B------:R-:W-:Y:S05]  /*23400*/  BRA.DIV UR4, `(.L_x_3198) ;  /* 0x0000005a04dc7947 */ /* 0x000fea000b800000 */
[----:B------:R-:W-:-:S13]  /*23410*/  ELECT P6, URZ, PT ;  /* 0x00000000003f782f */ /* 0x000fda00038c0000 */
.L_x_3420:
[----:B------:R-:W-:Y:S05]  /*23420*/  @!P6 BRA `(.L_x_2832) ;  /* 0x000000000078e947 */ /* 0x000fea0003800000 */
[----:B------:R-:W-:-:S06]  /*23430*/  ULOP3.LUT UR4, UR36, 0x2, URZ, 0xfc, !UPT ;  /* 0x0000000224047892 */ /* 0x000fcc000f8efc3f */
[----:B0-----:R-:W-:-:S05]  /*23440*/  IMAD.U32 R0, RZ, RZ, UR4 ;  /* 0x00000004ff007e24 */ /* 0x001fca000f8e00ff */
[----:B------:R-:W-:-:S13]  /*23450*/  ISETP.NE.AND P0, PT, R0, 0x3, PT ;  /* 0x000000030000780c */ /* 0x000fda0003f05270 */
[----:B------:R-:W-:Y:S05]  /*23460*/  @!P0 BRA `(.L_x_3199) ;  /* 0x0000000000048947 */ /* 0x000fea0003800000 */
[----:B------:R-:W-:Y:S01]  /*23470*/  BPT.TRAP 0x1 ;  /* 0x000000040000795c */ /* 0x000fe20000300000 */
.L_x_3199:
[----:B------:R-:W-:Y:S01]  /*23480*/  IMAD R3, R19, 0x8, R5 ;  /* 0x0000000813037824 */ /* 0x000fe200078e0205 */
[----:B------:R-:W-:Y:S01]  /*23490*/  SHF.L.U32 R2, R23, 0x1f, RZ ;  /* 0x0000001f17027819 */ /* 0x000fe200000006ff */
[----:B------:R-:W-:-:S03]  /*234a0*/  VIADD R19, R19, 0x1 ;  /* 0x0000000113137836 */ /* 0x000fc60000000000 */
[----:B------:R-:W0:Y:S02]  /*234b0*/  SYNCS.PHASECHK.TRANS64.TRYWAIT P1, [R3+URZ+0x22840], R2 ;  /* 0x02284002030075a7 */ /* 0x000e24000802017f */
[----:B------:R-:W-:-:S04]  /*234c0*/  ISETP.NE.AND P2, PT, R19, 0x2, PT ;  /* 0x000000021300780c */ /* 0x000fc80003f45270 */
[----:B------:R-:W-:Y:S01]  /*234d0*/  SEL R0, RZ, 0x1, P2 ;  /* 0x00000001ff007807 */ /* 0x000fe20001000000 */
[----:B0-----:R-:W-:Y:S08]  /*234e0*/  @!P1 BRA `(.L_x_3200) ;  /* 0x0000005800c49947 */ /* 0x001ff00003800000 */
.L_x_3421:
[----:B------:R-:W-:Y:S02]  /*234f0*/  SEL R19, R19, RZ, P2 ;  /* 0x000000ff13137207 */ /* 0x000fe40001000000 */
[----:B------:R-:W-:Y:S01]  /*23500*/  LOP3.LUT R0, R23, R0, RZ, 0x3c, !PT ;  /* 0x0000000017007212 */ /* 0x000fe200078e3cff */
[----:B------:R-:W-:Y:S06]  /*23510*/  @!P0 BRA `(.L_x_3201) ;  /* 0x0000000000048947 */ /* 0x000fec0003800000 */
[----:B------:R-:W-:Y:S01]  /*23520*/  BPT.TRAP 0x1 ;  /* 0x000000040000795c */ /* 0x000fe20000300000 */
.L_x_3201:
[----:B------:R-:W-:Y:S01]  /*23530*/  IMAD R19, R19, 0x8, R5 ;  /* 0x0000000813137824 */ /* 0x000fe200078e0205 */
[----:B------:R-:W-:-:S04]  /*23540*/  SHF.L.U32 R0, R0, 0x1f, RZ ;  /* 0x0000001f00007819 */ /* 0x000fc800000006ff */
[----:B------:R-:W1:Y:S02]  /*23550*/  SYNCS.PHASECHK.TRANS64.TRYWAIT P1, [R19+URZ+0x22840], R0 ;  /* 0x02284000130075a7 */ /* 0x000e64000802017f */
[----:B-1----:R-:W-:Y:S05]  /*23560*/  @!P1 BRA `(.L_x_3202) ;  /* 0x0000005800b89947 */ /* 0x002fea0003800000 */
.L_x_3422:
[----:B------:R-:W-:Y:S05]  /*23570*/  @!P0 BRA `(.L_x_3203) ;  /* 0x0000000000048947 */ /* 0x000fea0003800000 */
[----:B------:R-:W-:Y:S01]  /*23580*/  BPT.TRAP 0x1 ;  /* 0x000000040000795c */ /* 0x000fe20000300000 */
.L_x_3203:
[----:B------:R-:W5:Y:S02]  /*23590*/  SYNCS.PHASECHK.TRANS64.TRYWAIT P1, [R3+URZ+0x22860], R2 ;  /* 0x02286002030075a7 */ /* 0x000f64000802017f */
[----:B-----5:R-:W-:Y:S05]  /*235a0*/  @!P1 BRA `(.L_x_3204) ;  /* 0x0000005800bc9947 */ /* 0x020fea0003800000 */
.L_x_3423:
[----:B------:R-:W-:Y:S05]  /*235b0*/  @!P0 BRA `(.L_x_3205) ;  /* 0x0000000000048947 */ /* 0x000fea0003800000 */
[----:B------:R-:W-:Y:S01]  /*235c0*/  BPT.TRAP 0x1 ;  /* 0x000000040000795c */ /* 0x000fe20000300000 */
.L_x_3205:
[----:B------:R0:W0:Y:S02]  /*235d0*/  SYNCS.PHASECHK.TRANS64.TRYWAIT P0, [R19+URZ+0x22860], R0 ;  /* 0x02286000130075a7 */ /* 0x000024000800017f */
[----:B0-----:R-:W-:Y:S05]  /*235e0*/  @!P0 NANOSLEEP.SYNCS 0x989680 ;  /* 0x009896800000895d */ /* 0x001fea0003900000 */
[----:B------:R-:W0:Y:S02]  /*235f0*/  @!P0 SYNCS.PHASECHK.TRANS64 P0, [R19+URZ+0x22860], R0 ;  /* 0x02286000130085a7 */ /* 0x000e24000800007f */
[----:B0-----:R-:W-:Y:S05]  /*23600*/  @!P0 BRA `(.L_x_3205) ;  /* 0xfffffffc00f08947 */ /* 0x001fea000383ffff */
.L_x_2832:
[----:B------:R-:W-:Y:S05]  /*23610*/  BSYNC B9 ;  /* 0x0000000000097941 */ /* 0x000fea0003800000 */
.L_x_2829:
[----:B------:R-:W-:Y:S05]  /*23620*/  EXIT ;  /* 0x000000000000794d */ /* 0x000fea0003800000 */
.L_x_2860:
[----:B0-----:R0:W1:Y:S02]  /*23630*/  SYNCS.PHASECHK.TRANS64.TRYWAIT P5, [R87+URZ+0x22890], R95 ;  /* 0x0228905f570075a7 */ /* 0x00106400080a017f */
[----:B-1----:R-:W-:Y:S05]  /*23640*/  @!P5 NANOSLEEP.SYNCS 0x989680 ;  /* 0x009896800000d95d */ /* 0x002fea0003900000 */
[----:B------:R-:W1:Y:S02]  /*23650*/  @!P5 SYNCS.PHASECHK.TRANS64 P5, [R87+URZ+0x22890], R95 ;  /* 0x0228905f5700d5a7 */ /* 0x000e6400080a007f */
[----:B-1----:R-:W-:Y:S05]  /*23660*/  @!P5 BRA `(.L_x_2860) ;  /* 0xfffffffc00f0d947 */ /* 0x002fea000383ffff */
[----:B------:R-:W-:Y:S05]  /*23670*/  BRA `(.L_x_3206) ;  /* 0xfffffe0000307947 */ /* 0x000fea000383ffff */
.L_x_2861:
        /* <DEDUP_REMOVED lines=8> */
.L_x_3208:
[----:B------:R-:W-:Y:S05]  /*23700*/  BSYNC B1 ;  /* 0x0000000000017941 */ /* 0x000fea0003800000 */
.L_x_3207:
        /* <DEDUP_REMOVED lines=8> */
.L_x_3209:
[----:B------:R-:W-:Y:S05]  /*23790*/  BRA `(.L_x_3210) ;  /* 0xfffffdfc00fc7947 */ /* 0x000fea000383ffff */
.L_x_2870:
[----:B------:R-:W-:Y:S01]  /*237a0*/  BSSY B1, `(.L_x_3211) ;  /* 0x0000008000017945 */ /* 0x000fe20003800000 */
[----:B0---4-:R-:W-:Y:S02]  /*237b0*/  IMAD.MOV.U32 R13, RZ, RZ, R97 ;  /* 0x000000ffff0d7224 */ /* 0x011fe400078e0061 */
[----:B------:R-:W-:Y:S02]  /*237c0*/  IMAD.MOV.U32 R12, RZ, RZ, 0x1 ;  /* 0x00000001ff0c7424 */ /* 0x000fe400078e00ff */
[----:B------:R-:W-:Y:S02]  /*237d0*/  IMAD.MOV.U32 R11, RZ, RZ, 0x1c1f ;  /* 0x00001c1fff0b7424 */ /* 0x000fe400078e00ff */
[----:B------:R-:W-:-:S07]  /*237e0*/  IMAD.MOV.U32 R15, RZ, RZ, -0x1 ;  /* 0xffffffffff0f7424 */ /* 0x000fce00078e00ff */
[----:B-123--:R-:W-:Y:S05]  /*237f0*/  WARPSYNC.COLLECTIVE R15, `(.L_x_3212) ;  /* 0x000000000f087348 */ /* 0x00efea0003c00000 */
[----:B---3--:R0:W3:Y:S02]  /*23800*/  SHFL.IDX P6, R14, R13, R12, R11 ;  /* 0x0000000c0d0e7389 */ /* 0x0080e400000c000b */
[----:B0123--:R-:W-:Y:S01]  /*23810*/  ENDCOLLECTIVE ;  /* 0x000000000000791b */ /* 0x00ffe20003800000 */
.L_x_3212:
[----:B------:R-:W-:Y:S05]  /*23820*/  BSYNC B1 ;  /* 0x0000000000017941 */ /* 0x000fea0003800000 */
.L_x_3211:
        /* <DEDUP_REMOVED lines=8> */
.L_x_3213:
[----:B------:R-:W-:Y:S05]  /*238b0*/  BRA `(.L_x_3214) ;  /* 0xfffffe0400787947 */ /* 0x000fea000383ffff */
.L_x_2880:
[----:B-1----:R1:W2:Y:S02]  /*238c0*/  SYNCS.PHASECHK.TRANS64.TRYWAIT P4, [R87+URZ+0x22890], R95 ;  /* 0x0228905f570075a7 */ /* 0x0022a4000808017f */
[----:B--2---:R-:W-:Y:S05]  /*238d0*/  @!P4 NANOSLEEP.SYNCS 0x989680 ;  /* 0x009896800000c95d */ /* 0x004fea0003900000 */
[----:B------:R-:W2:Y:S02]  /*238e0*/  @!P4 SYNCS.PHASECHK.TRANS64 P4, [R87+URZ+0x22890], R95 ;  /* 0x0228905f5700c5a7 */ /* 0x000ea4000808007f */
[----:B--2---:R-:W-:Y:S05]  /*238f0*/  @!P4 BRA `(.L_x_2880) ;  /* 0xfffffffc00f0c947 */ /* 0x004fea000383ffff */
[----:B------:R-:W-:Y:S05]  /*23900*/  BRA `(.L_x_3215) ;  /* 0xfffffe1000447947 */ /* 0x000fea000383ffff */
.L_x_2881:
        /* <DEDUP_REMOVED lines=8> */
.L_x_3217:
[----:B------:R-:W-:Y:S05]  /*23990*/  BSYNC B1 ;  /* 0x0000000000017941 */ /* 0x000fea0003800000 */
.L_x_3216:
        /* <DEDUP_REMOVED lines=8> */
.L_x_3218:
[----:B------:R-:W-:Y:S01]  /*23a20*/  IMAD.MOV.U32 R99, RZ, RZ, R14 ;  /* 0x000000ffff637224 */ /* 0x000fe200078e000e */
[----:B------:R-:W-:Y:S06]  /*23a30*/  BRA `(.L_x_3219) ;  /* 0xfffffe1000107947 */ /* 0x000fec000383ffff */
.L_x_2886:
        /* <DEDUP_REMOVED lines=8> */
.L_x_3221:
[----:B------:R-:W-:Y:S05]  /*23ac0*/  BSYNC B1 ;  /* 0x0000000000017941 */ /* 0x000fea0003800000 */
.L_x_3220:
        /* <DEDUP_REMOVED lines=8> */
.L_x_3222:
[----:B------:R-:W-:Y:S01]  /*23b50*/  IMAD.MOV.U32 R96, RZ, RZ, R14 ;  /* 0x000000ffff607224 */ /* 0x000fe200078e000e */
[----:B------:R-:W-:Y:S06]  /*23b60*/  BRA `(.L_x_3223) ;  /* 0xfffffe1400a47947 */ /* 0x000fec000383ffff */
.L_x_2891:
[----:B0-----:R0:W1:Y:S02]  /*23b70*/  SYNCS.PHASECHK.TRANS64.TRYWAIT P2, [R87+URZ+0x22890], R95 ;  /* 0x0228905f570075a7 */ /* 0x001064000804017f */
[----:B-1----:R-:W-:Y:S05]  /*23b80*/  @!P2 NANOSLEEP.SYNCS 0x989680 ;  /* 0x009896800000a95d */ /* 0x002fea0003900000 */
[----:B------:R-:W1:Y:S02]  /*23b90*/  @!P2 SYNCS.PHASECHK.TRANS64 P2, [R87+URZ+0x22890], R95 ;  /* 0x0228905f5700a5a7 */ /* 0x000e64000804007f */
[----:B-1----:R-:W-:Y:S05]  /*23ba0*/  @!P2 BRA `(.L_x_2891) ;  /* 0xfffffffc00f0a947 */ /* 0x002fea000383ffff */
[----:B------:R-:W-:Y:S05]  /*23bb0*/  BRA `(.L_x_3224) ;  /* 0xfffffe1c00a07947 */ /* 0x000fea000383ffff */
.L_x_2892:
        /* <DEDUP_REMOVED lines=8> */
.L_x_3226:
[----:B------:R-:W-:Y:S05]  /*23c40*/  BSYNC B1 ;  /* 0x0000000000017941 */ /* 0x000fea0003800000 */
.L_x_3225:
        /* <DEDUP_REMOVED lines=8> */
.L_x_3227:
[----:B------:R-:W-:Y:S01]  /*23cd0*/  IMAD.MOV.U32 R4, RZ, RZ, R14 ;  /* 0x000000ffff047224 */ /* 0x000fe200078e000e */
[----:B------:R-:W-:Y:S06]  /*23ce0*/  BRA `(.L_x_3228) ;  /* 0xfffffe1c00bc7947 */ /* 0x000fec000383ffff */
.L_x_2895:
        /* <DEDUP_REMOVED lines=8> */
.L_x_3230:
[----:B------:R-:W-:Y:S05]  /*23d70*/  BSYNC B1 ;  /* 0x0000000000017941 */ /* 0x000fea0003800000 */
.L_x_3229:
        /* <DEDUP_REMOVED lines=8> */
.L_x_3231:
[----:B------:R-:W-:Y:S01]  /*23e00*/  IMAD.MOV.U32 R4, RZ, RZ, R14 ;  /* 0x000000ffff047224 */ /* 0x000fe200078e000e */
[----:B------:R-:W-:Y:S06]  /*23e10*/  BRA `(.L_x_3232) ;  /* 0xfffffe1c00b87947 */ /* 0x000fec000383ffff */
.L_x_2899:
[----:B---3--:R3:W4:Y:S02]  /*23e20*/  SYNCS.PHASECHK.TRANS64.TRYWAIT P3, [R87+URZ+0x228b0], R95 ;  /* 0x0228b05f570075a7 */ /* 0x008724000806017f */
[----:B----4-:R-:W-:Y:S05]  /*23e30*/  @!P3 NANOSLEEP.SYNCS 0x989680 ;  /* 0x009896800000b95d */ /* 0x010fea0003900000 */
[----:B------:R-:W4:Y:S02]  /*23e40*/  @!P3 SYNCS.PHASECHK.TRANS64 P3, [R87+URZ+0x228b0], R95 ;  /* 0x0228b05f5700b5a7 */ /* 0x000f24000806007f */
[----:B----4-:R-:W-:Y:S05]  /*23e50*/  @!P3 BRA `(.L_x_2899) ;  /* 0xfffffffc00f0b947 */ /* 0x010fea000383ffff */
[----:B------:R-:W-:Y:S05]  /*23e60*/  BRA `(.L_x_3233) ;  /* 0xfffffe2000307947 */ /* 0x000fea000383ffff */
.L_x_2917:
[----:B------:R-:W-:Y:S01]  /*23e70*/  BSSY B0, `(.L_x_3234) ;  /* 0x0000007000007945 */ /* 0x000fe20003800000 */
[----:B------:R-:W-:Y:S02]  /*23e80*/  IMAD.MOV.U32 R12, RZ, RZ, RZ ;  /* 0x000000ffff0c7224 */ /* 0x000fe400078e00ff */
[----:B------:R-:W-:Y:S02]  /*23e90*/  IMAD.MOV.U32 R11, RZ, RZ, 0x1f ;  /* 0x0000001fff0b7424 */ /* 0x000fe400078e00ff */
[----:B------:R-:W-:-:S07]  /*23ea0*/  IMAD.MOV.U32 R15, RZ, RZ, -0x1 ;  /* 0xffffffffff0f7424 */ /* 0x000fce00078e00ff */
[----:B------:R-:W-:Y:S05]  /*23eb0*/  WARPSYNC.COLLECTIVE R15, `(.L_x_3235) ;  /* 0x000000000f087348 */ /* 0x000fea0003c00000 */
[----:B------:R0:W1:Y:S02]  /*23ec0*/  SHFL.IDX P6, R14, R13, R12, R11 ;  /* 0x0000000c0d0e7389 */ /* 0x00006400000c000b */
[----:B01----:R-:W-:Y:S01]  /*23ed0*/  ENDCOLLECTIVE ;  /* 0x000000000000791b */ /* 0x003fe20003800000 */
.L_x_3235:
[----:B------:R-:W-:Y:S05]  /*23ee0*/  BSYNC B0 ;  /* 0x0000000000007941 */ /* 0x000fea0003800000 */
.L_x_3234:
[----:B------:R-:W-:Y:S05]  /*23ef0*/  BRA `(.L_x_3236) ;  /* 0xfffffe34003c7947 */ /* 0x000fea000383ffff */
.L_x_2929:
        /* <DEDUP_REMOVED lines=8> */
.L_x_3238:
[----:B------:R-:W-:Y:S05]  /*23f80*/  BSYNC B1 ;  /* 0x0000000000017941 */ /* 0x000fea0003800000 */
.L_x_3237:
        /* <DEDUP_REMOVED lines=8> */
.L_x_3239:
[----:B------:R-:W-:Y:S02]  /*24010*/  IMAD.MOV.U32 R13, RZ, RZ, R34 ;  /* 0x000000ffff0d7224 */ /* 0x000fe400078e0022 */
[----:B------:R-:W-:-:S07]  /*24020*/  IMAD.MOV.U32 R3, RZ, RZ, R14 ;  /* 0x000000ffff037224 */ /* 0x000fce00078e000e */
[----:B------:R-:W-:Y:S05]  /*24030*/  WARPSYNC.COLLECTIVE R15, `(.L_x_3240) ;  /* 0x000000000f087348 */ /* 0x000fea0003c00000 */
[----:B------:R0:W1:Y:S02]  /*24040*/  SHFL.IDX P6, R14, R13, R12, R11 ;  /* 0x0000000c0d0e7389 */ /* 0x00006400000c000b */
[----:B01----:R-:W-:Y:S01]  /*24050*/  ENDCOLLECTIVE ;  /* 0x000000000000791b */ /* 0x003fe20003800000 */
.L_x_3240:
[----:B------:R-:W-:Y:S02]  /*24060*/  IMAD.MOV.U32 R13, RZ, RZ, R30 ;  /* 0x000000ffff0d7224 */ /* 0x000fe400078e001e */
[----:B------:R-:W-:-:S07]  /*24070*/  IMAD.MOV.U32 R7, RZ, RZ, R14 ;  /* 0x000000ffff077224 */ /* 0x000fce00078e000e */
[----:B------:R-:W-:Y:S05]  /*24080*/  WARPSYNC.COLLECTIVE R15, `(.L_x_3241) ;  /* 0x000000000f087348 */ /* 0x000fea0003c00000 */
[----:B------:R0:W1:Y:S02]  /*24090*/  SHFL.IDX P6, R14, R13, R12, R11 ;  /* 0x0000000c0d0e7389 */ /* 0x00006400000c000b */
[----:B01----:R-:W-:Y:S01]  /*240a0*/  ENDCOLLECTIVE ;  /* 0x000000000000791b */ /* 0x003fe20003800000 */
.L_x_3241:
[----:B------:R-:W-:Y:S01]  /*240b0*/  IMAD.MOV.U32 R8, RZ, RZ, R14 ;  /* 0x000000ffff087224 */ /* 0x000fe200078e000e */
[----:B------:R-:W-:Y:S06]  /*240c0*/  BRA `(.L_x_3242) ;  /* 0xfffffe3800b07947 */ /* 0x000fec000383ffff */
.L_x_2932:
[----:B------:R-:W-:Y:S01]  /*240d0*/  BSSY B1, `(.L_x_3243) ;  /* 0x0000008000017945 */ /* 0x000fe20003800000 */
[----:B------:R-:W-:Y:S02]  /*240e0*/  IMAD.MOV.U32 R13, RZ, RZ, R31 ;  /* 0x000000ffff0d7224 */ /* 0x000fe400078e001f */
[----:B------:R-:W-:Y:S02]  /*240f0*/  IMAD.MOV.U32 R12, RZ, RZ, 0x1 ;  /* 0x00000001ff0c7424 */ /* 0x000fe400078e00ff */
[----:B------:R-:W-:Y:S02]  /*24100*/  IMAD.MOV.U32 R11, RZ, RZ, 0x1c1f ;  /* 0x00001c1fff0b7424 */ /* 0x000fe400078e00ff */
[----:B------:R-:W-:-:S07]  /*24110*/  IMAD.MOV.U32 R15, RZ, RZ, -0x1 ;  /* 0xffffffffff0f7424 */ /* 0x000fce00078e00ff */
[----:B-1--4-:R-:W-:Y:S05]  /*24120*/  WARPSYNC.COLLECTIVE R15, `(.L_x_3244) ;  /* 0x000000000f087348 */ /* 0x012fea0003c00000 */
[----:B------:R0:W2:Y:S02]  /*24130*/  SHFL.IDX P6, R14, R13, R12, R11 ;  /* 0x0000000c0d0e7389 */ /* 0x0000a400000c000b */
[----:B012-4-:R-:W-:Y:S01]  /*24140*/  ENDCOLLECTIVE ;  /* 0x000000000000791b */ /* 0x017fe20003800000 */
.L_x_3244:
[----:B------:R-:W-:Y:S05]  /*24150*/  BSYNC B1 ;  /* 0x0000000000017941 */ /* 0x000fea0003800000 */
.L_x_3243:
        /* <DEDUP_REMOVED lines=8> */
.L_x_3245:
[----:B------:R-:W-:Y:S02]  /*241e0*/  IMAD.MOV.U32 R13, RZ, RZ, R34 ;  /* 0x000000ffff0d7224 */ /* 0x000fe400078e0022 */
[----:B------:R-:W-:-:S07]  /*241f0*/  IMAD.MOV.U32 R3, RZ, RZ, R14 ;  /* 0x000000ffff037224 */ /* 0x000fce00078e000e */
[----:B------:R-:W-:Y:S05]  /*24200*/  WARPSYNC.COLLECTIVE R15, `(.L_x_3246) ;  /* 0x000000000f087348 */ /* 0x000fea0003c00000 */
[----:B------:R0:W1:Y:S02]  /*24210*/  SHFL.IDX P6, R14, R13, R12, R11 ;  /* 0x0000000c0d0e7389 */ /* 0x00006400000c000b */
[----:B01----:R-:W-:Y:S01]  /*24220*/  ENDCOLLECTIVE ;  /* 0x000000000000791b */ /* 0x003fe20003800000 */
.L_x_3246:
[----:B------:R-:W-:Y:S02]  /*24230*/  IMAD.MOV.U32 R13, RZ, RZ, R30 ;  /* 0x000000ffff0d7224 */ /* 0x000fe400078e001e */
[----:B------:R-:W-:-:S07]  /*24240*/  IMAD.MOV.U32 R7, RZ, RZ, R14 ;  /* 0x000000ffff077224 */ /* 0x000fce00078e000e */
[----:B------:R-:W-:Y:S05]  /*24250*/  WARPSYNC.COLLECTIVE R15, `(.L_x_3247) ;  /* 0x000000000f087348 */ /* 0x000fea0003c00000 */
[----:B------:R0:W1:Y:S02]  /*24260*/  SHFL.IDX P6, R14, R13, R12, R11 ;  /* 0x0000000c0d0e7389 */ /* 0x00006400000c000b */
[----:B01----:R-:W-:Y:S01]  /*24270*/  ENDCOLLECTIVE ;  /* 0x000000000000791b */ /* 0x003fe20003800000 */
.L_x_3247:
[----:B------:R-:W-:Y:S01]  /*24280*/  IMAD.MOV.U32 R30, RZ, RZ, R14 ;  /* 0x000000ffff1e7224 */ /* 0x000fe200078e000e */
[----:B------:R-:W-:Y:S06]  /*24290*/  BRA `(.L_x_3248) ;  /* 0xfffffe3c000c7947 */ /* 0x000fec000383ffff */
.L_x_2936:
[----:B0-----:R0:W2:Y:S02]  /*242a0*/  SYNCS.PHASECHK.TRANS64.TRYWAIT P0, [R23+URZ+0x22800], R34 ;  /* 0x02280022170075a7 */ /* 0x0010a4000800017f */
[----:B--2---:R-:W-:Y:S05]  /*242b0*/  @!P0 NANOSLEEP.SYNCS 0x989680 ;  /* 0x009896800000895d */ /* 0x004fea0003900000 */
[----:B------:R-:W2:Y:S02]  /*242c0*/  @!P0 SYNCS.PHASECHK.TRANS64 P0, [R23+URZ+0x22800], R34 ;  /* 0x02280022170085a7 */ /* 0x000ea4000800007f */
[----:B--2---:R-:W-:Y:S05]  /*242d0*/  @!P0 BRA `(.L_x_2936) ;  /* 0xfffffffc00f08947 */ /* 0x004fea000383ffff */
[----:B------:R-:W-:Y:S05]  /*242e0*/  BRA `(.L_x_3249) ;  /* 0xfffffe4000007947 */ /* 0x000fea000383ffff */
.L_x_2944:
[----:B------:R-:W1:Y:S01]  /*242f0*/  LDC R27, c[0x0][0x3f4] ;  /* 0x0000fd00ff1b7b82 */ /* 0x000e620000000800 */
[----:B------:R-:W-:Y:S01]  /*24300*/  BSSY B1, `(.L_x_3250) ;  /* 0x0000008000017945 */ /* 0x000fe20003800000 */
[----:B0-----:R-:W-:Y:S02]  /*24310*/  IMAD.MOV.U32 R13, RZ, RZ, R26 ;  /* 0x000000ffff0d7224 */ /* 0x001fe400078e001a */
[----:B------:R-:W-:Y:S02]  /*24320*/  IMAD.MOV.U32 R12, RZ, RZ, RZ ;  /* 0x000000ffff0c7224 */ /* 0x000fe400078e00ff */
[----:B------:R-:W-:Y:S02]  /*24330*/  IMAD.MOV.U32 R11, RZ, RZ, 0x1c1f ;  /* 0x00001c1fff0b7424 */ /* 0x000fe400078e00ff */
[----:B------:R-:W-:-:S07]  /*24340*/  IMAD.MOV.U32 R15, RZ, RZ, -0x1 ;  /* 0xffffffffff0f7424 */ /* 0x000fce00078e00ff */
[----:B-1----:R-:W-:Y:S05]  /*24350*/  WARPSYNC.COLLECTIVE R15, `(.L_x_3251) ;  /* 0x000000000f087348 */ /* 0x002fea0003c00000 */
[----:B------:R0:W2:Y:S02]  /*24360*/  SHFL.IDX P6, R14, R13, R12, R11 ;  /* 0x0000000c0d0e7389 */ /* 0x0000a400000c000b */
[----:B012---:R-:W-:Y:S01]  /*24370*/  ENDCOLLECTIVE ;  /* 0x000000000000791b */ /* 0x007fe20003800000 */
.L_x_3251:
[----:B------:R-:W-:Y:S05]  /*24380*/  BSYNC B1 ;  /* 0x0000000000017941 */ /* 0x000fea0003800000 */
.L_x_3250:
[----:B------:R-:W-:Y:S01]  /*24390*/  IMAD.MOV.U32 R13, RZ, RZ, R36 ;  /* 0x000000ffff0d7224 */ /* 0x000fe200078e0024 */
[----:B------:R-:W-:Y:S01]  /*243a0*/  ISETP.GE.AND P0, PT, R18, R27, PT ;  /* 0x0000001b1200720c */ /* 0x000fe20003f06270 */
[----:B------:R-:W-:Y:S02]  /*243b0*/  IMAD.MOV.U32 R12, RZ, RZ, RZ ;  /* 0x000000ffff0c7224 */ /* 0x000fe400078e00ff */
[----:B------:R-:W-:Y:S02]  /*243c0*/  IMAD.MOV.U32 R11, RZ, RZ, 0x1c1f ;  /* 0x00001c1fff0b7424 */ /* 0x000fe400078e00ff */
[----:B------:R-:W-:Y:S02]  /*243d0*/  IMAD.MOV.U32 R15, RZ, RZ, -0x1 ;  /* 0xffffffffff0f7424 */ /* 0x000fe400078e00ff */
[----:B------:R-:W-:Y:S02]  /*243e0*/  IMAD.MOV.U32 R0, RZ, RZ, R14 ;  /* 0x000000ffff007224 */ /* 0x000fe400078e000e */
[----:B------:R-:W-:-:S07]  /*243f0*/  IMAD R25, R207, R6, RZ ;  /* 0x00000006cf197224 */ /* 0x000fce00078e02ff */
[----:B------:R-:W-:Y:S05]  /*24400*/  WARPSYNC.COLLECTIVE R15, `(.L_x_3252) ;  /* 0x000000000f087348 */ /* 0x000fea0003c00000 */
[----:B------:R0:W1:Y:S02]  /*24410*/  SHFL.IDX P6, R14, R13, R12, R11 ;  /* 0x0000000c0d0e7389 */ /* 0x00006400000c000b */
[----:B01----:R-:W-:Y:S01]  /*24420*/  ENDCOLLECTIVE ;  /* 0x000000000000791b */ /* 0x003fe20003800000 */
.L_x_3252:
[----:B------:R-:W-:Y:S01]  /*24430*/  ISETP.GE.OR P1, PT, R40, R25, P0 ;  /* 0x000000192800720c */ /* 0x000fe20000726670 */
[----:B------:R-:W-:-:S12]  /*24440*/  IMAD.MOV.U32 R13, RZ, RZ, R24 ;  /* 0x000000ffff0d7224 */ /* 0x000fd800078e0018 */
[C---:B------:R-:W-:Y:S01]  /*24450*/  @!P1 IMAD.SHL.U32 R5, R18.reuse, 0x2, RZ ;  /* 0x0000000212059824 */ /* 0x040fe200078e00ff */
[----:B------:R-:W-:Y:S01]  /*24460*/  @!P1 SHF.L.U64.HI R7, R18, 0x1, R19 ;  /* 0x0000000112079819 */ /* 0x000fe20000010213 */
[----:B------:R-:W-:-:S07]  /*24470*/  IMAD.MOV.U32 R3, RZ, RZ, R14 ;  /* 0x000000ffff037224 */ /* 0x000fce00078e000e */
[----:B------:R-:W-:Y:S05]  /*24480*/  WARPSYNC.COLLECTIVE R15, `(.L_x_3253) ;  /* 0x000000000f087348 */ /* 0x000fea0003c00000 */
[----:B------:R0:W1:Y:S02]  /*24490*/  SHFL.IDX P6, R14, R13, R12, R11 ;  /* 0x0000000c0d0e7389 */ /* 0x00006400000c000b */
[----:B01----:R-:W-:Y:S01]  /*244a0*/  ENDCOLLECTIVE ;  /* 0x000000000000791b */ /* 0x003fe20003800000 */
.L_x_3253:
[----:B------:R-:W-:-:S05]  /*244b0*/  @!P1 IADD3 R8, P2, R3, R5, RZ ;  /* 0x0000000503089210 */ /* 0x000fca0007f5e0ff */
[----:B------:R-:W-:Y:S02]  /*244c0*/  @!P1 IMAD.X R9, R0, 0x1, R7, P2 ;  /* 0x0000000100099824 */ /* 0x000fe400010e0607 */
[----:B------:R-:W-:Y:S02]  /*244d0*/  IMAD.MOV.U32 R13, RZ, RZ, R37 ;  /* 0x000000ffff0d7224 */ /* 0x000fe400078e0025 */
[----:B------:R-:W-:-:S07]  /*244e0*/  IMAD.MOV.U32 R4, RZ, RZ, R14 ;  /* 0x000000ffff047224 */ /* 0x000fce00078e000e */
[----:B------:R-:W-:Y:S05]  /*244f0*/  WARPSYNC.COLLECTIVE R15, `(.L_x_3254) ;  /* 0x000000000f087348 */ /* 0x000fea0003c00000 */
[----:B------:R0:W1:Y:S02]  /*24500*/  SHFL.IDX P6, R14, R13, R12, R11 ;  /* 0x0000000c0d0e7389 */ /* 0x00006400000c000b */
[----:B01----:R-:W-:Y:S01]  /*24510*/  ENDCOLLECTIVE ;  /* 0x000000000000791b */ /* 0x003fe20003800000 */
.L_x_3254:
[----:B------:R-:W2:Y:S01]  /*24520*/  @!P1 LD.E.128 R8, desc[UR52][R8.64] ;  /* 0x0000003408089980 */ /* 0x000ea2000c101d00 */
[----:B------:R-:W-:-:S05]  /*24530*/  @!P1 IADD3 R14, P2, R14, R5, RZ ;  /* 0x000000050e0e9210 */ /* 0x000fca0007f5e0ff */
[----:B------:R-:W-:Y:S02]  /*24540*/  @!P1 IMAD.X R5, R4, 0x1, R7, P2 ;  /* 0x0000000104059824 */ /* 0x000fe400010e0607 */
[----:B------:R-:W-:-:S06]  /*24550*/  @!P1 IMAD.MOV.U32 R4, RZ, RZ, R14 ;  /* 0x000000ffff049224 */ /* 0x000fcc00078e000e */
[----:B------:R-:W5:Y:S01]  /*24560*/  @!P1 LD.E.128 R4, desc[UR52][R4.64] ;  /* 0x0000003404049980 */ /* 0x000f62000c101d00 */
[----:B------:R-:W-:Y:S01]  /*24570*/  CS2R R28, SRZ ;  /* 0x00000000001c7805 */ /* 0x000fe2000001ff00 */
[----:B------:R-:W-:Y:S01]  /*24580*/  IMAD.MOV.U32 R13, RZ, RZ, R26 ;  /* 0x000000ffff0d7224 */ /* 0x000fe200078e001a */
[----:B------:R-:W-:Y:S01]  /*24590*/  CS2R R20, SRZ ;  /* 0x0000000000147805 */ /* 0x000fe2000001ff00 */
[----:B------:R-:W-:Y:S01]  /*245a0*/  IMAD.MOV.U32 R12, RZ, RZ, 0x1 ;  /* 0x00000001ff0c7424 */ /* 0x000fe200078e00ff */
[----:B------:R-:W-:Y:S02]  /*245b0*/  CS2R R30, SRZ ;  /* 0x00000000001e7805 */ /* 0x000fe4000001ff00 */
[----:B------:R-:W-:Y:S01]  /*245c0*/  CS2R R34, SRZ ;  /* 0x0000000000227805 */ /* 0x000fe2000001ff00 */
[----:B--2---:R-:W-:Y:S02]  /*245d0*/  @!P1 IMAD.MOV.U32 R29, RZ, RZ, R11 ;  /* 0x000000ffff1d9224 */ /* 0x004fe400078e000b */
[----:B------:R-:W-:-:S02]  /*245e0*/  IMAD.MOV.U32 R11, RZ, RZ, 0x1c1f ;  /* 0x00001c1fff0b7424 */ /* 0x000fc400078e00ff */
[----:B------:R-:W-:Y:S02]  /*245f0*/  @!P1 IMAD.MOV.U32 R20, RZ, RZ, R8 ;  /* 0x000000ffff149224 */ /* 0x000fe400078e0008 */
[----:B------:R-:W-:-:S07]  /*24600*/  @!P1 IMAD.MOV.U32 R21, RZ, RZ, R9 ;  /* 0x000000ffff159224 */ /* 0x000fce00078e0009 */
[----:B-----5:R-:W-:Y:S05]  /*24610*/  WARPSYNC.COLLECTIVE R15, `(.L_x_3255) ;  /* 0x000000000f087348 */ /* 0x020fea0003c00000 */
[----:B------:R0:W1:Y:S02]  /*24620*/  SHFL.IDX P6, R14, R13, R12, R11 ;  /* 0x0000000c0d0e7389 */ /* 0x00006400000c000b */
[----:B01---5:R-:W-:Y:S01]  /*24630*/  ENDCOLLECTIVE ;  /* 0x000000000000791b */ /* 0x023fe20003800000 */
.L_x_3255:
[----:B------:R-:W-:Y:S02]  /*24640*/  IMAD.MOV.U32 R0, RZ, RZ, R20 ;  /* 0x000000ffff007224 */ /* 0x000fe400078e0014 */
[----:B------:R-:W-:Y:S02]  /*24650*/  IMAD.MOV.U32 R3, RZ, RZ, R21 ;  /* 0x000000ffff037224 */ /* 0x000fe400078e0015 */
[----:B------:R-:W-:Y:S01]  /*24660*/  @!P1 IMAD.MOV.U32 R28, RZ, RZ, R10 ;  /* 0x000000ffff1c9224 */ /* 0x000fe200078e000a */
[----:B------:R-:W-:Y:S01]  /*24670*/  PRMT R53, R53, 0x5410, R0 ;  /* 0x0000541035357816 */ /* 0x000fe20000000000 */
[----:B------:R-:W-:Y:S01]  /*24680*/  IMAD.MOV.U32 R9, RZ, RZ, R29 ;  /* 0x000000ffff097224 */ /* 0x000fe200078e001d */
[----:B------:R-:W-:Y:S01]  /*24690*/  PRMT R41, R3, 0x7610, R41 ;  /* 0x0000761003297816 */ /* 0x000fe20000000029 */
[----:B------:R-:W-:Y:S02]  /*246a0*/  IMAD.MOV.U32 R8, RZ, RZ, R28 ;  /* 0x000000ffff087224 */ /* 0x000fe400078e001c */
[----:B------:R-:W-:-:S03]  /*246b0*/  IMAD.MOV.U32 R13, RZ, RZ, R36 ;  /* 0x000000ffff0d7224 */ /* 0x000fc600078e0024 */
[----:B------:R-:W-:Y:S01]  /*246c0*/  PRMT R38, R8, 0x7610, R38 ;  /* 0x0000761008267816 */ /* 0x000fe20000000026 */
[----:B------:R-:W-:Y:S01]  /*246d0*/  @!P1 IMAD.MOV.U32 R30, RZ, RZ, R4 ;  /* 0x000000ffff1e9224 */ /* 0x000fe200078e0004 */
[----:B------:R-:W-:Y:S01]  /*246e0*/  PRMT R36, R9, 0x7610, R36 ;  /* 0x0000761009247816 */ /* 0x000fe20000000024 */
[----:B------:R-:W-:Y:S02]  /*246f0*/  @!P1 IMAD.MOV.U32 R31, RZ, RZ, R5 ;  /* 0x000000ffff1f9224 */ /* 0x000fe400078e0005 */
[----:B------:R-:W-:Y:S02]  /*24700*/  @!P1 IMAD.MOV.U32 R34, RZ, RZ, R6 ;  /* 0x000000ffff229224 */ /* 0x000fe400078e0006 */
[----:B------:R-:W-:Y:S02]  /*24710*/  @!P1 IMAD.MOV.U32 R35, RZ, RZ, R7 ;  /* 0x000000ffff239224 */ /* 0x000fe400078e0007 */
[----:B------:R-:W-:-:S07]  /*24720*/  IMAD.MOV.U32 R0, RZ, RZ, R14 ;  /* 0x000000ffff007224 */ /* 0x000fce00078e000e */
[----:B------:R-:W-:Y:S05]  /*24730*/  WARPSYNC.COLLECTIVE R15, `(.L_x_3256) ;  /* 0x000000000f087348 */ /* 0x000fea0003c00000 */
[----:B------:R0:W1:Y:S02]  /*24740*/  SHFL.IDX P6, R14, R13, R12, R11 ;  /* 0x0000000c0d0e7389 */ /* 0x00006400000c000b */
[----:B01----:R-:W-:Y:S01]  /*24750*/  ENDCOLLECTIVE ;  /* 0x000000000000791b */ /* 0x003fe20003800000 */
.L_x_3256:
[----:B------:R-:W-:Y:S02]  /*24760*/  IMAD.MOV.U32 R4, RZ, RZ, R30 ;  /* 0x000000ffff047224 */ /* 0x000fe400078e001e */
[----:B------:R-:W-:Y:S02]  /*24770*/  IMAD.MOV.U32 R5, RZ, RZ, R31 ;  /* 0x000000ffff057224 */ /* 0x000fe400078e001f */
[----:B------:R-:W-:Y:S01]  /*24780*/  IMAD.MOV.U32 R6, RZ, RZ, R34 ;  /* 0x000000ffff067224 */ /* 0x000fe200078e0022 */
[----:B------:R-:W-:Y:S01]  /*24790*/  PRMT R38, R38, 0x5410, R4 ;  /* 0x0000541026267816 */ /* 0x000fe20000000004 */
[----:B------:R-:W-:Y:S01]  /*247a0*/  IMAD.MOV.U32 R7, RZ, RZ, R35 ;  /* 0x000000ffff077224 */ /* 0x000fe200078e0023 */
[----:B------:R-:W-:Y:S02]  /*247b0*/  PRMT R43, R5, 0x7610, R43 ;  /* 0x00007610052b7816 */ /* 0x000fe4000000002b */
[----:B------:R-:W-:Y:S02]  /*247c0*/  CS2R R4, SRZ ;  /* 0x0000000000047805 */ /* 0x000fe4000001ff00 */
[----:B------:R-:W-:-:S02]  /*247d0*/  PRMT R53, R6, 0x7610, R53 ;  /* 0x0000761006357816 */ /* 0x000fc40000000035 */
[----:B------:R-:W-:Y:S01]  /*247e0*/  PRMT R36, R36, 0x5410, R7 ;  /* 0x0000541024247816 */ /* 0x000fe20000000007 */
[----:B------:R-:W-:Y:S02]  /*247f0*/  IMAD.MOV.U32 R13, RZ, RZ, R24 ;  /* 0x000000ffff0d7224 */ /* 0x000fe400078e0018 */
[----:B------:R-:W-:-:S07]  /*24800*/  IMAD.MOV.U32 R3, RZ, RZ, R14 ;  /* 0x000000ffff037224 */ /* 0x000fce00078e000e */
[----:B------:R-:W-:Y:S05]  /*24810*/  WARPSYNC.COLLECTIVE R15, `(.L_x_3257) ;  /* 0x000000000f087348 */ /* 0x000fea0003c00000 */
[----:B------:R0:W1:Y:S02]  /*24820*/  SHFL.IDX P6, R14, R13, R12, R11 ;  /* 0x0000000c0d0e7389 */ /* 0x00006400000c000b */
[----:B01----:R-:W-:Y:S01]  /*24830*/  ENDCOLLECTIVE ;  /* 0x000000000000791b */ /* 0x003fe20003800000 */
.L_x_3257:
[----:B------:R-:W-:Y:S02]  /*24840*/  IMAD.MOV.U32 R13, RZ, RZ, R37 ;  /* 0x000000ffff0d7224 */ /* 0x000fe400078e0025 */
[----:B------:R-:W-:-:S07]  /*24850*/  IMAD.MOV.U32 R24, RZ, RZ, R14 ;  /* 0x000000ffff187224 */ /* 0x000fce00078e000e */
[----:B------:R-:W-:Y:S05]  /*24860*/  WARPSYNC.COLLECTIVE R15, `(.L_x_3258) ;  /* 0x000000000f087348 */ /* 0x000fea0003c00000 */
[----:B------:R0:W1:Y:S02]  /*24870*/  SHFL.IDX P6, R14, R13, R12, R11 ;  /* 0x0000000c0d0e7389 */ /* 0x00006400000c000b */
[----:B01----:R-:W-:Y:S01]  /*24880*/  ENDCOLLECTIVE ;  /* 0x000000000000791b */ /* 0x003fe20003800000 */
.L_x_3258:
[----:B------:R-:W-:Y:S05]  /*24890*/  BRA `(.L_x_3259) ;  /* 0xfffffe4800cc7947 */ /* 0x000fea000383ffff */
.L_x_2948:
[----:B0-----:R0:W1:Y:S02]  /*248a0*/  SYNCS.PHASECHK.TRANS64.TRYWAIT P1, [R23+URZ+0x22800], R12 ;  /* 0x0228000c170075a7 */ /* 0x001064000802017f */
[----:B-1----:R-:W-:Y:S05]  /*248b0*/  @!P1 NANOSLEEP.SYNCS 0x989680 ;  /* 0x009896800000995d */ /* 0x002fea0003900000 */
[----:B------:R-:W1:Y:S02]  /*248c0*/  @!P1 SYNCS.PHASECHK.TRANS64 P1, [R23+URZ+0x22800], R12 ;  /* 0x0228000c170095a7 */ /* 0x000e64000802007f */
[----:B-1----:R-:W-:Y:S05]  /*248d0*/  @!P1 BRA `(.L_x_2948) ;  /* 0xfffffffc00f09947 */ /* 0x002fea000383ffff */
[----:B------:R-:W-:Y:S05]  /*248e0*/  BRA `(.L_x_3260) ;  /* 0xfffffe4c00607947 */ /* 0x000fea000383ffff */
.L_x_2954:
[----:B--2---:R2:W3:Y:S02]  /*248f0*/  SYNCS.PHASECHK.TRANS64.TRYWAIT P0, [R3+URZ+0x22830], R72 ;  /* 0x02283048030075a7 */ /* 0x0044e4000800017f */
[----:B---3--:R-:W-:Y:S05]  /*24900*/  @!P0 NANOSLEEP.SYNCS 0x989680 ;  /* 0x009896800000895d */ /* 0x008fea0003900000 */
[----:B------:R-:W3:Y:S02]  /*24910*/  @!P0 SYNCS.PHASECHK.TRANS64 P0, [R3+URZ+0x22830], R72 ;  /* 0x02283048030085a7 */ /* 0x000ee4000800007f */
[----:B---3--:R-:W-:Y:S05]  /*24920*/  @!P0 BRA `(.L_x_2954) ;  /* 0xfffffffc00f08947 */ /* 0x008fea000383ffff */
[----:B------:R-:W-:Y:S05]  /*24930*/  BRA `(.L_x_2953) ;  /* 0xfffffe5800f47947 */ /* 0x000fea000383ffff */
.L_x_2968:
[----:B-1----:R1:W2:Y:S02]  /*24940*/  SYNCS.PHASECHK.TRANS64.TRYWAIT P0, [R3+URZ+0x22850], R72 ;  /* 0x02285048030075a7 */ /* 0x0022a4000800017f */
[----:B--2---:R-:W-:Y:S05]  /*24950*/  @!P0 NANOSLEEP.SYNCS 0x989680 ;  /* 0x009896800000895d */ /* 0x004fea0003900000 */
[----:B------:R-:W2:Y:S02]  /*24960*/  @!P0 SYNCS.PHASECHK.TRANS64 P0, [R3+URZ+0x22850], R72 ;  /* 0x02285048030085a7 */ /* 0x000ea4000800007f */
[----:B--2---:R-:W-:Y:S05]  /*24970*/  @!P0 BRA `(.L_x_2968) ;  /* 0xfffffffc00f08947 */ /* 0x004fea000383ffff */
[----:B------:R-:W-:Y:S05]  /*24980*/  BRA `(.L_x_2967) ;  /* 0xfffffe7c00dc7947 */ /* 0x000fea000383ffff */
.L_x_2978:
[----:B-1----:R1:W2:Y:S02]  /*24990*/  SYNCS.PHASECHK.TRANS64.TRYWAIT P0, [R9+URZ+0x22830], R20 ;  /* 0x02283014090075a7 */ /* 0x0022a4000800017f */
[----:B--2---:R-:W-:Y:S05]  /*249a0*/  @!P0 NANOSLEEP.SYNCS 0x989680 ;  /* 0x009896800000895d */ /* 0x004fea0003900000 */
[----:B------:R-:W2:Y:S02]  /*249b0*/  @!P0 SYNCS.PHASECHK.TRANS64 P0, [R9+URZ+0x22830], R20 ;  /* 0x02283014090085a7 */ /* 0x000ea4000800007f */
[----:B--2---:R-:W-:Y:S05]  /*249c0*/  @!P0 BRA `(.L_x_2978) ;  /* 0xfffffffc00f08947 */ /* 0x004fea000383ffff */
[----:B------:R-:W-:Y:S05]  /*249d0*/  BRA `(.L_x_2977) ;  /* 0xfffffe8400dc7947 */ /* 0x000fea000383ffff */
.L_x_2992:
[----:B-1----:R1:W3:Y:S02]  /*249e0*/  SYNCS.PHASECHK.TRANS64.TRYWAIT P0, [R9+URZ+0x22850], R20 ;  /* 0x02285014090075a7 */ /* 0x0022e4000800017f */
[----:B---3--:R-:W-:Y:S05]  /*249f0*/  @!P0 NANOSLEEP.SYNCS 0x989680 ;  /* 0x009896800000895d */ /* 0x008fea0003900000 */
[----:B------:R-:W3:Y:S02]  /*24a00*/  @!P0 SYNCS.PHASECHK.TRANS64 P0, [R9+URZ+0x22850], R20 ;  /* 0x02285014090085a7 */ /* 0x000ee4000800007f */
[----:B---3--:R-:W-:Y:S05]  /*24a10*/  @!P0 BRA `(.L_x_2992) ;  /* 0xfffffffc00f08947 */ /* 0x008fea000383ffff */
[----:B------:R-:W-:Y:S05]  /*24a20*/  BRA `(.L_x_2991) ;  /* 0xfffffeb400007947 */ /* 0x000fea000383ffff */
.L_x_3003:
[----:B-1----:R1:W3:Y:S02]  /*24a30*/  SYNCS.PHASECHK.TRANS64.TRYWAIT P1, [R3+URZ+0x22830], R9 ;  /* 0x02283009030075a7 */ /* 0x0022e4000802017f */
[----:B---3--:R-:W-:Y:S05]  /*24a40*/  @!P1 NANOSLEEP.SYNCS 0x989680 ;  /* 0x009896800000995d */ /* 0x008fea0003900000 */
[----:B------:R-:W3:Y:S02]  /*24a50*/  @!P1 SYNCS.PHASECHK.TRANS64 P1, [R3+URZ+0x22830], R9 ;  /* 0x02283009030095a7 */ /* 0x000ee4000802007f */
[----:B---3--:R-:W-:Y:S05]  /*24a60*/  @!P1 BRA `(.L_x_3003) ;  /* 0xfffffffc00f09947 */ /* 0x008fea000383ffff */
[----:B------:R-:W-:Y:S05]  /*24a70*/  BRA `(.L_x_3002) ;  /* 0xfffffebc00107947 */ /* 0x000fea000383ffff */
.L_x_3009:
[----:B---3--:R3:W4:Y:S02]  /*24a80*/  SYNCS.PHASECHK.TRANS64.TRYWAIT P1, [R3+URZ+0x22850], R9 ;  /* 0x02285009030075a7 */ /* 0x008724000802017f */
[----:B----4-:R-:W-:Y:S05]  /*24a90*/  @!P1 NANOSLEEP.SYNCS 0x989680 ;  /* 0x009896800000995d */ /* 0x010fea0003900000 */
[----:B------:R-:W4:Y:S02]  /*24aa0*/  @!P1 SYNCS.PHASECHK.TRANS64 P1, [R3+URZ+0x22850], R9 ;  /* 0x02285009030095a7 */ /* 0x000f24000802007f */
[----:B----4-:R-:W-:Y:S05]  /*24ab0*/  @!P1 BRA `(.L_x_3009) ;  /* 0xfffffffc00f09947 */ /* 0x010fea000383ffff */
[----:B------:R-:W-:Y:S05]  /*24ac0*/  BRA `(.L_x_3008) ;  /* 0xfffffed400807947 */ /* 0x000fea000383ffff */
.L_x_3016:
[----:B-1----:R1:W3:Y:S02]  /*24ad0*/  SYNCS.PHASECHK.TRANS64.TRYWAIT P0, [R9+URZ+0x22830], R20 ;  /* 0x02283014090075a7 */ /* 0x0022e4000800017f */
[----:B---3--:R-:W-:Y:S05]  /*24ae0*/  @!P0 NANOSLEEP.SYNCS 0x989680 ;  /* 0x009896800000895d */ /* 0x008fea0003900000 */
[----:B------:R-:W3:Y:S02]  /*24af0*/  @!P0 SYNCS.PHASECHK.TRANS64 P0, [R9+URZ+0x22830], R20 ;  /* 0x02283014090085a7 */ /* 0x000ee4000800007f */
[----:B---3--:R-:W-:Y:S05]  /*24b00*/  @!P0 BRA `(.L_x_3016) ;  /* 0xfffffffc00f08947 */ /* 0x008fea000383ffff */
[----:B------:R-:W-:Y:S05]  /*24b10*/  BRA `(.L_x_3015) ;  /* 0xfffffed800d47947 */ /* 0x000fea000383ffff */
.L_x_3030:
[----:B---3--:R3:W4:Y:S02]  /*24b20*/  SYNCS.PHASECHK.TRANS64.TRYWAIT P0, [R9+URZ+0x22850], R20 ;  /* 0x02285014090075a7 */ /* 0x008724000800017f */
[----:B----4-:R-:W-:Y:S05]  /*24b30*/  @!P0 NANOSLEEP.SYNCS 0x989680 ;  /* 0x009896800000895d */ /* 0x010fea0003900000 */
[----:B------:R-:W4:Y:S02]  /*24b40*/  @!P0 SYNCS.PHASECHK.TRANS64 P0, [R9+URZ+0x22850], R20 ;  /* 0x02285014090085a7 */ /* 0x000f24000800007f */
[----:B----4-:R-:W-:Y:S05]  /*24b50*/  @!P0 BRA `(.L_x_3030) ;  /* 0xfffffffc00f08947 */ /* 0x010fea000383ffff */
[----:B------:R-:W-:Y:S05]  /*24b60*/  BRA `(.L_x_3029) ;  /* 0xffffff0400f47947 */ /* 0x000fea000383ffff */
.L_x_3037:
[----:B------:R-:W-:Y:S02]  /*24b70*/  IMAD.MOV.U32 R13, RZ, RZ, R21 ;  /* 0x000000ffff0d7224 */ /* 0x000fe400078e0015 */
[----:B------:R-:W-:Y:S02]  /*24b80*/  IMAD.MOV.U32 R12, RZ, RZ, RZ ;  /* 0x000000ffff0c7224 */ /* 0x000fe400078e00ff */
[----:B------:R-:W-:Y:S02]  /*24b90*/  IMAD.MOV.U32 R11, RZ, RZ, 0x181f ;  /* 0x0000181fff0b7424 */ /* 0x000fe400078e00ff */
[----:B------:R-:W-:-:S07]  /*24ba0*/  IMAD.MOV.U32 R15, RZ, RZ, -0x1 ;  /* 0xffffffffff0f7424 */ /* 0x000fce00078e00ff */
[----:B-----5:R-:W-:Y:S05]  /*24bb0*/  WARPSYNC.COLLECTIVE R15, `(.L_x_3261) ;  /* 0x000000000f087348 */ /* 0x020fea0003c00000 */
[----:B------:R0:W1:Y:S02]  /*24bc0*/  SHFL.IDX P6, R14, R13, R12, R11 ;  /* 0x0000000c0d0e7389 */ /* 0x00006400000c000b */
[----:B01---5:R-:W-:Y:S01]  /*24bd0*/  ENDCOLLECTIVE ;  /* 0x000000000000791b */ /* 0x023fe20003800000 */
.L_x_3261:
[----:B------:R-:W-:Y:S02]  /*24be0*/  IMAD.MOV.U32 R13, RZ, RZ, R3 ;  /* 0x000000ffff0d7224 */ /* 0x000fe400078e0003 */
[----:B------:R-:W-:-:S07]  /*24bf0*/  IMAD.MOV.U32 R48, RZ, RZ, R14 ;  /* 0x000000ffff307224 */ /* 0x000fce00078e000e */
[----:B------:R-:W-:Y:S05]  /*24c00*/  WARPSYNC.COLLECTIVE R15, `(.L_x_3262) ;  /* 0x000000000f087348 */ /* 0x000fea0003c00000 */
[----:B------:R0:W1:Y:S02]  /*24c10*/  SHFL.IDX P6, R14, R13, R12, R11 ;  /* 0x0000000c0d0e7389 */ /* 0x00006400000c000b */
[----:B01----:R-:W-:Y:S01]  /*24c20*/  ENDCOLLECTIVE ;  /* 0x000000000000791b */ /* 0x003fe20003800000 */
.L_x_3262:
[----:B------:R-:W-:Y:S05]  /*24c30*/  BRA `(.L_x_3263) ;  /* 0xffffff3000407947 */ /* 0x000fea000383ffff */
.L_x_3040:
        /* <DEDUP_REMOVED lines=8> */
.L_x_3265:
[----:B------:R-:W-:Y:S05]  /*24cc0*/  BSYNC B1 ;  /* 0x0000000000017941 */ /* 0x000fea0003800000 */
.L_x_3264:
        /* <DEDUP_REMOVED lines=8> */
.L_x_3266:
[----:B------:R-:W-:Y:S05]  /*24d50*/  BRA `(.L_x_3267) ;  /* 0xffffff3000887947 */ /* 0x000fea000383ffff */
.L_x_3043:
        /* <DEDUP_REMOVED lines=8> */
.L_x_3269:
[----:B------:R-:W-:Y:S05]  /*24de0*/  BSYNC B1 ;  /* 0x0000000000017941 */ /* 0x000fea0003800000 */
.L_x_3268:
        /* <DEDUP_REMOVED lines=8> */
.L_x_3270:
[----:B------:R-:W-:Y:S05]  /*24e70*/  BRA `(.L_x_3271) ;  /* 0xffffff3000d07947 */ /* 0x000fea000383ffff */
.L_x_3046:
[----:B------:R-:W-:Y:S01]  /*24e80*/  BSSY B1, `(.L_x_3272) ;  /* 0x0000008000017945 */ /* 0x000fe20003800000 */
[----:B------:R-:W-:Y:S02]  /*24e90*/  IMAD.MOV.U32 R13, RZ, RZ, R21 ;  /* 0x000000ffff0d7224 */ /* 0x000fe400078e0015 */
[----:B------:R-:W-:Y:S02]  /*24ea0*/  IMAD.MOV.U32 R12, RZ, RZ, 0x3 ;  /* 0x00000003ff0c7424 */ /* 0x000fe400078e00ff */
[----:B---3--:R-:W-:Y:S02]  /*24eb0*/  IMAD.MOV.U32 R11, RZ, RZ, 0x181f ;  /* 0x0000181fff0b7424 */ /* 0x008fe400078e00ff */
[----:B------:R-:W-:-:S07]  /*24ec0*/  IMAD.MOV.U32 R15, RZ, RZ, -0x1 ;  /* 0xffffffffff0f7424 */ /* 0x000fce00078e00ff */
[----:B012-4-:R-:W-:Y:S05]  /*24ed0*/  WARPSYNC.COLLECTIVE R15, `(.L_x_3273) ;  /* 0x000000000f087348 */ /* 0x017fea0003c00000 */
[----:B0-----:R0:W3:Y:S02]  /*24ee0*/  SHFL.IDX P6, R14, R13, R12, R11 ;  /* 0x0000000c0d0e7389 */ /* 0x0010e400000c000b */
[----:B01234-:R-:W-:Y:S01]  /*24ef0*/  ENDCOLLECTIVE ;  /* 0x000000000000791b */ /* 0x01ffe20003800000 */
.L_x_3273:
[----:B------:R-:W-:Y:S05]  /*24f00*/  BSYNC B1 ;  /* 0x0000000000017941 */ /* 0x000fea0003800000 */
.L_x_3272:
        /* <DEDUP_REMOVED lines=8> */
.L_x_3274:
[----:B------:R-:W-:Y:S05]  /*24f90*/  BRA `(.L_x_3275) ;  /* 0xffffff3400187947 */ /* 0x000fea000383ffff */
.L_x_3048:
[----:B------:R-:W-:Y:S02]  /*24fa0*/  IMAD.MOV.U32 R13, RZ, RZ, R10 ;  /* 0x000000ffff0d7224 */ /* 0x000fe400078e000a */
[----:B------:R-:W-:Y:S02]  /*24fb0*/  IMAD.MOV.U32 R12, RZ, RZ, RZ ;  /* 0x000000ffff0c7224 */ /* 0x000fe400078e00ff */
[----:B------:R-:W-:Y:S02]  /*24fc0*/  IMAD.MOV.U32 R11, RZ, RZ, 0x1c1f ;  /* 0x00001c1fff0b7424 */ /* 0x000fe400078e00ff */
[----:B------:R-:W-:-:S07]  /*24fd0*/  IMAD.MOV.U32 R15, RZ, RZ, -0x1 ;  /* 0xffffffffff0f7424 */ /* 0x000fce00078e00ff */
[----:B------:R-:W-:Y:S05]  /*24fe0*/  WARPSYNC.COLLECTIVE R15, `(.L_x_3276) ;  /* 0x000000000f087348 */ /* 0x000fea0003c00000 */
[----:B------:R0:W1:Y:S02]  /*24ff0*/  SHFL.IDX P6, R14, R13, R12, R11 ;  /* 0x0000000c0d0e7389 */ /* 0x00006400000c000b */
[----:B01----:R-:W-:Y:S01]  /*25000*/  ENDCOLLECTIVE ;  /* 0x000000000000791b */ /* 0x003fe20003800000 */
.L_x_3276:
[----:B------:R-:W-:Y:S02]  /*25010*/  IMAD.MOV.U32 R13, RZ, RZ, R3 ;  /* 0x000000ffff0d7224 */ /* 0x000fe400078e0003 */
[----:B------:R-:W-:-:S07]  /*25020*/  IMAD.MOV.U32 R48, RZ, RZ, R14 ;  /* 0x000000ffff307224 */ /* 0x000fce00078e000e */
[----:B------:R-:W-:Y:S05]  /*25030*/  WARPSYNC.COLLECTIVE R15, `(.L_x_3277) ;  /* 0x000000000f087348 */ /* 0x000fea0003c00000 */
[----:B------:R0:W1:Y:S02]  /*25040*/  SHFL.IDX P6, R14, R13, R12, R11 ;  /* 0x0000000c0d0e7389 */ /* 0x00006400000c000b */
[----:B01----:R-:W-:Y:S01]  /*25050*/  ENDCOLLECTIVE ;  /* 0x000000000000791b */ /* 0x003fe20003800000 */
.L_x_3277:
[----:B------:R-:W-:Y:S01]  /*25060*/  IMAD.MOV.U32 R11, RZ, RZ, R14 ;  /* 0x000000ffff0b7224 */ /* 0x000fe200078e000e */
[----:B------:R-:W-:Y:S06]  /*25070*/  BRA `(.L_x_3278) ;  /* 0xffffff3800187947 */ /* 0x000fec000383ffff */
.L_x_3051:
[----:B------:R-:W-:Y:S01]  /*25080*/  BSSY B1, `(.L_x_3279) ;  /* 0x0000008000017945 */ /* 0x000fe20003800000 */
[----:B---3--:R-:W-:Y:S02]  /*25090*/  IMAD.MOV.U32 R13, RZ, RZ, R10 ;  /* 0x000000ffff0d7224 */ /* 0x008fe400078e000a */
[----:B------:R-:W-:Y:S02]  /*250a0*/  IMAD.MOV.U32 R12, RZ, RZ, 0x1 ;  /* 0x00000001ff0c7424 */ /* 0x000fe400078e00ff */
[----:B--2---:R-:W-:Y:S02]  /*250b0*/  IMAD.MOV.U32 R11, RZ, RZ, 0x1c1f ;  /* 0x00001c1fff0b7424 */ /* 0x004fe400078e00ff */
[----:B------:R-:W-:-:S07]  /*250c0*/  IMAD.MOV.U32 R15, RZ, RZ, -0x1 ;  /* 0xffffffffff0f7424 */ /* 0x000fce00078e00ff */
[----:B01----:R-:W-:Y:S05]  /*250d0*/  WARPSYNC.COLLECTIVE R15, `(.L_x_3280) ;  /* 0x000000000f087348 */ /* 0x003fea0003c00000 */
[----:B------:R2:W3:Y:S02]  /*250e0*/  SHFL.IDX P6, R14, R13, R12, R11 ;  /* 0x0000000c0d0e7389 */ /* 0x0004e400000c000b */
[----:B0123--:R-:W-:Y:S01]  /*250f0*/  ENDCOLLECTIVE ;  /* 0x000000000000791b */ /* 0x00ffe20003800000 */
.L_x_3280:
[----:B------:R-:W-:Y:S05]  /*25100*/  BSYNC B1 ;  /* 0x0000000000017941 */ /* 0x000fea0003800000 */
.L_x_3279:
        /* <DEDUP_REMOVED lines=8> */
.L_x_3281:
[----:B------:R-:W-:Y:S01]  /*25190*/  IMAD.MOV.U32 R3, RZ, RZ, R14 ;  /* 0x000000ffff037224 */ /* 0x000fe200078e000e */
[----:B------:R-:W-:Y:S06]  /*251a0*/  BRA `(.L_x_3282) ;  /* 0xffffff4400687947 */ /* 0x000fec000383ffff */
.L_x_3055:
[----:B------:R-:W-:Y:S02]  /*251b0*/  IMAD.MOV.U32 R13, RZ, RZ, R20 ;  /* 0x000000ffff0d7224 */ /* 0x000fe400078e0014 */
[----:B------:R-:W-:Y:S02]  /*251c0*/  IMAD.MOV.U32 R12, RZ, RZ, RZ ;  /* 0x000000ffff0c7224 */ /* 0x000fe400078e00ff */
[----:B------:R-:W-:Y:S02]  /*251d0*/  IMAD.MOV.U32 R11, RZ, RZ, 0x181f ;  /* 0x0000181fff0b7424 */ /* 0x000fe400078e00ff */
[----:B------:R-:W-:-:S07]  /*251e0*/  IMAD.MOV.U32 R15, RZ, RZ, -0x1 ;  /* 0xffffffffff0f7424 */ /* 0x000fce00078e00ff */
[----:B--2---:R-:W-:Y:S05]  /*251f0*/  WARPSYNC.COLLECTIVE R15, `(.L_x_3283) ;  /* 0x000000000f087348 */ /* 0x004fea0003c00000 */
[----:B------:R0:W1:Y:S02]  /*25200*/  SHFL.IDX P6, R14, R13, R12, R11 ;  /* 0x0000000c0d0e7389 */ /* 0x00006400000c000b */
[----:B012---:R-:W-:Y:S01]  /*25210*/  ENDCOLLECTIVE ;  /* 0x000000000000791b */ /* 0x007fe20003800000 */
.L_x_3283:
[----:B------:R-:W-:Y:S02]  /*25220*/  IMAD.MOV.U32 R13, RZ, RZ, R3 ;  /* 0x000000ffff0d7224 */ /* 0x000fe400078e0003 */
[----:B------:R-:W-:-:S07]  /*25230*/  IMAD.MOV.U32 R0, RZ, RZ, R14 ;  /* 0x000000ffff007224 */ /* 0x000fce00078e000e */
[----:B------:R-:W-:Y:S05]  /*25240*/  WARPSYNC.COLLECTIVE R15, `(.L_x_3284) ;  /* 0x000000000f087348 */ /* 0x000fea0003c00000 */
[----:B------:R0:W1:Y:S02]  /*25250*/  SHFL.IDX P6, R14, R13, R12, R11 ;  /* 0x0000000c0d0e7389 */ /* 0x00006400000c000b */
[----:B01----:R-:W-:Y:S01]  /*25260*/  ENDCOLLECTIVE ;  /* 0x000000000000791b */ /* 0x003fe20003800000 */
.L_x_3284:
[----:B------:R-:W-:Y:S05]  /*25270*/  BRA `(.L_x_3285) ;  /* 0xffffff5800e07947 */ /* 0x000fea000383ffff */
.L_x_3058:
        /* <DEDUP_REMOVED lines=8> */
.L_x_3287:
[----:B------:R-:W-:Y:S05]  /*25300*/  BSYNC B1 ;  /* 0x0000000000017941 */ /* 0x000fea0003800000 */
.L_x_3286:
        /* <DEDUP_REMOVED lines=8> */
.L_x_3288:
[----:B------:R-:W-:Y:S05]  /*25390*/  BRA `(.L_x_3289) ;  /* 0xffffff5c002c7947 */ /* 0x000fea000383ffff */
.L_x_3061:
        /* <DEDUP_REMOVED lines=8> */
.L_x_3291:
[----:B------:R-:W-:Y:S05]  /*25420*/  BSYNC B1 ;  /* 0x0000000000017941 */ /* 0x000fea0003800000 */
.L_x_3290:
        /* <DEDUP_REMOVED lines=8> */
.L_x_3292:
[----:B------:R-:W-:Y:S05]  /*254b0*/  BRA `(.L_x_3293) ;  /* 0xffffff5c00747947 */ /* 0x000fea000383ffff */
.L_x_3064:
        /* <DEDUP_REMOVED lines=8> */
.L_x_3295:
[----:B------:R-:W-:Y:S05]  /*25540*/  BSYNC B1 ;  /* 0x0000000000017941 */ /* 0x000fea0003800000 */
.L_x_3294:
        /* <DEDUP_REMOVED lines=8> */
.L_x_3296:
[----:B------:R-:W-:Y:S05]  /*255d0*/  BRA `(.L_x_3297) ;  /* 0xffffff5c00bc7947 */ /* 0x000fea000383ffff */
.L_x_3091:
[----:B------:R-:W0:Y:S01]  /*255e0*/  S2R R12, SR_TID.X ;  /* 0x00000000000c7919 */ /* 0x000e220000002100 */
[----:B------:R-:W-:Y:S01]  /*255f0*/  BSSY B1, `(.L_x_3298) ;  /* 0x000000a000017945 */ /* 0x000fe20003800000 */
[----:B------:R-:W-:Y:S02]  /*25600*/  IMAD.MOV.U32 R11, RZ, RZ, 0x1f ;  /* 0x0000001fff0b7424 */ /* 0x000fe400078e00ff */
[----:B------:R-:W-:Y:S01]  /*25610*/  IMAD.MOV.U32 R15, RZ, RZ, -0x1 ;  /* 0xffffffffff0f7424 */ /* 0x000fe200078e00ff */
[----:B0-----:R-:W-:-:S04]  /*25620*/  SHF.R.U32.HI R12, RZ, 0x5, R12 ;  /* 0x00000005ff0c7819 */ /* 0x001fc8000001160c */
[----:B------:R-:W-:-:S05]  /*25630*/  LOP3.LUT R12, R12, 0x3, RZ, 0xc0, !PT ;  /* 0x000000030c0c7812 */ /* 0x000fca00078ec0ff */
[----:B------:R-:W-:Y:S02]  /*25640*/  IMAD.MOV.U32 R13, RZ, RZ, R12 ;  /* 0x000000ffff0d7224 */ /* 0x000fe400078e000c */
[----:B------:R-:W-:-:S07]  /*25650*/  IMAD.MOV.U32 R12, RZ, RZ, RZ ;  /* 0x000000ffff0c7224 */ /* 0x000fce00078e00ff */
[----:B------:R-:W-:Y:S05]  /*25660*/  WARPSYNC.COLLECTIVE R15, `(.L_x_3299) ;  /* 0x000000000f087348 */ /* 0x000fea0003c00000 */
[----:B------:R0:W1:Y:S02]  /*25670*/  SHFL.IDX P6, R14, R13, R12, R11 ;  /* 0x0000000c0d0e7389 */ /* 0x00006400000c000b */
[----:B01----:R-:W-:Y:S01]  /*25680*/  ENDCOLLECTIVE ;  /* 0x000000000000791b */ /* 0x003fe20003800000 */
.L_x_3299:
[----:B------:R-:W-:Y:S05]  /*25690*/  BSYNC B1 ;  /* 0x0000000000017941 */ /* 0x000fea0003800000 */
.L_x_3298:
[----:B------:R-:W-:Y:S05]  /*256a0*/  BRA `(.L_x_3300) ;  /* 0xffffff7c00ac7947 */ /* 0x000fea000383ffff */
.L_x_3093:
[----:B------:R-:W-:Y:S01]  /*256b0*/  BSSY B1, `(.L_x_3301) ;  /* 0x0000006000017945 */ /* 0x000fe20003800000 */
[----:B------:R-:W-:-:S07]  /*256c0*/  IMAD.MOV.U32 R15, RZ, RZ, -0x1 ;  /* 0xffffffffff0f7424 */ /* 0x000fce00078e00ff */
[----:B0-----:R-:W-:Y:S05]  /*256d0*/  WARPSYNC.COLLECTIVE R15, `(.L_x_3302) ;  /* 0x000000000f0c7348 */ /* 0x001fea0003c00000 */
[----:B------:R-:W-:Y:S02]  /*256e0*/  ELECT P6, UR62, PT ;  /* 0x00000000003e782f */ /* 0x000fe400038c0000 */
[----:B------:R-:W-:Y:S01]  /*256f0*/  MOV R14, UR62 ;  /* 0x0000003e000e7c02 */ /* 0x000fe20008000f00 */
[----:B0-----:R-:W-:Y:S10]  /*25700*/  ENDCOLLECTIVE ;  /* 0x000000000000791b */ /* 0x001ff40003800000 */
.L_x_3302:
[----:B------:R-:W-:Y:S05]  /*25710*/  BSYNC B1 ;  /* 0x0000000000017941 */ /* 0x000fea0003800000 */
.L_x_3301:
[----:B------:R-:W-:Y:S05]  /*25720*/  BRA `(.L_x_3092) ;  /* 0xffffff7c00a47947 */ /* 0x000fea000383ffff */
.L_x_3095:
[----:B0-----:R0:W1:Y:S02]  /*25730*/  SYNCS.PHASECHK.TRANS64.TRYWAIT P0, [R17+URZ+0x22820], R10 ;  /* 0x0228200a110075a7 */ /* 0x001064000800017f */
[----:B-1----:R-:W-:Y:S05]  /*25740*/  @!P0 NANOSLEEP.SYNCS 0x989680 ;  /* 0x009896800000895d */ /* 0x002fea0003900000 */
[----:B------:R-:W1:Y:S02]  /*25750*/  @!P0 SYNCS.PHASECHK.TRANS64 P0, [R17+URZ+0x22820], R10 ;  /* 0x0228200a110085a7 */ /* 0x000e64000800007f */
[----:B-1----:R-:W-:Y:S05]  /*25760*/  @!P0 BRA `(.L_x_3095) ;  /* 0xfffffffc00f08947 */ /* 0x002fea000383ffff */
[----:B------:R-:W-:Y:S05]  /*25770*/  BRA `(.L_x_3303) ;  /* 0xffffff7c00b47947 */ /* 0x000fea000383ffff */
.L_x_3099:
[----:B0-----:R0:W1:Y:S02]  /*25780*/  SYNCS.PHASECHK.TRANS64.TRYWAIT P0, [R12+URZ+0x228a0], R10 ;  /* 0x0228a00a0c0075a7 */ /* 0x001064000800017f */
[----:B-1----:R-:W-:Y:S05]  /*25790*/  @!P0 NANOSLEEP.SYNCS 0x989680 ;  /* 0x009896800000895d */ /* 0x002fea0003900000 */
[----:B------:R-:W1:Y:S02]  /*257a0*/  @!P0 SYNCS.PHASECHK.TRANS64 P0, [R12+URZ+0x228a0], R10 ;  /* 0x0228a00a0c0085a7 */ /* 0x000e64000800007f */
[----:B-1----:R-:W-:Y:S05]  /*257b0*/  @!P0 BRA `(.L_x_3099) ;  /* 0xfffffffc00f08947 */ /* 0x002fea000383ffff */
[----:B------:R-:W-:Y:S05]  /*257c0*/  BRA `(.L_x_3304) ;  /* 0xffffff7c00cc7947 */ /* 0x000fea000383ffff */
.L_x_3104:
[----:B-1----:R1:W2:Y:S02]  /*257d0*/  SYNCS.PHASECHK.TRANS64.TRYWAIT P0, [R12+URZ+0x228c0], R10 ;  /* 0x0228c00a0c0075a7 */ /* 0x0022a4000800017f */
[----:B--2---:R-:W-:Y:S05]  /*257e0*/  @!P0 NANOSLEEP.SYNCS 0x989680 ;  /* 0x009896800000895d */ /* 0x004fea0003900000 */
[----:B------:R-:W2:Y:S02]  /*257f0*/  @!P0 SYNCS.PHASECHK.TRANS64 P0, [R12+URZ+0x228c0], R10 ;  /* 0x0228c00a0c0085a7 */ /* 0x000ea4000800007f */
[----:B--2---:R-:W-:Y:S05]  /*25800*/  @!P0 BRA `(.L_x_3104) ;  /* 0xfffffffc00f08947 */ /* 0x004fea000383ffff */
[----:B------:R-:W-:Y:S05]  /*25810*/  BRA `(.L_x_3305) ;  /* 0xffffff8000487947 */ /* 0x000fea000383ffff */
.L_x_3114:
[----:B0-----:R0:W1:Y:S02]  /*25820*/  SYNCS.PHASECHK.TRANS64.TRYWAIT P1, [R10+URZ+0x228a0], R2 ;  /* 0x0228a0020a0075a7 */ /* 0x001064000802017f */
[----:B-1----:R-:W-:Y:S05]  /*25830*/  @!P1 NANOSLEEP.SYNCS 0x989680 ;  /* 0x009896800000995d */ /* 0x002fea0003900000 */
[----:B------:R-:W1:Y:S02]  /*25840*/  @!P1 SYNCS.PHASECHK.TRANS64 P1, [R10+URZ+0x228a0], R2 ;  /* 0x0228a0020a0095a7 */ /* 0x000e64000802007f */
[----:B-1----:R-:W-:Y:S05]  /*25850*/  @!P1 BRA `(.L_x_3114) ;  /* 0xfffffffc00f09947 */ /* 0x002fea000383ffff */
[----:B------:R-:W-:Y:S05]  /*25860*/  BRA `(.L_x_3306) ;  /* 0xffffff8400bc7947 */ /* 0x000fea000383ffff */
.L_x_3119:
[----:B-1----:R1:W2:Y:S02]  /*25870*/  SYNCS.PHASECHK.TRANS64.TRYWAIT P1, [R10+URZ+0x228c0], R2 ;  /* 0x0228c0020a0075a7 */ /* 0x0022a4000802017f */
[----:B--2---:R-:W-:Y:S05]  /*25880*/  @!P1 NANOSLEEP.SYNCS 0x989680 ;  /* 0x009896800000995d */ /* 0x004fea0003900000 */
[----:B------:R-:W2:Y:S02]  /*25890*/  @!P1 SYNCS.PHASECHK.TRANS64 P1, [R10+URZ+0x228c0], R2 ;  /* 0x0228c0020a0095a7 */ /* 0x000ea4000802007f */
[----:B--2---:R-:W-:Y:S05]  /*258a0*/  @!P1 BRA `(.L_x_3119) ;  /* 0xfffffffc00f09947 */ /* 0x004fea000383ffff */
[----:B------:R-:W-:Y:S05]  /*258b0*/  BRA `(.L_x_3307) ;  /* 0xffffff8800347947 */ /* 0x000fea000383ffff */
.L_x_3145:
        /* <DEDUP_REMOVED lines=11> */
.L_x_3309:
[----:B------:R-:W-:Y:S05]  /*25970*/  BSYNC B0 ;  /* 0x0000000000007941 */ /* 0x000fea0003800000 */
.L_x_3308:
[----:B------:R-:W-:Y:S05]  /*25980*/  BRA `(.L_x_3310) ;  /* 0xffffff9c00407947 */ /* 0x000fea000383ffff */
.L_x_3148:
[----:B0-----:R0:W1:Y:S02]  /*25990*/  SYNCS.PHASECHK.TRANS64.TRYWAIT P0, [R33+URZ+0x22840], R0 ;  /* 0x02284000210075a7 */ /* 0x001064000800017f */
[----:B-1----:R-:W-:Y:S05]  /*259a0*/  @!P0 NANOSLEEP.SYNCS 0x989680 ;  /* 0x009896800000895d */ /* 0x002fea0003900000 */
[----:B------:R-:W1:Y:S02]  /*259b0*/  @!P0 SYNCS.PHASECHK.TRANS64 P0, [R33+URZ+0x22840], R0 ;  /* 0x02284000210085a7 */ /* 0x000e64000800007f */
[----:B-1----:R-:W-:Y:S05]  /*259c0*/  @!P0 BRA `(.L_x_3148) ;  /* 0xfffffffc00f08947 */ /* 0x002fea000383ffff */
[----:B------:R-:W-:Y:S05]  /*259d0*/  BRA `(.L_x_3311) ;  /* 0xffffff9c00507947 */ /* 0x000fea000383ffff */
.L_x_3149:
        /* <DEDUP_REMOVED lines=8> */
.L_x_3313:
[----:B------:R-:W-:Y:S05]  /*25a60*/  BSYNC B0 ;  /* 0x0000000000007941 */ /* 0x000fea0003800000 */
.L_x_3312:
        /* <DEDUP_REMOVED lines=9> */
.L_x_3314:
[----:B------:R-:W-:Y:S02]  /*25b00*/  IMAD.MOV.U32 R13, RZ, RZ, R4 ;  /* 0x000000ffff0d7224 */ /* 0x000fe400078e0004 */
[----:B------:R-:W-:Y:S02]  /*25b10*/  IMAD.MOV.U32 R12, RZ, RZ, 0x1 ;  /* 0x00000001ff0c7424 */ /* 0x000fe400078e00ff */
[----:B------:R-:W-:-:S07]  /*25b20*/  IMAD.MOV.U32 R3, RZ, RZ, R14 ;  /* 0x000000ffff037224 */ /* 0x000fce00078e000e */
[----:B------:R-:W-:Y:S05]  /*25b30*/  WARPSYNC.COLLECTIVE R15, `(.L_x_3315) ;  /* 0x000000000f087348 */ /* 0x000fea0003c00000 */
[----:B------:R0:W1:Y:S02]  /*25b40*/  SHFL.IDX P6, R14, R13, R12, R11 ;  /* 0x0000000c0d0e7389 */ /* 0x00006400000c000b */
[----:B01----:R-:W-:Y:S01]  /*25b50*/  ENDCOLLECTIVE ;  /* 0x000000000000791b */ /* 0x003fe20003800000 */
.L_x_3315:
        /* <DEDUP_REMOVED lines=15> */
.L_x_3316:
[----:B------:R-:W-:Y:S02]  /*25c50*/  @P0 IMAD R7, R5, 0x2, R17 ;  /* 0x0000000205070824 */ /* 0x000fe400078e0211 */
[----:B------:R-:W-:Y:S02]  /*25c60*/  IMAD.MOV.U32 R13, RZ, RZ, R4 ;  /* 0x000000ffff0d7224 */ /* 0x000fe400078e0004 */
[----:B------:R-:W-:Y:S02]  /*25c70*/  IMAD.MOV.U32 R12, RZ, RZ, 0x2 ;  /* 0x00000002ff0c7424 */ /* 0x000fe400078e00ff */
[----:B------:R-:W-:-:S07]  /*25c80*/  IMAD.MOV.U32 R3, RZ, RZ, R14 ;  /* 0x000000ffff037224 */ /* 0x000fce00078e000e */
[----:B------:R-:W-:Y:S05]  /*25c90*/  WARPSYNC.COLLECTIVE R15, `(.L_x_3317) ;  /* 0x000000000f087348 */ /* 0x000fea0003c00000 */
[----:B------:R0:W1:Y:S02]  /*25ca0*/  SHFL.IDX P6, R14, R13, R12, R11 ;  /* 0x0000000c0d0e7389 */ /* 0x00006400000c000b */
[----:B01----:R-:W-:Y:S01]  /*25cb0*/  ENDCOLLECTIVE ;  /* 0x000000000000791b */ /* 0x003fe20003800000 */
.L_x_3317:
        /* <DEDUP_REMOVED lines=15> */
.L_x_3318:
[----:B------:R-:W-:Y:S02]  /*25db0*/  @P0 IMAD R7, R5, 0x2, R17 ;  /* 0x0000000205070824 */ /* 0x000fe400078e0211 */
[----:B------:R-:W-:Y:S02]  /*25dc0*/  IMAD.MOV.U32 R13, RZ, RZ, R4 ;  /* 0x000000ffff0d7224 */ /* 0x000fe400078e0004 */
[----:B------:R-:W-:Y:S02]  /*25dd0*/  IMAD.MOV.U32 R12, RZ, RZ, 0x3 ;  /* 0x00000003ff0c7424 */ /* 0x000fe400078e00ff */
[----:B------:R-:W-:-:S07]  /*25de0*/  IMAD.MOV.U32 R3, RZ, RZ, R14 ;  /* 0x000000ffff037224 */ /* 0x000fce00078e000e */
[----:B------:R-:W-:Y:S05]  /*25df0*/  WARPSYNC.COLLECTIVE R15, `(.L_x_3319) ;  /* 0x000000000f087348 */ /* 0x000fea0003c00000 */
[----:B------:R0:W1:Y:S02]  /*25e00*/  SHFL.IDX P6, R14, R13, R12, R11 ;  /* 0x0000000c0d0e7389 */ /* 0x00006400000c000b */
[----:B01----:R-:W-:Y:S01]  /*25e10*/  ENDCOLLECTIVE ;  /* 0x000000000000791b */ /* 0x003fe20003800000 */
.L_x_3319:
        /* <DEDUP_REMOVED lines=15> */
.L_x_3320:
[----:B------:R-:W-:Y:S02]  /*25f10*/  @P0 IMAD R7, R5, 0x2, R17 ;  /* 0x0000000205070824 */ /* 0x000fe400078e0211 */
[----:B------:R-:W-:Y:S02]  /*25f20*/  IMAD.MOV.U32 R13, RZ, RZ, R4 ;  /* 0x000000ffff0d7224 */ /* 0x000fe400078e0004 */
[----:B------:R-:W-:Y:S02]  /*25f30*/  IMAD.MOV.U32 R12, RZ, RZ, 0x4 ;  /* 0x00000004ff0c7424 */ /* 0x000fe400078e00ff */
[----:B------:R-:W-:-:S07]  /*25f40*/  IMAD.MOV.U32 R3, RZ, RZ, R14 ;  /* 0x000000ffff037224 */ /* 0x000fce00078e000e */
[----:B------:R-:W-:Y:S05]  /*25f50*/  WARPSYNC.COLLECTIVE R15, `(.L_x_3321) ;  /* 0x000000000f087348 */ /* 0x000fea0003c00000 */
[----:B------:R0:W1:Y:S02]  /*25f60*/  SHFL.IDX P6, R14, R13, R12, R11 ;  /* 0x0000000c0d0e7389 */ /* 0x00006400000c000b */
[----:B01----:R-:W-:Y:S01]  /*25f70*/  ENDCOLLECTIVE ;  /* 0x000000000000791b */ /* 0x003fe20003800000 */
.L_x_3321:
        /* <DEDUP_REMOVED lines=15> */
.L_x_3322:
[----:B------:R-:W-:Y:S02]  /*26070*/  @P0 IMAD R7, R5, 0x2, R17 ;  /* 0x0000000205070824 */ /* 0x000fe400078e0211 */
[----:B------:R-:W-:Y:S02]  /*26080*/  IMAD.MOV.U32 R13, RZ, RZ, R4 ;  /* 0x000000ffff0d7224 */ /* 0x000fe400078e0004 */
[----:B------:R-:W-:Y:S02]  /*26090*/  IMAD.MOV.U32 R12, RZ, RZ, 0x5 ;  /* 0x00000005ff0c7424 */ /* 0x000fe400078e00ff */
[----:B------:R-:W-:-:S07]  /*260a0*/  IMAD.MOV.U32 R3, RZ, RZ, R14 ;  /* 0x000000ffff037224 */ /* 0x000fce00078e000e */
[----:B------:R-:W-:Y:S05]  /*260b0*/  WARPSYNC.COLLECTIVE R15, `(.L_x_3323) ;  /* 0x000000000f087348 */ /* 0x000fea0003c00000 */
[----:B------:R0:W1:Y:S02]  /*260c0*/  SHFL.IDX P6, R14, R13, R12, R11 ;  /* 0x0000000c0d0e7389 */ /* 0x00006400000c000b */
[----:B01----:R-:W-:Y:S01]  /*260d0*/  ENDCOLLECTIVE ;  /* 0x000000000000791b */ /* 0x003fe20003800000 */
.L_x_3323:
        /* <DEDUP_REMOVED lines=10> */
.L_x_3324:
[----:B------:R-:W-:Y:S01]  /*26180*/  @!PT LDS RZ, [RZ] ;  /* 0x00000000fffff984 */ /* 0x000fe20000000800 */
[----:B------:R-:W-:Y:S01]  /*26190*/  @!PT LDS RZ, [RZ] ;  /* 0x00000000fffff984 */ /* 0x000fe20000000800 */
[----:B------:R-:W-:Y:S01]  /*261a0*/  @!PT LDS RZ, [RZ] ;  /* 0x00000000fffff984 */ /* 0x000fe20000000800 */
[----:B------:R1:W-:Y:S01]  /*261b0*/  @P0 LDGSTS.E.BYPASS.LTC128B.128 [R7+0x1e400], desc[UR52][R2.64], !P2 ;  /* 0x1e40000002070fae */ /* 0x0003e2000d101d74 */
[----:B------:R-:W-:Y:S01]  /*261c0*/  IMAD.MOV.U32 R0, RZ, RZ, R14 ;  /* 0x000000ffff007224 */ /* 0x000fe200078e000e */
[----:B------:R-:W-:Y:S06]  /*261d0*/  BRA `(.L_x_3325) ;  /* 0xffffff9800b07947 */ /* 0x000fec000383ffff */
.L_x_3154:
        /* <DEDUP_REMOVED lines=9> */
.L_x_3326:
[C---:B------:R-:W-:Y:S01]  /*26270*/  VIADD R6, R35.reuse, 0x10 ;  /* 0x0000001023067836 */ /* 0x040fe20000000000 */
[----:B------:R-:W-:Y:S01]  /*26280*/  ISETP.GE.AND P0, PT, R35, R5, PT ;  /* 0x000000052300720c */ /* 0x000fe20003f06270 */
[----:B------:R-:W-:Y:S02]  /*26290*/  IMAD.MOV.U32 R13, RZ, RZ, R0 ;  /* 0x000000ffff0d7224 */ /* 0x000fe400078e0000 */
[----:B------:R-:W-:-:S10]  /*262a0*/  IMAD.MOV.U32 R2, RZ, RZ, R14 ;  /* 0x000000ffff027224 */ /* 0x000fd400078e000e */
[----:B------:R-:W-:Y:S05]  /*262b0*/  WARPSYNC.COLLECTIVE R15, `(.L_x_3327) ;  /* 0x000000000f087348 */ /* 0x000fea0003c00000 */
[----:B------:R0:W1:Y:S02]  /*262c0*/  SHFL.IDX P6, R14, R13, R12, R11 ;  /* 0x0000000c0d0e7389 */ /* 0x00006400000c000b */
[----:B01----:R-:W-:Y:S01]  /*262d0*/  ENDCOLLECTIVE ;  /* 0x000000000000791b */ /* 0x003fe20003800000 */
.L_x_3327:
[----:B------:R-:W-:Y:S02]  /*262e0*/  IMAD.MOV.U32 R13, RZ, RZ, R4 ;  /* 0x000000ffff0d7224 */ /* 0x000fe400078e0004 */
[----:B------:R-:W-:Y:S02]  /*262f0*/  IMAD.MOV.U32 R12, RZ, RZ, 0x1 ;  /* 0x00000001ff0c7424 */ /* 0x000fe400078e00ff */
[----:B------:R-:W-:-:S07]  /*26300*/  IMAD.MOV.U32 R3, RZ, RZ, R14 ;  /* 0x000000ffff037224 */ /* 0x000fce00078e000e */
[----:B------:R-:W-:Y:S05]  /*26310*/  WARPSYNC.COLLECTIVE R15, `(.L_x_3328) ;  /* 0x000000000f087348 */ /* 0x000fea0003c00000 */
[----:B------:R0:W1:Y:S02]  /*26320*/  SHFL.IDX P6, R14, R13, R12, R11 ;  /* 0x0000000c0d0e7389 */ /* 0x00006400000c000b */
[----:B01----:R-:W-:Y:S01]  /*26330*/  ENDCOLLECTIVE ;  /* 0x000000000000791b */ /* 0x003fe20003800000 */
.L_x_3328:
        /* <DEDUP_REMOVED lines=15> */
.L_x_3329:
[----:B------:R-:W-:Y:S02]  /*26430*/  IMAD.MOV.U32 R13, RZ, RZ, R4 ;  /* 0x000000ffff0d7224 */ /* 0x000fe400078e0004 */
[----:B------:R-:W-:Y:S02]  /*26440*/  IMAD.MOV.U32 R12, RZ, RZ, 0x2 ;  /* 0x00000002ff0c7424 */ /* 0x000fe400078e00ff */
[----:B------:R-:W-:-:S07]  /*26450*/  IMAD.MOV.U32 R3, RZ, RZ, R14 ;  /* 0x000000ffff037224 */ /* 0x000fce00078e000e */
[----:B------:R-:W-:Y:S05]  /*26460*/  WARPSYNC.COLLECTIVE R15, `(.L_x_3330) ;  /* 0x000000000f087348 */ /* 0x000fea0003c00000 */
[----:B------:R0:W1:Y:S02]  /*26470*/  SHFL.IDX P6, R14, R13, R12, R11 ;  /* 0x0000000c0d0e7389 */ /* 0x00006400000c000b */
[----:B01----:R-:W-:Y:S01]  /*26480*/  ENDCOLLECTIVE ;  /* 0x000000000000791b */ /* 0x003fe20003800000 */
.L_x_3330:
        /* <DEDUP_REMOVED lines=16> */
.L_x_3331:
[----:B------:R-:W-:Y:S02]  /*26590*/  IMAD.MOV.U32 R13, RZ, RZ, R4 ;  /* 0x000000ffff0d7224 */ /* 0x000fe400078e0004 */
[----:B------:R-:W-:Y:S02]  /*265a0*/  IMAD.MOV.U32 R12, RZ, RZ, 0x3 ;  /* 0x00000003ff0c7424 */ /* 0x000fe400078e00ff */
[----:B------:R-:W-:-:S07]  /*265b0*/  IMAD.MOV.U32 R3, RZ, RZ, R14 ;  /* 0x000000ffff037224 */ /* 0x000fce00078e000e */
[----:B------:R-:W-:Y:S05]  /*265c0*/  WARPSYNC.COLLECTIVE R15, `(.L_x_3332) ;  /* 0x000000000f087348 */ /* 0x000fea0003c00000 */
[----:B------:R0:W1:Y:S02]  /*265d0*/  SHFL.IDX P6, R14, R13, R12, R11 ;  /* 0x0000000c0d0e7389 */ /* 0x00006400000c000b */
[----:B01----:R-:W-:Y:S01]  /*265e0*/  ENDCOLLECTIVE ;  /* 0x000000000000791b */ /* 0x003fe20003800000 */
.L_x_3332:
        /* <DEDUP_REMOVED lines=16> */
.L_x_3333:
[----:B------:R-:W-:Y:S02]  /*266f0*/  IMAD.MOV.U32 R13, RZ, RZ, R4 ;  /* 0x000000ffff0d7224 */ /* 0x000fe400078e0004 */
[----:B------:R-:W-:Y:S02]  /*26700*/  IMAD.MOV.U32 R12, RZ, RZ, 0x4 ;  /* 0x00000004ff0c7424 */ /* 0x000fe400078e00ff */
[----:B------:R-:W-:-:S07]  /*26710*/  IMAD.MOV.U32 R3, RZ, RZ, R14 ;  /* 0x000000ffff037224 */ /* 0x000fce00078e000e */
[----:B------:R-:W-:Y:S05]  /*26720*/  WARPSYNC.COLLECTIVE R15, `(.L_x_3334) ;  /* 0x000000000f087348 */ /* 0x000fea0003c00000 */
[----:B------:R0:W1:Y:S02]  /*26730*/  SHFL.IDX P6, R14, R13, R12, R11 ;  /* 0x0000000c0d0e7389 */ /* 0x00006400000c000b */
[----:B01----:R-:W-:Y:S01]  /*26740*/  ENDCOLLECTIVE ;  /* 0x000000000000791b */ /* 0x003fe20003800000 */
.L_x_3334:
        /* <DEDUP_REMOVED lines=16> */
.L_x_3335:
[----:B------:R-:W-:Y:S02]  /*26850*/  IMAD.MOV.U32 R13, RZ, RZ, R4 ;  /* 0x000000ffff0d7224 */ /* 0x000fe400078e0004 */
[----:B------:R-:W-:Y:S02]  /*26860*/  IMAD.MOV.U32 R12, RZ, RZ, 0x5 ;  /* 0x00000005ff0c7424 */ /* 0x000fe400078e00ff */
[----:B------:R-:W-:-:S07]  /*26870*/  IMAD.MOV.U32 R3, RZ, RZ, R14 ;  /* 0x000000ffff037224 */ /* 0x000fce00078e000e */
[----:B------:R-:W-:Y:S05]  /*26880*/  WARPSYNC.COLLECTIVE R15, `(.L_x_3336) ;  /* 0x000000000f087348 */ /* 0x000fea0003c00000 */
[----:B------:R0:W1:Y:S02]  /*26890*/  SHFL.IDX P6, R14, R13, R12, R11 ;  /* 0x0000000c0d0e7389 */ /* 0x00006400000c000b */
[----:B01----:R-:W-:Y:S01]  /*268a0*/  ENDCOLLECTIVE ;  /* 0x000000000000791b */ /* 0x003fe20003800000 */
.L_x_3336:
        /* <DEDUP_REMOVED lines=16> */
.L_x_3337:
[----:B------:R-:W-:Y:S02]  /*269b0*/  IMAD.MOV.U32 R13, RZ, RZ, R4 ;  /* 0x000000ffff0d7224 */ /* 0x000fe400078e0004 */
[----:B------:R-:W-:Y:S02]  /*269c0*/  IMAD.MOV.U32 R12, RZ, RZ, 0x6 ;  /* 0x00000006ff0c7424 */ /* 0x000fe400078e00ff */
[----:B------:R-:W-:-:S07]  /*269d0*/  IMAD.MOV.U32 R3, RZ, RZ, R14 ;  /* 0x000000ffff037224 */ /* 0x000fce00078e000e */
[----:B------:R-:W-:Y:S05]  /*269e0*/  WARPSYNC.COLLECTIVE R15, `(.L_x_3338) ;  /* 0x000000000f087348 */ /* 0x000fea0003c00000 */
[----:B------:R0:W1:Y:S02]  /*269f0*/  SHFL.IDX P6, R14, R13, R12, R11 ;  /* 0x0000000c0d0e7389 */ /* 0x00006400000c000b */
[----:B01----:R-:W-:Y:S01]  /*26a00*/  ENDCOLLECTIVE ;  /* 0x000000000000791b */ /* 0x003fe20003800000 */
.L_x_3338:
        /* <DEDUP_REMOVED lines=16> */
.L_x_3339:
[----:B------:R-:W-:Y:S02]  /*26b10*/  IMAD.MOV.U32 R13, RZ, RZ, R4 ;  /* 0x000000ffff0d7224 */ /* 0x000fe400078e0004 */
[----:B------:R-:W-:Y:S02]  /*26b20*/  IMAD.MOV.U32 R12, RZ, RZ, 0x7 ;  /* 0x00000007ff0c7424 */ /* 0x000fe400078e00ff */
[----:B------:R-:W-:-:S07]  /*26b30*/  IMAD.MOV.U32 R3, RZ, RZ, R14 ;  /* 0x000000ffff037224 */ /* 0x000fce00078e000e */
[----:B------:R-:W-:Y:S05]  /*26b40*/  WARPSYNC.COLLECTIVE R15, `(.L_x_3340) ;  /* 0x000000000f087348 */ /* 0x000fea0003c00000 */
[----:B------:R0:W1:Y:S02]  /*26b50*/  SHFL.IDX P6, R14, R13, R12, R11 ;  /* 0x0000000c0d0e7389 */ /* 0x00006400000c000b */
[----:B01----:R-:W-:Y:S01]  /*26b60*/  ENDCOLLECTIVE ;  /* 0x000000000000791b */ /* 0x003fe20003800000 */
.L_x_3340:
        /* <DEDUP_REMOVED lines=10> */
.L_x_3341:
[----:B------:R-:W-:Y:S01]  /*26c10*/  @!PT LDS RZ, [RZ] ;  /* 0x00000000fffff984 */ /* 0x000fe20000000800 */
[----:B------:R-:W-:Y:S01]  /*26c20*/  @!PT LDS RZ, [RZ] ;  /* 0x00000000fffff984 */ /* 0x000fe20000000800 */
[----:B------:R-:W-:Y:S01]  /*26c30*/  @!PT LDS RZ, [RZ] ;  /* 0x00000000fffff984 */ /* 0x000fe20000000800 */
[----:B------:R0:W-:Y:S01]  /*26c40*/  @!P0 LDGSTS.E.BYPASS.LTC128B.128 [R8+0x1b400], desc[UR52][R2.64], !P1 ;  /* 0x1b40000002088fae */ /* 0x0001e2000c901d74 */
[----:B------:R-:W-:Y:S01]  /*26c50*/  IMAD.MOV.U32 R0, RZ, RZ, R14 ;  /* 0x000000ffff007224 */ /* 0x000fe200078e000e */
[----:B------:R-:W-:Y:S06]  /*26c60*/  BRA `(.L_x_3342) ;  /* 0xffffff9c002c7947 */ /* 0x000fec000383ffff */
.L_x_3157:
[----:B0-----:R0:W1:Y:S02]  /*26c70*/  SYNCS.PHASECHK.TRANS64.TRYWAIT P0, [R17+URZ+0x22820], R0 ;  /* 0x02282000110075a7 */ /* 0x001064000800017f */
[----:B-1----:R-:W-:Y:S05]  /*26c80*/  @!P0 NANOSLEEP.SYNCS 0x989680 ;  /* 0x009896800000895d */ /* 0x002fea0003900000 */
[----:B------:R-:W1:Y:S02]  /*26c90*/  @!P0 SYNCS.PHASECHK.TRANS64 P0, [R17+URZ+0x22820], R0 ;  /* 0x02282000110085a7 */ /* 0x000e64000800007f */
[----:B-1----:R-:W-:Y:S05]  /*26ca0*/  @!P0 BRA `(.L_x_3157) ;  /* 0xfffffffc00f08947 */ /* 0x002fea000383ffff */
[----:B------:R-:W-:Y:S05]  /*26cb0*/  BRA `(.L_x_3343) ;  /* 0xffffff9c00887947 */ /* 0x000fea000383ffff */
.L_x_3160:
[----:B0-----:R0:W1:Y:S02]  /*26cc0*/  SYNCS.PHASECHK.TRANS64.TRYWAIT P0, [R33+URZ+0x22860], R0 ;  /* 0x02286000210075a7 */ /* 0x001064000800017f */
[----:B-1----:R-:W-:Y:S05]  /*26cd0*/  @!P0 NANOSLEEP.SYNCS 0x989680 ;  /* 0x009896800000895d */ /* 0x002fea0003900000 */
[----:B------:R-:W1:Y:S02]  /*26ce0*/  @!P0 SYNCS.PHASECHK.TRANS64 P0, [R33+URZ+0x22860], R0 ;  /* 0x02286000210085a7 */ /* 0x000e64000800007f */
[----:B-1----:R-:W-:Y:S05]  /*26cf0*/  @!P0 BRA `(.L_x_3160) ;  /* 0xfffffffc00f08947 */ /* 0x002fea000383ffff */
[----:B------:R-:W-:Y:S05]  /*26d00*/  BRA `(.L_x_3344) ;  /* 0xffffff9c00987947 */ /* 0x000fea000383ffff */
.L_x_3161:
        /* <DEDUP_REMOVED lines=8> */
.L_x_3346:
[----:B------:R-:W-:Y:S05]  /*26d90*/  BSYNC B0 ;  /* 0x0000000000007941 */ /* 0x000fea0003800000 */
.L_x_3345:
        /* <DEDUP_REMOVED lines=13> */
.L_x_3347:
        /* <DEDUP_REMOVED lines=11> */
.L_x_3348:
        /* <DEDUP_REMOVED lines=17> */
.L_x_3349:
[----:B------:R-:W-:Y:S02]  /*27030*/  IMAD.MOV.U32 R13, RZ, RZ, R6 ;  /* 0x000000ffff0d7224 */ /* 0x000fe400078e0006 */
[----:B------:R-:W-:Y:S01]  /*27040*/  IMAD.MOV.U32 R12, RZ, RZ, 0x2 ;  /* 0x00000002ff0c7424 */ /* 0x000fe200078e00ff */
[----:B------:R-:W-:-:S13]  /*27050*/  IADD3 R2, P4, R14, R0, RZ ;  /* 0x000000000e027210 */ /* 0x000fda0007f9e0ff */
[----:B------:R-:W-:Y:S05]  /*27060*/  WARPSYNC.COLLECTIVE R15, `(.L_x_3350) ;  /* 0x000000000f087348 */ /* 0x000fea0003c00000 */
[----:B------:R0:W1:Y:S02]  /*27070*/  SHFL.IDX P6, R14, R13, R12, R11 ;  /* 0x0000000c0d0e7389 */ /* 0x00006400000c000b */
[----:B01----:R-:W-:Y:S01]  /*27080*/  ENDCOLLECTIVE ;  /* 0x000000000000791b */ /* 0x003fe20003800000 */
.L_x_3350:
        /* <DEDUP_REMOVED lines=17> */
.L_x_3351:
[----:B------:R-:W-:Y:S02]  /*271a0*/  IMAD.MOV.U32 R13, RZ, RZ, R6 ;  /* 0x000000ffff0d7224 */ /* 0x000fe400078e0006 */
[----:B------:R-:W-:Y:S01]  /*271b0*/  IMAD.MOV.U32 R12, RZ, RZ, 0x3 ;  /* 0x00000003ff0c7424 */ /* 0x000fe200078e00ff */
[----:B------:R-:W-:-:S13]  /*271c0*/  IADD3 R2, P4, R14, R0, RZ ;  /* 0x000000000e027210 */ /* 0x000fda0007f9e0ff */
[----:B------:R-:W-:Y:S05]  /*271d0*/  WARPSYNC.COLLECTIVE R15, `(.L_x_3352) ;  /* 0x000000000f087348 */ /* 0x000fea0003c00000 */
[----:B------:R0:W1:Y:S02]  /*271e0*/  SHFL.IDX P6, R14, R13, R12, R11 ;  /* 0x0000000c0d0e7389 */ /* 0x00006400000c000b */
[----:B01----:R-:W-:Y:S01]  /*271f0*/  ENDCOLLECTIVE ;  /* 0x000000000000791b */ /* 0x003fe20003800000 */
.L_x_3352:
        /* <DEDUP_REMOVED lines=17> */
.L_x_3353:
[----:B------:R-:W-:Y:S02]  /*27310*/  IMAD.MOV.U32 R13, RZ, RZ, R6 ;  /* 0x000000ffff0d7224 */ /* 0x000fe400078e0006 */
[----:B------:R-:W-:Y:S01]  /*27320*/  IMAD.MOV.U32 R12, RZ, RZ, 0x4 ;  /* 0x00000004ff0c7424 */ /* 0x000fe200078e00ff */
[----:B------:R-:W-:-:S13]  /*27330*/  IADD3 R2, P4, R14, R0, RZ ;  /* 0x000000000e027210 */ /* 0x000fda0007f9e0ff */
[----:B------:R-:W-:Y:S05]  /*27340*/  WARPSYNC.COLLECTIVE R15, `(.L_x_3354) ;  /* 0x000000000f087348 */ /* 0x000fea0003c00000 */
[----:B------:R0:W1:Y:S02]  /*27350*/  SHFL.IDX P6, R14, R13, R12, R11 ;  /* 0x0000000c0d0e7389 */ /* 0x00006400000c000b */
[----:B01----:R-:W-:Y:S01]  /*27360*/  ENDCOLLECTIVE ;  /* 0x000000000000791b */ /* 0x003fe20003800000 */
.L_x_3354:
        /* <DEDUP_REMOVED lines=17> */
.L_x_3355:
[----:B------:R-:W-:Y:S02]  /*27480*/  IMAD.MOV.U32 R13, RZ, RZ, R6 ;  /* 0x000000ffff0d7224 */ /* 0x000fe400078e0006 */
[----:B------:R-:W-:Y:S01]  /*27490*/  IMAD.MOV.U32 R12, RZ, RZ, 0x5 ;  /* 0x00000005ff0c7424 */ /* 0x000fe200078e00ff */
[----:B------:R-:W-:-:S13]  /*274a0*/  IADD3 R2, P4, R14, R0, RZ ;  /* 0x000000000e027210 */ /* 0x000fda0007f9e0ff */
[----:B------:R-:W-:Y:S05]  /*274b0*/  WARPSYNC.COLLECTIVE R15, `(.L_x_3356) ;  /* 0x000000000f087348 */ /* 0x000fea0003c00000 */
[----:B------:R0:W1:Y:S02]  /*274c0*/  SHFL.IDX P6, R14, R13, R12, R11 ;  /* 0x0000000c0d0e7389 */ /* 0x00006400000c000b */
[----:B01----:R-:W-:Y:S01]  /*274d0*/  ENDCOLLECTIVE ;  /* 0x000000000000791b */ /* 0x003fe20003800000 */
.L_x_3356:
        /* <DEDUP_REMOVED lines=12> */
.L_x_3357:
        /* <DEDUP_REMOVED lines=9> */
.L_x_3168:
[----:B0-----:R0:W1:Y:S02]  /*27630*/  SYNCS.PHASECHK.TRANS64.TRYWAIT P0, [R6+URZ+0x22840], R22 ;  /* 0x02284016060075a7 */ /* 0x001064000800017f */
[----:B-1----:R-:W-:Y:S05]  /*27640*/  @!P0 NANOSLEEP.SYNCS 0x989680 ;  /* 0x009896800000895d */ /* 0x002fea0003900000 */
[----:B------:R-:W1:Y:S02]  /*27650*/  @!P0 SYNCS.PHASECHK.TRANS64 P0, [R6+URZ+0x22840], R22 ;  /* 0x02284016060085a7 */ /* 0x000e64000800007f */
[----:B-1----:R-:W-:Y:S05]  /*27660*/  @!P0 BRA `(.L_x_3168) ;  /* 0xfffffffc00f08947 */ /* 0x002fea000383ffff */
[----:B------:R-:W-:Y:S05]  /*27670*/  BRA `(.L_x_3359) ;  /* 0xffffff9c00f87947 */ /* 0x000fea000383ffff */
.L_x_3169:
        /* <DEDUP_REMOVED lines=8> */
.L_x_3361:
[----:B------:R-:W-:Y:S05]  /*27700*/  BSYNC B1 ;  /* 0x0000000000017941 */ /* 0x000fea0003800000 */
.L_x_3360:
        /* <DEDUP_REMOVED lines=9> */
.L_x_3362:
[----:B------:R-:W-:Y:S02]  /*277a0*/  IMAD.MOV.U32 R13, RZ, RZ, R9 ;  /* 0x000000ffff0d7224 */ /* 0x000fe400078e0009 */
[----:B------:R-:W-:Y:S02]  /*277b0*/  IMAD.MOV.U32 R12, RZ, RZ, 0x1 ;  /* 0x00000001ff0c7424 */ /* 0x000fe400078e00ff */
[----:B------:R-:W-:-:S07]  /*277c0*/  IMAD.MOV.U32 R2, RZ, RZ, R14 ;  /* 0x000000ffff027224 */ /* 0x000fce00078e000e */
[----:B------:R-:W-:Y:S05]  /*277d0*/  WARPSYNC.COLLECTIVE R15, `(.L_x_3363) ;  /* 0x000000000f087348 */ /* 0x000fea0003c00000 */
[----:B------:R0:W1:Y:S02]  /*277e0*/  SHFL.IDX P6, R14, R13, R12, R11 ;  /* 0x0000000c0d0e7389 */ /* 0x00006400000c000b */
[----:B01----:R-:W-:Y:S01]  /*277f0*/  ENDCOLLECTIVE ;  /* 0x000000000000791b */ /* 0x003fe20003800000 */
.L_x_3363:
        /* <DEDUP_REMOVED lines=11> */
.L_x_3364:
[----:B------:R-:W-:Y:S02]  /*278b0*/  IMAD.MOV.U32 R13, RZ, RZ, R9 ;  /* 0x000000ffff0d7224 */ /* 0x000fe400078e0009 */
[----:B------:R-:W-:Y:S02]  /*278c0*/  IMAD.MOV.U32 R12, RZ, RZ, 0x2 ;  /* 0x00000002ff0c7424 */ /* 0x000fe400078e00ff */
[----:B------:R-:W-:-:S07]  /*278d0*/  IMAD.MOV.U32 R2, RZ, RZ, R14 ;  /* 0x000000ffff027224 */ /* 0x000fce00078e000e */
[----:B------:R-:W-:Y:S05]  /*278e0*/  WARPSYNC.COLLECTIVE R15, `(.L_x_3365) ;  /* 0x000000000f087348 */ /* 0x000fea0003c00000 */
[----:B------:R0:W1:Y:S02]  /*278f0*/  SHFL.IDX P6, R14, R13, R12, R11 ;  /* 0x0000000c0d0e7389 */ /* 0x00006400000c000b */
[----:B01----:R-:W-:Y:S01]  /*27900*/  ENDCOLLECTIVE ;  /* 0x000000000000791b */ /* 0x003fe20003800000 */
.L_x_3365:
        /* <DEDUP_REMOVED lines=11> */
.L_x_3366:
[----:B------:R-:W-:Y:S02]  /*279c0*/  IMAD.MOV.U32 R13, RZ, RZ, R9 ;  /* 0x000000ffff0d7224 */ /* 0x000fe400078e0009 */
[----:B------:R-:W-:Y:S02]  /*279d0*/  IMAD.MOV.U32 R12, RZ, RZ, 0x3 ;  /* 0x00000003ff0c7424 */ /* 0x000fe400078e00ff */
[----:B------:R-:W-:-:S07]  /*279e0*/  IMAD.MOV.U32 R2, RZ, RZ, R14 ;  /* 0x000000ffff027224 */ /* 0x000fce00078e000e */
[----:B------:R-:W-:Y:S05]  /*279f0*/  WARPSYNC.COLLECTIVE R15, `(.L_x_3367) ;  /* 0x000000000f087348 */ /* 0x000fea0003c00000 */
[----:B------:R0:W1:Y:S02]  /*27a00*/  SHFL.IDX P6, R14, R13, R12, R11 ;  /* 0x0000000c0d0e7389 */ /* 0x00006400000c000b */
[----:B01----:R-:W-:Y:S01]  /*27a10*/  ENDCOLLECTIVE ;  /* 0x000000000000791b */ /* 0x003fe20003800000 */
.L_x_3367:
        /* <DEDUP_REMOVED lines=11> */
.L_x_3368:
[----:B------:R-:W-:Y:S02]  /*27ad0*/  IMAD.MOV.U32 R13, RZ, RZ, R9 ;  /* 0x000000ffff0d7224 */ /* 0x000fe400078e0009 */
[----:B------:R-:W-:Y:S02]  /*27ae0*/  IMAD.MOV.U32 R12, RZ, RZ, 0x4 ;  /* 0x00000004ff0c7424 */ /* 0x000fe400078e00ff */
[----:B------:R-:W-:-:S07]  /*27af0*/  IMAD.MOV.U32 R2, RZ, RZ, R14 ;  /* 0x000000ffff027224 */ /* 0x000fce00078e000e */
[----:B------:R-:W-:Y:S05]  /*27b00*/  WARPSYNC.COLLECTIVE R15, `(.L_x_3369) ;  /* 0x000000000f087348 */ /* 0x000fea0003c00000 */
[----:B------:R0:W1:Y:S02]  /*27b10*/  SHFL.IDX P6, R14, R13, R12, R11 ;  /* 0x0000000c0d0e7389 */ /* 0x00006400000c000b */
[----:B01----:R-:W-:Y:S01]  /*27b20*/  ENDCOLLECTIVE ;  /* 0x000000000000791b */ /* 0x003fe20003800000 */
.L_x_3369:
        /* <DEDUP_REMOVED lines=11> */
.L_x_3370:
[----:B------:R-:W-:Y:S02]  /*27be0*/  IMAD.MOV.U32 R13, RZ, RZ, R9 ;  /* 0x000000ffff0d7224 */ /* 0x000fe400078e0009 */
[----:B------:R-:W-:Y:S02]  /*27bf0*/  IMAD.MOV.U32 R12, RZ, RZ, 0x5 ;  /* 0x00000005ff0c7424 */ /* 0x000fe400078e00ff */
[----:B------:R-:W-:-:S07]  /*27c00*/  IMAD.MOV.U32 R2, RZ, RZ, R14 ;  /* 0x000000ffff027224 */ /* 0x000fce00078e000e */
[----:B------:R-:W-:Y:S05]  /*27c10*/  WARPSYNC.COLLECTIVE R15, `(.L_x_3371) ;  /* 0x000000000f087348 */ /* 0x000fea0003c00000 */
[----:B------:R0:W1:Y:S02]  /*27c20*/  SHFL.IDX P6, R14, R13, R12, R11 ;  /* 0x0000000c0d0e7389 */ /* 0x00006400000c000b */
[----:B01----:R-:W-:Y:S01]  /*27c30*/  ENDCOLLECTIVE ;  /* 0x000000000000791b */ /* 0x003fe20003800000 */
.L_x_3371:
        /* <DEDUP_REMOVED lines=11> */
.L_x_3372:
[----:B------:R-:W-:Y:S01]  /*27cf0*/  IMAD.MOV.U32 R2, RZ, RZ, R14 ;  /* 0x000000ffff027224 */ /* 0x000fe200078e000e */
[----:B------:R-:W-:Y:S06]  /*27d00*/  BRA `(.L_x_3373) ;  /* 0xffffff9c00207947 */ /* 0x000fec000383ffff */
.L_x_3174:
[----:B---3--:R3:W4:Y:S02]  /*27d10*/  SYNCS.PHASECHK.TRANS64.TRYWAIT P0, [R6+URZ+0x22860], R22 ;  /* 0x02286016060075a7 */ /* 0x008724000800017f */
[----:B----4-:R-:W-:Y:S05]  /*27d20*/  @!P0 NANOSLEEP.SYNCS 0x989680 ;  /* 0x009896800000895d */ /* 0x010fea0003900000 */
[----:B------:R-:W4:Y:S02]  /*27d30*/  @!P0 SYNCS.PHASECHK.TRANS64 P0, [R6+URZ+0x22860], R22 ;  /* 0x02286016060085a7 */ /* 0x000f24000800007f */
[----:B----4-:R-:W-:Y:S05]  /*27d40*/  @!P0 BRA `(.L_x_3174) ;  /* 0xfffffffc00f08947 */ /* 0x010fea000383ffff */
[----:B------:R-:W-:Y:S05]  /*27d50*/  BRA `(.L_x_3374) ;  /* 0xffffff9c00707947 */ /* 0x000fea000383ffff */
.L_x_3175:
        /* <DEDUP_REMOVED lines=8> */
.L_x_3376:
[----:B------:R-:W-:Y:S05]  /*27de0*/  BSYNC B1 ;  /* 0x0000000000017941 */ /* 0x000fea0003800000 */
.L_x_3375:
        /* <DEDUP_REMOVED lines=9> */
.L_x_3377:
[----:B------:R-:W-:Y:S02]  /*27e80*/  IMAD.MOV.U32 R13, RZ, RZ, R9 ;  /* 0x000000ffff0d7224 */ /* 0x000fe400078e0009 */
[----:B------:R-:W-:Y:S01]  /*27e90*/  IMAD.MOV.U32 R12, RZ, RZ, 0x1 ;  /* 0x00000001ff0c7424 */ /* 0x000fe200078e00ff */
[----:B------:R-:W-:-:S13]  /*27ea0*/  IADD3 R2, P0, R14, R0, RZ ;  /* 0x000000000e027210 */ /* 0x000fda0007f1e0ff */
[----:B------:R-:W-:Y:S05]  /*27eb0*/  WARPSYNC.COLLECTIVE R15, `(.L_x_3378) ;  /* 0x000000000f087348 */ /* 0x000fea0003c00000 */
[----:B------:R0:W1:Y:S02]  /*27ec0*/  SHFL.IDX P6, R14, R13, R12, R11 ;  /* 0x0000000c0d0e7389 */ /* 0x00006400000c000b */
[----:B01----:R-:W-:Y:S01]  /*27ed0*/  ENDCOLLECTIVE ;  /* 0x000000000000791b */ /* 0x003fe20003800000 */
.L_x_3378:
        /* <DEDUP_REMOVED lines=13> */
.L_x_3379:
[----:B------:R-:W-:Y:S02]  /*27fb0*/  IMAD.MOV.U32 R13, RZ, RZ, R9 ;  /* 0x000000ffff0d7224 */ /* 0x000fe400078e0009 */
[----:B------:R-:W-:Y:S01]  /*27fc0*/  IMAD.MOV.U32 R12, RZ, RZ, 0x2 ;  /* 0x00000002ff0c7424 */ /* 0x000fe200078e00ff */
[----:B------:R-:W-:-:S13]  /*27fd0*/  IADD3 R2, P0, R14, R0, RZ ;  /* 0x000000000e027210 */ /* 0x000fda0007f1e0ff */
[----:B------:R-:W-:Y:S05]  /*27fe0*/  WARPSYNC.COLLECTIVE R15, `(.L_x_3380) ;  /* 0x000000000f087348 */ /* 0x000fea0003c00000 */
[----:B------:R0:W1:Y:S02]  /*27ff0*/  SHFL.IDX P6, R14, R13, R12, R11 ;  /* 0x0000000c0d0e7389 */ /* 0x00006400000c000b */
[----:B01----:R-:W-:Y:S01]  /*28000*/  ENDCOLLECTIVE ;  /* 0x000000000000791b */ /* 0x003fe20003800000 */
.L_x_3380:
        /* <DEDUP_REMOVED lines=13> */
.L_x_3381:
[----:B------:R-:W-:Y:S02]  /*280e0*/  IMAD.MOV.U32 R13, RZ, RZ, R9 ;  /* 0x000000ffff0d7224 */ /* 0x000fe400078e0009 */
[----:B------:R-:W-:Y:S01]  /*280f0*/  IMAD.MOV.U32 R12, RZ, RZ, 0x3 ;  /* 0x00000003ff0c7424 */ /* 0x000fe200078e00ff */
[----:B------:R-:W-:-:S13]  /*28100*/  IADD3 R2, P0, R14, R0, RZ ;  /* 0x000000000e027210 */ /* 0x000fda0007f1e0ff */
[----:B------:R-:W-:Y:S05]  /*28110*/  WARPSYNC.COLLECTIVE R15, `(.L_x_3382) ;  /* 0x000000000f087348 */ /* 0x000fea0003c00000 */
[----:B------:R0:W1:Y:S02]  /*28120*/  SHFL.IDX P6, R14, R13, R12, R11 ;  /* 0x0000000c0d0e7389 */ /* 0x00006400000c000b */
[----:B01----:R-:W-:Y:S01]  /*28130*/  ENDCOLLECTIVE ;  /* 0x000000000000791b */ /* 0x003fe20003800000 */
.L_x_3382:
        /* <DEDUP_REMOVED lines=13> */
.L_x_3383:
[----:B------:R-:W-:Y:S02]  /*28210*/  IMAD.MOV.U32 R13, RZ, RZ, R9 ;  /* 0x000000ffff0d7224 */ /* 0x000fe400078e0009 */
[----:B------:R-:W-:Y:S01]  /*28220*/  IMAD.MOV.U32 R12, RZ, RZ, 0x4 ;  /* 0x00000004ff0c7424 */ /* 0x000fe200078e00ff */
[----:B------:R-:W-:-:S13]  /*28230*/  IADD3 R2, P0, R14, R0, RZ ;  /* 0x000000000e027210 */ /* 0x000fda0007f1e0ff */
[----:B------:R-:W-:Y:S05]  /*28240*/  WARPSYNC.COLLECTIVE R15, `(.L_x_3384) ;  /* 0x000000000f087348 */ /* 0x000fea0003c00000 */
[----:B------:R0:W1:Y:S02]  /*28250*/  SHFL.IDX P6, R14, R13, R12, R11 ;  /* 0x0000000c0d0e7389 */ /* 0x00006400000c000b */
[----:B01----:R-:W-:Y:S01]  /*28260*/  ENDCOLLECTIVE ;  /* 0x000000000000791b */ /* 0x003fe20003800000 */
.L_x_3384:
        /* <DEDUP_REMOVED lines=13> */
.L_x_3385:
[----:B------:R-:W-:Y:S02]  /*28340*/  IMAD.MOV.U32 R13, RZ, RZ, R9 ;  /* 0x000000ffff0d7224 */ /* 0x000fe400078e0009 */
[----:B------:R-:W-:Y:S01]  /*28350*/  IMAD.MOV.U32 R12, RZ, RZ, 0x5 ;  /* 0x00000005ff0c7424 */ /* 0x000fe200078e00ff */
[----:B------:R-:W-:-:S13]  /*28360*/  IADD3 R2, P0, R14, R0, RZ ;  /* 0x000000000e027210 */ /* 0x000fda0007f1e0ff */
[----:B------:R-:W-:Y:S05]  /*28370*/  WARPSYNC.COLLECTIVE R15, `(.L_x_3386) ;  /* 0x000000000f087348 */ /* 0x000fea0003c00000 */
[----:B------:R0:W1:Y:S02]  /*28380*/  SHFL.IDX P6, R14, R13, R12, R11 ;  /* 0x0000000c0d0e7389 */ /* 0x00006400000c000b */
[----:B01----:R-:W-:Y:S01]  /*28390*/  ENDCOLLECTIVE ;  /* 0x000000000000791b */ /* 0x003fe20003800000 */
.L_x_3386:
        /* <DEDUP_REMOVED lines=13> */
.L_x_3387:
[----:B------:R-:W-:Y:S05]  /*28470*/  BRA `(.L_x_3388) ;  /* 0xffffff9800b47947 */ /* 0x000fea000383ffff */
.L_x_3183:
        /* <DEDUP_REMOVED lines=8> */
.L_x_3390:
[----:B------:R-:W-:Y:S05]  /*28500*/  BSYNC B0 ;  /* 0x0000000000007941 */ /* 0x000fea0003800000 */
.L_x_3389:
        /* <DEDUP_REMOVED lines=9> */
.L_x_3391:
        /* <DEDUP_REMOVED lines=24> */
.L_x_3392:
[----:B------:R-:W-:Y:S01]  /*28720*/  IMAD.MOV.U32 R12, RZ, RZ, 0x2 ;  /* 0x00000002ff0c7424 */ /* 0x000fe200078e00ff */
[----:B------:R-:W-:-:S05]  /*28730*/  SEL R14, R14, RZ, P1 ;  /* 0x000000ff0e0e7207 */ /* 0x000fca0000800000 */
[----:B------:R-:W-:-:S04]  /*28740*/  IMAD.IADD R5, R13, 0x1, R14 ;  /* 0x000000010d057824 */ /* 0x000fc800078e020e */
[----:B------:R-:W-:-:S07]  /*28750*/  IMAD.MOV.U32 R13, RZ, RZ, R5 ;  /* 0x000000ffff0d7224 */ /* 0x000fce00078e0005 */
[----:B------:R-:W-:Y:S05]  /*28760*/  WARPSYNC.COLLECTIVE R15, `(.L_x_3393) ;  /* 0x000000000f087348 */ /* 0x000fea0003c00000 */
[----:B------:R0:W1:Y:S02]  /*28770*/  SHFL.UP P6, R14, R13, R12, R11 ;  /* 0x0400000c0d0e7389 */ /* 0x00006400000c000b */
[----:B01----:R-:W-:Y:S01]  /*28780*/  ENDCOLLECTIVE ;  /* 0x000000000000791b */ /* 0x003fe20003800000 */
.L_x_3393:
[----:B------:R-:W-:Y:S01]  /*28790*/  IMAD.MOV.U32 R12, RZ, RZ, 0x4 ;  /* 0x00000004ff0c7424 */ /* 0x000fe200078e00ff */
[----:B------:R-:W-:-:S05]  /*287a0*/  SEL R2, R14, RZ, P2 ;  /* 0x000000ff0e027207 */ /* 0x000fca0001000000 */
[----:B------:R-:W-:-:S04]  /*287b0*/  IMAD.IADD R2, R5, 0x1, R2 ;  /* 0x0000000105027824 */ /* 0x000fc800078e0202 */
[----:B------:R-:W-:-:S07]  /*287c0*/  IMAD.MOV.U32 R13, RZ, RZ, R2 ;  /* 0x000000ffff0d7224 */ /* 0x000fce00078e0002 */
[----:B------:R-:W-:Y:S05]  /*287d0*/  WARPSYNC.COLLECTIVE R15, `(.L_x_3394) ;  /* 0x000000000f087348 */ /* 0x000fea0003c00000 */
[----:B------:R0:W1:Y:S02]  /*287e0*/  SHFL.UP P6, R14, R13, R12, R11 ;  /* 0x0400000c0d0e7389 */ /* 0x00006400000c000b */
[----:B01----:R-:W-:Y:S01]  /*287f0*/  ENDCOLLECTIVE ;  /* 0x000000000000791b */ /* 0x003fe20003800000 */
.L_x_3394:
[----:B------:R-:W-:Y:S01]  /*28800*/  IMAD.MOV.U32 R12, RZ, RZ, 0x8 ;  /* 0x00000008ff0c7424 */ /* 0x000fe200078e00ff */
[----:B------:R-:W-:-:S05]  /*28810*/  SEL R3, R14, RZ, P3 ;  /* 0x000000ff0e037207 */ /* 0x000fca0001800000 */
[----:B------:R-:W-:-:S04]  /*28820*/  IMAD.IADD R3, R2, 0x1, R3 ;  /* 0x0000000102037824 */ /* 0x000fc800078e0203 */
[----:B------:R-:W-:-:S07]  /*28830*/  IMAD.MOV.U32 R13, RZ, RZ, R3 ;  /* 0x000000ffff0d7224 */ /* 0x000fce00078e0003 */
[----:B------:R-:W-:Y:S05]  /*28840*/  WARPSYNC.COLLECTIVE R15, `(.L_x_3395) ;  /* 0x000000000f087348 */ /* 0x000fea0003c00000 */
[----:B------:R0:W1:Y:S02]  /*28850*/  SHFL.UP P6, R14, R13, R12, R11 ;  /* 0x0400000c0d0e7389 */ /* 0x00006400000c000b */
[----:B01----:R-:W-:Y:S01]  /*28860*/  ENDCOLLECTIVE ;  /* 0x000000000000791b */ /* 0x003fe20003800000 */
.L_x_3395:
[----:B------:R-:W-:Y:S01]  /*28870*/  IMAD.MOV.U32 R12, RZ, RZ, 0x10 ;  /* 0x00000010ff0c7424 */ /* 0x000fe200078e00ff */
[----:B------:R-:W-:-:S05]  /*28880*/  SEL R14, R14, RZ, P4 ;  /* 0x000000ff0e0e7207 */ /* 0x000fca0002000000 */
[----:B------:R-:W-:-:S04]  /*28890*/  IMAD.IADD R5, R3, 0x1, R14 ;  /* 0x0000000103057824 */ /* 0x000fc800078e020e */
[----:B------:R-:W-:-:S07]  /*288a0*/  IMAD.MOV.U32 R13, RZ, RZ, R5 ;  /* 0x000000ffff0d7224 */ /* 0x000fce00078e0005 */
[----:B------:R-:W-:Y:S05]  /*288b0*/  WARPSYNC.COLLECTIVE R15, `(.L_x_3396) ;  /* 0x000000000f087348 */ /* 0x000fea0003c00000 */
[----:B------:R0:W1:Y:S02]  /*288c0*/  SHFL.UP P6, R14, R13, R12, R11 ;  /* 0x0400000c0d0e7389 */ /* 0x00006400000c000b */
[----:B01----:R-:W-:Y:S01]  /*288d0*/  ENDCOLLECTIVE ;  /* 0x000000000000791b */ /* 0x003fe20003800000 */
.L_x_3396:
        /* <DEDUP_REMOVED lines=8> */
.L_x_3397:
[----:B------:R-:W-:Y:S05]  /*28960*/  BRA `(.L_x_3398) ;  /* 0xffffff9c00147947 */ /* 0x000fea000383ffff */
.L_x_3186:
[----:B------:R-:W-:Y:S01]  /*28970*/  BSSY B0, `(.L_x_3399) ;  /* 0x0000007000007945 */ /* 0x000fe20003800000 */
[----:B------:R-:W-:Y:S02]  /*28980*/  IMAD.MOV.U32 R12, RZ, RZ, 0x1 ;  /* 0x00000001ff0c7424 */ /* 0x000fe400078e00ff */
[----:B------:R-:W-:Y:S02]  /*28990*/  IMAD.MOV.U32 R11, RZ, RZ, RZ ;  /* 0x000000ffff0b7224 */ /* 0x000fe400078e00ff */
[----:B------:R-:W-:-:S07]  /*289a0*/  IMAD.MOV.U32 R15, RZ, RZ, -0x1 ;  /* 0xffffffffff0f7424 */ /* 0x000fce00078e00ff */
[----:B------:R-:W-:Y:S05]  /*289b0*/  WARPSYNC.COLLECTIVE R15, `(.L_x_3400) ;  /* 0x000000000f087348 */ /* 0x000fea0003c00000 */
[----:B------:R0:W1:Y:S02]  /*289c0*/  SHFL.UP P6, R14, R13, R12, R11 ;  /* 0x0400000c0d0e7389 */ /* 0x00006400000c000b */
[----:B01----:R-:W-:Y:S01]  /*289d0*/  ENDCOLLECTIVE ;  /* 0x000000000000791b */ /* 0x003fe20003800000 */
.L_x_3400:
[----:B------:R-:W-:Y:S05]  /*289e0*/  BSYNC B0 ;  /* 0x0000000000007941 */ /* 0x000fea0003800000 */
.L_x_3399:
        /* <DEDUP_REMOVED lines=8> */
.L_x_3401:
[----:B------:R-:W-:Y:S01]  /*28a70*/  IMAD.MOV.U32 R12, RZ, RZ, 0x4 ;  /* 0x00000004ff0c7424 */ /* 0x000fe200078e00ff */
[----:B------:R-:W-:-:S05]  /*28a80*/  SEL R2, R14, RZ, P2 ;  /* 0x000000ff0e027207 */ /* 0x000fca0001000000 */
[----:B------:R-:W-:-:S04]  /*28a90*/  IMAD.IADD R2, R13, 0x1, R2 ;  /* 0x000000010d027824 */ /* 0x000fc800078e0202 */
[----:B------:R-:W-:-:S07]  /*28aa0*/  IMAD.MOV.U32 R13, RZ, RZ, R2 ;  /* 0x000000ffff0d7224 */ /* 0x000fce00078e0002 */
[----:B------:R-:W-:Y:S05]  /*28ab0*/  WARPSYNC.COLLECTIVE R15, `(.L_x_3402) ;  /* 0x000000000f087348 */ /* 0x000fea0003c00000 */
[----:B------:R0:W1:Y:S02]  /*28ac0*/  SHFL.UP P6, R14, R13, R12, R11 ;  /* 0x0400000c0d0e7389 */ /* 0x00006400000c000b */
[----:B01----:R-:W-:Y:S01]  /*28ad0*/  ENDCOLLECTIVE ;  /* 0x000000000000791b */ /* 0x003fe20003800000 */
.L_x_3402:
[----:B------:R-:W-:Y:S01]  /*28ae0*/  IMAD.MOV.U32 R12, RZ, RZ, 0x8 ;  /* 0x00000008ff0c7424 */ /* 0x000fe200078e00ff */
[----:B------:R-:W-:-:S05]  /*28af0*/  SEL R3, R14, RZ, P3 ;  /* 0x000000ff0e037207 */ /* 0x000fca0001800000 */
[----:B------:R-:W-:-:S04]  /*28b00*/  IMAD.IADD R3, R2, 0x1, R3 ;  /* 0x0000000102037824 */ /* 0x000fc800078e0203 */
[----:B------:R-:W-:-:S07]  /*28b10*/  IMAD.MOV.U32 R13, RZ, RZ, R3 ;  /* 0x000000ffff0d7224 */ /* 0x000fce00078e0003 */
[----:B------:R-:W-:Y:S05]  /*28b20*/  WARPSYNC.COLLECTIVE R15, `(.L_x_3403) ;  /* 0x000000000f087348 */ /* 0x000fea0003c00000 */
[----:B------:R0:W1:Y:S02]  /*28b30*/  SHFL.UP P6, R14, R13, R12, R11 ;  /* 0x0400000c0d0e7389 */ /* 0x00006400000c000b */
[----:B01----:R-:W-:Y:S01]  /*28b40*/  ENDCOLLECTIVE ;  /* 0x000000000000791b */ /* 0x003fe20003800000 */
.L_x_3403:
[----:B------:R-:W-:Y:S01]  /*28b50*/  IMAD.MOV.U32 R12, RZ, RZ, 0x10 ;  /* 0x00000010ff0c7424 */ /* 0x000fe200078e00ff */
[----:B------:R-:W-:-:S05]  /*28b60*/  SEL R14, R14, RZ, P4 ;  /* 0x000000ff0e0e7207 */ /* 0x000fca0002000000 */
[----:B------:R-:W-:-:S04]  /*28b70*/  IMAD.IADD R5, R3, 0x1, R14 ;  /* 0x0000000103057824 */ /* 0x000fc800078e020e */
[----:B------:R-:W-:-:S07]  /*28b80*/  IMAD.MOV.U32 R13, RZ, RZ, R5 ;  /* 0x000000ffff0d7224 */ /* 0x000fce00078e0005 */
[----:B------:R-:W-:Y:S05]  /*28b90*/  WARPSYNC.COLLECTIVE R15, `(.L_x_3404) ;  /* 0x000000000f087348 */ /* 0x000fea0003c00000 */
[----:B------:R0:W1:Y:S02]  /*28ba0*/  SHFL.UP P6, R14, R13, R12, R11 ;  /* 0x0400000c0d0e7389 */ /* 0x00006400000c000b */
[----:B01----:R-:W-:Y:S01]  /*28bb0*/  ENDCOLLECTIVE ;  /* 0x000000000000791b */ /* 0x003fe20003800000 */
.L_x_3404:
        /* <DEDUP_REMOVED lines=8> */
.L_x_3405:
[----:B------:R-:W-:Y:S05]  /*28c40*/  BRA `(.L_x_3406) ;  /* 0xffffff9c00007947 */ /* 0x000fea000383ffff */
.L_x_3188:
[----:B------:R-:W-:Y:S01]  /*28c50*/  BSSY B0, `(.L_x_3407) ;  /* 0x0000006000007945 */ /* 0x000fe20003800000 */
[----:B------:R-:W-:Y:S01]  /*28c60*/  PLOP3.LUT P6, PT, P6, PT, PT, 0x8, 0x0 ;  /* 0x000000000000781c */ /* 0x000fe200037ce170 */
[----:B------:R-:W-:-:S12]  /*28c70*/  IMAD.MOV.U32 R15, RZ, RZ, -0x1 ;  /* 0xffffffffff0f7424 */ /* 0x000fd800078e00ff */
[----:B0-----:R-:W-:Y:S05]  /*28c80*/  WARPSYNC.COLLECTIVE R15, `(.L_x_3408) ;  /* 0x000000000f087348 */ /* 0x001fea0003c00000 */
[----:B------:R-:W-:Y:S01]  /*28c90*/  VOTE.ANY R14, PT, P6 ;  /* 0x00000000000e7806 */ /* 0x000fe200030e0100 */
[----:B0-----:R-:W-:Y:S06]  /*28ca0*/  ENDCOLLECTIVE ;  /* 0x000000000000791b */ /* 0x001fec0003800000 */
.L_x_3408:
[----:B------:R-:W-:Y:S05]  /*28cb0*/  BSYNC B0 ;  /* 0x0000000000007941 */ /* 0x000fea0003800000 */
.L_x_3407:
        /* <DEDUP_REMOVED lines=8> */
.L_x_3409:
[----:B------:R-:W-:Y:S02]  /*28d40*/  IMAD.IADD R27, R12, 0x1, R27 ;  /* 0x000000010c1b7824 */ /* 0x000fe400078e021b */
[----:B------:R-:W-:Y:S02]  /*28d50*/  IMAD.MOV.U32 R13, RZ, RZ, R4 ;  /* 0x000000ffff0d7224 */ /* 0x000fe400078e0004 */
[----:B------:R-:W-:-:S07]  /*28d60*/  IMAD.MOV.U32 R25, RZ, RZ, R14 ;  /* 0x000000ffff197224 */ /* 0x000fce00078e000e */
[----:B------:R-:W-:Y:S05]  /*28d70*/  WARPSYNC.COLLECTIVE R15, `(.L_x_3410) ;  /* 0x000000000f087348 */ /* 0x000fea0003c00000 */
[----:B------:R0:W1:Y:S02]  /*28d80*/  SHFL.IDX P6, R14, R13, R12, R11 ;  /* 0x0000000c0d0e7389 */ /* 0x00006400000c000b */
[----:B01----:R-:W-:Y:S01]  /*28d90*/  ENDCOLLECTIVE ;  /* 0x000000000000791b */ /* 0x003fe20003800000 */
.L_x_3410:
[----:B------:R-:W-:Y:S01]  /*28da0*/  IMAD.MOV.U32 R4, RZ, RZ, R14 ;  /* 0x000000ffff047224 */ /* 0x000fe200078e000e */
[----:B------:R-:W-:Y:S06]  /*28db0*/  BRA `(.L_x_3411) ;  /* 0xffffff9800e47947 */ /* 0x000fec000383ffff */
.L_x_3190:
[----:B------:R-:W-:Y:S01]  /*28dc0*/  BSSY B0, `(.L_x_3412) ;  /* 0x0000007000007945 */ /* 0x000fe20003800000 */
[----:B------:R-:W-:Y:S02]  /*28dd0*/  IMAD.MOV.U32 R13, RZ, RZ, R2 ;  /* 0x000000ffff0d7224 */ /* 0x000fe400078e0002 */
[----:B------:R-:W-:Y:S02]  /*28de0*/  IMAD.MOV.U32 R11, RZ, RZ, 0x1f ;  /* 0x0000001fff0b7424 */ /* 0x000fe400078e00ff */
[----:B------:R-:W-:-:S07]  /*28df0*/  IMAD.MOV.U32 R15, RZ, RZ, -0x1 ;  /* 0xffffffffff0f7424 */ /* 0x000fce00078e00ff */
[----:B0-23--:R-:W-:Y:S05]  /*28e00*/  WARPSYNC.COLLECTIVE R15, `(.L_x_3413) ;  /* 0x000000000f087348 */ /* 0x00dfea0003c00000 */
[----:B------:R1:W4:Y:S02]  /*28e10*/  SHFL.IDX P6, R14, R13, R12, R11 ;  /* 0x0000000c0d0e7389 */ /* 0x00032400000c000b */
[----:B01234-:R-:W-:Y:S01]  /*28e20*/  ENDCOLLECTIVE ;  /* 0x000000000000791b */ /* 0x01ffe20003800000 */
.L_x_3413:
[----:B------:R-:W-:Y:S05]  /*28e30*/  BSYNC B0 ;  /* 0x0000000000007941 */ /* 0x000fea0003800000 */
.L_x_3412:
[----:B------:R-:W-:Y:S01]  /*28e40*/  IMAD.MOV.U32 R6, RZ, RZ, R14 ;  /* 0x000000ffff067224 */ /* 0x000fe200078e000e */
[----:B------:R-:W-:Y:S06]  /*28e50*/  BRA `(.L_x_3189) ;  /* 0xffffff9800d47947 */ /* 0x000fec000383ffff */
.L_x_3196:
[----:B0-----:R0:W1:Y:S02]  /*28e60*/  SYNCS.PHASECHK.TRANS64.TRYWAIT P0, [R5+URZ+0x22820], R0 ;  /* 0x02282000050075a7 */ /* 0x001064000800017f */
[----:B-1----:R-:W-:Y:S05]  /*28e70*/  @!P0 NANOSLEEP.SYNCS 0x989680 ;  /* 0x009896800000895d */ /* 0x002fea0003900000 */
[----:B------:R-:W1:Y:S02]  /*28e80*/  @!P0 SYNCS.PHASECHK.TRANS64 P0, [R5+URZ+0x22820], R0 ;  /* 0x02282000050085a7 */ /* 0x000e64000800007f */
[----:B-1----:R-:W-:Y:S05]  /*28e90*/  @!P0 BRA `(.L_x_3196) ;  /* 0xfffffffc00f08947 */ /* 0x002fea000383ffff */
[----:B------:R-:W-:Y:S05]  /*28ea0*/  BRA `(.L_x_3414) ;  /* 0xffffffa4002c7947 */ /* 0x000fea000383ffff */
.L_x_3197:
        /* <DEDUP_REMOVED lines=8> */
[----:B0-234-:R-:W-:Y:S05]  /*28f30*/  WARPSYNC.COLLECTIVE R15, `(.L_x_3416) ;  /* 0x000000000f087348 */ /* 0x01dfea0003c00000 */
[----:B------:R1:W0:Y:S02]  /*28f40*/  SHFL.IDX P6, R14, R13, R12, R11 ;  /* 0x0000000c0d0e7389 */ /* 0x00022400000c000b */
[----:B01234-:R-:W-:Y:S01]  /*28f50*/  ENDCOLLECTIVE ;  /* 0x000000000000791b */ /* 0x01ffe20003800000 */
.L_x_3416:
[----:B------:R-:W-:Y:S05]  /*28f60*/  BSYNC B0 ;  /* 0x0000000000007941 */ /* 0x000fea0003800000 */
.L_x_3415:
[----:B------:R-:W-:Y:S05]  /*28f70*/  BRA `(.L_x_3417) ;  /* 0xffffffa400147947 */ /* 0x000fea000383ffff */
.L_x_3198:
[----:B------:R-:W-:Y:S01]  /*28f80*/  BSSY B0, `(.L_x_3418) ;  /* 0x0000006000007945 */ /* 0x000fe20003800000 */
[----:B------:R-:W-:-:S07]  /*28f90*/  IMAD.MOV.U32 R15, RZ, RZ, -0x1 ;  /* 0xffffffffff0f7424 */ /* 0x000fce00078e00ff */
[----:B0-234-:R-:W-:Y:S05]  /*28fa0*/  WARPSYNC.COLLECTIVE R15, `(.L_x_3419) ;  /* 0x000000000f0c7348 */ /* 0x01dfea0003c00000 */
[----:B------:R-:W-:Y:S02]  /*28fb0*/  ELECT P6, UR62, PT ;  /* 0x00000000003e782f */ /* 0x000fe400038c0000 */
[----:B------:R-:W-:Y:S01]  /*28fc0*/  MOV R14, UR62 ;  /* 0x0000003e000e7c02 */ /* 0x000fe20008000f00 */
[----:B0-234-:R-:W-:Y:S10]  /*28fd0*/  ENDCOLLECTIVE ;  /* 0x000000000000791b */ /* 0x01dff40003800000 */
.L_x_3419:
[----:B------:R-:W-:Y:S05]  /*28fe0*/  BSYNC B0 ;  /* 0x0000000000007941 */ /* 0x000fea0003800000 */
.L_x_3418:
[----:B------:R-:W-:Y:S05]  /*28ff0*/  BRA `(.L_x_3420) ;  /* 0xffffffa400087947 */ /* 0x000fea000383ffff */
.L_x_3200:
[----:B0-----:R0:W1:Y:S02]  /*29000*/  SYNCS.PHASECHK.TRANS64.TRYWAIT P1, [R3+URZ+0x22840], R2 ;  /* 0x02284002030075a7 */ /* 0x001064000802017f */
[----:B-1----:R-:W-:Y:S05]  /*29010*/  @!P1 NANOSLEEP.SYNCS 0x989680 ;  /* 0x009896800000995d */ /* 0x002fea0003900000 */
[----:B------:R-:W1:Y:S02]  /*29020*/  @!P1 SYNCS.PHASECHK.TRANS64 P1, [R3+URZ+0x22840], R2 ;  /* 0x02284002030095a7 */ /* 0x000e64000802007f */
[----:B-1----:R-:W-:Y:S05]  /*29030*/  @!P1 BRA `(.L_x_3200) ;  /* 0xfffffffc00f09947 */ /* 0x002fea000383ffff */
[----:B------:R-:W-:Y:S05]  /*29040*/  BRA `(.L_x_3421) ;  /* 0xffffffa400287947 */ /* 0x000fea000383ffff */
.L_x_3202:
[----:B-1----:R1:W0:Y:S02]  /*29050*/  SYNCS.PHASECHK.TRANS64.TRYWAIT P1, [R19+URZ+0x22840], R0 ;  /* 0x02284000130075a7 */ /* 0x002224000802017f */
[----:B0-----:R-:W-:Y:S05]  /*29060*/  @!P1 NANOSLEEP.SYNCS 0x989680 ;  /* 0x009896800000995d */ /* 0x001fea0003900000 */
[----:B------:R-:W0:Y:S02]  /*29070*/  @!P1 SYNCS.PHASECHK.TRANS64 P1, [R19+URZ+0x22840], R0 ;  /* 0x02284000130095a7 */ /* 0x000e24000802007f */
[----:B0-----:R-:W-:Y:S05]  /*29080*/  @!P1 BRA `(.L_x_3202) ;  /* 0xfffffffc00f09947 */ /* 0x001fea000383ffff */
[----:B------:R-:W-:Y:S05]  /*29090*/  BRA `(.L_x_3422) ;  /* 0xffffffa400347947 */ /* 0x000fea000383ffff */
.L_x_3204:
[----:B------:R0:W0:Y:S02]  /*290a0*/  SYNCS.PHASECHK.TRANS64.TRYWAIT P1, [R3+URZ+0x22860], R2 ;  /* 0x02286002030075a7 */ /* 0x000024000802017f */
[----:B0-----:R-:W-:Y:S05]  /*290b0*/  @!P1 NANOSLEEP.SYNCS 0x989680 ;  /* 0x009896800000995d */ /* 0x001fea0003900000 */
[----:B------:R-:W0:Y:S02]  /*290c0*/  @!P1 SYNCS.PHASECHK.TRANS64 P1, [R3+URZ+0x22860], R2 ;  /* 0x02286002030095a7 */ /* 0x000e24000802007f */
[----:B0-----:R-:W-:Y:S05]  /*290d0*/  @!P1 BRA `(.L_x_3204) ;  /* 0xfffffffc00f09947 */ /* 0x001fea000383ffff */
[----:B------:R-:W-:Y:S05]  /*290e0*/  BRA `(.L_x_3423) ;  /* 0xffffffa400307947 */ /* 0x000fea000383ffff */
.L_x_3424:
        /* <DEDUP_REMOVED lines=9> */
.L_x_6566:


//--------------------- .text._ZN7cutlass13device_kernelIN5flash11enable_sm90INS1_16FlashAttnFwdSm90INS1_25CollectiveMainloopFwdSm90ILi2EN4cute5tupleIJNS5_1CILi1EEES8_S8_EEENS6_IJNS7_ILi128EEENS7_ILi96EEENS7_ILi64EEEEEELi256ENS_6half_tEfNS_4arch4Sm90ELb0ELb1ELb0ELb1ELb1ELb0ELb1ELb1ELb0ELb1ELb1ELb0EEENS1_21CollectiveEpilogueFwdINS6_IJSA_NS7_ILi256EEESB_EEES9_SE_SG_Li256ELb1ELb1ELb1ELb0EEENS1_36VarlenDynamicPersistentTileSchedulerILi128ELi96ELi256ELi128ELb1ELb1ELb1ELb1ELb0ELb1EEEEEEEEEvNT_6ParamsE --------------------------
	.section	.text._ZN7cutlass13device_kernelIN5flash11enable_sm90INS1_16FlashAttnFwdSm90INS1_25CollectiveMainloopFwdSm90ILi2EN4cute5tupleIJNS5_1CILi1EEES8_S8_EEENS6_IJNS7_ILi128EEENS7_ILi96EEENS7_ILi64EEEEEELi256ENS_6half_tEfNS_4arch4Sm90ELb0ELb1ELb0ELb1ELb1ELb0ELb1ELb1ELb0ELb1ELb1ELb0EEENS1_21CollectiveEpilogueFwdINS6_IJSA_NS7_ILi256EEESB_EEES9_SE_SG_Li256ELb1ELb1ELb1ELb0EEENS1_36VarlenDynamicPersistentTileSchedulerILi128ELi96ELi256ELi128ELb1ELb1ELb1ELb1ELb0ELb1EEEEEEEEEvNT_6ParamsE,"ax",@progbits
	.align	128
.text._ZN7cutlass13device_kernelIN5flash11enable_sm90INS1_16FlashAttnFwdSm90INS1_25CollectiveMainloopFwdSm90ILi2EN4cute5tupleIJNS5_1CILi1EEES8_S8_EEENS6_IJNS7_ILi128EEENS7_ILi96EEENS7_ILi64EEEEEELi256ENS_6half_tEfNS_4arch4Sm90ELb0ELb1ELb0ELb1ELb1ELb0ELb1ELb1ELb0ELb1ELb1ELb0EEENS1_21CollectiveEpilogueFwdINS6_IJSA_NS7_ILi256EEESB_EEES9_SE_SG_Li256ELb1ELb1ELb1ELb0EEENS1_36VarlenDynamicPersistentTileSchedulerILi128ELi96ELi256ELi128ELb1ELb1ELb1ELb1ELb0ELb1EEEEEEEEEvNT_6ParamsE:
        .type           _ZN7cutlass13device_kernelIN5flash11enable_sm90INS1_16FlashAttnFwdSm90INS1_25CollectiveMainloopFwdSm90ILi2EN4cute5tupleIJNS5_1CILi1EEES8_S8_EEENS6_IJNS7_ILi128EEENS7_ILi96EEENS7_ILi64EEEEEELi256ENS_6half_tEfNS_4arch4Sm90ELb0ELb1ELb0ELb1ELb1ELb0ELb1ELb1ELb0ELb1ELb1ELb0EEENS1_21CollectiveEpilogueFwdINS6_IJSA_NS7_ILi256EEESB_EEES9_SE_SG_Li256ELb1ELb1ELb1ELb0EEENS1_36VarlenDynamicPersistentTileSchedulerILi128ELi96ELi256ELi128ELb1ELb1ELb1ELb1ELb0ELb1EEEEEEEEEvNT_6ParamsE,@function
        .size           _ZN7cutlass13device_kernelIN5flash11enable_sm90INS1_16FlashAttnFwdSm90INS1_25CollectiveMainloopFwdSm90ILi2EN4cute5tupleIJNS5_1CILi1EEES8_S8_EEENS6_IJNS7_ILi128EEENS7_ILi96EEENS7_ILi64EEEEEELi256ENS_6half_tEfNS_4arch4Sm90ELb0ELb1ELb0ELb1ELb1ELb0ELb1ELb1ELb0ELb1ELb1ELb0EEENS1_21CollectiveEpilogueFwdINS6_IJSA_NS7_ILi256EEESB_EEES9_SE_SG_Li256ELb1ELb1ELb1ELb0EEENS1_36VarlenDynamicPersistentTileSchedulerILi128ELi96ELi256ELi128ELb1ELb1ELb1ELb1ELb0ELb1EEEEEEEEEvNT_6ParamsE,(.L_x_6567 - _ZN7cutlass13device_kernelIN5flash11enable_sm90INS1_16FlashAttnFwdSm90INS1_25CollectiveMainloopFwdSm90ILi2EN4cute5tupleIJNS5_1CILi1EEES8_S8_EEENS6_IJNS7_ILi128EEENS7_ILi96EEENS7_ILi64EEEEEELi256ENS_6half_tEfNS_4arch4Sm90ELb0ELb1ELb0ELb1ELb1ELb0ELb1ELb1ELb0ELb1ELb1ELb0EEENS1_21CollectiveEpilogueFwdINS6_IJSA_NS7_ILi256EEESB_EEES9_SE_SG_Li256ELb1ELb1ELb1ELb0EEENS1_36VarlenDynamicPersistentTileSchedulerILi128ELi96ELi256ELi128ELb1ELb1ELb1ELb1ELb0ELb1EEEEEEEEEvNT_6ParamsE)
        .other          _ZN7cutlass13device_kernelIN5flash11enable_sm90INS1_16FlashAttnFwdSm90INS1_25CollectiveMainloopFwdSm90ILi2EN4cute5tupleIJNS5_1CILi1EEES8_S8_EEENS6_IJNS7_ILi128EEENS7_ILi96EEENS7_ILi64EEEEEELi256ENS_6half_tEfNS_4arch4Sm90ELb0ELb1ELb0ELb1ELb1ELb0ELb1ELb1ELb0ELb1ELb1ELb0EEENS1_21CollectiveEpilogueFwdINS6_IJSA_NS7_ILi256EEESB_EEES9_SE_SG_Li256ELb1ELb1ELb1ELb0EEENS1_36VarlenDynamicPersistentTileSchedulerILi128ELi96ELi256ELi128ELb1ELb1ELb1ELb1ELb0ELb1EEEEEEEEEvNT_6ParamsE,@"STO_CUDA_ENTRY STV_DEFAULT"
_ZN7cutlass13device_kernelIN5flash11enable_sm90INS1_16FlashAttnFwdSm90INS1_25CollectiveMainloopFwdSm90ILi2EN4cute5tupleIJNS5_1CILi1EEES8_S8_EEENS6_IJNS7_ILi128EEENS7_ILi96EEENS7_ILi64EEEEEELi256ENS_6half_tEfNS_4arch4Sm90ELb0ELb1ELb0ELb1ELb1ELb0ELb1ELb1ELb0ELb1ELb1ELb0EEENS1_21CollectiveEpilogueFwdINS6_IJSA_NS7_ILi256EEESB_EEES9_SE_SG_Li256ELb1ELb1ELb1ELb0EEENS1_36VarlenDynamicPersistentTileSchedulerILi128ELi96ELi256ELi128ELb1ELb1ELb1ELb1ELb0ELb1EEEEEEEEEvNT_6ParamsE:
        /* <DEDUP_REMOVED lines=47> */
.L_x_3425:
        /* <DEDUP_REMOVED lines=22> */
.L_x_3426:
        /* <DEDUP_REMOVED lines=18> */
.L_x_3427:
        /* <DEDUP_REMOVED lines=22> */
.L_x_3428:
        /* <DEDUP_REMOVED lines=23> */
.L_x_3429:
[----:B------:R-:W-:Y:S01]  /*0840*/  UISETP.NE.AND UP0, UPT, UR9, URZ, UPT ;  /* 0x0000003f0900728c */ /* 0x000fe2000bf05270 */
[----:B------:R-:W-:Y:S01]  /*0850*/  NOP ;  /* 0x0000000000007918 */ /* 0x000fe20000000000 */
[----:B0-----:R-:W-:Y:S01]  /*0860*/  UMOV UR4, 0x1 ;  /* 0x0000000100047882 */ /* 0x001fe20000000000 */
[----:B------:R-:W-:Y:S01]  /*0870*/  ULDC UR5, c[0x0][0x20] ;  /* 0x0000080000057ab9 */ /* 0x000fe20000000800 */
[----:B------:R-:W-:Y:S01]  /*0880*/  USEL UR4, UR4, 0x2, !UP0 ;  /* 0x0000000204047887 */ /* 0x000fe2000c000000 */
[----:B-1234-:R-:W-:Y:S01]  /*0890*/  BAR.SYNC.DEFER_BLOCKING 0x0 ;  /* 0x0000000000007b1d */ /* 0x01efe20000010000 */
[----:B------:R-:W-:Y:S02]  /*08a0*/  PLOP3.LUT P1, PT, PT, PT, UP0, 0x80, 0x0 ;  /* 0x000000000000781c */ /* 0x000fe40003f2f008 */
[----:B------:R-:W-:Y:S02]  /*08b0*/  IADD3 R16, P0, R1, UR5, RZ ;  /* 0x0000000501107c10 */ /* 0x000fe4000ff1e0ff */
[----:B------:R-:W-:Y:S01]  /*08c0*/  IMAD.U32 R2, RZ, RZ, UR4 ;  /* 0x00000004ff027e24 */ /* 0x000fe2000f8e00ff */
[----:B------:R-:W-:Y:S01]  /*08d0*/  ULDC UR6, c[0x0][0x24] ;  /* 0x0000090000067ab9 */ /* 0x000fe20000000800 */
[----:B------:R-:W-:Y:S01]  /*08e0*/  ULDC.64 UR36, c[0x0][0x208] ;  /* 0x0000820000247ab9 */ /* 0x000fe20000000a00 */
[----:B------:R-:W-:-:S02]  /*08f0*/  IMAD.X R17, RZ, RZ, UR6, P0 ;  /* 0x00000006ff117e24 */ /* 0x000fc400080e06ff */
[----:B------:R0:W-:Y:S01]  /*0900*/  STL [R1+0x4c8], R2 ;  /* 0x0004c80201007387 */ /* 0x0001e20000100800 */
[----:B------:R-:W-:Y:S02]  /*0910*/  IMAD.MOV.U32 R22, RZ, RZ, R16 ;  /* 0x000000ffff167224 */ /* 0x000fe400078e0010 */
[----:B------:R-:W-:Y:S01]  /*0920*/  IMAD.MOV.U32 R23, RZ, RZ, R17 ;  /* 0x000000ffff177224 */ /* 0x000fe200078e0011 */
[----:B------:R-:W-:Y:S06]  /*0930*/  @!P1 BRA `(.L_x_3430) ;  /* 0x0000023400c89947 */ /* 0x000fec0003800000 */
.L_x_3431:
[----:B------:R-:W-:-:S08]  /*0940*/  NOP ;  /* 0x0000000000007918 */ /* 0x000fd00000000000 */
[----:B------:R-:W1:Y:S02]  /*0950*/  USETMAXREG.TRY_ALLOC.CTAPOOL UP0, 0xe8 ;  /* 0x000000e8000079c8 */ /* 0x000e640008000600 */
[----:B-1----:R-:W-:-:S13]  /*0960*/  PLOP3.LUT P0, PT, PT, PT, UP0, 0x80, 0x0 ;  /* 0x000000000000781c */ /* 0x002fda0003f0f008 */
[----:B------:R-:W-:Y:S05]  /*0970*/  @!P0 BRA `(.L_x_3431) ;  /* 0xfffffffc00f08947 */ /* 0x000fea000383ffff */
[----:B------:R-:W1:Y:S01]  /*0980*/  S2R R0, SR_TID.X ;  /* 0x0000000000007919 */ /* 0x000e620000002100 */
[----:B------:R-:W-:Y:S06]  /*0990*/  BAR.ARV 0x8, 0x180 ;  /* 0x0206000000007b1d */ /* 0x000fec0000002000 */
[----:B0-----:R-:W-:Y:S01]  /*09a0*/  IADD3 R2, P1, R16, 0x1f0, RZ ;  /* 0x000001f010027810 */ /* 0x001fe20007f3e0ff */
[----:B------:R-:W-:Y:S01]  /*09b0*/  ULDC UR4, c[0x0][0xd3c] ;  /* 0x00034f0000047ab9 */ /* 0x000fe20000000800 */
[----:B------:R-:W0:Y:S03]  /*09c0*/  S2R R7, SR_CgaCtaId ;  /* 0x0000000000077919 */ /* 0x000e260000008800 */
[----:B------:R2:W-:Y:S04]  /*09d0*/  STL [R1+0x4b8], R2 ;  /* 0x0004b80201007387 */ /* 0x0005e80000100800 */
[----:B------:R-:W-:Y:S04]  /*09e0*/  STL.64 [R1+0x1f0], RZ ;  /* 0x0001f0ff01007387 */ /* 0x000fe80000100a00 */
[----:B------:R-:W-:Y:S01]  /*09f0*/  STL [R1+0x1f8], RZ ;  /* 0x0001f8ff01007387 */ /* 0x000fe20000100800 */
[----:B--2---:R-:W-:-:S03]  /*0a00*/  IMAD.X R2, RZ, RZ, R17, P1 ;  /* 0x000000ffff027224 */ /* 0x004fc600008e0611 */
[----:B------:R-:W-:Y:S01]  /*0a10*/  STL [R1+0x1fc], RZ ;  /* 0x0001fcff01007387 */ /* 0x000fe20000100800 */
[----:B-1----:R-:W-:-:S03]  /*0a20*/  SHF.R.U32.HI R0, RZ, 0x7, R0 ;  /* 0x00000007ff007819 */ /* 0x002fc60000011600 */
[----:B------:R-:W-:Y:S01]  /*0a30*/  STL [R1+0x4b4], R2 ;  /* 0x0004b40201007387 */ /* 0x000fe20000100800 */
[----:B------:R-:W-:Y:S02]  /*0a40*/  ISETP.NE.AND P0, PT, R0, 0x1, PT ;  /* 0x000000010000780c */ /* 0x000fe40003f05270 */
[----:B------:R-:W-:-:S04]  /*0a50*/  MOV R0, 0x400 ;  /* 0x0000040000007802 */ /* 0x000fc80000000f00 */
[----:B0-----:R-:W-:-:S07]  /*0a60*/  LEA R0, R7, R0, 0x18 ;  /* 0x0000000007007211 */ /* 0x001fce00078ec0ff */
[----:B------:R-:W-:Y:S08]  /*0a70*/  @!P0 BAR.ARV 0x9, 0x100 ;  /* 0x0244000000008b1d */ /* 0x000ff00000002000 */
[----:B------:R-:W-:Y:S06]  /*0a80*/  BAR.SYNC.DEFER_BLOCKING 0x5, 0x180 ;  /* 0x0146000000007b1d */ /* 0x000fec0000010000 */
[----:B------:R0:W1:Y:S02]  /*0a90*/  LDS.128 R12, [R0+0x324d0] ;  /* 0x0324d000000c7984 */ /* 0x0000640000000c00 */
[----:B------:R-:W-:Y:S06]  /*0aa0*/  BAR.ARV 0x4, 0x180 ;  /* 0x0106000000007b1d */ /* 0x000fec0000002000 */
[----:B0-----:R-:W-:-:S05]  /*0ab0*/  IADD3 R0, P2, R16, 0x1fc, RZ ;  /* 0x000001fc10007810 */ /* 0x001fca0007f5e0ff */
[----:B------:R0:W-:Y:S02]  /*0ac0*/  STL [R1+0x4c0], R0 ;  /* 0x0004c00001007387 */ /* 0x0001e40000100800 */
[----:B0-----:R-:W-:-:S05]  /*0ad0*/  IMAD.X R0, RZ, RZ, R17, P2 ;  /* 0x000000ffff007224 */ /* 0x001fca00010e0611 */
[----:B------:R0:W-:Y:S01]  /*0ae0*/  STL [R1+0x4bc], R0 ;  /* 0x0004bc0001007387 */ /* 0x0001e20000100800 */
[----:B-1----:R-:W-:-:S13]  /*0af0*/  ISETP.GE.AND P0, PT, R15, UR4, PT ;  /* 0x000000040f007c0c */ /* 0x002fda000bf06270 */
[----:B0-----:R-:W-:Y:S05]  /*0b00*/  @P0 EXIT ;  /* 0x000000000000094d */ /* 0x001fea0003800000 */
[----:B------:R-:W0:Y:S01]  /*0b10*/  S2R R2, SR_TID.X ;  /* 0x0000000000027919 */ /* 0x000e220000002100 */
[----:B------:R-:W-:Y:S02]  /*0b20*/  R2UR UR5, R13 ;  /* 0x000000000d0572ca */ /* 0x000fe400000e0000 */
[----:B------:R-:W-:Y:S02]  /*0b30*/  R2UR UR6, R14 ;  /* 0x000000000e0672ca */ /* 0x000fe400000e0000 */
[----:B------:R-:W-:Y:S01]  /*0b40*/  R2UR UR7, R15 ;  /* 0x000000000f0772ca */ /* 0x000fe200000e0000 */
[----:B0-----:R-:W-:-:S05]  /*0b50*/  VIADD R217, R2, 0xffffff80 ;  /* 0xffffff8002d97836 */ /* 0x001fca0000000000 */
[----:B------:R-:W-:-:S04]  /*0b60*/  SHF.R.S32.HI R0, RZ, 0x1f, R217 ;  /* 0x0000001fff007819 */ /* 0x000fc800000114d9 */
[CC--:B------:R-:W-:Y:S02]  /*0b70*/  LEA.HI R2, R0.reuse, R217.reuse, RZ, 0x7 ;  /* 0x000000d900027211 */ /* 0x0c0fe400078f38ff */
[-C--:B------:R-:W-:Y:S02]  /*0b80*/  LEA.HI R5, R0, R217.reuse, RZ, 0x4 ;  /* 0x000000d900057211 */ /* 0x080fe400078f20ff */
[----:B------:R-:W-:Y:S02]  /*0b90*/  LOP3.LUT R4, R2, 0xffffff80, RZ, 0xc0, !PT ;  /* 0xffffff8002047812 */ /* 0x000fe400078ec0ff */
[----:B------:R-:W-:Y:S02]  /*0ba0*/  SHF.R.S32.HI R10, RZ, 0x4, R5 ;  /* 0x00000004ff0a7819 */ /* 0x000fe40000011405 */
[----:B------:R-:W-:Y:S01]  /*0bb0*/  LOP3.LUT R8, R5, 0x3fffff0, RZ, 0xc0, !PT ;  /* 0x03fffff005087812 */ /* 0x000fe200078ec0ff */
[----:B------:R-:W-:Y:S01]  /*0bc0*/  IMAD.IADD R12, R217, 0x1, -R4 ;  /* 0x00000001d90c7824 */ /* 0x000fe200078e0a04 */
[----:B------:R-:W-:-:S02]  /*0bd0*/  LEA.HI R4, R0, R217, RZ, 0x5 ;  /* 0x000000d900047211 */ /* 0x000fc400078f28ff */
[----:B------:R-:W-:Y:S01]  /*0be0*/  LEA.HI R9, R5, R10, RZ, 0x1 ;  /* 0x0000000a05097211 */ /* 0x000fe200078f08ff */
[----:B------:R-:W-:Y:S01]  /*0bf0*/  IMAD.IADD R8, R217, 0x1, -R8 ;  /* 0x00000001d9087824 */ /* 0x000fe200078e0a08 */
[----:B------:R-:W-:Y:S01]  /*0c00*/  SHF.R.S32.HI R3, RZ, 0x1f, R12 ;  /* 0x0000001fff037819 */ /* 0x000fe2000001140c */
[----:B------:R-:W-:Y:S01]  /*0c10*/  IMAD.SHL.U32 R6, R4, 0x20, RZ ;  /* 0x0000002004067824 */ /* 0x000fe200078e00ff */
[----:B------:R-:W-:Y:S01]  /*0c20*/  LOP3.LUT R9, R9, 0x1ffffffe, RZ, 0xc0, !PT ;  /* 0x1ffffffe09097812 */ /* 0x000fe200078ec0ff */
[----:B------:R-:W-:Y:S01]  /*0c30*/  STL [R1+0x4b0], R12 ;  /* 0x0004b00c01007387 */ /* 0x000fe20000100800 */
[----:B------:R-:W-:Y:S02]  /*0c40*/  LEA.HI R4, R3, R12, RZ, 0x2 ;  /* 0x0000000c03047211 */ /* 0x000fe400078f10ff */
[----:B------:R-:W-:Y:S01]  /*0c50*/  LOP3.LUT R11, R6, 0xfffffc00, RZ, 0xc0, !PT ;  /* 0xfffffc00060b7812 */ /* 0x000fe200078ec0ff */
[----:B------:R-:W-:Y:S01]  /*0c60*/  IMAD.IADD R9, R10, 0x1, -R9 ;  /* 0x000000010a097824 */ /* 0x000fe200078e0a09 */
[----:B------:R-:W-:-:S02]  /*0c70*/  SHF.R.S32.HI R5, RZ, 0x2, R4 ;  /* 0x00000002ff057819 */ /* 0x000fc40000011404 */
[----:B------:R-:W-:Y:S01]  /*0c80*/  SHF.R.S32.HI R6, RZ, 0x1f, R4 ;  /* 0x0000001fff067819 */ /* 0x000fe20000011404 */
[----:B------:R-:W-:Y:S01]  /*0c90*/  IMAD R8, R8, 0x40, R11 ;  /* 0x0000004008087824 */ /* 0x000fe200078e020b */
[----:B------:R-:W-:Y:S02]  /*0ca0*/  LOP3.LUT R4, R4, 0x7ffffffc, RZ, 0xc0, !PT ;  /* 0x7ffffffc04047812 */ /* 0x000fe400078ec0ff */
[----:B------:R-:W-:Y:S01]  /*0cb0*/  LEA.HI R11, R0, R217, RZ, 0x2 ;  /* 0x000000d9000b7211 */ /* 0x000fe200078f10ff */
[----:B------:R-:W-:Y:S01]  /*0cc0*/  IMAD R8, R9, 0x8, R8 ;  /* 0x0000000809087824 */ /* 0x000fe200078e0208 */
[----:B------:R-:W-:Y:S01]  /*0cd0*/  LEA.HI R6, R6, R5, RZ, 0x3 ;  /* 0x0000000506067211 */ /* 0x000fe200078f18ff */
[----:B------:R-:W-:Y:S01]  /*0ce0*/  IMAD.IADD R4, R12, 0x1, -R4 ;  /* 0x000000010c047824 */ /* 0x000fe200078e0a04 */
[----:B------:R-:W-:Y:S02]  /*0cf0*/  LOP3.LUT R10, R11, 0xfffffffc, RZ, 0xc0, !PT ;  /* 0xfffffffc0b0a7812 */ /* 0x000fe400078ec0ff */
[----:B------:R-:W-:Y:S01]  /*0d00*/  SHF.R.S32.HI R11, RZ, 0x7, R2 ;  /* 0x00000007ff0b7819 */ /* 0x000fe20000011402 */
[----:B------:R-:W-:Y:S01]  /*0d10*/  IMAD.SHL.U32 R179, R4, 0x2, RZ ;  /* 0x0000000204b37824 */ /* 0x000fe200078e00ff */
[----:B------:R-:W-:Y:S01]  /*0d20*/  LOP3.LUT R6, R6, 0xfffffff8, RZ, 0xc0, !PT ;  /* 0xfffffff806067812 */ /* 0x000fe200078ec0ff */
[----:B------:R-:W-:Y:S01]  /*0d30*/  IMAD.IADD R10, R217, 0x1, -R10 ;  /* 0x00000001d90a7824 */ /* 0x000fe200078e0a0a */
[----:B------:R-:W-:Y:S01]  /*0d40*/  LEA.HI R3, R3, R12, RZ, 0x5 ;  /* 0x0000000c03037211 */ /* 0x000fe200078f28ff */
[----:B------:R-:W-:Y:S01]  /*0d50*/  VIADD R210, R179, 0x18 ;  /* 0x00000018b3d27836 */ /* 0x000fe20000000000 */
[----:B------:R-:W-:Y:S01]  /*0d60*/  LEA.HI R2, R2, R11, RZ, 0x1 ;  /* 0x0000000b02027211 */ /* 0x000fe200078f08ff */
[----:B------:R-:W-:Y:S01]  /*0d70*/  IMAD.IADD R6, R5, 0x1, -R6 ;  /* 0x0000000105067824 */ /* 0x000fe200078e0a06 */
[----:B------:R-:W-:Y:S01]  /*0d80*/  LEA.HI R0, R0, R217, RZ, 0x3 ;  /* 0x000000d900007211 */ /* 0x000fe200078f18ff */
[C---:B------:R-:W-:Y:S01]  /*0d90*/  VIADD R212, R179.reuse, 0x8 ;  /* 0x00000008b3d47836 */ /* 0x040fe20000000000 */
[----:B------:R-:W-:Y:S01]  /*0da0*/  SHF.R.S32.HI R3, RZ, 0x5, R3 ;  /* 0x00000005ff037819 */ /* 0x000fe20000011403 */
[C---:B------:R-:W-:Y:S01]  /*0db0*/  VIADD R211, R179.reuse, 0x10 ;  /* 0x00000010b3d37836 */ /* 0x040fe20000000000 */
[----:B------:R-:W-:Y:S01]  /*0dc0*/  LOP3.LUT R2, R2, 0x3fffffe, RZ, 0xc0, !PT ;  /* 0x03fffffe02027812 */ /* 0x000fe200078ec0ff */
[----:B------:R-:W-:Y:S01]  /*0dd0*/  VIADD R207, R179, 0x30 ;  /* 0x00000030b3cf7836 */ /* 0x000fe20000000000 */
[----:B------:R-:W-:Y:S01]  /*0de0*/  LOP3.LUT R218, R0, 0xfffffff8, RZ, 0xc0, !PT ;  /* 0xfffffff800da7812 */ /* 0x000fe200078ec0ff */
[----:B------:R-:W-:Y:S01]  /*0df0*/  IMAD R3, R3, 0x10, R6 ;  /* 0x0000001003037824 */ /* 0x000fe200078e0206 */
[----:B------:R-:W-:Y:S01]  /*0e00*/  SHF.R.S32.HI R215, RZ, 0x3, R0 ;  /* 0x00000003ffd77819 */ /* 0x000fe20000011400 */
[----:B------:R-:W-:Y:S01]  /*0e10*/  IMAD.IADD R2, R11, 0x1, -R2 ;  /* 0x000000010b027824 */ /* 0x000fe200078e0a02 */
[----:B------:R-:W-:Y:S01]  /*0e20*/  SHF.R.S32.HI R0, RZ, 0x1f, R210 ;  /* 0x0000001fff007819 */ /* 0x000fe200000114d2 */
[C---:B------:R-:W-:Y:S01]  /*0e30*/  VIADD R209, R179.reuse, 0x20 ;  /* 0x00000020b3d17836 */ /* 0x040fe20000000000 */
[----:B------:R-:W-:Y:S01]  /*0e40*/  LEA.HI R5, R10, R10, RZ, 0x1 ;  /* 0x0000000a0a057211 */ /* 0x000fe200078f08ff */
[----:B------:R-:W-:Y:S01]  /*0e50*/  IMAD R178, R2, 0x40, R3 ;  /* 0x0000004002b27824 */ /* 0x000fe200078e0203 */
[----:B------:R-:W-:Y:S01]  /*0e60*/  SHF.R.S32.HI R3, RZ, 0x1f, R212 ;  /* 0x0000001fff037819 */ /* 0x000fe200000114d4 */
[----:B------:R0:W-:Y:S01]  /*0e70*/  STL [R1+0x4a4], R0 ;  /* 0x0004a40001007387 */ /* 0x0001e20000100800 */
[----:B------:R-:W-:Y:S01]  /*0e80*/  SHF.R.S32.HI R2, RZ, 0x1f, R211 ;  /* 0x0000001fff027819 */ /* 0x000fe200000114d3 */
[----:B------:R-:W-:Y:S01]  /*0e90*/  VIADD R208, R179, 0x28 ;  /* 0x00000028b3d07836 */ /* 0x000fe20000000000 */
[----:B------:R-:W-:Y:S01]  /*0ea0*/  LOP3.LUT R5, R5, 0x1ffffffe, RZ, 0xc0, !PT ;  /* 0x1ffffffe05057812 */ /* 0x000fe200078ec0ff */
[C---:B------:R-:W-:Y:S01]  /*0eb0*/  VIADD R204, R179.reuse, 0x48 ;  /* 0x00000048b3cc7836 */ /* 0x040fe20000000000 */
[----:B------:R1:W-:Y:S01]  /*0ec0*/  STL [R1+0x4ac], R3 ;  /* 0x0004ac0301007387 */ /* 0x0003e20000100800 */
[----:B------:R-:W-:-:S02]  /*0ed0*/  VIADD R206, R179, 0x38 ;  /* 0x00000038b3ce7836 */ /* 0x000fc40000000000 */
[C---:B------:R-:W-:Y:S01]  /*0ee0*/  VIADD R205, R179.reuse, 0x40 ;  /* 0x00000040b3cd7836 */ /* 0x040fe20000000000 */
[----:B------:R2:W-:Y:S01]  /*0ef0*/  STL [R1+0x4a8], R2 ;  /* 0x0004a80201007387 */ /* 0x0005e20000100800 */
[----:B0-----:R-:W-:Y:S01]  /*0f00*/  SHF.R.S32.HI R0, RZ, 0x1f, R207 ;  /* 0x0000001fff007819 */ /* 0x001fe200000114cf */
[C---:B------:R-:W-:Y:S02]  /*0f10*/  VIADD R201, R179.reuse, 0x60 ;  /* 0x00000060b3c97836 */ /* 0x040fe40000000000 */
[C---:B------:R-:W-:Y:S01]  /*0f20*/  VIADD R203, R179.reuse, 0x50 ;  /* 0x00000050b3cb7836 */ /* 0x040fe20000000000 */
[----:B------:R-:W-:Y:S01]  /*0f30*/  STL [R1+0x4d0], R8 ;  /* 0x0004d00801007387 */ /* 0x000fe20000100800 */
[----:B-1----:R-:W-:Y:S01]  /*0f40*/  SHF.R.S32.HI R3, RZ, 0x1f, R209 ;  /* 0x0000001fff037819 */ /* 0x002fe200000114d1 */
[C---:B------:R-:W-:Y:S02]  /*0f50*/  VIADD R202, R179.reuse, 0x58 ;  /* 0x00000058b3ca7836 */ /* 0x040fe40000000000 */
[----:B------:R0:W-:Y:S01]  /*0f60*/  STL [R1+0x498], R0 ;  /* 0x0004980001007387 */ /* 0x0001e20000100800 */
[----:B--2---:R-:W-:Y:S01]  /*0f70*/  SHF.R.S32.HI R2, RZ, 0x1f, R208 ;  /* 0x0000001fff027819 */ /* 0x004fe200000114d0 */
[----:B------:R-:W-:-:S02]  /*0f80*/  VIADD R198, R179, 0x78 ;  /* 0x00000078b3c67836 */ /* 0x000fc40000000000 */
[----:B------:R1:W-:Y:S01]  /*0f90*/  STL [R1+0x4a0], R3 ;  /* 0x0004a00301007387 */ /* 0x0003e20000100800 */
[C---:B------:R-:W-:Y:S02]  /*0fa0*/  VIADD R200, R179.reuse, 0x68 ;  /* 0x00000068b3c87836 */ /* 0x040fe40000000000 */
[C---:B------:R-:W-:Y:S01]  /*0fb0*/  VIADD R199, R179.reuse, 0x70 ;  /* 0x00000070b3c77836 */ /* 0x040fe20000000000 */
[----:B------:R2:W-:Y:S01]  /*0fc0*/  STL [R1+0x49c], R2 ;  /* 0x00049c0201007387 */ /* 0x0005e20000100800 */
[C---:B------:R-:W-:Y:S01]  /*0fd0*/  VIADD R195, R179.reuse, 0x90 ;  /* 0x00000090b3c37836 */ /* 0x040fe20000000000 */
[----:B0-----:R-:W-:Y:S01]  /*0fe0*/  SHF.R.S32.HI R0, RZ, 0x1f, R204 ;  /* 0x0000001fff007819 */ /* 0x001fe200000114cc */
[C---:B------:R-:W-:Y:S01]  /*0ff0*/  VIADD R197, R179.reuse, 0x80 ;  /* 0x00000080b3c57836 */ /* 0x040fe20000000000 */
[----:B------:R-:W-:Y:S01]  /*1000*/  STL [R1+0x4c4], R11 ;  /* 0x0004c40b01007387 */ /* 0x000fe20000100800 */
[C---:B------:R-:W-:Y:S01]  /*1010*/  VIADD R196, R179.reuse, 0x88 ;  /* 0x00000088b3c47836 */ /* 0x040fe20000000000 */
[----:B-1----:R-:W-:Y:S01]  /*1020*/  SHF.R.S32.HI R3, RZ, 0x1f, R206 ;  /* 0x0000001fff037819 */ /* 0x002fe200000114ce */
[C---:B------:R-:W-:Y:S01]  /*1030*/  VIADD R192, R179.reuse, 0xa8 ;  /* 0x000000a8b3c07836 */ /* 0x040fe20000000000 */
[----:B------:R0:W-:Y:S01]  /*1040*/  STL [R1+0x48c], R0 ;  /* 0x00048c0001007387 */ /* 0x0001e20000100800 */
[C---:B------:R-:W-:Y:S01]  /*1050*/  VIADD R194, R179.reuse, 0x98 ;  /* 0x00000098b3c27836 */ /* 0x040fe20000000000 */
[----:B--2---:R-:W-:Y:S01]  /*1060*/  SHF.R.S32.HI R2, RZ, 0x1f, R205 ;  /* 0x0000001fff027819 */ /* 0x004fe200000114cd */
[C---:B------:R-:W-:Y:S01]  /*1070*/  VIADD R193, R179.reuse, 0xa0 ;  /* 0x000000a0b3c17836 */ /* 0x040fe20000000000 */
[----:B------:R1:W-:Y:S01]  /*1080*/  STL [R1+0x494], R3 ;  /* 0x0004940301007387 */ /* 0x0003e20000100800 */
[----:B------:R-:W-:-:S02]  /*1090*/  VIADD R189, R179, 0xc0 ;  /* 0x000000c0b3bd7836 */ /* 0x000fc40000000000 */
[C---:B------:R-:W-:Y:S01]  /*10a0*/  VIADD R191, R179.reuse, 0xb0 ;  /* 0x000000b0b3bf7836 */ /* 0x040fe20000000000 */
[----:B------:R2:W-:Y:S01]  /*10b0*/  STL [R1+0x490], R2 ;  /* 0x0004900201007387 */ /* 0x0005e20000100800 */
[C---:B------:R-:W-:Y:S01]  /*10c0*/  VIADD R190, R179.reuse, 0xb8 ;  /* 0x000000b8b3be7836 */ /* 0x040fe20000000000 */
[----:B0-----:R-:W-:Y:S01]  /*10d0*/  SHF.R.S32.HI R0, RZ, 0x1f, R201 ;  /* 0x0000001fff007819 */ /* 0x001fe200000114c9 */
[C---:B------:R-:W-:Y:S02]  /*10e0*/  VIADD R186, R179.reuse, 0xd8 ;  /* 0x000000d8b3ba7836 */ /* 0x040fe40000000000 */
[C---:B------:R-:W-:Y:S01]  /*10f0*/  VIADD R188, R179.reuse, 0xc8 ;  /* 0x000000c8b3bc7836 */ /* 0x040fe20000000000 */
[----:B-1----:R-:W-:Y:S01]  /*1100*/  SHF.R.S32.HI R3, RZ, 0x1f, R203 ;  /* 0x0000001fff037819 */ /* 0x002fe200000114cb */
[----:B------:R0:W-:Y:S01]  /*1110*/  STL [R1+0x480], R0 ;  /* 0x0004800001007387 */ /* 0x0001e20000100800 */
[----:B------:R-:W-:Y:S01]  /*1120*/  VIADD R187, R179, 0xd0 ;  /* 0x000000d0b3bb7836 */ /* 0x000fe20000000000 */
[----:B--2---:R-:W-:-:S02]  /*1130*/  SHF.R.S32.HI R2, RZ, 0x1f, R202 ;  /* 0x0000001fff027819 */ /* 0x004fc400000114ca */
[----:B------:R1:W-:Y:S01]  /*1140*/  STL [R1+0x488], R3 ;  /* 0x0004880301007387 */ /* 0x0003e20000100800 */
[----:B------:R-:W-:Y:S02]  /*1150*/  IMAD.IADD R5, R10, 0x1, -R5 ;  /* 0x000000010a057824 */ /* 0x000fe400078e0a05 */
[----:B------:R-:W-:Y:S01]  /*1160*/  IMAD.IADD R218, R217, 0x1, -R218 ;  /* 0x00000001d9da7824 */ /* 0x000fe200078e0ada */
[----:B------:R2:W-:Y:S01]  /*1170*/  STL [R1+0x484], R2 ;  /* 0x0004840201007387 */ /* 0x0005e20000100800 */
[C---:B------:R-:W-:Y:S01]  /*1180*/  VIADD R185, R179.reuse, 0xe0 ;  /* 0x000000e0b3b97836 */ /* 0x040fe20000000000 */
[----:B0-----:R-:W-:Y:S01]  /*1190*/  SHF.R.S32.HI R0, RZ, 0x1f, R198 ;  /* 0x0000001fff007819 */ /* 0x001fe200000114c6 */
[----:B------:R-:W-:Y:S02]  /*11a0*/  IMAD.SHL.U32 R18, R218, 0x8, RZ ;  /* 0x00000008da127824 */ /* 0x000fe400078e00ff */
[C---:B------:R-:W-:Y:S01]  /*11b0*/  VIADD R184, R179.reuse, 0xe8 ;  /* 0x000000e8b3b87836 */ /* 0x040fe20000000000 */
[----:B-1----:R-:W-:Y:S01]  /*11c0*/  SHF.R.S32.HI R3, RZ, 0x1f, R200 ;  /* 0x0000001fff037819 */ /* 0x002fe200000114c8 */
[----:B------:R0:W-:Y:S01]  /*11d0*/  STL [R1+0x474], R0 ;  /* 0x0004740001007387 */ /* 0x0001e20000100800 */
[C---:B------:R-:W-:Y:S01]  /*11e0*/  VIADD R176, R18.reuse, 0x40 ;  /* 0x0000004012b07836 */ /* 0x040fe20000000000 */
[----:B------:R-:W-:Y:S01]  /*11f0*/  SHF.R.S32.HI R183, RZ, 0x1f, R18 ;  /* 0x0000001fffb77819 */ /* 0x000fe20000011412 */
[C---:B------:R-:W-:Y:S01]  /*1200*/  VIADD R19, R18.reuse, 0x80 ;  /* 0x0000008012137836 */ /* 0x040fe20000000000 */
[----:B--2---:R-:W-:Y:S01]  /*1210*/  SHF.R.S32.HI R2, RZ, 0x1f, R199 ;  /* 0x0000001fff027819 */ /* 0x004fe200000114c7 */
[----:B------:R1:W-:Y:S01]  /*1220*/  STL [R1+0x47c], R3 ;  /* 0x00047c0301007387 */ /* 0x0003e20000100800 */
[----:B------:R-:W-:Y:S01]  /*1230*/  VIADD R177, R18, 0xc0 ;  /* 0x000000c012b17836 */ /* 0x000fe20000000000 */
[----:B------:R-:W-:Y:S01]  /*1240*/  SHF.R.S32.HI R182, RZ, 0x1f, R176 ;  /* 0x0000001fffb67819 */ /* 0x000fe200000114b0 */
[C---:B------:R-:W-:Y:S01]  /*1250*/  VIADD R214, R179.reuse, 0xf0 ;  /* 0x000000f0b3d67836 */ /* 0x040fe20000000000 */
[----:B------:R2:W-:Y:S01]  /*1260*/  STL [R1+0x478], R2 ;  /* 0x0004780201007387 */ /* 0x0005e20000100800 */
[----:B0-----:R-:W-:Y:S01]  /*1270*/  SHF.R.S32.HI R0, RZ, 0x1f, R195 ;  /* 0x0000001fff007819 */ /* 0x001fe200000114c3 */
[----:B------:R-:W-:Y:S01]  /*1280*/  VIADD R213, R179, 0xf8 ;  /* 0x000000f8b3d57836 */ /* 0x000fe20000000000 */
[----:B------:R-:W-:-:S02]  /*1290*/  SHF.R.S32.HI R181, RZ, 0x1f, R19 ;  /* 0x0000001fffb57819 */ /* 0x000fc40000011413 */
[----:B------:R-:W-:Y:S01]  /*12a0*/  SHF.R.S32.HI R180, RZ, 0x1f, R177 ;  /* 0x0000001fffb47819 */ /* 0x000fe200000114b1 */
[----:B------:R0:W-:Y:S01]  /*12b0*/  STL [R1+0x468], R0 ;  /* 0x0004680001007387 */ /* 0x0001e20000100800 */
[----:B-1----:R-:W-:Y:S02]  /*12c0*/  SHF.R.S32.HI R3, RZ, 0x1f, R197 ;  /* 0x0000001fff037819 */ /* 0x002fe400000114c5 */
[----:B------:R-:W-:Y:S02]  /*12d0*/  SHF.R.S32.HI R229, RZ, 0x1f, R185 ;  /* 0x0000001fffe57819 */ /* 0x000fe400000114b9 */
[----:B--2---:R-:W-:Y:S01]  /*12e0*/  SHF.R.S32.HI R2, RZ, 0x1f, R196 ;  /* 0x0000001fff027819 */ /* 0x004fe200000114c4 */
[----:B------:R1:W-:Y:S01]  /*12f0*/  STL [R1+0x470], R3 ;  /* 0x0004700301007387 */ /* 0x0003e20000100800 */
[----:B------:R-:W-:Y:S02]  /*1300*/  SHF.R.S32.HI R228, RZ, 0x1f, R184 ;  /* 0x0000001fffe47819 */ /* 0x000fe400000114b8 */
[----:B------:R-:W-:Y:S01]  /*1310*/  SHF.R.S32.HI R227, RZ, 0x1f, R214 ;  /* 0x0000001fffe37819 */ /* 0x000fe200000114d6 */
[----:B------:R2:W-:Y:S01]  /*1320*/  STL [R1+0x46c], R2 ;  /* 0x00046c0201007387 */ /* 0x0005e20000100800 */
[----:B0-----:R-:W-:-:S02]  /*1330*/  SHF.R.S32.HI R0, RZ, 0x1f, R192 ;  /* 0x0000001fff007819 */ /* 0x001fc400000114c0 */
[----:B------:R-:W-:-:S03]  /*1340*/  SHF.R.S32.HI R219, RZ, 0x1f, R213 ;  /* 0x0000001fffdb7819 */ /* 0x000fc600000114d5 */
[----:B------:R0:W-:Y:S01]  /*1350*/  STL [R1+0x45c], R0 ;  /* 0x00045c0001007387 */ /* 0x0001e20000100800 */
[----:B-1----:R-:W-:Y:S02]  /*1360*/  SHF.R.S32.HI R3, RZ, 0x1f, R194 ;  /* 0x0000001fff037819 */ /* 0x002fe400000114c2 */
[----:B--2---:R-:W-:-:S03]  /*1370*/  SHF.R.S32.HI R2, RZ, 0x1f, R193 ;  /* 0x0000001fff027819 */ /* 0x004fc600000114c1 */
[----:B------:R1:W-:Y:S01]  /*1380*/  STL [R1+0x464], R3 ;  /* 0x0004640301007387 */ /* 0x0003e20000100800 */
[----:B0-----:R-:W-:-:S03]  /*1390*/  SHF.R.S32.HI R0, RZ, 0x1f, R189 ;  /* 0x0000001fff007819 */ /* 0x001fc600000114bd */
[----:B------:R0:W-:Y:S04]  /*13a0*/  STL [R1+0x460], R2 ;  /* 0x0004600201007387 */ /* 0x0001e80000100800 */
[----:B------:R2:W-:Y:S01]  /*13b0*/  STL [R1+0x450], R0 ;  /* 0x0004500001007387 */ /* 0x0005e20000100800 */
[----:B-1----:R-:W-:Y:S02]  /*13c0*/  SHF.R.S32.HI R3, RZ, 0x1f, R191 ;  /* 0x0000001fff037819 */ /* 0x002fe400000114bf */
[----:B0-----:R-:W-:-:S03]  /*13d0*/  SHF.R.S32.HI R2, RZ, 0x1f, R190 ;  /* 0x0000001fff027819 */ /* 0x001fc600000114be */
[----:B------:R0:W-:Y:S01]  /*13e0*/  STL [R1+0x458], R3 ;  /* 0x0004580301007387 */ /* 0x0001e20000100800 */
[----:B--2---:R-:W-:-:S03]  /*13f0*/  SHF.R.S32.HI R0, RZ, 0x1f, R186 ;  /* 0x0000001fff007819 */ /* 0x004fc600000114ba */
[----:B------:R1:W-:Y:S04]  /*1400*/  STL [R1+0x454], R2 ;  /* 0x0004540201007387 */ /* 0x0003e80000100800 */
[----:B------:R2:W-:Y:S01]  /*1410*/  STL [R1+0x444], R0 ;  /* 0x0004440001007387 */ /* 0x0005e20000100800 */
[----:B0-----:R-:W-:Y:S02]  /*1420*/  SHF.R.S32.HI R3, RZ, 0x1f, R188 ;  /* 0x0000001fff037819 */ /* 0x001fe400000114bc */
[----:B-1----:R-:W-:-:S03]  /*1430*/  SHF.R.S32.HI R2, RZ, 0x1f, R187 ;  /* 0x0000001fff027819 */ /* 0x002fc600000114bb */
[----:B------:R0:W-:Y:S01]  /*1440*/  STL [R1+0x44c], R3 ;  /* 0x00044c0301007387 */ /* 0x0001e20000100800 */
[----:B--2---:R-:W-:-:S03]  /*1450*/  IMAD R0, R5, 0x8, R178 ;  /* 0x0000000805007824 */ /* 0x004fc600078e02b2 */
[----:B------:R0:W-:Y:S04]  /*1460*/  STL [R1+0x448], R2 ;  /* 0x0004480201007387 */ /* 0x0001e80000100800 */
[----:B------:R0:W-:Y:S02]  /*1470*/  STL [R1+0x4cc], R0 ;  /* 0x0004cc0001007387 */ /* 0x0001e40000100800 */
.L_x_3562:
[----:B------:R-:W-:Y:S01]  /*1480*/  ULDC.64 UR8, c[0x0][0xb20] ;  /* 0x0002c80000087ab9 */ /* 0x000fe20000000a00 */
[----:B------:R-:W-:Y:S01]  /*1490*/  ULDC.64 UR10, c[0x0][0xb18] ;  /* 0x0002c600000a7ab9 */ /* 0x000fe20000000a00 */
[----:B------:R-:W-:Y:S01]  /*14a0*/  UISETP.NE.U32.AND UP0, UPT, UR8, URZ, UPT ;  /* 0x0000003f0800728c */ /* 0x000fe2000bf05070 */
[----:B------:R-:W-:-:S03]  /*14b0*/  ULDC UR45, c[0x0][0x2f0] ;  /* 0x0000bc00002d7ab9 */ /* 0x000fc60000000800 */
[----:B------:R-:W-:-:S03]  /*14c0*/  UISETP.NE.AND.EX UP0, UPT, UR9, URZ, UPT, UP0 ;  /* 0x0000003f0900728c */ /* 0x000fc6000bf05300 */
[----:B------:R-:W-:Y:S02]  /*14d0*/  ULDC.64 UR8, c[0x0][0xb10] ;  /* 0x0002c40000087ab9 */ /* 0x000fe40000000a00 */
[----:B------:R-:W-:Y:S01]  /*14e0*/  UISETP.NE.U32.AND UP1, UPT, UR8, URZ, UPT ;  /* 0x0000003f0800728c */ /* 0x000fe2000bf25070 */
[----:B------:R-:W-:-:S03]  /*14f0*/  PLOP3.LUT P0, PT, PT, PT, UP0, 0x80, 0x0 ;  /* 0x000000000000781c */ /* 0x000fc60003f0f008 */
[----:B------:R-:W-:-:S03]  /*1500*/  UISETP.NE.AND.EX UP1, UPT, UR9, URZ, UPT, UP1 ;  /* 0x0000003f0900728c */ /* 0x000fc6000bf25310 */
[----:B------:R-:W-:Y:S02]  /*1510*/  @UP0 ULDC.64 UR8, c[0x0][0xb20] ;  /* 0x0002c80000080ab9 */ /* 0x000fe40000000a00 */
[----:B------:R-:W-:Y:S01]  /*1520*/  @UP0 UIMAD.WIDE UR8, UR7, 0x4, UR8 ;  /* 0x00000004070808a5 */ /* 0x000fe2000f8e0208 */
[----:B------:R-:W-:-:S05]  /*1530*/  PLOP3.LUT P2, PT, PT, PT, UP1, 0x80, 0x0 ;  /* 0x000000000000781c */ /* 0x000fca0003f4f018 */
[----:B01-3--:R-:W-:Y:S02]  /*1540*/  IMAD.U32 R2, RZ, RZ, UR8 ;  /* 0x00000008ff027e24 */ /* 0x00bfe4000f8e00ff */
[----:B------:R-:W-:Y:S01]  /*1550*/  IMAD.U32 R3, RZ, RZ, UR9 ;  /* 0x00000009ff037e24 */ /* 0x000fe2000f8e00ff */
[----:B------:R-:W-:Y:S02]  /*1560*/  @UP1 ULDC.64 UR8, c[0x0][0xb10] ;  /* 0x0002c40000081ab9 */ /* 0x000fe40000000a00 */
[----:B------:R-:W-:Y:S02]  /*1570*/  @UP1 UIMAD.WIDE UR8, UR7, 0x4, UR8 ;  /* 0x00000004070818a5 */ /* 0x000fe4000f8e0208 */
[----:B--2---:R-:W2:Y:S04]  /*1580*/  @P0 LDG.E R2, desc[UR36][R2.64] ;  /* 0x0000002402020981 */ /* 0x004ea8000c1e1900 */
[----:B------:R-:W-:-:S02]  /*1590*/  IMAD.U32 R4, RZ, RZ, UR8 ;  /* 0x00000008ff047e24 */ /* 0x000fc4000f8e00ff */
[----:B------:R-:W-:Y:S01]  /*15a0*/  IMAD.U32 R5, RZ, RZ, UR9 ;  /* 0x00000009ff057e24 */ /* 0x000fe2000f8e00ff */
[----:B------:R-:W-:-:S04]  /*15b0*/  ULDC.64 UR8, c[0x0][0x418] ;  /* 0x0001060000087ab9 */ /* 0x000fc80000000a00 */
[----:B------:R-:W3:Y:S01]  /*15c0*/  @P2 LDG.E R4, desc[UR36][R4.64] ;  /* 0x0000002404042981 */ /* 0x000ee2000c1e1900 */
[----:B------:R-:W-:Y:S01]  /*15d0*/  UISETP.NE.U32.AND UP0, UPT, UR8, URZ, UPT ;  /* 0x0000003f0800728c */ /* 0x000fe2000bf05070 */
[----:B------:R-:W-:Y:S01]  /*15e0*/  ISETP.NE.U32.AND P1, PT, RZ, UR10, PT ;  /* 0x0000000aff007c0c */ /* 0x000fe2000bf25070 */
[----:B------:R-:W-:Y:S01]  /*15f0*/  UMOV UR4, URZ ;  /* 0x0000003f00047c82 */ /* 0x000fe20008000000 */
[----:B------:R-:W-:Y:S01]  /*1600*/  ULDC UR8, c[0x0][0x424] ;  /* 0x0001090000087ab9 */ /* 0x000fe20000000800 */
[----:B------:R-:W-:Y:S01]  /*1610*/  UISETP.NE.AND.EX UP0, UPT, UR9, URZ, UPT, UP0 ;  /* 0x0000003f0900728c */ /* 0x000fe2000bf05300 */
[----:B------:R-:W-:Y:S01]  /*1620*/  ISETP.NE.AND.EX P1, PT, RZ, UR11, PT, P1 ;  /* 0x0000000bff007c0c */ /* 0x000fe2000bf25310 */
[----:B------:R-:W-:Y:S01]  /*1630*/  ULDC UR44, c[0x0][0x288] ;  /* 0x0000a200002c7ab9 */ /* 0x000fe20000000800 */
[----:B------:R-:W-:Y:S02]  /*1640*/  ULOP3.LUT UR60, UR6, 0xffff, URZ, 0xc0, !UPT ;  /* 0x0000ffff063c7892 */ /* 0x000fe4000f8ec03f */
[----:B------:R-:W-:-:S04]  /*1650*/  USEL UR8, UR8, 0x1, UP0 ;  /* 0x0000000108087887 */ /* 0x000fc80008000000 */
[----:B------:R-:W-:Y:S01]  /*1660*/  UIMAD UR45, UR8, UR45, URZ ;  /* 0x0000002d082d72a4 */ /* 0x000fe2000f8e023f */
[----:B--2---:R-:W-:Y:S02]  /*1670*/  @P0 R2UR UR4, R2 ;  /* 0x00000000020402ca */ /* 0x004fe400000e0000 */
        /* <DEDUP_REMOVED lines=15> */
.L_x_3432:
[----:B------:R-:W-:Y:S01]  /*1770*/  IMAD.U32 R216, RZ, RZ, UR7 ;  /* 0x00000007ffd87e24 */ /* 0x000fe2000f8e00ff */
[----:B------:R-:W-:Y:S06]  /*1780*/  @!P1 BRA `(.L_x_3433) ;  /* 0x00000000001c9947 */ /* 0x000fec0003800000 */
[----:B------:R-:W-:Y:S02]  /*1790*/  ULDC.64 UR8, c[0x0][0xb18] ;  /* 0x0002c60000087ab9 */ /* 0x000fe40000000a00 */
[----:B------:R-:W-:-:S06]  /*17a0*/  UIMAD.WIDE UR8, UR7, 0x4, UR8 ;  /* 0x00000004070878a5 */ /* 0x000fcc000f8e0208 */
[----:B------:R-:W-:Y:S02]  /*17b0*/  IMAD.U32 R2, RZ, RZ, UR8 ;  /* 0x00000008ff027e24 */ /* 0x000fe4000f8e00ff */
[----:B------:R-:W-:-:S05]  /*17c0*/  IMAD.U32 R3, RZ, RZ, UR9 ;  /* 0x00000009ff037e24 */ /* 0x000fca000f8e00ff */
[----:B------:R-:W2:Y:S02]  /*17d0*/  LDG.E R2, desc[UR36][R2.64] ;  /* 0x0000002402027981 */ /* 0x000ea4000c1e1900 */
[----:B--2---:R-:W-:Y:S01]  /*17e0*/  R2UR UR45, R2 ;  /* 0x00000000022d72ca */ /* 0x004fe200000e0000 */
[----:B------:R-:W-:-:S14]  /*17f0*/  BRA `(.L_x_3434) ;  /* 0x0000000000347947 */ /* 0x000fdc0003800000 */
.L_x_3433:
        /* <DEDUP_REMOVED lines=13> */
.L_x_3434:
[----:B------:R-:W2:Y:S01]  /*18d0*/  LDL R0, [R1+0x4c8] ;  /* 0x0004c80001007983 */ /* 0x000ea20000100800 */
[----:B------:R-:W-:Y:S01]  /*18e0*/  MOV R72, 0x400 ;  /* 0x0000040000487802 */ /* 0x000fe20000000f00 */
[----:B------:R-:W0:Y:S01]  /*18f0*/  LDC R8, c[0x0][0xa80] ;  /* 0x0002a000ff087b82 */ /* 0x000e220000000800 */
[----:B------:R-:W-:Y:S01]  /*1900*/  IMAD.MOV.U32 R5, RZ, RZ, 0x80 ;  /* 0x00000080ff057424 */ /* 0x000fe200078e00ff */
[----:B------:R-:W1:Y:S01]  /*1910*/  S2R R27, SR_CgaCtaId ;  /* 0x00000000001b7919 */ /* 0x000e620000008800 */
[----:B------:R-:W-:Y:S01]  /*1920*/  IMAD.MOV.U32 R6, RZ, RZ, 0x100 ;  /* 0x00000100ff067424 */ /* 0x000fe200078e00ff */
[----:B------:R-:W-:Y:S01]  /*1930*/  UIADD3 UR45, -UR4, UR45, URZ ;  /* 0x0000002d042d7290 */ /* 0x000fe2000fffe13f */
[----:B------:R-:W-:Y:S01]  /*1940*/  IMAD.MOV.U32 R21, RZ, RZ, 0x80 ;  /* 0x00000080ff157424 */ /* 0x000fe200078e00ff */
[----:B------:R-:W3:Y:S01]  /*1950*/  S2R R3, SR_SWINHI ;  /* 0x0000000000037919 */ /* 0x000ee20000002f00 */
[----:B------:R-:W-:Y:S01]  /*1960*/  ULDC UR4, c[0x0][0x448] ;  /* 0x0001120000047ab9 */ /* 0x000fe20000000800 */
[----:B------:R-:W-:Y:S01]  /*1970*/  IMAD.MOV.U32 R26, RZ, RZ, 0x100 ;  /* 0x00000100ff1a7424 */ /* 0x000fe200078e00ff */
[----:B------:R-:W-:Y:S01]  /*1980*/  UISETP.NE.AND UP1, UPT, UR4, 0x1, UPT ;  /* 0x000000010400788c */ /* 0x000fe2000bf25270 */
[----:B------:R-:W-:Y:S01]  /*1990*/  IMAD.U32 R14, RZ, RZ, UR5 ;  /* 0x00000005ff0e7e24 */ /* 0x000fe2000f8e00ff */
[----:B------:R-:W-:Y:S01]  /*19a0*/  USHF.L.U32 UR58, UR5, 0x7, URZ ;  /* 0x00000007053a7899 */ /* 0x000fe2000800063f */
[----:B------:R-:W-:Y:S01]  /*19b0*/  STL.128 [R1+0x200], RZ ;  /* 0x000200ff01007387 */ /* 0x000fe20000100c00 */
[----:B------:R-:W-:Y:S01]  /*19c0*/  ULOP3.LUT UR8, UR6, 0xff000000, URZ, 0xc0, !UPT ;  /* 0xff00000006087892 */ /* 0x000fe2000f8ec03f */
[----:B------:R-:W-:-:S02]  /*19d0*/  ULDC.64 UR4, c[0x0][0xad8] ;  /* 0x0002b60000047ab9 */ /* 0x000fc40000000a00 */
[----:B------:R-:W-:Y:S01]  /*19e0*/  STL [R1+0x50], R14 ;  /* 0x0000500e01007387 */ /* 0x000fe20000100800 */
[----:B------:R-:W-:Y:S02]  /*19f0*/  UISETP.GE.AND UP0, UPT, UR5, 0x1, UPT ;  /* 0x000000010500788c */ /* 0x000fe4000bf06270 */
[----:B------:R-:W-:Y:S01]  /*1a00*/  UIADD3 UR9, UR58, 0x7f, URZ ;  /* 0x0000007f3a097890 */ /* 0x000fe2000fffe03f */
[----:B------:R-:W-:Y:S01]  /*1a10*/  STL.128 [R1+0x210], RZ ;  /* 0x000210ff01007387 */ /* 0x000fe20000100c00 */
[----:B------:R-:W-:Y:S01]  /*1a20*/  ULOP3.LUT UR59, UR6, 0xff0000, URZ, 0xc0, !UPT ;  /* 0x00ff0000063b7892 */ /* 0x000fe2000f8ec03f */
[----:B------:R-:W-:Y:S02]  /*1a30*/  @UP1 ULDC UR10, c[0x0][0x450] ;  /* 0x00011400000a1ab9 */ /* 0x000fe40000000800 */
[----:B0-----:R-:W-:Y:S01]  /*1a40*/  STL [R1+0x220], R8 ;  /* 0x0002200801007387 */ /* 0x001fe20000100800 */
[----:B------:R-:W-:Y:S01]  /*1a50*/  @UP1 ULDC UR6, c[0x0][0x44c] ;  /* 0x0001130000061ab9 */ /* 0x000fe20000000800 */
[----:B------:R-:W-:-:S02]  /*1a60*/  UIADD3 UR38, UR45, 0x1, -UR44 ;  /* 0x000000012d267890 */ /* 0x000fc4000fffe82c */
[----:B------:R-:W-:Y:S01]  /*1a70*/  STL.128 [R1+0x240], RZ ;  /* 0x000240ff01007387 */ /* 0x000fe20000100c00 */
[----:B------:R-:W-:Y:S02]  /*1a80*/  USHF.R.U32.HI UR8, URZ, 0x8, UR8 ;  /* 0x000000083f087899 */ /* 0x000fe40008011608 */
[----:B------:R-:W-:Y:S01]  /*1a90*/  UP2UR UR39, UPR, URZ, 0x2 ;  /* 0x000000023f277883 */ /* 0x000fe20008000000 */
[----:B------:R-:W-:Y:S01]  /*1aa0*/  STL.128 [R1+0x250], RZ ;  /* 0x000250ff01007387 */ /* 0x000fe20000100c00 */
[----:B------:R-:W-:Y:S01]  /*1ab0*/  UP2UR UR41, UPR, URZ, 0x1 ;  /* 0x000000013f297883 */ /* 0x000fe20008000000 */
[----:B-1----:R-:W-:Y:S01]  /*1ac0*/  LEA R72, R27, R72, 0x18 ;  /* 0x000000481b487211 */ /* 0x002fe200078ec0ff */
[----:B------:R-:W-:Y:S01]  /*1ad0*/  ULEA.HI UR59, UR59, UR8, URZ, 0x10 ;  /* 0x000000083b3b7291 */ /* 0x000fe2000f8f803f */
[----:B------:R-:W-:Y:S02]  /*1ae0*/  STL.64 [R1+0x30], R26 ;  /* 0x0000301a01007387 */ /* 0x000fe40000100a00 */
[----:B------:R-:W-:-:S02]  /*1af0*/  MOV R24, R72 ;  /* 0x0000004800187202 */ /* 0x000fc40000000f00 */
[----:B---3--:R-:W-:Y:S01]  /*1b00*/  MOV R25, R3 ;  /* 0x0000000300197202 */ /* 0x008fe20000000f00 */
[----:B------:R-:W-:Y:S01]  /*1b10*/  STL.128 [R1+0x260], RZ ;  /* 0x000260ff01007387 */ /* 0x000fe20000100c00 */
[C---:B------:R-:W-:Y:S02]  /*1b20*/  IADD3 R2, P2, R24.reuse, 0x32450, RZ ;  /* 0x0003245018027810 */ /* 0x040fe40007f5e0ff */
[C---:B------:R-:W-:Y:S01]  /*1b30*/  IADD3 R10, P0, R24.reuse, 0x32430, RZ ;  /* 0x00032430180a7810 */ /* 0x040fe20007f1e0ff */
[----:B------:R-:W-:Y:S01]  /*1b40*/  STL.128 [R1+0x270], RZ ;  /* 0x000270ff01007387 */ /* 0x000fe20000100c00 */
[----:B------:R-:W-:Y:S01]  /*1b50*/  IADD3 R12, P1, R24, 0x32440, RZ ;  /* 0x00032440180c7810 */ /* 0x000fe20007f3e0ff */
[--C-:B------:R-:W-:Y:S01]  /*1b60*/  IMAD.X R9, RZ, RZ, R25.reuse, P2 ;  /* 0x000000ffff097224 */ /* 0x100fe200010e0619 */
[C---:B------:R-:W-:Y:S01]  /*1b70*/  IADD3 R30, P2, R16.reuse, 0x28, RZ ;  /* 0x00000028101e7810 */ /* 0x040fe20007f5e0ff */
[--C-:B------:R-:W-:Y:S01]  /*1b80*/  IMAD.X R11, RZ, RZ, R25.reuse, P0 ;  /* 0x000000ffff0b7224 */ /* 0x100fe200000e0619 */
[----:B------:R-:W-:Y:S01]  /*1b90*/  STL.128 [R1+0x280], RZ ;  /* 0x000280ff01007387 */ /* 0x000fe20000100c00 */
[----:B------:R-:W-:Y:S01]  /*1ba0*/  IMAD.X R13, RZ, RZ, R25, P1 ;  /* 0x000000ffff0d7224 */ /* 0x000fe200008e0619 */
[C---:B------:R-:W-:Y:S01]  /*1bb0*/  IADD3 R29, P0, R16.reuse, 0x200, RZ ;  /* 0x00000200101d7810 */ /* 0x040fe20007f1e0ff */
[----:B------:R-:W-:Y:S01]  /*1bc0*/  IMAD.X R41, RZ, RZ, R17, P2 ;  /* 0x000000ffff297224 */ /* 0x000fe200010e0611 */
[----:B------:R-:W-:Y:S01]  /*1bd0*/  STL.64 [R1+0x18], R10 ;  /* 0x0000180a01007387 */ /* 0x000fe20000100a00 */
[----:B------:R-:W-:-:S02]  /*1be0*/  IADD3 R28, P1, R16, 0x240, RZ ;  /* 0x00000240101c7810 */ /* 0x000fc40007f3e0ff */
[--C-:B------:R-:W-:Y:S01]  /*1bf0*/  IMAD.X R40, RZ, RZ, R17.reuse, P0 ;  /* 0x000000ffff287224 */ /* 0x100fe200000e0611 */
[----:B------:R-:W-:Y:S02]  /*1c00*/  STL.64 [R1+0x20], R12 ;  /* 0x0000200c01007387 */ /* 0x000fe40000100a00 */
[----:B------:R-:W-:Y:S02]  /*1c10*/  IMAD.X R39, RZ, RZ, R17, P1 ;  /* 0x000000ffff277224 */ /* 0x000fe400008e0611 */
[----:B------:R-:W-:Y:S04]  /*1c20*/  STL.128 [R1+0x290], RZ ;  /* 0x000290ff01007387 */ /* 0x000fe80000100c00 */
        /* <DEDUP_REMOVED lines=26> */
[----:B------:R-:W-:Y:S04]  /*1dd0*/  STL [R1+0x10], RZ ;  /* 0x000010ff01007387 */ /* 0x000fe80000100800 */
[----:B------:R-:W-:Y:S01]  /*1de0*/  STL [R1+0x38], RZ ;  /* 0x000038ff01007387 */ /* 0x000fe20000100800 */
[----:B--2---:R-:W-:-:S02]  /*1df0*/  R2UR UR7, R0 ;  /* 0x00000000000772ca */ /* 0x004fc400000e0000 */
[----:B------:R-:W-:-:S05]  /*1e00*/  IADD3 R0, P3, R24, 0x32460, RZ ;  /* 0x0003246018007810 */ /* 0x000fca0007f7e0ff */
[----:B------:R-:W-:Y:S01]  /*1e10*/  IMAD.X R3, RZ, RZ, R25, P3 ;  /* 0x000000ffff037224 */ /* 0x000fe200018e0619 */
[----:B------:R-:W-:-:S05]  /*1e20*/  PLOP3.LUT P3, PT, PT, PT, UP0, 0x40, 0x0 ;  /* 0x000000000000781c */ /* 0x000fca0003f6e808 */
[----:B------:R-:W-:Y:S02]  /*1e30*/  IMAD.U32 R4, RZ, RZ, UR7 ;  /* 0x00000007ff047e24 */ /* 0x000fe4000f8e00ff */
[----:B------:R-:W-:Y:S01]  /*1e40*/  IMAD.U32 R20, RZ, RZ, UR7 ;  /* 0x00000007ff147e24 */ /* 0x000fe2000f8e00ff */
[----:B------:R-:W-:Y:S02]  /*1e50*/  UIMAD.WIDE.U32 UR6, UR9, UR6, URZ ;  /* 0x00000006090672a5 */ /* 0x000fe4000f8e003f */
[----:B------:R0:W-:Y:S02]  /*1e60*/  STL.128 [R1], R4 ;  /* 0x0000000401007387 */ /* 0x0001e40000100c00 */
[----:B------:R-:W-:Y:S02]  /*1e70*/  @UP1 USHF.R.U32.HI UR9, URZ, UR10, UR7 ;  /* 0x0000000a3f091299 */ /* 0x000fe40008011607 */
[----:B------:R1:W-:Y:S02]  /*1e80*/  STL.64 [R1+0x28], R20 ;  /* 0x0000281401007387 */ /* 0x0003e40000100a00 */
[----:B------:R-:W-:-:S04]  /*1e90*/  UIADD3 UR9, UR38, UR9, URZ ;  /* 0x0000000926097290 */ /* 0x000fc8000fffe03f */
[----:B------:R-:W-:Y:S01]  /*1ea0*/  UIADD3 UR4, UR9, UR4, URZ ;  /* 0x0000000409047290 */ /* 0x000fe2000fffe03f */
[----:B0-----:R-:W-:Y:S02]  /*1eb0*/  IMAD.MOV.U32 R4, RZ, RZ, R2 ;  /* 0x000000ffff047224 */ /* 0x001fe400078e0002 */
[----:B------:R-:W-:Y:S02]  /*1ec0*/  IMAD.MOV.U32 R5, RZ, RZ, R9 ;  /* 0x000000ffff057224 */ /* 0x000fe400078e0009 */
[----:B------:R-:W-:Y:S02]  /*1ed0*/  IMAD.MOV.U32 R6, RZ, RZ, R0 ;  /* 0x000000ffff067224 */ /* 0x000fe400078e0000 */
[----:B------:R-:W-:-:S05]  /*1ee0*/  IMAD.MOV.U32 R7, RZ, RZ, R3 ;  /* 0x000000ffff077224 */ /* 0x000fca00078e0003 */
[----:B------:R1:W-:Y:S01]  /*1ef0*/  STL.128 [R1+0x40], R4 ;  /* 0x0000400401007387 */ /* 0x0003e20000100c00 */
        /* <DEDUP_REMOVED lines=11> */
.L_x_3436:
[----:B------:R-:W-:-:S11]  /*1fb0*/  UISETP.NE.AND UP0, UPT, UR5, 0x1, UPT ;  /* 0x000000010500788c */ /* 0x000fd6000bf05270 */
[----:B------:R-:W-:Y:S02]  /*1fc0*/  @UP0 ULDC.64 UR10, c[0x0][0xae0] ;  /* 0x0002b800000a0ab9 */ /* 0x000fe40000000a00 */
[----:B------:R-:W-:-:S04]  /*1fd0*/  UIMAD.WIDE.U32 UR6, UR8, UR10, URZ ;  /* 0x0000000a080672a5 */ /* 0x000fc8000f8e003f */
[----:B------:R-:W-:-:S12]  /*1fe0*/  @UP0 USHF.R.U32.HI UR8, URZ, UR11, UR7 ;  /* 0x0000000b3f080299 */ /* 0x000fd80008011607 */
.L_x_3437:
[----:B------:R-:W-:-:S04]  /*1ff0*/  UIMAD UR8, UR8, UR5, UR5 ;  /* 0x00000005080872a4 */ /* 0x000fc8000f8e0205 */
[----:B------:R-:W-:-:S04]  /*2000*/  UISETP.LT.AND UP0, UPT, UR4, UR8, UPT ;  /* 0x000000080400728c */ /* 0x000fc8000bf01270 */
[----:B------:R-:W-:-:S12]  /*2010*/  USEL UR4, UR4, UR8, UP0 ;  /* 0x0000000804047287 */ /* 0x000fd80008000000 */
.L_x_3435:
        /* <DEDUP_REMOVED lines=12> */
[----:B------:R-:W-:Y:S01]  /*20e0*/  UMOV UR12, UR58 ;  /* 0x0000003a000c7c82 */ /* 0x000fe20008000000 */
        /* <DEDUP_REMOVED lines=20> */
.L_x_3439:
[----:B------:R-:W-:-:S11]  /*2230*/  UISETP.NE.AND UP0, UPT, UR5, 0x1, UPT ;  /* 0x000000010500788c */ /* 0x000fd6000bf05270 */
[----:B------:R-:W-:Y:S02]  /*2240*/  @UP0 ULDC.64 UR12, c[0x0][0xae0] ;  /* 0x0002b800000c0ab9 */ /* 0x000fe40000000a00 */
[----:B------:R-:W-:-:S04]  /*2250*/  UIMAD.WIDE.U32 UR8, UR7, UR12, URZ ;  /* 0x0000000c070872a5 */ /* 0x000fc8000f8e003f */
[----:B------:R-:W-:-:S12]  /*2260*/  @UP0 USHF.R.U32.HI UR7, URZ, UR13, UR9 ;  /* 0x0000000d3f070299 */ /* 0x000fd80008011609 */
.L_x_3440:
[----:B------:R-:W-:-:S04]  /*2270*/  UIMAD UR5, UR7, UR5, URZ ;  /* 0x00000005070572a4 */ /* 0x000fc8000f8e023f */
[----:B------:R-:W-:-:S04]  /*2280*/  UISETP.LT.AND UP0, UPT, UR10, UR5, UPT ;  /* 0x000000050a00728c */ /* 0x000fc8000bf01270 */
[----:B------:R-:W-:-:S12]  /*2290*/  USEL UR10, UR10, UR5, !UP0 ;  /* 0x000000050a0a7287 */ /* 0x000fd8000c000000 */
.L_x_3438:
[----:B------:R-:W-:Y:S02]  /*22a0*/  UIMAD.WIDE UR4, UR10, 0x2aaaaaab, URZ ;  /* 0x2aaaaaab0a0478a5 */ /* 0x000fe4000f8e023f */
[----:B------:R-:W-:Y:S02]  /*22b0*/  ULOP3.LUT UR61, UR59, 0xff, URZ, 0xc0, !UPT ;  /* 0x000000ff3b3d7892 */ /* 0x000fe4000f8ec03f */
[----:B------:R-:W-:Y:S02]  /*22c0*/  USHF.R.U32.HI UR4, URZ, 0x1f, UR5 ;  /* 0x0000001f3f047899 */ /* 0x000fe40008011605 */
[----:B------:R-:W-:Y:S02]  /*22d0*/  USHF.R.U32.HI UR59, URZ, 0x10, UR59 ;  /* 0x000000103f3b7899 */ /* 0x000fe4000801163b */
[----:B------:R-:W-:-:S04]  /*22e0*/  ULEA.HI.SX32 UR4, UR5, UR4, 0x1c ;  /* 0x0000000405047291 */ /* 0x000fc8000f8fe23f */
[----:B------:R-:W-:-:S04]  /*22f0*/  UISETP.LT.AND UP0, UPT, URZ, UR4, UPT ;  /* 0x000000043f00728c */ /* 0x000fc8000bf01270 */
[----:B------:R-:W-:-:S03]  /*2300*/  USEL UR40, URZ, UR4, !UP0 ;  /* 0x000000043f287287 */ /* 0x000fc6000c000000 */
[----:B------:R-:W-:Y:S01]  /*2310*/  UMOV UR4, URZ ;  /* 0x0000003f00047c82 */ /* 0x000fe20008000000 */
[----:B------:R-:W-:-:S06]  /*2320*/  UISETP.GT.AND UP0, UPT, UR6, UR40, UPT ;  /* 0x000000280600728c */ /* 0x000fcc000bf04270 */
[----:B------:R-:W-:-:S13]  /*2330*/  PLOP3.LUT P0, PT, PT, PT, UP0, 0x80, 0x0 ;  /* 0x000000000000781c */ /* 0x000fda0003f0f008 */
[----:B------:R-:W-:Y:S05]  /*2340*/  @!P0 BRA `(.L_x_3441) ;  /* 0x0000000000948947 */ /* 0x000fea0003800000 */
[----:B------:R-:W-:Y:S01]  /*2350*/  UISETP.NE.AND UP0, UPT, UR59, URZ, UPT ;  /* 0x0000003f3b00728c */ /* 0x000fe2000bf05270 */
[----:B------:R-:W-:-:S03]  /*2360*/  ULDC UR4, c[0x0][0xae8] ;  /* 0x0002ba0000047ab9 */ /* 0x000fc60000000800 */
[----:B------:R-:W-:-:S04]  /*2370*/  USEL UR10, UR59, UR4, UP0 ;  /* 0x000000043b0a7287 */ /* 0x000fc80008000000 */
[----:B------:R-:W-:Y:S02]  /*2380*/  UIADD3 UR4, UR10, -0x1, UR6 ;  /* 0xffffffff0a047890 */ /* 0x000fe4000fffe006 */
[----:B------:R-:W-:Y:S02]  /*2390*/  IMAD.U32 R3, RZ, RZ, UR10 ;  /* 0x0000000aff037e24 */ /* 0x000fe4000f8e00ff */
[----:B------:R-:W-:-:S03]  /*23a0*/  UIADD3 UR7, -UR40, UR4, URZ ;  /* 0x0000000428077290 */ /* 0x000fc6000fffe13f */
[-C--:B------:R-:W-:Y:S01]  /*23b0*/  IABS R0, R3.reuse ;  /* 0x0000000300007213 */ /* 0x080fe20000000000 */
[----:B------:R-:W-:Y:S01]  /*23c0*/  UMOV UR4, URZ ;  /* 0x0000003f00047c82 */ /* 0x000fe20008000000 */
[----:B-1----:R-:W-:Y:S01]  /*23d0*/  IABS R5, R3 ;  /* 0x0000000300057213 */ /* 0x002fe20000000000 */
[----:B------:R-:W-:Y:S01]  /*23e0*/  IMAD.U32 R4, RZ, RZ, UR7 ;  /* 0x00000007ff047e24 */ /* 0x000fe2000f8e00ff */
[----:B------:R-:W-:Y:S01]  /*23f0*/  R2UR UR11, R0 ;  /* 0x00000000000b72ca */ /* 0x000fe200000e0000 */
[----:B------:R-:W-:-:S03]  /*2400*/  ULOP3.LUT UR7, UR7, UR10, URZ, 0x3c, !UPT ;  /* 0x0000000a07077292 */ /* 0x000fc6000f8e3c3f */
[----:B------:R-:W-:-:S05]  /*2410*/  IABS R4, R4 ;  /* 0x0000000400047213 */ /* 0x000fca0000000000 */
[----:B------:R-:W-:-:S04]  /*2420*/  IMAD.MOV.U32 R3, RZ, RZ, R4 ;  /* 0x000000ffff037224 */ /* 0x000fc800078e0004 */
[----:B------:R-:W0:Y:S01]  /*2430*/  I2F.RP R0, UR11 ;  /* 0x0000000b00007d06 */ /* 0x000e220008209400 */
[----:B------:R-:W-:-:S07]  /*2440*/  R2UR UR9, R3 ;  /* 0x00000000030972ca */ /* 0x000fce00000e0000 */
        /* <DEDUP_REMOVED lines=21> */
.L_x_3441:
        /* <DEDUP_REMOVED lines=9> */
[----:B------:R-:W2:Y:S01]  /*2630*/  LDL R2, [R1+0x4c4] ;  /* 0x0004c40001027983 */ /* 0x000ea20000100800 */
[----:B------:R-:W-:Y:S01]  /*2640*/  VIADD R8, R72, 0x400 ;  /* 0x0000040048087836 */ /* 0x000fe20000000000 */
[----:B------:R-:W-:Y:S01]  /*2650*/  IADD3 R26, P5, R16, 0x58, RZ ;  /* 0x00000058101a7810 */ /* 0x000fe20007fbe0ff */
[----:B-1----:R-:W-:Y:S01]  /*2660*/  IMAD.MOV.U32 R4, RZ, RZ, 0x1 ;  /* 0x00000001ff047424 */ /* 0x002fe200078e00ff */
[----:B------:R-:W-:Y:S01]  /*2670*/  STL.64 [R1+0x58], RZ ;  /* 0x000058ff01007387 */ /* 0x000fe20000100a00 */
[----:B------:R-:W-:Y:S01]  /*2680*/  IMAD.MOV.U32 R5, RZ, RZ, RZ ;  /* 0x000000ffff057224 */ /* 0x000fe200078e00ff */
[----:B------:R-:W-:Y:S01]  /*2690*/  SHF.R.U32.HI R8, RZ, 0x4, R8 ;  /* 0x00000004ff087819 */ /* 0x000fe20000011608 */
[----:B------:R-:W-:Y:S01]  /*26a0*/  IMAD.MOV.U32 R6, RZ, RZ, 0x1 ;  /* 0x00000001ff067424 */ /* 0x000fe200078e00ff */
[----:B------:R-:W-:Y:S01]  /*26b0*/  STL.128 [R1+0x90], RZ ;  /* 0x000090ff01007387 */ /* 0x000fe20000100c00 */
[----:B------:R-:W-:Y:S01]  /*26c0*/  IMAD.MOV.U32 R7, RZ, RZ, RZ ;  /* 0x000000ffff077224 */ /* 0x000fe200078e00ff */
[----:B------:R-:W-:Y:S01]  /*26d0*/  LOP3.LUT R8, R8, 0x3fff, RZ, 0xc0, !PT ;  /* 0x00003fff08087812 */ /* 0x000fe200078ec0ff */
[----:B------:R-:W-:Y:S01]  /*26e0*/  IMAD.MOV.U32 R10, RZ, RZ, 0x1 ;  /* 0x00000001ff0a7424 */ /* 0x000fe200078e00ff */
[----:B------:R-:W-:Y:S01]  /*26f0*/  STL.128 [R1+0xa0], RZ ;  /* 0x0000a0ff01007387 */ /* 0x000fe20000100c00 */
[----:B------:R-:W-:Y:S01]  /*2700*/  IMAD.MOV.U32 R11, RZ, RZ, RZ ;  /* 0x000000ffff0b7224 */ /* 0x000fe200078e00ff */
[C---:B------:R-:W-:Y:S01]  /*2710*/  IADD3 R37, P6, R16.reuse, 0x60, RZ ;  /* 0x0000006010257810 */ /* 0x040fe20007fde0ff */
[----:B------:R-:W-:Y:S01]  /*2720*/  IMAD.X R27, RZ, RZ, R17, P5 ;  /* 0x000000ffff1b7224 */ /* 0x000fe200028e0611 */
[----:B------:R0:W-:Y:S01]  /*2730*/  STL.128 [R1+0x60], R4 ;  /* 0x0000600401007387 */ /* 0x0001e20000100c00 */
[----:B------:R-:W-:-:S02]  /*2740*/  IADD3 R36, P1, R16, 0x68, RZ ;  /* 0x0000006810247810 */ /* 0x000fc40007f3e0ff */
[C---:B------:R-:W-:Y:S01]  /*2750*/  IADD3 R35, P2, R16.reuse, 0x70, RZ ;  /* 0x0000007010237810 */ /* 0x040fe20007f5e0ff */
[----:B------:R-:W-:Y:S01]  /*2760*/  STL.64 [R1+0x70], R10 ;  /* 0x0000700a01007387 */ /* 0x000fe20000100a00 */
[--C-:B------:R-:W-:Y:S01]  /*2770*/  IMAD.X R38, RZ, RZ, R17.reuse, P6 ;  /* 0x000000ffff267224 */ /* 0x100fe200030e0611 */
[C---:B------:R-:W-:Y:S01]  /*2780*/  IADD3 R34, P3, R16.reuse, 0x78, RZ ;  /* 0x0000007810227810 */ /* 0x040fe20007f7e0ff */
[--C-:B------:R-:W-:Y:S01]  /*2790*/  IMAD.X R51, RZ, RZ, R17.reuse, P1 ;  /* 0x000000ffff337224 */ /* 0x100fe200008e0611 */
[----:B------:R-:W-:Y:S01]  /*27a0*/  STL.128 [R1+0xb0], RZ ;  /* 0x0000b0ff01007387 */ /* 0x000fe20000100c00 */
[--C-:B------:R-:W-:Y:S01]  /*27b0*/  IMAD.X R52, RZ, RZ, R17.reuse, P2 ;  /* 0x000000ffff347224 */ /* 0x100fe200010e0611 */
[C---:B------:R-:W-:Y:S01]  /*27c0*/  IADD3 R31, P4, R16.reuse, 0x80, RZ ;  /* 0x00000080101f7810 */ /* 0x040fe20007f9e0ff */
[----:B------:R-:W-:Y:S01]  /*27d0*/  IMAD.X R49, RZ, RZ, R17, P3 ;  /* 0x000000ffff317224 */ /* 0x000fe200018e0611 */
[----:B------:R-:W-:Y:S01]  /*27e0*/  STL.128 [R1+0xc0], RZ ;  /* 0x0000c0ff01007387 */ /* 0x000fe20000100c00 */
[----:B------:R-:W-:-:S02]  /*27f0*/  IADD3 R33, P5, R16, 0x88, RZ ;  /* 0x0000008810217810 */ /* 0x000fc40007fbe0ff */
[----:B------:R-:W-:Y:S01]  /*2800*/  IADD3 R32, P6, R16, 0x90, RZ ;  /* 0x0000009010207810 */ /* 0x000fe20007fde0ff */
[----:B0-----:R-:W-:Y:S01]  /*2810*/  IMAD.MOV.U32 R5, RZ, RZ, 0x40000040 ;  /* 0x40000040ff057424 */ /* 0x001fe200078e00ff */
[C---:B------:R-:W-:Y:S01]  /*2820*/  LOP3.LUT R6, R8.reuse, 0x3000000, RZ, 0xfc, !PT ;  /* 0x0300000008067812 */ /* 0x040fe200078efcff */
[----:B------:R-:W-:Y:S01]  /*2830*/  IMAD.MOV.U32 R7, RZ, RZ, 0x40000040 ;  /* 0x40000040ff077424 */ /* 0x000fe200078e00ff */
[----:B------:R-:W-:Y:S01]  /*2840*/  LOP3.LUT R8, R8, 0x10000, RZ, 0xfc, !PT ;  /* 0x0001000008087812 */ /* 0x000fe200078efcff */
[----:B------:R-:W-:Y:S01]  /*2850*/  STL.128 [R1+0xd0], RZ ;  /* 0x0000d0ff01007387 */ /* 0x000fe20000100c00 */
[C---:B------:R-:W-:Y:S01]  /*2860*/  IADD3 R45, P1, R16.reuse, 0xf0, RZ ;  /* 0x000000f0102d7810 */ /* 0x040fe20007f3e0ff */
[--C-:B------:R-:W-:Y:S01]  /*2870*/  IMAD.X R50, RZ, RZ, R17.reuse, P4 ;  /* 0x000000ffff327224 */ /* 0x100fe200020e0611 */
[----:B------:R-:W-:Y:S01]  /*2880*/  IADD3 R43, P2, R16, 0xf8, RZ ;  /* 0x000000f8102b7810 */ /* 0x000fe20007f5e0ff */
[----:B------:R-:W-:Y:S01]  /*2890*/  STL.128 [R1+0xe0], RZ ;  /* 0x0000e0ff01007387 */ /* 0x000fe20000100c00 */
[----:B------:R-:W-:-:S02]  /*28a0*/  IMAD.X R48, RZ, RZ, R17, P5 ;  /* 0x000000ffff307224 */ /* 0x000fc400028e0611 */
[--C-:B------:R-:W-:Y:S02]  /*28b0*/  IMAD.X R47, RZ, RZ, R17.reuse, P6 ;  /* 0x000000ffff2f7224 */ /* 0x100fe400030e0611 */
[--C-:B------:R-:W-:Y:S02]  /*28c0*/  IMAD.X R46, RZ, RZ, R17.reuse, P1 ;  /* 0x000000ffff2e7224 */ /* 0x100fe400008e0611 */
[----:B------:R-:W-:Y:S01]  /*28d0*/  IMAD.X R44, RZ, RZ, R17, P2 ;  /* 0x000000ffff2c7224 */ /* 0x000fe200010e0611 */
[----:B--2---:R-:W0:Y:S02]  /*28e0*/  SHFL.IDX PT, R0, R2, RZ, 0x1f ;  /* 0x00001fff02007589 */ /* 0x004e2400000e0000 */
[----:B0-----:R-:W-:-:S04]  /*28f0*/  LEA.HI R2, R0, R0, RZ, 0x1 ;  /* 0x0000000000027211 */ /* 0x001fc800078f08ff */
[----:B------:R-:W-:Y:S01]  /*2900*/  LOP3.LUT R3, R2, 0x7fffe, RZ, 0xc0, !PT ;  /* 0x0007fffe02037812 */ /* 0x000fe200078ec0ff */
[----:B------:R-:W-:-:S04]  /*2910*/  VIADD R2, R72, 0x1c400 ;  /* 0x0001c40048027836 */ /* 0x000fc80000000000 */
[----:B------:R-:W-:Y:S01]  /*2920*/  IMAD.IADD R0, R0, 0x1, -R3 ;  /* 0x0000000100007824 */ /* 0x000fe200078e0a03 */
[----:B------:R-:W-:Y:S01]  /*2930*/  SHF.R.U32.HI R2, RZ, 0x4, R2 ;  /* 0x00000004ff027819 */ /* 0x000fe20000011602 */
[----:B------:R-:W-:-:S03]  /*2940*/  VIADD R3, R72, 0x18400 ;  /* 0x0001840048037836 */ /* 0x000fc60000000000 */
[----:B------:R-:W-:Y:S01]  /*2950*/  LOP3.LUT R2, R2, 0x3fff, RZ, 0xc0, !PT ;  /* 0x00003fff02027812 */ /* 0x000fe200078ec0ff */
[----:B------:R-:W-:Y:S01]  /*2960*/  IMAD R0, R0, 0x2000, R3 ;  /* 0x0000200000007824 */ /* 0x000fe200078e0203 */
[----:B------:R-:W-:Y:S02]  /*2970*/  LOP3.LUT P0, RZ, R3, 0x1bf, RZ, 0xc0, !PT ;  /* 0x000001bf03ff7812 */ /* 0x000fe4000780c0ff */
[----:B------:R-:W-:Y:S01]  /*2980*/  LOP3.LUT R4, R2, 0x10000, RZ, 0xfc, !PT ;  /* 0x0001000002047812 */ /* 0x000fe200078efcff */
[----:B------:R-:W-:Y:S01]  /*2990*/  VIADD R3, R0, 0xa000 ;  /* 0x0000a00000037836 */ /* 0x000fe20000000000 */
[----:B------:R-:W-:-:S03]  /*29a0*/  SHF.R.U32.HI R0, RZ, 0x4, R0 ;  /* 0x00000004ff007819 */ /* 0x000fc60000011600 */
[----:B------:R0:W-:Y:S01]  /*29b0*/  STL.128 [R1+0x80], R4 ;  /* 0x0000800401007387 */ /* 0x0001e20000100c00 */
[----:B------:R-:W-:Y:S02]  /*29c0*/  SHF.R.U32.HI R3, RZ, 0x4, R3 ;  /* 0x00000004ff037819 */ /* 0x000fe40000011603 */
[----:B------:R-:W-:Y:S02]  /*29d0*/  LOP3.LUT R0, R0, 0x3fff, RZ, 0xc0, !PT ;  /* 0x00003fff00007812 */ /* 0x000fe400078ec0ff */
[----:B------:R-:W-:Y:S02]  /*29e0*/  LOP3.LUT R3, R3, 0x3fff, RZ, 0xc0, !PT ;  /* 0x00003fff03037812 */ /* 0x000fe400078ec0ff */
[----:B------:R-:W-:Y:S02]  /*29f0*/  LOP3.LUT R2, R0, 0x10000, RZ, 0xfc, !PT ;  /* 0x0001000000027812 */ /* 0x000fe400078efcff */
[----:B------:R-:W-:Y:S01]  /*2a00*/  LOP3.LUT R0, R3, 0x10000, RZ, 0xfc, !PT ;  /* 0x0001000003007812 */ /* 0x000fe200078efcff */
[----:B------:R-:W-:-:S05]  /*2a10*/  IMAD.MOV.U32 R3, RZ, RZ, 0x40000040 ;  /* 0x40000040ff037424 */ /* 0x000fca00078e00ff */
[----:B------:R1:W-:Y:S01]  /*2a20*/  STL.64 [R1+0x78], R2 ;  /* 0x0000780201007387 */ /* 0x0003e20000100a00 */
[----:B0-----:R-:W-:Y:S02]  /*2a30*/  IMAD.MOV.U32 R6, RZ, RZ, R8 ;  /* 0x000000ffff067224 */ /* 0x001fe400078e0008 */
[----:B------:R-:W-:-:S05]  /*2a40*/  IMAD.MOV.U32 R4, RZ, RZ, R0 ;  /* 0x000000ffff047224 */ /* 0x000fca00078e0000 */
[----:B------:R1:W-:Y:S01]  /*2a50*/  STL.128 [R1+0xf0], R4 ;  /* 0x0000f00401007387 */ /* 0x0003e20000100c00 */
[----:B------:R-:W-:Y:S05]  /*2a60*/  @!P0 BRA `(.L_x_3443) ;  /* 0x0000000000408947 */ /* 0x000fea0003800000 */
[----:B-1----:R-:W-:Y:S01]  /*2a70*/  MOV R2, 0x0 ;  /* 0x0000000000027802 */ /* 0x002fe20000000f00 */
        /* <DEDUP_REMOVED lines=15> */
.L_x_3443:
[----:B------:R-:W2:Y:S01]  /*2b70*/  LDL R42, [R1+0x1fc] ;  /* 0x0001fc00012a7983 */ /* 0x000ea20000100800 */
[----:B-1----:R-:W0:Y:S01]  /*2b80*/  LDC.64 R2, c[0x0][0xad8] ;  /* 0x0002b600ff027b82 */ /* 0x002e220000000a00 */
[----:B------:R-:W-:Y:S01]  /*2b90*/  IADD3 R20, P0, R16, 0x100, RZ ;  /* 0x0000010010147810 */ /* 0x000fe20007f1e0ff */
[----:B------:R-:W-:Y:S01]  /*2ba0*/  IMAD.U32 R9, RZ, RZ, UR45 ;  /* 0x0000002dff097e24 */ /* 0x000fe2000f8e00ff */
[----:B------:R-:W1:Y:S01]  /*2bb0*/  S2R R53, SR_TID.X ;  /* 0x0000000000357919 */ /* 0x000e620000002100 */
[----:B------:R-:W-:Y:S01]  /*2bc0*/  IMAD.U32 R8, RZ, RZ, UR44 ;  /* 0x0000002cff087e24 */ /* 0x000fe2000f8e00ff */
[----:B------:R-:W-:Y:S01]  /*2bd0*/  BSSY B0, `(.L_x_3444) ;  /* 0x000001c000007945 */ /* 0x000fe20003800000 */
[----:B------:R-:W-:Y:S01]  /*2be0*/  IMAD.MOV.U32 R12, RZ, RZ, RZ ;  /* 0x000000ffff0c7224 */ /* 0x000fe200078e00ff */
[----:B------:R3:W-:Y:S01]  /*2bf0*/  STL.64 [R1+0x110], R26 ;  /* 0x0001101a01007387 */ /* 0x0007e20000100a00 */
[----:B------:R-:W4:Y:S01]  /*2c00*/  LDC.64 R4, c[0x0][0xae0] ;  /* 0x0002b800ff047b82 */ /* 0x000f220000000a00 */
[----:B------:R-:W-:-:S02]  /*2c10*/  IMAD.X R21, RZ, RZ, R17, P0 ;  /* 0x000000ffff157224 */ /* 0x000fc400000e0611 */
[----:B------:R0:W-:Y:S04]  /*2c20*/  STL.64 [R1+0x100], R178 ;  /* 0x000100b201007387 */ /* 0x0001e80000100a00 */
[----:B------:R0:W-:Y:S01]  /*2c30*/  STL.64 [R1+0x108], R20 ;  /* 0x0001081401007387 */ /* 0x0001e20000100a00 */
[----:B------:R-:W5:Y:S03]  /*2c40*/  LDC R10, c[0x0][0xad4] ;  /* 0x0002b500ff0a7b82 */ /* 0x000f660000000800 */
[----:B------:R0:W-:Y:S04]  /*2c50*/  STL.U8 [R1+0x118], RZ ;  /* 0x000118ff01007387 */ /* 0x0001e80000100000 */
[----:B------:R0:W-:Y:S01]  /*2c60*/  STL.U8 [R1+0x14c], RZ ;  /* 0x00014cff01007387 */ /* 0x0001e20000100000 */
[----:B------:R-:W3:Y:S01]  /*2c70*/  LDC.64 R6, c[0x0][0x448] ;  /* 0x00011200ff067b82 */ /* 0x000ee20000000a00 */
[----:B0-----:R-:W-:-:S02]  /*2c80*/  IMAD.MOV.U32 R11, RZ, RZ, R2 ;  /* 0x000000ffff0b7224 */ /* 0x001fc400078e0002 */
[----:B------:R-:W-:-:S05]  /*2c90*/  IMAD.MOV.U32 R13, RZ, RZ, R3 ;  /* 0x000000ffff0d7224 */ /* 0x000fca00078e0003 */
[----:B------:R-:W0:Y:S01]  /*2ca0*/  LDC R224, c[0x0][0x450] ;  /* 0x00011400ffe07b82 */ /* 0x000e220000000800 */
[----:B----4-:R-:W-:Y:S02]  /*2cb0*/  IMAD.MOV.U32 R14, RZ, RZ, R4 ;  /* 0x000000ffff0e7224 */ /* 0x010fe400078e0004 */
[----:B------:R-:W-:Y:S02]  /*2cc0*/  IMAD.MOV.U32 R15, RZ, RZ, R5 ;  /* 0x000000ffff0f7224 */ /* 0x000fe400078e0005 */
[----:B-1----:R-:W-:Y:S01]  /*2cd0*/  VIADD R217, R53, 0xffffff80 ;  /* 0xffffff8035d97836 */ /* 0x002fe20000000000 */
[----:B-----5:R1:W-:Y:S04]  /*2ce0*/  STL.128 [R1+0x120], R8 ;  /* 0x0001200801007387 */ /* 0x0203e80000100c00 */
[----:B------:R1:W-:Y:S04]  /*2cf0*/  STL.128 [R1+0x130], R12 ;  /* 0x0001300c01007387 */ /* 0x0003e80000100c00 */
[----:B---3--:R1:W-:Y:S04]  /*2d00*/  STL.64 [R1+0x140], R6 ;  /* 0x0001400601007387 */ /* 0x0083e80000100a00 */
[----:B------:R1:W-:Y:S04]  /*2d10*/  STL [R1+0x11c], R217 ;  /* 0x00011cd901007387 */ /* 0x0003e80000100800 */
[----:B0-----:R1:W-:Y:S01]  /*2d20*/  STL [R1+0x148], R224 ;  /* 0x000148e001007387 */ /* 0x0013e20000100800 */
[----:B--2---:R-:W-:-:S04]  /*2d30*/  LEA.HI R0, R42, R42, RZ, 0x1 ;  /* 0x0000002a2a007211 */ /* 0x004fc800078f08ff */
[----:B------:R-:W-:-:S05]  /*2d40*/  LOP3.LUT R27, R0, 0xfffffffe, RZ, 0xc0, !PT ;  /* 0xfffffffe001b7812 */ /* 0x000fca00078ec0ff */
[----:B------:R-:W-:-:S05]  /*2d50*/  IMAD.IADD R0, R42, 0x1, -R27 ;  /* 0x000000012a007824 */ /* 0x000fca00078e0a1b */
[----:B------:R-:W-:-:S04]  /*2d60*/  SHF.L.U32 R27, R0, 0x1f, RZ ;  /* 0x0000001f001b7819 */ /* 0x000fc800000006ff */
[----:B------:R-:W0:Y:S02]  /*2d70*/  SYNCS.PHASECHK.TRANS64.TRYWAIT P0, [R72+URZ+0x32400], R27 ;  /* 0x0324001b480075a7 */ /* 0x000e24000800017f */
[----:B01----:R-:W-:Y:S05]  /*2d80*/  @!P0 BRA `(.L_x_3445) ;  /* 0x0000028000e88947 */ /* 0x003fea0003800000 */
.L_x_3663:
[----:B------:R-:W-:Y:S05]  /*2d90*/  BSYNC B0 ;  /* 0x0000000000007941 */ /* 0x000fea0003800000 */
.L_x_3444:
[----:B------:R-:W2:Y:S04]  /*2da0*/  LDL R9, [R1+0x4b4] ;  /* 0x0004b40001097983 */ /* 0x000ea80000100800 */
[----:B------:R-:W2:Y:S04]  /*2db0*/  LDL R8, [R1+0x4b8] ;  /* 0x0004b80001087983 */ /* 0x000ea80000100800 */
[----:B------:R-:W3:Y:S04]  /*2dc0*/  LDL R0, [R1+0x4c0] ;  /* 0x0004c00001007983 */ /* 0x000ee80000100800 */
[----:B------:R-:W0:Y:S04]  /*2dd0*/  LDL R6, [R1+0x4bc] ;  /* 0x0004bc0001067983 */ /* 0x000e280000100800 */
[----:B------:R-:W4:Y:S04]  /*2de0*/  LDL R42, [R1] ;  /* 0x00000000012a7983 */ /* 0x000f280000100800 */
[----:B------:R1:W5:Y:S01]  /*2df0*/  LDL.64 R12, [R1+0x1f0] ;  /* 0x0001f000010c7983 */ /* 0x0003620000100a00 */
[----:B------:R-:W-:-:S02]  /*2e00*/  IMAD.MOV.U32 R10, RZ, RZ, R37 ;  /* 0x000000ffff0a7224 */ /* 0x000fc400078e0025 */
[----:B------:R-:W-:Y:S01]  /*2e10*/  IMAD.MOV.U32 R11, RZ, RZ, R38 ;  /* 0x000000ffff0b7224 */ /* 0x000fe200078e0026 */
[C---:B------:R-:W-:Y:S01]  /*2e20*/  IADD3 R14, P0, R16.reuse, 0x14c, RZ ;  /* 0x0000014c100e7810 */ /* 0x040fe20007f1e0ff */
[----:B------:R-:W1:Y:S01]  /*2e30*/  S2R R53, SR_TID.X ;  /* 0x0000000000357919 */ /* 0x000e620000002100 */
[----:B------:R-:W-:Y:S05]  /*2e40*/  WARPSYNC.ALL ;  /* 0x0000000000007948 */ /* 0x000fea0003800000 */
[----:B------:R-:W-:Y:S01]  /*2e50*/  BSSY B0, `(.L_x_3446) ;  /* 0x0000037000007945 */ /* 0x000fe20003800000 */
[----:B-1----:R-:W-:Y:S01]  /*2e60*/  SHF.R.U32.HI R37, RZ, 0x7, R53 ;  /* 0x00000007ff257819 */ /* 0x002fe20000011635 */
[----:B--2---:R1:W-:Y:S01]  /*2e70*/  STL.128 [R1+0x150], R8 ;  /* 0x0001500801007387 */ /* 0x0043e20000100c00 */
[----:B---3--:R-:W-:Y:S01]  /*2e80*/  IMAD.MOV.U32 R26, RZ, RZ, R0 ;  /* 0x000000ffff1a7224 */ /* 0x008fe200078e0000 */
[----:B------:R-:W-:Y:S01]  /*2e90*/  IADD3 R0, P2, R16, 0x230, RZ ;  /* 0x0000023010007810 */ /* 0x000fe20007f5e0ff */
[----:B-1----:R-:W-:-:S02]  /*2ea0*/  IMAD.MOV.U32 R8, RZ, RZ, R34 ;  /* 0x000000ffff087224 */ /* 0x002fc400078e0022 */
[----:B------:R-:W-:Y:S02]  /*2eb0*/  IMAD.MOV.U32 R9, RZ, RZ, R49 ;  /* 0x000000ffff097224 */ /* 0x000fe400078e0031 */
[----:B------:R-:W-:Y:S02]  /*2ec0*/  IMAD.MOV.U32 R10, RZ, RZ, R31 ;  /* 0x000000ffff0a7224 */ /* 0x000fe400078e001f */
[----:B------:R-:W-:-:S05]  /*2ed0*/  IMAD.MOV.U32 R11, RZ, RZ, R50 ;  /* 0x000000ffff0b7224 */ /* 0x000fca00078e0032 */
[----:B------:R1:W-:Y:S01]  /*2ee0*/  STL.128 [R1+0x170], R8 ;  /* 0x0001700801007387 */ /* 0x0003e20000100c00 */
[----:B0-----:R-:W-:Y:S01]  /*2ef0*/  IMAD.MOV.U32 R27, RZ, RZ, R6 ;  /* 0x000000ffff1b7224 */ /* 0x001fe200078e0006 */
[----:B------:R-:W-:Y:S01]  /*2f00*/  IADD3 R6, P1, R16, 0x108, RZ ;  /* 0x0000010810067810 */ /* 0x000fe20007f3e0ff */
[--C-:B------:R-:W-:Y:S02]  /*2f10*/  IMAD.X R31, RZ, RZ, R17.reuse, P0 ;  /* 0x000000ffff1f7224 */ /* 0x100fe400000e0611 */
[----:B------:R-:W-:Y:S02]  /*2f20*/  IMAD.X R15, RZ, RZ, R17, P2 ;  /* 0x000000ffff0f7224 */ /* 0x000fe400010e0611 */
[----:B-1----:R-:W-:Y:S02]  /*2f30*/  IMAD.MOV.U32 R8, RZ, RZ, R30 ;  /* 0x000000ffff087224 */ /* 0x002fe400078e001e */
[----:B------:R-:W-:Y:S02]  /*2f40*/  IMAD.MOV.U32 R9, RZ, RZ, R41 ;  /* 0x000000ffff097224 */ /* 0x000fe400078e0029 */
[----:B------:R-:W-:-:S02]  /*2f50*/  IMAD.MOV.U32 R10, RZ, RZ, R35 ;  /* 0x000000ffff0a7224 */ /* 0x000fc400078e0023 */
[----:B------:R-:W-:-:S05]  /*2f60*/  IMAD.MOV.U32 R11, RZ, RZ, R52 ;  /* 0x000000ffff0b7224 */ /* 0x000fca00078e0034 */
[----:B------:R0:W-:Y:S01]  /*2f70*/  STL.128 [R1+0x190], R8 ;  /* 0x0001900801007387 */ /* 0x0001e20000100c00 */
[----:B------:R-:W-:Y:S02]  /*2f80*/  IMAD.X R21, RZ, RZ, R17, P1 ;  /* 0x000000ffff157224 */ /* 0x000fe400008e0611 */
[----:B0-----:R-:W-:Y:S02]  /*2f90*/  IMAD.MOV.U32 R8, RZ, RZ, R45 ;  /* 0x000000ffff087224 */ /* 0x001fe400078e002d */
[----:B------:R-:W-:Y:S02]  /*2fa0*/  IMAD.MOV.U32 R9, RZ, RZ, R46 ;  /* 0x000000ffff097224 */ /* 0x000fe400078e002e */
[----:B------:R-:W-:Y:S02]  /*2fb0*/  IMAD.MOV.U32 R10, RZ, RZ, R43 ;  /* 0x000000ffff0a7224 */ /* 0x000fe400078e002b */
[----:B------:R-:W-:-:S05]  /*2fc0*/  IMAD.MOV.U32 R11, RZ, RZ, R44 ;  /* 0x000000ffff0b7224 */ /* 0x000fca00078e002c */
[----:B------:R0:W-:Y:S01]  /*2fd0*/  STL.128 [R1+0x1a0], R8 ;  /* 0x0001a00801007387 */ /* 0x0001e20000100c00 */
[----:B------:R-:W-:Y:S01]  /*2fe0*/  IADD3 R20, P0, R16, 0x118, RZ ;  /* 0x0000011810147810 */ /* 0x000fe20007f1e0ff */
        /* <DEDUP_REMOVED lines=10> */
[----:B------:R-:W-:Y:S01]  /*3090*/  IMAD.X R21, RZ, RZ, R17, P0 ;  /* 0x000000ffff157224 */ /* 0x000fe200000e0611 */
[----:B----4-:R-:W-:Y:S02]  /*30a0*/  LOP3.LUT R0, R42, 0x1, RZ, 0xfc, !PT ;  /* 0x000000012a007812 */ /* 0x010fe400078efcff */
[----:B------:R-:W-:Y:S01]  /*30b0*/  STL.128 [R1+0x180], R24 ;  /* 0x0001801801007387 */ /* 0x000fe20000100c00 */
[----:B0-----:R-:W-:Y:S02]  /*30c0*/  IMAD.MOV.U32 R8, RZ, RZ, R28 ;  /* 0x000000ffff087224 */ /* 0x001fe400078e001c */
[----:B------:R-:W-:Y:S02]  /*30d0*/  IMAD.MOV.U32 R9, RZ, RZ, R39 ;  /* 0x000000ffff097224 */ /* 0x000fe400078e0027 */
[----:B------:R-:W-:Y:S02]  /*30e0*/  IMAD.MOV.U32 R10, RZ, RZ, R36 ;  /* 0x000000ffff0a7224 */ /* 0x000fe400078e0024 */
[----:B------:R-:W-:-:S05]  /*30f0*/  IMAD.MOV.U32 R11, RZ, RZ, R51 ;  /* 0x000000ffff0b7224 */ /* 0x000fca00078e0033 */
[----:B------:R0:W-:Y:S04]  /*3100*/  STL.128 [R1+0x1d0], R8 ;  /* 0x0001d00801007387 */ /* 0x0001e80000100c00 */
[----:B------:R1:W-:Y:S01]  /*3110*/  STL.128 [R1+0x160], R20 ;  /* 0x0001601401007387 */ /* 0x0003e20000100c00 */
[----:B------:R-:W-:Y:S01]  /*3120*/  ISETP.NE.AND P1, PT, R0, 0x3, PT ;  /* 0x000000030000780c */ /* 0x000fe20003f25270 */
[----:B0-----:R-:W-:Y:S02]  /*3130*/  IMAD.MOV.U32 R8, RZ, RZ, R32 ;  /* 0x000000ffff087224 */ /* 0x001fe400078e0020 */
[----:B------:R-:W-:Y:S02]  /*3140*/  IMAD.MOV.U32 R9, RZ, RZ, R47 ;  /* 0x000000ffff097224 */ /* 0x000fe400078e002f */
[----:B------:R-:W-:-:S02]  /*3150*/  IMAD.MOV.U32 R10, RZ, RZ, R33 ;  /* 0x000000ffff0a7224 */ /* 0x000fc400078e0021 */
[----:B------:R-:W-:-:S05]  /*3160*/  IMAD.MOV.U32 R11, RZ, RZ, R48 ;  /* 0x000000ffff0b7224 */ /* 0x000fca00078e0030 */
[----:B------:R1:W-:Y:S01]  /*3170*/  STL.128 [R1+0x1e0], R8 ;  /* 0x0001e00801007387 */ /* 0x0003e20000100c00 */
[----:B------:R-:W-:-:S05]  /*3180*/  VIADD R6, R37, 0x8 ;  /* 0x0000000825067836 */ /* 0x000fca0000000000 */
[----:B------:R1:W-:Y:S06]  /*3190*/  BAR.SYNC.DEFER_BLOCKING R6, 0x100 ;  /* 0x000400060000751d */ /* 0x0003ec0000010000 */
[----:B------:R-:W-:Y:S05]  /*31a0*/  @!P1 BRA `(.L_x_3447) ;  /* 0x0000000000049947 */ /* 0x000fea0003800000 */
[----:B------:R-:W-:Y:S01]  /*31b0*/  BPT.TRAP 0x1 ;  /* 0x000000040000795c */ /* 0x000fe20000300000 */
.L_x_3447:
[----:B------:R-:W-:Y:S05]  /*31c0*/  BSYNC B0 ;  /* 0x0000000000007941 */ /* 0x000fea0003800000 */
.L_x_3446:
[----:B-1----:R-:W2:Y:S01]  /*31d0*/  LDL.64 R8, [R1+0x18] ;  /* 0x0000180001087983 */ /* 0x002ea20000100a00 */
[----:B-----5:R-:W-:Y:S01]  /*31e0*/  SHF.L.U32 R13, R13, 0x1f, RZ ;  /* 0x0000001f0d0d7819 */ /* 0x020fe200000006ff */
[----:B------:R-:W-:Y:S01]  /*31f0*/  BSSY B0, `(.L_x_3448) ;  /* 0x0000006000007945 */ /* 0x000fe20003800000 */
[----:B--2---:R-:W-:-:S05]  /*3200*/  MOV R9, R8 ;  /* 0x0000000800097202 */ /* 0x004fca0000000f00 */
[----:B------:R-:W-:-:S04]  /*3210*/  IMAD R12, R12, 0x8, R9 ;  /* 0x000000080c0c7824 */ /* 0x000fc800078e0209 */
[----:B------:R0:W1:Y:S01]  /*3220*/  SYNCS.PHASECHK.TRANS64.TRYWAIT P0, [R12+URZ], R13 ;  /* 0x0000000d0c0075a7 */ /* 0x000062000800017f */
[----:B------:R-:W-:Y:S05]  /*3230*/  @!P1 BRA `(.L_x_3449) ;  /* 0x0000000000049947 */ /* 0x000fea0003800000 */
[----:B------:R-:W-:Y:S01]  /*3240*/  BPT.TRAP 0x1 ;  /* 0x000000040000795c */ /* 0x000fe20000300000 */
.L_x_3449:
[----:B------:R-:W-:Y:S05]  /*3250*/  BSYNC B0 ;  /* 0x0000000000007941 */ /* 0x000fea0003800000 */
.L_x_3448:
[----:B------:R-:W-:Y:S04]  /*3260*/  BSSY B0, `(.L_x_3450) ;  /* 0x0000004000007945 */ /* 0x000fe80003800000 */
[----:B-1----:R-:W-:Y:S05]  /*3270*/  @P0 BRA `(.L_x_3451) ;  /* 0x0000000000080947 */ /* 0x002fea0003800000 */
[----:B------:R-:W1:Y:S02]  /*3280*/  SYNCS.PHASECHK.TRANS64.TRYWAIT P0, [R12+URZ], R13 ;  /* 0x0000000d0c0075a7 */ /* 0x000e64000800017f */
[----:B-1----:R-:W-:Y:S05]  /*3290*/  @!P0 BRA `(.L_x_3452) ;  /* 0x0000027c00b88947 */ /* 0x002fea0003800000 */
.L_x_3451:
[----:B------:R-:W-:Y:S05]  /*32a0*/  BSYNC B0 ;  /* 0x0000000000007941 */ /* 0x000fea0003800000 */
.L_x_3450:
[----:B------:R-:W2:Y:S04]  /*32b0*/  LDL R21, [R1+0x1f0] ;  /* 0x0001f00001157983 */ /* 0x000ea80000100800 */
[----:B------:R-:W2:Y:S01]  /*32c0*/  LDL.64 R8, [R1+0x80] ;  /* 0x0000800001087983 */ /* 0x000ea20000100a00 */
[----:B------:R-:W-:Y:S05]  /*32d0*/  WARPSYNC.ALL ;  /* 0x0000000000007948 */ /* 0x000fea0003800000 */
[----:B------:R-:W3:Y:S04]  /*32e0*/  LDL.64 R24, [R1+0x78] ;  /* 0x0000780001187983 */ /* 0x000ee80000100a00 */
[----:B------:R-:W4:Y:S04]  /*32f0*/  LDL.64 R10, [R1+0x78] ;  /* 0x00007800010a7983 */ /* 0x000f280000100a00 */
[----:B01----:R-:W5:Y:S01]  /*3300*/  LDL.64 R12, [R1+0x78] ;  /* 0x00007800010c7983 */ /* 0x003f620000100a00 */
[----:B--2---:R-:W-:-:S03]  /*3310*/  IMAD R8, R21, 0x300, R8 ;  /* 0x0000030015087824 */ /* 0x004fc600078e0208 */
[----:B------:R-:W2:Y:S01]  /*3320*/  LDL.64 R14, [R1+0x78] ;  /* 0x00007800010e7983 */ /* 0x000ea20000100a00 */
[----:B------:R-:W-:Y:S02]  /*3330*/  R2UR UR7, R9 ;  /* 0x00000000090772ca */ /* 0x000fe400000e0000 */
[C---:B------:R-:W-:Y:S01]  /*3340*/  R2UR UR6, R8.reuse ;  /* 0x00000000080672ca */ /* 0x040fe200000e0000 */
[----:B------:R-:W2:Y:S01]  /*3350*/  LDL R73, [R1+0x1fc] ;  /* 0x0001fc0001497983 */ /* 0x000ea20000100800 */
[----:B------:R-:W-:Y:S01]  /*3360*/  VIADD R20, R8, 0x2 ;  /* 0x0000000208147836 */ /* 0x000fe20000000000 */
[----:B------:R-:W-:Y:S01]  /*3370*/  BSSY B0, `(.L_x_3453) ;  /* 0x000002e000007945 */ /* 0x000fe20003800000 */
[----:B------:R-:W-:Y:S01]  /*3380*/  IMAD.MOV.U32 R21, RZ, RZ, R9 ;  /* 0x000000ffff157224 */ /* 0x000fe200078e0009 */
[----:B------:R0:W-:Y:S01]  /*3390*/  STL [R1+0x60], RZ ;  /* 0x000060ff01007387 */ /* 0x0001e20000100800 */
[----:B---3--:R-:W-:Y:S02]  /*33a0*/  R2UR UR4, R24 ;  /* 0x00000000180472ca */ /* 0x008fe400000e0000 */
[----:B------:R-:W-:-:S02]  /*33b0*/  R2UR UR5, R25 ;  /* 0x00000000190572ca */ /* 0x000fc400000e0000 */
[----:B------:R-:W-:Y:S01]  /*33c0*/  WARPGROUP.ARRIVE ;  /* 0x00000000000079c5 */ /* 0x000fe20000000000 */
[----:B----4-:R-:W-:Y:S02]  /*33d0*/  VIADD R10, R10, 0x2 ;  /* 0x000000020a0a7836 */ /* 0x010fe40000000000 */
[----:B-----5:R-:W-:Y:S02]  /*33e0*/  VIADD R12, R12, 0x4 ;  /* 0x000000040c0c7836 */ /* 0x020fe40000000000 */
[----:B--2---:R-:W-:-:S06]  /*33f0*/  VIADD R14, R14, 0x6 ;  /* 0x000000060e0e7836 */ /* 0x004fcc0000000000 */
[----:B------:R-:W-:Y:S01]  /*3400*/  HGMMA.64x96x16.F32 R24, gdesc[UR4], RZ, !UPT, gsb0 ;  /* 0x01600000041879f0 */ /* 0x000fe2000c0008ff */
[----:B------:R-:W-:Y:S02]  /*3410*/  R2UR UR6, R20 ;  /* 0x00000000140672ca */ /* 0x000fe400000e0000 */
[----:B------:R-:W-:Y:S02]  /*3420*/  R2UR UR7, R21 ;  /* 0x00000000150772ca */ /* 0x000fe400000e0000 */
[----:B------:R-:W-:Y:S01]  /*3430*/  R2UR UR4, R10 ;  /* 0x000000000a0472ca */ /* 0x000fe200000e0000 */
[C---:B------:R-:W-:Y:S01]  /*3440*/  VIADD R10, R8.reuse, 0x4 ;  /* 0x00000004080a7836 */ /* 0x040fe20000000000 */
        /* <DEDUP_REMOVED lines=18> */
[----:B------:R-:W-:Y:S01]  /*3570*/  LOP3.LUT R8, R0, 0xfffffffe, RZ, 0xc0, !PT ;  /* 0xfffffffe00087812 */ /* 0x000fe200078ec0ff */
[----:B------:R-:W-:-:S04]  /*3580*/  IMAD.MOV.U32 R0, RZ, RZ, 0x1 ;  /* 0x00000001ff007424 */ /* 0x000fc800078e00ff */
[----:B------:R-:W-:Y:S01]  /*3590*/  IMAD.IADD R8, R73, 0x1, -R8 ;  /* 0x0000000149087824 */ /* 0x000fe200078e0a08 */
[----:B------:R0:W-:Y:S04]  /*35a0*/  STL [R1+0x60], R0 ;  /* 0x0000600001007387 */ /* 0x0001e80000100800 */
[----:B------:R-:W-:Y:S01]  /*35b0*/  SHF.L.U32 R9, R8, 0x1f, RZ ;  /* 0x0000001f08097819 */ /* 0x000fe200000006ff */
[----:B------:R0:W-:Y:S04]  /*35c0*/  STL [R1+0x60], R0 ;  /* 0x0000600001007387 */ /* 0x0001e80000100800 */
[----:B------:R0:W-:Y:S04]  /*35d0*/  STL [R1+0x60], R0 ;  /* 0x0000600001007387 */ /* 0x0001e80000100800 */
[----:B------:R0:W-:Y:S01]  /*35e0*/  STL [R1+0x60], R0 ;  /* 0x0000600001007387 */ /* 0x0001e20000100800 */
[----:B------:R-:W-:-:S02]  /*35f0*/  WARPGROUP.DEPBAR.LE gsb0, 0x0 ;  /* 0x00008000000079c5 */ /* 0x000fc40000010000 */
[----:B------:R-:W-:-:S06]  /*3600*/  WARPGROUP.ARRIVE ;  /* 0x00000000000079c5 */ /* 0x000fcc0000000000 */
[----:B------:R-:W-:Y:S03]  /*3610*/  HGMMA.64x96x16.F32 R24, gdesc[UR4], R24, gsb0 ;  /* 0x01600000041879f0 */ /* 0x000fe60008000818 */
[----:B------:R-:W-:Y:S02]  /*3620*/  WARPGROUP.DEPBAR.LE gsb0, 0x0 ;  /* 0x00008000000079c5 */ /* 0x000fe40000010000 */
[----:B------:R-:W1:Y:S02]  /*3630*/  SYNCS.PHASECHK.TRANS64.TRYWAIT P0, [R72+URZ+0x32410], R9 ;  /* 0x03241009480075a7 */ /* 0x000e64000800017f */
[----:B01----:R-:W-:Y:S05]  /*3640*/  @!P0 BRA `(.L_x_3454) ;  /* 0x0000027800e08947 */ /* 0x003fea0003800000 */
.L_x_3664:
[----:B------:R-:W-:Y:S05]  /*3650*/  BSYNC B0 ;  /* 0x0000000000007941 */ /* 0x000fea0003800000 */
.L_x_3453:
[----:B------:R-:W2:Y:S04]  /*3660*/  LDL R10, [R1+0x28] ;  /* 0x00002800010a7983 */ /* 0x000ea80000100800 */
[----:B0-----:R0:W5:Y:S01]  /*3670*/  LDL.64 R8, [R1+0x1f0] ;  /* 0x0001f00001087983 */ /* 0x0011620000100a00 */
[----:B------:R-:W-:Y:S01]  /*3680*/  BSSY B0, `(.L_x_3455) ;  /* 0x0000005000007945 */ /* 0x000fe20003800000 */
[----:B--2---:R-:W-:-:S04]  /*3690*/  LOP3.LUT R10, R10, 0x1, RZ, 0xfc, !PT ;  /* 0x000000010a0a7812 */ /* 0x004fc800078efcff */
[----:B------:R-:W-:-:S13]  /*36a0*/  ISETP.NE.AND P1, PT, R10, 0x3, PT ;  /* 0x000000030a00780c */ /* 0x000fda0003f25270 */
[----:B0-----:R-:W-:Y:S05]  /*36b0*/  @!P1 BRA `(.L_x_3456) ;  /* 0x0000000000049947 */ /* 0x001fea0003800000 */
[----:B------:R-:W-:Y:S01]  /*36c0*/  BPT.TRAP 0x1 ;  /* 0x000000040000795c */ /* 0x000fe20000300000 */
.L_x_3456:
[----:B------:R-:W-:Y:S05]  /*36d0*/  BSYNC B0 ;  /* 0x0000000000007941 */ /* 0x000fea0003800000 */
.L_x_3455:
        /* <DEDUP_REMOVED lines=8> */
.L_x_3458:
[----:B------:R-:W-:Y:S05]  /*3760*/  BSYNC B0 ;  /* 0x0000000000007941 */ /* 0x000fea0003800000 */
.L_x_3457:
[----:B------:R-:W-:Y:S04]  /*3770*/  BSSY B0, `(.L_x_3459) ;  /* 0x0000004000007945 */ /* 0x000fe80003800000 */
[----:B-1----:R-:W-:Y:S05]  /*3780*/  @P0 BRA `(.L_x_3460) ;  /* 0x0000000000080947 */ /* 0x002fea0003800000 */
[----:B------:R-:W1:Y:S02]  /*3790*/  SYNCS.PHASECHK.TRANS64.TRYWAIT P0, [R8+URZ], R9 ;  /* 0x00000009080075a7 */ /* 0x000e64000800017f */
[----:B-1----:R-:W-:Y:S05]  /*37a0*/  @!P0 BRA `(.L_x_3461) ;  /* 0x00000278009c8947 */ /* 0x002fea0003800000 */
.L_x_3460:
[----:B------:R-:W-:Y:S05]  /*37b0*/  BSYNC B0 ;  /* 0x0000000000007941 */ /* 0x000fea0003800000 */
.L_x_3459:
        /* <DEDUP_REMOVED lines=9> */
[----:B------:R0:W5:Y:S01]  /*3850*/  LDL R75, [R1+0xc] ;  /* 0x00000c00014b7983 */ /* 0x0001620000100800 */
[----:B--2---:R-:W-:Y:S01]  /*3860*/  IMAD R8, R73, 0xc00, R8 ;  /* 0x00000c0049087824 */ /* 0x004fe200078e0208 */
[----:B------:R-:W-:-:S02]  /*3870*/  R2UR UR7, R9 ;  /* 0x00000000090772ca */ /* 0x000fc400000e0000 */
[----:B---3--:R-:W-:Y:S02]  /*3880*/  ISETP.NE.U32.AND P0, PT, R72, RZ, PT ;  /* 0x000000ff4800720c */ /* 0x008fe40003f05070 */
[----:B------:R-:W-:Y:S02]  /*3890*/  R2UR UR6, R8 ;  /* 0x00000000080672ca */ /* 0x000fe400000e0000 */
[----:B----4-:R-:W-:Y:S02]  /*38a0*/  R2UR UR4, R10 ;  /* 0x000000000a0472ca */ /* 0x010fe400000e0000 */
[----:B------:R-:W-:Y:S02]  /*38b0*/  R2UR UR5, R11 ;  /* 0x000000000b0572ca */ /* 0x000fe400000e0000 */
[----:B------:R-:W2:Y:S05]  /*38c0*/  LDL.64 R10, [R1+0xf0] ;  /* 0x0000f000010a7983 */ /* 0x000eaa0000100a00 */
        /* <DEDUP_REMOVED lines=130> */
[----:B------:R-:W2:Y:S01]  /*40f0*/  LDL R73, [R1] ;  /* 0x0000000001497983 */ /* 0x000ea20000100800 */
[----:B---3--:R-:W-:Y:S01]  /*4100*/  VIADD R20, R20, 0xc02 ;  /* 0x00000c0214147836 */ /* 0x008fe20000000000 */
[----:B------:R-:W-:Y:S02]  /*4110*/  WARPGROUP.DEPBAR.LE gsb0, 0x0 ;  /* 0x00008000000079c5 */ /* 0x000fe40000010000 */
[----:B------:R-:W-:Y:S01]  /*4120*/  WARPGROUP.ARRIVE ;  /* 0x00000000000079c5 */ /* 0x000fe20000000000 */
[----:B------:R-:W-:Y:S01]  /*4130*/  VIADD R10, R8, 0x902 ;  /* 0x00000902080a7836 */ /* 0x000fe20000000000 */
[----:B------:R0:W5:Y:S06]  /*4140*/  LDL R72, [R1+0x1f0] ;  /* 0x0001f00001487983 */ /* 0x00016c0000100800 */
[----:B------:R-:W-:Y:S01]  /*4150*/  HGMMA.64x96x16.F32 R24, gdesc[UR4], R24, gsb0 ;  /* 0x01600000041879f0 */ /* 0x000fe20008000818 */
[----:B------:R-:W-:Y:S01]  /*4160*/  IMAD.MOV.U32 R11, RZ, RZ, R9 ;  /* 0x000000ffff0b7224 */ /* 0x000fe200078e0009 */
[----:B------:R-:W-:-:S02]  /*4170*/  R2UR UR6, R10 ;  /* 0x000000000a0672ca */ /* 0x000fc400000e0000 */
[----:B------:R-:W-:Y:S02]  /*4180*/  R2UR UR4, R20 ;  /* 0x00000000140472ca */ /* 0x000fe400000e0000 */
[----:B------:R-:W-:Y:S02]  /*4190*/  R2UR UR7, R11 ;  /* 0x000000000b0772ca */ /* 0x000fe400000e0000 */
[----:B------:R-:W-:Y:S01]  /*41a0*/  R2UR UR5, R21 ;  /* 0x00000000150572ca */ /* 0x000fe200000e0000 */
[----:B----4-:R-:W-:Y:S02]  /*41b0*/  VIADD R14, R14, 0xc04 ;  /* 0x00000c040e0e7836 */ /* 0x010fe40000000000 */
[----:B------:R-:W-:Y:S02]  /*41c0*/  VIADD R10, R8, 0x904 ;  /* 0x00000904080a7836 */ /* 0x000fe40000000000 */
[----:B------:R-:W-:Y:S01]  /*41d0*/  IMAD.MOV.U32 R11, RZ, RZ, R9 ;  /* 0x000000ffff0b7224 */ /* 0x000fe200078e0009 */
[----:B------:R-:W-:-:S02]  /*41e0*/  WARPGROUP.DEPBAR.LE gsb0, 0x0 ;  /* 0x00008000000079c5 */ /* 0x000fc40000010000 */
[----:B------:R-:W-:-:S06]  /*41f0*/  WARPGROUP.ARRIVE ;  /* 0x00000000000079c5 */ /* 0x000fcc0000000000 */
[----:B------:R-:W-:Y:S01]  /*4200*/  HGMMA.64x96x16.F32 R24, gdesc[UR4], R24, gsb0 ;  /* 0x01600000041879f0 */ /* 0x000fe20008000818 */
        /* <DEDUP_REMOVED lines=13> */
[----:B------:R-:W1:Y:S01]  /*42e0*/  S2R R74, SR_TID.X ;  /* 0x00000000004a7919 */ /* 0x000e620000002100 */
        /* <DEDUP_REMOVED lines=20> */
[----:B------:R-:W-:Y:S02]  /*4430*/  ISETP.NE.AND P0, PT, R73, 0x3, PT ;  /* 0x000000034900780c */ /* 0x000fe40003f05270 */
[----:B-1----:R-:W-:-:S04]  /*4440*/  SHF.R.U32.HI R74, RZ, 0x7, R74 ;  /* 0x00000007ff4a7819 */ /* 0x002fc8000001164a */
[----:B------:R-:W-:Y:S01]  /*4450*/  IADD3 R8, -R74, 0xb, RZ ;  /* 0x0000000b4a087810 */ /* 0x000fe20007ffe1ff */
[----:B------:R-:W-:Y:S01]  /*4460*/  BSSY B0, `(.L_x_3462) ;  /* 0x0000005000007945 */ /* 0x000fe20003800000 */
[----:B------:R-:W-:-:S03]  /*4470*/  WARPGROUP.DEPBAR.LE gsb0, 0x0 ;  /* 0x00008000000079c5 */ /* 0x000fc60000010000 */
[----:B------:R0:W-:Y:S06]  /*4480*/  BAR.ARV R8, 0x100 ;  /* 0x000400080000751d */ /* 0x0001ec0000002000 */
[----:B------:R-:W-:Y:S05]  /*4490*/  @!P0 BRA `(.L_x_3463) ;  /* 0x0000000000048947 */ /* 0x000fea0003800000 */
[----:B------:R-:W-:Y:S01]  /*44a0*/  BPT.TRAP 0x1 ;  /* 0x000000040000795c */ /* 0x000fe20000300000 */
.L_x_3463:
[----:B------:R-:W-:Y:S05]  /*44b0*/  BSYNC B0 ;  /* 0x0000000000007941 */ /* 0x000fea0003800000 */
.L_x_3462:
[----:B0-----:R-:W2:Y:S02]  /*44c0*/  LDL.64 R8, [R1+0x20] ;  /* 0x0000200001087983 */ /* 0x001ea40000100a00 */
[----:B--2---:R-:W-:-:S05]  /*44d0*/  MOV R9, R8 ;  /* 0x0000000800097202 */ /* 0x004fca0000000f00 */
[----:B-----5:R-:W-:-:S05]  /*44e0*/  IMAD R72, R72, 0x8, R9 ;  /* 0x0000000848487824 */ /* 0x020fca00078e0209 */
[----:B------:R-:W-:-:S04]  /*44f0*/  PRMT R72, R75, 0x654, R72 ;  /* 0x000006544b487816 */ /* 0x000fc80000000048 */
[----:B------:R0:W-:Y:S01]  /*4500*/  SYNCS.ARRIVE.TRANS64.RED.A1T0 RZ, [R72+URZ], RZ ;  /* 0x000000ff48ff79a7 */ /* 0x0001e2000810043f */
[----:B------:R-:W2:Y:S04]  /*4510*/  LDL R80, [R1+0x50] ;  /* 0x0000500001507983 */ /* 0x000ea80000100800 */
[----:B------:R-:W3:Y:S04]  /*4520*/  LDL.64 R20, [R1+0x140] ;  /* 0x0001400001147983 */ /* 0x000ee80000100a00 */
[----:B0-----:R-:W4:Y:S04]  /*4530*/  LDL R72, [R1+0x11c] ;  /* 0x00011c0001487983 */ /* 0x001f280000100800 */
        /* <DEDUP_REMOVED lines=38> */
[----:B------:R-:W0:Y:S01]  /*47a0*/  SHFL.IDX PT, R74, R96, RZ, 0x1c1f ;  /* 0x001c1fff604a7589 */ /* 0x000e2200000e0000 */
[----:B------:R-:W-:Y:S02]  /*47b0*/  IMAD R21, R72, -0x60, R9 ;  /* 0xffffffa048157824 */ /* 0x000fe400078e0209 */
[----:B------:R-:W-:Y:S02]  /*47c0*/  IMAD.IADD R20, R75, 0x1, -R20 ;  /* 0x000000014b147824 */ /* 0x000fe400078e0a14 */
[----:B------:R-:W-:Y:S01]  /*47d0*/  VIADD R73, R21, 0x61 ;  /* 0x0000006115497836 */ /* 0x000fe20000000000 */
[----:B------:R-:W-:-:S03]  /*47e0*/  ISETP.GE.AND P1, PT, R13, 0x1, PT ;  /* 0x000000010d00780c */ /* 0x000fc60003f26270 */
[C---:B------:R-:W-:Y:S02]  /*47f0*/  IMAD R73, R20.reuse, -0x2, R73 ;  /* 0xfffffffe14497824 */ /* 0x040fe400078e0249 */
        /* <DEDUP_REMOVED lines=8> */
[----:B0-----:R-:W-:Y:S01]  /*4880*/  VIADDMNMX R10, R74, R98, R75, PT ;  /* 0x000000624a0a7246 */ /* 0x001fe2000380014b */
        /* <DEDUP_REMOVED lines=13> */
.L_x_3467:
[----:B------:R-:W-:-:S13]  /*4960*/  ISETP.NE.AND P0, PT, R13, 0x1, PT ;  /* 0x000000010d00780c */ /* 0x000fda0003f05270 */
[----:B------:R-:W-:-:S05]  /*4970*/  @P0 IMAD.HI.U32 R20, R12, R14, RZ ;  /* 0x0000000e0c140227 */ /* 0x000fca00078e00ff */
[----:B------:R-:W-:-:S07]  /*4980*/  @P0 SHF.R.U32.HI R12, RZ, R15, R20 ;  /* 0x0000000fff0c0219 */ /* 0x000fce0000011614 */
.L_x_3468:
[----:B------:R-:W-:Y:S05]  /*4990*/  BSYNC B1 ;  /* 0x0000000000017941 */ /* 0x000fea0003800000 */
.L_x_3466:
[----:B------:R-:W-:-:S05]  /*49a0*/  IMAD R12, R12, R13, R79 ;  /* 0x0000000d0c0c7224 */ /* 0x000fca00078e024f */
[----:B------:R-:W-:Y:S02]  /*49b0*/  VIMNMX R11, R11, R12, !PT ;  /* 0x0000000c0b0b7248 */ /* 0x000fe40007fe0100 */
[----:B------:R-:W-:-:S07]  /*49c0*/  VIADDMNMX R10, R12, R13, R10, PT ;  /* 0x0000000d0c0a7246 */ /* 0x000fce000380010a */
.L_x_3465:
[----:B------:R-:W-:Y:S05]  /*49d0*/  BSYNC B0 ;  /* 0x0000000000007941 */ /* 0x000fea0003800000 */
.L_x_3464:
        /* <DEDUP_REMOVED lines=8> */
[----:B------:R-:W-:Y:S02]  /*4a60*/  ISETP.LT.OR P3, PT, R10, 0x2, P3 ;  /* 0x000000020a00780c */ /* 0x000fe40001f61670 */
[----:B------:R-:W-:Y:S02]  /*4a70*/  FSEL R92, R28, -INF , !P2 ;  /* 0xff8000001c5c7808 */ /* 0x000fe40005000000 */
[----:B------:R-:W-:Y:S02]  /*4a80*/  ISETP.GT.AND P2, PT, R11, 0x10, !P4 ;  /* 0x000000100b00780c */ /* 0x000fe40006744270 */
[----:B------:R-:W-:Y:S02]  /*4a90*/  ISETP.GE.AND P5, PT, R77, 0xa, PT ;  /* 0x0000000a4d00780c */ /* 0x000fe40003fa6270 */
[----:B------:R-:W-:Y:S02]  /*4aa0*/  FSEL R130, R25, -INF , !P3 ;  /* 0xff80000019827808 */ /* 0x000fe40005800000 */
        /* <DEDUP_REMOVED lines=117> */
.L_x_3472:
[----:B------:R-:W-:-:S13]  /*5200*/  ISETP.NE.AND P6, PT, R13, 0x1, PT ;  /* 0x000000010d00780c */ /* 0x000fda0003fc5270 */
[----:B------:R-:W-:-:S05]  /*5210*/  @P6 IMAD.HI.U32 R14, R8, R14, RZ ;  /* 0x0000000e080e6227 */ /* 0x000fca00078e00ff */
[----:B------:R-:W-:-:S07]  /*5220*/  @P6 SHF.R.U32.HI R8, RZ, R15, R14 ;  /* 0x0000000fff086219 */ /* 0x000fce000001160e */
.L_x_3473:
[----:B------:R-:W-:Y:S05]  /*5230*/  BSYNC B1 ;  /* 0x0000000000017941 */ /* 0x000fea0003800000 */
.L_x_3471:
[----:B------:R-:W-:-:S05]  /*5240*/  IMAD R8, R8, R13, R79 ;  /* 0x0000000d08087224 */ /* 0x000fca00078e024f */
[----:B------:R-:W-:Y:S02]  /*5250*/  VIADDMNMX R10, R8, R13, R10, PT ;  /* 0x0000000d080a7246 */ /* 0x000fe4000380010a */
[----:B------:R-:W-:-:S07]  /*5260*/  VIMNMX R11, R11, R8, !PT ;  /* 0x000000080b0b7248 */ /* 0x000fce0007fe0100 */
.L_x_3470:
[----:B------:R-:W-:Y:S05]  /*5270*/  BSYNC B0 ;  /* 0x0000000000007941 */ /* 0x000fea0003800000 */
.L_x_3469:
        /* <DEDUP_REMOVED lines=10> */
[----:B------:R-:W2:Y:S01]  /*5320*/  LDL R27, [R1+0x29c] ;  /* 0x00029c00011b7983 */ /* 0x000ea20000100800 */
        /* <DEDUP_REMOVED lines=18> */
[----:B------:R-:W-:Y:S02]  /*5450*/  ISETP.GT.AND P0, PT, R11, 0x11, !P1 ;  /* 0x000000110b00780c */ /* 0x000fe40004f04270 */
[----:B------:R-:W-:Y:S01]  /*5460*/  ISETP.NE.AND P1, PT, R52, RZ, PT ;  /* 0x000000ff3400720c */ /* 0x000fe20003f25270 */
[----:B------:R-:W4:Y:S01]  /*5470*/  LDL R34, [R1+0x294] ;  /* 0x0002940001227983 */ /* 0x000f220000100800 */
[----:B------:R-:W-:Y:S02]  /*5480*/  ISETP.LT.OR P0, PT, R10, 0x12, P0 ;  /* 0x000000120a00780c */ /* 0x000fe40000701670 */
[----:B------:R-:W-:Y:S01]  /*5490*/  FMNMX.FTZ R13, R90, R9, !PT ;  /* 0x000000095a0d7209 */ /* 0x000fe20007810000 */
[----:B------:R-:W4:Y:S01]  /*54a0*/  LDL R52, [R1+0x270] ;  /* 0x0002700001347983 */ /* 0x000f220000100800 */
[----:B------:R-:W-:-:S02]  /*54b0*/  FSEL R138, R35, -INF , !P0 ;  /* 0xff800000238a7808 */ /* 0x000fc40004000000 */
[----:B------:R-:W-:Y:S01]  /*54c0*/  ISETP.GT.AND P0, PT, R11, 0x18, !P6 ;  /* 0x000000180b00780c */ /* 0x000fe20007704270 */
[----:B------:R-:W4:Y:S01]  /*54d0*/  LDL R35, [R1+0x3c4] ;  /* 0x0003c40001237983 */ /* 0x000f220000100800 */
[----:B------:R-:W-:Y:S02]  /*54e0*/  ISETP.NE.AND P6, PT, R12, RZ, PT ;  /* 0x000000ff0c00720c */ /* 0x000fe40003fc5270 */
[----:B------:R-:W-:Y:S01]  /*54f0*/  ISETP.LT.OR P0, PT, R10, 0x19, P0 ;  /* 0x000000190a00780c */ /* 0x000fe20000701670 */
[----:B------:R-:W4:Y:S01]  /*5500*/  LDL R127, [R1+0x2ac] ;  /* 0x0002ac00017f7983 */ /* 0x000f220000100800 */
[----:B------:R-:W-:Y:S02]  /*5510*/  FMNMX.FTZ R13, R150, R13, !PT ;  /* 0x0000000d960d7209 */ /* 0x000fe40007810000 */
[----:B------:R-:W-:Y:S01]  /*5520*/  FSEL R100, R38, -INF , !P0 ;  /* 0xff80000026647808 */ /* 0x000fe20004000000 */
[----:B------:R-:W4:Y:S01]  /*5530*/  LDL R126, [R1+0x2b0] ;  /* 0x0002b000017e7983 */ /* 0x000f220000100800 */
[----:B------:R-:W-:-:S02]  /*5540*/  ISETP.NE.AND P0, PT, R32, RZ, PT ;  /* 0x000000ff2000720c */ /* 0x000fc40003f05270 */
[----:B------:R-:W-:Y:S01]  /*5550*/  FMNMX.FTZ R13, R86, R13, !PT ;  /* 0x0000000d560d7209 */ /* 0x000fe20007810000 */
[----:B------:R-:W4:Y:S01]  /*5560*/  LDL R32, [R1+0x244] ;  /* 0x0002440001207983 */ /* 0x000f220000100800 */
[----:B------:R-:W-:Y:S02]  /*5570*/  ISETP.GT.AND P0, PT, R11, 0x19, !P0 ;  /* 0x000000190b00780c */ /* 0x000fe40004704270 */
[----:B------:R-:W-:Y:S01]  /*5580*/  FMNMX.FTZ R13, R148, R13, !PT ;  /* 0x0000000d940d7209 */ /* 0x000fe20007810000 */
[----:B------:R-:W4:Y:S01]  /*5590*/  LDL R38, [R1+0x274] ;  /* 0x0002740001267983 */ /* 0x000f220000100800 */
[----:B------:R-:W-:Y:S02]  /*55a0*/  ISETP.LT.OR P0, PT, R10, 0x1a, P0 ;  /* 0x0000001a0a00780c */ /* 0x000fe40000701670 */
[----:B------:R-:W-:Y:S01]  /*55b0*/  FMNMX.FTZ R13, R84, R13, !PT ;  /* 0x0000000d540d7209 */ /* 0x000fe20007810000 */
        /* <DEDUP_REMOVED lines=14> */
[----:B------:R-:W-:Y:S01]  /*56a0*/  FMNMX.FTZ R13, R88, R13, !PT ;  /* 0x0000000d580d7209 */ /* 0x000fe20007810000 */
[----:B------:R-:W4:Y:S01]  /*56b0*/  LDL R36, [R1+0x284] ;  /* 0x0002840001247983 */ /* 0x000f220000100800 */
[----:B------:R-:W-:Y:S02]  /*56c0*/  ISETP.GT.AND P0, PT, R11, 0x21, !P0 ;  /* 0x000000210b00780c */ /* 0x000fe40004704270 */
[----:B------:R-:W-:Y:S01]  /*56d0*/  FMNMX.FTZ R13, R172, R13, !PT ;  /* 0x0000000dac0d7209 */ /* 0x000fe20007810000 */
[----:B------:R-:W4:Y:S01]  /*56e0*/  LDL R42, [R1+0x290] ;  /* 0x00029000012a7983 */ /* 0x000f220000100800 */
[----:B------:R-:W-:-:S02]  /*56f0*/  ISETP.LT.OR P0, PT, R10, 0x22, P0 ;  /* 0x000000220a00780c */ /* 0x000fc40000701670 */
[----:B------:R-:W-:Y:S01]  /*5700*/  FMNMX.FTZ R13, R78, R13, !PT ;  /* 0x0000000d4e0d7209 */ /* 0x000fe20007810000 */
[----:B------:R-:W4:Y:S01]  /*5710*/  LDL R119, [R1+0x2d4] ;  /* 0x0002d40001777983 */ /* 0x000f220000100800 */
[----:B------:R-:W-:Y:S02]  /*5720*/  FSEL R104, R43, -INF , !P0 ;  /* 0xff8000002b687808 */ /* 0x000fe40004000000 */
[----:B------:R-:W-:Y:S01]  /*5730*/  ISETP.NE.AND P0, PT, R37, RZ, PT ;  /* 0x000000ff2500720c */ /* 0x000fe20003f05270 */
[----:B------:R-:W4:Y:S01]  /*5740*/  LDL R117, [R1+0x2dc] ;  /* 0x0002dc0001757983 */ /* 0x000f220000100800 */
[----:B------:R-:W-:Y:S02]  /*5750*/  FMNMX.FTZ R13, R174, R13, !PT ;  /* 0x0000000dae0d7209 */ /* 0x000fe40007810000 */
[----:B------:R-:W-:Y:S01]  /*5760*/  ISETP.GT.AND P0, PT, R11, 0x28, !P0 ;  /* 0x000000280b00780c */ /* 0x000fe20004704270 */
[----:B------:R-:W4:Y:S01]  /*5770*/  LDL R37, [R1+0x354] ;  /* 0x0003540001257983 */ /* 0x000f220000100800 */
[----:B------:R-:W-:-:S02]  /*5780*/  FMNMX.FTZ R13, R166, R13, !PT ;  /* 0x0000000da60d7209 */ /* 0x000fc40007810000 */
[----:B------:R-:W-:Y:S01]  /*5790*/  ISETP.LT.OR P0, PT, R10, 0x29, P0 ;  /* 0x000000290a00780c */ /* 0x000fe20000701670 */
[----:B------:R-:W4:Y:S01]  /*57a0*/  LDL R39, [R1+0x2e4] ;  /* 0x0002e40001277983 */ /* 0x000f220000100800 */
[----:B------:R-:W-:Y:S02]  /*57b0*/  FMNMX.FTZ R13, R74, R13, !PT ;  /* 0x0000000d4a0d7209 */ /* 0x000fe40007810000 */
[----:B------:R-:W-:Y:S01]  /*57c0*/  FSEL R134, R46, -INF , !P0 ;  /* 0xff8000002e867808 */ /* 0x000fe20004000000 */
[----:B------:R-:W4:Y:S01]  /*57d0*/  LDL R115, [R1+0x2e8] ;  /* 0x0002e80001737983 */ /* 0x000f220000100800 */
[----:B------:R-:W-:Y:S02]  /*57e0*/  ISETP.NE.AND P0, PT, R40, RZ, PT ;  /* 0x000000ff2800720c */ /* 0x000fe40003f05270 */
[C---:B------:R-:W-:Y:S01]  /*57f0*/  ISETP.GT.AND P2, PT, R11.reuse, 0x49, !P2 ;  /* 0x000000490b00780c */ /* 0x040fe20005744270 */
[----:B------:R-:W4:Y:S01]  /*5800*/  LDL R40, [R1+0x248] ;  /* 0x0002480001287983 */ /* 0x000f220000100800 */
[----:B------:R-:W-:-:S02]  /*5810*/  ISETP.GT.AND P0, PT, R11, 0x29, !P0 ;  /* 0x000000290b00780c */ /* 0x000fc40004704270 */
[----:B------:R-:W-:Y:S01]  /*5820*/  FMNMX.FTZ R13, R76, R13, !PT ;  /* 0x0000000d4c0d7209 */ /* 0x000fe20007810000 */
[----:B------:R-:W4:Y:S01]  /*5830*/  LDL R46, [R1+0x28c] ;  /* 0x00028c00012e7983 */ /* 0x000f220000100800 */
[C---:B------:R-:W-:Y:S02]  /*5840*/  ISETP.LT.OR P0, PT, R10.reuse, 0x2a, P0 ;  /* 0x0000002a0a00780c */ /* 0x040fe40000701670 */
[----:B------:R-:W-:Y:S01]  /*5850*/  ISETP.GT.AND P3, PT, R11, 0x50, !P3 ;  /* 0x000000500b00780c */ /* 0x000fe20005f64270 */
[----:B------:R-:W4:Y:S01]  /*5860*/  LDL R113, [R1+0x2f0] ;  /* 0x0002f00001717983 */ /* 0x000f220000100800 */
[----:B------:R-:W-:Y:S02]  /*5870*/  FSEL R106, R47, -INF , !P0 ;  /* 0xff8000002f6a7808 */ /* 0x000fe40004000000 */
[----:B------:R-:W-:Y:S01]  /*5880*/  ISETP.NE.AND P0, PT, R41, RZ, PT ;  /* 0x000000ff2900720c */ /* 0x000fe20003f05270 */
[----:B------:R-:W4:Y:S01]  /*5890*/  LDL R111, [R1+0x2f8] ;  /* 0x0002f800016f7983 */ /* 0x000f220000100800 */
[----:B------:R-:W-:-:S02]  /*58a0*/  ISETP.LT.OR P2, PT, R10, 0x4a, P2 ;  /* 0x0000004a0a00780c */ /* 0x000fc40001741670 */
[C---:B------:R-:W-:Y:S01]  /*58b0*/  ISETP.GT.AND P0, PT, R11.reuse, 0x30, !P0 ;  /* 0x000000300b00780c */ /* 0x040fe20004704270 */
[----:B------:R-:W4:Y:S01]  /*58c0*/  LDL R109, [R1+0x304] ;  /* 0x00030400016d7983 */ /* 0x000f220000100800 */
[----:B------:R-:W-:Y:S02]  /*58d0*/  FMNMX.FTZ R13, R164, R13, !PT ;  /* 0x0000000da40d7209 */ /* 0x000fe40007810000 */
[----:B------:R-:W-:Y:S01]  /*58e0*/  ISETP.LT.OR P0, PT, R10, 0x31, P0 ;  /* 0x000000310a00780c */ /* 0x000fe20000701670 */
[----:B------:R-:W4:Y:S01]  /*58f0*/  LDL R107, [R1+0x30c] ;  /* 0x00030c00016b7983 */ /* 0x000f220000100800 */
[----:B------:R-:W-:Y:S02]  /*5900*/  ISETP.GT.AND P4, PT, R11, 0x51, !P4 ;  /* 0x000000510b00780c */ /* 0x000fe40006784270 */
[----:B------:R-:W-:Y:S01]  /*5910*/  FSEL R102, R50, -INF , !P0 ;  /* 0xff80000032667808 */ /* 0x000fe20004000000 */
[----:B------:R-:W4:Y:S01]  /*5920*/  LDL R105, [R1+0x314] ;  /* 0x0003140001697983 */ /* 0x000f220000100800 */
[----:B------:R-:W-:-:S02]  /*5930*/  ISETP.NE.AND P0, PT, R45, RZ, PT ;  /* 0x000000ff2d00720c */ /* 0x000fc40003f05270 */
[C---:B------:R-:W-:Y:S01]  /*5940*/  ISETP.LT.OR P3, PT, R10.reuse, 0x51, P3 ;  /* 0x000000510a00780c */ /* 0x040fe20001f61670 */
[----:B------:R-:W4:Y:S01]  /*5950*/  LDL R45, [R1+0x1f0] ;  /* 0x0001f000012d7983 */ /* 0x000f220000100800 */
[----:B------:R-:W-:Y:S02]  /*5960*/  ISETP.GT.AND P0, PT, R11, 0x31, !P0 ;  /* 0x000000310b00780c */ /* 0x000fe40004704270 */
[----:B------:R-:W-:Y:S01]  /*5970*/  FSEL R116, R63, -INF , !P2 ;  /* 0xff8000003f747808 */ /* 0x000fe20005000000 */
[----:B------:R-:W4:Y:S01]  /*5980*/  LDL R50, [R1+0x27c] ;  /* 0x00027c0001327983 */ /* 0x000f220000100800 */
[----:B------:R-:W-:Y:S02]  /*5990*/  ISETP.LT.OR P0, PT, R10, 0x32, P0 ;  /* 0x000000320a00780c */ /* 0x000fe40000701670 */
[----:B------:R-:W-:Y:S01]  /*59a0*/  FMNMX.FTZ R13, R20, R13, !PT ;  /* 0x0000000d140d7209 */ /* 0x000fe20007810000 */
[----:B------:R-:W4:Y:S01]  /*59b0*/  LDL R103, [R1+0x320] ;  /* 0x0003200001677983 */ /* 0x000f220000100800 */
[----:B------:R-:W-:-:S02]  /*59c0*/  FSEL R220, R51, -INF , !P0 ;  /* 0xff80000033dc7808 */ /* 0x000fc40004000000 */
[----:B------:R-:W-:Y:S01]  /*59d0*/  ISETP.NE.AND P0, PT, R48, RZ, PT ;  /* 0x000000ff3000720c */ /* 0x000fe20003f05270 */
[----:B------:R-:W4:Y:S01]  /*59e0*/  LDL R101, [R1+0x328] ;  /* 0x0003280001657983 */ /* 0x000f220000100800 */
[C---:B------:R-:W-:Y:S02]  /*59f0*/  ISETP.GT.AND P5, PT, R11.reuse, 0x58, !P5 ;  /* 0x000000580b00780c */ /* 0x040fe40006fa4270 */
[----:B------:R-:W-:Y:S01]  /*5a00*/  ISETP.GT.AND P0, PT, R11, 0x38, !P0 ;  /* 0x000000380b00780c */ /* 0x000fe20004704270 */
[----:B------:R-:W4:Y:S01]  /*5a10*/  LDL R48, [R1+0x280] ;  /* 0x0002800001307983 */ /* 0x000f220000100800 */
[C---:B------:R-:W-:Y:S02]  /*5a20*/  ISETP.LT.OR P4, PT, R10.reuse, 0x52, P4 ;  /* 0x000000520a00780c */ /* 0x040fe40002781670 */
[----:B------:R-:W-:Y:S01]  /*5a30*/  ISETP.LT.OR P0, PT, R10, 0x39, P0 ;  /* 0x000000390a00780c */ /* 0x000fe20000701670 */
[----:B------:R-:W4:Y:S01]  /*5a40*/  LDL R99, [R1+0x330] ;  /* 0x0003300001637983 */ /* 0x000f220000100800 */
[----:B------:R-:W-:-:S02]  /*5a50*/  FSEL R118, R66, -INF , !P3 ;  /* 0xff80000042767808 */ /* 0x000fc40005800000 */
[----:B------:R-:W-:Y:S01]  /*5a60*/  FSEL R14, R54, -INF , !P0 ;  /* 0xff800000360e7808 */ /* 0x000fe20004000000 */
[----:B------:R-:W4:Y:S01]  /*5a70*/  LDL R66, [R1+0x260] ;  /* 0x0002600001427983 */ /* 0x000f220000100800 */
[----:B------:R-:W-:Y:S02]  /*5a80*/  ISETP.NE.AND P0, PT, R49, RZ, PT ;  /* 0x000000ff3100720c */ /* 0x000fe40003f05270 */
[----:B------:R-:W-:Y:S01]  /*5a90*/  FMNMX.FTZ R13, R72, R13, !PT ;  /* 0x0000000d480d7209 */ /* 0x000fe20007810000 */
        /* <DEDUP_REMOVED lines=8> */
[C---:B------:R-:W-:Y:S01]  /*5b20*/  ISETP.GT.AND P0, PT, R11.reuse, 0x40, !P1 ;  /* 0x000000400b00780c */ /* 0x040fe20004f04270 */
[----:B------:R-:W4:Y:S01]  /*5b30*/  LDL R93, [R1+0x34c] ;  /* 0x00034c00015d7983 */ /* 0x000f220000100800 */
[----:B------:R-:W-:Y:S02]  /*5b40*/  ISETP.NE.AND P1, PT, R56, RZ, PT ;  /* 0x000000ff3800720c */ /* 0x000fe40003f25270 */
[----:B------:R-:W-:Y:S01]  /*5b50*/  ISETP.LT.OR P0, PT, R10, 0x41, P0 ;  /* 0x000000410a00780c */ /* 0x000fe20000701670 */
[----:B------:R-:W4:Y:S01]  /*5b60*/  LDL R56, [R1+0x24c] ;  /* 0x00024c0001387983 */ /* 0x000f220000100800 */
[----:B------:R-:W-:-:S02]  /*5b70*/  ISETP.GT.AND P1, PT, R11, 0x48, !P1 ;  /* 0x000000480b00780c */ /* 0x000fc40004f24270 */
[----:B------:R-:W-:Y:S01]  /*5b80*/  FSEL R96, R58, -INF , !P0 ;  /* 0xff8000003a607808 */ /* 0x000fe20004000000 */
[----:B------:R-:W4:Y:S01]  /*5b90*/  LDL R91, [R1+0x358] ;  /* 0x00035800015b7983 */ /* 0x000f220000100800 */
[----:B------:R-:W-:Y:S02]  /*5ba0*/  ISETP.GT.AND P0, PT, R11, RZ, !P6 ;  /* 0x000000ff0b00720c */ /* 0x000fe40007704270 */
[C---:B------:R-:W-:Y:S01]  /*5bb0*/  ISETP.LT.OR P1, PT, R10.reuse, 0x49, P1 ;  /* 0x000000490a00780c */ /* 0x040fe20000f21670 */
[----:B------:R-:W4:Y:S01]  /*5bc0*/  LDL R58, [R1+0x250] ;  /* 0x00025000013a7983 */ /* 0x000f220000100800 */
[----:B------:R-:W-:Y:S02]  /*5bd0*/  ISETP.LT.OR P0, PT, R10, 0x1, P0 ;  /* 0x000000010a00780c */ /* 0x000fe40000701670 */
[----:B------:R-:W-:Y:S01]  /*5be0*/  FSEL R114, R62, -INF , !P1 ;  /* 0xff8000003e727808 */ /* 0x000fe20004800000 */
        /* <DEDUP_REMOVED lines=13> */
[----:B------:R-:W-:Y:S02]  /*5cc0*/  FMNMX.FTZ R9, R98, R9, !PT ;  /* 0x0000000962097209 */ /* 0x000fe40007810000 */
[----:B------:R-:W-:Y:S01]  /*5cd0*/  ISETP.NE.AND P6, PT, R24, RZ, PT ;  /* 0x000000ff1800720c */ /* 0x000fe20003fc5270 */
[----:B------:R-:W4:Y:S01]  /*5ce0*/  LDL R83, [R1+0x37c] ;  /* 0x00037c0001537983 */ /* 0x000f220000100800 */
[----:B------:R-:W-:Y:S02]  /*5cf0*/  FMNMX.FTZ R9, R138, R9, !PT ;  /* 0x000000098a097209 */ /* 0x000fe40007810000 */
[----:B------:R-:W-:Y:S01]  /*5d00*/  ISETP.GT.AND P6, PT, R11, 0x59, !P6 ;  /* 0x000000590b00780c */ /* 0x000fe200077c4270 */
[----:B------:R-:W4:Y:S01]  /*5d10*/  LDL.64 R24, [R1+0x88] ;  /* 0x0000880001187983 */ /* 0x000f220000100a00 */
[----:B------:R-:W-:-:S02]  /*5d20*/  FMNMX.FTZ R9, R100, R9, !PT ;  /* 0x0000000964097209 */ /* 0x000fc40007810000 */
[----:B------:R-:W-:Y:S01]  /*5d30*/  FMNMX.FTZ R13, R44, R13, !PT ;  /* 0x0000000d2c0d7209 */ /* 0x000fe20007810000 */
[----:B------:R-:W4:Y:S01]  /*5d40*/  LDL R81, [R1+0x384] ;  /* 0x0003840001517983 */ /* 0x000f220000100800 */
[----:B------:R-:W-:Y:S02]  /*5d50*/  FMNMX.FTZ R9, R132, R9, !PT ;  /* 0x0000000984097209 */ /* 0x000fe40007810000 */
[----:B------:R-:W-:Y:S01]  /*5d60*/  ISETP.LT.OR P6, PT, R10, 0x5a, P6 ;  /* 0x0000005a0a00780c */ /* 0x000fe200037c1670 */
[----:B------:R-:W4:Y:S01]  /*5d70*/  LDL R79, [R1+0x390] ;  /* 0x00039000014f7983 */ /* 0x000f220000100800 */
[----:B------:R-:W-:Y:S02]  /*5d80*/  FMNMX.FTZ R9, R136, R9, !PT ;  /* 0x0000000988097209 */ /* 0x000fe40007810000 */
[----:B------:R-:W-:Y:S01]  /*5d90*/  FSEL R112, R70, -INF , !P5 ;  /* 0xff80000046707808 */ /* 0x000fe20006800000 */
[----:B------:R-:W4:Y:S01]  /*5da0*/  LDL R77, [R1+0x398] ;  /* 0x00039800014d7983 */ /* 0x000f220000100800 */
[----:B------:R-:W-:-:S02]  /*5db0*/  FMNMX.FTZ R9, R104, R9, !PT ;  /* 0x0000000968097209 */ /* 0x000fc40007810000 */
[----:B------:R-:W-:Y:S01]  /*5dc0*/  FMNMX.FTZ R8, R94, R13, !PT ;  /* 0x0000000d5e087209 */ /* 0x000fe20007810000 */
[----:B------:R-:W4:Y:S01]  /*5dd0*/  LDL R70, [R1+0x268] ;  /* 0x0002680001467983 */ /* 0x000f220000100800 */
[----:B------:R-:W-:Y:S02]  /*5de0*/  FMNMX.FTZ R9, R134, R9, !PT ;  /* 0x0000000986097209 */ /* 0x000fe40007810000 */
[----:B------:R-:W-:Y:S01]  /*5df0*/  FSEL R120, R71, -INF , !P6 ;  /* 0xff80000047787808 */ /* 0x000fe20007000000 */
[----:B------:R-:W0:Y:S01]  /*5e00*/  SHFL.BFLY PT, R11, R8, 0x2, 0x1f ;  /* 0x0c401f00080b7f89 */ /* 0x000e2200000e0000 */
[----:B------:R-:W-:-:S03]  /*5e10*/  FMNMX.FTZ R9, R106, R9, !PT ;  /* 0x000000096a097209 */ /* 0x000fc60007810000 */
[----:B------:R-:W4:Y:S01]  /*5e20*/  LDL R75, [R1+0x3a0] ;  /* 0x0003a000014b7983 */ /* 0x000f220000100800 */
        /* <DEDUP_REMOVED lines=23> */
[----:B------:R-:W4:Y:S04]  /*5fa0*/  LDL R51, [R1+0x410] ;  /* 0x0004100001337983 */ /* 0x000f280000100800 */
[----:B------:R-:W-:Y:S04]  /*5fb0*/  STL.64 [R1+0x200], R8 ;  /* 0x0002000801007387 */ /* 0x000fe80000100a00 */
[----:B------:R-:W4:Y:S01]  /*5fc0*/  LDL R13, [R1+0x204] ;  /* 0x00020400010d7983 */ /* 0x000f220000100800 */
[----:B0-----:R-:W-:-:S03]  /*5fd0*/  FMNMX.FTZ R10, R8, R11, !PT ;  /* 0x0000000b080a7209 */ /* 0x001fc60007810000 */
[----:B---3--:R-:W-:Y:S04]  /*5fe0*/  STL [R1+0x254], R60 ;  /* 0x0002543c01007387 */ /* 0x008fe80000100800 */
[----:B------:R-:W0:Y:S04]  /*5ff0*/  SHFL.BFLY PT, R11, R10, 0x1, 0x1f ;  /* 0x0c201f000a0b7f89 */ /* 0x000e2800000e0000 */
[----:B--2---:R1:W-:Y:S04]  /*6000*/  STL [R1+0x29c], R27 ;  /* 0x00029c1b01007387 */ /* 0x0043e80000100800 */
[----:B----4-:R2:W-:Y:S04]  /*6010*/  STL [R1+0x288], R28 ;  /* 0x0002881c01007387 */ /* 0x0105e80000100800 */
[----:B------:R3:W-:Y:S04]  /*6020*/  STL [R1+0x298], R31 ;  /* 0x0002981f01007387 */ /* 0x0007e80000100800 */
[----:B-1----:R-:W4:Y:S04]  /*6030*/  LDL R27, [R1+0x418] ;  /* 0x00041800011b7983 */ /* 0x002f280000100800 */
[----:B--2---:R-:W2:Y:S01]  /*6040*/  LDL R28, [R1+0x3a8] ;  /* 0x0003a800011c7983 */ /* 0x004ea20000100800 */
[----:B0-----:R-:W-:-:S03]  /*6050*/  FMNMX.FTZ R12, R10, R11, !PT ;  /* 0x0000000b0a0c7209 */ /* 0x001fc60007810000 */
[----:B---3--:R-:W3:Y:S04]  /*6060*/  LDL R31, [R1+0x3e0] ;  /* 0x0003e000011f7983 */ /* 0x008ee80000100800 */
[----:B------:R-:W-:Y:S04]  /*6070*/  STL [R1+0x200], R12 ;  /* 0x0002000c01007387 */ /* 0x000fe80000100800 */
[----:B------:R-:W4:Y:S04]  /*6080*/  LDL R122, [R1+0x200] ;  /* 0x00020000017a7983 */ /* 0x000f280000100800 */
[----:B------:R0:W-:Y:S04]  /*6090*/  STL [R1+0x294], R34 ;  /* 0x0002942201007387 */ /* 0x0001e80000100800 */
[----:B------:R1:W-:Y:S04]  /*60a0*/  STL [R1+0x278], R30 ;  /* 0x0002781e01007387 */ /* 0x0003e80000100800 */
[----:B------:R-:W-:Y:S04]  /*60b0*/  STL [R1+0x25c], R64 ;  /* 0x00025c4001007387 */ /* 0x000fe80000100800 */
[----:B0-----:R-:W2:Y:S04]  /*60c0*/  LDL R34, [R1+0x3fc] ;  /* 0x0003fc0001227983 */ /* 0x001ea80000100800 */
[----:B------:R0:W-:Y:S04]  /*60d0*/  STL [R1+0x244], R32 ;  /* 0x0002442001007387 */ /* 0x0001e80000100800 */
[----:B-1----:R-:W3:Y:S04]  /*60e0*/  LDL R30, [R1+0x338] ;  /* 0x00033800011e7983 */ /* 0x002ee80000100800 */
[----:B------:R-:W-:Y:S04]  /*60f0*/  STL [R1+0x264], R68 ;  /* 0x0002644401007387 */ /* 0x000fe80000100800 */
[----:B0-----:R-:W3:Y:S04]  /*6100*/  LDL R32, [R1+0x2cc] ;  /* 0x0002cc0001207983 */ /* 0x001ee80000100800 */
[----:B------:R-:W-:Y:S04]  /*6110*/  STL [R1+0x270], R52 ;  /* 0x0002703401007387 */ /* 0x000fe80000100800 */
[----:B------:R0:W-:Y:S04]  /*6120*/  STL [R1+0x274], R38 ;  /* 0x0002742601007387 */ /* 0x0001e80000100800 */
[----:B------:R1:W-:Y:S04]  /*6130*/  STL [R1+0x284], R36 ;  /* 0x0002842401007387 */ /* 0x0003e80000100800 */
[----:B------:R-:W-:Y:S04]  /*6140*/  STL [R1+0x290], R42 ;  /* 0x0002902a01007387 */ /* 0x000fe80000100800 */
[----:B0-----:R-:W3:Y:S04]  /*6150*/  LDL R38, [R1+0x31c] ;  /* 0x00031c0001267983 */ /* 0x001ee80000100800 */
[----:B-1----:R-:W3:Y:S04]  /*6160*/  LDL R36, [R1+0x38c] ;  /* 0x00038c0001247983 */ /* 0x002ee80000100800 */
[----:B------:R-:W3:Y:S04]  /*6170*/  LDL R68, [R1+0x3c0] ;  /* 0x0003c00001447983 */ /* 0x000ee80000100800 */
[----:B------:R-:W3:Y:S04]  /*6180*/  LDL R64, [R1+0x3d4] ;  /* 0x0003d40001407983 */ /* 0x000ee80000100800 */
[----:B------:R-:W3:Y:S04]  /*6190*/  LDL R60, [R1+0x3e8] ;  /* 0x0003e800013c7983 */ /* 0x000ee80000100800 */
[----:B------:R0:W-:Y:S04]  /*61a0*/  STL [R1+0x248], R40 ;  /* 0x0002482801007387 */ /* 0x0001e80000100800 */
[----:B------:R1:W-:Y:S04]  /*61b0*/  STL [R1+0x28c], R46 ;  /* 0x00028c2e01007387 */ /* 0x0003e80000100800 */
[----:B------:R-:W3:Y:S04]  /*61c0*/  LDL R52, [R1+0x40c] ;  /* 0x00040c0001347983 */ /* 0x000ee80000100800 */
[----:B0-----:R-:W3:Y:S04]  /*61d0*/  LDL R40, [R1+0x2b4] ;  /* 0x0002b40001287983 */ /* 0x001ee80000100800 */
[----:B------:R-:W3:Y:S04]  /*61e0*/  LDL R49, [R1+0x41c] ;  /* 0x00041c0001317983 */ /* 0x000ee80000100800 */
[----:B------:R-:W3:Y:S04]  /*61f0*/  LDL R47, [R1+0x424] ;  /* 0x00042400012f7983 */ /* 0x000ee80000100800 */
[----:B-1----:R-:W3:Y:S04]  /*6200*/  LDL R46, [R1+0x428] ;  /* 0x00042800012e7983 */ /* 0x002ee80000100800 */
[----:B------:R-:W3:Y:S04]  /*6210*/  LDL R43, [R1+0x430] ;  /* 0x00043000012b7983 */ /* 0x000ee80000100800 */
[----:B------:R0:W-:Y:S04]  /*6220*/  STL [R1+0x27c], R50 ;  /* 0x00027c3201007387 */ /* 0x0001e80000100800 */
[----:B------:R-:W3:Y:S04]  /*6230*/  LDL R42, [R1+0x438] ;  /* 0x00043800012a7983 */ /* 0x000ee80000100800 */
[----:B------:R-:W3:Y:S04]  /*6240*/  LDL R41, [R1+0x43c] ;  /* 0x00043c0001297983 */ /* 0x000ee80000100800 */
[----:B------:R1:W-:Y:S04]  /*6250*/  STL [R1+0x280], R48 ;  /* 0x0002803001007387 */ /* 0x0003e80000100800 */
[----:B0-----:R-:W3:Y:S04]  /*6260*/  LDL R50, [R1+0x414] ;  /* 0x0004140001327983 */ /* 0x001ee80000100800 */
[----:B------:R0:W-:Y:S04]  /*6270*/  STL [R1+0x260], R66 ;  /* 0x0002604201007387 */ /* 0x0001e80000100800 */
[----:B------:R0:W-:Y:S04]  /*6280*/  STL [R1+0x26c], R54 ;  /* 0x00026c3601007387 */ /* 0x0001e80000100800 */
[----:B-1----:R-:W3:Y:S04]  /*6290*/  LDL R48, [R1+0x420] ;  /* 0x0004200001307983 */ /* 0x002ee80000100800 */
[----:B0-----:R-:W3:Y:S04]  /*62a0*/  LDL R66, [R1+0x3cc] ;  /* 0x0003cc0001427983 */ /* 0x001ee80000100800 */
[----:B------:R-:W3:Y:S04]  /*62b0*/  LDL R54, [R1+0x404] ;  /* 0x0004040001367983 */ /* 0x000ee80000100800 */
[----:B------:R0:W-:Y:S04]  /*62c0*/  STL [R1+0x240], R26 ;  /* 0x0002401a01007387 */ /* 0x0001e80000100800 */
[----:B0-----:R-:W3:Y:S04]  /*62d0*/  LDL R26, [R1+0x2a0] ;  /* 0x0002a000011a7983 */ /* 0x001ee80000100800 */
[----:B------:R-:W0:Y:S02]  /*62e0*/  SHFL.BFLY PT, R8, R13, 0x2, 0x1f ;  /* 0x0c401f000d087f89 */ /* 0x000e2400000e0000 */
[----:B0-----:R-:W-:-:S05]  /*62f0*/  FMNMX.FTZ R8, R8, R13, !PT ;  /* 0x0000000d08087209 */ /* 0x001fca0007810000 */
[----:B------:R-:W0:Y:S01]  /*6300*/  SHFL.BFLY PT, R9, R8, 0x1, 0x1f ;  /* 0x0c201f0008097f89 */ /* 0x000e2200000e0000 */
[----:B------:R0:W-:Y:S01]  /*6310*/  BAR.SYNC.DEFER_BLOCKING R6, 0x100 ;  /* 0x000400060000751d */ /* 0x0001e20000010000 */
[----:B----4-:R-:W-:Y:S01]  /*6320*/  FMUL.FTZ R10, R15, R122 ;  /* 0x0000007a0f0a7220 */ /* 0x010fe20000410000 */
[----:B------:R-:W-:-:S04]  /*6330*/  FSETP.NEU.FTZ.AND P0, PT, R122, -INF , PT ;  /* 0xff8000007a00780b */ /* 0x000fc80003f1d000 */
[----:B------:R-:W-:Y:S01]  /*6340*/  STL [R1+0x24c], R56 ;  /* 0x00024c3801007387 */ /* 0x000fe20000100800 */
[----:B------:R-:W-:-:S03]  /*6350*/  FSEL R11, R10, RZ, P0 ;  /* 0x000000ff0a0b7208 */ /* 0x000fc60000000000 */
[----:B------:R-:W-:Y:S01]  /*6360*/  STL [R1+0x250], R58 ;  /* 0x0002503a01007387 */ /* 0x000fe20000100800 */
[----:B0-----:R-:W-:-:S03]  /*6370*/  FMNMX.FTZ R6, R8, R9, !PT ;  /* 0x0000000908067209 */ /* 0x001fc60007810000 */
[----:B------:R-:W-:Y:S01]  /*6380*/  STL [R1+0x258], R62 ;  /* 0x0002583e01007387 */ /* 0x000fe20000100800 */
[C---:B------:R-:W-:Y:S01]  /*6390*/  FSETP.NEU.FTZ.AND P0, PT, R6.reuse, -INF , PT ;  /* 0xff8000000600780b */ /* 0x040fe20003f1d000 */
[-C--:B------:R-:W-:Y:S01]  /*63a0*/  FMUL.FTZ R8, R6, R15.reuse ;  /* 0x0000000f06087220 */ /* 0x080fe20000410000 */
[-CC-:B------:R-:W-:Y:S01]  /*63b0*/  FFMA.FTZ R10, R44, R15.reuse, -R11.reuse ;  /* 0x0000000f2c0a7223 */ /* 0x180fe2000001080b */
[-CC-:B------:R-:W-:Y:S01]  /*63c0*/  FFMA.FTZ R152, R152, R15.reuse, -R11.reuse ;  /* 0x0000000f98987223 */ /* 0x180fe2000001080b */
[-CC-:B------:R-:W-:Y:S01]  /*63d0*/  FFMA.FTZ R130, R130, R15.reuse, -R11.reuse ;  /* 0x0000000f82827223 */ /* 0x180fe2000001080b */
[-CC-:B------:R-:W-:Y:S01]  /*63e0*/  FFMA.FTZ R153, R92, R15.reuse, -R11.reuse ;  /* 0x0000000f5c997223 */ /* 0x180fe2000001080b */
[----:B------:R-:W-:Y:S01]  /*63f0*/  FSEL R29, R8, RZ, P0 ;  /* 0x000000ff081d7208 */ /* 0x000fe20000000000 */
        /* <DEDUP_REMOVED lines=18> */
[-C--:B------:R-:W-:Y:S01]  /*6520*/  FFMA.FTZ R9, R72, R15.reuse, -R11 ;  /* 0x0000000f48097223 */ /* 0x080fe2000001080b */
[----:B------:R-:W-:Y:S01]  /*6530*/  FFMA.FTZ R221, R14, R15, -R29 ;  /* 0x0000000f0edd7223 */ /* 0x000fe2000001081d */
[----:B------:R-:W-:-:S02]  /*6540*/  IMAD R44, R45, 0xc00, R24 ;  /* 0x00000c002d2c7824 */ /* 0x000fc400078e0218 */
[-C--:B------:R-:W-:Y:S01]  /*6550*/  FFMA.FTZ R11, R94, R15.reuse, -R11 ;  /* 0x0000000f5e0b7223 */ /* 0x080fe2000001080b */
        /* <DEDUP_REMOVED lines=22> */
[----:B------:R-:W4:Y:S01]  /*66c0*/  LDL R24, [R1+0x300] ;  /* 0x0003000001187983 */ /* 0x000f220000100800 */
[----:B------:R-:W-:-:S03]  /*66d0*/  FFMA.FTZ R15, R120, R15, -R29 ;  /* 0x0000000f780f7223 */ /* 0x000fc6000001081d */
[----:B------:R-:W4:Y:S04]  /*66e0*/  LDL R29, [R1+0x370] ;  /* 0x00037000011d7983 */ /* 0x000f280000100800 */
[----:B------:R-:W4:Y:S04]  /*66f0*/  LDL R45, [R1+0x42c] ;  /* 0x00042c00012d7983 */ /* 0x000f280000100800 */
[----:B------:R0:W-:Y:S04]  /*6700*/  STL [R1+0x268], R70 ;  /* 0x0002684601007387 */ /* 0x0001e80000100800 */
        /* <DEDUP_REMOVED lines=28> */
[----:B------:R-:W4:Y:S04]  /*68d0*/  LDL R58, [R1+0x3f0] ;  /* 0x0003f000013a7983 */ /* 0x000f280000100800 */
[----:B------:R-:W4:Y:S01]  /*68e0*/  LDL R56, [R1+0x3f8] ;  /* 0x0003f80001387983 */ /* 0x000f220000100800 */
[----:B------:R-:W-:Y:S08]  /*68f0*/  MUFU.EX2 R152, R152 ;  /* 0x0000009800987308 */ /* 0x000ff00000000800 */
[----:B------:R-:W0:Y:S08]  /*6900*/  MUFU.EX2 R130, R130 ;  /* 0x0000008200827308 */ /* 0x000e300000000800 */
[----:B------:R-:W1:Y:S08]  /*6910*/  MUFU.EX2 R153, R153 ;  /* 0x0000009900997308 */ /* 0x000e700000000800 */
[----:B------:R-:W3:Y:S01]  /*6920*/  MUFU.EX2 R135, R135 ;  /* 0x0000008700877308 */ /* 0x000ee20000000800 */
[----:B--2---:R0:W-:Y:S07]  /*6930*/  STL [R1+0x3fc], R34 ;  /* 0x0003fc2201007387 */ /* 0x0041ee0000100800 */
[----:B------:R-:W-:Y:S08]  /*6940*/  MUFU.EX2 R143, R143 ;  /* 0x0000008f008f7308 */ /* 0x000ff00000000800 */
[----:B------:R-:W2:Y:S01]  /*6950*/  MUFU.EX2 R142, R142 ;  /* 0x0000008e008e7308 */ /* 0x000ea20000000800 */
[----:B0-----:R-:W-:-:S07]  /*6960*/  FADD.FTZ R34, R152, R130 ;  /* 0x0000008298227221 */ /* 0x001fce0000010000 */
[----:B------:R-:W0:Y:S08]  /*6970*/  MUFU.EX2 R151, R151 ;  /* 0x0000009700977308 */ /* 0x000e300000000800 */
[----:B------:R-:W0:Y:S01]  /*6980*/  MUFU.EX2 R141, R141 ;  /* 0x0000008d008d7308 */ /* 0x000e220000000800 */
[----:B-1----:R-:W-:-:S07]  /*6990*/  FADD.FTZ R34, R153, R34 ;  /* 0x0000002299227221 */ /* 0x002fce0000010000 */
[----:B------:R-:W1:Y:S01]  /*69a0*/  MUFU.EX2 R150, R150 ;  /* 0x0000009600967308 */ /* 0x000e620000000800 */
[----:B---3--:R3:W-:Y:S07]  /*69b0*/  STL [R1+0x38c], R36 ;  /* 0x00038c2401007387 */ /* 0x0087ee0000100800 */
[----:B------:R-:W1:Y:S01]  /*69c0*/  MUFU.EX2 R140, R140 ;  /* 0x0000008c008c7308 */ /* 0x000e620000000800 */
[----:B---3--:R-:W-:-:S07]  /*69d0*/  FADD.FTZ R36, R135, R34 ;  /* 0x0000002287247221 */ /* 0x008fce0000010000 */
[----:B------:R-:W3:Y:S01]  /*69e0*/  MUFU.EX2 R149, R149 ;  /* 0x0000009500957308 */ /* 0x000ee20000000800 */
[----:B--2---:R-:W-:-:S07]  /*69f0*/  FADD.FTZ R34, R143, R142 ;  /* 0x0000008e8f227221 */ /* 0x004fce0000010000 */
[----:B------:R-:W2:Y:S01]  /*6a00*/  MUFU.EX2 R139, R139 ;  /* 0x0000008b008b7308 */ /* 0x000ea20000000800 */
[----:B------:R0:W-:Y:S07]  /*6a10*/  STL [R1+0x354], R37 ;  /* 0x0003542501007387 */ /* 0x0001ee0000100800 */
[----:B------:R-:W2:Y:S01]  /*6a20*/  MUFU.EX2 R148, R148 ;  /* 0x0000009400947308 */ /* 0x000ea20000000800 */
[----:B------:R1:W-:Y:S01]  /*6a30*/  STL [R1+0x3c4], R35 ;  /* 0x0003c42301007387 */ /* 0x0003e20000100800 */
[----:B0-----:R-:W-:-:S06]  /*6a40*/  FADD.FTZ R37, R151, R36 ;  /* 0x0000002497257221 */ /* 0x001fcc0000010000 */
[----:B------:R-:W0:Y:S01]  /*6a50*/  MUFU.EX2 R138, R138 ;  /* 0x0000008a008a7308 */ /* 0x000e220000000800 */
[----:B------:R3:W-:Y:S01]  /*6a60*/  STL [R1+0x3e0], R31 ;  /* 0x0003e01f01007387 */ /* 0x0007e20000100800 */
[----:B-1----:R-:W-:-:S03]  /*6a70*/  FADD.FTZ R35, R141, R34 ;  /* 0x000000228d237221 */ /* 0x002fc60000010000 */
[----:B------:R1:W-:Y:S03]  /*6a80*/  STL [R1+0x418], R27 ;  /* 0x0004181b01007387 */ /* 0x0003e60000100800 */
[----:B------:R-:W0:Y:S01]  /*6a90*/  MUFU.EX2 R147, R147 ;  /* 0x0000009300937308 */ /* 0x000e220000000800 */
[----:B------:R-:W-:Y:S01]  /*6aa0*/  FADD.FTZ R36, R150, R37 ;  /* 0x0000002596247221 */ /* 0x000fe20000010000 */
[----:B---3--:R-:W-:-:S06]  /*6ab0*/  IMAD.MOV.U32 R31, RZ, RZ, R25 ;  /* 0x000000ffff1f7224 */ /* 0x008fcc00078e0019 */
[----:B------:R-:W3:Y:S01]  /*6ac0*/  MUFU.EX2 R137, R137 ;  /* 0x0000008900897308 */ /* 0x000ee20000000800 */
[----:B-1----:R-:W-:Y:S01]  /*6ad0*/  IMAD.MOV.U32 R27, RZ, RZ, R25 ;  /* 0x000000ffff1b7224 */ /* 0x002fe200078e0019 */
[----:B------:R1:W-:Y:S01]  /*6ae0*/  STL [R1+0x3a8], R28 ;  /* 0x0003a81c01007387 */ /* 0x0003e20000100800 */
[----:B------:R-:W-:Y:S01]  /*6af0*/  FADD.FTZ R34, R140, R35 ;  /* 0x000000238c227221 */ /* 0x000fe20000010000 */
[----:B------:R-:W-:-:S04]  /*6b00*/  R2UR UR15, R31 ;  /* 0x000000001f0f72ca */ /* 0x000fc800000e0000 */
[----:B------:R-:W3:Y:S01]  /*6b10*/  MUFU.EX2 R146, R146 ;  /* 0x0000009200927308 */ /* 0x000ee20000000800 */
[----:B------:R2:W-:Y:S01]  /*6b20*/  STL [R1+0x2a0], R26 ;  /* 0x0002a01a01007387 */ /* 0x0005e20000100800 */
[----:B------:R-:W-:Y:S01]  /*6b30*/  R2UR UR11, R27 ;  /* 0x000000001b0b72ca */ /* 0x000fe200000e0000 */
[----:B-1----:R-:W-:-:S05]  /*6b40*/  VIADD R28, R44, 0x180 ;  /* 0x000001802c1c7836 */ /* 0x002fca0000000000 */
[----:B------:R-:W1:Y:S01]  /*6b50*/  MUFU.EX2 R132, R132 ;  /* 0x0000008400847308 */ /* 0x000e620000000800 */
[----:B------:R-:W-:Y:S01]  /*6b60*/  FADD.FTZ R31, R149, R36 ;  /* 0x00000024951f7221 */ /* 0x000fe20000010000 */
[----:B--2---:R-:W-:Y:S02]  /*6b70*/  VIADD R26, R44, 0x80 ;  /* 0x000000802c1a7836 */ /* 0x004fe40000000000 */
[----:B------:R-:W-:-:S04]  /*6b80*/  FADD.FTZ R27, R139, R34 ;  /* 0x000000228b1b7221 */ /* 0x000fc80000010000 */
[----:B------:R-:W2:Y:S01]  /*6b90*/  MUFU.EX2 R145, R145 ;  /* 0x0000009100917308 */ /* 0x000ea20000000800 */
[----:B------:R-:W-:Y:S01]  /*6ba0*/  R2UR UR18, R28 ;  /* 0x000000001c1272ca */ /* 0x000fe200000e0000 */
[----:B------:R-:W-:Y:S01]  /*6bb0*/  FADD.FTZ R28, R148, R31 ;  /* 0x0000001f941c7221 */ /* 0x000fe20000010000 */
[----:B------:R-:W-:-:S05]  /*6bc0*/  R2UR UR10, R26 ;  /* 0x000000001a0a72ca */ /* 0x000fca00000e0000 */
[----:B------:R-:W2:Y:S01]  /*6bd0*/  MUFU.EX2 R136, R136 ;  /* 0x0000008800887308 */ /* 0x000ea20000000800 */
[----:B0-----:R-:W-:Y:S01]  /*6be0*/  FADD.FTZ R26, R138, R27 ;  /* 0x0000001b8a1a7221 */ /* 0x001fe20000010000 */
[----:B------:R0:W-:Y:S01]  /*6bf0*/  STL [R1+0x434], R33 ;  /* 0x0004342101007387 */ /* 0x0001e20000100800 */
[----:B------:R-:W-:Y:S01]  /*6c00*/  R2UR UR23, R25 ;  /* 0x00000000191772ca */ /* 0x000fe200000e0000 */
[----:B------:R-:W-:-:S04]  /*6c10*/  FADD.FTZ R27, R147, R28 ;  /* 0x0000001c931b7221 */ /* 0x000fc80000010000 */
[----:B------:R-:W2:Y:S01]  /*6c20*/  MUFU.EX2 R133, R133 ;  /* 0x0000008500857308 */ /* 0x000ea20000000800 */
[----:B0-----:R-:W-:Y:S01]  /*6c30*/  IMAD.MOV.U32 R33, RZ, RZ, R25 ;  /* 0x000000ffff217224 */ /* 0x001fe200078e0019 */
[----:B----4-:R0:W-:Y:S06]  /*6c40*/  STL [R1+0x300], R24 ;  /* 0x0003001801007387 */ /* 0x0101ec0000100800 */
[----:B------:R-:W4:Y:S01]  /*6c50*/  MUFU.EX2 R134, R134 ;  /* 0x0000008600867308 */ /* 0x000f220000000800 */
[----:B------:R3:W-:Y:S04]  /*6c60*/  STL [R1+0x370], R29 ;  /* 0x0003701d01007387 */ /* 0x0007e80000100800 */
[----:B------:R1:W-:Y:S01]  /*6c70*/  STL [R1+0x42c], R45 ;  /* 0x00042c2d01007387 */ /* 0x0003e20000100800 */
[----:B0-----:R-:W-:-:S02]  /*6c80*/  VIADD R24, R44, 0x200 ;  /* 0x000002002c187836 */ /* 0x001fc40000000000 */
[----:B---3--:R-:W-:-:S03]  /*6c90*/  IMAD.MOV.U32 R29, RZ, RZ, R25 ;  /* 0x000000ffff1d7224 */ /* 0x008fc600078e0019 */
[----:B------:R-:W-:Y:S01]  /*6ca0*/  R2UR UR22, R24 ;  /* 0x00000000181672ca */ /* 0x000fe200000e0000 */
[----:B-1----:R-:W-:Y:S02]  /*6cb0*/  IMAD.MOV.U32 R45, RZ, RZ, R25 ;  /* 0x000000ffff2d7224 */ /* 0x002fe400078e0019 */
[----:B------:R-:W-:Y:S01]  /*6cc0*/  FADD.FTZ R25, R137, R26 ;  /* 0x0000001a89197221 */ /* 0x000fe20000010000 */
[----:B------:R-:W-:Y:S01]  /*6cd0*/  FADD.FTZ R24, R146, R27 ;  /* 0x0000001b92187221 */ /* 0x000fe20000010000 */
[----:B------:R-:W0:Y:S02]  /*6ce0*/  MUFU.EX2 R144, R144 ;  /* 0x0000009000907308 */ /* 0x000e240000000800 */
[----:B------:R-:W-:Y:S01]  /*6cf0*/  FADD.FTZ R25, R132, R25 ;  /* 0x0000001984197221 */ /* 0x000fe20000010000 */
[----:B--2---:R-:W-:-:S05]  /*6d00*/  FADD.FTZ R27, R145, R24 ;  /* 0x00000018911b7221 */ /* 0x004fca0000010000 */
[----:B------:R-:W1:Y:S01]  /*6d10*/  MUFU.EX2 R131, R131 ;  /* 0x0000008300837308 */ /* 0x000e620000000800 */
[----:B------:R-:W-:Y:S01]  /*6d20*/  FADD.FTZ R24, R136, R25 ;  /* 0x0000001988187221 */ /* 0x000fe20000010000 */
[----:B------:R2:W-:Y:S03]  /*6d30*/  STL [R1+0x2cc], R32 ;  /* 0x0002cc2001007387 */ /* 0x0005e60000100800 */
[----:B------:R-:W-:Y:S01]  /*6d40*/  FADD.FTZ R25, R133, R24 ;  /* 0x0000001885197221 */ /* 0x000fe20000010000 */
[----:B------:R3:W-:Y:S01]  /*6d50*/  STL [R1+0x338], R30 ;  /* 0x0003381e01007387 */ /* 0x0007e20000100800 */
[----:B------:R-:W-:Y:S02]  /*6d60*/  R2UR UR6, R44 ;  /* 0x000000002c0672ca */ /* 0x000fe400000e0000 */
[----:B------:R-:W-:Y:S01]  /*6d70*/  R2UR UR7, R45 ;  /* 0x000000002d0772ca */ /* 0x000fe200000e0000 */
[----:B----4-:R-:W-:Y:S01]  /*6d80*/  FADD.FTZ R24, R134, R25 ;  /* 0x0000001986187221 */ /* 0x010fe20000010000 */
[----:B------:R-:W-:Y:S01]  /*6d90*/  F2FP.F16.F32.PACK_AB R154, R135, R153 ;  /* 0x00000099879a723e */ /* 0x000fe200000000ff */
[----:B--2---:R-:W-:Y:S01]  /*6da0*/  VIADD R32, R44, 0x280 ;  /* 0x000002802c207836 */ /* 0x004fe20000000000 */
[----:B------:R-:W-:Y:S01]  /*6db0*/  F2FP.F16.F32.PACK_AB R152, R130, R152 ;  /* 0x000000988298723e */ /* 0x000fe200000000ff */
[----:B---3--:R-:W-:Y:S01]  /*6dc0*/  VIADD R30, R44, 0x100 ;  /* 0x000001002c1e7836 */ /* 0x008fe20000000000 */
[----:B------:R-:W-:-:S02]  /*6dd0*/  F2FP.F16.F32.PACK_AB R153, R142, R143 ;  /* 0x0000008f8e99723e */ /* 0x000fc400000000ff */
[----:B------:R-:W-:Y:S01]  /*6de0*/  F2FP.F16.F32.PACK_AB R155, R140, R141 ;  /* 0x0000008d8c9b723e */ /* 0x000fe200000000ff */
[----:B------:R-:W-:Y:S01]  /*6df0*/  STL [R1+0x2a4], R129 ;  /* 0x0002a48101007387 */ /* 0x000fe20000100800 */
[----:B------:R-:W-:Y:S01]  /*6e00*/  R2UR UR14, R30 ;  /* 0x000000001e0e72ca */ /* 0x000fe200000e0000 */
[----:B0-----:R-:W-:Y:S01]  /*6e10*/  FADD.FTZ R222, R144, R27 ;  /* 0x0000001b90de7221 */ /* 0x001fe20000010000 */
[----:B------:R-:W-:Y:S01]  /*6e20*/  R2UR UR19, R29 ;  /* 0x000000001d1372ca */ /* 0x000fe200000e0000 */
[----:B------:R-:W-:Y:S01]  /*6e30*/  STL [R1+0x2a8], R128 ;  /* 0x0002a88001007387 */ /* 0x000fe20000100800 */
[----:B------:R-:W-:Y:S01]  /*6e40*/  R2UR UR26, R32 ;  /* 0x00000000201a72ca */ /* 0x000fe200000e0000 */
[----:B-1----:R-:W-:Y:S01]  /*6e50*/  FADD.FTZ R223, R131, R24 ;  /* 0x0000001883df7221 */ /* 0x002fe20000010000 */
[----:B------:R-:W-:Y:S01]  /*6e60*/  R2UR UR27, R33 ;  /* 0x00000000211b72ca */ /* 0x000fe200000e0000 */
[----:B------:R-:W-:Y:S01]  /*6e70*/  STL [R1+0x2ac], R127 ;  /* 0x0002ac7f01007387 */ /* 0x000fe20000100800 */
[----:B------:R-:W-:-:S02]  /*6e80*/  F2FP.F16.F32.PACK_AB R156, R150, R151 ;  /* 0x00000097969c723e */ /* 0x000fc400000000ff */
[----:B------:R-:W-:Y:S01]  /*6e90*/  F2FP.F16.F32.PACK_AB R158, R148, R149 ;  /* 0x00000095949e723e */ /* 0x000fe200000000ff */
[----:B------:R-:W-:Y:S01]  /*6ea0*/  STL [R1+0x2b0], R126 ;  /* 0x0002b07e01007387 */ /* 0x000fe20000100800 */
[----:B------:R-:W-:Y:S02]  /*6eb0*/  F2FP.F16.F32.PACK_AB R160, R146, R147 ;  /* 0x0000009392a0723e */ /* 0x000fe400000000ff */
[----:B------:R-:W-:Y:S01]  /*6ec0*/  F2FP.F16.F32.PACK_AB R162, R144, R145 ;  /* 0x0000009190a2723e */ /* 0x000fe200000000ff */
[----:B------:R-:W-:Y:S01]  /*6ed0*/  STL [R1+0x2b4], R40 ;  /* 0x0002b42801007387 */ /* 0x000fe20000100800 */
[----:B------:R-:W-:Y:S02]  /*6ee0*/  F2FP.F16.F32.PACK_AB R157, R138, R139 ;  /* 0x0000008b8a9d723e */ /* 0x000fe400000000ff */
[----:B------:R-:W-:Y:S01]  /*6ef0*/  F2FP.F16.F32.PACK_AB R159, R132, R137 ;  /* 0x00000089849f723e */ /* 0x000fe200000000ff */
[----:B------:R-:W-:Y:S01]  /*6f00*/  STL [R1+0x2b8], R125 ;  /* 0x0002b87d01007387 */ /* 0x000fe20000100800 */
[----:B------:R-:W-:-:S02]  /*6f10*/  F2FP.F16.F32.PACK_AB R161, R133, R136 ;  /* 0x0000008885a1723e */ /* 0x000fc400000000ff */
[----:B------:R-:W-:Y:S01]  /*6f20*/  F2FP.F16.F32.PACK_AB R163, R131, R134 ;  /* 0x0000008683a3723e */ /* 0x000fe200000000ff */
        /* <DEDUP_REMOVED lines=83> */
[----:B------:R0:W-:Y:S02]  /*7460*/  STL [R1+0x43c], R41 ;  /* 0x00043c2901007387 */ /* 0x0001e40000100800 */
[----:B0-----:R-:W-:-:S06]  /*7470*/  WARPGROUP.ARRIVE ;  /* 0x00000000000079c5 */ /* 0x001fcc0000000000 */
[----:B------:R-:W-:Y:S03]  /*7480*/  HGMMA.64x256x16.F32 R24, R152, gdesc[UR4].tnspB, RZ, !UPT, gsb0 ;  /* 0x43e0000498187df0 */ /* 0x000fe6000c0008ff */
        /* <DEDUP_REMOVED lines=36> */
[----:B------:R-:W-:Y:S08]  /*76d0*/  MUFU.EX2 R153, R175 ;  /* 0x000000af00997308 */ /* 0x000ff00000000800 */
[----:B------:R-:W-:Y:S08]  /*76e0*/  MUFU.EX2 R172, R172 ;  /* 0x000000ac00ac7308 */ /* 0x000ff00000000800 */
[----:B------:R-:W-:Y:S08]  /*76f0*/  MUFU.EX2 R220, R220 ;  /* 0x000000dc00dc7308 */ /* 0x000ff00000000800 */
[----:B------:R-:W-:Y:S08]  /*7700*/  MUFU.EX2 R173, R173 ;  /* 0x000000ad00ad7308 */ /* 0x000ff00000000800 */
[----:B------:R-:W0:Y:S08]  /*7710*/  MUFU.EX2 R174, R174 ;  /* 0x000000ae00ae7308 */ /* 0x000e300000000800 */
[----:B------:R-:W-:Y:S08]  /*7720*/  MUFU.EX2 R221, R221 ;  /* 0x000000dd00dd7308 */ /* 0x000ff00000000800 */
[----:B------:R-:W1:Y:S01]  /*7730*/  MUFU.EX2 R170, R170 ;  /* 0x000000aa00aa7308 */ /* 0x000e620000000800 */
[----:B0-----:R-:W-:-:S02]  /*7740*/  F2FP.F16.F32.PACK_AB R154, R174, R173 ;  /* 0x000000adae9a723e */ /* 0x001fc400000000ff */
[----:B-1----:R-:W-:Y:S01]  /*7750*/  F2FP.F16.F32.PACK_AB R155, R170, R221 ;  /* 0x000000ddaa9b723e */ /* 0x002fe200000000ff */
        /* <DEDUP_REMOVED lines=36> */
[----:B------:R-:W-:Y:S01]  /*79a0*/  FADD.FTZ R157, R153, R223 ;  /* 0x000000df999d7221 */ /* 0x000fe20000010000 */
[----:B------:R-:W-:Y:S02]  /*79b0*/  F2FP.F16.F32.PACK_AB R152, R172, R152 ;  /* 0x00000098ac98723e */ /* 0x000fe400000000ff */
[----:B------:R-:W-:Y:S01]  /*79c0*/  F2FP.F16.F32.PACK_AB R153, R220, R153 ;  /* 0x00000099dc99723e */ /* 0x000fe200000000ff */
[----:B------:R-:W-:Y:S01]  /*79d0*/  MUFU.EX2 R165, R165 ;  /* 0x000000a500a57308 */ /* 0x000fe20000000800 */
[----:B------:R-:W-:Y:S01]  /*79e0*/  FADD.FTZ R156, R172, R156 ;  /* 0x0000009cac9c7221 */ /* 0x000fe20000010000 */
[----:B------:R-:W-:-:S06]  /*79f0*/  FADD.FTZ R157, R220, R157 ;  /* 0x0000009ddc9d7221 */ /* 0x000fcc0000010000 */
[----:B------:R-:W-:Y:S08]  /*7a00*/  MUFU.EX2 R21, R21 ;  /* 0x0000001500157308 */ /* 0x000ff00000000800 */
[----:B------:R-:W-:Y:S08]  /*7a10*/  MUFU.EX2 R168, R168 ;  /* 0x000000a800a87308 */ /* 0x000ff00000000800 */
[----:B------:R-:W0:Y:S08]  /*7a20*/  MUFU.EX2 R164, R164 ;  /* 0x000000a400a47308 */ /* 0x000e300000000800 */
[----:B------:R-:W-:Y:S08]  /*7a30*/  MUFU.EX2 R169, R169 ;  /* 0x000000a900a97308 */ /* 0x000ff00000000800 */
[----:B------:R-:W1:Y:S01]  /*7a40*/  MUFU.EX2 R20, R20 ;  /* 0x0000001400147308 */ /* 0x000e620000000800 */
        /* <DEDUP_REMOVED lines=47> */
[----:B------:R-:W-:-:S07]  /*7d40*/  WARPGROUP.DEPBAR.LE gsb0, 0x0 ;  /* 0x00008000000079c5 */ /* 0x000fce0000010000 */
[----:B------:R-:W2:Y:S08]  /*7d50*/  MUFU.EX2 R152, R166 ;  /* 0x000000a600987308 */ /* 0x000eb00000000800 */
[----:B------:R-:W3:Y:S01]  /*7d60*/  MUFU.EX2 R153, R167 ;  /* 0x000000a700997308 */ /* 0x000ee20000000800 */
[----:B0-----:R-:W-:Y:S02]  /*7d70*/  F2FP.F16.F32.PACK_AB R154, R164, R21 ;  /* 0x00000015a49a723e */ /* 0x001fe400000000ff */
[----:B-1----:R-:W-:Y:S01]  /*7d80*/  F2FP.F16.F32.PACK_AB R155, R20, R169 ;  /* 0x000000a9149b723e */ /* 0x002fe200000000ff */
[----:B------:R-:W-:Y:S01]  /*7d90*/  STL.128 [R1+0x240], R24 ;  /* 0x0002401801007387 */ /* 0x000fe20000100c00 */
[----:B--2---:R-:W-:Y:S01]  /*7da0*/  FADD.FTZ R156, R152, R156 ;  /* 0x0000009c989c7221 */ /* 0x004fe20000010000 */
[----:B------:R-:W-:-:S02]  /*7db0*/  F2FP.F16.F32.PACK_AB R152, R165, R152 ;  /* 0x00000098a598723e */ /* 0x000fc400000000ff */
[----:B------:R-:W-:Y:S01]  /*7dc0*/  STL.128 [R1+0x250], R28 ;  /* 0x0002501c01007387 */ /* 0x000fe20000100c00 */
[----:B---3--:R-:W-:Y:S01]  /*7dd0*/  FADD.FTZ R157, R153, R157 ;  /* 0x0000009d999d7221 */ /* 0x008fe20000010000 */
[----:B------:R-:W-:Y:S02]  /*7de0*/  F2FP.F16.F32.PACK_AB R153, R168, R153 ;  /* 0x00000099a899723e */ /* 0x000fe400000000ff */
        /* <DEDUP_REMOVED lines=39> */
[----:B------:R-:W-:-:S04]  /*8060*/  FADD.FTZ R20, R8, R156 ;  /* 0x0000009c08147221 */ /* 0x000fc80000010000 */
[C---:B------:R-:W-:Y:S01]  /*8070*/  FADD.FTZ R20, R9.reuse, R20 ;  /* 0x0000001409147221 */ /* 0x040fe20000010000 */
[----:B------:R-:W-:Y:S02]  /*8080*/  WARPGROUP.DEPBAR.LE gsb0, 0x0 ;  /* 0x00008000000079c5 */ /* 0x000fe40000010000 */
[----:B------:R-:W-:Y:S02]  /*8090*/  F2FP.F16.F32.PACK_AB R152, R9, R8 ;  /* 0x000000080998723e */ /* 0x000fe400000000ff */
[----:B------:R-:W-:Y:S02]  /*80a0*/  F2FP.F16.F32.PACK_AB R153, R13, R12 ;  /* 0x0000000c0d99723e */ /* 0x000fe400000000ff */
        /* <DEDUP_REMOVED lines=33> */
[----:B------:R0:W-:Y:S01]  /*82c0*/  STL.128 [R1+0x430], R148 ;  /* 0x0004309401007387 */ /* 0x0001e20000100c00 */
[----:B------:R-:W-:-:S03]  /*82d0*/  FADD.FTZ R8, R13, R21 ;  /* 0x000000150d087221 */ /* 0x000fc60000010000 */
[----:B------:R1:W5:Y:S01]  /*82e0*/  LDL R9, [R1+0x1f0] ;  /* 0x0001f00001097983 */ /* 0x0003620000100800 */
[----:B0-----:R-:W-:-:S06]  /*82f0*/  WARPGROUP.ARRIVE ;  /* 0x00000000000079c5 */ /* 0x001fcc0000000000 */
[----:B------:R-:W-:Y:S03]  /*8300*/  HGMMA.64x256x16.F32 R24, R152, gdesc[UR24].tnspB, R24, gsb0 ;  /* 0x43e0001898187df0 */ /* 0x000fe60008000818 */
[----:B------:R-:W-:Y:S02]  /*8310*/  WARPGROUP.DEPBAR.LE gsb0, 0x0 ;  /* 0x00008000000079c5 */ /* 0x000fe40000010000 */
        /* <DEDUP_REMOVED lines=32> */
[----:B------:R-:W4:Y:S04]  /*8520*/  LDL R12, [R1+0x240] ;  /* 0x00024000010c7983 */ /* 0x000f280000100800 */
[----:B------:R-:W4:Y:S04]  /*8530*/  LDL R13, [R1+0x244] ;  /* 0x00024400010d7983 */ /* 0x000f280000100800 */
[----:B------:R-:W4:Y:S04]  /*8540*/  LDL R21, [R1+0x248] ;  /* 0x0002480001157983 */ /* 0x000f280000100800 */
[----:B0-----:R-:W4:Y:S04]  /*8550*/  LDL R24, [R1+0x24c] ;  /* 0x00024c0001187983 */ /* 0x001f280000100800 */
[----:B------:R-:W4:Y:S04]  /*8560*/  LDL R25, [R1+0x250] ;  /* 0x0002500001197983 */ /* 0x000f280000100800 */
[----:B------:R-:W4:Y:S04]  /*8570*/  LDL R26, [R1+0x254] ;  /* 0x00025400011a7983 */ /* 0x000f280000100800 */
[----:B------:R-:W4:Y:S04]  /*8580*/  LDL R27, [R1+0x258] ;  /* 0x00025800011b7983 */ /* 0x000f280000100800 */
[----:B--2---:R-:W2:Y:S04]  /*8590*/  LDL R28, [R1+0x25c] ;  /* 0x00025c00011c7983 */ /* 0x004ea80000100800 */
[----:B------:R-:W2:Y:S04]  /*85a0*/  LDL R29, [R1+0x260] ;  /* 0x00026000011d7983 */ /* 0x000ea80000100800 */
[----:B------:R-:W2:Y:S04]  /*85b0*/  LDL R30, [R1+0x264] ;  /* 0x00026400011e7983 */ /* 0x000ea80000100800 */
[----:B------:R-:W2:Y:S04]  /*85c0*/  LDL R31, [R1+0x268] ;  /* 0x00026800011f7983 */ /* 0x000ea80000100800 */
[----:B---3--:R-:W3:Y:S04]  /*85d0*/  LDL R32, [R1+0x26c] ;  /* 0x00026c0001207983 */ /* 0x008ee80000100800 */
[----:B------:R-:W3:Y:S04]  /*85e0*/  LDL R33, [R1+0x270] ;  /* 0x0002700001217983 */ /* 0x000ee80000100800 */
[----:B------:R-:W3:Y:S04]  /*85f0*/  LDL R34, [R1+0x274] ;  /* 0x0002740001227983 */ /* 0x000ee80000100800 */
[----:B------:R-:W3:Y:S04]  /*8600*/  LDL R35, [R1+0x278] ;  /* 0x0002780001237983 */ /* 0x000ee80000100800 */
[----:B----4-:R-:W4:Y:S04]  /*8610*/  LDL R36, [R1+0x27c] ;  /* 0x00027c0001247983 */ /* 0x010f280000100800 */
[----:B------:R-:W4:Y:S04]  /*8620*/  LDL R37, [R1+0x280] ;  /* 0x0002800001257983 */ /* 0x000f280000100800 */
[----:B------:R-:W4:Y:S04]  /*8630*/  LDL R38, [R1+0x284] ;  /* 0x0002840001267983 */ /* 0x000f280000100800 */
[----:B------:R-:W4:Y:S04]  /*8640*/  LDL R39, [R1+0x288] ;  /* 0x0002880001277983 */ /* 0x000f280000100800 */
        /* <DEDUP_REMOVED lines=109> */
[----:B------:R-:W4:Y:S01]  /*8d20*/  LDL R149, [R1+0x28] ;  /* 0x0000280001957983 */ /* 0x000f220000100800 */
[----:B------:R-:W-:Y:S01]  /*8d30*/  FADD.FTZ R20, R10, R20 ;  /* 0x000000140a147221 */ /* 0x000fe20000010000 */
[----:B------:R-:W-:-:S02]  /*8d40*/  FADD.FTZ R8, R14, R8 ;  /* 0x000000080e087221 */ /* 0x000fc40000010000 */
[----:B------:R0:W-:Y:S01]  /*8d50*/  STL [R1+0x68], RZ ;  /* 0x000068ff01007387 */ /* 0x0001e20000100800 */
[----:B------:R-:W-:Y:S01]  /*8d60*/  FADD.FTZ R14, R11, R20 ;  /* 0x000000140b0e7221 */ /* 0x000fe20000010000 */
[----:B------:R-:W-:Y:S02]  /*8d70*/  FADD.FTZ R15, R15, R8 ;  /* 0x000000080f0f7221 */ /* 0x000fe40000010000 */
        /* <DEDUP_REMOVED lines=18> */
[----:B------:R0:W-:Y:S04]  /*8ea0*/  STL [R1+0x268], R31 ;  /* 0x0002681f01007387 */ /* 0x0001e80000100800 */
[----:B---3--:R0:W-:Y:S04]  /*8eb0*/  STL [R1+0x26c], R32 ;  /* 0x00026c2001007387 */ /* 0x0081e80000100800 */
        /* <DEDUP_REMOVED lines=121> */
.L_x_3475:
[----:B------:R-:W-:Y:S05]  /*9650*/  BSYNC B0 ;  /* 0x0000000000007941 */ /* 0x000fea0003800000 */
.L_x_3474:
        /* <DEDUP_REMOVED lines=31> */
.L_x_3478:
[----:B------:R-:W-:-:S13]  /*9850*/  ISETP.NE.AND P0, PT, R3, 0x1, PT ;  /* 0x000000010300780c */ /* 0x000fda0003f05270 */
[----:B------:R-:W-:-:S05]  /*9860*/  @P0 IMAD.HI.U32 R4, R6, R4, RZ ;  /* 0x0000000406040227 */ /* 0x000fca00078e00ff */
[----:B------:R-:W-:-:S07]  /*9870*/  @P0 SHF.R.U32.HI R6, RZ, R5, R4 ;  /* 0x00000005ff060219 */ /* 0x000fce0000011604 */
.L_x_3479:
[----:B------:R-:W-:Y:S05]  /*9880*/  BSYNC B0 ;  /* 0x0000000000007941 */ /* 0x000fea0003800000 */
.L_x_3477:
[----:B------:R-:W-:-:S05]  /*9890*/  IMAD R3, R6, R3, R3 ;  /* 0x0000000306037224 */ /* 0x000fca00078e0203 */
[----:B------:R-:W-:-:S07]  /*98a0*/  VIMNMX R2, R2, R3, PT ;  /* 0x0000000302027248 */ /* 0x000fce0003fe0100 */
.L_x_3476:
        /* <DEDUP_REMOVED lines=8> */
.L_x_3483:
[C---:B------:R-:W-:Y:S01]  /*9930*/  IADD3 R2, P0, R16.reuse, 0x50, RZ ;  /* 0x0000005010027810 */ /* 0x040fe20007f1e0ff */
[C---:B------:R-:W-:Y:S01]  /*9940*/  VIADD R0, R16.reuse, 0x150 ;  /* 0x0000015010007836 */ /* 0x040fe20000000000 */
[----:B------:R-:W-:Y:S02]  /*9950*/  IADD3 R26, P1, R16, 0x11c, RZ ;  /* 0x0000011c101a7810 */ /* 0x000fe40007f3e0ff */
[----:B------:R-:W-:Y:S01]  /*9960*/  MOV R220, 0x99a0 ;  /* 0x000099a000dc7802 */ /* 0x000fe20000000f00 */
[--C-:B------:R-:W-:Y:S02]  /*9970*/  IMAD.X R3, RZ, RZ, R17.reuse, P0 ;  /* 0x000000ffff037224 */ /* 0x100fe400000e0611 */
[----:B------:R-:W-:-:S08]  /*9980*/  IMAD.X R27, RZ, RZ, R17, P1 ;  /* 0x000000ffff1b7224 */ /* 0x000fd000008e0611 */
[----:B------:R-:W-:Y:S05]  /*9990*/  CALL.REL.NOINC `($_ZN7cutlass13device_kernelIN5flash11enable_sm90INS1_16FlashAttnFwdSm90INS1_25CollectiveMainloopFwdSm90ILi2EN4cute5tupleIJNS5_1CILi1EEES8_S8_EEENS6_IJNS7_ILi128EEENS7_ILi96EEENS7_ILi64EEEEEELi256ENS_6half_tEfNS_4arch4Sm90ELb0ELb1ELb0ELb1ELb1ELb0ELb1ELb1ELb0ELb1ELb1ELb0EEENS1_21CollectiveEpilogueFwdINS6_IJSA_NS7_ILi256EEESB_EEES9_SE_SG_Li256ELb1ELb1ELb1ELb0EEENS1_36VarlenDynamicPersistentTileSchedulerILi128ELi96ELi256ELi128ELb1ELb1ELb1ELb1ELb0ELb1EEEEEEEEEvNT_6ParamsE$_ZZN5flash25CollectiveMainloopFwdSm90ILi2EN4cute5tupleIJNS1_1CILi1EEES4_S4_EEENS2_IJNS3_ILi128EEENS3_ILi96EEENS3_ILi64EEEEEELi256EN7cutlass6half_tEfNSA_4arch4Sm90ELb0ELb1ELb0ELb1ELb1ELb0ELb1ELb1ELb0ELb1ELb1ELb0EE3mmaINS_16FlashAttnFwdSm90ISE_NS_21CollectiveEpilogueFwdINS2_IJS6_NS3_ILi256EEES7_EEES5_SB_SD_Li256ELb1ELb1ELb1ELb0EEENS_36VarlenDynamicPersistentTileSchedulerILi128ELi96ELi256ELi128ELb1ELb1ELb1ELb1ELb0ELb1EEEE13SharedStorageENS1_6TensorINS1_11ArrayEngineIfLm128EEENS1_6LayoutINS2_IJNS2_IJNS3_ILi2EEEST_NS3_ILi32EEEEEES4_S4_EEENS2_IJNS2_IJS4_ST_NS3_ILi4EEEEEENS3_ILi0EEESZ_EEEEEEENS_7SoftmaxILi2ELi0EEEEEbRKNSE_6ParamsENSA_13PipelineAsyncILi2EEES19_RNSA_13PipelineStateILj2EEERT0_RT1_iRiRKNS_16SeqlenInfoQKNewKILb1ELb0EEENS2_IJiiiiEEERT_ENKUliT_T0_T1_E_clIZSF_ISO_S12_S14_EbS17_S19_S19_S1C_S1E_S1G_iS1H_S1L_S1M_S1O_EUlRS1P_iE1_NS3_ILb0EEENS3_ILb1EEEEEDaiS1P_S1Q_S1R_) ;  /* 0x0000025c00507944 */ /* 0x000fea0003c00000 */
[C---:B------:R-:W-:Y:S01]  /*99a0*/  ISETP.GT.AND P0, PT, R10.reuse, R11, PT ;  /* 0x0000000b0a00720c */ /* 0x040fe20003f04270 */
[----:B------:R-:W-:-:S12]  /*99b0*/  VIADD R10, R10, 0xffffffff ;  /* 0xffffffff0a0a7836 */ /* 0x000fd80000000000 */
[----:B------:R-:W-:Y:S05]  /*99c0*/  @P0 BRA `(.L_x_3483) ;  /* 0xfffffffc00d80947 */ /* 0x000fea000383ffff */
[----:B------:R-:W-:Y:S05]  /*99d0*/  BSYNC B0 ;  /* 0x0000000000007941 */ /* 0x000fea0003800000 */
.L_x_3482:
[----:B------:R-:W2:Y:S02]  /*99e0*/  LDL R0, [R1+0x50] ;  /* 0x0000500001007983 */ /* 0x000ea40000100800 */
[----:B--2---:R-:W-:-:S07]  /*99f0*/  IMAD.SHL.U32 R0, R0, 0x80, RZ ;  /* 0x0000008000007824 */ /* 0x004fce00078e00ff */
.L_x_3481:
[----:B------:R-:W-:Y:S05]  /*9a00*/  BSYNC B1 ;  /* 0x0000000000017941 */ /* 0x000fea0003800000 */
.L_x_3480:
        /* <DEDUP_REMOVED lines=26> */
.L_x_3486:
[----:B------:R-:W-:Y:S02]  /*9bb0*/  ULDC UR4, c[0x0][0xadc] ;  /* 0x0002b70000047ab9 */ /* 0x000fe40000000800 */
[----:B------:R-:W-:-:S05]  /*9bc0*/  IMAD.U32 R5, RZ, RZ, UR4 ;  /* 0x00000004ff057e24 */ /* 0x000fca000f8e00ff */
[----:B------:R-:W-:-:S13]  /*9bd0*/  ISETP.NE.AND P0, PT, R5, 0x1, PT ;  /* 0x000000010500780c */ /* 0x000fda0003f05270 */
[----:B------:R-:W0:Y:S02]  /*9be0*/  @P0 LDC.64 R6, c[0x0][0xae0] ;  /* 0x0002b800ff060b82 */ /* 0x000e240000000a00 */
[----:B0-----:R-:W-:-:S05]  /*9bf0*/  @P0 IMAD.HI.U32 R4, R0, R6, RZ ;  /* 0x0000000600040227 */ /* 0x001fca00078e00ff */
[----:B------:R-:W-:-:S07]  /*9c00*/  @P0 SHF.R.U32.HI R0, RZ, R7, R4 ;  /* 0x00000007ff000219 */ /* 0x000fce0000011604 */
.L_x_3487:
[----:B------:R-:W-:Y:S05]  /*9c10*/  BSYNC B0 ;  /* 0x0000000000007941 */ /* 0x000fea0003800000 */
.L_x_3485:
[----:B------:R-:W-:-:S05]  /*9c20*/  IMAD R3, R0, R5, RZ ;  /* 0x0000000500037224 */ /* 0x000fca00078e02ff */
[----:B------:R-:W-:-:S07]  /*9c30*/  VIMNMX R2, R2, R3, !PT ;  /* 0x0000000302027248 */ /* 0x000fce0007fe0100 */
.L_x_3484:
[----:B------:R-:W-:-:S04]  /*9c40*/  VIADD R2, R2, 0x5f ;  /* 0x0000005f02027836 */ /* 0x000fc80000000000 */
[----:B------:R-:W-:-:S05]  /*9c50*/  IMAD.HI R2, R2, 0x2aaaaaab, RZ ;  /* 0x2aaaaaab02027827 */ /* 0x000fca00078e02ff */
[----:B------:R-:W-:-:S04]  /*9c60*/  SHF.R.U32.HI R3, RZ, 0x1f, R2 ;  /* 0x0000001fff037819 */ /* 0x000fc80000011602 */
[----:B------:R-:W-:-:S04]  /*9c70*/  LEA.HI.SX32 R2, R2, R3, 0x1c ;  /* 0x0000000302027211 */ /* 0x000fc800078fe2ff */
[----:B------:R-:W-:-:S04]  /*9c80*/  VIMNMX R2, R2, UR40, !PT ;  /* 0x0000002802027c48 */ /* 0x000fc8000ffe0100 */
[----:B------:R-:W-:-:S13]  /*9c90*/  ISETP.GE.AND P0, PT, R10, R2, PT ;  /* 0x000000020a00720c */ /* 0x000fda0003f06270 */
[----:B------:R-:W-:Y:S05]  /*9ca0*/  @!P0 BRA `(.L_x_3488) ;  /* 0x0000009800188947 */ /* 0x000fea0003800000 */
.L_x_3507:
[----:B------:R-:W2:Y:S04]  /*9cb0*/  LDL R4, [R1+0x1f0] ;  /* 0x0001f00001047983 */ /* 0x000ea80000100800 */
[----:B0-----:R-:W3:Y:S04]  /*9cc0*/  LDL R0, [R1+0x1f8] ;  /* 0x0001f80001007983 */ /* 0x001ee80000100800 */
[----:B------:R-:W4:Y:S01]  /*9cd0*/  LDL R3, [R1] ;  /* 0x0000000001037983 */ /* 0x000f220000100800 */
[----:B--2---:R-:W-:-:S05]  /*9ce0*/  VIADD R4, R4, 0x1 ;  /* 0x0000000104047836 */ /* 0x004fca0000000000 */
[----:B------:R-:W-:-:S13]  /*9cf0*/  ISETP.NE.AND P0, PT, R4, 0x2, PT ;  /* 0x000000020400780c */ /* 0x000fda0003f05270 */
[----:B------:R0:W5:Y:S04]  /*9d00*/  @P0 LDL R6, [R1+0x1f4] ;  /* 0x0001f40001060983 */ /* 0x0001680000100800 */
        /* <DEDUP_REMOVED lines=9> */
[----:B-1----:R-:W-:Y:S01]  /*9da0*/  @!P0 IMAD.MOV.U32 R4, RZ, RZ, RZ ;  /* 0x000000ffff048224 */ /* 0x002fe200078e00ff */
[----:B--2---:R-:W-:-:S05]  /*9db0*/  @!P0 LOP3.LUT R6, R5, 0x1, RZ, 0x3c, !PT ;  /* 0x0000000105068812 */ /* 0x004fca00078e3cff */
[----:B------:R0:W-:Y:S01]  /*9dc0*/  @!P0 STL [R1+0x1f4], R6 ;  /* 0x0001f40601008387 */ /* 0x0001e20000100800 */
[----:B------:R-:W-:Y:S05]  /*9dd0*/  @!P1 BRA `(.L_x_3490) ;  /* 0x0000000000049947 */ /* 0x000fea0003800000 */
[----:B------:R-:W-:Y:S01]  /*9de0*/  BPT.TRAP 0x1 ;  /* 0x000000040000795c */ /* 0x000fe20000300000 */
.L_x_3490:
[----:B------:R-:W-:Y:S05]  /*9df0*/  BSYNC B0 ;  /* 0x0000000000007941 */ /* 0x000fea0003800000 */
.L_x_3489:
[----:B------:R-:W2:Y:S01]  /*9e00*/  LDL.64 R8, [R1+0x18] ;  /* 0x0000180001087983 */ /* 0x000ea20000100a00 */
[----:B-----5:R-:W-:Y:S02]  /*9e10*/  SHF.L.U32 R5, R6, 0x1f, RZ ;  /* 0x0000001f06057819 */ /* 0x020fe400000006ff */
[----:B--2---:R-:W-:-:S05]  /*9e20*/  MOV R3, R8 ;  /* 0x0000000800037202 */ /* 0x004fca0000000f00 */
[----:B------:R-:W-:-:S04]  /*9e30*/  IMAD R4, R4, 0x8, R3 ;  /* 0x0000000804047824 */ /* 0x000fc800078e0203 */
[----:B------:R1:W2:Y:S01]  /*9e40*/  SYNCS.PHASECHK.TRANS64.TRYWAIT P0, [R4+URZ], R5 ;  /* 0x00000005040075a7 */ /* 0x0002a2000800017f */
[----:B0-----:R1:W5:Y:S01]  /*9e50*/  LDL.64 R6, [R1+0x1f0] ;  /* 0x0001f00001067983 */ /* 0x0013620000100a00 */
[----:B------:R-:W-:Y:S04]  /*9e60*/  BSSY B0, `(.L_x_3491) ;  /* 0x0000003000007945 */ /* 0x000fe80003800000 */
[----:B------:R-:W-:Y:S05]  /*9e70*/  @!P1 BRA `(.L_x_3492) ;  /* 0x0000000000049947 */ /* 0x000fea0003800000 */
[----:B------:R-:W-:Y:S01]  /*9e80*/  BPT.TRAP 0x1 ;  /* 0x000000040000795c */ /* 0x000fe20000300000 */
.L_x_3492:
[----:B------:R-:W-:Y:S05]  /*9e90*/  BSYNC B0 ;  /* 0x0000000000007941 */ /* 0x000fea0003800000 */
.L_x_3491:
[----:B------:R-:W-:Y:S04]  /*9ea0*/  BSSY B0, `(.L_x_3493) ;  /* 0x0000006000007945 */ /* 0x000fe80003800000 */
[----:B--2---:R-:W-:Y:S05]  /*9eb0*/  @P0 BRA `(.L_x_3494) ;  /* 0x0000000000100947 */ /* 0x004fea0003800000 */
[----:B-----5:R-:W-:Y:S01]  /*9ec0*/  IMAD R6, R6, 0x8, R3 ;  /* 0x0000000806067824 */ /* 0x020fe200078e0203 */
[----:B------:R-:W-:-:S04]  /*9ed0*/  SHF.L.U32 R7, R7, 0x1f, RZ ;  /* 0x0000001f07077819 */ /* 0x000fc800000006ff */
[----:B------:R-:W0:Y:S02]  /*9ee0*/  SYNCS.PHASECHK.TRANS64.TRYWAIT P0, [R6+URZ], R7 ;  /* 0x00000007060075a7 */ /* 0x000e24000800017f */
[----:B0-----:R-:W-:Y:S05]  /*9ef0*/  @!P0 BRA `(.L_x_3495) ;  /* 0x0000021000dc8947 */ /* 0x001fea0003800000 */
.L_x_3494:
[----:B------:R-:W-:Y:S05]  /*9f00*/  BSYNC B0 ;  /* 0x0000000000007941 */ /* 0x000fea0003800000 */
.L_x_3493:
[----:B------:R-:W2:Y:S04]  /*9f10*/  LDL R3, [R1+0x1f0] ;  /* 0x0001f00001037983 */ /* 0x000ea80000100800 */
[----:B-1----:R-:W2:Y:S01]  /*9f20*/  LDL.64 R4, [R1+0x80] ;  /* 0x0000800001047983 */ /* 0x002ea20000100a00 */
[----:B------:R-:W-:Y:S05]  /*9f30*/  WARPSYNC.ALL ;  /* 0x0000000000007948 */ /* 0x000fea0003800000 */
[----:B0----5:R-:W3:Y:S04]  /*9f40*/  LDL.64 R6, [R1+0x78] ;  /* 0x0000780001067983 */ /* 0x021ee80000100a00 */
[----:B------:R-:W4:Y:S04]  /*9f50*/  LDL.64 R8, [R1+0x78] ;  /* 0x0000780001087983 */ /* 0x000f280000100a00 */
[----:B------:R-:W4:Y:S01]  /*9f60*/  LDL.64 R12, [R1+0x78] ;  /* 0x00007800010c7983 */ /* 0x000f220000100a00 */
[----:B--2---:R-:W-:Y:S01]  /*9f70*/  IMAD R4, R3, 0x300, R4 ;  /* 0x0000030003047824 */ /* 0x004fe200078e0204 */
[----:B------:R-:W-:-:S02]  /*9f80*/  R2UR UR7, R5 ;  /* 0x00000000050772ca */ /* 0x000fc400000e0000 */
[----:B------:R-:W2:Y:S01]  /*9f90*/  LDL.64 R14, [R1+0x78] ;  /* 0x00007800010e7983 */ /* 0x000ea20000100a00 */
        /* <DEDUP_REMOVED lines=10> */
[----:B---3--:R-:W-:Y:S02]  /*a040*/  R2UR UR4, R6 ;  /* 0x00000000060472ca */ /* 0x008fe400000e0000 */
        /* <DEDUP_REMOVED lines=9> */
[----:B------:R-:W3:Y:S01]  /*a0e0*/  LD.E R3, desc[UR36][R22.64+0x28] ;  /* 0x0000282416037980 */ /* 0x000ee2000c101900 */
        /* <DEDUP_REMOVED lines=13> */
[----:B--2---:R-:W-:Y:S01]  /*a1c0*/  VIADD R14, R14, 0x6 ;  /* 0x000000060e0e7836 */ /* 0x004fe20000000000 */
        /* <DEDUP_REMOVED lines=8> */
[----:B---3--:R-:W-:-:S04]  /*a250*/  LOP3.LUT R3, R3, 0x1, RZ, 0xfc, !PT ;  /* 0x0000000103037812 */ /* 0x008fc800078efcff */
[----:B------:R-:W-:Y:S01]  /*a260*/  ISETP.NE.AND P0, PT, R3, 0x3, PT ;  /* 0x000000030300780c */ /* 0x000fe20003f05270 */
[----:B------:R-:W-:-:S12]  /*a270*/  WARPGROUP.DEPBAR.LE gsb0, 0x0 ;  /* 0x00008000000079c5 */ /* 0x000fd80000010000 */
[----:B0-----:R-:W-:Y:S05]  /*a280*/  @!P0 BRA `(.L_x_3497) ;  /* 0x0000000000048947 */ /* 0x001fea0003800000 */
[----:B------:R-:W-:Y:S01]  /*a290*/  BPT.TRAP 0x1 ;  /* 0x000000040000795c */ /* 0x000fe20000300000 */
.L_x_3497:
[----:B------:R-:W-:Y:S05]  /*a2a0*/  BSYNC B0 ;  /* 0x0000000000007941 */ /* 0x000fea0003800000 */
.L_x_3496:
[----:B------:R-:W2:Y:S01]  /*a2b0*/  LD.E.64 R4, desc[UR36][R22.64+0x40] ;  /* 0x0000402416047980 */ /* 0x000ea2000c101b00 */
[----:B-----5:R-:W-:Y:S02]  /*a2c0*/  SHF.L.U32 R7, R7, 0x1f, RZ ;  /* 0x0000001f07077819 */ /* 0x020fe400000006ff */
[----:B--2---:R-:W-:-:S05]  /*a2d0*/  MOV R3, R4 ;  /* 0x0000000400037202 */ /* 0x004fca0000000f00 */
[----:B------:R-:W-:-:S04]  /*a2e0*/  IMAD R3, R6, 0x8, R3 ;  /* 0x0000000806037824 */ /* 0x000fc800078e0203 */
[----:B------:R0:W1:Y:S01]  /*a2f0*/  SYNCS.PHASECHK.TRANS64.TRYWAIT P0, [R3+URZ], R7 ;  /* 0x00000007030075a7 */ /* 0x000062000800017f */
[----:B------:R-:W2:Y:S01]  /*a300*/  LD.E R4, desc[UR36][R22.64+0x28] ;  /* 0x0000282416047980 */ /* 0x000ea2000c101900 */
[----:B------:R-:W-:Y:S01]  /*a310*/  BSSY B0, `(.L_x_3498) ;  /* 0x0000005000007945 */ /* 0x000fe20003800000 */
[----:B--2---:R-:W-:-:S04]  /*a320*/  LOP3.LUT R4, R4, 0x1, RZ, 0xfc, !PT ;  /* 0x0000000104047812 */ /* 0x004fc800078efcff */
[----:B------:R-:W-:-:S13]  /*a330*/  ISETP.NE.AND P1, PT, R4, 0x3, PT ;  /* 0x000000030400780c */ /* 0x000fda0003f25270 */
[----:B01----:R-:W-:Y:S05]  /*a340*/  @!P1 BRA `(.L_x_3499) ;  /* 0x0000000000049947 */ /* 0x003fea0003800000 */
[----:B------:R-:W-:Y:S01]  /*a350*/  BPT.TRAP 0x1 ;  /* 0x000000040000795c */ /* 0x000fe20000300000 */
.L_x_3499:
[----:B------:R-:W-:Y:S05]  /*a360*/  BSYNC B0 ;  /* 0x0000000000007941 */ /* 0x000fea0003800000 */
.L_x_3498:
[----:B------:R-:W-:Y:S04]  /*a370*/  BSSY B0, `(.L_x_3500) ;  /* 0x0000007000007945 */ /* 0x000fe80003800000 */
[----:B------:R-:W-:Y:S05]  /*a380*/  @P0 BRA `(.L_x_3501) ;  /* 0x0000000000140947 */ /* 0x000fea0003800000 */
[----:B------:R-:W2:Y:S02]  /*a390*/  LD.E.64 R4, desc[UR36][R22.64+0x40] ;  /* 0x0000402416047980 */ /* 0x000ea4000c101b00 */
[----:B--2---:R-:W-:-:S05]  /*a3a0*/  MOV R5, R4 ;  /* 0x0000000400057202 */ /* 0x004fca0000000f00 */
[----:B------:R-:W-:-:S04]  /*a3b0*/  IMAD R6, R6, 0x8, R5 ;  /* 0x0000000806067824 */ /* 0x000fc800078e0205 */
[----:B------:R-:W0:Y:S02]  /*a3c0*/  SYNCS.PHASECHK.TRANS64.TRYWAIT P0, [R6+URZ], R7 ;  /* 0x00000007060075a7 */ /* 0x000e24000800017f */
[----:B0-----:R-:W-:Y:S05]  /*a3d0*/  @!P0 BRA `(.L_x_3502) ;  /* 0x0000020c00b88947 */ /* 0x001fea0003800000 */
.L_x_3501:
[----:B------:R-:W-:Y:S05]  /*a3e0*/  BSYNC B0 ;  /* 0x0000000000007941 */ /* 0x000fea0003800000 */
.L_x_3500:
[----:B------:R-:W2:Y:S04]  /*a3f0*/  LDL R11, [R1+0x1f0] ;  /* 0x0001f000010b7983 */ /* 0x000ea80000100800 */
[----:B------:R-:W2:Y:S04]  /*a400*/  LDL.64 R4, [R1+0xf8] ;  /* 0x0000f80001047983 */ /* 0x000ea80000100a00 */
[----:B------:R-:W3:Y:S04]  /*a410*/  LDL R3, [R1+0x70] ;  /* 0x0000700001037983 */ /* 0x000ee80000100800 */
[----:B0-----:R-:W4:Y:S04]  /*a420*/  LDL.64 R6, [R1+0xf0] ;  /* 0x0000f00001067983 */ /* 0x001f280000100a00 */
[----:B------:R-:W4:Y:S04]  /*a430*/  LDL.64 R14, [R1+0xf0] ;  /* 0x0000f000010e7983 */ /* 0x000f280000100a00 */
[----:B------:R-:W4:Y:S04]  /*a440*/  LDL.64 R12, [R1+0xf0] ;  /* 0x0000f000010c7983 */ /* 0x000f280000100a00 */
[----:B------:R-:W4:Y:S01]  /*a450*/  LDL.64 R8, [R1+0xf0] ;  /* 0x0000f00001087983 */ /* 0x000f220000100a00 */
[----:B------:R-:W-:Y:S05]  /*a460*/  WARPSYNC.ALL ;  /* 0x0000000000007948 */ /* 0x000fea0003800000 */
[----:B------:R-:W-:Y:S01]  /*a470*/  WARPGROUP.ARRIVE ;  /* 0x00000000000079c5 */ /* 0x000fe20000000000 */
[----:B--2---:R-:W-:Y:S01]  /*a480*/  IMAD R4, R11, 0xc00, R4 ;  /* 0x00000c000b047824 */ /* 0x004fe200078e0204 */
[----:B------:R-:W-:Y:S01]  /*a490*/  R2UR UR7, R5 ;  /* 0x00000000050772ca */ /* 0x000fe200000e0000 */
[----:B------:R-:W-:Y:S01]  /*a4a0*/  IMAD.MOV.U32 R21, RZ, RZ, R5 ;  /* 0x000000ffff157224 */ /* 0x000fe200078e0005 */
[----:B------:R-:W2:Y:S01]  /*a4b0*/  LDL R11, [R1] ;  /* 0x00000000010b7983 */ /* 0x000ea20000100800 */
[----:B---3--:R-:W-:-:S02]  /*a4c0*/  ISETP.NE.U32.AND P0, PT, R3, RZ, PT ;  /* 0x000000ff0300720c */ /* 0x008fc40003f05070 */
[----:B------:R-:W-:Y:S02]  /*a4d0*/  R2UR UR6, R4 ;  /* 0x00000000040672ca */ /* 0x000fe400000e0000 */
[----:B----4-:R-:W-:Y:S02]  /*a4e0*/  R2UR UR4, R6 ;  /* 0x00000000060472ca */ /* 0x010fe400000e0000 */
[----:B------:R-:W-:Y:S01]  /*a4f0*/  R2UR UR5, R7 ;  /* 0x00000000070572ca */ /* 0x000fe200000e0000 */
[----:B------:R-:W-:Y:S01]  /*a500*/  VIADD R20, R4, 0x2 ;  /* 0x0000000204147836 */ /* 0x000fe20000000000 */
[----:B------:R-:W3:Y:S01]  /*a510*/  LDL.64 R6, [R1+0xf0] ;  /* 0x0000f00001067983 */ /* 0x000ee20000100a00 */
[----:B------:R-:W-:Y:S02]  /*a520*/  VIADD R14, R14, 0x2 ;  /* 0x000000020e0e7836 */ /* 0x000fe40000000000 */
[----:B------:R-:W-:Y:S02]  /*a530*/  VIADD R12, R12, 0x4 ;  /* 0x000000040c0c7836 */ /* 0x000fe40000000000 */
[----:B------:R-:W-:Y:S01]  /*a540*/  VOTEU.ANY UP0, P0 ;  /* 0x00000000003f7886 */ /* 0x000fe20000000100 */
[----:B------:R0:W5:Y:S05]  /*a550*/  LDL R3, [R1+0x1f0] ;  /* 0x0001f00001037983 */ /* 0x00016a0000100800 */
[----:B------:R-:W-:Y:S01]  /*a560*/  HGMMA.64x96x16.F32 R24, gdesc[UR4], R24, UP0, gsb0 ;  /* 0x01600000041879f0 */ /* 0x000fe2000b800818 */
[----:B------:R-:W-:-:S02]  /*a570*/  R2UR UR6, R20 ;  /* 0x00000000140672ca */ /* 0x000fc400000e0000 */
[----:B------:R-:W-:Y:S02]  /*a580*/  R2UR UR7, R21 ;  /* 0x00000000150772ca */ /* 0x000fe400000e0000 */
[----:B------:R-:W-:Y:S02]  /*a590*/  R2UR UR4, R14 ;  /* 0x000000000e0472ca */ /* 0x000fe400000e0000 */
[----:B------:R-:W-:Y:S02]  /*a5a0*/  R2UR UR5, R15 ;  /* 0x000000000f0572ca */ /* 0x000fe400000e0000 */
[----:B------:R-:W4:Y:S01]  /*a5b0*/  LDL.64 R14, [R1+0xf0] ;  /* 0x0000f000010e7983 */ /* 0x000f220000100a00 */
        /* <DEDUP_REMOVED lines=8> */
[----:B------:R-:W-:Y:S02]  /*a640*/  R2UR UR5, R13 ;  /* 0x000000000d0572ca */ /* 0x000fe400000e0000 */
[----:B------:R-:W2:Y:S01]  /*a650*/  LDL.64 R12, [R1+0xf0] ;  /* 0x0000f000010c7983 */ /* 0x000ea20000100a00 */
[----:B------:R-:W-:-:S02]  /*a660*/  VIADD R8, R8, 0x6 ;  /* 0x0000000608087836 */ /* 0x000fc40000000000 */
[----:B------:R-:W-:Y:S02]  /*a670*/  VIADD R20, R4, 0x6 ;  /* 0x0000000604147836 */ /* 0x000fe40000000000 */
[----:B------:R-:W-:Y:S01]  /*a680*/  IMAD.MOV.U32 R21, RZ, RZ, R5 ;  /* 0x000000ffff157224 */ /* 0x000fe200078e0005 */
[----:B------:R-:W-:Y:S02]  /*a690*/  WARPGROUP.DEPBAR.LE gsb0, 0x0 ;  /* 0x00008000000079c5 */ /* 0x000fe40000010000 */
        /* <DEDUP_REMOVED lines=8> */
[----:B------:R-:W-:Y:S01]  /*a720*/  IMAD.MOV.U32 R21, RZ, RZ, R5 ;  /* 0x000000ffff157224 */ /* 0x000fe200078e0005 */
[----:B------:R-:W-:Y:S02]  /*a730*/  WARPGROUP.DEPBAR.LE gsb0, 0x0 ;  /* 0x00008000000079c5 */ /* 0x000fe40000010000 */
[----:B------:R-:W-:-:S06]  /*a740*/  WARPGROUP.ARRIVE ;  /* 0x00000000000079c5 */ /* 0x000fcc0000000000 */
[----:B------:R-:W-:Y:S01]  /*a750*/  HGMMA.64x96x16.F32 R24, gdesc[UR4], R24, gsb0 ;  /* 0x01600000041879f0 */ /* 0x000fe20008000818 */
[----:B---3--:R-:W-:Y:S01]  /*a760*/  VIADD R6, R6, 0x400 ;  /* 0x0000040006067836 */ /* 0x008fe20000000000 */
[----:B------:R-:W-:Y:S02]  /*a770*/  R2UR UR6, R20 ;  /* 0x00000000140672ca */ /* 0x000fe400000e0000 */
[----:B------:R-:W-:Y:S02]  /*a780*/  R2UR UR7, R21 ;  /* 0x00000000150772ca */ /* 0x000fe400000e0000 */
[----:B------:R-:W-:Y:S02]  /*a790*/  R2UR UR4, R6 ;  /* 0x00000000060472ca */ /* 0x000fe400000e0000 */
[----:B------:R-:W-:Y:S02]  /*a7a0*/  R2UR UR5, R7 ;  /* 0x00000000070572ca */ /* 0x000fe400000e0000 */
[----:B------:R-:W3:Y:S01]  /*a7b0*/  LDL.64 R6, [R1+0xf0] ;  /* 0x0000f00001067983 */ /* 0x000ee20000100a00 */
[----:B----4-:R-:W-:-:S02]  /*a7c0*/  VIADD R14, R14, 0x402 ;  /* 0x000004020e0e7836 */ /* 0x010fc40000000000 */
[----:B------:R-:W-:Y:S01]  /*a7d0*/  VIADD R20, R4, 0x302 ;  /* 0x0000030204147836 */ /* 0x000fe20000000000 */
[----:B------:R-:W-:Y:S02]  /*a7e0*/  WARPGROUP.DEPBAR.LE gsb0, 0x0 ;  /* 0x00008000000079c5 */ /* 0x000fe40000010000 */
[----:B------:R-:W-:-:S06]  /*a7f0*/  WARPGROUP.ARRIVE ;  /* 0x00000000000079c5 */ /* 0x000fcc0000000000 */
[----:B------:R-:W-:Y:S01]  /*a800*/  HGMMA.64x96x16.F32 R24, gdesc[UR4], R24, gsb0 ;  /* 0x01600000041879f0 */ /* 0x000fe20008000818 */
[----:B------:R-:W-:Y:S01]  /*a810*/  IMAD.MOV.U32 R21, RZ, RZ, R5 ;  /* 0x000000ffff157224 */ /* 0x000fe200078e0005 */
[----:B------:R-:W-:Y:S02]  /*a820*/  R2UR UR6, R20 ;  /* 0x00000000140672ca */ /* 0x000fe400000e0000 */
[----:B------:R-:W-:Y:S02]  /*a830*/  R2UR UR4, R14 ;  /* 0x000000000e0472ca */ /* 0x000fe400000e0000 */
[----:B------:R-:W-:Y:S02]  /*a840*/  R2UR UR7, R21 ;  /* 0x00000000150772ca */ /* 0x000fe400000e0000 */
[----:B------:R-:W-:Y:S02]  /*a850*/  R2UR UR5, R15 ;  /* 0x000000000f0572ca */ /* 0x000fe400000e0000 */
[----:B------:R-:W4:Y:S01]  /*a860*/  LDL.64 R14, [R1+0xf0] ;  /* 0x0000f000010e7983 */ /* 0x000f220000100a00 */
[----:B--2---:R-:W-:-:S02]  /*a870*/  VIADD R12, R12, 0x404 ;  /* 0x000004040c0c7836 */ /* 0x004fc40000000000 */
        /* <DEDUP_REMOVED lines=9> */
[----:B------:R-:W2:Y:S01]  /*a910*/  LDL.64 R12, [R1+0xf0] ;  /* 0x0000f000010c7983 */ /* 0x000ea20000100a00 */
[----:B------:R-:W-:-:S02]  /*a920*/  VIADD R8, R8, 0x406 ;  /* 0x0000040608087836 */ /* 0x000fc40000000000 */
        /* <DEDUP_REMOVED lines=10> */
[----:B---3--:R-:W-:-:S02]  /*a9d0*/  VIADD R6, R6, 0x800 ;  /* 0x0000080006067836 */ /* 0x008fc40000000000 */
        /* <DEDUP_REMOVED lines=52> */
[----:B------:R-:W-:Y:S01]  /*ad20*/  R2UR UR5, R7 ;  /* 0x00000000070572ca */ /* 0x000fe200000e0000 */
[----:B----4-:R-:W-:Y:S01]  /*ad30*/  VIADD R14, R14, 0xc02 ;  /* 0x00000c020e0e7836 */ /* 0x010fe20000000000 */
[----:B------:R0:W5:Y:S01]  /*ad40*/  LDL R20, [R1+0xc] ;  /* 0x00000c0001147983 */ /* 0x0001620000100800 */
        /* <DEDUP_REMOVED lines=9> */
[----:B--2---:R-:W-:Y:S02]  /*ade0*/  VIADD R12, R12, 0xc04 ;  /* 0x00000c040c0c7836 */ /* 0x004fe40000000000 */
        /* <DEDUP_REMOVED lines=47> */
.L_x_3504:
[----:B------:R-:W-:Y:S05]  /*b0e0*/  BSYNC B0 ;  /* 0x0000000000007941 */ /* 0x000fea0003800000 */
.L_x_3503:
[----:B0-----:R-:W2:Y:S02]  /*b0f0*/  LDL.64 R4, [R1+0x20] ;  /* 0x0000200001047983 */ /* 0x001ea40000100a00 */
[----:B--2---:R-:W-:-:S05]  /*b100*/  MOV R4, R4 ;  /* 0x0000000400047202 */ /* 0x004fca0000000f00 */
[----:B-----5:R-:W-:-:S05]  /*b110*/  IMAD R3, R3, 0x8, R4 ;  /* 0x0000000803037824 */ /* 0x020fca00078e0204 */
[----:B------:R-:W-:-:S04]  /*b120*/  PRMT R3, R20, 0x654, R3 ;  /* 0x0000065414037816 */ /* 0x000fc80000000003 */
[----:B------:R0:W-:Y:S01]  /*b130*/  SYNCS.ARRIVE.TRANS64.RED.A1T0 RZ, [R3+URZ], RZ ;  /* 0x000000ff03ff79a7 */ /* 0x0001e2000810043f */
[----:B------:R-:W2:Y:S02]  /*b140*/  LD.E.64 R4, desc[UR36][R22.64+0x200] ;  /* 0x0002002416047980 */ /* 0x000ea4000c101b00 */
[----:B--2---:R-:W-:-:S04]  /*b150*/  FMNMX.FTZ R6, R24, R4, !PT ;  /* 0x0000000418067209 */ /* 0x004fc80007810000 */
[----:B0-----:R-:W-:-:S04]  /*b160*/  FMNMX.FTZ R3, R25, R6, !PT ;  /* 0x0000000619037209 */ /* 0x001fc80007810000 */
        /* <DEDUP_REMOVED lines=34> */
[----:B------:R-:W-:-:S03]  /*b390*/  FMNMX.FTZ R3, R47, R6, !PT ;  /* 0x000000062f037209 */ /* 0x000fc60007810000 */
[----:B------:R-:W-:Y:S01]  /*b3a0*/  ST.E desc[UR36][R22.64+0x200], R9 ;  /* 0x0002000916007985 */ /* 0x000fe2000c101924 */
[----:B------:R-:W-:-:S04]  /*b3b0*/  FMNMX.FTZ R6, R50, R3, !PT ;  /* 0x0000000332067209 */ /* 0x000fc80007810000 */
[----:B------:R-:W-:-:S04]  /*b3c0*/  FMNMX.FTZ R3, R51, R6, !PT ;  /* 0x0000000633037209 */ /* 0x000fc80007810000 */
[----:B------:R-:W-:-:S04]  /*b3d0*/  FMNMX.FTZ R6, R54, R3, !PT ;  /* 0x0000000336067209 */ /* 0x000fc80007810000 */
[----:B------:R-:W-:-:S04]  /*b3e0*/  FMNMX.FTZ R3, R55, R6, !PT ;  /* 0x0000000637037209 */ /* 0x000fc80007810000 */
[----:B------:R-:W-:Y:S02]  /*b3f0*/  FMNMX.FTZ R6, R58, R3, !PT ;  /* 0x000000033a067209 */ /* 0x000fe40007810000 */
[----:B0-----:R-:W-:Y:S02]  /*b400*/  FMNMX.FTZ R11, R9, R8, !PT ;  /* 0x00000008090b7209 */ /* 0x001fe40007810000 */
[----:B------:R-:W-:-:S03]  /*b410*/  FMNMX.FTZ R3, R59, R6, !PT ;  /* 0x000000063b037209 */ /* 0x000fc60007810000 */
[----:B------:R-:W0:Y:S01]  /*b420*/  SHFL.BFLY PT, R12, R11, 0x1, 0x1f ;  /* 0x0c201f000b0c7f89 */ /* 0x000e2200000e0000 */
[----:B------:R-:W-:-:S04]  /*b430*/  FMNMX.FTZ R6, R62, R3, !PT ;  /* 0x000000033e067209 */ /* 0x000fc80007810000 */
[----:B------:R-:W-:-:S04]  /*b440*/  FMNMX.FTZ R3, R63, R6, !PT ;  /* 0x000000063f037209 */ /* 0x000fc80007810000 */
[----:B------:R-:W-:-:S04]  /*b450*/  FMNMX.FTZ R6, R66, R3, !PT ;  /* 0x0000000342067209 */ /* 0x000fc80007810000 */
[----:B------:R-:W-:Y:S02]  /*b460*/  FMNMX.FTZ R3, R67, R6, !PT ;  /* 0x0000000643037209 */ /* 0x000fe40007810000 */
[----:B------:R-:W-:Y:S02]  /*b470*/  IADD3 R6, P0, R16, 0x200, RZ ;  /* 0x0000020010067810 */ /* 0x000fe40007f1e0ff */
[----:B------:R-:W-:Y:S02]  /*b480*/  FMNMX.FTZ R8, R70, R3, !PT ;  /* 0x0000000346087209 */ /* 0x000fe40007810000 */
[----:B------:R-:W-:Y:S01]  /*b490*/  LOP3.LUT R6, R6, 0x4, RZ, 0xfc, !PT ;  /* 0x0000000406067812 */ /* 0x000fe200078efcff */
[----:B------:R-:W-:Y:S01]  /*b4a0*/  IMAD.X R7, RZ, RZ, R17, P0 ;  /* 0x000000ffff077224 */ /* 0x000fe200000e0611 */
[----:B------:R-:W-:Y:S02]  /*b4b0*/  FMNMX.FTZ R3, R71, R8, !PT ;  /* 0x0000000847037209 */ /* 0x000fe40007810000 */
[----:B0-----:R-:W-:-:S03]  /*b4c0*/  FMNMX.FTZ R13, R11, R12, !PT ;  /* 0x0000000c0b0d7209 */ /* 0x001fc60007810000 */
[----:B------:R-:W-:Y:S04]  /*b4d0*/  ST.E desc[UR36][R6.64], R3 ;  /* 0x0000000306007985 */ /* 0x000fe8000c101924 */
[----:B------:R-:W-:Y:S04]  /*b4e0*/  ST.E desc[UR36][R22.64+0x200], R13 ;  /* 0x0002000d16007985 */ /* 0x000fe8000c101924 */
[----:B------:R-:W2:Y:S04]  /*b4f0*/  LD.E R8, desc[UR36][R6.64] ;  /* 0x0000002406087980 */ /* 0x000ea8000c101900 */
[----:B--2---:R-:W0:Y:S02]  /*b500*/  SHFL.BFLY PT, R11, R8, 0x2, 0x1f ;  /* 0x0c401f00080b7f89 */ /* 0x004e2400000e0000 */
[----:B0-----:R-:W-:-:S05]  /*b510*/  FMNMX.FTZ R11, R8, R11, !PT ;  /* 0x0000000b080b7209 */ /* 0x001fca0007810000 */
[----:B------:R-:W0:Y:S02]  /*b520*/  SHFL.BFLY PT, R12, R11, 0x1, 0x1f ;  /* 0x0c201f000b0c7f89 */ /* 0x000e2400000e0000 */
[----:B0-----:R-:W-:-:S05]  /*b530*/  FMNMX.FTZ R21, R11, R12, !PT ;  /* 0x0000000c0b157209 */ /* 0x001fca0007810000 */
[----:B------:R0:W-:Y:S04]  /*b540*/  ST.E desc[UR36][R6.64], R21 ;  /* 0x0000001506007985 */ /* 0x0001e8000c101924 */
[----:B------:R-:W2:Y:S04]  /*b550*/  LD.E R82, desc[UR36][R22.64+0x220] ;  /* 0x0002202416527980 */ /* 0x000ea8000c101900 */
[----:B------:R-:W3:Y:S04]  /*b560*/  LD.E R15, desc[UR36][R22.64+0x200] ;  /* 0x00020024160f7980 */ /* 0x000ee8000c101900 */
[----:B------:R-:W4:Y:S04]  /*b570*/  LD.E R81, desc[UR36][R22.64+0x210] ;  /* 0x0002102416517980 */ /* 0x000f28000c101900 */
[----:B------:R-:W4:Y:S01]  /*b580*/  LD.E R80, desc[UR36][R22.64+0x214] ;  /* 0x0002142416507980 */ /* 0x000f22000c101900 */
[----:B------:R-:W-:-:S03]  /*b590*/  FADD.FTZ R5, R5, -R21 ;  /* 0x8000001505057221 */ /* 0x000fc60000010000 */
        /* <DEDUP_REMOVED lines=56> */
[-C--:B--2---:R-:W-:Y:S01]  /*b920*/  FMUL.FTZ R165, R21, R82.reuse ;  /* 0x0000005215a57220 */ /* 0x084fe20000410000 */
[----:B------:R-:W-:Y:S01]  /*b930*/  FMUL.FTZ R5, R82, R5 ;  /* 0x0000000552057220 */ /* 0x000fe20000410000 */
[-C--:B---3--:R-:W-:Y:S01]  /*b940*/  FMUL.FTZ R83, R15, R82.reuse ;  /* 0x000000520f537220 */ /* 0x088fe20000410000 */
[----:B------:R-:W-:Y:S01]  /*b950*/  FADD.FTZ R3, R4, -R15 ;  /* 0x8000000f04037221 */ /* 0x000fe20000010000 */
[----:B------:R-:W-:-:S03]  /*b960*/  FFMA.FTZ R153, R26, R82, -R165 ;  /* 0x000000521a997223 */ /* 0x000fc600000108a5 */
[----:B------:R-:W-:Y:S01]  /*b970*/  MUFU.EX2 R5, R5 ;  /* 0x0000000500057308 */ /* 0x000fe20000000800 */
[-CC-:B------:R-:W-:Y:S01]  /*b980*/  FFMA.FTZ R72, R25, R82.reuse, -R83.reuse ;  /* 0x0000005219487223 */ /* 0x180fe20000010853 */
[-CC-:B------:R-:W-:Y:S01]  /*b990*/  FFMA.FTZ R158, R36, R82.reuse, -R83.reuse ;  /* 0x00000052249e7223 */ /* 0x180fe20000010853 */
[----:B------:R-:W2:Y:S01]  /*b9a0*/  LD.E R25, desc[UR36][R22.64+0x43c] ;  /* 0x00043c2416197980 */ /* 0x000ea2000c101900 */
[-CC-:B------:R-:W-:Y:S01]  /*b9b0*/  FFMA.FTZ R162, R44, R82.reuse, -R83.reuse ;  /* 0x000000522ca27223 */ /* 0x180fe20000010853 */
[-CC-:B------:R-:W-:Y:S01]  /*b9c0*/  FFMA.FTZ R156, R32, R82.reuse, -R83.reuse ;  /* 0x00000052209c7223 */ /* 0x180fe20000010853 */
[-CC-:B------:R-:W-:Y:S01]  /*b9d0*/  FFMA.FTZ R11, R48, R82.reuse, -R83.reuse ;  /* 0x00000052300b7223 */ /* 0x180fe20000010853 */
[----:B------:R-:W3:Y:S01]  /*b9e0*/  LD.E R36, desc[UR36][R22.64+0x244] ;  /* 0x0002442416247980 */ /* 0x000ee2000c101900 */
        /* <DEDUP_REMOVED lines=13> */
[-C--:B------:R-:W-:Y:S01]  /*bac0*/  FMUL.FTZ R3, R3, R82.reuse ;  /* 0x0000005203037220 */ /* 0x080fe20000410000 */
[-CC-:B0-----:R-:W-:Y:S01]  /*bad0*/  FFMA.FTZ R7, R56, R82.reuse, -R83.reuse ;  /* 0x0000005238077223 */ /* 0x181fe20000010853 */
[----:B------:R-:W3:Y:S01]  /*bae0*/  LD.E R40, desc[UR36][R22.64+0x254] ;  /* 0x0002542416287980 */ /* 0x000ee2000c101900 */
[----:B------:R-:W-:Y:S03]  /*baf0*/  MUFU.EX2 R153, R153 ;  /* 0x0000009900997308 */ /* 0x000fe60000000800 */
[----:B------:R-:W3:Y:S01]  /*bb00*/  LD.E R52, desc[UR36][R22.64+0x2a4] ;  /* 0x0002a42416347980 */ /* 0x000ee2000c101900 */
[-CC-:B------:R-:W-:Y:S01]  /*bb10*/  FFMA.FTZ R33, R41, R82.reuse, -R83.reuse ;  /* 0x0000005229217223 */ /* 0x180fe20000010853 */
[----:B------:R-:W-:-:S02]  /*bb20*/  FFMA.FTZ R28, R45, R82, -R83 ;  /* 0x000000522d1c7223 */ /* 0x000fc40000010853 */
[----:B------:R-:W3:Y:S01]  /*bb30*/  LD.E R24, desc[UR36][R22.64+0x434] ;  /* 0x0004342416187980 */ /* 0x000ee2000c101900 */
[----:B------:R-:W-:Y:S03]  /*bb40*/  MUFU.EX2 R4, R3 ;  /* 0x0000000300047308 */ /* 0x000fe60000000800 */
[----:B------:R-:W3:Y:S04]  /*bb50*/  LD.E R41, desc[UR36][R22.64+0x270] ;  /* 0x0002702416297980 */ /* 0x000ee8000c101900 */
[----:B------:R-:W3:Y:S01]  /*bb60*/  LD.E R45, desc[UR36][R22.64+0x280] ;  /* 0x00028024162d7980 */ /* 0x000ee2000c101900 */
[----:B------:R-:W4:Y:S03]  /*bb70*/  MUFU.EX2 R152, R152 ;  /* 0x0000009800987308 */ /* 0x000f260000000800 */
[----:B------:R-:W3:Y:S04]  /*bb80*/  LD.E R49, desc[UR36][R22.64+0x2b0] ;  /* 0x0002b02416317980 */ /* 0x000ee8000c101900 */
[----:B------:R-:W3:Y:S01]  /*bb90*/  LD.E R53, desc[UR36][R22.64+0x2b4] ;  /* 0x0002b42416357980 */ /* 0x000ee2000c101900 */
[----:B------:R-:W0:Y:S03]  /*bba0*/  MUFU.EX2 R72, R72 ;  /* 0x0000004800487308 */ /* 0x000e260000000800 */
[----:B------:R-:W3:Y:S01]  /*bbb0*/  LD.E R60, desc[UR36][R22.64+0x2c0] ;  /* 0x0002c024163c7980 */ /* 0x000ee2000c101900 */
[-CC-:B------:R-:W-:Y:S01]  /*bbc0*/  FFMA.FTZ R56, R27, R82.reuse, -R165.reuse ;  /* 0x000000521b387223 */ /* 0x180fe200000108a5 */
[-C--:B------:R-:W-:Y:S01]  /*bbd0*/  FFMA.FTZ R155, R30, R82.reuse, -R165 ;  /* 0x000000521e9b7223 */ /* 0x080fe200000108a5 */
[-C--:B------:R-:W-:Y:S01]  /*bbe0*/  FFMA.FTZ R14, R57, R82.reuse, -R83 ;  /* 0x00000052390e7223 */ /* 0x080fe20000010853 */
[-CC-:B------:R-:W-:Y:S01]  /*bbf0*/  FFMA.FTZ R57, R31, R82.reuse, -R165.reuse ;  /* 0x000000521f397223 */ /* 0x180fe200000108a5 */
[----:B------:R-:W-:Y:S01]  /*bc00*/  MUFU.EX2 R154, R154 ;  /* 0x0000009a009a7308 */ /* 0x000fe20000000800 */
[-CC-:B------:R-:W-:Y:S01]  /*bc10*/  FFMA.FTZ R157, R34, R82.reuse, -R165.reuse ;  /* 0x00000052229d7223 */ /* 0x180fe200000108a5 */
[----:B----4-:R-:W-:Y:S01]  /*bc20*/  FFMA.FTZ R81, R4, R81, R152 ;  /* 0x0000005104517223 */ /* 0x010fe20000010098 */
[-CC-:B------:R-:W-:Y:S01]  /*bc30*/  FFMA.FTZ R169, R63, R82.reuse, -R165.reuse ;  /* 0x000000523fa97223 */ /* 0x180fe200000108a5 */
[-CC-:B------:R-:W-:Y:S01]  /*bc40*/  FFMA.FTZ R159, R38, R82.reuse, -R165.reuse ;  /* 0x00000052269f7223 */ /* 0x180fe200000108a5 */
[-CC-:B------:R-:W-:Y:S01]  /*bc50*/  FFMA.FTZ R166, R66, R82.reuse, -R165.reuse ;  /* 0x0000005242a67223 */ /* 0x180fe200000108a5 */
[-CC-:B------:R-:W-:Y:S01]  /*bc60*/  FFMA.FTZ R161, R42, R82.reuse, -R165.reuse ;  /* 0x000000522aa17223 */ /* 0x180fe200000108a5 */
[-CC-:B------:R-:W-:Y:S01]  /*bc70*/  FFMA.FTZ R163, R46, R82.reuse, -R165.reuse ;  /* 0x000000522ea37223 */ /* 0x180fe200000108a5 */
[----:B------:R-:W1:Y:S01]  /*bc80*/  MUFU.EX2 R56, R56 ;  /* 0x0000003800387308 */ /* 0x000e620000000800 */
[-CC-:B------:R-:W-:Y:S01]  /*bc90*/  FFMA.FTZ R31, R35, R82.reuse, -R165.reuse ;  /* 0x00000052231f7223 */ /* 0x180fe200000108a5 */
[-C--:B------:R-:W-:Y:S01]  /*bca0*/  FFMA.FTZ R220, R47, R82.reuse, -R165 ;  /* 0x000000522fdc7223 */ /* 0x080fe200000108a5 */
[-C--:B------:R-:W-:Y:S01]  /*bcb0*/  FFMA.FTZ R20, R65, R82.reuse, -R83 ;  /* 0x0000005241147223 */ /* 0x080fe20000010853 */
[-CC-:B------:R-:W-:Y:S01]  /*bcc0*/  FFMA.FTZ R174, R50, R82.reuse, -R165.reuse ;  /* 0x0000005232ae7223 */ /* 0x180fe200000108a5 */
[-CC-:B------:R-:W-:Y:S01]  /*bcd0*/  FFMA.FTZ R175, R51, R82.reuse, -R165.reuse ;  /* 0x0000005233af7223 */ /* 0x180fe200000108a5 */
[-CC-:B------:R-:W-:Y:S01]  /*bce0*/  FFMA.FTZ R172, R54, R82.reuse, -R165.reuse ;  /* 0x0000005236ac7223 */ /* 0x180fe200000108a5 */
[-CC-:B------:R-:W-:Y:S01]  /*bcf0*/  FFMA.FTZ R173, R55, R82.reuse, -R165.reuse ;  /* 0x0000005237ad7223 */ /* 0x180fe200000108a5 */
[----:B------:R-:W4:Y:S01]  /*bd00*/  MUFU.EX2 R155, R155 ;  /* 0x0000009b009b7308 */ /* 0x000f220000000800 */
[-CC-:B------:R-:W-:Y:S01]  /*bd10*/  FFMA.FTZ R170, R58, R82.reuse, -R165.reuse ;  /* 0x000000523aaa7223 */ /* 0x180fe200000108a5 */
[-CC-:B------:R-:W-:Y:S01]  /*bd20*/  FFMA.FTZ R171, R59, R82.reuse, -R165.reuse ;  /* 0x000000523bab7223 */ /* 0x180fe200000108a5 */
[-C--:B------:R-:W-:Y:S01]  /*bd30*/  FFMA.FTZ R168, R62, R82.reuse, -R165 ;  /* 0x000000523ea87223 */ /* 0x080fe200000108a5 */
[-C--:B------:R-:W-:Y:S01]  /*bd40*/  FFMA.FTZ R15, R61, R82.reuse, -R83 ;  /* 0x000000523d0f7223 */ /* 0x080fe20000010853 */
[-C--:B------:R-:W-:Y:S01]  /*bd50*/  FFMA.FTZ R167, R67, R82.reuse, -R165 ;  /* 0x0000005243a77223 */ /* 0x080fe200000108a5 */
[-CC-:B------:R-:W-:Y:S01]  /*bd60*/  FFMA.FTZ R6, R68, R82.reuse, -R83.reuse ;  /* 0x0000005244067223 */ /* 0x180fe20000010853 */
[----:B------:R-:W-:Y:S01]  /*bd70*/  FFMA.FTZ R69, R69, R82, -R83 ;  /* 0x0000005245457223 */ /* 0x000fe20000010853 */
[----:B------:R-:W4:Y:S01]  /*bd80*/  MUFU.EX2 R73, R73 ;  /* 0x0000004900497308 */ /* 0x000f220000000800 */
[----:B------:R-:W-:Y:S01]  /*bd90*/  FFMA.FTZ R63, R5, R80, R153 ;  /* 0x00000050053f7223 */ /* 0x000fe20000010099 */
[----:B0-----:R-:W-:Y:S01]  /*bda0*/  FADD.FTZ R81, R72, R81 ;  /* 0x0000005148517221 */ /* 0x001fe20000010000 */
[-C--:B------:R-:W-:Y:S01]  /*bdb0*/  FFMA.FTZ R164, R70, R82.reuse, -R165 ;  /* 0x0000005246a47223 */ /* 0x080fe200000108a5 */
[----:B------:R-:W3:Y:S04]  /*bdc0*/  LD.E R26, desc[UR36][R22.64+0x2c4] ;  /* 0x0002c424161a7980 */ /* 0x000ee8000c101900 */
[----:B------:R-:W0:Y:S01]  /*bdd0*/  MUFU.EX2 R57, R57 ;  /* 0x0000003900397308 */ /* 0x000e220000000800 */
[----:B------:R-:W-:-:S07]  /*bde0*/  FFMA.FTZ R3, R64, R82, -R83 ;  /* 0x0000005240037223 */ /* 0x000fce0000010853 */
[----:B------:R-:W0:Y:S01]  /*bdf0*/  MUFU.EX2 R156, R156 ;  /* 0x0000009c009c7308 */ /* 0x000e220000000800 */
[----:B-1----:R-:W-:Y:S01]  /*be00*/  FADD.FTZ R64, R56, R63 ;  /* 0x0000003f38407221 */ /* 0x002fe20000010000 */
[----:B------:R-:W-:Y:S01]  /*be10*/  FFMA.FTZ R34, R39, R82, -R165 ;  /* 0x0000005227227223 */ /* 0x000fe200000108a5 */
[----:B------:R-:W3:Y:S05]  /*be20*/  LD.E R27, desc[UR36][R22.64+0x2e0] ;  /* 0x0002e024161b7980 */ /* 0x000eea000c101900 */
[----:B------:R-:W1:Y:S01]  /*be30*/  MUFU.EX2 R157, R157 ;  /* 0x0000009d009d7308 */ /* 0x000e620000000800 */
[----:B------:R-:W-:-:S07]  /*be40*/  FADD.FTZ R66, R154, R81 ;  /* 0x000000519a427221 */ /* 0x000fce0000010000 */
[----:B------:R-:W1:Y:S01]  /*be50*/  MUFU.EX2 R29, R29 ;  /* 0x0000001d001d7308 */ /* 0x000e620000000800 */
[----:B----4-:R-:W-:Y:S01]  /*be60*/  FADD.FTZ R64, R155, R64 ;  /* 0x000000409b407221 */ /* 0x010fe20000010000 */
[----:B------:R-:W-:-:S06]  /*be70*/  FADD.FTZ R63, R73, R66 ;  /* 0x00000042493f7221 */ /* 0x000fcc0000010000 */
[----:B------:R-:W-:Y:S01]  /*be80*/  MUFU.EX2 R158, R158 ;  /* 0x0000009e009e7308 */ /* 0x000fe20000000800 */
[----:B------:R-:W-:Y:S01]  /*be90*/  FFMA.FTZ R30, R43, R82, -R165 ;  /* 0x000000522b1e7223 */ /* 0x000fe200000108a5 */
[----:B------:R-:W4:Y:S06]  /*bea0*/  LD.E R35, desc[UR36][R22.64+0x2d0] ;  /* 0x0002d02416237980 */ /* 0x000f2c000c101900 */
[----:B------:R-:W-:Y:S08]  /*beb0*/  MUFU.EX2 R32, R32 ;  /* 0x0000002000207308 */ /* 0x000ff00000000800 */
        /* <DEDUP_REMOVED lines=10> */
[C---:B------:R-:W-:Y:S01]  /*bf60*/  FMUL.FTZ R78, R4.reuse, R78 ;  /* 0x0000004e044e7220 */ /* 0x040fe20000410000 */
[C---:B------:R-:W-:Y:S01]  /*bf70*/  FMUL.FTZ R121, R4.reuse, R74 ;  /* 0x0000004a04797220 */ /* 0x040fe20000410000 */
[C---:B------:R-:W-:Y:S01]  /*bf80*/  FMUL.FTZ R129, R4.reuse, R75 ;  /* 0x0000004b04817220 */ /* 0x040fe20000410000 */
[C---:B------:R-:W-:Y:S01]  /*bf90*/  FMUL.FTZ R77, R4.reuse, R77 ;  /* 0x0000004d044d7220 */ /* 0x040fe20000410000 */
[----:B------:R-:W-:Y:S01]  /*bfa0*/  FMUL.FTZ R79, R4, R79 ;  /* 0x0000004f044f7220 */ /* 0x000fe20000410000 */
[----:B------:R-:W4:Y:S02]  /*bfb0*/  LD.E R38, desc[UR36][R22.64+0x2d4] ;  /* 0x0002d42416267980 */ /* 0x000f24000c101900 */
[----:B------:R-:W1:Y:S01]  /*bfc0*/  MUFU.EX2 R31, R31 ;  /* 0x0000001f001f7308 */ /* 0x000e620000000800 */
[----:B0-----:R-:W-:Y:S01]  /*bfd0*/  FADD.FTZ R64, R57, R64 ;  /* 0x0000004039407221 */ /* 0x001fe20000010000 */
[----:B------:R-:W-:Y:S01]  /*bfe0*/  FADD.FTZ R66, R156, R63 ;  /* 0x0000003f9c427221 */ /* 0x000fe20000010000 */
[----:B------:R-:W4:Y:S04]  /*bff0*/  LD.E R39, desc[UR36][R22.64+0x2f0] ;  /* 0x0002f02416277980 */ /* 0x000f28000c101900 */
[----:B------:R-:W4:Y:S01]  /*c000*/  LD.E R70, desc[UR36][R22.64+0x248] ;  /* 0x0002482416467980 */ /* 0x000f22000c101900 */
[----:B------:R-:W0:Y:S01]  /*c010*/  MUFU.EX2 R159, R159 ;  /* 0x0000009f009f7308 */ /* 0x000e220000000800 */
[----:B-1----:R-:W-:Y:S01]  /*c020*/  FADD.FTZ R64, R157, R64 ;  /* 0x000000409d407221 */ /* 0x002fe20000010000 */
[----:B------:R-:W-:Y:S01]  /*c030*/  FADD.FTZ R63, R29, R66 ;  /* 0x000000421d3f7221 */ /* 0x000fe20000010000 */
[----:B------:R-:W4:Y:S04]  /*c040*/  LD.E R43, desc[UR36][R22.64+0x2e4] ;  /* 0x0002e424162b7980 */ /* 0x000f28000c101900 */
[----:B------:R-:W4:Y:S01]  /*c050*/  LD.E R47, desc[UR36][R22.64+0x300] ;  /* 0x00030024162f7980 */ /* 0x000f22000c101900 */
[----:B------:R-:W1:Y:S01]  /*c060*/  MUFU.EX2 R34, R34 ;  /* 0x0000002200227308 */ /* 0x000e620000000800 */
[----:B------:R-:W-:Y:S01]  /*c070*/  FADD.FTZ R64, R31, R64 ;  /* 0x000000401f407221 */ /* 0x000fe20000010000 */
[----:B------:R-:W-:Y:S01]  /*c080*/  FADD.FTZ R63, R158, R63 ;  /* 0x0000003f9e3f7221 */ /* 0x000fe20000010000 */
[----:B------:R-:W4:Y:S04]  /*c090*/  LD.E R80, desc[UR36][R22.64+0x258] ;  /* 0x0002582416507980 */ /* 0x000f28000c101900 */
[----:B------:R-:W4:Y:S01]  /*c0a0*/  LD.E R68, desc[UR36][R22.64+0x278] ;  /* 0x0002782416447980 */ /* 0x000f22000c101900 */
        /* <DEDUP_REMOVED lines=8> */
[----:B------:R-:W4:Y:S05]  /*c130*/  LD.E R42, desc[UR36][R22.64+0x310] ;  /* 0x00031024162a7980 */ /* 0x000f2a000c101900 */
        /* <DEDUP_REMOVED lines=17> */
[----:B------:R-:W4:Y:S05]  /*c250*/  LD.E R62, desc[UR36][R22.64+0x340] ;  /* 0x00034024163e7980 */ /* 0x000f2a000c101900 */
[----:B------:R-:W2:Y:S01]  /*c260*/  MUFU.EX2 R172, R172 ;  /* 0x000000ac00ac7308 */ /* 0x000ea20000000800 */
[----:B0-----:R-:W-:Y:S01]  /*c270*/  FADD.FTZ R64, R174, R63 ;  /* 0x0000003fae407221 */ /* 0x001fe20000010000 */
[----:B------:R-:W-:Y:S01]  /*c280*/  FADD.FTZ R66, R12, R65 ;  /* 0x000000410c427221 */ /* 0x000fe20000010000 */
[----:B------:R-:W4:Y:S05]  /*c290*/  LD.E R59, desc[UR36][R22.64+0x344] ;  /* 0x00034424163b7980 */ /* 0x000f2a000c101900 */
[----:B------:R-:W0:Y:S01]  /*c2a0*/  MUFU.EX2 R173, R173 ;  /* 0x000000ad00ad7308 */ /* 0x000e220000000800 */
[----:B-1----:R-:W-:Y:S01]  /*c2b0*/  FADD.FTZ R63, R175, R64 ;  /* 0x00000040af3f7221 */ /* 0x002fe20000010000 */
[----:B------:R-:W-:Y:S01]  /*c2c0*/  FADD.FTZ R66, R9, R66 ;  /* 0x0000004209427221 */ /* 0x000fe20000010000 */
[----:B------:R-:W4:Y:S05]  /*c2d0*/  LD.E R83, desc[UR36][R22.64+0x410] ;  /* 0x0004102416537980 */ /* 0x000f2a000c101900 */
[----:B------:R-:W1:Y:S08]  /*c2e0*/  MUFU.EX2 R170, R170 ;  /* 0x000000aa00aa7308 */ /* 0x000e700000000800 */
[----:B------:R-:W1:Y:S01]  /*c2f0*/  MUFU.EX2 R14, R14 ;  /* 0x0000000e000e7308 */ /* 0x000e620000000800 */
[----:B--2---:R-:W-:Y:S01]  /*c300*/  FADD.FTZ R64, R172, R63 ;  /* 0x0000003fac407221 */ /* 0x004fe20000010000 */
[----:B------:R-:W-:Y:S01]  /*c310*/  FADD.FTZ R66, R13, R66 ;  /* 0x000000420d427221 */ /* 0x000fe20000010000 */
[----:B------:R-:W-:Y:S01]  /*c320*/  FMUL.FTZ R119, R5, R25 ;  /* 0x0000001905777220 */ /* 0x000fe20000410000 */
[----:B---3--:R-:W-:-:S04]  /*c330*/  FMUL.FTZ R123, R4, R36 ;  /* 0x00000024047b7220 */ /* 0x008fc80000410000 */
[----:B------:R-:W2:Y:S01]  /*c340*/  MUFU.EX2 R171, R171 ;  /* 0x000000ab00ab7308 */ /* 0x000ea20000000800 */
[----:B0-----:R-:W-:Y:S01]  /*c350*/  FADD.FTZ R63, R173, R64 ;  /* 0x00000040ad3f7221 */ /* 0x001fe20000010000 */
[----:B------:R-:W-:Y:S01]  /*c360*/  FADD.FTZ R65, R7, R66 ;  /* 0x0000004207417221 */ /* 0x000fe20000010000 */
[C---:B------:R-:W-:Y:S01]  /*c370*/  FMUL.FTZ R44, R4.reuse, R44 ;  /* 0x0000002c042c7220 */ /* 0x040fe20000410000 */
[C---:B------:R-:W-:Y:S01]  /*c380*/  FMUL.FTZ R125, R4.reuse, R37 ;  /* 0x00000025047d7220 */ /* 0x040fe20000410000 */
[C---:B------:R-:W-:Y:S01]  /*c390*/  FMUL.FTZ R48, R4.reuse, R48 ;  /* 0x0000003004307220 */ /* 0x040fe20000410000 */
[C---:B------:R-:W-:Y:S01]  /*c3a0*/  FMUL.FTZ R127, R4.reuse, R40 ;  /* 0x00000028047f7220 */ /* 0x040fe20000410000 */
[----:B------:R-:W-:Y:S01]  /*c3b0*/  FMUL.FTZ R128, R4, R52 ;  /* 0x0000003404807220 */ /* 0x000fe20000410000 */
[----:B------:R-:W0:Y:S08]  /*c3c0*/  MUFU.EX2 R168, R168 ;  /* 0x000000a800a87308 */ /* 0x000e300000000800 */
[----:B------:R-:W3:Y:S01]  /*c3d0*/  MUFU.EX2 R15, R15 ;  /* 0x0000000f000f7308 */ /* 0x000ee20000000800 */
[----:B-1----:R-:W-:Y:S01]  /*c3e0*/  FADD.FTZ R64, R170, R63 ;  /* 0x0000003faa407221 */ /* 0x002fe20000010000 */
[----:B------:R-:W-:Y:S01]  /*c3f0*/  FADD.FTZ R65, R14, R65 ;  /* 0x000000410e417221 */ /* 0x000fe20000010000 */
[C---:B------:R-:W-:Y:S01]  /*c400*/  FMUL.FTZ R117, R4.reuse, R24 ;  /* 0x0000001804757220 */ /* 0x040fe20000410000 */
[C---:B------:R-:W-:Y:S01]  /*c410*/  FMUL.FTZ R41, R4.reuse, R41 ;  /* 0x0000002904297220 */ /* 0x040fe20000410000 */
[----:B------:R-:W-:Y:S01]  /*c420*/  FMUL.FTZ R45, R4, R45 ;  /* 0x0000002d042d7220 */ /* 0x000fe20000410000 */
[----:B------:R-:W4:Y:S02]  /*c430*/  LD.E R67, desc[UR36][R22.64+0x27c] ;  /* 0x00027c2416437980 */ /* 0x000f24000c101900 */
[----:B------:R-:W1:Y:S08]  /*c440*/  MUFU.EX2 R169, R169 ;  /* 0x000000a900a97308 */ /* 0x000e700000000800 */
[----:B------:R-:W1:Y:S01]  /*c450*/  MUFU.EX2 R3, R3 ;  /* 0x0000000300037308 */ /* 0x000e620000000800 */
[----:B--2---:R-:W-:Y:S01]  /*c460*/  FADD.FTZ R63, R171, R64 ;  /* 0x00000040ab3f7221 */ /* 0x004fe20000010000 */
[----:B------:R-:W-:-:S06]  /*c470*/  FADD.FTZ R64, R8, R65 ;  /* 0x0000004108407221 */ /* 0x000fcc0000010000 */
[----:B------:R-:W2:Y:S08]  /*c480*/  MUFU.EX2 R166, R166 ;  /* 0x000000a600a67308 */ /* 0x000eb00000000800 */
[----:B------:R-:W2:Y:S01]  /*c490*/  MUFU.EX2 R20, R20 ;  /* 0x0000001400147308 */ /* 0x000ea20000000800 */
[----:B0-----:R-:W-:Y:S01]  /*c4a0*/  FADD.FTZ R66, R168, R63 ;  /* 0x0000003fa8427221 */ /* 0x001fe20000010000 */
[----:B---3--:R-:W-:-:S06]  /*c4b0*/  FADD.FTZ R64, R15, R64 ;  /* 0x000000400f407221 */ /* 0x008fcc0000010000 */
[----:B------:R-:W0:Y:S08]  /*c4c0*/  MUFU.EX2 R167, R167 ;  /* 0x000000a700a77308 */ /* 0x000e300000000800 */
[----:B------:R-:W3:Y:S01]  /*c4d0*/  MUFU.EX2 R6, R6 ;  /* 0x0000000600067308 */ /* 0x000ee20000000800 */
[----:B-1----:R-:W-:Y:S01]  /*c4e0*/  FADD.FTZ R63, R169, R66 ;  /* 0x00000042a93f7221 */ /* 0x002fe20000010000 */
[----:B------:R-:W-:-:S06]  /*c4f0*/  FADD.FTZ R65, R3, R64 ;  /* 0x0000004003417221 */ /* 0x000fcc0000010000 */
[----:B------:R-:W1:Y:S01]  /*c500*/  MUFU.EX2 R21, R69 ;  /* 0x0000004500157308 */ /* 0x000e620000000800 */
[----:B--2---:R-:W-:Y:S01]  /*c510*/  FADD.FTZ R64, R166, R63 ;  /* 0x0000003fa6407221 */ /* 0x004fe20000010000 */
[----:B------:R-:W-:Y:S01]  /*c520*/  FADD.FTZ R65, R20, R65 ;  /* 0x0000004114417221 */ /* 0x000fe20000010000 */
[----:B------:R-:W-:Y:S01]  /*c530*/  FFMA.FTZ R165, R71, R82, -R165 ;  /* 0x0000005247a57223 */ /* 0x000fe200000108a5 */
[----:B------:R-:W2:Y:S01]  /*c540*/  LD.E R25, desc[UR36][R22.64+0x2c8] ;  /* 0x0002c82416197980 */ /* 0x000ea2000c101900 */
[----:B0-----:R-:W-:-:S03]  /*c550*/  FADD.FTZ R63, R167, R64 ;  /* 0x00000040a73f7221 */ /* 0x001fc60000010000 */
[----:B------:R-:W2:Y:S01]  /*c560*/  LD.E R82, desc[UR36][R22.64+0x430] ;  /* 0x0004302416527980 */ /* 0x000ea2000c101900 */
[----:B---3--:R-:W-:Y:S01]  /*c570*/  FADD.FTZ R64, R6, R65 ;  /* 0x0000004106407221 */ /* 0x008fe20000010000 */
[----:B------:R-:W0:Y:S02]  /*c580*/  MUFU.EX2 R164, R164 ;  /* 0x000000a400a47308 */ /* 0x000e240000000800 */
[----:B------:R-:W3:Y:S04]  /*c590*/  LD.E R36, desc[UR36][R22.64+0x2e8] ;  /* 0x0002e82416247980 */ /* 0x000ee8000c101900 */
[----:B------:R0:W-:Y:S01]  /*c5a0*/  ST.E desc[UR36][R22.64+0x274], R44 ;  /* 0x0002742c16007985 */ /* 0x0001e2000c101924 */
[----:B-1----:R-:W-:Y:S01]  /*c5b0*/  FADD.FTZ R111, R21, R64 ;  /* 0x00000040156f7221 */ /* 0x002fe20000010000 */
[----:B------:R-:W1:Y:S02]  /*c5c0*/  MUFU.EX2 R165, R165 ;  /* 0x000000a500a57308 */ /* 0x000e640000000800 */
[----:B------:R-:W3:Y:S04]  /*c5d0*/  LD.E R64, desc[UR36][R22.64+0x28c] ;  /* 0x00028c2416407980 */ /* 0x000ee8000c101900 */
[----:B------:R-:W3:Y:S01]  /*c5e0*/  LD.E R37, desc[UR36][R22.64+0x2dc] ;  /* 0x0002dc2416257980 */ /* 0x000ee2000c101900 */
[----:B0-----:R-:W-:-:S03]  /*c5f0*/  FADD.FTZ R66, R164, R63 ;  /* 0x0000003fa4427221 */ /* 0x001fc60000010000 */
[----:B------:R-:W3:Y:S04]  /*c600*/  LD.E R44, desc[UR36][R22.64+0x32c] ;  /* 0x00032c24162c7980 */ /* 0x000ee8000c101900 */
[----:B------:R0:W-:Y:S01]  /*c610*/  ST.E desc[UR36][R22.64+0x294], R48 ;  /* 0x0002943016007985 */ /* 0x0001e2000c101924 */
[----:B-1----:R-:W-:-:S03]  /*c620*/  FADD.FTZ R115, R165, R66 ;  /* 0x00000042a5737221 */ /* 0x002fc60000010000 */
[----:B------:R1:W-:Y:S04]  /*c630*/  ST.E desc[UR36][R22.64+0x2a0], R78 ;  /* 0x0002a04e16007985 */ /* 0x0003e8000c101924 */
[----:B------:R-:W3:Y:S04]  /*c640*/  LD.E R66, desc[UR36][R22.64+0x288] ;  /* 0x0002882416427980 */ /* 0x000ee8000c101900 */
[----:B------:R-:W3:Y:S04]  /*c650*/  LD.E R40, desc[UR36][R22.64+0x30c] ;  /* 0x00030c2416287980 */ /* 0x000ee8000c101900 */
[----:B0-----:R-:W3:Y:S04]  /*c660*/  LD.E R48, desc[UR36][R22.64+0x388] ;  /* 0x0003882416307980 */ /* 0x001ee8000c101900 */
[----:B-1----:R-:W3:Y:S01]  /*c670*/  LD.E R78, desc[UR36][R22.64+0x398] ;  /* 0x00039824164e7980 */ /* 0x002ee2000c101900 */
[C---:B------:R-:W-:Y:S01]  /*c680*/  FMUL.FTZ R49, R4.reuse, R49 ;  /* 0x0000003104317220 */ /* 0x040fe20000410000 */
[C---:B------:R-:W-:Y:S01]  /*c690*/  FMUL.FTZ R53, R4.reuse, R53 ;  /* 0x0000003504357220 */ /* 0x040fe20000410000 */
[C---:B------:R-:W-:Y:S01]  /*c6a0*/  FMUL.FTZ R60, R4.reuse, R60 ;  /* 0x0000003c043c7220 */ /* 0x040fe20000410000 */
[----:B------:R0:W-:Y:S04]  /*c6b0*/  ST.E desc[UR36][R22.64+0x240], R121 ;  /* 0x0002407916007985 */ /* 0x0001e8000c101924 */
[----:B------:R1:W-:Y:S04]  /*c6c0*/  ST.E desc[UR36][R22.64+0x2a4], R128 ;  /* 0x0002a48016007985 */ /* 0x0003e8000c101924 */
[----:B------:R-:W3:Y:S04]  /*c6d0*/  LD.E R24, desc[UR36][R22.64+0x2bc] ;  /* 0x0002bc2416187980 */ /* 0x000ee8000c101900 */
[----:B------:R-:W3:Y:S01]  /*c6e0*/  LD.E R74, desc[UR36][R22.64+0x2d8] ;  /* 0x0002d824164a7980 */ /* 0x000ee2000c101900 */
[----:B0-----:R-:W-:-:S03]  /*c6f0*/  FMUL.FTZ R121, R4, R76 ;  /* 0x0000004c04797220 */ /* 0x001fc60000410000 */
[----:B------:R-:W3:Y:S04]  /*c700*/  LD.E R52, desc[UR36][R22.64+0x39c] ;  /* 0x00039c2416347980 */ /* 0x000ee8000c101900 */
[----:B-1----:R-:W3:Y:S04]  /*c710*/  LD.E R128, desc[UR36][R22.64+0x3ec] ;  /* 0x0003ec2416807980 */ /* 0x002ee8000c101900 */
[----:B------:R0:W-:Y:S04]  /*c720*/  ST.E desc[UR36][R22.64+0x210], R111 ;  /* 0x0002106f16007985 */ /* 0x0001e8000c101924 */
        /* <DEDUP_REMOVED lines=15> */
[----:B------:R-:W3:Y:S04]  /*c820*/  LD.E R81, desc[UR36][R22.64+0x24c] ;  /* 0x00024c2416517980 */ /* 0x000ee8000c101900 */
[----:B------:R-:W3:Y:S04]  /*c830*/  LD.E R71, desc[UR36][R22.64+0x25c] ;  /* 0x00025c2416477980 */ /* 0x000ee8000c101900 */
[----:B------:R-:W3:Y:S04]  /*c840*/  LD.E R69, desc[UR36][R22.64+0x268] ;  /* 0x0002682416457980 */ /* 0x000ee8000c101900 */
[----:B------:R-:W3:Y:S04]  /*c850*/  LD.E R65, desc[UR36][R22.64+0x26c] ;  /* 0x00026c2416417980 */ /* 0x000ee8000c101900 */
[----:B------:R-:W3:Y:S04]  /*c860*/  LD.E R63, desc[UR36][R22.64+0x298] ;  /* 0x00029824163f7980 */ /* 0x000ee8000c101900 */
[----:B0-----:R-:W3:Y:S04]  /*c870*/  LD.E R111, desc[UR36][R22.64+0x2b8] ;  /* 0x0002b824166f7980 */ /* 0x001ee8000c101900 */
[----:B-1----:R-:W3:Y:S04]  /*c880*/  LD.E R115, desc[UR36][R22.64+0x2cc] ;  /* 0x0002cc2416737980 */ /* 0x002ee8000c101900 */
        /* <DEDUP_REMOVED lines=17> */
[----:B------:R-:W-:-:S04]  /*c9a0*/  FMUL.FTZ R27, R4, R27 ;  /* 0x0000001b041b7220 */ /* 0x000fc80000410000 */
[----:B------:R0:W-:Y:S04]  /*c9b0*/  ST.E desc[UR36][R22.64+0x2d0], R35 ;  /* 0x0002d02316007985 */ /* 0x0001e8000c101924 */
[----:B------:R1:W-:Y:S01]  /*c9c0*/  ST.E desc[UR36][R22.64+0x2e0], R27 ;  /* 0x0002e01b16007985 */ /* 0x0003e2000c101924 */
[C---:B------:R-:W-:Y:S01]  /*c9d0*/  FMUL.FTZ R39, R4.reuse, R39 ;  /* 0x0000002704277220 */ /* 0x040fe20000410000 */
[C---:B0-----:R-:W-:Y:S01]  /*c9e0*/  FMUL.FTZ R35, R4.reuse, R98 ;  /* 0x0000006204237220 */ /* 0x041fe20000410000 */
[----:B-1----:R-:W-:-:S04]  /*c9f0*/  FMUL.FTZ R27, R4, R102 ;  /* 0x00000066041b7220 */ /* 0x002fc80000410000 */
[----:B------:R0:W-:Y:S04]  /*ca00*/  ST.E desc[UR36][R22.64+0x394], R35 ;  /* 0x0003942316007985 */ /* 0x0001e8000c101924 */
[----:B------:R1:W-:Y:S01]  /*ca10*/  ST.E desc[UR36][R22.64+0x390], R27 ;  /* 0x0003901b16007985 */ /* 0x0003e2000c101924 */
[C---:B0-----:R-:W-:Y:S01]  /*ca20*/  FMUL.FTZ R35, R4.reuse, R88 ;  /* 0x0000005804237220 */ /* 0x041fe20000410000 */
[C---:B-1----:R-:W-:Y:S02]  /*ca30*/  FMUL.FTZ R27, R4.reuse, R92 ;  /* 0x0000005c041b7220 */ /* 0x042fe40000410000 */
[----:B------:R0:W-:Y:S04]  /*ca40*/  ST.E desc[UR36][R22.64+0x2f0], R39 ;  /* 0x0002f02716007985 */ /* 0x0001e8000c101924 */
[----:B------:R-:W-:Y:S04]  /*ca50*/  ST.E desc[UR36][R22.64+0x3e0], R27 ;  /* 0x0003e01b16007985 */ /* 0x000fe8000c101924 */
[----:B------:R1:W-:Y:S01]  /*ca60*/  ST.E desc[UR36][R22.64+0x3e4], R35 ;  /* 0x0003e42316007985 */ /* 0x0003e2000c101924 */
[C---:B0-----:R-:W-:Y:S01]  /*ca70*/  FMUL.FTZ R39, R4.reuse, R100 ;  /* 0x0000006404277220 */ /* 0x041fe20000410000 */
[C---:B------:R-:W-:Y:S01]  /*ca80*/  FMUL.FTZ R43, R4.reuse, R43 ;  /* 0x0000002b042b7220 */ /* 0x040fe20000410000 */
[----:B------:R-:W-:Y:S01]  /*ca90*/  FMUL.FTZ R47, R4, R47 ;  /* 0x0000002f042f7220 */ /* 0x000fe20000410000 */
[----:B-1----:R-:W-:-:S02]  /*caa0*/  FMUL.FTZ R35, R5, R70 ;  /* 0x0000004605237220 */ /* 0x002fc40000410000 */
[----:B------:R0:W-:Y:S04]  /*cab0*/  ST.E desc[UR36][R22.64+0x3a4], R39 ;  /* 0x0003a42716007985 */ /* 0x0001e8000c101924 */
[----:B------:R1:W-:Y:S01]  /*cac0*/  ST.E desc[UR36][R22.64+0x248], R35 ;  /* 0x0002482316007985 */ /* 0x0003e2000c101924 */
[C---:B--2---:R-:W-:Y:S01]  /*cad0*/  FMUL.FTZ R27, R4.reuse, R82 ;  /* 0x00000052041b7220 */ /* 0x044fe20000410000 */
[----:B0-----:R-:W-:Y:S01]  /*cae0*/  FMUL.FTZ R39, R4, R90 ;  /* 0x0000005a04277220 */ /* 0x001fe20000410000 */
[----:B-1----:R-:W-:-:S03]  /*caf0*/  FMUL.FTZ R35, R5, R114 ;  /* 0x0000007205237220 */ /* 0x002fc60000410000 */
[----:B------:R3:W-:Y:S01]  /*cb00*/  ST.E desc[UR36][R22.64+0x430], R27 ;  /* 0x0004301b16007985 */ /* 0x0007e2000c101924 */
[----:B------:R-:W-:-:S03]  /*cb10*/  FMUL.FTZ R25, R5, R25 ;  /* 0x0000001905197220 */ /* 0x000fc60000410000 */
[----:B------:R0:W-:Y:S01]  /*cb20*/  ST.E desc[UR36][R22.64+0x2e4], R43 ;  /* 0x0002e42b16007985 */ /* 0x0001e2000c101924 */
[----:B---3--:R-:W-:-:S03]  /*cb30*/  FMUL.FTZ R27, R5, R64 ;  /* 0x00000040051b7220 */ /* 0x008fc60000410000 */
[----:B------:R1:W-:Y:S01]  /*cb40*/  ST.E desc[UR36][R22.64+0x300], R47 ;  /* 0x0003002f16007985 */ /* 0x0003e2000c101924 */
[----:B0-----:R-:W-:-:S03]  /*cb50*/  FMUL.FTZ R43, R4, R96 ;  /* 0x00000060042b7220 */ /* 0x001fc60000410000 */
[----:B------:R0:W-:Y:S04]  /*cb60*/  ST.E desc[UR36][R22.64+0x3f4], R39 ;  /* 0x0003f42716007985 */ /* 0x0001e8000c101924 */
[----:B------:R2:W-:Y:S04]  /*cb70*/  ST.E desc[UR36][R22.64+0x28c], R27 ;  /* 0x00028c1b16007985 */ /* 0x0005e8000c101924 */
[----:B------:R3:W-:Y:S01]  /*cb80*/  ST.E desc[UR36][R22.64+0x29c], R35 ;  /* 0x00029c2316007985 */ /* 0x0007e2000c101924 */
[----:B-1----:R-:W-:Y:S01]  /*cb90*/  FMUL.FTZ R47, R4, R94 ;  /* 0x0000005e042f7220 */ /* 0x002fe20000410000 */
[C---:B0-----:R-:W-:Y:S01]  /*cba0*/  FMUL.FTZ R39, R5.reuse, R80 ;  /* 0x0000005005277220 */ /* 0x041fe20000410000 */
[C---:B--2---:R-:W-:Y:S01]  /*cbb0*/  FMUL.FTZ R27, R5.reuse, R36 ;  /* 0x00000024051b7220 */ /* 0x044fe20000410000 */
[C---:B---3--:R-:W-:Y:S01]  /*cbc0*/  FMUL.FTZ R35, R5.reuse, R118 ;  /* 0x0000007605237220 */ /* 0x048fe20000410000 */
[----:B------:R0:W-:Y:S01]  /*cbd0*/  ST.E desc[UR36][R22.64+0x3c4], R43 ;  /* 0x0003c42b16007985 */ /* 0x0001e2000c101924 */
[----:B------:R-:W-:-:S03]  /*cbe0*/  FMUL.FTZ R37, R5, R37 ;  /* 0x0000002505257220 */ /* 0x000fc60000410000 */
[----:B------:R1:W-:Y:S04]  /*cbf0*/  ST.E desc[UR36][R22.64+0x3d4], R47 ;  /* 0x0003d42f16007985 */ /* 0x0003e8000c101924 */
[----:B------:R2:W-:Y:S04]  /*cc00*/  ST.E desc[UR36][R22.64+0x258], R39 ;  /* 0x0002582716007985 */ /* 0x0005e8000c101924 */
[----:B------:R3:W-:Y:S01]  /*cc10*/  ST.E desc[UR36][R22.64+0x2c8], R25 ;  /* 0x0002c81916007985 */ /* 0x0007e2000c101924 */
[----:B0-----:R-:W-:-:S03]  /*cc20*/  FMUL.FTZ R43, R4, R86 ;  /* 0x00000056042b7220 */ /* 0x001fc60000410000 */
[----:B------:R0:W-:Y:S01]  /*cc30*/  ST.E desc[UR36][R22.64+0x2e8], R27 ;  /* 0x0002e81b16007985 */ /* 0x0001e2000c101924 */
[----:B-1----:R-:W-:-:S03]  /*cc40*/  FMUL.FTZ R47, R4, R84 ;  /* 0x00000054042f7220 */ /* 0x002fc60000410000 */
[----:B------:R1:W-:Y:S01]  /*cc50*/  ST.E desc[UR36][R22.64+0x2f8], R35 ;  /* 0x0002f82316007985 */ /* 0x0003e2000c101924 */
[C---:B--2---:R-:W-:Y:S01]  /*cc60*/  FMUL.FTZ R39, R5.reuse, R112 ;  /* 0x0000007005277220 */ /* 0x044fe20000410000 */
[C---:B---3--:R-:W-:Y:S01]  /*cc70*/  FMUL.FTZ R25, R5.reuse, R116 ;  /* 0x0000007405197220 */ /* 0x048fe20000410000 */
[C---:B0-----:R-:W-:Y:S01]  /*cc80*/  FMUL.FTZ R27, R5.reuse, R44 ;  /* 0x0000002c051b7220 */ /* 0x041fe20000410000 */
[C---:B-1----:R-:W-:Y:S01]  /*cc90*/  FMUL.FTZ R35, R5.reuse, R124 ;  /* 0x0000007c05237220 */ /* 0x042fe20000410000 */
[----:B------:R0:W-:Y:S04]  /*cca0*/  ST.E desc[UR36][R22.64+0x414], R43 ;  /* 0x0004142b16007985 */ /* 0x0001e8000c101924 */
[----:B------:R1:W-:Y:S04]  /*ccb0*/  ST.E desc[UR36][R22.64+0x424], R47 ;  /* 0x0004242f16007985 */ /* 0x0003e8000c101924 */
[----:B------:R2:W-:Y:S04]  /*ccc0*/  ST.E desc[UR36][R22.64+0x2ac], R39 ;  /* 0x0002ac2716007985 */ /* 0x0005e8000c101924 */
[----:B------:R3:W-:Y:S01]  /*ccd0*/  ST.E desc[UR36][R22.64+0x2dc], R37 ;  /* 0x0002dc2516007985 */ /* 0x0007e2000c101924 */
[----:B0-----:R-:W-:-:S03]  /*cce0*/  FMUL.FTZ R43, R5, R68 ;  /* 0x00000044052b7220 */ /* 0x001fc60000410000 */
[----:B------:R0:W-:Y:S01]  /*ccf0*/  ST.E desc[UR36][R22.64+0x308], R25 ;  /* 0x0003081916007985 */ /* 0x0001e2000c101924 */
[----:B-1----:R-:W-:-:S03]  /*cd00*/  FMUL.FTZ R47, R5, R66 ;  /* 0x00000042052f7220 */ /* 0x002fc60000410000 */
[----:B------:R1:W-:Y:S01]  /*cd10*/  ST.E desc[UR36][R22.64+0x32c], R27 ;  /* 0x00032c1b16007985 */ /* 0x0003e2000c101924 */
[----:B--2---:R-:W-:-:S03]  /*cd20*/  FMUL.FTZ R39, R5, R40 ;  /* 0x0000002805277220 */ /* 0x004fc60000410000 */
[----:B------:R2:W-:Y:S01]  /*cd30*/  ST.E desc[UR36][R22.64+0x33c], R35 ;  /* 0x00033c2316007985 */ /* 0x0005e2000c101924 */
[C---:B---3--:R-:W-:Y:S01]  /*cd40*/  FMUL.FTZ R37, R5.reuse, R122 ;  /* 0x0000007a05257220 */ /* 0x048fe20000410000 */
[C---:B0-----:R-:W-:Y:S01]  /*cd50*/  FMUL.FTZ R25, R5.reuse, R126 ;  /* 0x0000007e05197220 */ /* 0x041fe20000410000 */
[C---:B-1----:R-:W-:Y:S01]  /*cd60*/  FMUL.FTZ R27, R5.reuse, R48 ;  /* 0x00000030051b7220 */ /* 0x042fe20000410000 */
[C---:B--2---:R-:W-:Y:S01]  /*cd70*/  FMUL.FTZ R35, R5.reuse, R78 ;  /* 0x0000004e05237220 */ /* 0x044fe20000410000 */
        /* <DEDUP_REMOVED lines=14> */
[----:B------:R0:W-:Y:S01]  /*ce60*/  ST.E desc[UR36][R22.64+0x2bc], R43 ;  /* 0x0002bc2b16007985 */ /* 0x0001e2000c101924 */
[C---:B------:R-:W-:Y:S01]  /*ce70*/  FMUL.FTZ R26, R4.reuse, R26 ;  /* 0x0000001a041a7220 */ /* 0x040fe20000410000 */
[C---:B------:R-:W-:Y:S01]  /*ce80*/  FMUL.FTZ R38, R4.reuse, R38 ;  /* 0x0000002604267220 */ /* 0x040fe20000410000 */
[C---:B------:R-:W-:Y:S01]  /*ce90*/  FMUL.FTZ R46, R4.reuse, R46 ;  /* 0x0000002e042e7220 */ /* 0x040fe20000410000 */
[----:B------:R1:W-:Y:S01]  /*cea0*/  ST.E desc[UR36][R22.64+0x2d8], R47 ;  /* 0x0002d82f16007985 */ /* 0x0003e2000c101924 */
[C---:B------:R-:W-:Y:S01]  /*ceb0*/  FMUL.FTZ R51, R4.reuse, R51 ;  /* 0x0000003304337220 */ /* 0x040fe20000410000 */
[C---:B------:R-:W-:Y:S01]  /*cec0*/  FMUL.FTZ R42, R4.reuse, R42 ;  /* 0x0000002a042a7220 */ /* 0x040fe20000410000 */
[C---:B------:R-:W-:Y:S01]  /*ced0*/  FMUL.FTZ R54, R4.reuse, R54 ;  /* 0x0000003604367220 */ /* 0x040fe20000410000 */
[----:B------:R-:W-:Y:S01]  /*cee0*/  ST.E desc[UR36][R22.64+0x39c], R37 ;  /* 0x00039c2516007985 */ /* 0x000fe2000c101924 */
        /* <DEDUP_REMOVED lines=40> */
[C---:B0-----:R-:W-:Y:S01]  /*d170*/  FMUL.FTZ R43, R5.reuse, R120 ;  /* 0x00000078052b7220 */ /* 0x041fe20000410000 */
        /* <DEDUP_REMOVED lines=19> */
[C---:B---3--:R-:W-:Y:S01]  /*d2b0*/  FMUL.FTZ R27, R5.reuse, R138 ;  /* 0x0000008a051b7220 */ /* 0x048fe20000410000 */
[C---:B------:R-:W-:Y:S01]  /*d2c0*/  FMUL.FTZ R129, R5.reuse, R129 ;  /* 0x0000008105817220 */ /* 0x040fe20000410000 */
[C---:B------:R-:W-:Y:S01]  /*d2d0*/  FMUL.FTZ R39, R5.reuse, R136 ;  /* 0x0000008805277220 */ /* 0x040fe20000410000 */
[----:B------:R-:W-:Y:S01]  /*d2e0*/  FMUL.FTZ R137, R5, R137 ;  /* 0x0000008905897220 */ /* 0x000fe20000410000 */
[----:B------:R-:W-:-:S02]  /*d2f0*/  VIADD R4, R144, 0x8 ;  /* 0x0000000890047836 */ /* 0x000fc40000000000 */
[----:B----4-:R-:W-:Y:S01]  /*d300*/  FMUL.FTZ R35, R5, R60 ;  /* 0x0000003c05237220 */ /* 0x010fe20000410000 */
        /* <DEDUP_REMOVED lines=63> */
[----:B------:R2:W-:Y:S04]  /*d700*/  ST.E desc[UR36][R22.64+0x41c], R27 ;  /* 0x00041c1b16007985 */ /* 0x0005e8000c101924 */
[----:B------:R3:W-:Y:S04]  /*d710*/  ST.E desc[UR36][R22.64+0x428], R35 ;  /* 0x0004282316007985 */ /* 0x0007e8000c101924 */
[----:B------:R4:W-:Y:S04]  /*d720*/  ST.E desc[UR36][R22.64+0x42c], R39 ;  /* 0x00042c2716007985 */ /* 0x0009e8000c101924 */
[----:B------:R-:W-:Y:S01]  /*d730*/  ST.E desc[UR36][R22.64+0x438], R137 ;  /* 0x0004388916007985 */ /* 0x000fe2000c101924 */
[----:B------:R4:W-:Y:S06]  /*d740*/  BAR.SYNC.DEFER_BLOCKING R4, 0x100 ;  /* 0x000400040000751d */ /* 0x0009ec0000010000 */
[----:B------:R-:W4:Y:S04]  /*d750*/  LDL R24, [R1+0x1f0] ;  /* 0x0001f00001187983 */ /* 0x000f280000100800 */
[----:B------:R-:W4:Y:S04]  /*d760*/  LD.E R5, desc[UR36][R22.64+0x240] ;  /* 0x0002402416057980 */ /* 0x000f28000c101900 */
[----:B0-----:R-:W4:Y:S04]  /*d770*/  LD.E R25, desc[UR36][R22.64+0x244] ;  /* 0x0002442416197980 */ /* 0x001f28000c101900 */
[----:B-1----:R-:W4:Y:S04]  /*d780*/  LD.E R37, desc[UR36][R22.64+0x248] ;  /* 0x0002482416257980 */ /* 0x002f28000c101900 */
[----:B------:R-:W4:Y:S04]  /*d790*/  LD.E R41, desc[UR36][R22.64+0x24c] ;  /* 0x00024c2416297980 */ /* 0x000f28000c101900 */
[----:B------:R-:W4:Y:S04]  /*d7a0*/  LD.E R43, desc[UR36][R22.64+0x250] ;  /* 0x00025024162b7980 */ /* 0x000f28000c101900 */
[----:B------:R-:W4:Y:S04]  /*d7b0*/  LD.E R45, desc[UR36][R22.64+0x254] ;  /* 0x00025424162d7980 */ /* 0x000f28000c101900 */
[----:B--2---:R-:W2:Y:S04]  /*d7c0*/  LD.E R27, desc[UR36][R22.64+0x258] ;  /* 0x00025824161b7980 */ /* 0x004ea8000c101900 */
[----:B---3--:R-:W3:Y:S04]  /*d7d0*/  LD.E R35, desc[UR36][R22.64+0x25c] ;  /* 0x00025c2416237980 */ /* 0x008ee8000c101900 */
        /* <DEDUP_REMOVED lines=67> */
[----:B------:R0:W-:Y:S04]  /*dc10*/  ST.E desc[UR36][R22.64+0x240], R5 ;  /* 0x0002400516007985 */ /* 0x0001e8000c101924 */
[----:B------:R-:W-:Y:S04]  /*dc20*/  ST.E desc[UR36][R22.64+0x244], R25 ;  /* 0x0002441916007985 */ /* 0x000fe8000c101924 */
[----:B------:R-:W4:Y:S04]  /*dc30*/  LD.E R111, desc[UR36][R22.64+0x3a4] ;  /* 0x0003a424166f7980 */ /* 0x000f28000c101900 */
[----:B0-----:R-:W4:Y:S04]  /*dc40*/  LD.E R5, desc[UR36][R22.64+0x28c] ;  /* 0x00028c2416057980 */ /* 0x001f28000c101900 */
[----:B------:R-:W-:Y:S04]  /*dc50*/  ST.E desc[UR36][R22.64+0x248], R37 ;  /* 0x0002482516007985 */ /* 0x000fe8000c101924 */
[----:B------:R-:W-:Y:S04]  /*dc60*/  ST.E desc[UR36][R22.64+0x24c], R41 ;  /* 0x00024c2916007985 */ /* 0x000fe8000c101924 */
[----:B------:R-:W-:Y:S04]  /*dc70*/  ST.E desc[UR36][R22.64+0x250], R43 ;  /* 0x0002502b16007985 */ /* 0x000fe8000c101924 */
[----:B------:R-:W-:Y:S04]  /*dc80*/  ST.E desc[UR36][R22.64+0x254], R45 ;  /* 0x0002542d16007985 */ /* 0x000fe8000c101924 */
[----:B--2---:R-:W-:Y:S04]  /*dc90*/  ST.E desc[UR36][R22.64+0x258], R27 ;  /* 0x0002581b16007985 */ /* 0x004fe8000c101924 */
[----:B---3--:R-:W-:Y:S04]  /*dca0*/  ST.E desc[UR36][R22.64+0x25c], R35 ;  /* 0x00025c2316007985 */ /* 0x008fe8000c101924 */
        /* <DEDUP_REMOVED lines=10> */
[----:B0-----:R-:W4:Y:S04]  /*dd50*/  LD.E R39, desc[UR36][R22.64+0x294] ;  /* 0x0002942416277980 */ /* 0x001f28000c101900 */
[----:B------:R-:W4:Y:S04]  /*dd60*/  LD.E R41, desc[UR36][R22.64+0x29c] ;  /* 0x00029c2416297980 */ /* 0x000f28000c101900 */
[----:B------:R-:W4:Y:S04]  /*dd70*/  LD.E R43, desc[UR36][R22.64+0x2a4] ;  /* 0x0002a424162b7980 */ /* 0x000f28000c101900 */
[----:B------:R-:W4:Y:S04]  /*dd80*/  LD.E R45, desc[UR36][R22.64+0x2ac] ;  /* 0x0002ac24162d7980 */ /* 0x000f28000c101900 */
[----:B-1----:R-:W4:Y:S04]  /*dd90*/  LD.E R47, desc[UR36][R22.64+0x2b4] ;  /* 0x0002b424162f7980 */ /* 0x002f28000c101900 */
        /* <DEDUP_REMOVED lines=56> */
[----:B0-----:R-:W4:Y:S04]  /*e120*/  LD.E.64 R4, desc[UR36][R22.64+0x88] ;  /* 0x0000882416047980 */ /* 0x001f28000c101b00 */
        /* <DEDUP_REMOVED lines=18> */
[----:B--2---:R-:W-:Y:S04]  /*e250*/  ST.E desc[UR36][R22.64+0x2bc], R49 ;  /* 0x0002bc3116007985 */ /* 0x004fe8000c101924 */
        /* <DEDUP_REMOVED lines=81> */
[----:B------:R-:W4:Y:S01]  /*e770*/  LDL R38, [R1+0x68] ;  /* 0x0000680001267983 */ /* 0x000f220000100800 */
[----:B------:R-:W-:-:S02]  /*e780*/  IMAD R4, R24, 0xc00, R4 ;  /* 0x00000c0018047824 */ /* 0x000fc400078e0204 */
[--C-:B0-----:R-:W-:Y:S01]  /*e790*/  IMAD.MOV.U32 R25, RZ, RZ, R5.reuse ;  /* 0x000000ffff197224 */ /* 0x101fe200078e0005 */
[----:B------:R-:W-:Y:S01]  /*e7a0*/  F2FP.F16.F32.PACK_AB R152, R72, R152 ;  /* 0x000000984898723e */ /* 0x000fe200000000ff */
[----:B------:R-:W-:Y:S01]  /*e7b0*/  VIADD R24, R4, 0x80 ;  /* 0x0000008004187836 */ /* 0x000fe20000000000 */
[----:B------:R-:W-:Y:S01]  /*e7c0*/  F2FP.F16.F32.PACK_AB R153, R56, R153 ;  /* 0x000000993899723e */ /* 0x000fe200000000ff */
[----:B-1----:R-:W-:Y:S01]  /*e7d0*/  VIADD R26, R4, 0x100 ;  /* 0x00000100041a7836 */ /* 0x002fe20000000000 */
[----:B------:R-:W-:Y:S01]  /*e7e0*/  F2FP.F16.F32.PACK_AB R154, R73, R154 ;  /* 0x0000009a499a723e */ /* 0x000fe200000000ff */
[----:B--2---:R-:W-:Y:S01]  /*e7f0*/  IMAD.MOV.U32 R27, RZ, RZ, R5 ;  /* 0x000000ffff1b7224 */ /* 0x004fe200078e0005 */
[----:B------:R-:W-:Y:S01]  /*e800*/  R2UR UR10, R24 ;  /* 0x00000000180a72ca */ /* 0x000fe200000e0000 */
[----:B---3--:R-:W2:Y:S01]  /*e810*/  LD.E R35, desc[UR36][R22.64+0x26c] ;  /* 0x00026c2416237980 */ /* 0x008ea2000c101900 */
[----:B------:R-:W-:Y:S02]  /*e820*/  R2UR UR11, R25 ;  /* 0x00000000190b72ca */ /* 0x000fe400000e0000 */
[----:B------:R-:W-:Y:S01]  /*e830*/  R2UR UR14, R26 ;  /* 0x000000001a0e72ca */ /* 0x000fe200000e0000 */
[----:B------:R-:W2:Y:S01]  /*e840*/  LD.E R24, desc[UR36][R22.64+0x240] ;  /* 0x0002402416187980 */ /* 0x000ea2000c101900 */
[----:B------:R-:W-:-:S02]  /*e850*/  R2UR UR15, R27 ;  /* 0x000000001b0f72ca */ /* 0x000fc400000e0000 */
[----:B------:R-:W-:Y:S01]  /*e860*/  F2FP.F16.F32.PACK_AB R155, R57, R155 ;  /* 0x0000009b399b723e */ /* 0x000fe200000000ff */
[----:B------:R-:W2:Y:S01]  /*e870*/  LD.E R25, desc[UR36][R22.64+0x244] ;  /* 0x0002442416197980 */ /* 0x000ea2000c101900 */
[----:B------:R-:W-:Y:S02]  /*e880*/  F2FP.F16.F32.PACK_AB R156, R29, R156 ;  /* 0x0000009c1d9c723e */ /* 0x000fe400000000ff */
[----:B------:R-:W-:Y:S01]  /*e890*/  F2FP.F16.F32.PACK_AB R157, R31, R157 ;  /* 0x0000009d1f9d723e */ /* 0x000fe200000000ff */
[----:B------:R-:W2:Y:S01]  /*e8a0*/  LD.E R26, desc[UR36][R22.64+0x248] ;  /* 0x00024824161a7980 */ /* 0x000ea2000c101900 */
[----:B------:R-:W-:Y:S02]  /*e8b0*/  F2FP.F16.F32.PACK_AB R158, R32, R158 ;  /* 0x0000009e209e723e */ /* 0x000fe400000000ff */
[----:B------:R-:W-:Y:S01]  /*e8c0*/  F2FP.F16.F32.PACK_AB R159, R34, R159 ;  /* 0x0000009f229f723e */ /* 0x000fe200000000ff */
[----:B------:R-:W2:Y:S01]  /*e8d0*/  LD.E R27, desc[UR36][R22.64+0x24c] ;  /* 0x00024c24161b7980 */ /* 0x000ea2000c101900 */
[----:B------:R-:W-:-:S02]  /*e8e0*/  F2FP.F16.F32.PACK_AB R160, R33, R160 ;  /* 0x000000a021a0723e */ /* 0x000fc400000000ff */
[----:B------:R-:W-:Y:S01]  /*e8f0*/  F2FP.F16.F32.PACK_AB R161, R30, R161 ;  /* 0x000000a11ea1723e */ /* 0x000fe200000000ff */
[----:B------:R-:W2:Y:S01]  /*e900*/  LD.E R29, desc[UR36][R22.64+0x254] ;  /* 0x00025424161d7980 */ /* 0x000ea2000c101900 */
[----:B------:R-:W-:-:S03]  /*e910*/  F2FP.F16.F32.PACK_AB R162, R28, R162 ;  /* 0x000000a21ca2723e */ /* 0x000fc600000000ff */
[----:B------:R-:W2:Y:S04]  /*e920*/  LD.E R28, desc[UR36][R22.64+0x250] ;  /* 0x00025024161c7980 */ /* 0x000ea8000c101900 */
[----:B------:R-:W2:Y:S04]  /*e930*/  LD.E R30, desc[UR36][R22.64+0x258] ;  /* 0x00025824161e7980 */ /* 0x000ea8000c101900 */
[----:B------:R-:W2:Y:S04]  /*e940*/  LD.E R31, desc[UR36][R22.64+0x25c] ;  /* 0x00025c24161f7980 */ /* 0x000ea8000c101900 */
[----:B------:R-:W2:Y:S04]  /*e950*/  LD.E R32, desc[UR36][R22.64+0x260] ;  /* 0x0002602416207980 */ /* 0x000ea8000c101900 */
[----:B------:R-:W2:Y:S04]  /*e960*/  LD.E R33, desc[UR36][R22.64+0x264] ;  /* 0x0002642416217980 */ /* 0x000ea8000c101900 */
        /* <DEDUP_REMOVED lines=62> */
[----:B------:R-:W-:-:S03]  /*ed50*/  ISETP.NE.U32.AND P0, PT, R38, RZ, PT ;  /* 0x000000ff2600720c */ /* 0x000fc60003f05070 */
        /* <DEDUP_REMOVED lines=55> */
[----:B------:R-:W-:-:S02]  /*f0d0*/  R2UR UR6, R4 ;  /* 0x00000000040672ca */ /* 0x000fc400000e0000 */
[----:B------:R-:W-:Y:S01]  /*f0e0*/  R2UR UR7, R5 ;  /* 0x00000000050772ca */ /* 0x000fe200000e0000 */
[----:B------:R-:W-:Y:S01]  /*f0f0*/  VOTEU.ANY UP0, P0 ;  /* 0x00000000003f7886 */ /* 0x000fe20000000100 */
[----:B--2---:R-:W-:-:S11]  /*f100*/  WARPGROUP.ARRIVE ;  /* 0x00000000000079c5 */ /* 0x004fd60000000000 */
[----:B------:R-:W-:Y:S01]  /*f110*/  HGMMA.64x256x16.F32 R24, R152, gdesc[UR4].tnspB, R24, UP0, gsb0 ;  /* 0x43e0000498187df0 */ /* 0x000fe2000b800818 */
[----:B------:R-:W-:Y:S02]  /*f120*/  F2FP.F16.F32.PACK_AB R163, R220, R163 ;  /* 0x000000a3dca3723e */ /* 0x000fe400000000ff */
        /* <DEDUP_REMOVED lines=131> */
[----:B------:R-:W-:Y:S01]  /*f960*/  STL [R1+0x68], R0 ;  /* 0x0000680001007387 */ /* 0x000fe20000100800 */
[----:B------:R-:W-:Y:S02]  /*f970*/  VIADD R152, R4, 0x180 ;  /* 0x0000018004987836 */ /* 0x000fe40000000000 */
[----:B------:R-:W-:-:S03]  /*f980*/  IMAD.MOV.U32 R153, RZ, RZ, R5 ;  /* 0x000000ffff997224 */ /* 0x000fc600078e0005 */
[----:B------:R-:W-:Y:S02]  /*f990*/  R2UR UR6, R152 ;  /* 0x00000000980672ca */ /* 0x000fe400000e0000 */
[----:B------:R-:W-:Y:S02]  /*f9a0*/  R2UR UR7, R153 ;  /* 0x00000000990772ca */ /* 0x000fe400000e0000 */
[----:B------:R-:W-:Y:S02]  /*f9b0*/  F2FP.F16.F32.PACK_AB R152, R12, R11 ;  /* 0x0000000b0c98723e */ /* 0x000fe400000000ff */
[----:B------:R-:W-:Y:S02]  /*f9c0*/  F2FP.F16.F32.PACK_AB R153, R175, R174 ;  /* 0x000000aeaf99723e */ /* 0x000fe400000000ff */
[----:B------:R-:W-:Y:S02]  /*f9d0*/  F2FP.F16.F32.PACK_AB R154, R13, R9 ;  /* 0x000000090d9a723e */ /* 0x000fe400000000ff */
[----:B------:R-:W-:Y:S01]  /*f9e0*/  F2FP.F16.F32.PACK_AB R155, R173, R172 ;  /* 0x000000acad9b723e */ /* 0x000fe200000000ff */
[----:B------:R-:W-:-:S02]  /*f9f0*/  WARPGROUP.DEPBAR.LE gsb0, 0x0 ;  /* 0x00008000000079c5 */ /* 0x000fc40000010000 */
        /* <DEDUP_REMOVED lines=132> */
[----:B------:R-:W-:Y:S01]  /*10240*/  IMAD.MOV.U32 R13, RZ, RZ, R5 ;  /* 0x000000ffff0d7224 */ /* 0x000fe200078e0005 */
        /* <DEDUP_REMOVED lines=131> */
[----:B------:R-:W-:Y:S02]  /*10a80*/  R2UR UR6, R12 ;  /* 0x000000000c0672ca */ /* 0x000fe400000e0000 */
[----:B------:R-:W-:Y:S01]  /*10a90*/  R2UR UR7, R13 ;  /* 0x000000000d0772ca */ /* 0x000fe200000e0000 */
[----:B------:R-:W-:Y:S01]  /*10aa0*/  STL [R1+0x68], R0 ;  /* 0x0000680001007387 */ /* 0x000fe20000100800 */
[----:B------:R-:W-:Y:S01]  /*10ab0*/  VIADD R4, R4, 0x280 ;  /* 0x0000028004047836 */ /* 0x000fe20000000000 */
[----:B------:R-:W-:Y:S02]  /*10ac0*/  WARPGROUP.DEPBAR.LE gsb0, 0x0 ;  /* 0x00008000000079c5 */ /* 0x000fe40000010000 */
[----:B------:R-:W-:Y:S02]  /*10ad0*/  F2FP.F16.F32.PACK_AB R152, R14, R7 ;  /* 0x000000070e98723e */ /* 0x000fe400000000ff */
[----:B------:R-:W-:-:S02]  /*10ae0*/  F2FP.F16.F32.PACK_AB R153, R171, R170 ;  /* 0x000000aaab99723e */ /* 0x000fc400000000ff */
        /* <DEDUP_REMOVED lines=135> */
[----:B------:R-:W-:Y:S02]  /*11360*/  WARPGROUP.DEPBAR.LE gsb0, 0x0 ;  /* 0x00008000000079c5 */ /* 0x000fe40000010000 */
[----:B------:R-:W-:Y:S02]  /*11370*/  F2FP.F16.F32.PACK_AB R152, R20, R3 ;  /* 0x000000031498723e */ /* 0x000fe400000000ff */
[----:B------:R-:W-:Y:S02]  /*11380*/  F2FP.F16.F32.PACK_AB R153, R167, R166 ;  /* 0x000000a6a799723e */ /* 0x000fe400000000ff */
        /* <DEDUP_REMOVED lines=262> */
[----:B------:R0:W-:Y:S04]  /*123f0*/  STL [R1+0x68], R0 ;  /* 0x0000680001007387 */ /* 0x0001e80000100800 */
[----:B------:R-:W2:Y:S04]  /*12400*/  LD.E R3, desc[UR36][R22.64+0x240] ;  /* 0x0002402416037980 */ /* 0x000ea8000c101900 */
[----:B------:R-:W3:Y:S04]  /*12410*/  LD.E R5, desc[UR36][R22.64+0x244] ;  /* 0x0002442416057980 */ /* 0x000ee8000c101900 */
[----:B0-----:R-:W4:Y:S04]  /*12420*/  LD.E R0, desc[UR36][R22.64+0x39c] ;  /* 0x00039c2416007980 */ /* 0x001f28000c101900 */
        /* <DEDUP_REMOVED lines=125> */
[----:B----4-:R0:W-:Y:S04]  /*12c00*/  ST.E desc[UR36][R22.64+0x39c], R0 ;  /* 0x00039c0016007985 */ /* 0x0101e8000c101924 */
[----:B0-----:R-:W4:Y:S04]  /*12c10*/  LD.E R0, desc[UR36][R22.64+0x28] ;  /* 0x0000282416007980 */ /* 0x001f28000c101900 */
[----:B--2---:R0:W-:Y:S04]  /*12c20*/  ST.E desc[UR36][R22.64+0x240], R3 ;  /* 0x0002400316007985 */ /* 0x0041e8000c101924 */
[----:B---3--:R1:W-:Y:S04]  /*12c30*/  ST.E desc[UR36][R22.64+0x244], R5 ;  /* 0x0002440516007985 */ /* 0x0083e8000c101924 */
        /* <DEDUP_REMOVED lines=125> */
[----:B0-----:R1:W5:Y:S01]  /*13410*/  LDL R3, [R1+0x1f0] ;  /* 0x0001f00001037983 */ /* 0x0013620000100800 */
[----:B----4-:R-:W-:-:S04]  /*13420*/  LOP3.LUT R0, R0, 0x1, RZ, 0xfc, !PT ;  /* 0x0000000100007812 */ /* 0x010fc800078efcff */
[----:B------:R-:W-:Y:S01]  /*13430*/  ISETP.NE.AND P0, PT, R0, 0x3, PT ;  /* 0x000000030000780c */ /* 0x000fe20003f05270 */
[----:B------:R-:W-:-:S12]  /*13440*/  BSSY B0, `(.L_x_3505) ;  /* 0x0000003000007945 */ /* 0x000fd80003800000 */
[----:B-1----:R-:W-:Y:S05]  /*13450*/  @!P0 BRA `(.L_x_3506) ;  /* 0x0000000000048947 */ /* 0x002fea0003800000 */
[----:B------:R-:W-:Y:S01]  /*13460*/  BPT.TRAP 0x1 ;  /* 0x000000040000795c */ /* 0x000fe20000300000 */
.L_x_3506:
[----:B------:R-:W-:Y:S05]  /*13470*/  BSYNC B0 ;  /* 0x0000000000007941 */ /* 0x000fea0003800000 */
.L_x_3505:
[----:B------:R-:W2:Y:S04]  /*13480*/  LD.E.64 R4, desc[UR36][R22.64+0x48] ;  /* 0x0000482416047980 */ /* 0x000ea8000c101b00 */
[----:B------:R-:W3:Y:S01]  /*13490*/  LD.E R0, desc[UR36][R22.64+0x34] ;  /* 0x0000342416007980 */ /* 0x000ee2000c101900 */
[C---:B------:R-:W-:Y:S01]  /*134a0*/  ISETP.GT.AND P0, PT, R10.reuse, R2, PT ;  /* 0x000000020a00720c */ /* 0x040fe20003f04270 */
[----:B------:R-:W-:Y:S01]  /*134b0*/  VIADD R10, R10, 0xffffffff ;  /* 0xffffffff0a0a7836 */ /* 0x000fe20000000000 */
[----:B--2---:R-:W-:-:S05]  /*134c0*/  MOV R4, R4 ;  /* 0x0000000400047202 */ /* 0x004fca0000000f00 */
[----:B-----5:R-:W-:-:S05]  /*134d0*/  IMAD R3, R3, 0x8, R4 ;  /* 0x0000000803037824 */ /* 0x020fca00078e0204 */
[----:B---3--:R-:W-:-:S04]  /*134e0*/  PRMT R0, R0, 0x654, R3 ;  /* 0x0000065400007816 */ /* 0x008fc80000000003 */
[----:B------:R0:W-:Y:S01]  /*134f0*/  SYNCS.ARRIVE.TRANS64.RED.A1T0 RZ, [R0+URZ], RZ ;  /* 0x000000ff00ff79a7 */ /* 0x0001e2000810043f */
[----:B------:R-:W-:Y:S05]  /*13500*/  @P0 BRA `(.L_x_3507) ;  /* 0xffffff6400e80947 */ /* 0x000fea000383ffff */
.L_x_3488:
[----:B------:R-:W-:-:S13]  /*13510*/  ISETP.GE.AND P0, PT, R10, UR40, PT ;  /* 0x000000280a007c0c */ /* 0x000fda000bf06270 */
[----:B------:R-:W-:Y:S05]  /*13520*/  @!P0 BRA `(.L_x_3508) ;  /* 0x000000a800f88947 */ /* 0x000fea0003800000 */
[----:B------:R-:W-:-:S05]  /*13530*/  IADD3 R20, P0, R16, 0x28, RZ ;  /* 0x0000002810147810 */ /* 0x000fca0007f1e0ff */
[----:B------:R-:W-:-:S08]  /*13540*/  IMAD.X R21, RZ, RZ, R17, P0 ;  /* 0x000000ffff157224 */ /* 0x000fd000000e0611 */
.L_x_3537:
[----:B------:R-:W2:Y:S04]  /*13550*/  LDL R2, [R1+0x1f0] ;  /* 0x0001f00001027983 */ /* 0x000ea80000100800 */
[----:B0-----:R-:W3:Y:S04]  /*13560*/  LDL R0, [R1+0x1f8] ;  /* 0x0001f80001007983 */ /* 0x001ee80000100800 */
[----:B-1----:R-:W4:Y:S01]  /*13570*/  LDL R3, [R1] ;  /* 0x0000000001037983 */ /* 0x002f220000100800 */
        /* <DEDUP_REMOVED lines=17> */
.L_x_3510:
[----:B------:R-:W-:Y:S05]  /*13690*/  BSYNC B0 ;  /* 0x0000000000007941 */ /* 0x000fea0003800000 */
.L_x_3509:
[----:B------:R-:W2:Y:S01]  /*136a0*/  LDL.64 R6, [R1+0x18] ;  /* 0x0000180001067983 */ /* 0x000ea20000100a00 */
[----:B-----5:R-:W-:Y:S02]  /*136b0*/  SHF.L.U32 R5, R4, 0x1f, RZ ;  /* 0x0000001f04057819 */ /* 0x020fe400000006ff */
[----:B--2---:R-:W-:-:S05]  /*136c0*/  MOV R3, R6 ;  /* 0x0000000600037202 */ /* 0x004fca0000000f00 */
[----:B------:R-:W-:-:S04]  /*136d0*/  IMAD R2, R2, 0x8, R3 ;  /* 0x0000000802027824 */ /* 0x000fc800078e0203 */
[----:B------:R1:W2:Y:S01]  /*136e0*/  SYNCS.PHASECHK.TRANS64.TRYWAIT P0, [R2+URZ], R5 ;  /* 0x00000005020075a7 */ /* 0x0002a2000800017f */
[----:B------:R1:W5:Y:S01]  /*136f0*/  LDL.64 R6, [R1+0x1f0] ;  /* 0x0001f00001067983 */ /* 0x0003620000100a00 */
[----:B------:R-:W-:Y:S04]  /*13700*/  BSSY B0, `(.L_x_3511) ;  /* 0x0000003000007945 */ /* 0x000fe80003800000 */
[----:B------:R-:W-:Y:S05]  /*13710*/  @!P1 BRA `(.L_x_3512) ;  /* 0x0000000000049947 */ /* 0x000fea0003800000 */
[----:B------:R-:W-:Y:S01]  /*13720*/  BPT.TRAP 0x1 ;  /* 0x000000040000795c */ /* 0x000fe20000300000 */
.L_x_3512:
[----:B------:R-:W-:Y:S05]  /*13730*/  BSYNC B0 ;  /* 0x0000000000007941 */ /* 0x000fea0003800000 */
.L_x_3511:
[----:B------:R-:W-:Y:S04]  /*13740*/  BSSY B0, `(.L_x_3513) ;  /* 0x0000006000007945 */ /* 0x000fe80003800000 */
[----:B--2---:R-:W-:Y:S05]  /*13750*/  @P0 BRA `(.L_x_3514) ;  /* 0x0000000000100947 */ /* 0x004fea0003800000 */
[----:B-----5:R-:W-:Y:S01]  /*13760*/  IMAD R6, R6, 0x8, R3 ;  /* 0x0000000806067824 */ /* 0x020fe200078e0203 */
[----:B------:R-:W-:-:S04]  /*13770*/  SHF.L.U32 R7, R7, 0x1f, RZ ;  /* 0x0000001f07077819 */ /* 0x000fc800000006ff */
[----:B------:R-:W2:Y:S02]  /*13780*/  SYNCS.PHASECHK.TRANS64.TRYWAIT P0, [R6+URZ], R7 ;  /* 0x00000007060075a7 */ /* 0x000ea4000800017f */
[----:B--2---:R-:W-:Y:S05]  /*13790*/  @!P0 BRA `(.L_x_3515) ;  /* 0x0000017800dc8947 */ /* 0x004fea0003800000 */
.L_x_3514:
[----:B------:R-:W-:Y:S05]  /*137a0*/  BSYNC B0 ;  /* 0x0000000000007941 */ /* 0x000fea0003800000 */
.L_x_3513:
[----:B-1----:R-:W3:Y:S04]  /*137b0*/  LDL R5, [R1+0x1f0] ;  /* 0x0001f00001057983 */ /* 0x002ee80000100800 */
[----:B------:R-:W3:Y:S01]  /*137c0*/  LDL.64 R2, [R1+0x80] ;  /* 0x0000800001027983 */ /* 0x000ee20000100a00 */
[----:B------:R-:W-:Y:S05]  /*137d0*/  WARPSYNC.ALL ;  /* 0x0000000000007948 */ /* 0x000fea0003800000 */
[----:B------:R-:W4:Y:S04]  /*137e0*/  LDL.64 R14, [R1+0x78] ;  /* 0x00007800010e7983 */ /* 0x000f280000100a00 */
[----:B--2--5:R-:W2:Y:S04]  /*137f0*/  LDL.64 R6, [R1+0x78] ;  /* 0x0000780001067983 */ /* 0x024ea80000100a00 */
[----:B------:R-:W2:Y:S01]  /*13800*/  LDL.64 R8, [R1+0x78] ;  /* 0x0000780001087983 */ /* 0x000ea20000100a00 */
[----:B---3--:R-:W-:Y:S01]  /*13810*/  IMAD R2, R5, 0x300, R2 ;  /* 0x0000030005027824 */ /* 0x008fe200078e0202 */
[----:B------:R-:W-:Y:S01]  /*13820*/  R2UR UR7, R3 ;  /* 0x00000000030772ca */ /* 0x000fe200000e0000 */
[----:B------:R-:W-:Y:S01]  /*13830*/  WARPGROUP.ARRIVE ;  /* 0x00000000000079c5 */ /* 0x000fe20000000000 */
[----:B------:R-:W3:Y:S01]  /*13840*/  LDL.64 R12, [R1+0x78] ;  /* 0x00007800010c7983 */ /* 0x000ee20000100a00 */
[----:B0-----:R-:W-:Y:S01]  /*13850*/  IMAD.MOV.U32 R0, RZ, RZ, 0x1 ;  /* 0x00000001ff007424 */ /* 0x001fe200078e00ff */
[----:B------:R-:W-:-:S02]  /*13860*/  R2UR UR6, R2 ;  /* 0x00000000020672ca */ /* 0x000fc400000e0000 */
[----:B------:R0:W-:Y:S04]  /*13870*/  STL [R1+0x60], RZ ;  /* 0x000060ff01007387 */ /* 0x0001e80000100800 */
[----:B------:R0:W-:Y:S04]  /*13880*/  STL [R1+0x60], R0 ;  /* 0x0000600001007387 */ /* 0x0001e80000100800 */
[----:B------:R0:W-:Y:S04]  /*13890*/  STL [R1+0x60], R0 ;  /* 0x0000600001007387 */ /* 0x0001e80000100800 */
[----:B------:R0:W-:Y:S04]  /*138a0*/  STL [R1+0x60], R0 ;  /* 0x0000600001007387 */ /* 0x0001e80000100800 */
[----:B------:R0:W-:Y:S04]  /*138b0*/  STL [R1+0x60], R0 ;  /* 0x0000600001007387 */ /* 0x0001e80000100800 */
[----:B------:R0:W5:Y:S01]  /*138c0*/  LDL.64 R4, [R1+0x1f0] ;  /* 0x0001f00001047983 */ /* 0x0001620000100a00 */
[----:B----4-:R-:W-:-:S02]  /*138d0*/  R2UR UR4, R14 ;  /* 0x000000000e0472ca */ /* 0x010fc400000e0000 */
[----:B------:R-:W-:-:S13]  /*138e0*/  R2UR UR5, R15 ;  /* 0x000000000f0572ca */ /* 0x000fda00000e0000 */
[----:B------:R-:W-:Y:S01]  /*138f0*/  HGMMA.64x96x16.F32 R24, gdesc[UR4], RZ, !UPT, gsb0 ;  /* 0x01600000041879f0 */ /* 0x000fe2000c0008ff */
[----:B--2---:R-:W-:Y:S02]  /*13900*/  VIADD R6, R6, 0x2 ;  /* 0x0000000206067836 */ /* 0x004fe40000000000 */
[----:B------:R-:W-:Y:S02]  /*13910*/  VIADD R14, R2, 0x2 ;  /* 0x00000002020e7836 */ /* 0x000fe40000000000 */
[----:B------:R-:W-:Y:S01]  /*13920*/  IMAD.MOV.U32 R15, RZ, RZ, R3 ;  /* 0x000000ffff0f7224 */ /* 0x000fe200078e0003 */
[----:B------:R-:W-:Y:S02]  /*13930*/  R2UR UR4, R6 ;  /* 0x00000000060472ca */ /* 0x000fe400000e0000 */
[----:B------:R-:W-:Y:S02]  /*13940*/  R2UR UR6, R14 ;  /* 0x000000000e0672ca */ /* 0x000fe400000e0000 */
[----:B------:R-:W-:-:S02]  /*13950*/  R2UR UR7, R15 ;  /* 0x000000000f0772ca */ /* 0x000fc400000e0000 */
        /* <DEDUP_REMOVED lines=28> */
[----:B0-----:R-:W-:Y:S05]  /*13b20*/  @!P0 BRA `(.L_x_3517) ;  /* 0x0000000000048947 */ /* 0x001fea0003800000 */
[----:B------:R-:W-:Y:S01]  /*13b30*/  BPT.TRAP 0x1 ;  /* 0x000000040000795c */ /* 0x000fe20000300000 */
.L_x_3517:
[----:B------:R-:W-:Y:S05]  /*13b40*/  BSYNC B0 ;  /* 0x0000000000007941 */ /* 0x000fea0003800000 */
.L_x_3516:
        /* <DEDUP_REMOVED lines=11> */
.L_x_3519:
[----:B------:R-:W-:Y:S05]  /*13c00*/  BSYNC B0 ;  /* 0x0000000000007941 */ /* 0x000fea0003800000 */
.L_x_3518:
[----:B------:R-:W-:Y:S04]  /*13c10*/  BSSY B0, `(.L_x_3520) ;  /* 0x0000007000007945 */ /* 0x000fe80003800000 */
[----:B------:R-:W-:Y:S05]  /*13c20*/  @P0 BRA `(.L_x_3521) ;  /* 0x0000000000140947 */ /* 0x000fea0003800000 */
[----:B------:R-:W2:Y:S02]  /*13c30*/  LD.E.64 R20, desc[UR36][R20.64+0x18] ;  /* 0x0000182414147980 */ /* 0x000ea4000c101b00 */
[----:B--2---:R-:W-:-:S05]  /*13c40*/  MOV R3, R20 ;  /* 0x0000001400037202 */ /* 0x004fca0000000f00 */
[----:B------:R-:W-:-:S04]  /*13c50*/  IMAD R4, R4, 0x8, R3 ;  /* 0x0000000804047824 */ /* 0x000fc800078e0203 */
[----:B------:R-:W0:Y:S02]  /*13c60*/  SYNCS.PHASECHK.TRANS64.TRYWAIT P0, [R4+URZ], R5 ;  /* 0x00000005040075a7 */ /* 0x000e24000800017f */
[----:B0-----:R-:W-:Y:S05]  /*13c70*/  @!P0 BRA `(.L_x_3522) ;  /* 0x0000017400b88947 */ /* 0x001fea0003800000 */
.L_x_3521:
[----:B------:R-:W-:Y:S05]  /*13c80*/  BSYNC B0 ;  /* 0x0000000000007941 */ /* 0x000fea0003800000 */
.L_x_3520:
        /* <DEDUP_REMOVED lines=15> */
[----:B------:R-:W-:Y:S01]  /*13d80*/  R2UR UR5, R5 ;  /* 0x00000000050572ca */ /* 0x000fe200000e0000 */
[----:B------:R-:W-:Y:S01]  /*13d90*/  VIADD R14, R2, 0x2 ;  /* 0x00000002020e7836 */ /* 0x000fe20000000000 */
[----:B------:R-:W2:Y:S01]  /*13da0*/  LDL.64 R4, [R1+0xf0] ;  /* 0x0000f00001047983 */ /* 0x000ea20000100a00 */
[----:B------:R-:W-:Y:S02]  /*13db0*/  VIADD R12, R12, 0x2 ;  /* 0x000000020c0c7836 */ /* 0x000fe40000000000 */
[----:B------:R-:W-:Y:S01]  /*13dc0*/  IMAD.MOV.U32 R15, RZ, RZ, R3 ;  /* 0x000000ffff0f7224 */ /* 0x000fe200078e0003 */
[----:B------:R0:W5:Y:S01]  /*13dd0*/  LDL R11, [R1+0x1f0] ;  /* 0x0001f000010b7983 */ /* 0x0001620000100800 */
[----:B------:R-:W-:-:S06]  /*13de0*/  VOTEU.ANY UP0, P0 ;  /* 0x00000000003f7886 */ /* 0x000fcc0000000100 */
[----:B------:R-:W-:Y:S01]  /*13df0*/  HGMMA.64x96x16.F32 R24, gdesc[UR4], R24, UP0, gsb0 ;  /* 0x01600000041879f0 */ /* 0x000fe2000b800818 */
[----:B------:R-:W-:Y:S02]  /*13e00*/  R2UR UR6, R14 ;  /* 0x000000000e0672ca */ /* 0x000fe400000e0000 */
[----:B------:R-:W-:Y:S02]  /*13e10*/  R2UR UR7, R15 ;  /* 0x000000000f0772ca */ /* 0x000fe400000e0000 */
[----:B------:R-:W-:Y:S02]  /*13e20*/  R2UR UR4, R12 ;  /* 0x000000000c0472ca */ /* 0x000fe400000e0000 */
[----:B------:R-:W-:Y:S02]  /*13e30*/  R2UR UR5, R13 ;  /* 0x000000000d0572ca */ /* 0x000fe400000e0000 */
[----:B------:R-:W3:Y:S01]  /*13e40*/  LDL.64 R12, [R1+0xf0] ;  /* 0x0000f000010c7983 */ /* 0x000ee20000100a00 */
        /* <DEDUP_REMOVED lines=10> */
[----:B------:R-:W4:Y:S01]  /*13ef0*/  LDL.64 R8, [R1+0xf0] ;  /* 0x0000f00001087983 */ /* 0x000f220000100a00 */
        /* <DEDUP_REMOVED lines=12> */
[----:B------:R-:W-:Y:S01]  /*13fc0*/  IMAD.MOV.U32 R15, RZ, RZ, R3 ;  /* 0x000000ffff0f7224 */ /* 0x000fe200078e0003 */
[----:B------:R-:W-:Y:S02]  /*13fd0*/  WARPGROUP.DEPBAR.LE gsb0, 0x0 ;  /* 0x00008000000079c5 */ /* 0x000fe40000010000 */
[----:B------:R-:W-:-:S06]  /*13fe0*/  WARPGROUP.ARRIVE ;  /* 0x00000000000079c5 */ /* 0x000fcc0000000000 */
[----:B------:R-:W-:Y:S01]  /*13ff0*/  HGMMA.64x96x16.F32 R24, gdesc[UR4], R24, gsb0 ;  /* 0x01600000041879f0 */ /* 0x000fe20008000818 */
[----:B--2---:R-:W-:Y:S01]  /*14000*/  VIADD R4, R4, 0x400 ;  /* 0x0000040004047836 */ /* 0x004fe20000000000 */
        /* <DEDUP_REMOVED lines=89> */
[----:B------:R-:W-:Y:S01]  /*145a0*/  R2UR UR4, R4 ;  /* 0x00000000040472ca */ /* 0x000fe200000e0000 */
[----:B------:R-:W2:Y:S01]  /*145b0*/  LDL R14, [R1] ;  /* 0x00000000010e7983 */ /* 0x000ea20000100800 */
[----:B------:R-:W-:Y:S02]  /*145c0*/  R2UR UR7, R15 ;  /* 0x000000000f0772ca */ /* 0x000fe400000e0000 */
[----:B------:R-:W-:Y:S01]  /*145d0*/  R2UR UR5, R5 ;  /* 0x00000000050572ca */ /* 0x000fe200000e0000 */
[----:B---3--:R-:W-:Y:S02]  /*145e0*/  VIADD R12, R12, 0xc02 ;  /* 0x00000c020c0c7836 */ /* 0x008fe40000000000 */
        /* <DEDUP_REMOVED lines=57> */
.L_x_3524:
[----:B------:R-:W-:Y:S05]  /*14980*/  BSYNC B0 ;  /* 0x0000000000007941 */ /* 0x000fea0003800000 */
.L_x_3523:
[----:B0-----:R-:W2:Y:S02]  /*14990*/  LDL.64 R2, [R1+0x20] ;  /* 0x0000200001027983 */ /* 0x001ea40000100a00 */
[----:B--2---:R-:W-:-:S05]  /*149a0*/  MOV R2, R2 ;  /* 0x0000000200027202 */ /* 0x004fca0000000f00 */
[----:B-----5:R-:W-:-:S05]  /*149b0*/  IMAD R11, R11, 0x8, R2 ;  /* 0x000000080b0b7824 */ /* 0x020fca00078e0202 */
[----:B------:R-:W-:-:S04]  /*149c0*/  PRMT R11, R20, 0x654, R11 ;  /* 0x00000654140b7816 */ /* 0x000fc8000000000b */
[----:B------:R0:W-:Y:S01]  /*149d0*/  SYNCS.ARRIVE.TRANS64.RED.A1T0 RZ, [R11+URZ], RZ ;  /* 0x000000ff0bff79a7 */ /* 0x0001e2000810043f */
[----:B------:R-:W2:Y:S04]  /*149e0*/  LDL R8, [R1+0x11c] ;  /* 0x00011c0001087983 */ /* 0x000ea80000100800 */
[----:B------:R-:W3:Y:S04]  /*149f0*/  LDL R75, [R1+0x50] ;  /* 0x00005000014b7983 */ /* 0x000ee80000100800 */
[----:B------:R-:W4:Y:S04]  /*14a00*/  LDL.64 R2, [R1+0x140] ;  /* 0x0001400001027983 */ /* 0x000f280000100a00 */
[----:B------:R-:W4:Y:S04]  /*14a10*/  LDL R76, [R1+0x148] ;  /* 0x00014800014c7983 */ /* 0x000f280000100800 */
[----:B------:R-:W4:Y:S04]  /*14a20*/  LDL.128 R12, [R1+0x130] ;  /* 0x00013000010c7983 */ /* 0x000f280000100c00 */
[----:B------:R-:W4:Y:S01]  /*14a30*/  LDL.128 R4, [R1+0x120] ;  /* 0x0001200001047983 */ /* 0x000f220000100c00 */
[----:B------:R-:W-:Y:S01]  /*14a40*/  BSSY B0, `(.L_x_3525) ;  /* 0x0000040000007945 */ /* 0x000fe20003800000 */
[----:B--2---:R-:W-:-:S04]  /*14a50*/  SHF.R.S32.HI R9, RZ, 0x1f, R8 ;  /* 0x0000001fff097819 */ /* 0x004fc80000011408 */
[----:B0-----:R-:W-:-:S04]  /*14a60*/  LEA.HI R11, R9, R8, RZ, 0x7 ;  /* 0x00000008090b7211 */ /* 0x001fc800078f38ff */
        /* <DEDUP_REMOVED lines=18> */
[----:B---3--:R-:W-:Y:S01]  /*14b90*/  IMAD R75, R75, 0x8, R20 ;  /* 0x000000084b4b7824 */ /* 0x008fe200078e0214 */
[----:B----4-:R-:W-:Y:S01]  /*14ba0*/  ISETP.NE.AND P0, PT, R2, 0x1, PT ;  /* 0x000000010200780c */ /* 0x010fe20003f05270 */
        /* <DEDUP_REMOVED lines=8> */
[----:B------:R-:W-:Y:S01]  /*14c30*/  IMAD.MOV.U32 R3, RZ, RZ, -0x60 ;  /* 0xffffffa0ff037424 */ /* 0x000fe200078e00ff */
[----:B------:R-:W-:-:S03]  /*14c40*/  LOP3.LUT R72, R72, 0x7ffffffc, RZ, 0xc0, !PT ;  /* 0x7ffffffc48487812 */ /* 0x000fc600078ec0ff */
[----:B------:R-:W0:Y:S01]  /*14c50*/  SHFL.IDX PT, R11, R8, RZ, 0x1c1f ;  /* 0x001c1fff080b7589 */ /* 0x000e2200000e0000 */
        /* <DEDUP_REMOVED lines=10> */
[--C-:B0-----:R-:W-:Y:S02]  /*14d00*/  IMAD.IADD R2, R20, 0x1, R11.reuse ;  /* 0x0000000114027824 */ /* 0x101fe400078e020b */
        /* <DEDUP_REMOVED lines=12> */
.L_x_3528:
[----:B------:R-:W-:-:S13]  /*14dd0*/  ISETP.NE.AND P0, PT, R13, 0x1, PT ;  /* 0x000000010d00780c */ /* 0x000fda0003f05270 */
[----:B------:R-:W-:-:S05]  /*14de0*/  @P0 IMAD.HI.U32 R12, R6, R14, RZ ;  /* 0x0000000e060c0227 */ /* 0x000fca00078e00ff */
[----:B------:R-:W-:-:S07]  /*14df0*/  @P0 SHF.R.U32.HI R6, RZ, R15, R12 ;  /* 0x0000000fff060219 */ /* 0x000fce000001160c */
.L_x_3529:
[----:B------:R-:W-:Y:S05]  /*14e00*/  BSYNC B1 ;  /* 0x0000000000017941 */ /* 0x000fea0003800000 */
.L_x_3527:
[----:B------:R-:W-:-:S05]  /*14e10*/  IMAD R6, R6, R13, R74 ;  /* 0x0000000d06067224 */ /* 0x000fca00078e024a */
[----:B------:R-:W-:Y:S02]  /*14e20*/  VIMNMX R3, R3, R6, !PT ;  /* 0x0000000603037248 */ /* 0x000fe40007fe0100 */
[----:B------:R-:W-:-:S07]  /*14e30*/  VIADDMNMX R2, R6, R13, R2, PT ;  /* 0x0000000d06027246 */ /* 0x000fce0003800102 */
.L_x_3526:
[----:B------:R-:W-:Y:S05]  /*14e40*/  BSYNC B0 ;  /* 0x0000000000007941 */ /* 0x000fea0003800000 */
.L_x_3525:
[C---:B------:R-:W-:Y:S01]  /*14e50*/  ISETP.GE.AND P0, PT, R72.reuse, 0x9, PT ;  /* 0x000000094800780c */ /* 0x040fe20003f06270 */
[----:B------:R-:W0:Y:S01]  /*14e60*/  SHFL.IDX PT, R8, R8, 0x1, 0x1c1f ;  /* 0x003c1f0008087f89 */ /* 0x000e2200000e0000 */
[----:B------:R-:W-:Y:S01]  /*14e70*/  ISETP.GE.AND P1, PT, R72, 0x2, PT ;  /* 0x000000024800780c */ /* 0x000fe20003f26270 */
[----:B------:R-:W-:Y:S01]  /*14e80*/  BSSY B0, `(.L_x_3530) ;  /* 0x0000086000007945 */ /* 0x000fe20003800000 */
[----:B------:R-:W-:Y:S02]  /*14e90*/  P2R R12, PR, RZ, 0x1 ;  /* 0x00000001ff0c7803 */ /* 0x000fe40000000000 */
[----:B------:R-:W-:Y:S02]  /*14ea0*/  ISETP.GT.AND P0, PT, R3, 0x8, !P0 ;  /* 0x000000080300780c */ /* 0x000fe40004704270 */
[----:B------:R-:W-:Y:S02]  /*14eb0*/  P2R R6, PR, RZ, 0x2 ;  /* 0x00000002ff067803 */ /* 0x000fe40000000000 */
[----:B------:R-:W-:-:S02]  /*14ec0*/  ISETP.LT.OR P0, PT, R2, 0x9, P0 ;  /* 0x000000090200780c */ /* 0x000fc40000701670 */
[C---:B------:R-:W-:Y:S02]  /*14ed0*/  ISETP.GT.AND P1, PT, R3.reuse, 0x1, !P1 ;  /* 0x000000010300780c */ /* 0x040fe40004f24270 */
[----:B------:R-:W-:Y:S02]  /*14ee0*/  ISETP.GE.AND P2, PT, R72, 0x11, PT ;  /* 0x000000114800780c */ /* 0x000fe40003f46270 */
[----:B------:R-:W-:Y:S02]  /*14ef0*/  FSEL R11, R28, -INF , !P0 ;  /* 0xff8000001c0b7808 */ /* 0x000fe40004000000 */
[----:B------:R-:W-:Y:S02]  /*14f00*/  ISETP.LT.OR P1, PT, R2, 0x2, P1 ;  /* 0x000000020200780c */ /* 0x000fe40000f21670 */
[----:B------:R-:W-:Y:S02]  /*14f10*/  ISETP.GT.AND P0, PT, R3, 0x10, !P2 ;  /* 0x000000100300780c */ /* 0x000fe40005704270 */
[----:B------:R-:W-:-:S02]  /*14f20*/  ISETP.GE.AND P3, PT, R72, 0xa, PT ;  /* 0x0000000a4800780c */ /* 0x000fc40003f66270 */
[----:B------:R-:W-:Y:S01]  /*14f30*/  FSEL R25, R25, -INF , !P1 ;  /* 0xff80000019197808 */ /* 0x000fe20004800000 */
[--C-:B0-----:R-:W-:Y:S01]  /*14f40*/  IMAD.IADD R20, R20, 0x1, R8.reuse ;  /* 0x0000000114147824 */ /* 0x101fe200078e0208 */
[----:B------:R-:W-:Y:S01]  /*14f50*/  P2R R78, PR, RZ, 0x4 ;  /* 0x00000004ff4e7803 */ /* 0x000fe20000000000 */
[----:B------:R-:W-:Y:S01]  /*14f60*/  IMAD.IADD R7, R9, 0x1, R8 ;  /* 0x0000000109077824 */ /* 0x000fe200078e0208 */
[----:B------:R-:W-:Y:S02]  /*14f70*/  ISETP.LT.OR P0, PT, R2, 0x11, P0 ;  /* 0x000000110200780c */ /* 0x000fe40000701670 */
[----:B------:R-:W-:Y:S02]  /*14f80*/  ISETP.GT.AND P1, PT, R3, 0x9, !P3 ;  /* 0x000000090300780c */ /* 0x000fe40005f24270 */
[----:B------:R-:W-:Y:S02]  /*14f90*/  ISETP.GE.AND P2, PT, R72, 0x12, PT ;  /* 0x000000124800780c */ /* 0x000fe40003f46270 */
[----:B------:R-:W-:-:S02]  /*14fa0*/  FSEL R73, R32, -INF , !P0 ;  /* 0xff80000020497808 */ /* 0x000fc40004000000 */
[C---:B------:R-:W-:Y:S02]  /*14fb0*/  ISETP.LT.OR P1, PT, R2.reuse, 0xa, P1 ;  /* 0x0000000a0200780c */ /* 0x040fe40000f21670 */
[----:B------:R-:W-:Y:S02]  /*14fc0*/  ISETP.GT.AND P0, PT, R3, 0x11, !P2 ;  /* 0x000000110300780c */ /* 0x000fe40005704270 */
[----:B------:R-:W-:Y:S02]  /*14fd0*/  FSEL R29, R29, -INF , !P1 ;  /* 0xff8000001d1d7808 */ /* 0x000fe40004800000 */
        /* <DEDUP_REMOVED lines=61> */
[----:B------:R-:W-:Y:S02]  /*153b0*/  P2R R28, PR, RZ, 0x4 ;  /* 0x00000004ff1c7803 */ /* 0x000fe40000000000 */
[----:B------:R-:W-:-:S02]  /*153c0*/  FSEL R57, R57, -INF , !P0 ;  /* 0xff80000039397808 */ /* 0x000fc40004000000 */
        /* <DEDUP_REMOVED lines=42> */
.L_x_3533:
[----:B------:R-:W-:-:S13]  /*15670*/  ISETP.NE.AND P6, PT, R13, 0x1, PT ;  /* 0x000000010d00780c */ /* 0x000fda0003fc5270 */
[----:B------:R-:W-:-:S05]  /*15680*/  @P6 IMAD.HI.U32 R14, R4, R14, RZ ;  /* 0x0000000e040e6227 */ /* 0x000fca00078e00ff */
[----:B------:R-:W-:-:S07]  /*15690*/  @P6 SHF.R.U32.HI R4, RZ, R15, R14 ;  /* 0x0000000fff046219 */ /* 0x000fce000001160e */
.L_x_3534:
[----:B------:R-:W-:Y:S05]  /*156a0*/  BSYNC B1 ;  /* 0x0000000000017941 */ /* 0x000fea0003800000 */
.L_x_3532:
[----:B------:R-:W-:-:S05]  /*156b0*/  IMAD R4, R4, R13, R74 ;  /* 0x0000000d04047224 */ /* 0x000fca00078e024a */
[----:B------:R-:W-:Y:S02]  /*156c0*/  VIADDMNMX R20, R4, R13, R20, PT ;  /* 0x0000000d04147246 */ /* 0x000fe40003800114 */
[----:B------:R-:W-:-:S07]  /*156d0*/  VIMNMX R7, R7, R4, !PT ;  /* 0x0000000407077248 */ /* 0x000fce0007fe0100 */
.L_x_3531:
[----:B------:R-:W-:Y:S05]  /*156e0*/  BSYNC B0 ;  /* 0x0000000000007941 */ /* 0x000fea0003800000 */
.L_x_3530:
[----:B------:R-:W2:Y:S01]  /*156f0*/  LDL.64 R2, [R1+0x1c0] ;  /* 0x0001c00001027983 */ /* 0x000ea20000100a00 */
[----:B------:R-:W-:Y:S02]  /*15700*/  ISETP.GT.AND P5, PT, R7, RZ, !P5 ;  /* 0x000000ff0700720c */ /* 0x000fe40006fa4270 */
        /* <DEDUP_REMOVED lines=63> */
[C---:B------:R-:W-:Y:S02]  /*15b00*/  ISETP.GT.AND P5, PT, R7.reuse, 0x40, !P6 ;  /* 0x000000400700780c */ /* 0x040fe400077a4270 */
[C---:B------:R-:W-:Y:S02]  /*15b10*/  ISETP.GT.AND P0, PT, R7.reuse, 0x48, !P0 ;  /* 0x000000480700780c */ /* 0x040fe40004704270 */
[----:B------:R-:W-:Y:S02]  /*15b20*/  ISETP.LT.OR P5, PT, R20, 0x41, P5 ;  /* 0x000000411400780c */ /* 0x000fe40002fa1670 */
[----:B------:R-:W-:Y:S02]  /*15b30*/  ISETP.GT.AND P1, PT, R7, 0x49, !P1 ;  /* 0x000000490700780c */ /* 0x000fe40004f24270 */
[----:B------:R-:W-:-:S02]  /*15b40*/  FSEL R58, R58, -INF , !P5 ;  /* 0xff8000003a3a7808 */ /* 0x000fc40006800000 */
[----:B------:R-:W-:Y:S02]  /*15b50*/  ISETP.NE.AND P5, PT, R87, RZ, PT ;  /* 0x000000ff5700720c */ /* 0x000fe40003fa5270 */
[C---:B------:R-:W-:Y:S01]  /*15b60*/  ISETP.GT.AND P2, PT, R7.reuse, 0x50, !P2 ;  /* 0x000000500700780c */ /* 0x040fe20005744270 */
[----:B--2---:R-:W2:Y:S01]  /*15b70*/  LD.E.64 R4, desc[UR36][R2.64] ;  /* 0x0000002402047980 */ /* 0x004ea2000c101b00 */
[C---:B------:R-:W-:Y:S02]  /*15b80*/  ISETP.GT.AND P5, PT, R7.reuse, 0x41, !P5 ;  /* 0x000000410700780c */ /* 0x040fe40006fa4270 */
[----:B------:R-:W-:Y:S02]  /*15b90*/  ISETP.GT.AND P3, PT, R7, 0x51, !P3 ;  /* 0x000000510700780c */ /* 0x000fe40005f64270 */
[C---:B------:R-:W-:Y:S02]  /*15ba0*/  ISETP.LT.OR P5, PT, R20.reuse, 0x42, P5 ;  /* 0x000000421400780c */ /* 0x040fe40002fa1670 */
[----:B------:R-:W-:-:S02]  /*15bb0*/  ISETP.LT.OR P0, PT, R20, 0x49, P0 ;  /* 0x000000491400780c */ /* 0x000fc40000701670 */
[----:B------:R-:W-:Y:S02]  /*15bc0*/  FSEL R59, R59, -INF , !P5 ;  /* 0xff8000003b3b7808 */ /* 0x000fe40006800000 */
[----:B------:R-:W-:Y:S02]  /*15bd0*/  ISETP.LT.OR P1, PT, R20, 0x4a, P1 ;  /* 0x0000004a1400780c */ /* 0x000fe40000f21670 */
[----:B------:R-:W-:Y:S02]  /*15be0*/  FSEL R62, R62, -INF , !P0 ;  /* 0xff8000003e3e7808 */ /* 0x000fe40004000000 */
[----:B------:R-:W-:Y:S02]  /*15bf0*/  ISETP.LT.OR P2, PT, R20, 0x51, P2 ;  /* 0x000000511400780c */ /* 0x000fe40001741670 */
[----:B------:R-:W-:Y:S02]  /*15c00*/  FSEL R63, R63, -INF , !P1 ;  /* 0xff8000003f3f7808 */ /* 0x000fe40004800000 */
[----:B------:R-:W-:-:S02]  /*15c10*/  ISETP.NE.AND P6, PT, R24, RZ, PT ;  /* 0x000000ff1800720c */ /* 0x000fc40003fc5270 */
[C---:B------:R-:W-:Y:S02]  /*15c20*/  ISETP.GT.AND P4, PT, R7.reuse, 0x58, !P4 ;  /* 0x000000580700780c */ /* 0x040fe40006784270 */
[----:B------:R-:W-:Y:S02]  /*15c30*/  ISETP.LT.OR P3, PT, R20, 0x52, P3 ;  /* 0x000000521400780c */ /* 0x000fe40001f61670 */
[----:B------:R-:W-:Y:S02]  /*15c40*/  FSEL R66, R66, -INF , !P2 ;  /* 0xff80000042427808 */ /* 0x000fe40005000000 */
[----:B------:R-:W-:Y:S02]  /*15c50*/  ISETP.GT.AND P0, PT, R7, 0x59, !P6 ;  /* 0x000000590700780c */ /* 0x000fe40007704270 */
[----:B------:R-:W-:Y:S02]  /*15c60*/  ISETP.LT.OR P4, PT, R20, 0x59, P4 ;  /* 0x000000591400780c */ /* 0x000fe40002781670 */
[----:B------:R-:W-:-:S02]  /*15c70*/  FSEL R67, R67, -INF , !P3 ;  /* 0xff80000043437808 */ /* 0x000fc40005800000 */
[----:B------:R-:W-:Y:S02]  /*15c80*/  ISETP.LT.OR P0, PT, R20, 0x5a, P0 ;  /* 0x0000005a1400780c */ /* 0x000fe40000701670 */
[----:B------:R-:W-:Y:S02]  /*15c90*/  FSEL R70, R70, -INF , !P4 ;  /* 0xff80000046467808 */ /* 0x000fe40006000000 */
[----:B------:R-:W-:Y:S02]  /*15ca0*/  FSEL R71, R71, -INF , !P0 ;  /* 0xff80000047477808 */ /* 0x000fe40004000000 */
[----:B--2---:R-:W-:-:S04]  /*15cb0*/  FMNMX.FTZ R6, R37, R4, !PT ;  /* 0x0000000425067209 */ /* 0x004fc80007810000 */
        /* <DEDUP_REMOVED lines=37> */
[----:B------:R-:W0:Y:S01]  /*15f10*/  SHFL.BFLY PT, R15, R8, 0x2, 0x1f ;  /* 0x0c401f00080f7f89 */ /* 0x000e2200000e0000 */
[----:B------:R-:W-:-:S04]  /*15f20*/  FMNMX.FTZ R6, R54, R9, !PT ;  /* 0x0000000936067209 */ /* 0x000fc80007810000 */
        /* <DEDUP_REMOVED lines=10> */
[----:B------:R-:W-:Y:S02]  /*15fd0*/  FMNMX.FTZ R9, R71, R6, !PT ;  /* 0x0000000647097209 */ /* 0x000fe40007810000 */
[----:B------:R-:W2:Y:S04]  /*15fe0*/  LD.E.64 R6, desc[UR36][R2.64+0x10] ;  /* 0x0000102402067980 */ /* 0x000ea8000c101b00 */
[----:B------:R-:W-:Y:S04]  /*15ff0*/  ST.E.64 desc[UR36][R2.64], R8 ;  /* 0x0000000802007985 */ /* 0x000fe8000c101b24 */
[----:B------:R-:W3:Y:S01]  /*16000*/  LD.E R31, desc[UR36][R2.64+0x4] ;  /* 0x00000424021f7980 */ /* 0x000ee2000c101900 */
[----:B0-----:R-:W-:-:S03]  /*16010*/  FMNMX.FTZ R15, R15, R24, !PT ;  /* 0x000000180f0f7209 */ /* 0x001fc60007810000 */
[----:B------:R-:W4:Y:S04]  /*16020*/  LD.E R24, desc[UR36][R2.64+0x20] ;  /* 0x0000202402187980 */ /* 0x000f28000c101900 */
[----:B------:R-:W-:Y:S04]  /*16030*/  ST.E desc[UR36][R2.64], R15 ;  /* 0x0000000f02007985 */ /* 0x000fe8000c101924 */
[----:B------:R-:W4:Y:S04]  /*16040*/  LD.E R79, desc[UR36][R2.64] ;  /* 0x00000024024f7980 */ /* 0x000f28000c101900 */
[----:B---3--:R-:W0:Y:S01]  /*16050*/  SHFL.BFLY PT, R8, R31, 0x2, 0x1f ;  /* 0x0c401f001f087f89 */ /* 0x008e2200000e0000 */
[----:B----4-:R-:W-:Y:S01]  /*16060*/  FMUL.FTZ R20, R24, R79 ;  /* 0x0000004f18147220 */ /* 0x010fe20000410000 */
[----:B------:R-:W-:-:S04]  /*16070*/  FSETP.NEU.FTZ.AND P0, PT, R79, -INF , PT ;  /* 0xff8000004f00780b */ /* 0x000fc80003f1d000 */
[----:B------:R-:W-:Y:S02]  /*16080*/  FSEL R20, R20, RZ, P0 ;  /* 0x000000ff14147208 */ /* 0x000fe40000000000 */
[----:B0-----:R-:W-:-:S03]  /*16090*/  FMNMX.FTZ R8, R8, R31, !PT ;  /* 0x0000001f08087209 */ /* 0x001fc60007810000 */
[-CC-:B------:R-:W-:Y:S01]  /*160a0*/  FFMA.FTZ R152, R37, R24.reuse, -R20.reuse ;  /* 0x0000001825987223 */ /* 0x180fe20000010814 */
[-CC-:B------:R-:W-:Y:S02]  /*160b0*/  FFMA.FTZ R37, R25, R24.reuse, -R20.reuse ;  /* 0x0000001819257223 */ /* 0x180fe40000010814 */
[----:B------:R-:W0:Y:S01]  /*160c0*/  SHFL.BFLY PT, R25, R8, 0x1, 0x1f ;  /* 0x0c201f0008197f89 */ /* 0x000e2200000e0000 */
[----:B------:R-:W-:Y:S01]  /*160d0*/  FSEL R9, R79, RZ, P0 ;  /* 0x000000ff4f097208 */ /* 0x000fe20000000000 */
[----:B------:R-:W-:-:S04]  /*160e0*/  FFMA.FTZ R160, R41, R24, -R20 ;  /* 0x0000001829a07223 */ /* 0x000fc80000010814 */
[----:B------:R-:W-:-:S04]  /*160f0*/  FADD.FTZ R9, R4, -R9 ;  /* 0x8000000904097221 */ /* 0x000fc80000010000 */
[----:B------:R-:W-:Y:S01]  /*16100*/  FMUL.FTZ R9, R9, R24 ;  /* 0x0000001809097220 */ /* 0x000fe20000410000 */
[----:B0-----:R-:W-:-:S04]  /*16110*/  FMNMX.FTZ R25, R8, R25, !PT ;  /* 0x0000001908197209 */ /* 0x001fc80007810000 */
[C---:B------:R-:W-:Y:S01]  /*16120*/  FSETP.NEU.FTZ.AND P0, PT, R25.reuse, -INF , PT ;  /* 0xff8000001900780b */ /* 0x040fe20003f1d000 */
[----:B------:R-:W-:-:S03]  /*16130*/  FMUL.FTZ R41, R25, R24 ;  /* 0x0000001819297220 */ /* 0x000fc60000410000 */
[----:B------:R-:W-:Y:S02]  /*16140*/  FSEL R4, R25, RZ, P0 ;  /* 0x000000ff19047208 */ /* 0x000fe40000000000 */
[----:B------:R-:W-:-:S03]  /*16150*/  FSEL R41, R41, RZ, P0 ;  /* 0x000000ff29297208 */ /* 0x000fc60000000000 */
[----:B------:R-:W-:Y:S02]  /*16160*/  FADD.FTZ R5, R5, -R4 ;  /* 0x8000000405057221 */ /* 0x000fe40000010000 */
[-CC-:B------:R-:W-:Y:S02]  /*16170*/  FFMA.FTZ R31, R26, R24.reuse, -R41.reuse ;  /* 0x000000181a1f7223 */ /* 0x180fe40000010829 */
[----:B------:R-:W-:Y:S01]  /*16180*/  FMUL.FTZ R5, R24, R5 ;  /* 0x0000000518057220 */ /* 0x000fe20000410000 */
[-CC-:B------:R-:W-:Y:S01]  /*16190*/  FFMA.FTZ R153, R27, R24.reuse, -R41.reuse ;  /* 0x000000181b997223 */ /* 0x180fe20000010829 */
[----:B------:R-:W-:Y:S01]  /*161a0*/  MUFU.EX2 R152, R152 ;  /* 0x0000009800987308 */ /* 0x000fe20000000800 */
[-C--:B------:R-:W-:Y:S01]  /*161b0*/  FFMA.FTZ R36, R11, R24.reuse, -R20 ;  /* 0x000000180b247223 */ /* 0x080fe20000010814 */
[----:B------:R-:W-:-:S06]  /*161c0*/  FFMA.FTZ R30, R30, R24, -R41 ;  /* 0x000000181e1e7223 */ /* 0x000fcc0000010829 */
[----:B------:R-:W2:Y:S01]  /*161d0*/  MUFU.EX2 R9, R9 ;  /* 0x0000000900097308 */ /* 0x000ea20000000800 */
[-C--:B------:R-:W-:Y:S01]  /*161e0*/  FFMA.FTZ R154, R29, R24.reuse, -R20 ;  /* 0x000000181d9a7223 */ /* 0x080fe20000010814 */
[----:B------:R-:W-:-:S06]  /*161f0*/  FFMA.FTZ R155, R14, R24, -R41 ;  /* 0x000000180e9b7223 */ /* 0x000fcc0000010829 */
[----:B------:R-:W-:Y:S08]  /*16200*/  MUFU.EX2 R31, R31 ;  /* 0x0000001f001f7308 */ /* 0x000ff00000000800 */
[----:B------:R-:W0:Y:S01]  /*16210*/  MUFU.EX2 R8, R5 ;  /* 0x0000000500087308 */ /* 0x000e220000000800 */
[----:B------:R-:W-:-:S07]  /*16220*/  FFMA.FTZ R35, R73, R24, -R20 ;  /* 0x0000001849237223 */ /* 0x000fce0000010814 */
[----:B------:R-:W1:Y:S01]  /*16230*/  MUFU.EX2 R37, R37 ;  /* 0x0000002500257308 */ /* 0x000e620000000800 */
[----:B------:R-:W-:-:S07]  /*16240*/  FFMA.FTZ R29, R12, R24, -R41 ;  /* 0x000000180c1d7223 */ /* 0x000fce0000010829 */
[----:B------:R-:W3:Y:S01]  /*16250*/  MUFU.EX2 R153, R153 ;  /* 0x0000009900997308 */ /* 0x000ee20000000800 */
[----:B------:R-:W-:-:S07]  /*16260*/  FFMA.FTZ R156, R77, R24, -R20 ;  /* 0x000000184d9c7223 */ /* 0x000fce0000010814 */
[----:B------:R-:W4:Y:S01]  /*16270*/  MUFU.EX2 R36, R36 ;  /* 0x0000002400247308 */ /* 0x000f220000000800 */
[----:B------:R-:W-:-:S07]  /*16280*/  FFMA.FTZ R157, R13, R24, -R41 ;  /* 0x000000180d9d7223 */ /* 0x000fce0000010829 */
[----:B------:R-:W4:Y:S01]  /*16290*/  MUFU.EX2 R30, R30 ;  /* 0x0000001e001e7308 */ /* 0x000f220000000800 */
[----:B--2---:R-:W-:Y:S01]  /*162a0*/  FFMA.FTZ R6, R9, R6, R152 ;  /* 0x0000000609067223 */ /* 0x004fe20000010098 */
[----:B------:R-:W-:-:S06]  /*162b0*/  FFMA.FTZ R34, R33, R24, -R20 ;  /* 0x0000001821227223 */ /* 0x000fcc0000010814 */
[----:B------:R-:W2:Y:S01]  /*162c0*/  MUFU.EX2 R154, R154 ;  /* 0x0000009a009a7308 */ /* 0x000ea20000000800 */
[----:B0-----:R-:W-:Y:S01]  /*162d0*/  FFMA.FTZ R4, R8, R7, R31 ;  /* 0x0000000708047223 */ /* 0x001fe2000001001f */
[----:B------:R-:W-:-:S06]  /*162e0*/  FFMA.FTZ R28, R38, R24, -R41 ;  /* 0x00000018261c7223 */ /* 0x000fcc0000010829 */
[----:B------:R-:W0:Y:S01]  /*162f0*/  MUFU.EX2 R155, R155 ;  /* 0x0000009b009b7308 */ /* 0x000e220000000800 */
[----:B-1----:R-:W-:Y:S01]  /*16300*/  FADD.FTZ R5, R37, R6 ;  /* 0x0000000625057221 */ /* 0x002fe20000010000 */
[----:B------:R-:W-:-:S06]  /*16310*/  FFMA.FTZ R158, R75, R24, -R20 ;  /* 0x000000184b9e7223 */ /* 0x000fcc0000010814 */
[----:B------:R-:W1:Y:S01]  /*16320*/  MUFU.EX2 R35, R35 ;  /* 0x0000002300237308 */ /* 0x000e620000000800 */
[----:B---3--:R-:W-:Y:S01]  /*16330*/  FADD.FTZ R7, R153, R4 ;  /* 0x0000000499077221 */ /* 0x008fe20000010000 */
[----:B------:R-:W-:-:S06]  /*16340*/  FFMA.FTZ R159, R39, R24, -R41 ;  /* 0x00000018279f7223 */ /* 0x000fcc0000010829 */
[----:B------:R-:W3:Y:S01]  /*16350*/  MUFU.EX2 R29, R29 ;  /* 0x0000001d001d7308 */ /* 0x000ee20000000800 */
[----:B----4-:R-:W-:Y:S01]  /*16360*/  FADD.FTZ R5, R36, R5 ;  /* 0x0000000524057221 */ /* 0x010fe20000010000 */
[----:B------:R-:W-:-:S06]  /*16370*/  FFMA.FTZ R33, R21, R24, -R20 ;  /* 0x0000001815217223 */ /* 0x000fcc0000010814 */
[----:B------:R-:W4:Y:S01]  /*16380*/  MUFU.EX2 R156, R156 ;  /* 0x0000009c009c7308 */ /* 0x000f220000000800 */
[----:B------:R-:W-:Y:S01]  /*16390*/  FADD.FTZ R4, R30, R7 ;  /* 0x000000071e047221 */ /* 0x000fe20000010000 */
[----:B------:R-:W-:-:S06]  /*163a0*/  FFMA.FTZ R13, R42, R24, -R41 ;  /* 0x000000182a0d7223 */ /* 0x000fcc0000010829 */
[----:B------:R-:W4:Y:S01]  /*163b0*/  MUFU.EX2 R157, R157 ;  /* 0x0000009d009d7308 */ /* 0x000f220000000800 */
[----:B--2---:R-:W-:Y:S01]  /*163c0*/  FADD.FTZ R6, R154, R5 ;  /* 0x000000059a067221 */ /* 0x004fe20000010000 */
[----:B0-----:R-:W-:-:S06]  /*163d0*/  FADD.FTZ R4, R155, R4 ;  /* 0x000000049b047221 */ /* 0x001fcc0000010000 */
[----:B------:R-:W0:Y:S01]  /*163e0*/  MUFU.EX2 R34, R34 ;  /* 0x0000002200227308 */ /* 0x000e220000000800 */
[----:B------:R-:W-:-:S07]  /*163f0*/  FFMA.FTZ R161, R43, R24, -R41 ;  /* 0x000000182ba17223 */ /* 0x000fce0000010829 */
[----:B------:R-:W2:Y:S01]  /*16400*/  MUFU.EX2 R28, R28 ;  /* 0x0000001c001c7308 */ /* 0x000ea20000000800 */
        /* <DEDUP_REMOVED lines=12> */
[----:B0-----:R-:W-:Y:S01]  /*164d0*/  FADD.FTZ R5, R34, R5 ;  /* 0x0000000522057221 */ /* 0x001fe20000010000 */
[----:B------:R-:W-:-:S06]  /*164e0*/  FFMA.FTZ R225, R48, R24, -R20 ;  /* 0x0000001830e17223 */ /* 0x000fcc0000010814 */
[----:B------:R-:W0:Y:S01]  /*164f0*/  MUFU.EX2 R160, R160 ;  /* 0x000000a000a07308 */ /* 0x000e220000000800 */
[----:B--2---:R-:W-:Y:S01]  /*16500*/  FADD.FTZ R4, R28, R7 ;  /* 0x000000071c047221 */ /* 0x004fe20000010000 */
[----:B------:R-:W-:-:S06]  /*16510*/  FFMA.FTZ R221, R50, R24, -R41 ;  /* 0x0000001832dd7223 */ /* 0x000fcc0000010829 */
        /* <DEDUP_REMOVED lines=52> */
[-CC-:B------:R-:W-:Y:S01]  /*16860*/  FFMA.FTZ R164, R68, R24.reuse, -R20.reuse ;  /* 0x0000001844a47223 */ /* 0x180fe20000010814 */
[----:B------:R-:W-:Y:S01]  /*16870*/  FFMA.FTZ R21, R69, R24, -R20 ;  /* 0x0000001845157223 */ /* 0x000fe20000010814 */
[----:B--2---:R-:W-:-:S05]  /*16880*/  FADD.FTZ R4, R220, R7 ;  /* 0x00000007dc047221 */ /* 0x004fca0000010000 */
[----:B------:R-:W2:Y:S01]  /*16890*/  MUFU.EX2 R167, R167 ;  /* 0x000000a700a77308 */ /* 0x000ea20000000800 */
[----:B------:R-:W-:Y:S01]  /*168a0*/  FFMA.FTZ R20, R67, R24, -R41 ;  /* 0x0000001843147223 */ /* 0x000fe20000010829 */
[----:B-1----:R-:W-:-:S06]  /*168b0*/  FADD.FTZ R6, R174, R5 ;  /* 0x00000005ae067221 */ /* 0x002fcc0000010000 */
[----:B------:R-:W1:Y:S01]  /*168c0*/  MUFU.EX2 R171, R171 ;  /* 0x000000ab00ab7308 */ /* 0x000e620000000800 */
[----:B---3--:R-:W-:Y:S01]  /*168d0*/  FADD.FTZ R5, R169, R4 ;  /* 0x00000004a9057221 */ /* 0x008fe20000010000 */
[----:B------:R-:W-:-:S06]  /*168e0*/  FFMA.FTZ R11, R70, R24, -R41 ;  /* 0x00000018460b7223 */ /* 0x000fcc0000010829 */
[----:B------:R-:W3:Y:S01]  /*168f0*/  MUFU.EX2 R168, R168 ;  /* 0x000000a800a87308 */ /* 0x000ee20000000800 */
[----:B----4-:R-:W-:Y:S01]  /*16900*/  FADD.FTZ R7, R173, R6 ;  /* 0x00000006ad077221 */ /* 0x010fe20000010000 */
[----:B------:R-:W-:-:S06]  /*16910*/  FADD.FTZ R4, R170, R5 ;  /* 0x00000005aa047221 */ /* 0x000fcc0000010000 */
[----:B------:R-:W4:Y:S01]  /*16920*/  MUFU.EX2 R165, R165 ;  /* 0x000000a500a57308 */ /* 0x000f220000000800 */
[----:B------:R-:W-:-:S07]  /*16930*/  FFMA.FTZ R14, R71, R24, -R41 ;  /* 0x00000018470e7223 */ /* 0x000fce0000010829 */
[----:B------:R-:W4:Y:S01]  /*16940*/  MUFU.EX2 R15, R15 ;  /* 0x0000000f000f7308 */ /* 0x000f220000000800 */
[----:B0-----:R-:W-:Y:S01]  /*16950*/  FADD.FTZ R6, R172, R7 ;  /* 0x00000007ac067221 */ /* 0x001fe20000010000 */
[----:B--2---:R-:W-:-:S06]  /*16960*/  FADD.FTZ R5, R167, R4 ;  /* 0x00000004a7057221 */ /* 0x004fcc0000010000 */
[----:B------:R-:W0:Y:S08]  /*16970*/  MUFU.EX2 R166, R166 ;  /* 0x000000a600a67308 */ /* 0x000e300000000800 */
[----:B------:R-:W2:Y:S01]  /*16980*/  MUFU.EX2 R20, R20 ;  /* 0x0000001400147308 */ /* 0x000ea20000000800 */
[----:B-1----:R-:W-:Y:S01]  /*16990*/  FADD.FTZ R6, R171, R6 ;  /* 0x00000006ab067221 */ /* 0x002fe20000010000 */
[----:B---3--:R-:W-:-:S06]  /*169a0*/  FADD.FTZ R4, R168, R5 ;  /* 0x00000005a8047221 */ /* 0x008fcc0000010000 */
[----:B------:R-:W1:Y:S08]  /*169b0*/  MUFU.EX2 R164, R164 ;  /* 0x000000a400a47308 */ /* 0x000e700000000800 */
[----:B------:R-:W3:Y:S01]  /*169c0*/  MUFU.EX2 R11, R11 ;  /* 0x0000000b000b7308 */ /* 0x000ee20000000800 */
[----:B----4-:R-:W-:Y:S01]  /*169d0*/  FADD.FTZ R5, R165, R6 ;  /* 0x00000006a5057221 */ /* 0x010fe20000010000 */
[----:B------:R-:W-:-:S06]  /*169e0*/  FADD.FTZ R7, R15, R4 ;  /* 0x000000040f077221 */ /* 0x000fcc0000010000 */
[----:B------:R-:W4:Y:S08]  /*169f0*/  MUFU.EX2 R21, R21 ;  /* 0x0000001500157308 */ /* 0x000f300000000800 */
[----:B------:R-:W4:Y:S01]  /*16a00*/  MUFU.EX2 R14, R14 ;  /* 0x0000000e000e7308 */ /* 0x000f220000000800 */
[----:B0-----:R-:W-:Y:S01]  /*16a10*/  FADD.FTZ R5, R166, R5 ;  /* 0x00000005a6057221 */ /* 0x001fe20000010000 */
[----:B--2---:R-:W-:-:S03]  /*16a20*/  FADD.FTZ R4, R20, R7 ;  /* 0x0000000714047221 */ /* 0x004fc60000010000 */
[----:B-1----:R-:W-:Y:S01]  /*16a30*/  FADD.FTZ R6, R164, R5 ;  /* 0x00000005a4067221 */ /* 0x002fe20000010000 */
[----:B---3--:R-:W-:-:S03]  /*16a40*/  FADD.FTZ R5, R11, R4 ;  /* 0x000000040b057221 */ /* 0x008fc60000010000 */
[----:B----4-:R-:W-:Y:S01]  /*16a50*/  FADD.FTZ R4, R21, R6 ;  /* 0x0000000615047221 */ /* 0x010fe20000010000 */
[----:B------:R0:W-:Y:S01]  /*16a60*/  ST.E desc[UR36][R2.64+0x4], R25 ;  /* 0x0000041902007985 */ /* 0x0001e2000c101924 */
[----:B------:R-:W-:-:S05]  /*16a70*/  FADD.FTZ R5, R14, R5 ;  /* 0x000000050e057221 */ /* 0x000fca0000010000 */
[----:B------:R1:W-:Y:S04]  /*16a80*/  ST.E.64 desc[UR36][R2.64+0x10], R4 ;  /* 0x0000100402007985 */ /* 0x0003e8000c101b24 */
[----:B------:R-:W2:Y:S01]  /*16a90*/  LD.E R26, desc[UR36][R22.64+0x240] ;  /* 0x00024024161a7980 */ /* 0x000ea2000c101900 */
[----:B------:R-:W-:-:S04]  /*16aa0*/  IADD3 R24, P0, R16, 0x240, RZ ;  /* 0x0000024010187810 */ /* 0x000fc80007f1e0ff */
[----:B------:R-:W-:Y:S01]  /*16ab0*/  LOP3.LUT R6, R24, 0x4, RZ, 0xfc, !PT ;  /* 0x0000000418067812 */ /* 0x000fe200078efcff */
[----:B------:R-:W-:Y:S02]  /*16ac0*/  IMAD.X R7, RZ, RZ, R17, P0 ;  /* 0x000000ffff077224 */ /* 0x000fe400000e0611 */
[----:B--2---:R-:W-:-:S05]  /*16ad0*/  FMUL.FTZ R27, R9, R26 ;  /* 0x0000001a091b7220 */ /* 0x004fca0000410000 */
[----:B------:R-:W-:Y:S04]  /*16ae0*/  ST.E desc[UR36][R22.64+0x240], R27 ;  /* 0x0002401b16007985 */ /* 0x000fe8000c101924 */
[----:B------:R-:W2:Y:S02]  /*16af0*/  LD.E R26, desc[UR36][R6.64] ;  /* 0x00000024061a7980 */ /* 0x000ea4000c101900 */
[----:B--2---:R-:W-:-:S05]  /*16b00*/  FMUL.FTZ R39, R9, R26 ;  /* 0x0000001a09277220 */ /* 0x004fca0000410000 */
[----:B------:R-:W-:Y:S04]  /*16b10*/  ST.E desc[UR36][R6.64], R39 ;  /* 0x0000002706007985 */ /* 0x000fe8000c101924 */
[----:B------:R-:W2:Y:S04]  /*16b20*/  LD.E R114, desc[UR36][R22.64+0x254] ;  /* 0x0002542416727980 */ /* 0x000ea8000c101900 */
[----:B0-----:R-:W3:Y:S04]  /*16b30*/  LD.E R25, desc[UR36][R22.64+0x434] ;  /* 0x0004342416197980 */ /* 0x001ee8000c101900 */
        /* <DEDUP_REMOVED lines=59> */
[----:B------:R-:W4:Y:S01]  /*16ef0*/  LD.E R26, desc[UR36][R22.64+0x430] ;  /* 0x00043024161a7980 */ /* 0x000f22000c101900 */
[C---:B--2---:R-:W-:Y:S01]  /*16f00*/  FMUL.FTZ R5, R9.reuse, R114 ;  /* 0x0000007209057220 */ /* 0x044fe20000410000 */
[----:B---3--:R-:W-:-:S04]  /*16f10*/  FMUL.FTZ R45, R9, R25 ;  /* 0x00000019092d7220 */ /* 0x008fc80000410000 */
[----:B------:R0:W-:Y:S04]  /*16f20*/  ST.E desc[UR36][R22.64+0x254], R5 ;  /* 0x0002540516007985 */ /* 0x0001e8000c101924 */
[----:B------:R1:W-:Y:S01]  /*16f30*/  ST.E desc[UR36][R22.64+0x434], R45 ;  /* 0x0004342d16007985 */ /* 0x0003e2000c101924 */
[C---:B----4-:R-:W-:Y:S01]  /*16f40*/  FMUL.FTZ R3, R9.reuse, R112 ;  /* 0x0000007009037220 */ /* 0x050fe20000410000 */
[C---:B0-----:R-:W-:Y:S01]  /*16f50*/  FMUL.FTZ R5, R9.reuse, R128 ;  /* 0x0000008009057220 */ /* 0x041fe20000410000 */
[C---:B------:R-:W-:Y:S01]  /*16f60*/  FMUL.FTZ R25, R9.reuse, R116 ;  /* 0x0000007409197220 */ /* 0x040fe20000410000 */
[----:B------:R-:W-:-:S03]  /*16f70*/  FMUL.FTZ R27, R9, R118 ;  /* 0x00000076091b7220 */ /* 0x000fc60000410000 */
[----:B------:R0:W-:Y:S01]  /*16f80*/  ST.E desc[UR36][R22.64+0x290], R5 ;  /* 0x0002900516007985 */ /* 0x0001e2000c101924 */
[C---:B------:R-:W-:Y:S01]  /*16f90*/  FMUL.FTZ R39, R9.reuse, R120 ;  /* 0x0000007809277220 */ /* 0x040fe20000410000 */
[C---:B------:R-:W-:Y:S01]  /*16fa0*/  FMUL.FTZ R41, R9.reuse, R122 ;  /* 0x0000007a09297220 */ /* 0x040fe20000410000 */
[C---:B------:R-:W-:Y:S01]  /*16fb0*/  FMUL.FTZ R43, R9.reuse, R124 ;  /* 0x0000007c092b7220 */ /* 0x040fe20000410000 */
[C---:B-1----:R-:W-:Y:S01]  /*16fc0*/  FMUL.FTZ R45, R9.reuse, R130 ;  /* 0x00000082092d7220 */ /* 0x042fe20000410000 */
[C---:B------:R-:W-:Y:S01]  /*16fd0*/  FMUL.FTZ R47, R9.reuse, R132 ;  /* 0x00000084092f7220 */ /* 0x040fe20000410000 */
[----:B------:R1:W-:Y:S01]  /*16fe0*/  ST.E desc[UR36][R22.64+0x250], R3 ;  /* 0x0002500316007985 */ /* 0x0003e2000c101924 */
[----:B0-----:R-:W-:-:S03]  /*16ff0*/  FMUL.FTZ R5, R9, R148 ;  /* 0x0000009409057220 */ /* 0x001fc60000410000 */
[----:B------:R0:W-:Y:S04]  /*17000*/  ST.E desc[UR36][R22.64+0x260], R25 ;  /* 0x0002601916007985 */ /* 0x0001e8000c101924 */
[----:B------:R2:W-:Y:S04]  /*17010*/  ST.E desc[UR36][R22.64+0x264], R27 ;  /* 0x0002641b16007985 */ /* 0x0005e8000c101924 */
[----:B------:R3:W-:Y:S01]  /*17020*/  ST.E desc[UR36][R22.64+0x270], R39 ;  /* 0x0002702716007985 */ /* 0x0007e2000c101924 */
[----:B-1----:R-:W-:-:S03]  /*17030*/  FMUL.FTZ R3, R9, R126 ;  /* 0x0000007e09037220 */ /* 0x002fc60000410000 */
[----:B------:R1:W-:Y:S01]  /*17040*/  ST.E desc[UR36][R22.64+0x274], R41 ;  /* 0x0002742916007985 */ /* 0x0003e2000c101924 */
[----:B0-----:R-:W-:-:S03]  /*17050*/  FMUL.FTZ R25, R9, R136 ;  /* 0x0000008809197220 */ /* 0x001fc60000410000 */
[----:B------:R0:W-:Y:S01]  /*17060*/  ST.E desc[UR36][R22.64+0x280], R43 ;  /* 0x0002802b16007985 */ /* 0x0001e2000c101924 */
[----:B--2---:R-:W-:-:S03]  /*17070*/  FMUL.FTZ R27, R9, R138 ;  /* 0x0000008a091b7220 */ /* 0x004fc60000410000 */
[----:B------:R2:W-:Y:S01]  /*17080*/  ST.E desc[UR36][R22.64+0x294], R45 ;  /* 0x0002942d16007985 */ /* 0x0005e2000c101924 */
[----:B---3--:R-:W-:-:S03]  /*17090*/  FMUL.FTZ R39, R9, R140 ;  /* 0x0000008c09277220 */ /* 0x008fc60000410000 */
[----:B------:R3:W-:Y:S01]  /*170a0*/  ST.E desc[UR36][R22.64+0x2a0], R47 ;  /* 0x0002a02f16007985 */ /* 0x0007e2000c101924 */
[C---:B-1----:R-:W-:Y:S01]  /*170b0*/  FMUL.FTZ R41, R9.reuse, R142 ;  /* 0x0000008e09297220 */ /* 0x042fe20000410000 */
[C---:B0-----:R-:W-:Y:S02]  /*170c0*/  FMUL.FTZ R43, R9.reuse, R144 ;  /* 0x00000090092b7220 */ /* 0x041fe40000410000 */
[----:B------:R0:W-:Y:S01]  /*170d0*/  ST.E desc[UR36][R22.64+0x2e0], R5 ;  /* 0x0002e00516007985 */ /* 0x0001e2000c101924 */
[C---:B--2---:R-:W-:Y:S01]  /*170e0*/  FMUL.FTZ R45, R9.reuse, R150 ;  /* 0x00000096092d7220 */ /* 0x044fe20000410000 */
[C---:B---3--:R-:W-:Y:S02]  /*170f0*/  FMUL.FTZ R47, R9.reuse, R110 ;  /* 0x0000006e092f7220 */ /* 0x048fe40000410000 */
[----:B------:R1:W-:Y:S01]  /*17100*/  ST.E desc[UR36][R22.64+0x284], R3 ;  /* 0x0002840316007985 */ /* 0x0003e2000c101924 */
[----:B0-----:R-:W-:-:S03]  /*17110*/  FMUL.FTZ R5, R9, R90 ;  /* 0x0000005a09057220 */ /* 0x001fc60000410000 */
[----:B------:R0:W-:Y:S01]  /*17120*/  ST.E desc[UR36][R22.64+0x2b0], R25 ;  /* 0x0002b01916007985 */ /* 0x0001e2000c101924 */
[----:B------:R-:W-:-:S03]  /*17130*/  FMUL.FTZ R49, R9, R134 ;  /* 0x0000008609317220 */ /* 0x000fc60000410000 */
[----:B------:R2:W-:Y:S01]  /*17140*/  ST.E desc[UR36][R22.64+0x2b4], R27 ;  /* 0x0002b41b16007985 */ /* 0x0005e2000c101924 */
[----:B-1----:R-:W-:-:S03]  /*17150*/  FMUL.FTZ R3, R9, R146 ;  /* 0x0000009209037220 */ /* 0x002fc60000410000 */
[----:B------:R1:W-:Y:S04]  /*17160*/  ST.E desc[UR36][R22.64+0x2c0], R39 ;  /* 0x0002c02716007985 */ /* 0x0003e8000c101924 */
[----:B------:R3:W-:Y:S01]  /*17170*/  ST.E desc[UR36][R22.64+0x2c4], R41 ;  /* 0x0002c42916007985 */ /* 0x0007e2000c101924 */
[----:B0-----:R-:W-:-:S03]  /*17180*/  FMUL.FTZ R25, R9, R108 ;  /* 0x0000006c09197220 */ /* 0x001fc60000410000 */
[----:B------:R0:W-:Y:S01]  /*17190*/  ST.E desc[UR36][R22.64+0x2d0], R43 ;  /* 0x0002d02b16007985 */ /* 0x0001e2000c101924 */
[----:B--2---:R-:W-:-:S03]  /*171a0*/  FMUL.FTZ R27, R9, R106 ;  /* 0x0000006a091b7220 */ /* 0x004fc60000410000 */
[----:B------:R2:W-:Y:S01]  /*171b0*/  ST.E desc[UR36][R22.64+0x2e4], R45 ;  /* 0x0002e42d16007985 */ /* 0x0005e2000c101924 */
[----:B-1----:R-:W-:-:S03]  /*171c0*/  FMUL.FTZ R39, R9, R104 ;  /* 0x0000006809277220 */ /* 0x002fc60000410000 */
[----:B------:R1:W-:Y:S01]  /*171d0*/  ST.E desc[UR36][R22.64+0x2f4], R47 ;  /* 0x0002f42f16007985 */ /* 0x0003e2000c101924 */
[C---:B---3--:R-:W-:Y:S01]  /*171e0*/  FMUL.FTZ R41, R9.reuse, R102 ;  /* 0x0000006609297220 */ /* 0x048fe20000410000 */
[C---:B0-----:R-:W-:Y:S02]  /*171f0*/  FMUL.FTZ R43, R9.reuse, R100 ;  /* 0x00000064092b7220 */ /* 0x041fe40000410000 */
[----:B------:R0:W-:Y:S01]  /*17200*/  ST.E desc[UR36][R22.64+0x330], R5 ;  /* 0x0003300516007985 */ /* 0x0001e2000c101924 */
[C---:B--2---:R-:W-:Y:S01]  /*17210*/  FMUL.FTZ R45, R9.reuse, R96 ;  /* 0x00000060092d7220 */ /* 0x044fe20000410000 */
[C---:B-1----:R-:W-:Y:S02]  /*17220*/  FMUL.FTZ R47, R9.reuse, R94 ;  /* 0x0000005e092f7220 */ /* 0x042fe40000410000 */
[----:B------:R1:W-:Y:S01]  /*17230*/  ST.E desc[UR36][R22.64+0x2a4], R49 ;  /* 0x0002a43116007985 */ /* 0x0003e2000c101924 */
[----:B0-----:R-:W-:-:S03]  /*17240*/  FMUL.FTZ R5, R9, R70 ;  /* 0x0000004609057220 */ /* 0x001fc60000410000 */
[----:B------:R0:W-:Y:S04]  /*17250*/  ST.E desc[UR36][R22.64+0x2d4], R3 ;  /* 0x0002d40316007985 */ /* 0x0001e8000c101924 */
        /* <DEDUP_REMOVED lines=10> */
[----:B---3--:R-:W-:-:S03]  /*17300*/  FMUL.FTZ R39, R9, R86 ;  /* 0x0000005609277220 */ /* 0x008fc60000410000 */
[----:B------:R3:W-:Y:S01]  /*17310*/  ST.E desc[UR36][R22.64+0x340], R47 ;  /* 0x0003402f16007985 */ /* 0x0007e2000c101924 */
[C---:B0-----:R-:W-:Y:S01]  /*17320*/  FMUL.FTZ R41, R9.reuse, R84 ;  /* 0x0000005409297220 */ /* 0x041fe20000410000 */
[C---:B--2---:R-:W-:Y:S02]  /*17330*/  FMUL.FTZ R43, R9.reuse, R82 ;  /* 0x00000052092b7220 */ /* 0x044fe40000410000 */
[----:B------:R0:W-:Y:S01]  /*17340*/  ST.E desc[UR36][R22.64+0x380], R5 ;  /* 0x0003800516007985 */ /* 0x0001e2000c101924 */
[C---:B-1----:R-:W-:Y:S01]  /*17350*/  FMUL.FTZ R45, R9.reuse, R76 ;  /* 0x0000004c092d7220 */ /* 0x042fe20000410000 */
[C---:B---3--:R-:W-:Y:S02]  /*17360*/  FMUL.FTZ R47, R9.reuse, R74 ;  /* 0x0000004a092f7220 */ /* 0x048fe40000410000 */
        /* <DEDUP_REMOVED lines=40> */
[C---:B---3--:R-:W-:Y:S01]  /*175f0*/  FMUL.FTZ R47, R9.reuse, R4 ;  /* 0x00000004092f7220 */ /* 0x048fe20000410000 */
[----:B------:R-:W-:Y:S01]  /*17600*/  FMUL.FTZ R9, R9, R26 ;  /* 0x0000001a09097220 */ /* 0x000fe20000410000 */
[C---:B------:R-:W-:Y:S01]  /*17610*/  LOP3.LUT R4, R24.reuse, 0x8, RZ, 0xfc, !PT ;  /* 0x0000000818047812 */ /* 0x040fe200078efcff */
[--C-:B0-----:R-:W-:Y:S01]  /*17620*/  IMAD.MOV.U32 R5, RZ, RZ, R7.reuse ;  /* 0x000000ffff057224 */ /* 0x101fe200078e0007 */
[----:B------:R-:W-:Y:S04]  /*17630*/  ST.E desc[UR36][R22.64+0x2f0], R51 ;  /* 0x0002f03316007985 */ /* 0x000fe8000c101924 */
[----:B------:R0:W-:Y:S04]  /*17640*/  ST.E desc[UR36][R22.64+0x3c4], R3 ;  /* 0x0003c40316007985 */ /* 0x0001e8000c101924 */
[----:B------:R-:W-:Y:S04]  /*17650*/  ST.E desc[UR36][R22.64+0x3e4], R49 ;  /* 0x0003e43116007985 */ /* 0x000fe8000c101924 */
[----:B------:R1:W-:Y:S04]  /*17660*/  ST.E desc[UR36][R22.64+0x3f0], R25 ;  /* 0x0003f01916007985 */ /* 0x0003e8000c101924 */
[----:B------:R2:W-:Y:S04]  /*17670*/  ST.E desc[UR36][R22.64+0x3f4], R27 ;  /* 0x0003f41b16007985 */ /* 0x0005e8000c101924 */
[----:B------:R-:W-:Y:S04]  /*17680*/  ST.E desc[UR36][R22.64+0x400], R39 ;  /* 0x0004002716007985 */ /* 0x000fe8000c101924 */
[----:B------:R3:W-:Y:S04]  /*17690*/  ST.E desc[UR36][R22.64+0x404], R41 ;  /* 0x0004042916007985 */ /* 0x0007e8000c101924 */
[----:B------:R-:W-:Y:S04]  /*176a0*/  ST.E desc[UR36][R22.64+0x410], R43 ;  /* 0x0004102b16007985 */ /* 0x000fe8000c101924 */
[----:B------:R-:W-:Y:S04]  /*176b0*/  ST.E desc[UR36][R22.64+0x420], R45 ;  /* 0x0004202d16007985 */ /* 0x000fe8000c101924 */
[----:B------:R4:W-:Y:S04]  /*176c0*/  ST.E desc[UR36][R22.64+0x424], R47 ;  /* 0x0004242f16007985 */ /* 0x0009e8000c101924 */
[----:B------:R4:W-:Y:S04]  /*176d0*/  ST.E desc[UR36][R22.64+0x430], R9 ;  /* 0x0004300916007985 */ /* 0x0009e8000c101924 */
[----:B0-----:R-:W1:Y:S01]  /*176e0*/  LD.E R3, desc[UR36][R4.64] ;  /* 0x0000002404037980 */ /* 0x001e62000c101900 */
[----:B------:R-:W-:Y:S01]  /*176f0*/  LOP3.LUT R2, R24, 0xc, RZ, 0xfc, !PT ;  /* 0x0000000c18027812 */ /* 0x000fe200078efcff */
[----:B-1----:R-:W-:Y:S01]  /*17700*/  FMUL.FTZ R25, R8, R3 ;  /* 0x0000000308197220 */ /* 0x002fe20000410000 */
[----:B------:R-:W-:-:S04]  /*17710*/  IMAD.MOV.U32 R3, RZ, RZ, R7 ;  /* 0x000000ffff037224 */ /* 0x000fc800078e0007 */
[----:B------:R0:W-:Y:S04]  /*17720*/  ST.E desc[UR36][R4.64], R25 ;  /* 0x0000001904007985 */ /* 0x0001e8000c101924 */
[----:B--2---:R-:W2:Y:S01]  /*17730*/  LD.E R27, desc[UR36][R2.64] ;  /* 0x00000024021b7980 */ /* 0x004ea2000c101900 */
[----:B------:R-:W1:Y:S01]  /*17740*/  S2R R112, SR_TID.X ;  /* 0x0000000000707919 */ /* 0x000e620000002100 */
[----:B--2---:R-:W-:-:S05]  /*17750*/  FMUL.FTZ R27, R8, R27 ;  /* 0x0000001b081b7220 */ /* 0x004fca0000410000 */
[----:B------:R2:W-:Y:S04]  /*17760*/  ST.E desc[UR36][R2.64], R27 ;  /* 0x0000001b02007985 */ /* 0x0005e8000c101924 */
        /* <DEDUP_REMOVED lines=54> */
[----:B---3--:R-:W3:Y:S04]  /*17ad0*/  LD.E R41, desc[UR36][R22.64+0x3fc] ;  /* 0x0003fc2416297980 */ /* 0x008ee8000c101900 */
[----:B----4-:R-:W4:Y:S04]  /*17ae0*/  LD.E R47, desc[UR36][R22.64+0x408] ;  /* 0x00040824162f7980 */ /* 0x010f28000c101900 */
[----:B------:R-:W4:Y:S04]  /*17af0*/  LD.E R45, desc[UR36][R22.64+0x40c] ;  /* 0x00040c24162d7980 */ /* 0x000f28000c101900 */
[----:B------:R-:W4:Y:S04]  /*17b00*/  LD.E R43, desc[UR36][R22.64+0x418] ;  /* 0x00041824162b7980 */ /* 0x000f28000c101900 */
[----:B------:R-:W4:Y:S04]  /*17b10*/  LD.E R39, desc[UR36][R22.64+0x41c] ;  /* 0x00041c2416277980 */ /* 0x000f28000c101900 */
[----:B------:R-:W4:Y:S04]  /*17b20*/  LD.E R9, desc[UR36][R22.64+0x428] ;  /* 0x0004282416097980 */ /* 0x000f28000c101900 */
[----:B0-----:R-:W4:Y:S04]  /*17b30*/  LD.E R25, desc[UR36][R22.64+0x42c] ;  /* 0x00042c2416197980 */ /* 0x001f28000c101900 */
[----:B--2---:R-:W2:Y:S01]  /*17b40*/  LD.E R27, desc[UR36][R22.64+0x438] ;  /* 0x00043824161b7980 */ /* 0x004ea2000c101900 */
[----:B-1----:R-:W-:Y:S01]  /*17b50*/  SHF.R.U32.HI R112, RZ, 0x7, R112 ;  /* 0x00000007ff707819 */ /* 0x002fe20000011670 */
[C---:B------:R-:W-:Y:S01]  /*17b60*/  FMUL.FTZ R117, R8.reuse, R117 ;  /* 0x0000007508757220 */ /* 0x040fe20000410000 */
[C---:B------:R-:W-:Y:S01]  /*17b70*/  FMUL.FTZ R51, R8.reuse, R51 ;  /* 0x0000003308337220 */ /* 0x040fe20000410000 */
[C---:B------:R-:W-:Y:S01]  /*17b80*/  FMUL.FTZ R55, R8.reuse, R55 ;  /* 0x0000003708377220 */ /* 0x040fe20000410000 */
[C---:B------:R-:W-:Y:S01]  /*17b90*/  FMUL.FTZ R53, R8.reuse, R53 ;  /* 0x0000003508357220 */ /* 0x040fe20000410000 */
[C---:B------:R-:W-:Y:S01]  /*17ba0*/  FMUL.FTZ R26, R8.reuse, R26 ;  /* 0x0000001a081a7220 */ /* 0x040fe20000410000 */
        /* <DEDUP_REMOVED lines=9> */
[C---:B------:R-:W-:Y:S01]  /*17c40*/  FMUL.FTZ R127, R8.reuse, R127 ;  /* 0x0000007f087f7220 */ /* 0x040fe20000410000 */
[C---:B------:R-:W-:Y:S01]  /*17c50*/  FMUL.FTZ R129, R8.reuse, R129 ;  /* 0x0000008108817220 */ /* 0x040fe20000410000 */
[----:B------:R-:W-:Y:S01]  /*17c60*/  FMUL.FTZ R131, R8, R131 ;  /* 0x0000008308837220 */ /* 0x000fe20000410000 */
[----:B0-----:R-:W-:Y:S02]  /*17c70*/  VIADD R26, R112, 0x8 ;  /* 0x00000008701a7836 */ /* 0x001fe40000000000 */
        /* <DEDUP_REMOVED lines=42> */
[C---:B---3--:R-:W-:Y:S01]  /*17f20*/  FMUL.FTZ R41, R8.reuse, R41 ;  /* 0x0000002908297220 */ /* 0x048fe20000410000 */
[C---:B----4-:R-:W-:Y:S01]  /*17f30*/  FMUL.FTZ R47, R8.reuse, R47 ;  /* 0x0000002f082f7220 */ /* 0x050fe20000410000 */
[C---:B------:R-:W-:Y:S01]  /*17f40*/  FMUL.FTZ R45, R8.reuse, R45 ;  /* 0x0000002d082d7220 */ /* 0x040fe20000410000 */
[C---:B------:R-:W-:Y:S01]  /*17f50*/  FMUL.FTZ R43, R8.reuse, R43 ;  /* 0x0000002b082b7220 */ /* 0x040fe20000410000 */
[C---:B------:R-:W-:Y:S01]  /*17f60*/  FMUL.FTZ R39, R8.reuse, R39 ;  /* 0x0000002708277220 */ /* 0x040fe20000410000 */
[C---:B------:R-:W-:Y:S01]  /*17f70*/  FMUL.FTZ R51, R8.reuse, R9 ;  /* 0x0000000908337220 */ /* 0x040fe20000410000 */
[C---:B------:R-:W-:Y:S01]  /*17f80*/  FMUL.FTZ R53, R8.reuse, R25 ;  /* 0x0000001908357220 */ /* 0x040fe20000410000 */
[----:B--2---:R-:W-:Y:S01]  /*17f90*/  FMUL.FTZ R55, R8, R27 ;  /* 0x0000001b08377220 */ /* 0x004fe20000410000 */
        /* <DEDUP_REMOVED lines=56> */
[----:B------:R-:W-:Y:S01]  /*18320*/  ST.E desc[UR36][R22.64+0x438], R55 ;  /* 0x0004383716007985 */ /* 0x000fe2000c101924 */
[----:B------:R2:W-:Y:S06]  /*18330*/  BAR.SYNC.DEFER_BLOCKING R26, 0x100 ;  /* 0x0004001a0000751d */ /* 0x0005ec0000010000 */
[----:B------:R-:W3:Y:S04]  /*18340*/  LDL R24, [R1+0x1f0] ;  /* 0x0001f00001187983 */ /* 0x000ee80000100800 */
[----:B0-----:R-:W4:Y:S04]  /*18350*/  LD.E R45, desc[UR36][R22.64+0x240] ;  /* 0x00024024162d7980 */ /* 0x001f28000c101900 */
[----:B------:R-:W3:Y:S04]  /*18360*/  LD.E.64 R8, desc[UR36][R22.64+0x88] ;  /* 0x0000882416087980 */ /* 0x000ee8000c101b00 */
[----:B----4-:R0:W-:Y:S04]  /*18370*/  ST.E desc[UR36][R22.64+0x240], R45 ;  /* 0x0002402d16007985 */ /* 0x0101e8000c101924 */
[----:B------:R-:W4:Y:S04]  /*18380*/  LD.E R25, desc[UR36][R6.64] ;  /* 0x0000002406197980 */ /* 0x000f28000c101900 */
[----:B----4-:R4:W-:Y:S04]  /*18390*/  ST.E desc[UR36][R6.64], R25 ;  /* 0x0000001906007985 */ /* 0x0109e8000c101924 */
[----:B------:R-:W2:Y:S04]  /*183a0*/  LD.E R27, desc[UR36][R4.64] ;  /* 0x00000024041b7980 */ /* 0x000ea8000c101900 */
[----:B--2---:R2:W-:Y:S04]  /*183b0*/  ST.E desc[UR36][R4.64], R27 ;  /* 0x0000001b04007985 */ /* 0x0045e8000c101924 */
[----:B-1----:R-:W3:Y:S04]  /*183c0*/  LD.E R39, desc[UR36][R2.64] ;  /* 0x0000002402277980 */ /* 0x002ee8000c101900 */
[----:B---3--:R1:W-:Y:S04]  /*183d0*/  ST.E desc[UR36][R2.64], R39 ;  /* 0x0000002702007985 */ /* 0x0083e8000c101924 */
[----:B------:R-:W3:Y:S04]  /*183e0*/  LD.E R41, desc[UR36][R22.64+0x250] ;  /* 0x0002502416297980 */ /* 0x000ee8000c101900 */
[----:B------:R-:W3:Y:S04]  /*183f0*/  LD.E R43, desc[UR36][R22.64+0x254] ;  /* 0x00025424162b7980 */ /* 0x000ee8000c101900 */
[----:B------:R-:W3:Y:S04]  /*18400*/  LD.E R47, desc[UR36][R22.64+0x258] ;  /* 0x00025824162f7980 */ /* 0x000ee8000c101900 */
[----:B0-----:R-:W3:Y:S04]  /*18410*/  LD.E R45, desc[UR36][R22.64+0x25c] ;  /* 0x00025c24162d7980 */ /* 0x001ee8000c101900 */
        /* <DEDUP_REMOVED lines=14> */
[----:B--2---:R-:W2:Y:S04]  /*18500*/  LD.E R27, desc[UR36][R22.64+0x298] ;  /* 0x00029824161b7980 */ /* 0x004ea8000c101900 */
[----:B------:R-:W2:Y:S04]  /*18510*/  LD.E R38, desc[UR36][R22.64+0x29c] ;  /* 0x00029c2416267980 */ /* 0x000ea8000c101900 */
[----:B-1----:R-:W2:Y:S04]  /*18520*/  LD.E R39, desc[UR36][R22.64+0x2a0] ;  /* 0x0002a02416277980 */ /* 0x002ea8000c101900 */
        /* <DEDUP_REMOVED lines=54> */
[----:B---3--:R0:W-:Y:S04]  /*18890*/  ST.E desc[UR36][R22.64+0x250], R41 ;  /* 0x0002502916007985 */ /* 0x0081e8000c101924 */
[----:B------:R1:W-:Y:S04]  /*188a0*/  ST.E desc[UR36][R22.64+0x254], R43 ;  /* 0x0002542b16007985 */ /* 0x0003e8000c101924 */
        /* <DEDUP_REMOVED lines=14> */
[----:B0-----:R-:W2:Y:S04]  /*18990*/  LD.E R41, desc[UR36][R22.64+0x2a8] ;  /* 0x0002a82416297980 */ /* 0x001ea8000c101900 */
[----:B-1----:R-:W2:Y:S04]  /*189a0*/  LD.E R43, desc[UR36][R22.64+0x2b0] ;  /* 0x0002b024162b7980 */ /* 0x002ea8000c101900 */
[----:B---3--:R-:W3:Y:S04]  /*189b0*/  LD.E R45, desc[UR36][R22.64+0x2b8] ;  /* 0x0002b824162d7980 */ /* 0x008ee8000c101900 */
        /* <DEDUP_REMOVED lines=48> */
[----:B--2---:R1:W-:Y:S04]  /*18cc0*/  ST.E desc[UR36][R22.64+0x298], R27 ;  /* 0x0002981b16007985 */ /* 0x0043e8000c101924 */
        /* <DEDUP_REMOVED lines=105> */
[----:B0-----:R-:W4:Y:S01]  /*19360*/  LDL R25, [R1+0x68] ;  /* 0x0000680001197983 */ /* 0x001f220000100800 */
[----:B------:R-:W-:-:S02]  /*19370*/  IMAD R8, R24, 0xc00, R8 ;  /* 0x00000c0018087824 */ /* 0x000fc400078e0208 */
[----:B-1----:R-:W-:Y:S01]  /*19380*/  IMAD.MOV.U32 R27, RZ, RZ, R9 ;  /* 0x000000ffff1b7224 */ /* 0x002fe200078e0009 */
[----:B------:R-:W-:Y:S01]  /*19390*/  F2FP.F16.F32.PACK_AB R152, R37, R152 ;  /* 0x000000982598723e */ /* 0x000fe200000000ff */
[----:B------:R-:W-:Y:S01]  /*193a0*/  VIADD R24, R8, 0x80 ;  /* 0x0000008008187836 */ /* 0x000fe20000000000 */
[----:B------:R-:W-:Y:S01]  /*193b0*/  F2FP.F16.F32.PACK_AB R154, R154, R36 ;  /* 0x000000249a9a723e */ /* 0x000fe200000000ff */
[----:B------:R-:W-:Y:S01]  /*193c0*/  VIADD R26, R8, 0x100 ;  /* 0x00000100081a7836 */ /* 0x000fe20000000000 */
[----:B------:R-:W-:Y:S01]  /*193d0*/  R2UR UR15, R27 ;  /* 0x000000001b0f72ca */ /* 0x000fe200000e0000 */
[----:B------:R-:W4:Y:S01]  /*193e0*/  LD.E R36, desc[UR36][R22.64+0x270] ;  /* 0x0002702416247980 */ /* 0x000f22000c101900 */
[----:B------:R-:W-:Y:S02]  /*193f0*/  R2UR UR10, R24 ;  /* 0x00000000180a72ca */ /* 0x000fe400000e0000 */
[----:B------:R-:W-:Y:S01]  /*19400*/  R2UR UR14, R26 ;  /* 0x000000001a0e72ca */ /* 0x000fe200000e0000 */
[----:B------:R-:W4:Y:S01]  /*19410*/  LD.E R24, desc[UR36][R22.64+0x240] ;  /* 0x0002402416187980 */ /* 0x000f22000c101900 */
[----:B------:R-:W-:-:S02]  /*19420*/  F2FP.F16.F32.PACK_AB R156, R156, R35 ;  /* 0x000000239c9c723e */ /* 0x000fc400000000ff */
[----:B------:R-:W-:Y:S01]  /*19430*/  F2FP.F16.F32.PACK_AB R158, R158, R34 ;  /* 0x000000229e9e723e */ /* 0x000fe200000000ff */
[----:B------:R-:W4:Y:S01]  /*19440*/  LD.E R35, desc[UR36][R22.64+0x26c] ;  /* 0x00026c2416237980 */ /* 0x000f22000c101900 */
[----:B------:R-:W-:Y:S02]  /*19450*/  F2FP.F16.F32.PACK_AB R160, R160, R33 ;  /* 0x00000021a0a0723e */ /* 0x000fe400000000ff */
[----:B------:R-:W-:Y:S01]  /*19460*/  F2FP.F16.F32.PACK_AB R162, R162, R32 ;  /* 0x00000020a2a2723e */ /* 0x000fe200000000ff */
[----:B------:R-:W4:Y:S01]  /*19470*/  LD.E R33, desc[UR36][R22.64+0x264] ;  /* 0x0002642416217980 */ /* 0x000f22000c101900 */
[----:B------:R-:W-:Y:S02]  /*19480*/  F2FP.F16.F32.PACK_AB R153, R153, R31 ;  /* 0x0000001f9999723e */ /* 0x000fe400000000ff */
[----:B------:R-:W-:Y:S01]  /*19490*/  F2FP.F16.F32.PACK_AB R155, R155, R30 ;  /* 0x0000001e9b9b723e */ /* 0x000fe200000000ff */
[----:B------:R-:W4:Y:S01]  /*194a0*/  LD.E R31, desc[UR36][R22.64+0x25c] ;  /* 0x00025c24161f7980 */ /* 0x000f22000c101900 */
[----:B------:R-:W-:-:S02]  /*194b0*/  F2FP.F16.F32.PACK_AB R157, R157, R29 ;  /* 0x0000001d9d9d723e */ /* 0x000fc400000000ff */
[----:B------:R-:W-:Y:S01]  /*194c0*/  F2FP.F16.F32.PACK_AB R159, R159, R28 ;  /* 0x0000001c9f9f723e */ /* 0x000fe200000000ff */
[----:B------:R-:W4:Y:S04]  /*194d0*/  LD.E R29, desc[UR36][R22.64+0x254] ;  /* 0x00025424161d7980 */ /* 0x000f28000c101900 */
        /* <DEDUP_REMOVED lines=12> */
[----:B---3--:R-:W2:Y:S04]  /*195a0*/  LD.E R45, desc[UR36][R22.64+0x294] ;  /* 0x00029424162d7980 */ /* 0x008ea8000c101900 */
        /* <DEDUP_REMOVED lines=54> */
[----:B------:R-:W-:Y:S01]  /*19910*/  ISETP.NE.U32.AND P0, PT, R25, RZ, PT ;  /* 0x000000ff1900720c */ /* 0x000fe20003f05070 */
[----:B------:R-:W-:-:S02]  /*19920*/  IMAD.MOV.U32 R25, RZ, RZ, R9 ;  /* 0x000000ffff197224 */ /* 0x000fc400078e0009 */
[----:B------:R-:W2:Y:S03]  /*19930*/  LD.E R100, desc[UR36][R22.64+0x370] ;  /* 0x0003702416647980 */ /* 0x000ea6000c101900 */
        /* <DEDUP_REMOVED lines=61> */
[----:B------:R-:W-:Y:S01]  /*19d10*/  F2FP.F16.F32.PACK_AB R163, R12, R163 ;  /* 0x000000a30ca3723e */ /* 0x000fe200000000ff */
        /* <DEDUP_REMOVED lines=685> */
[----:B------:R0:W-:Y:S04]  /*1c7f0*/  ST.E desc[UR36][R6.64], R25 ;  /* 0x0000001906007985 */ /* 0x0001e8000c101924 */
        /* <DEDUP_REMOVED lines=127> */
[----:B------:R-:W3:Y:S04]  /*1cff0*/  LD.E R9, desc[UR36][R22.64+0x240] ;  /* 0x0002402416097980 */ /* 0x000ee8000c101900 */
[----:B---3--:R3:W-:Y:S04]  /*1d000*/  ST.E desc[UR36][R22.64+0x240], R9 ;  /* 0x0002400916007985 */ /* 0x0087e8000c101924 */
[----:B------:R-:W4:Y:S04]  /*1d010*/  LD.E R11, desc[UR36][R6.64] ;  /* 0x00000024060b7980 */ /* 0x000f28000c101900 */
[----:B----4-:R4:W-:Y:S04]  /*1d020*/  ST.E desc[UR36][R6.64], R11 ;  /* 0x0000000b06007985 */ /* 0x0109e8000c101924 */
[----:B------:R-:W2:Y:S04]  /*1d030*/  LD.E R13, desc[UR36][R4.64] ;  /* 0x00000024040d7980 */ /* 0x000ea8000c101900 */
[----:B--2---:R2:W-:Y:S04]  /*1d040*/  ST.E desc[UR36][R4.64], R13 ;  /* 0x0000000d04007985 */ /* 0x0045e8000c101924 */
[----:B------:R-:W3:Y:S04]  /*1d050*/  LD.E R15, desc[UR36][R2.64] ;  /* 0x00000024020f7980 */ /* 0x000ee8000c101900 */
[----:B---3--:R3:W-:Y:S04]  /*1d060*/  ST.E desc[UR36][R2.64], R15 ;  /* 0x0000000f02007985 */ /* 0x0087e8000c101924 */
[----:B------:R-:W3:Y:S04]  /*1d070*/  LD.E R21, desc[UR36][R22.64+0x250] ;  /* 0x0002502416157980 */ /* 0x000ee8000c101900 */
[----:B0-----:R-:W3:Y:S04]  /*1d080*/  LD.E R25, desc[UR36][R22.64+0x254] ;  /* 0x0002542416197980 */ /* 0x001ee8000c101900 */
[----:B-1----:R-:W3:Y:S04]  /*1d090*/  LD.E R27, desc[UR36][R22.64+0x258] ;  /* 0x00025824161b7980 */ /* 0x002ee8000c101900 */
[----:B------:R-:W3:Y:S04]  /*1d0a0*/  LD.E R29, desc[UR36][R22.64+0x25c] ;  /* 0x00025c24161d7980 */ /* 0x000ee8000c101900 */
[----:B------:R-:W3:Y:S04]  /*1d0b0*/  LD.E R9, desc[UR36][R22.64+0x260] ;  /* 0x0002602416097980 */ /* 0x000ee8000c101900 */
[----:B------:R-:W3:Y:S04]  /*1d0c0*/  LD.E R31, desc[UR36][R22.64+0x264] ;  /* 0x00026424161f7980 */ /* 0x000ee8000c101900 */
[----:B----4-:R-:W4:Y:S04]  /*1d0d0*/  LD.E R7, desc[UR36][R22.64+0x268] ;  /* 0x0002682416077980 */ /* 0x010f28000c101900 */
        /* <DEDUP_REMOVED lines=117> */
[----:B------:R-:W-:Y:S04]  /*1d830*/  ST.E desc[UR36][R22.64+0x250], R21 ;  /* 0x0002501516007985 */ /* 0x000fe8000c101924 */
[----:B------:R-:W-:Y:S04]  /*1d840*/  ST.E desc[UR36][R22.64+0x254], R25 ;  /* 0x0002541916007985 */ /* 0x000fe8000c101924 */
[----:B------:R-:W-:Y:S04]  /*1d850*/  ST.E desc[UR36][R22.64+0x258], R27 ;  /* 0x0002581b16007985 */ /* 0x000fe8000c101924 */
[----:B------:R-:W-:Y:S04]  /*1d860*/  ST.E desc[UR36][R22.64+0x25c], R29 ;  /* 0x00025c1d16007985 */ /* 0x000fe8000c101924 */
[----:B------:R-:W-:Y:S04]  /*1d870*/  ST.E desc[UR36][R22.64+0x260], R9 ;  /* 0x0002600916007985 */ /* 0x000fe8000c101924 */
[----:B------:R-:W-:Y:S04]  /*1d880*/  ST.E desc[UR36][R22.64+0x264], R31 ;  /* 0x0002641f16007985 */ /* 0x000fe8000c101924 */
[----:B----4-:R-:W-:Y:S04]  /*1d890*/  ST.E desc[UR36][R22.64+0x268], R7 ;  /* 0x0002680716007985 */ /* 0x010fe8000c101924 */
        /* <DEDUP_REMOVED lines=118> */
[----:B------:R1:W5:Y:S04]  /*1e000*/  LDL R0, [R1+0x1f0] ;  /* 0x0001f00001007983 */ /* 0x0003680000100800 */
[----:B--2---:R-:W2:Y:S01]  /*1e010*/  LD.E R2, desc[UR36][R20.64] ;  /* 0x0000002414027980 */ /* 0x004ea2000c101900 */
[----:B------:R-:W-:Y:S01]  /*1e020*/  BSSY B0, `(.L_x_3535) ;  /* 0x0000005000007945 */ /* 0x000fe20003800000 */
[----:B--2---:R-:W-:-:S04]  /*1e030*/  LOP3.LUT R2, R2, 0x1, RZ, 0xfc, !PT ;  /* 0x0000000102027812 */ /* 0x004fc800078efcff */
[----:B------:R-:W-:-:S13]  /*1e040*/  ISETP.NE.AND P0, PT, R2, 0x3, PT ;  /* 0x000000030200780c */ /* 0x000fda0003f05270 */
[----:B-1----:R-:W-:Y:S05]  /*1e050*/  @!P0 BRA `(.L_x_3536) ;  /* 0x0000000000048947 */ /* 0x002fea0003800000 */
[----:B------:R-:W-:Y:S01]  /*1e060*/  BPT.TRAP 0x1 ;  /* 0x000000040000795c */ /* 0x000fe20000300000 */
.L_x_3536:
[----:B------:R-:W-:Y:S05]  /*1e070*/  BSYNC B0 ;  /* 0x0000000000007941 */ /* 0x000fea0003800000 */
.L_x_3535:
        /* <DEDUP_REMOVED lines=9> */
.L_x_3508:
[----:B0-----:R-:W0:Y:S01]  /*1e110*/  S2R R0, SR_TID.X ;  /* 0x0000000000007919 */ /* 0x001e220000002100 */
[----:B------:R-:W-:Y:S05]  /*1e120*/  WARPSYNC.ALL ;  /* 0x0000000000007948 */ /* 0x000fea0003800000 */
[----:B0-----:R-:W-:-:S04]  /*1e130*/  SHF.R.U32.HI R0, RZ, 0x7, R0 ;  /* 0x00000007ff007819 */ /* 0x001fc80000011600 */
[----:B------:R-:W-:Y:S01]  /*1e140*/  IADD3 R143, -R0, 0xb, RZ ;  /* 0x0000000b008f7810 */ /* 0x000fe20007ffe1ff */
[----:B------:R-:W2:Y:S04]  /*1e150*/  LDL R5, [R1+0x210] ;  /* 0x0002100001057983 */ /* 0x000ea80000100800 */
[----:B------:R-:W3:Y:S04]  /*1e160*/  LDL R8, [R1+0x214] ;  /* 0x0002140001087983 */ /* 0x000ee80000100800 */
[----:B------:R-:W4:Y:S04]  /*1e170*/  LDL R137, [R1+0x1f0] ;  /* 0x0001f00001897983 */ /* 0x000f280000100800 */
[----:B------:R-:W5:Y:S01]  /*1e180*/  LDL.64 R124, [R1+0x290] ;  /* 0x00029000017c7983 */ /* 0x000f620000100a00 */
[----:B------:R-:W-:-:S02]  /*1e190*/  IMAD.MOV.U32 R142, RZ, RZ, -0x800000 ;  /* 0xff800000ff8e7424 */ /* 0x000fc400078e00ff */
[----:B------:R-:W-:Y:S01]  /*1e1a0*/  IMAD.MOV.U32 R140, RZ, RZ, -0x800000 ;  /* 0xff800000ff8c7424 */ /* 0x000fe200078e00ff */
[----:B------:R-:W5:Y:S01]  /*1e1b0*/  LDL.64 R134, [R1+0x240] ;  /* 0x0002400001867983 */ /* 0x000f620000100a00 */
[----:B------:R-:W-:-:S03]  /*1e1c0*/  IMAD.MOV.U32 R139, RZ, RZ, RZ ;  /* 0x000000ffff8b7224 */ /* 0x000fc600078e00ff */
[----:B------:R-:W5:Y:S04]  /*1e1d0*/  LDL.64 R132, [R1+0x250] ;  /* 0x0002500001847983 */ /* 0x000f680000100a00 */
        /* <DEDUP_REMOVED lines=57> */
[----:B------:R-:W5:Y:S04]  /*1e570*/  LDL R138, [R1+0x1f8] ;  /* 0x0001f800018a7983 */ /* 0x000f680000100800 */
[----:B--2---:R-:W0:Y:S02]  /*1e580*/  SHFL.BFLY PT, R0, R5, 0x2, 0x1f ;  /* 0x0c401f0005007f89 */ /* 0x004e2400000e0000 */
[----:B0-----:R-:W-:-:S05]  /*1e590*/  FADD.FTZ R0, R5, R0 ;  /* 0x0000000005007221 */ /* 0x001fca0000010000 */
[----:B-1----:R-:W0:Y:S02]  /*1e5a0*/  SHFL.BFLY PT, R3, R0, 0x1, 0x1f ;  /* 0x0c201f0000037f89 */ /* 0x002e2400000e0000 */
[----:B0-----:R-:W-:-:S05]  /*1e5b0*/  FADD.FTZ R2, R0, R3 ;  /* 0x0000000300027221 */ /* 0x001fca0000010000 */
[----:B------:R-:W-:Y:S04]  /*1e5c0*/  STL [R1+0x210], R2 ;  /* 0x0002100201007387 */ /* 0x000fe80000100800 */
[----:B------:R-:W2:Y:S04]  /*1e5d0*/  LDL R136, [R1+0x210] ;  /* 0x0002100001887983 */ /* 0x000ea80000100800 */
[----:B---3--:R-:W0:Y:S02]  /*1e5e0*/  SHFL.BFLY PT, R3, R8, 0x2, 0x1f ;  /* 0x0c401f0008037f89 */ /* 0x008e2400000e0000 */
[----:B0-----:R-:W-:Y:S01]  /*1e5f0*/  FADD.FTZ R3, R3, R8 ;  /* 0x0000000803037221 */ /* 0x001fe20000010000 */
[----:B----4-:R-:W-:Y:S01]  /*1e600*/  VIADD R137, R137, 0x1 ;  /* 0x0000000189897836 */ /* 0x010fe20000000000 */
[----:B------:R-:W3:Y:S04]  /*1e610*/  LDL.64 R8, [R1+0x3f8] ;  /* 0x0003f80001087983 */ /* 0x000ee80000100a00 */
[----:B------:R-:W0:Y:S02]  /*1e620*/  SHFL.BFLY PT, R4, R3, 0x1, 0x1f ;  /* 0x0c201f0003047f89 */ /* 0x000e2400000e0000 */
[----:B0-----:R-:W-:Y:S01]  /*1e630*/  FADD.FTZ R141, R3, R4 ;  /* 0x00000004038d7221 */ /* 0x001fe20000010000 */
[----:B------:R0:W-:Y:S08]  /*1e640*/  BAR.ARV R143, 0x100 ;  /* 0x0004008f0000751d */ /* 0x0001f00000002000 */
[----:B------:R-:W-:Y:S06]  /*1e650*/  BAR.ARV 0x8, 0x180 ;  /* 0x0206000000007b1d */ /* 0x000fec0000002000 */
[----:B------:R-:W-:-:S13]  /*1e660*/  FSETP.NE.FTZ.AND P1, PT, R141, RZ, PT ;  /* 0x000000ff8d00720b */ /* 0x000fda0003f35000 */
[----:B------:R-:W4:Y:S04]  /*1e670*/  @P1 LDL R6, [R1+0x220] ;  /* 0x0002200001061983 */ /* 0x000f280000100800 */
[----:B------:R-:W5:Y:S01]  /*1e680*/  @P1 LDL R7, [R1+0x204] ;  /* 0x0002040001071983 */ /* 0x000f620000100800 */
[----:B--2---:R-:W-:-:S13]  /*1e690*/  FSETP.NE.FTZ.AND P0, PT, R136, RZ, PT ;  /* 0x000000ff8800720b */ /* 0x004fda0003f15000 */
[----:B------:R-:W2:Y:S04]  /*1e6a0*/  @P0 LDL R4, [R1+0x220] ;  /* 0x0002200001040983 */ /* 0x000ea80000100800 */
[----:B------:R-:W3:Y:S01]  /*1e6b0*/  @P0 LDL R5, [R1+0x200] ;  /* 0x0002000001050983 */ /* 0x000ee20000100800 */
[----:B------:R-:W1:Y:S08]  /*1e6c0*/  @P0 MUFU.LG2 R0, R136 ;  /* 0x0000008800000308 */ /* 0x000e700000000c00 */
[----:B------:R-:W0:Y:S01]  /*1e6d0*/  @P1 MUFU.LG2 R2, R141 ;  /* 0x0000008d00021308 */ /* 0x000e220000000c00 */
[----:B-1----:R-:W-:-:S02]  /*1e6e0*/  @P0 FMUL.FTZ R3, R0, 0.69314718246459960938 ;  /* 0x3f31721800030820 */ /* 0x002fc40000410000 */
[----:B------:R-:W5:Y:S05]  /*1e6f0*/  LDL R0, [R1+0x1fc] ;  /* 0x0001fc0001007983 */ /* 0x000f6a0000100800 */
[----:B------:R1:W1:Y:S01]  /*1e700*/  @P0 MUFU.RCP R139, R136 ;  /* 0x00000088008b0308 */ /* 0x0002620000001000 */
[----:B----4-:R-:W-:Y:S01]  /*1e710*/  @P1 FMUL.FTZ R6, R6, 0.69314718246459960938 ;  /* 0x3f31721806061820 */ /* 0x010fe20000410000 */
[----:B--2---:R-:W-:-:S04]  /*1e720*/  @P0 FMUL.FTZ R4, R4, 0.69314718246459960938 ;  /* 0x3f31721804040820 */ /* 0x004fc80000410000 */
[----:B---3--:R-:W-:Y:S01]  /*1e730*/  @P0 FFMA.FTZ R142, R4, R5, R3 ;  /* 0x00000005048e0223 */ /* 0x008fe20000010003 */
[----:B0-----:R-:W-:Y:S01]  /*1e740*/  @P1 FMUL.FTZ R3, R2, 0.69314718246459960938 ;  /* 0x3f31721802031820 */ /* 0x001fe20000410000 */
[----:B------:R-:W2:Y:S03]  /*1e750*/  LDL.64 R4, [R1+0x408] ;  /* 0x0004080001047983 */ /* 0x000ea60000100a00 */
[----:B-----5:R-:W-:Y:S02]  /*1e760*/  @P1 FFMA.FTZ R140, R6, R7, R3 ;  /* 0x00000007068c1223 */ /* 0x020fe40000010003 */
[----:B------:R-:W3:Y:S04]  /*1e770*/  LDL.64 R2, [R1+0x428] ;  /* 0x0004280001027983 */ /* 0x000ee80000100a00 */
[----:B------:R-:W4:Y:S01]  /*1e780*/  LDL.64 R6, [R1+0x438] ;  /* 0x0004380001067983 */ /* 0x000f220000100a00 */
[----:B------:R-:W-:-:S13]  /*1e790*/  ISETP.NE.AND P0, PT, R137, 0x2, PT ;  /* 0x000000028900780c */ /* 0x000fda0003f05270 */
[----:B-1----:R-:W5:Y:S01]  /*1e7a0*/  @!P0 LDL R136, [R1+0x1f4] ;  /* 0x0001f40001888983 */ /* 0x002f620000100800 */
[-C--:B------:R-:W-:Y:S01]  /*1e7b0*/  FMUL.FTZ R125, R125, R139.reuse ;  /* 0x0000008b7d7d7220 */ /* 0x080fe20000410000 */
[----:B------:R-:W-:-:S05]  /*1e7c0*/  FMUL.FTZ R124, R124, R139 ;  /* 0x0000008b7c7c7220 */ /* 0x000fca0000410000 */
[----:B------:R0:W-:Y:S02]  /*1e7d0*/  STL.64 [R1+0x290], R124 ;  /* 0x0002907c01007387 */ /* 0x0001e40000100a00 */
[----:B0-----:R-:W-:-:S06]  /*1e7e0*/  IMAD.MOV.U32 R124, RZ, RZ, RZ ;  /* 0x000000ffff7c7224 */ /* 0x001fcc00078e00ff */
        /* <DEDUP_REMOVED lines=121> */
[----:B------:R-:W-:-:S02]  /*1ef80*/  VIADD R138, R138, 0x1 ;  /* 0x000000018a8a7836 */ /* 0x000fc40000000000 */
[----:B------:R-:W-:Y:S01]  /*1ef90*/  VIADD R0, R0, 0x1 ;  /* 0x0000000100007836 */ /* 0x000fe20000000000 */
[----:B------:R0:W-:Y:S04]  /*1efa0*/  STL [R1+0x214], R141 ;  /* 0x0002148d01007387 */ /* 0x0001e80000100800 */
[----:B------:R0:W-:Y:S04]  /*1efb0*/  STL.64 [R1+0x240], R134 ;  /* 0x0002408601007387 */ /* 0x0001e80000100a00 */
[----:B------:R0:W-:Y:S04]  /*1efc0*/  STL.64 [R1+0x250], R132 ;  /* 0x0002508401007387 */ /* 0x0001e80000100a00 */
[----:B------:R0:W-:Y:S04]  /*1efd0*/  STL.64 [R1+0x260], R130 ;  /* 0x0002608201007387 */ /* 0x0001e80000100a00 */
[----:B------:R0:W-:Y:S04]  /*1efe0*/  STL.64 [R1+0x270], R128 ;  /* 0x0002708001007387 */ /* 0x0001e80000100a00 */
[----:B------:R0:W-:Y:S04]  /*1eff0*/  STL.64 [R1+0x280], R126 ;  /* 0x0002807e01007387 */ /* 0x0001e80000100a00 */
[----:B------:R0:W-:Y:S04]  /*1f000*/  STL [R1+0x210], R142 ;  /* 0x0002108e01007387 */ /* 0x0001e80000100800 */
        /* <DEDUP_REMOVED lines=23> */
[----:B------:R0:W-:Y:S01]  /*1f180*/  STL.64 [R1+0x400], R80 ;  /* 0x0004005001007387 */ /* 0x0001e20000100a00 */
[-C--:B--2---:R-:W-:Y:S01]  /*1f190*/  FMUL.FTZ R5, R5, R124.reuse ;  /* 0x0000007c05057220 */ /* 0x084fe20000410000 */
[-C--:B------:R-:W-:Y:S01]  /*1f1a0*/  FMUL.FTZ R4, R4, R124.reuse ;  /* 0x0000007c04047220 */ /* 0x080fe20000410000 */
[-C--:B---3--:R-:W-:Y:S01]  /*1f1b0*/  FMUL.FTZ R3, R3, R124.reuse ;  /* 0x0000007c03037220 */ /* 0x088fe20000410000 */
[-C--:B------:R-:W-:Y:S01]  /*1f1c0*/  FMUL.FTZ R2, R2, R124.reuse ;  /* 0x0000007c02027220 */ /* 0x080fe20000410000 */
[-C--:B----4-:R-:W-:Y:S01]  /*1f1d0*/  FMUL.FTZ R7, R7, R124.reuse ;  /* 0x0000007c07077220 */ /* 0x090fe20000410000 */
[----:B------:R-:W-:Y:S01]  /*1f1e0*/  FMUL.FTZ R6, R6, R124 ;  /* 0x0000007c06067220 */ /* 0x000fe20000410000 */
        /* <DEDUP_REMOVED lines=35> */
[----:B------:R0:W-:Y:S04]  /*1f420*/  STL [R1+0x1f8], R138 ;  /* 0x0001f88a01007387 */ /* 0x0001e80000100800 */
[----:B------:R0:W-:Y:S01]  /*1f430*/  STL [R1+0x1fc], R0 ;  /* 0x0001fc0001007387 */ /* 0x0001e20000100800 */
[----:B-----5:R-:W-:-:S03]  /*1f440*/  @!P0 LOP3.LUT R136, R136, 0x1, RZ, 0x3c, !PT ;  /* 0x0000000188888812 */ /* 0x020fc600078e3cff */
[----:B------:R0:W-:Y:S04]  /*1f450*/  STL [R1+0x1f0], R137 ;  /* 0x0001f08901007387 */ /* 0x0001e80000100800 */
[----:B------:R0:W-:Y:S04]  /*1f460*/  @!P0 STL [R1+0x1f4], R136 ;  /* 0x0001f48801008387 */ /* 0x0001e80000100800 */
[----:B------:R0:W-:Y:S01]  /*1f470*/  @!P0 STL [R1+0x1f0], RZ ;  /* 0x0001f0ff01008387 */ /* 0x0001e20000100800 */
[----:B------:R-:W-:-:S13]  /*1f480*/  PLOP3.LUT P0, PT, PT, PT, PT, 0x8, 0x0 ;  /* 0x000000000000781c */ /* 0x000fda0003f0e170 */
.L_x_3442:
[----:B01----:R-:W0:Y:S01]  /*1f490*/  S2R R7, SR_CgaCtaId ;  /* 0x0000000000077919 */ /* 0x003e220000008800 */
[----:B------:R-:W-:Y:S01]  /*1f4a0*/  MOV R0, 0x400 ;  /* 0x0000040000007802 */ /* 0x000fe20000000f00 */
[----:B------:R-:W-:Y:S01]  /*1f4b0*/  BSSY B0, `(.L_x_3538) ;  /* 0x00004b5000007945 */ /* 0x000fe20003800000 */
[----:B------:R-:W-:Y:S02]  /*1f4c0*/  BAR.SYNC.DEFER_BLOCKING 0x5, 0x180 ;  /* 0x0146000000007b1d */ /* 0x000fe40000010000 */
[----:B0-----:R-:W-:-:S05]  /*1f4d0*/  LEA R0, R7, R0, 0x18 ;  /* 0x0000000007007211 */ /* 0x001fca00078ec0ff */
[----:B------:R-:W0:Y:S02]  /*1f4e0*/  LDS.128 R8, [R0+0x324d0] ;  /* 0x0324d00000087984 */ /* 0x000e240000000c00 */
[----:B0-----:R-:W-:Y:S02]  /*1f4f0*/  R2UR UR5, R9 ;  /* 0x00000000090572ca */ /* 0x001fe400000e0000 */
[----:B------:R-:W-:Y:S02]  /*1f500*/  R2UR UR6, R10 ;  /* 0x000000000a0672ca */ /* 0x000fe400000e0000 */
[----:B------:R-:W-:Y:S01]  /*1f510*/  R2UR UR7, R11 ;  /* 0x000000000b0772ca */ /* 0x000fe200000e0000 */
[----:B------:R-:W-:Y:S06]  /*1f520*/  BAR.ARV 0x4, 0x180 ;  /* 0x0106000000007b1d */ /* 0x000fec0000002000 */
[----:B------:R-:W-:Y:S08]  /*1f530*/  @P0 BRA `(.L_x_3539) ;  /* 0x0000003c00100947 */ /* 0x000ff00003800000 */
[----:B------:R-:W2:Y:S01]  /*1f540*/  LDL R4, [R1+0x4d0] ;  /* 0x0004d00001047983 */ /* 0x000ea20000100800 */
[----:B------:R-:W-:Y:S01]  /*1f550*/  R2UR UR4, R216 ;  /* 0x00000000d80472ca */ /* 0x000fe200000e0000 */
[----:B------:R-:W-:Y:S01]  /*1f560*/  ULDC.64 UR8, c[0x0][0xd00] ;  /* 0x0003400000087ab9 */ /* 0x000fe20000000a00 */
[----:B------:R-:W-:Y:S01]  /*1f570*/  ULDC.64 UR10, c[0x0][0xd00] ;  /* 0x00034000000a7ab9 */ /* 0x000fe20000000a00 */
[----:B------:R-:W3:Y:S04]  /*1f580*/  LDL.128 R8, [R1+0x240] ;  /* 0x0002400001087983 */ /* 0x000ee80000100c00 */
[----:B------:R-:W4:Y:S04]  /*1f590*/  LDL.128 R12, [R1+0x260] ;  /* 0x00026000010c7983 */ /* 0x000f280000100c00 */
[----:B------:R-:W4:Y:S04]  /*1f5a0*/  LDL.128 R28, [R1+0x250] ;  /* 0x00025000011c7983 */ /* 0x000f280000100c00 */
[----:B------:R-:W4:Y:S01]  /*1f5b0*/  LDL.128 R24, [R1+0x270] ;  /* 0x0002700001187983 */ /* 0x000f220000100c00 */
[----:B------:R-:W0:Y:S03]  /*1f5c0*/  S2R R5, SR_SWINHI ;  /* 0x0000000000057919 */ /* 0x000e260000002f00 */
[----:B------:R-:W4:Y:S04]  /*1f5d0*/  LDL.128 R124, [R1+0x280] ;  /* 0x00028000017c7983 */ /* 0x000f280000100c00 */
[----:B------:R-:W4:Y:S04]  /*1f5e0*/  LDL.128 R116, [R1+0x2a0] ;  /* 0x0002a00001747983 */ /* 0x000f280000100c00 */
[----:B------:R-:W4:Y:S04]  /*1f5f0*/  LDL.128 R120, [R1+0x290] ;  /* 0x0002900001787983 */ /* 0x000f280000100c00 */
[----:B------:R-:W4:Y:S04]  /*1f600*/  LDL.128 R108, [R1+0x2c0] ;  /* 0x0002c000016c7983 */ /* 0x000f280000100c00 */
[----:B------:R-:W4:Y:S04]  /*1f610*/  LDL.128 R112, [R1+0x2b0] ;  /* 0x0002b00001707983 */ /* 0x000f280000100c00 */
[----:B------:R-:W4:Y:S04]  /*1f620*/  LDL.128 R100, [R1+0x2e0] ;  /* 0x0002e00001647983 */ /* 0x000f280000100c00 */
[----:B------:R-:W4:Y:S01]  /*1f630*/  LDL.128 R104, [R1+0x2d0] ;  /* 0x0002d00001687983 */ /* 0x000f220000100c00 */
[----:B------:R-:W-:-:S02]  /*1f640*/  MOV R2, R0 ;  /* 0x0000000000027202 */ /* 0x000fc40000000f00 */
[----:B0-----:R-:W-:Y:S01]  /*1f650*/  MOV R3, R5 ;  /* 0x0000000500037202 */ /* 0x001fe20000000f00 */
[----:B------:R-:W4:Y:S04]  /*1f660*/  LDL.128 R92, [R1+0x300] ;  /* 0x00030000015c7983 */ /* 0x000f280000100c00 */
        /* <DEDUP_REMOVED lines=14> */
[----:B------:R-:W4:Y:S01]  /*1f750*/  LDL.128 R40, [R1+0x3d0] ;  /* 0x0003d00001287983 */ /* 0x000f220000100c00 */
[----:B--2---:R-:W-:-:S03]  /*1f760*/  IMAD.WIDE R4, R4, 0x2, R2 ;  /* 0x0000000204047825 */ /* 0x004fc600078e0202 */
[C---:B------:R-:W-:Y:S02]  /*1f770*/  IADD3 R33, P1, R4.reuse, 0x20, RZ ;  /* 0x0000002004217810 */ /* 0x040fe40007f3e0ff */
[----:B------:R-:W-:Y:S02]  /*1f780*/  LOP3.LUT R35, R4, 0x380, RZ, 0xc0, !PT ;  /* 0x0000038004237812 */ /* 0x000fe400078ec0ff */
[----:B------:R-:W-:Y:S02]  /*1f790*/  LOP3.LUT R32, R33, 0x380, RZ, 0xc0, !PT ;  /* 0x0000038021207812 */ /* 0x000fe400078ec0ff */
[----:B------:R-:W-:Y:S02]  /*1f7a0*/  SHF.R.U64 R35, R35, 0x3, RZ ;  /* 0x0000000323237819 */ /* 0x000fe400000012ff */
[----:B------:R-:W-:Y:S02]  /*1f7b0*/  SHF.R.U64 R32, R32, 0x3, RZ ;  /* 0x0000000320207819 */ /* 0x000fe400000012ff */
[----:B------:R-:W-:Y:S01]  /*1f7c0*/  LOP3.LUT R34, R35, R4, RZ, 0x3c, !PT ;  /* 0x0000000423227212 */ /* 0x000fe200078e3cff */
[--C-:B------:R-:W-:Y:S01]  /*1f7d0*/  IMAD.MOV.U32 R35, RZ, RZ, R5.reuse ;  /* 0x000000ffff237224 */ /* 0x100fe200078e0005 */
[----:B------:R-:W-:Y:S01]  /*1f7e0*/  LOP3.LUT R32, R32, R33, RZ, 0x3c, !PT ;  /* 0x0000002120207212 */ /* 0x000fe200078e3cff */
[----:B------:R-:W-:Y:S01]  /*1f7f0*/  IMAD.X R33, RZ, RZ, R5, P1 ;  /* 0x000000ffff217224 */ /* 0x000fe200008e0605 */
[----:B---3--:R-:W-:-:S02]  /*1f800*/  F2FP.F16.F32.PACK_AB R8, R9, R8 ;  /* 0x000000080908723e */ /* 0x008fc400000000ff */
[----:B------:R-:W-:Y:S02]  /*1f810*/  F2FP.F16.F32.PACK_AB R9, R11, R10 ;  /* 0x0000000a0b09723e */ /* 0x000fe400000000ff */
[----:B----4-:R-:W-:Y:S02]  /*1f820*/  F2FP.F16.F32.PACK_AB R12, R13, R12 ;  /* 0x0000000c0d0c723e */ /* 0x010fe400000000ff */
[----:B------:R-:W-:Y:S02]  /*1f830*/  MOV R34, R34 ;  /* 0x0000002200227202 */ /* 0x000fe40000000f00 */
[----:B------:R-:W-:Y:S02]  /*1f840*/  F2FP.F16.F32.PACK_AB R10, R29, R28 ;  /* 0x0000001c1d0a723e */ /* 0x000fe400000000ff */
[----:B------:R-:W-:Y:S01]  /*1f850*/  F2FP.F16.F32.PACK_AB R11, R31, R30 ;  /* 0x0000001e1f0b723e */ /* 0x000fe200000000ff */
[----:B------:R-:W-:Y:S01]  /*1f860*/  BAR.SYNC.DEFER_BLOCKING 0x1, 0x100 ;  /* 0x0044000000007b1d */ /* 0x000fe20000010000 */
[----:B------:R-:W-:-:S02]  /*1f870*/  F2FP.F16.F32.PACK_AB R13, R15, R14 ;  /* 0x0000000e0f0d723e */ /* 0x000fc400000000ff */
[----:B------:R-:W-:Y:S02]  /*1f880*/  MOV R6, R32 ;  /* 0x0000002000067202 */ /* 0x000fe40000000f00 */
[----:B------:R-:W-:Y:S02]  /*1f890*/  F2FP.F16.F32.PACK_AB R14, R25, R24 ;  /* 0x00000018190e723e */ /* 0x000fe400000000ff */
[----:B------:R-:W-:Y:S01]  /*1f8a0*/  F2FP.F16.F32.PACK_AB R15, R27, R26 ;  /* 0x0000001a1b0f723e */ /* 0x000fe200000000ff */
[----:B------:R-:W2:Y:S04]  /*1f8b0*/  LDL.128 R28, [R1+0x400] ;  /* 0x00040000011c7983 */ /* 0x000ea80000100c00 */
[----:B------:R-:W3:Y:S04]  /*1f8c0*/  LDL.128 R24, [R1+0x410] ;  /* 0x0004100001187983 */ /* 0x000ee80000100c00 */
[----:B------:R0:W-:Y:S04]  /*1f8d0*/  STSM.16.M88.4 [R34], R8 ;  /* 0x0000000822007844 */ /* 0x0001e80000000200 */
[----:B------:R1:W-:Y:S04]  /*1f8e0*/  STSM.16.M88.4 [R6], R12 ;  /* 0x0000000c06007844 */ /* 0x0003e80000000200 */
[----:B0-----:R-:W4:Y:S04]  /*1f8f0*/  LDL.128 R32, [R1+0x3f0] ;  /* 0x0003f00001207983 */ /* 0x001f280000100c00 */
[----:B-1----:R-:W4:Y:S04]  /*1f900*/  LDL.128 R12, [R1+0x420] ;  /* 0x00042000010c7983 */ /* 0x002f280000100c00 */
[----:B------:R-:W4:Y:S01]  /*1f910*/  LDL.128 R8, [R1+0x430] ;  /* 0x0004300001087983 */ /* 0x000f220000100c00 */
[----:B------:R-:W-:-:S02]  /*1f920*/  IADD3 R141, P0, R4, 0x40, RZ ;  /* 0x00000040048d7810 */ /* 0x000fc40007f1e0ff */
[C---:B------:R-:W-:Y:S02]  /*1f930*/  IADD3 R143, P4, R4.reuse, 0x60, RZ ;  /* 0x00000060048f7810 */ /* 0x040fe40007f9e0ff */
[C---:B------:R-:W-:Y:S02]  /*1f940*/  IADD3 R21, P3, R4.reuse, 0x4000, RZ ;  /* 0x0000400004157810 */ /* 0x040fe40007f7e0ff */
[C---:B------:R-:W-:Y:S02]  /*1f950*/  IADD3 R129, P6, R4.reuse, 0x4020, RZ ;  /* 0x0000402004817810 */ /* 0x040fe40007fde0ff */
[----:B------:R-:W-:Y:S02]  /*1f960*/  LOP3.LUT R140, R141, 0x380, RZ, 0xc0, !PT ;  /* 0x000003808d8c7812 */ /* 0x000fe400078ec0ff */
[----:B------:R-:W-:Y:S02]  /*1f970*/  IADD3 R131, P5, R4, 0x4040, RZ ;  /* 0x0000404004837810 */ /* 0x000fe40007fbe0ff */
[----:B------:R-:W-:-:S02]  /*1f980*/  LOP3.LUT R142, R143, 0x380, RZ, 0xc0, !PT ;  /* 0x000003808f8e7812 */ /* 0x000fc400078ec0ff */
[----:B------:R-:W-:Y:S02]  /*1f990*/  IADD3 R133, P2, R4, 0x4060, RZ ;  /* 0x0000406004857810 */ /* 0x000fe40007f5e0ff */
[----:B------:R-:W-:Y:S02]  /*1f9a0*/  LOP3.LUT R20, R21, 0x380, RZ, 0xc0, !PT ;  /* 0x0000038015147812 */ /* 0x000fe400078ec0ff */
[----:B------:R-:W-:Y:S02]  /*1f9b0*/  LOP3.LUT R128, R129, 0x380, RZ, 0xc0, !PT ;  /* 0x0000038081807812 */ /* 0x000fe400078ec0ff */
[----:B------:R-:W-:Y:S02]  /*1f9c0*/  SHF.R.U64 R140, R140, 0x3, RZ ;  /* 0x000000038c8c7819 */ /* 0x000fe400000012ff */
[----:B------:R-:W-:Y:S02]  /*1f9d0*/  LOP3.LUT R130, R131, 0x380, RZ, 0xc0, !PT ;  /* 0x0000038083827812 */ /* 0x000fe400078ec0ff */
[----:B------:R-:W-:-:S02]  /*1f9e0*/  IADD3 R135, P1, R4, 0x8000, RZ ;  /* 0x0000800004877810 */ /* 0x000fc40007f3e0ff */
[----:B------:R-:W-:Y:S02]  /*1f9f0*/  SHF.R.U64 R142, R142, 0x3, RZ ;  /* 0x000000038e8e7819 */ /* 0x000fe400000012ff */
[----:B------:R-:W-:Y:S02]  /*1fa00*/  LOP3.LUT R132, R133, 0x380, RZ, 0xc0, !PT ;  /* 0x0000038085847812 */ /* 0x000fe400078ec0ff */
[----:B------:R-:W-:Y:S02]  /*1fa10*/  SHF.R.U64 R20, R20, 0x3, RZ ;  /* 0x0000000314147819 */ /* 0x000fe400000012ff */
[----:B------:R-:W-:Y:S02]  /*1fa20*/  SHF.R.U64 R128, R128, 0x3, RZ ;  /* 0x0000000380807819 */ /* 0x000fe400000012ff */
[----:B------:R-:W-:Y:S01]  /*1fa30*/  LOP3.LUT R140, R140, R141, RZ, 0x3c, !PT ;  /* 0x0000008d8c8c7212 */ /* 0x000fe200078e3cff */
[----:B------:R-:W-:Y:S01]  /*1fa40*/  IMAD.X R141, RZ, RZ, R5, P0 ;  /* 0x000000ffff8d7224 */ /* 0x000fe200000e0605 */
[----:B------:R-:W-:-:S02]  /*1fa50*/  SHF.R.U64 R130, R130, 0x3, RZ ;  /* 0x0000000382827819 */ /* 0x000fc400000012ff */
[----:B------:R-:W-:Y:S02]  /*1fa60*/  LOP3.LUT R134, R135, 0x380, RZ, 0xc0, !PT ;  /* 0x0000038087867812 */ /* 0x000fe400078ec0ff */
[----:B------:R-:W-:Y:S01]  /*1fa70*/  LOP3.LUT R142, R142, R143, RZ, 0x3c, !PT ;  /* 0x0000008f8e8e7212 */ /* 0x000fe200078e3cff */
[--C-:B------:R-:W-:Y:S01]  /*1fa80*/  IMAD.X R143, RZ, RZ, R5.reuse, P4 ;  /* 0x000000ffff8f7224 */ /* 0x100fe200020e0605 */
[----:B------:R-:W-:Y:S02]  /*1fa90*/  SHF.R.U64 R132, R132, 0x3, RZ ;  /* 0x0000000384847819 */ /* 0x000fe400000012ff */
[----:B------:R-:W-:Y:S01]  /*1faa0*/  LOP3.LUT R20, R20, R21, RZ, 0x3c, !PT ;  /* 0x0000001514147212 */ /* 0x000fe200078e3cff */
[--C-:B------:R-:W-:Y:S01]  /*1fab0*/  IMAD.X R21, RZ, RZ, R5.reuse, P3 ;  /* 0x000000ffff157224 */ /* 0x100fe200018e0605 */
[----:B------:R-:W-:Y:S02]  /*1fac0*/  IADD3 R145, P0, R4, 0x8020, RZ ;  /* 0x0000802004917810 */ /* 0x000fe40007f1e0ff */
[----:B------:R-:W-:Y:S01]  /*1fad0*/  LOP3.LUT R128, R128, R129, RZ, 0x3c, !PT ;  /* 0x0000008180807212 */ /* 0x000fe200078e3cff */
[----:B------:R-:W-:Y:S01]  /*1fae0*/  IMAD.X R129, RZ, RZ, R5, P6 ;  /* 0x000000ffff817224 */ /* 0x000fe200030e0605 */
[----:B------:R-:W-:-:S02]  /*1faf0*/  IADD3 R147, P4, R4, 0x8040, RZ ;  /* 0x0000804004937810 */ /* 0x000fc40007f9e0ff */
[----:B------:R-:W-:Y:S01]  /*1fb00*/  LOP3.LUT R130, R130, R131, RZ, 0x3c, !PT ;  /* 0x0000008382827212 */ /* 0x000fe200078e3cff */
[--C-:B------:R-:W-:Y:S01]  /*1fb10*/  IMAD.X R131, RZ, RZ, R5.reuse, P5 ;  /* 0x000000ffff837224 */ /* 0x100fe200028e0605 */
[----:B------:R-:W-:Y:S02]  /*1fb20*/  SHF.R.U64 R134, R134, 0x3, RZ ;  /* 0x0000000386867819 */ /* 0x000fe400000012ff */
[----:B------:R-:W-:Y:S02]  /*1fb30*/  IADD3 R137, P3, R4, 0x8060, RZ ;  /* 0x0000806004897810 */ /* 0x000fe40007f7e0ff */
[----:B------:R-:W-:Y:S01]  /*1fb40*/  LOP3.LUT R132, R132, R133, RZ, 0x3c, !PT ;  /* 0x0000008584847212 */ /* 0x000fe200078e3cff */
[----:B------:R-:W-:Y:S01]  /*1fb50*/  IMAD.X R133, RZ, RZ, R5, P2 ;  /* 0x000000ffff857224 */ /* 0x000fe200010e0605 */
[----:B------:R-:W-:Y:S02]  /*1fb60*/  IADD3 R139, P6, R4, 0xc000, RZ ;  /* 0x0000c000048b7810 */ /* 0x000fe40007fde0ff */
[----:B------:R-:W-:-:S02]  /*1fb70*/  LOP3.LUT R144, R145, 0x380, RZ, 0xc0, !PT ;  /* 0x0000038091907812 */ /* 0x000fc400078ec0ff */
[C---:B------:R-:W-:Y:S02]  /*1fb80*/  IADD3 R149, P5, R4.reuse, 0xc020, RZ ;  /* 0x0000c02004957810 */ /* 0x040fe40007fbe0ff */
[----:B------:R-:W-:Y:S02]  /*1fb90*/  LOP3.LUT R146, R147, 0x380, RZ, 0xc0, !PT ;  /* 0x0000038093927812 */ /* 0x000fe400078ec0ff */
[----:B------:R-:W-:Y:S02]  /*1fba0*/  IADD3 R151, P2, R4, 0xc040, RZ ;  /* 0x0000c04004977810 */ /* 0x000fe40007f5e0ff */
[----:B------:R-:W-:Y:S01]  /*1fbb0*/  LOP3.LUT R134, R134, R135, RZ, 0x3c, !PT ;  /* 0x0000008786867212 */ /* 0x000fe200078e3cff */
[----:B------:R-:W-:Y:S01]  /*1fbc0*/  IMAD.X R135, RZ, RZ, R5, P1 ;  /* 0x000000ffff877224 */ /* 0x000fe200008e0605 */
[----:B------:R-:W-:Y:S02]  /*1fbd0*/  LOP3.LUT R136, R137, 0x380, RZ, 0xc0, !PT ;  /* 0x0000038089887812 */ /* 0x000fe400078ec0ff */
[----:B------:R-:W-:-:S02]  /*1fbe0*/  LOP3.LUT R138, R139, 0x380, RZ, 0xc0, !PT ;  /* 0x000003808b8a7812 */ /* 0x000fc400078ec0ff */
[----:B------:R-:W-:Y:S02]  /*1fbf0*/  SHF.R.U64 R144, R144, 0x3, RZ ;  /* 0x0000000390907819 */ /* 0x000fe400000012ff */
[----:B------:R-:W-:Y:S02]  /*1fc00*/  LOP3.LUT R148, R149, 0x380, RZ, 0xc0, !PT ;  /* 0x0000038095947812 */ /* 0x000fe400078ec0ff */
[----:B------:R-:W-:Y:S02]  /*1fc10*/  IADD3 R4, P1, R4, 0xc060, RZ ;  /* 0x0000c06004047810 */ /* 0x000fe40007f3e0ff */
[----:B------:R-:W-:Y:S02]  /*1fc20*/  SHF.R.U64 R146, R146, 0x3, RZ ;  /* 0x0000000392927819 */ /* 0x000fe400000012ff */
[----:B------:R-:W-:Y:S02]  /*1fc30*/  LOP3.LUT R150, R151, 0x380, RZ, 0xc0, !PT ;  /* 0x0000038097967812 */ /* 0x000fe400078ec0ff */
[----:B------:R-:W-:-:S02]  /*1fc40*/  F2FP.F16.F32.PACK_AB R124, R125, R124 ;  /* 0x0000007c7d7c723e */ /* 0x000fc400000000ff */
[----:B------:R-:W-:Y:S02]  /*1fc50*/  SHF.R.U64 R136, R136, 0x3, RZ ;  /* 0x0000000388887819 */ /* 0x000fe400000012ff */
[----:B------:R-:W-:Y:S02]  /*1fc60*/  F2FP.F16.F32.PACK_AB R125, R127, R126 ;  /* 0x0000007e7f7d723e */ /* 0x000fe400000000ff */
[----:B------:R-:W-:Y:S02]  /*1fc70*/  F2FP.F16.F32.PACK_AB R116, R117, R116 ;  /* 0x000000747574723e */ /* 0x000fe400000000ff */
[----:B------:R-:W-:Y:S02]  /*1fc80*/  SHF.R.U64 R138, R138, 0x3, RZ ;  /* 0x000000038a8a7819 */ /* 0x000fe400000012ff */
[----:B------:R-:W-:Y:S02]  /*1fc90*/  MOV R140, R140 ;  /* 0x0000008c008c7202 */ /* 0x000fe40000000f00 */
[----:B------:R-:W-:-:S02]  /*1fca0*/  F2FP.F16.F32.PACK_AB R126, R121, R120 ;  /* 0x00000078797e723e */ /* 0x000fc400000000ff */
[----:B------:R-:W-:Y:S02]  /*1fcb0*/  F2FP.F16.F32.PACK_AB R127, R123, R122 ;  /* 0x0000007a7b7f723e */ /* 0x000fe400000000ff */
[----:B------:R-:W-:Y:S02]  /*1fcc0*/  F2FP.F16.F32.PACK_AB R117, R119, R118 ;  /* 0x000000767775723e */ /* 0x000fe400000000ff */
[----:B------:R-:W-:Y:S02]  /*1fcd0*/  F2FP.F16.F32.PACK_AB R108, R109, R108 ;  /* 0x0000006c6d6c723e */ /* 0x000fe400000000ff */
[----:B------:R-:W-:Y:S01]  /*1fce0*/  LOP3.LUT R144, R144, R145, RZ, 0x3c, !PT ;  /* 0x0000009190907212 */ /* 0x000fe200078e3cff */
[----:B------:R-:W-:Y:S01]  /*1fcf0*/  IMAD.X R145, RZ, RZ, R5, P0 ;  /* 0x000000ffff917224 */ /* 0x000fe200000e0605 */
[----:B------:R-:W-:Y:S02]  /*1fd00*/  SHF.R.U64 R148, R148, 0x3, RZ ;  /* 0x0000000394947819 */ /* 0x000fe400000012ff */
[----:B------:R-:W-:-:S02]  /*1fd10*/  MOV R142, R142 ;  /* 0x0000008e008e7202 */ /* 0x000fc40000000f00 */
[----:B------:R-:W-:Y:S02]  /*1fd20*/  LOP3.LUT R6, R4, 0x380, RZ, 0xc0, !PT ;  /* 0x0000038004067812 */ /* 0x000fe400078ec0ff */
[----:B------:R-:W-:Y:S02]  /*1fd30*/  F2FP.F16.F32.PACK_AB R118, R113, R112 ;  /* 0x000000707176723e */ /* 0x000fe400000000ff */
[----:B------:R-:W-:Y:S02]  /*1fd40*/  F2FP.F16.F32.PACK_AB R119, R115, R114 ;  /* 0x000000727377723e */ /* 0x000fe400000000ff */
[----:B------:R-:W-:Y:S02]  /*1fd50*/  F2FP.F16.F32.PACK_AB R109, R111, R110 ;  /* 0x0000006e6f6d723e */ /* 0x000fe400000000ff */
[----:B------:R-:W-:Y:S02]  /*1fd60*/  F2FP.F16.F32.PACK_AB R100, R101, R100 ;  /* 0x000000646564723e */ /* 0x000fe400000000ff */
[----:B------:R-:W-:Y:S01]  /*1fd70*/  LOP3.LUT R146, R146, R147, RZ, 0x3c, !PT ;  /* 0x0000009392927212 */ /* 0x000fe200078e3cff */
[----:B------:R-:W-:Y:S01]  /*1fd80*/  IMAD.X R147, RZ, RZ, R5, P4 ;  /* 0x000000ffff937224 */ /* 0x000fe200020e0605 */
[----:B------:R-:W-:-:S02]  /*1fd90*/  SHF.R.U64 R150, R150, 0x3, RZ ;  /* 0x0000000396967819 */ /* 0x000fc400000012ff */
[----:B------:R-:W-:Y:S02]  /*1fda0*/  MOV R20, R20 ;  /* 0x0000001400147202 */ /* 0x000fe40000000f00 */
[----:B------:R-:W-:Y:S02]  /*1fdb0*/  F2FP.F16.F32.PACK_AB R110, R105, R104 ;  /* 0x00000068696e723e */ /* 0x000fe400000000ff */
[----:B------:R-:W-:Y:S02]  /*1fdc0*/  F2FP.F16.F32.PACK_AB R111, R107, R106 ;  /* 0x0000006a6b6f723e */ /* 0x000fe400000000ff */
[----:B------:R-:W-:Y:S02]  /*1fdd0*/  F2FP.F16.F32.PACK_AB R101, R103, R102 ;  /* 0x000000666765723e */ /* 0x000fe400000000ff */
[----:B------:R-:W-:Y:S02]  /*1fde0*/  F2FP.F16.F32.PACK_AB R92, R93, R92 ;  /* 0x0000005c5d5c723e */ /* 0x000fe400000000ff */
[----:B------:R-:W-:Y:S01]  /*1fdf0*/  LOP3.LUT R136, R136, R137, RZ, 0x3c, !PT ;  /* 0x0000008988887212 */ /* 0x000fe200078e3cff */
[----:B------:R-:W-:Y:S01]  /*1fe00*/  IMAD.X R137, RZ, RZ, R5, P3 ;  /* 0x000000ffff897224 */ /* 0x000fe200018e0605 */
[----:B------:R-:W-:-:S02]  /*1fe10*/  MOV R128, R128 ;  /* 0x0000008000807202 */ /* 0x000fc40000000f00 */
[----:B------:R-:W-:Y:S02]  /*1fe20*/  F2FP.F16.F32.PACK_AB R102, R97, R96 ;  /* 0x000000606166723e */ /* 0x000fe400000000ff */
[----:B------:R-:W-:Y:S02]  /*1fe30*/  F2FP.F16.F32.PACK_AB R103, R99, R98 ;  /* 0x000000626367723e */ /* 0x000fe400000000ff */
[----:B------:R-:W-:Y:S02]  /*1fe40*/  F2FP.F16.F32.PACK_AB R93, R95, R94 ;  /* 0x0000005e5f5d723e */ /* 0x000fe400000000ff */
[----:B------:R-:W-:Y:S01]  /*1fe50*/  F2FP.F16.F32.PACK_AB R84, R85, R84 ;  /* 0x000000545554723e */ /* 0x000fe200000000ff */
[----:B------:R-:W-:Y:S01]  /*1fe60*/  STSM.16.M88.4 [R140], R124 ;  /* 0x0000007c8c007844 */ /* 0x000fe20000000200 */
        /* <DEDUP_REMOVED lines=10> */
[----:B------:R-:W-:Y:S01]  /*1ff10*/  SHF.R.U64 R6, R6, 0x3, RZ ;  /* 0x0000000306067819 */ /* 0x000fe200000012ff */
[----:B------:R-:W-:Y:S01]  /*1ff20*/  UIMAD.WIDE UR8, UR4, 0x4, UR8 ;  /* 0x00000004040878a5 */ /* 0x000fe2000f8e0208 */
[----:B------:R-:W-:-:S02]  /*1ff30*/  MOV R132, R132 ;  /* 0x0000008400847202 */ /* 0x000fc40000000f00 */
[----:B------:R-:W-:Y:S02]  /*1ff40*/  F2FP.F16.F32.PACK_AB R86, R81, R80 ;  /* 0x000000505156723e */ /* 0x000fe400000000ff */
[----:B------:R-:W-:Y:S02]  /*1ff50*/  F2FP.F16.F32.PACK_AB R87, R83, R82 ;  /* 0x000000525357723e */ /* 0x000fe400000000ff */
[----:B------:R-:W-:Y:S02]  /*1ff60*/  F2FP.F16.F32.PACK_AB R77, R79, R78 ;  /* 0x0000004e4f4d723e */ /* 0x000fe400000000ff */
[----:B------:R-:W-:Y:S01]  /*1ff70*/  F2FP.F16.F32.PACK_AB R68, R69, R68 ;  /* 0x000000444544723e */ /* 0x000fe200000000ff */
[----:B------:R0:W-:Y:S01]  /*1ff80*/  STSM.16.M88.4 [R20], R108 ;  /* 0x0000006c14007844 */ /* 0x0001e20000000200 */
[----:B------:R-:W-:Y:S01]  /*1ff90*/  LOP3.LUT R150, R150, R151, RZ, 0x3c, !PT ;  /* 0x0000009796967212 */ /* 0x000fe200078e3cff */
[----:B------:R-:W-:Y:S01]  /*1ffa0*/  IMAD.X R151, RZ, RZ, R5, P2 ;  /* 0x000000ffff977224 */ /* 0x000fe200010e0605 */
[----:B------:R-:W-:-:S02]  /*1ffb0*/  MOV R134, R134 ;  /* 0x0000008600867202 */ /* 0x000fc40000000f00 */
[----:B------:R-:W-:Y:S02]  /*1ffc0*/  F2FP.F16.F32.PACK_AB R78, R73, R72 ;  /* 0x00000048494e723e */ /* 0x000fe400000000ff */
[----:B------:R-:W-:Y:S02]  /*1ffd0*/  F2FP.F16.F32.PACK_AB R79, R75, R74 ;  /* 0x0000004a4b4f723e */ /* 0x000fe400000000ff */
[----:B------:R-:W-:Y:S02]  /*1ffe0*/  F2FP.F16.F32.PACK_AB R69, R71, R70 ;  /* 0x000000464745723e */ /* 0x000fe400000000ff */
[----:B------:R-:W-:Y:S01]  /*1fff0*/  F2FP.F16.F32.PACK_AB R60, R61, R60 ;  /* 0x0000003c3d3c723e */ /* 0x000fe200000000ff */
[----:B------:R-:W-:Y:S01]  /*20000*/  IMAD.X R5, RZ, RZ, R5, P1 ;  /* 0x000000ffff057224 */ /* 0x000fe200008e0605 */
[----:B------:R-:W-:Y:S01]  /*20010*/  MOV R144, R144 ;  /* 0x0000009000907202 */ /* 0x000fe20000000f00 */
[----:B------:R-:W-:Y:S01]  /*20020*/  STSM.16.M88.4 [R128], R100 ;  /* 0x0000006480007844 */ /* 0x000fe20000000200 */
[----:B------:R-:W-:Y:S01]  /*20030*/  F2FP.F16.F32.PACK_AB R70, R65, R64 ;  /* 0x000000404146723e */ /* 0x000fe200000000ff */
[----:B0-----:R-:W0:Y:S01]  /*20040*/  LDC R20, c[0x0][0xce8] ;  /* 0x00033a00ff147b82 */ /* 0x001e220000000800 */
[----:B------:R-:W-:-:S02]  /*20050*/  F2FP.F16.F32.PACK_AB R71, R67, R66 ;  /* 0x000000424347723e */ /* 0x000fc400000000ff */
[----:B------:R-:W-:Y:S02]  /*20060*/  F2FP.F16.F32.PACK_AB R61, R63, R62 ;  /* 0x0000003e3f3d723e */ /* 0x000fe400000000ff */
[----:B------:R-:W-:Y:S01]  /*20070*/  F2FP.F16.F32.PACK_AB R52, R53, R52 ;  /* 0x000000343534723e */ /* 0x000fe200000000ff */
[----:B------:R-:W-:Y:S01]  /*20080*/  STSM.16.M88.4 [R130], R92 ;  /* 0x0000005c82007844 */ /* 0x000fe20000000200 */
[----:B------:R-:W-:Y:S02]  /*20090*/  MOV R146, R146 ;  /* 0x0000009200927202 */ /* 0x000fe40000000f00 */
[----:B------:R-:W-:Y:S02]  /*200a0*/  F2FP.F16.F32.PACK_AB R62, R57, R56 ;  /* 0x00000038393e723e */ /* 0x000fe400000000ff */
[----:B------:R-:W-:Y:S02]  /*200b0*/  F2FP.F16.F32.PACK_AB R63, R59, R58 ;  /* 0x0000003a3b3f723e */ /* 0x000fe400000000ff */
[----:B------:R-:W-:-:S02]  /*200c0*/  F2FP.F16.F32.PACK_AB R53, R55, R54 ;  /* 0x000000363735723e */ /* 0x000fc400000000ff */
[----:B------:R-:W-:Y:S01]  /*200d0*/  F2FP.F16.F32.PACK_AB R44, R45, R44 ;  /* 0x0000002c2d2c723e */ /* 0x000fe200000000ff */
[----:B------:R-:W-:Y:S01]  /*200e0*/  STSM.16.M88.4 [R132], R84 ;  /* 0x0000005484007844 */ /* 0x000fe20000000200 */
[----:B------:R-:W-:Y:S02]  /*200f0*/  LOP3.LUT R4, R6, R4, RZ, 0x3c, !PT ;  /* 0x0000000406047212 */ /* 0x000fe400078e3cff */
[----:B------:R-:W-:Y:S02]  /*20100*/  MOV R136, R136 ;  /* 0x0000008800887202 */ /* 0x000fe40000000f00 */
[----:B------:R-:W-:Y:S02]  /*20110*/  F2FP.F16.F32.PACK_AB R54, R49, R48 ;  /* 0x000000303136723e */ /* 0x000fe400000000ff */
[----:B------:R-:W-:Y:S02]  /*20120*/  F2FP.F16.F32.PACK_AB R55, R51, R50 ;  /* 0x000000323337723e */ /* 0x000fe400000000ff */
[----:B------:R-:W-:-:S02]  /*20130*/  F2FP.F16.F32.PACK_AB R45, R47, R46 ;  /* 0x0000002e2f2d723e */ /* 0x000fc400000000ff */
[----:B------:R-:W-:Y:S01]  /*20140*/  F2FP.F16.F32.PACK_AB R36, R37, R36 ;  /* 0x000000242524723e */ /* 0x000fe200000000ff */
[----:B------:R-:W-:Y:S01]  /*20150*/  STSM.16.M88.4 [R134], R76 ;  /* 0x0000004c86007844 */ /* 0x000fe20000000200 */
[----:B------:R-:W-:Y:S02]  /*20160*/  MOV R138, R138 ;  /* 0x0000008a008a7202 */ /* 0x000fe40000000f00 */
[----:B------:R-:W-:Y:S02]  /*20170*/  F2FP.F16.F32.PACK_AB R46, R41, R40 ;  /* 0x00000028292e723e */ /* 0x000fe400000000ff */
[----:B------:R-:W-:Y:S02]  /*20180*/  F2FP.F16.F32.PACK_AB R47, R43, R42 ;  /* 0x0000002a2b2f723e */ /* 0x000fe400000000ff */
[----:B------:R-:W-:Y:S01]  /*20190*/  F2FP.F16.F32.PACK_AB R37, R39, R38 ;  /* 0x000000262725723e */ /* 0x000fe200000000ff */
[----:B------:R-:W-:Y:S01]  /*201a0*/  STSM.16.M88.4 [R144], R68 ;  /* 0x0000004490007844 */ /* 0x000fe20000000200 */
[----:B------:R-:W-:-:S02]  /*201b0*/  MOV R148, R148 ;  /* 0x0000009400947202 */ /* 0x000fc40000000f00 */
[----:B------:R-:W-:Y:S01]  /*201c0*/  MOV R150, R150 ;  /* 0x0000009600967202 */ /* 0x000fe20000000f00 */
[----:B------:R-:W-:Y:S01]  /*201d0*/  STSM.16.M88.4 [R146], R60 ;  /* 0x0000003c92007844 */ /* 0x000fe20000000200 */
[----:B------:R-:W-:-:S03]  /*201e0*/  MOV R4, R4 ;  /* 0x0000000400047202 */ /* 0x000fc60000000f00 */
[----:B------:R-:W-:Y:S04]  /*201f0*/  STSM.16.M88.4 [R136], R52 ;  /* 0x0000003488007844 */ /* 0x000fe80000000200 */
[----:B------:R-:W-:Y:S01]  /*20200*/  STSM.16.M88.4 [R138], R44 ;  /* 0x0000002c8a007844 */ /* 0x000fe20000000200 */
[----:B------:R-:W-:Y:S02]  /*20210*/  ISETP.NE.U32.AND P1, PT, RZ, UR10, PT ;  /* 0x0000000aff007c0c */ /* 0x000fe4000bf25070 */
[----:B--2---:R-:W-:Y:S02]  /*20220*/  F2FP.F16.F32.PACK_AB R28, R29, R28 ;  /* 0x0000001c1d1c723e */ /* 0x004fe400000000ff */
[----:B------:R-:W-:Y:S02]  /*20230*/  F2FP.F16.F32.PACK_AB R29, R31, R30 ;  /* 0x0000001e1f1d723e */ /* 0x000fe400000000ff */
[----:B---3--:R-:W-:-:S02]  /*20240*/  F2FP.F16.F32.PACK_AB R30, R25, R24 ;  /* 0x00000018191e723e */ /* 0x008fc400000000ff */
[----:B------:R-:W-:Y:S02]  /*20250*/  F2FP.F16.F32.PACK_AB R31, R27, R26 ;  /* 0x0000001a1b1f723e */ /* 0x000fe400000000ff */
[----:B------:R-:W-:Y:S02]  /*20260*/  ISETP.NE.AND.EX P1, PT, RZ, UR11, PT, P1 ;  /* 0x0000000bff007c0c */ /* 0x000fe4000bf25310 */
[----:B----4-:R-:W-:Y:S02]  /*20270*/  F2FP.F16.F32.PACK_AB R38, R33, R32 ;  /* 0x000000202126723e */ /* 0x010fe400000000ff */
[----:B------:R-:W-:Y:S02]  /*20280*/  F2FP.F16.F32.PACK_AB R39, R35, R34 ;  /* 0x000000222327723e */ /* 0x000fe400000000ff */
[----:B------:R-:W-:Y:S02]  /*20290*/  F2FP.F16.F32.PACK_AB R12, R13, R12 ;  /* 0x0000000c0d0c723e */ /* 0x000fe400000000ff */
[----:B------:R-:W-:-:S02]  /*202a0*/  F2FP.F16.F32.PACK_AB R13, R15, R14 ;  /* 0x0000000e0f0d723e */ /* 0x000fc400000000ff */
[----:B------:R-:W-:Y:S01]  /*202b0*/  F2FP.F16.F32.PACK_AB R14, R9, R8 ;  /* 0x00000008090e723e */ /* 0x000fe200000000ff */
[----:B------:R-:W-:Y:S01]  /*202c0*/  IMAD.U32 R8, RZ, RZ, UR8 ;  /* 0x00000008ff087e24 */ /* 0x000fe2000f8e00ff */
[----:B------:R-:W-:Y:S01]  /*202d0*/  F2FP.F16.F32.PACK_AB R15, R11, R10 ;  /* 0x0000000a0b0f723e */ /* 0x000fe200000000ff */
[----:B------:R-:W-:Y:S01]  /*202e0*/  IMAD.U32 R9, RZ, RZ, UR9 ;  /* 0x00000009ff097e24 */ /* 0x000fe2000f8e00ff */
[----:B------:R-:W-:Y:S01]  /*202f0*/  ULDC.64 UR8, c[0x0][0xd08] ;  /* 0x0003420000087ab9 */ /* 0x000fe20000000a00 */
[----:B------:R-:W-:Y:S01]  /*20300*/  STSM.16.M88.4 [R148], R36 ;  /* 0x0000002494007844 */ /* 0x000fe20000000200 */
[----:B------:R-:W-:-:S03]  /*20310*/  UISETP.NE.U32.AND UP0, UPT, UR8, URZ, UPT ;  /* 0x0000003f0800728c */ /* 0x000fc6000bf05070 */
[----:B------:R-:W-:Y:S01]  /*20320*/  STSM.16.M88.4 [R150], R28 ;  /* 0x0000001c96007844 */ /* 0x000fe20000000200 */
[----:B------:R-:W-:-:S03]  /*20330*/  UISETP.NE.AND.EX UP0, UPT, UR9, URZ, UPT, UP0 ;  /* 0x0000003f0900728c */ /* 0x000fc6000bf05300 */
[----:B------:R1:W-:Y:S01]  /*20340*/  STSM.16.M88.4 [R4], R12 ;  /* 0x0000000c04007844 */ /* 0x0003e20000000200 */
[----:B------:R-:W-:Y:S02]  /*20350*/  BAR.SYNC.DEFER_BLOCKING 0x1, 0x100 ;  /* 0x0044000000007b1d */ /* 0x000fe40000010000 */
[----:B------:R-:W-:-:S05]  /*20360*/  PLOP3.LUT P0, PT, PT, PT, UP0, 0x80, 0x0 ;  /* 0x000000000000781c */ /* 0x000fca0003f0f008 */
[----:B------:R-:W-:Y:S02]  /*20370*/  @UP0 ULDC.64 UR8, c[0x0][0xd08] ;  /* 0x0003420000080ab9 */ /* 0x000fe40000000a00 */
[----:B------:R-:W-:-:S03]  /*20380*/  @UP0 UIMAD.WIDE UR8, UR4, 0x4, UR8 ;  /* 0x00000004040808a5 */ /* 0x000fc6000f8e0208 */
[----:B------:R-:W-:Y:S02]  /*20390*/  ULDC UR4, c[0x0][0xb88] ;  /* 0x0002e20000047ab9 */ /* 0x000fe40000000800 */
[----:B------:R-:W-:Y:S01]  /*203a0*/  IMAD.U32 R11, RZ, RZ, UR4 ;  /* 0x00000004ff0b7e24 */ /* 0x000fe2000f8e00ff */
[----:B------:R2:W5:Y:S01]  /*203b0*/  @P1 LDG.E R10, desc[UR36][R8.64] ;  /* 0x00000024080a1981 */ /* 0x000562000c1e1900 */
[----:B-1----:R-:W-:Y:S01]  /*203c0*/  IMAD.U32 R4, RZ, RZ, UR8 ;  /* 0x00000008ff047e24 */ /* 0x002fe2000f8e00ff */
[----:B------:R-:W-:Y:S01]  /*203d0*/  UISETP.NE.AND UP0, UPT, UR59, URZ, UPT ;  /* 0x0000003f3b00728c */ /* 0x000fe2000bf05270 */
[----:B------:R-:W-:Y:S01]  /*203e0*/  IMAD.U32 R5, RZ, RZ, UR9 ;  /* 0x00000009ff057e24 */ /* 0x000fe2000f8e00ff */
[----:B------:R-:W-:-:S04]  /*203f0*/  ULDC UR4, c[0x0][0xbd4] ;  /* 0x0002f50000047ab9 */ /* 0x000fc80000000800 */
[----:B------:R2:W5:Y:S01]  /*20400*/  @P0 LDG.E R11, desc[UR36][R4.64] ;  /* 0x00000024040b0981 */ /* 0x000562000c1e1900 */
[----:B------:R-:W-:Y:S01]  /*20410*/  USEL UR4, UR59, UR4, UP0 ;  /* 0x000000043b047287 */ /* 0x000fe20008000000 */
[----:B0-----:R-:W-:Y:S11]  /*20420*/  @P0 BRA `(.L_x_3540) ;  /* 0x0000000000100947 */ /* 0x001ff60003800000 */
[----:B------:R-:W-:Y:S05]  /*20430*/  @!P1 BRA `(.L_x_3540) ;  /* 0x00000000000c9947 */ /* 0x000fea0003800000 */
[----:B--2---:R-:W2:Y:S04]  /*20440*/  LDG.E R4, desc[UR36][R8.64] ;  /* 0x0000002408047981 */ /* 0x004ea8000c1e1900 */
[----:B-----5:R-:W2:Y:S02]  /*20450*/  LDG.E R11, desc[UR36][R8.64+0x4] ;  /* 0x00000424080b7981 */ /* 0x020ea4000c1e1900 */
[----:B--2---:R-:W-:-:S07]  /*20460*/  IMAD.IADD R11, R11, 0x1, -R4 ;  /* 0x000000010b0b7824 */ /* 0x004fce00078e0a04 */
.L_x_3540:
[----:B--2---:R-:W2:Y:S04]  /*20470*/  LDL R4, [R1+0x4b0] ;  /* 0x0004b00001047983 */ /* 0x004ea80000100800 */
[----:B------:R-:W3:Y:S01]  /*20480*/  LDL R8, [R1+0x4cc] ;  /* 0x0004cc0001087983 */ /* 0x000ee20000100800 */
[----:B-----5:R-:W-:Y:S01]  /*20490*/  IMAD R6, R11, R20, RZ ;  /* 0x000000140b067224 */ /* 0x020fe200078e02ff */
[----:B------:R-:W-:Y:S01]  /*204a0*/  R2UR UR8, R216 ;  /* 0x00000000d80872ca */ /* 0x000fe200000e0000 */
[----:B------:R-:W-:Y:S01]  /*204b0*/  VIADD R25, R178, UR58 ;  /* 0x0000003ab2197c36 */ /* 0x000fe20008000000 */
[----:B------:R-:W-:Y:S01]  /*204c0*/  ISETP.NE.AND P2, PT, R20, 0x1, PT ;  /* 0x000000011400780c */ /* 0x000fe20003f45270 */
[----:B------:R-:W-:Y:S01]  /*204d0*/  UISETP.GT.AND UP1, UPT, UR4, 0x1, UPT ;  /* 0x000000010400788c */ /* 0x000fe2000bf24270 */
[----:B------:R-:W-:-:S03]  /*204e0*/  UMOV UR19, 0xab8 ;  /* 0x00000ab800137882 */ /* 0x000fc60000000000 */
[----:B------:R-:W-:-:S08]  /*204f0*/  USEL UR19, UR19, 0xa78, UP1 ;  /* 0x00000a7813137887 */ /* 0x000fd00008800000 */
[----:B------:R-:W0:Y:S01]  /*20500*/  @P2 LDC R5, c[0x0][0xcf0] ;  /* 0x00033c00ff052b82 */ /* 0x000e220000000800 */
[----:B------:R-:W-:Y:S01]  /*20510*/  UISETP.NE.U32.AND UP0, UPT, UR10, URZ, UPT ;  /* 0x0000003f0a00728c */ /* 0x000fe2000bf05070 */
[----:B------:R-:W-:Y:S01]  /*20520*/  UMOV UR4, URZ ;  /* 0x0000003f00047c82 */ /* 0x000fe20008000000 */
[----:B------:R-:W-:Y:S01]  /*20530*/  USHF.R.S32.HI UR10, URZ, 0x1f, UR8 ;  /* 0x0000001f3f0a7899 */ /* 0x000fe20008011408 */
[----:B------:R-:W-:Y:S01]  /*20540*/  @P1 R2UR UR4, R10 ;  /* 0x000000000a0412ca */ /* 0x000fe200000e0000 */
[----:B------:R-:W-:Y:S02]  /*20550*/  UISETP.NE.AND.EX UP0, UPT, UR11, URZ, UPT, UP0 ;  /* 0x0000003f0b00728c */ /* 0x000fe4000bf05300 */
[----:B------:R-:W-:Y:S02]  /*20560*/  USEL UR9, UR61, URZ, UP1 ;  /* 0x0000003f3d097287 */ /* 0x000fe40008800000 */
[----:B------:R-:W-:Y:S02]  /*20570*/  USEL UR8, UR8, URZ, !UP0 ;  /* 0x0000003f08087287 */ /* 0x000fe4000c000000 */
[----:B------:R-:W-:Y:S01]  /*20580*/  USEL UR18, UR10, URZ, !UP0 ;  /* 0x0000003f0a127287 */ /* 0x000fe2000c000000 */
[----:B------:R-:W-:-:S02]  /*20590*/  ULDC.64 UR12, c[0x0][UR19+0x220] ;  /* 0x00008800130c7abb */ /* 0x000fc40008000a00 */
[----:B------:R-:W-:Y:S01]  /*205a0*/  ULDC.64 UR10, c[0x0][UR19+0x218] ;  /* 0x00008600130a7abb */ /* 0x000fe20008000a00 */
[----:B------:R-:W-:Y:S01]  /*205b0*/  ULDC.64 UR14, c[0x0][UR19+0x228] ;  /* 0x00008a00130e7abb */ /* 0x000fe20008000a00 */
[----:B------:R-:W-:Y:S02]  /*205c0*/  UIMAD UR13, UR13, UR8, URZ ;  /* 0x000000080d0d72a4 */ /* 0x000fe4000f8e023f */
[----:B------:R-:W-:Y:S02]  /*205d0*/  UIMAD.WIDE.U32 UR16, UR10, UR60, URZ ;  /* 0x0000003c0a1072a5 */ /* 0x000fe4000f8e003f */
[----:B------:R-:W-:Y:S01]  /*205e0*/  UIMAD UR20, UR11, UR60, URZ ;  /* 0x0000003c0b1472a4 */ /* 0x000fe2000f8e023f */
[----:B--2---:R-:W-:Y:S02]  /*205f0*/  LOP3.LUT P0, RZ, R4, 0x3, RZ, 0xc0, !PT ;  /* 0x0000000304ff7812 */ /* 0x004fe4000780c0ff */
[----:B------:R-:W1:Y:S02]  /*20600*/  @P2 LDC R4, c[0x0][0xcec] ;  /* 0x00033b00ff042b82 */ /* 0x000e640000000800 */
[----:B------:R-:W-:-:S13]  /*20610*/  ISETP.GE.OR P3, PT, R25, R6, P0 ;  /* 0x000000061900720c */ /* 0x000fda0000766670 */
[----:B------:R-:W2:Y:S01]  /*20620*/  @!P3 LDL R13, [R1+0x210] ;  /* 0x00021000010db983 */ /* 0x000ea20000100800 */
[----:B---3--:R-:W-:Y:S01]  /*20630*/  VIADD R21, R8, UR58 ;  /* 0x0000003a08157c36 */ /* 0x008fe20008000000 */
[----:B------:R-:W-:Y:S02]  /*20640*/  UIMAD.WIDE.U32 UR10, UR12, UR8, URZ ;  /* 0x000000080c0a72a5 */ /* 0x000fe4000f8e003f */
[----:B------:R-:W-:Y:S01]  /*20650*/  UIMAD.WIDE.U32 UR22, UR14, UR9, URZ ;  /* 0x000000090e1672a5 */ /* 0x000fe2000f8e003f */
[----:B------:R-:W-:Y:S01]  /*20660*/  IMAD.MOV.U32 R9, RZ, RZ, R21 ;  /* 0x000000ffff097224 */ /* 0x000fe200078e0015 */
[----:B------:R-:W-:Y:S02]  /*20670*/  UIMAD UR9, UR15, UR9, URZ ;  /* 0x000000090f0972a4 */ /* 0x000fe4000f8e023f */
[----:B------:R-:W-:Y:S01]  /*20680*/  UIMAD UR13, UR12, UR18, UR13 ;  /* 0x000000120c0d72a4 */ /* 0x000fe2000f8e020d */
[----:B-1----:R-:W-:Y:S01]  /*20690*/  @P2 IMAD.HI.U32 R4, R21, R4, RZ ;  /* 0x0000000415042227 */ /* 0x002fe200078e00ff */
[----:B------:R-:W-:-:S02]  /*206a0*/  UIADD3 UR16, UP0, UP2, UR10, UR16, UR4 ;  /* 0x000000100a107290 */ /* 0x000fc4000fa1e004 */
[----:B------:R-:W-:Y:S02]  /*206b0*/  UIADD3 UR10, UR23, UR9, URZ ;  /* 0x00000009170a7290 */ /* 0x000fe4000fffe03f */
[----:B0-----:R-:W-:Y:S01]  /*206c0*/  @P2 SHF.R.U32.HI R9, RZ, R5, R4 ;  /* 0x00000005ff092219 */ /* 0x001fe20000011604 */
[----:B------:R-:W-:Y:S01]  /*206d0*/  UIADD3 UR20, UR17, UR20, URZ ;  /* 0x0000001411147290 */ /* 0x000fe2000fffe03f */
[----:B------:R-:W-:Y:S01]  /*206e0*/  IMAD.U32 R4, RZ, RZ, UR22 ;  /* 0x00000016ff047e24 */ /* 0x000fe2000f8e00ff */
[----:B------:R-:W-:Y:S01]  /*206f0*/  UIADD3 UR9, UR11, UR13, URZ ;  /* 0x0000000d0b097290 */ /* 0x000fe2000fffe03f */
[----:B------:R-:W-:Y:S01]  /*20700*/  IMAD.U32 R5, RZ, RZ, UR23 ;  /* 0x00000017ff057e24 */ /* 0x000fe2000f8e00ff */
[----:B------:R-:W-:Y:S01]  /*20710*/  USHF.R.S32.HI UR14, URZ, 0x1f, UR4 ;  /* 0x0000001f3f0e7899 */ /* 0x000fe20008011404 */
[----:B------:R-:W-:Y:S01]  /*20720*/  IMAD.MOV R11, RZ, RZ, -R9 ;  /* 0x000000ffff0b7224 */ /* 0x000fe200078e0a09 */
[----:B------:R-:W-:Y:S01]  /*20730*/  IADD3 R4, P1, P4, R9, UR16, R4 ;  /* 0x0000001009047c10 */ /* 0x000fe2000fc3e004 */
[----:B------:R-:W-:Y:S01]  /*20740*/  IMAD.U32 R10, RZ, RZ, UR10 ;  /* 0x0000000aff0a7e24 */ /* 0x000fe2000f8e00ff */
[----:B------:R-:W-:Y:S01]  /*20750*/  UIADD3.X UR9, UR9, UR20, UR14, UP0, UP2 ;  /* 0x0000001409097290 */ /* 0x000fe200087e440e */
[----:B------:R-:W-:Y:S01]  /*20760*/  IMAD R11, R20, R11, R21 ;  /* 0x0000000b140b7224 */ /* 0x000fe200078e0215 */
[----:B------:R-:W-:Y:S01]  /*20770*/  SHF.R.S32.HI R5, RZ, 0x1f, R9 ;  /* 0x0000001fff057819 */ /* 0x000fe20000011409 */
[----:B------:R-:W-:Y:S01]  /*20780*/  ULDC.64 UR10, c[0x0][UR19+0x210] ;  /* 0x00008400130a7abb */ /* 0x000fe20008000a00 */
[----:B------:R-:W-:Y:S01]  /*20790*/  ULDC.64 UR12, c[0x0][0xca8] ;  /* 0x00032a00000c7ab9 */ /* 0x000fe20000000a00 */
[----:B------:R-:W-:Y:S01]  /*207a0*/  IMAD R9, R11, UR11, RZ ;  /* 0x0000000b0b097c24 */ /* 0x000fe2000f8e02ff */
[----:B------:R-:W-:Y:S01]  /*207b0*/  SHF.R.S32.HI R8, RZ, 0x1f, R11 ;  /* 0x0000001fff087819 */ /* 0x000fe2000001140b */
[----:B------:R-:W-:Y:S01]  /*207c0*/  @!UP1 ULDC UR12, c[0x0][0xc50] ;  /* 0x00031400000c9ab9 */ /* 0x000fe20000000800 */
[----:B------:R-:W-:Y:S01]  /*207d0*/  IADD3.X R5, R5, UR9, R10, P1, P4 ;  /* 0x0000000905057c10 */ /* 0x000fe20008fe840a */
[----:B------:R-:W-:-:S02]  /*207e0*/  @!UP1 ULDC UR13, c[0x0][0xc54] ;  /* 0x00031500000d9ab9 */ /* 0x000fc40000000800 */
[----:B------:R-:W-:Y:S02]  /*207f0*/  IMAD R9, R8, UR10, R9 ;  /* 0x0000000a08097c24 */ /* 0x000fe4000f8e0209 */
[----:B------:R-:W-:-:S04]  /*20800*/  IMAD.WIDE.U32 R4, R11, UR10, R4 ;  /* 0x0000000a0b047c25 */ /* 0x000fc8000f8e0004 */
[----:B------:R-:W-:Y:S01]  /*20810*/  IMAD.IADD R5, R5, 0x1, R9 ;  /* 0x0000000105057824 */ /* 0x000fe200078e0209 */
[----:B------:R-:W-:Y:S01]  /*20820*/  LEA R10, P1, R4, UR12, 0x2 ;  /* 0x0000000c040a7c11 */ /* 0x000fe2000f8210ff */
[----:B------:R-:W-:-:S03]  /*20830*/  VIADD R11, R25, 0x8 ;  /* 0x00000008190b7836 */ /* 0x000fc60000000000 */
[----:B------:R-:W-:Y:S01]  /*20840*/  LEA.HI.X R12, R4, UR13, R5, 0x2, P1 ;  /* 0x0000000d040c7c11 */ /* 0x000fe200088f1405 */
[----:B------:R-:W-:Y:S01]  /*20850*/  SHFL.IDX PT, R8, R10, RZ, 0x1c1f ;  /* 0x001c1fff0a087589 */ /* 0x000fe200000e0000 */
[----:B------:R-:W-:-:S03]  /*20860*/  ISETP.GE.OR P0, PT, R11, R6, P0 ;  /* 0x000000060b00720c */ /* 0x000fc60000706670 */
[----:B------:R-:W2:Y:S04]  /*20870*/  SHFL.IDX PT, R9, R12, RZ, 0x1c1f ;  /* 0x001c1fff0c097589 */ /* 0x000ea800000e0000 */
[----:B--2---:R-:W-:Y:S06]  /*20880*/  @!P3 ST.E desc[UR36][R8.64], R13 ;  /* 0x0000000d0800b985 */ /* 0x004fec000c101924 */
[----:B------:R-:W2:Y:S01]  /*20890*/  @!P0 LDL R15, [R1+0x214] ;  /* 0x00021400010f8983 */ /* 0x000ea20000100800 */
[----:B------:R-:W-:-:S02]  /*208a0*/  PLOP3.LUT P1, PT, PT, PT, UP1, 0x80, 0x0 ;  /* 0x000000000000781c */ /* 0x000fc40003f2f018 */
[-C--:B------:R-:W-:Y:S01]  /*208b0*/  ISETP.GE.AND P3, PT, R25, R6.reuse, PT ;  /* 0x000000061900720c */ /* 0x080fe20003f66270 */
[----:B------:R-:W-:Y:S04]  /*208c0*/  SHFL.IDX PT, R4, R10, 0x1, 0x1c1f ;  /* 0x003c1f000a047f89 */ /* 0x000fe800000e0000 */
[----:B------:R-:W2:Y:S04]  /*208d0*/  SHFL.IDX PT, R5, R12, 0x1, 0x1c1f ;  /* 0x003c1f000c057f89 */ /* 0x000ea800000e0000 */
[----:B--2---:R0:W-:Y:S01]  /*208e0*/  @!P0 ST.E desc[UR36][R4.64], R15 ;  /* 0x0000000f04008985 */ /* 0x0041e2000c101924 */
[----:B------:R-:W-:Y:S01]  /*208f0*/  ISETP.GE.AND P0, PT, R11, R6, PT ;  /* 0x000000060b00720c */ /* 0x000fe20003f06270 */
[----:B------:R-:W-:-:S12]  /*20900*/  @P1 BRA `(.L_x_3541) ;  /* 0x0000000c00c81947 */ /* 0x000fd80003800000 */
[----:B0-----:R-:W-:Y:S01]  /*20910*/  IMAD R5, R215, 0x40, R18 ;  /* 0x00000040d7057824 */ /* 0x001fe200078e0212 */
[----:B------:R-:W-:Y:S01]  /*20920*/  ULDC.64 UR12, c[0x0][0xba0] ;  /* 0x0002e800000c7ab9 */ /* 0x000fe20000000a00 */
[----:B------:R-:W0:Y:S02]  /*20930*/  @P2 LDC R21, c[0x0][0xcf0] ;  /* 0x00033c00ff152b82 */ /* 0x000e240000000800 */
[----:B------:R-:W-:-:S03]  /*20940*/  IMAD.WIDE R2, R5, 0x2, R2 ;  /* 0x0000000205027825 */ /* 0x000fc600078e0202 */
[C---:B------:R-:W-:Y:S02]  /*20950*/  IADD3 R13, P4, R2.reuse, 0x1000, RZ ;  /* 0x00001000020d7810 */ /* 0x040fe40007f9e0ff */
[C---:B------:R-:W-:Y:S02]  /*20960*/  IADD3 R25, P3, R2.reuse, 0x2000, RZ ;  /* 0x0000200002197810 */ /* 0x040fe40007f7e0ff */
[----:B------:R-:W-:Y:S02]  /*20970*/  LOP3.LUT R12, R13, 0x380, RZ, 0xc0, !PT ;  /* 0x000003800d0c7812 */ /* 0x000fe400078ec0ff */
[----:B------:R-:W-:Y:S02]  /*20980*/  LOP3.LUT R24, R25, 0x380, RZ, 0xc0, !PT ;  /* 0x0000038019187812 */ /* 0x000fe400078ec0ff */
[----:B------:R-:W-:Y:S02]  /*20990*/  IADD3 R29, P1, R2, 0x3000, RZ ;  /* 0x00003000021d7810 */ /* 0x000fe40007f3e0ff */
[----:B------:R-:W-:-:S02]  /*209a0*/  SHF.R.U64 R12, R12, 0x3, RZ ;  /* 0x000000030c0c7819 */ /* 0x000fc400000012ff */
[----:B------:R-:W-:Y:S02]  /*209b0*/  SHF.R.U64 R24, R24, 0x3, RZ ;  /* 0x0000000318187819 */ /* 0x000fe400000012ff */
[----:B------:R-:W-:Y:S02]  /*209c0*/  LOP3.LUT R28, R29, 0x380, RZ, 0xc0, !PT ;  /* 0x000003801d1c7812 */ /* 0x000fe400078ec0ff */
[----:B------:R-:W-:Y:S01]  /*209d0*/  LOP3.LUT R12, R12, R13, RZ, 0x3c, !PT ;  /* 0x0000000d0c0c7212 */ /* 0x000fe200078e3cff */
[--C-:B------:R-:W-:Y:S01]  /*209e0*/  IMAD.X R13, RZ, RZ, R3.reuse, P4 ;  /* 0x000000ffff0d7224 */ /* 0x100fe200020e0603 */
[----:B------:R-:W-:Y:S01]  /*209f0*/  LOP3.LUT R24, R24, R25, RZ, 0x3c, !PT ;  /* 0x0000001918187212 */ /* 0x000fe200078e3cff */
[----:B------:R-:W-:Y:S01]  /*20a00*/  IMAD.X R25, RZ, RZ, R3, P3 ;  /* 0x000000ffff197224 */ /* 0x000fe200018e0603 */
[C---:B------:R-:W-:Y:S02]  /*20a10*/  IADD3 R33, P0, R2.reuse, 0x4000, RZ ;  /* 0x0000400002217810 */ /* 0x040fe40007f1e0ff */
[C---:B------:R-:W-:Y:S01]  /*20a20*/  IADD3 R37, P6, R2.reuse, 0x5000, RZ ;  /* 0x0000500002257810 */ /* 0x040fe20007fde0ff */
[----:B------:R-:W-:Y:S01]  /*20a30*/  UIMAD UR9, UR14, UR12, URZ ;  /* 0x0000000c0e0972a4 */ /* 0x000fe2000f8e023f */
[C---:B------:R-:W-:Y:S01]  /*20a40*/  IADD3 R41, P5, R2.reuse, 0x6000, RZ ;  /* 0x0000600002297810 */ /* 0x040fe20007fbe0ff */
[----:B------:R-:W-:Y:S01]  /*20a50*/  UIMAD.WIDE.U32 UR10, UR4, UR12, URZ ;  /* 0x0000000c040a72a5 */ /* 0x000fe2000f8e003f */
[C---:B------:R-:W-:Y:S01]  /*20a60*/  IADD3 R45, P4, R2.reuse, 0x7000, RZ ;  /* 0x00007000022d7810 */ /* 0x040fe20007f9e0ff */
[----:B------:R-:W5:Y:S01]  /*20a70*/  LD.E.128 R12, desc[UR36][R12.64] ;  /* 0x000000240c0c7980 */ /* 0x000f62000c101d00 */
[----:B------:R-:W-:-:S02]  /*20a80*/  IADD3 R49, P3, R2, 0x8000, RZ ;  /* 0x0000800002317810 */ /* 0x000fc40007f7e0ff */
[----:B------:R-:W-:Y:S01]  /*20a90*/  SHF.R.U64 R28, R28, 0x3, RZ ;  /* 0x000000031c1c7819 */ /* 0x000fe200000012ff */
[----:B------:R-:W5:Y:S01]  /*20aa0*/  LD.E.128 R24, desc[UR36][R24.64] ;  /* 0x0000002418187980 */ /* 0x000f62000c101d00 */
[----:B------:R-:W-:Y:S02]  /*20ab0*/  LOP3.LUT R32, R33, 0x380, RZ, 0xc0, !PT ;  /* 0x0000038021207812 */ /* 0x000fe400078ec0ff */
[----:B------:R-:W-:Y:S02]  /*20ac0*/  LOP3.LUT R36, R37, 0x380, RZ, 0xc0, !PT ;  /* 0x0000038025247812 */ /* 0x000fe400078ec0ff */
[----:B------:R-:W-:Y:S02]  /*20ad0*/  LOP3.LUT R40, R41, 0x380, RZ, 0xc0, !PT ;  /* 0x0000038029287812 */ /* 0x000fe400078ec0ff */
[----:B------:R-:W-:Y:S02]  /*20ae0*/  LOP3.LUT R44, R45, 0x380, RZ, 0xc0, !PT ;  /* 0x000003802d2c7812 */ /* 0x000fe400078ec0ff */
[----:B------:R-:W-:-:S02]  /*20af0*/  LOP3.LUT R48, R49, 0x380, RZ, 0xc0, !PT ;  /* 0x0000038031307812 */ /* 0x000fc400078ec0ff */
[----:B------:R-:W-:Y:S01]  /*20b00*/  LOP3.LUT R28, R28, R29, RZ, 0x3c, !PT ;  /* 0x0000001d1c1c7212 */ /* 0x000fe200078e3cff */
[----:B------:R-:W-:Y:S01]  /*20b10*/  IMAD.X R29, RZ, RZ, R3, P1 ;  /* 0x000000ffff1d7224 */ /* 0x000fe200008e0603 */
[----:B------:R-:W-:Y:S02]  /*20b20*/  IADD3 R53, P1, R2, 0x9000, RZ ;  /* 0x0000900002357810 */ /* 0x000fe40007f3e0ff */
[----:B------:R-:W-:Y:S02]  /*20b30*/  SHF.R.U64 R32, R32, 0x3, RZ ;  /* 0x0000000320207819 */ /* 0x000fe400000012ff */
[----:B------:R-:W-:Y:S02]  /*20b40*/  SHF.R.U64 R36, R36, 0x3, RZ ;  /* 0x0000000324247819 */ /* 0x000fe400000012ff */
[----:B------:R-:W-:Y:S01]  /*20b50*/  LOP3.LUT R9, R2, 0x380, RZ, 0xc0, !PT ;  /* 0x0000038002097812 */ /* 0x000fe200078ec0ff */
[----:B------:R-:W-:Y:S01]  /*20b60*/  UIMAD UR9, UR4, UR13, UR9 ;  /* 0x0000000d040972a4 */ /* 0x000fe2000f8e0209 */
[----:B------:R-:W-:Y:S01]  /*20b70*/  SHF.R.U64 R40, R40, 0x3, RZ ;  /* 0x0000000328287819 */ /* 0x000fe200000012ff */
[----:B------:R-:W5:Y:S01]  /*20b80*/  LD.E.128 R28, desc[UR36][R28.64] ;  /* 0x000000241c1c7980 */ /* 0x000f62000c101d00 */
[----:B------:R-:W-:Y:S01]  /*20b90*/  SHF.R.U64 R44, R44, 0x3, RZ ;  /* 0x000000032c2c7819 */ /* 0x000fe200000012ff */
[----:B------:R-:W-:Y:S01]  /*20ba0*/  ULDC.64 UR12, c[0x0][0xbe8] ;  /* 0x0002fa00000c7ab9 */ /* 0x000fe20000000a00 */
[----:B------:R-:W-:-:S02]  /*20bb0*/  SHF.R.U64 R48, R48, 0x3, RZ ;  /* 0x0000000330307819 */ /* 0x000fc400000012ff */
        /* <DEDUP_REMOVED lines=13> */
[----:B------:R-:W-:Y:S01]  /*20c90*/  UIADD3 UR11, UR11, UR9, URZ ;  /* 0x000000090b0b7290 */ /* 0x000fe2000fffe03f */
[C---:B------:R-:W-:Y:S01]  /*20ca0*/  IADD3 R61, P6, R2.reuse, 0xb000, RZ ;  /* 0x0000b000023d7810 */ /* 0x040fe20007fde0ff */
[----:B------:R-:W-:Y:S01]  /*20cb0*/  USHF.R.S32.HI UR4, URZ, 0x1f, UR8 ;  /* 0x0000001f3f047899 */ /* 0x000fe20008011408 */
[C---:B------:R-:W-:Y:S01]  /*20cc0*/  IADD3 R65, P5, R2.reuse, 0xc000, RZ ;  /* 0x0000c00002417810 */ /* 0x040fe20007fbe0ff */
[----:B------:R-:W5:Y:S01]  /*20cd0*/  LD.E.128 R32, desc[UR36][R32.64] ;  /* 0x0000002420207980 */ /* 0x000f62000c101d00 */
[C---:B------:R-:W-:Y:S02]  /*20ce0*/  IADD3 R69, P4, R2.reuse, 0xd000, RZ ;  /* 0x0000d00002457810 */ /* 0x040fe40007f9e0ff */
        /* <DEDUP_REMOVED lines=11> */
[----:B------:R-:W-:Y:S01]  /*20da0*/  LOP3.LUT R52, R52, R53, RZ, 0x3c, !PT ;  /* 0x0000003534347212 */ /* 0x000fe200078e3cff */
[----:B------:R-:W-:Y:S01]  /*20db0*/  IMAD.X R53, RZ, RZ, R3, P1 ;  /* 0x000000ffff357224 */ /* 0x000fe200008e0603 */
[----:B------:R-:W-:-:S02]  /*20dc0*/  IADD3 R5, P1, R2, 0xf000, RZ ;  /* 0x0000f00002057810 */ /* 0x000fc40007f3e0ff */
[----:B------:R-:W-:Y:S02]  /*20dd0*/  SHF.R.U64 R56, R56, 0x3, RZ ;  /* 0x0000000338387819 */ /* 0x000fe400000012ff */
[----:B------:R-:W-:Y:S01]  /*20de0*/  SHF.R.U64 R60, R60, 0x3, RZ ;  /* 0x000000033c3c7819 */ /* 0x000fe200000012ff */
[----:B------:R-:W-:Y:S01]  /*20df0*/  IMAD.X R77, RZ, RZ, R3, P1 ;  /* 0x000000ffff4d7224 */ /* 0x000fe200008e0603 */
[----:B------:R-:W-:Y:S01]  /*20e00*/  SHF.R.U64 R64, R64, 0x3, RZ ;  /* 0x0000000340407819 */ /* 0x000fe200000012ff */
[----:B------:R-:W-:Y:S01]  /*20e10*/  UIMAD.WIDE.U32 UR10, UR60, UR12, UR10 ;  /* 0x0000000c3c0a72a5 */ /* 0x000fe2000f8e000a */
[----:B------:R-:W-:Y:S01]  /*20e20*/  SHF.R.U64 R68, R68, 0x3, RZ ;  /* 0x0000000344447819 */ /* 0x000fe200000012ff */
[----:B------:R-:W5:Y:S01]  /*20e30*/  LD.E.128 R52, desc[UR36][R52.64] ;  /* 0x0000002434347980 */ /* 0x000f62000c101d00 */
[----:B------:R-:W-:Y:S02]  /*20e40*/  SHF.R.U64 R72, R72, 0x3, RZ ;  /* 0x0000000348487819 */ /* 0x000fe400000012ff */
[----:B------:R-:W-:-:S02]  /*20e50*/  LOP3.LUT R2, R9, R2, RZ, 0x3c, !PT ;  /* 0x0000000209027212 */ /* 0x000fc400078e3cff */
        /* <DEDUP_REMOVED lines=10> */
[----:B------:R1:W5:Y:S01]  /*20f00*/  LD.E.128 R8, desc[UR36][R2.64] ;  /* 0x0000002402087980 */ /* 0x000362000c101d00 */
[----:B------:R-:W-:Y:S01]  /*20f10*/  LOP3.LUT R4, R5, 0x380, RZ, 0xc0, !PT ;  /* 0x0000038005047812 */ /* 0x000fe200078ec0ff */
[----:B------:R-:W-:-:S02]  /*20f20*/  UIMAD UR11, UR60, UR13, UR11 ;  /* 0x0000000d3c0b72a4 */ /* 0x000fc4000f8e020b */
[----:B------:R-:W5:Y:S01]  /*20f30*/  LD.E.128 R56, desc[UR36][R56.64] ;  /* 0x0000002438387980 */ /* 0x000f62000c101d00 */
[----:B------:R-:W-:Y:S01]  /*20f40*/  SHF.R.U64 R4, R4, 0x3, RZ ;  /* 0x0000000304047819 */ /* 0x000fe200000012ff */
[----:B------:R-:W-:Y:S02]  /*20f50*/  ULDC.64 UR12, c[0x0][0xbf0] ;  /* 0x0002fc00000c7ab9 */ /* 0x000fe40000000a00 */
[----:B------:R-:W5:Y:S01]  /*20f60*/  LD.E.128 R60, desc[UR36][R60.64] ;  /* 0x000000243c3c7980 */ /* 0x000f62000c101d00 */
[----:B-1----:R-:W1:Y:S01]  /*20f70*/  @P2 LDC R3, c[0x0][0xcec] ;  /* 0x00033b00ff032b82 */ /* 0x002e620000000800 */
[----:B------:R-:W-:Y:S01]  /*20f80*/  IMAD R2, R218, 0x20, R215 ;  /* 0x00000020da027824 */ /* 0x000fe200078e02d7 */
[----:B------:R-:W-:Y:S01]  /*20f90*/  LOP3.LUT R76, R4, R5, RZ, 0x3c, !PT ;  /* 0x00000005044c7212 */ /* 0x000fe200078e3cff */
[----:B------:R-:W5:Y:S02]  /*20fa0*/  LD.E.128 R64, desc[UR36][R64.64] ;  /* 0x0000002440407980 */ /* 0x000f64000c101d00 */
[----:B------:R-:W-:Y:S01]  /*20fb0*/  VIADD R80, R2, UR58 ;  /* 0x0000003a02507c36 */ /* 0x000fe20008000000 */
[----:B------:R-:W-:Y:S01]  /*20fc0*/  UIMAD UR4, UR4, UR12, URZ ;  /* 0x0000000c040472a4 */ /* 0x000fe2000f8e023f */
[----:B------:R-:W5:Y:S02]  /*20fd0*/  LD.E.128 R68, desc[UR36][R68.64] ;  /* 0x0000002444447980 */ /* 0x000f64000c101d00 */
[----:B------:R-:W-:Y:S01]  /*20fe0*/  IMAD.MOV.U32 R5, RZ, RZ, R80 ;  /* 0x000000ffff057224 */ /* 0x000fe200078e0050 */
[----:B------:R-:W-:Y:S01]  /*20ff0*/  UIMAD UR4, UR8, UR13, UR4 ;  /* 0x0000000d080472a4 */ /* 0x000fe2000f8e0204 */
[----:B------:R-:W5:Y:S01]  /*21000*/  LD.E.128 R72, desc[UR36][R72.64] ;  /* 0x0000002448487980 */ /* 0x000f62000c101d00 */
[----:B------:R-:W-:-:S03]  /*21010*/  UIMAD.WIDE.U32 UR8, UR8, UR12, UR10 ;  /* 0x0000000c080872a5 */ /* 0x000fc6000f8e000a */
[----:B------:R-:W-:Y:S01]  /*21020*/  ULDC.64 UR10, c[0x0][0xbe0] ;  /* 0x0002f800000a7ab9 */ /* 0x000fe20000000a00 */
[----:B------:R-:W5:Y:S01]  /*21030*/  LD.E.128 R76, desc[UR36][R76.64] ;  /* 0x000000244c4c7980 */ /* 0x000f62000c101d00 */
[----:B-1----:R-:W-:Y:S01]  /*21040*/  @P2 IMAD.HI.U32 R2, R80, R3, RZ ;  /* 0x0000000350022227 */ /* 0x002fe200078e00ff */
[----:B------:R-:W-:Y:S01]  /*21050*/  UIADD3 UR4, UR9, UR4, URZ ;  /* 0x0000000409047290 */ /* 0x000fe2000fffe03f */
[----:B------:R-:W-:Y:S01]  /*21060*/  @!PT LDS RZ, [RZ] ;  /* 0x00000000fffff984 */ /* 0x000fe20000000800 */
[----:B------:R-:W-:Y:S01]  /*21070*/  @!PT LDS RZ, [RZ] ;  /* 0x00000000fffff984 */ /* 0x000fe20000000800 */
[----:B------:R-:W-:Y:S01]  /*21080*/  @!PT LDS RZ, [RZ] ;  /* 0x00000000fffff984 */ /* 0x000fe20000000800 */
[----:B------:R-:W-:Y:S01]  /*21090*/  @!PT LDS RZ, [RZ] ;  /* 0x00000000fffff984 */ /* 0x000fe20000000800 */
[----:B------:R1:W-:Y:S06]  /*210a0*/  MEMBAR.ALL.CTA ;  /* 0x0000000000007992 */ /* 0x0003ec0000008000 */
[----:B-1----:R-:W1:Y:S01]  /*210b0*/  FENCE.VIEW.ASYNC.S ;  /* 0x00000000000073c6 */ /* 0x002e620000000000 */
[----:B0-----:R-:W-:-:S04]  /*210c0*/  @P2 SHF.R.U32.HI R5, RZ, R21, R2 ;  /* 0x00000015ff052219 */ /* 0x001fc80000011602 */
[--C-:B------:R-:W-:Y:S01]  /*210d0*/  SHF.R.S32.HI R4, RZ, 0x1f, R5.reuse ;  /* 0x0000001fff047819 */ /* 0x100fe20000011405 */
[----:B------:R-:W-:Y:S02]  /*210e0*/  IMAD.MOV R21, RZ, RZ, -R5 ;  /* 0x000000ffff157224 */ /* 0x000fe400078e0a05 */
[----:B------:R-:W-:Y:S02]  /*210f0*/  IMAD.U32 R3, RZ, RZ, UR9 ;  /* 0x00000009ff037e24 */ /* 0x000fe4000f8e00ff */
[----:B------:R-:W-:Y:S02]  /*21100*/  IMAD R4, R4, UR10, RZ ;  /* 0x0000000a04047c24 */ /* 0x000fe4000f8e02ff */
[----:B------:R-:W-:Y:S02]  /*21110*/  IMAD R21, R20, R21, R80 ;  /* 0x0000001514157224 */ /* 0x000fe400078e0250 */
[----:B------:R-:W-:Y:S01]  /*21120*/  IMAD.U32 R2, RZ, RZ, UR8 ;  /* 0x00000008ff027e24 */ /* 0x000fe2000f8e00ff */
[----:B------:R-:W-:Y:S01]  /*21130*/  ULDC.64 UR8, c[0x0][0xbd8] ;  /* 0x0002f60000087ab9 */ /* 0x000fe20000000a00 */
[----:B------:R-:W-:-:S02]  /*21140*/  IMAD.U32 R3, RZ, RZ, UR4 ;  /* 0x00000004ff037e24 */ /* 0x000fc4000f8e00ff */
[C---:B------:R-:W-:Y:S01]  /*21150*/  IMAD R81, R5.reuse, UR11, R4 ;  /* 0x0000000b05517c24 */ /* 0x040fe2000f8e0204 */
[----:B------:R-:W-:Y:S01]  /*21160*/  SHF.R.S32.HI R4, RZ, 0x1f, R21 ;  /* 0x0000001fff047819 */ /* 0x000fe20000011415 */
[----:B------:R-:W-:-:S04]  /*21170*/  IMAD.WIDE.U32 R2, R5, UR10, R2 ;  /* 0x0000000a05027c25 */ /* 0x000fc8000f8e0002 */
[----:B------:R-:W-:Y:S02]  /*21180*/  IMAD.IADD R3, R3, 0x1, R81 ;  /* 0x0000000103037824 */ /* 0x000fe400078e0251 */
[----:B------:R-:W-:Y:S02]  /*21190*/  IMAD R4, R4, UR8, RZ ;  /* 0x0000000804047c24 */ /* 0x000fe4000f8e02ff */
[----:B------:R-:W-:Y:S02]  /*211a0*/  VIADD R85, R215, UR58 ;  /* 0x0000003ad7557c36 */ /* 0x000fe40008000000 */
[C---:B------:R-:W-:Y:S02]  /*211b0*/  IMAD R81, R21.reuse, UR9, R4 ;  /* 0x0000000915517c24 */ /* 0x040fe4000f8e0204 */
[----:B------:R-:W-:Y:S01]  /*211c0*/  IMAD.WIDE.U32 R2, R21, UR8, R2 ;  /* 0x0000000815027c25 */ /* 0x000fe2000f8e0002 */
[----:B------:R-:W-:Y:S01]  /*211d0*/  ISETP.GE.AND P2, PT, R85, R6, PT ;  /* 0x000000065500720c */ /* 0x000fe20003f46270 */
[----:B------:R-:W-:-:S02]  /*211e0*/  ULDC.64 UR8, c[0x0][0xb80] ;  /* 0x0002e00000087ab9 */ /* 0x000fc40000000a00 */
[----:B------:R-:W-:Y:S01]  /*211f0*/  VIADD R0, R0, 0x32420 ;  /* 0x0003242000007836 */ /* 0x000fe20000000000 */
[C---:B------:R-:W-:Y:S01]  /*21200*/  LEA R82, P3, R2.reuse, UR8, 0x1 ;  /* 0x0000000802527c11 */ /* 0x040fe2000f8608ff */
[----:B------:R-:W-:Y:S02]  /*21210*/  IMAD.IADD R3, R3, 0x1, R81 ;  /* 0x0000000103037824 */ /* 0x000fe400078e0251 */
[----:B------:R-:W-:Y:S01]  /*21220*/  VIADD R5, R85, 0x20 ;  /* 0x0000002055057836 */ /* 0x000fe20000000000 */
[----:B------:R-:W-:Y:S02]  /*21230*/  PRMT R0, RZ, 0x654, R0 ;  /* 0x00000654ff007816 */ /* 0x000fe40000000000 */
[----:B------:R-:W-:Y:S02]  /*21240*/  LEA.HI.X R83, R2, UR9, R3, 0x1, P3 ;  /* 0x0000000902537c11 */ /* 0x000fe400098f0c03 */
[-C--:B------:R-:W-:Y:S01]  /*21250*/  ISETP.GE.AND P1, PT, R5, R6.reuse, PT ;  /* 0x000000060500720c */ /* 0x080fe20003f26270 */
[----:B------:R-:W-:Y:S01]  /*21260*/  VIADD R5, R85, 0x40 ;  /* 0x0000004055057836 */ /* 0x000fe20000000000 */
[----:B-1----:R0:W-:Y:S01]  /*21270*/  SYNCS.ARRIVE.TRANS64.RED.A1T0 RZ, [R0+URZ], RZ ;  /* 0x000000ff00ff79a7 */ /* 0x0021e2000810043f */
[----:B------:R1:W2:Y:S01]  /*21280*/  SHFL.IDX PT, R80, R82, RZ, 0x181f ;  /* 0x00181fff52507589 */ /* 0x0002a200000e0000 */
[----:B------:R-:W-:Y:S02]  /*21290*/  BSSY B1, `(.L_x_3542) ;  /* 0x0000015000017945 */ /* 0x000fe40003800000 */
[----:B------:R-:W-:Y:S01]  /*212a0*/  ISETP.GE.AND P0, PT, R5, R6, PT ;  /* 0x000000060500720c */ /* 0x000fe20003f06270 */
[----:B0-----:R1:W0:Y:S01]  /*212b0*/  SHFL.IDX PT, R0, R83, RZ, 0x181f ;  /* 0x00181fff53007589 */ /* 0x00122200000e0000 */
[----:B------:R-:W-:Y:S11]  /*212c0*/  @P2 BRA `(.L_x_3543) ;  /* 0x0000000000442947 */ /* 0x000ff60003800000 */
[----:B------:R-:W-:Y:S02]  /*212d0*/  ULDC UR4, c[0x0][0xbc8] ;  /* 0x0002f20000047ab9 */ /* 0x000fe40000000800 */
[----:B------:R-:W-:Y:S02]  /*212e0*/  ISETP.GE.AND P5, PT, R18, UR4, PT ;  /* 0x0000000412007c0c */ /* 0x000fe4000bfa6270 */
[----:B------:R-:W-:Y:S02]  /*212f0*/  ISETP.GE.AND P4, PT, R176, UR4, PT ;  /* 0x00000004b0007c0c */ /* 0x000fe4000bf86270 */
[----:B------:R-:W-:Y:S02]  /*21300*/  ISETP.GE.AND P3, PT, R19, UR4, PT ;  /* 0x0000000413007c0c */ /* 0x000fe4000bf66270 */
[----:B------:R-:W-:-:S07]  /*21310*/  ISETP.GE.AND P2, PT, R177, UR4, PT ;  /* 0x00000004b1007c0c */ /* 0x000fce000bf46270 */
[----:B--2---:R-:W-:-:S04]  /*21320*/  @!P5 LEA R2, P6, R18, R80, 0x1 ;  /* 0x000000501202d211 */ /* 0x004fc800078c08ff */
[----:B0-----:R-:W-:Y:S02]  /*21330*/  @!P5 LEA.HI.X R3, R18, R0, R183, 0x1, P6 ;  /* 0x000000001203d211 */ /* 0x001fe400030f0cb7 */
        /* <DEDUP_REMOVED lines=10> */
.L_x_3543:
[----:B------:R-:W-:Y:S05]  /*213e0*/  BSYNC B1 ;  /* 0x0000000000017941 */ /* 0x000fea0003800000 */
.L_x_3542:
[----:B0-----:R0:W4:Y:S01]  /*213f0*/  SHFL.IDX PT, R0, R83, 0x1, 0x181f ;  /* 0x00381f0053007f89 */ /* 0x00112200000e0000 */
[----:B------:R-:W-:Y:S03]  /*21400*/  BSSY B1, `(.L_x_3544) ;  /* 0x0000014000017945 */ /* 0x000fe60003800000 */
[----:B---3-5:R0:W3:Y:S01]  /*21410*/  SHFL.IDX PT, R10, R82, 0x1, 0x181f ;  /* 0x00381f00520a7f89 */ /* 0x0280e200000e0000 */
[----:B------:R-:W-:Y:S05]  /*21420*/  @P1 BRA `(.L_x_3545) ;  /* 0x0000000000441947 */ /* 0x000fea0003800000 */
[----:B------:R-:W-:Y:S02]  /*21430*/  ULDC UR4, c[0x0][0xbc8] ;  /* 0x0002f20000047ab9 */ /* 0x000fe40000000800 */
[----:B------:R-:W-:Y:S02]  /*21440*/  ISETP.GE.AND P4, PT, R18, UR4, PT ;  /* 0x0000000412007c0c */ /* 0x000fe4000bf86270 */
[----:B------:R-:W-:Y:S02]  /*21450*/  ISETP.GE.AND P3, PT, R176, UR4, PT ;  /* 0x00000004b0007c0c */ /* 0x000fe4000bf66270 */
[----:B------:R-:W-:Y:S02]  /*21460*/  ISETP.GE.AND P2, PT, R19, UR4, PT ;  /* 0x0000000413007c0c */ /* 0x000fe4000bf46270 */
[----:B------:R-:W-:-:S07]  /*21470*/  ISETP.GE.AND P1, PT, R177, UR4, PT ;  /* 0x00000004b1007c0c */ /* 0x000fce000bf26270 */
[-C--:B---3--:R-:W-:Y:S02]  /*21480*/  @!P4 LEA R2, P6, R18, R10.reuse, 0x1 ;  /* 0x0000000a1202c211 */ /* 0x088fe400078c08ff */
[----:B------:R-:W-:Y:S02]  /*21490*/  @!P3 LEA R4, P5, R176, R10, 0x1 ;  /* 0x0000000ab004b211 */ /* 0x000fe400078a08ff */
[----:B----4-:R-:W-:Y:S02]  /*214a0*/  @!P4 LEA.HI.X R3, R18, R0, R183, 0x1, P6 ;  /* 0x000000001203c211 */ /* 0x010fe400030f0cb7 */
        /* <DEDUP_REMOVED lines=9> */
.L_x_3545:
[----:B------:R-:W-:Y:S05]  /*21540*/  BSYNC B1 ;  /* 0x0000000000017941 */ /* 0x000fea0003800000 */
.L_x_3544:
[----:B----4-:R4:W0:Y:S01]  /*21550*/  SHFL.IDX PT, R0, R83, 0x2, 0x181f ;  /* 0x00581f0053007f89 */ /* 0x01082200000e0000 */
[----:B------:R-:W-:Y:S03]  /*21560*/  BSSY B1, `(.L_x_3546) ;  /* 0x0000014000017945 */ /* 0x000fe60003800000 */
[----:B---3--:R4:W3:Y:S01]  /*21570*/  SHFL.IDX PT, R10, R82, 0x2, 0x181f ;  /* 0x00581f00520a7f89 */ /* 0x0088e200000e0000 */
[----:B------:R-:W-:Y:S05]  /*21580*/  @P0 BRA `(.L_x_3547) ;  /* 0x0000000000440947 */ /* 0x000fea0003800000 */
[----:B------:R-:W-:Y:S02]  /*21590*/  ULDC UR4, c[0x0][0xbc8] ;  /* 0x0002f20000047ab9 */ /* 0x000fe40000000800 */
[----:B------:R-:W-:Y:S02]  /*215a0*/  ISETP.GE.AND P3, PT, R18, UR4, PT ;  /* 0x0000000412007c0c */ /* 0x000fe4000bf66270 */
[----:B------:R-:W-:Y:S02]  /*215b0*/  ISETP.GE.AND P2, PT, R176, UR4, PT ;  /* 0x00000004b0007c0c */ /* 0x000fe4000bf46270 */
[----:B------:R-:W-:Y:S02]  /*215c0*/  ISETP.GE.AND P1, PT, R19, UR4, PT ;  /* 0x0000000413007c0c */ /* 0x000fe4000bf26270 */
[----:B------:R-:W-:-:S07]  /*215d0*/  ISETP.GE.AND P0, PT, R177, UR4, PT ;  /* 0x00000004b1007c0c */ /* 0x000fce000bf06270 */
[-C--:B---3--:R-:W-:Y:S02]  /*215e0*/  @!P3 LEA R2, P6, R18, R10.reuse, 0x1 ;  /* 0x0000000a1202b211 */ /* 0x088fe400078c08ff */
[-C--:B------:R-:W-:Y:S02]  /*215f0*/  @!P2 LEA R4, P5, R176, R10.reuse, 0x1 ;  /* 0x0000000ab004a211 */ /* 0x080fe400078a08ff */
[----:B------:R-:W-:Y:S02]  /*21600*/  @!P1 LEA R8, P4, R19, R10, 0x1 ;  /* 0x0000000a13089211 */ /* 0x000fe400078808ff */
[----:B0-----:R-:W-:Y:S02]  /*21610*/  @!P3 LEA.HI.X R3, R18, R0, R183, 0x1, P6 ;  /* 0x000000001203b211 */ /* 0x001fe400030f0cb7 */
        /* <DEDUP_REMOVED lines=8> */
.L_x_3547:
[----:B------:R-:W-:Y:S05]  /*216a0*/  BSYNC B1 ;  /* 0x0000000000017941 */ /* 0x000fea0003800000 */
.L_x_3546:
[----:B0-----:R-:W-:Y:S01]  /*216b0*/  VIADD R3, R85, 0x60 ;  /* 0x0000006055037836 */ /* 0x001fe20000000000 */
[----:B-1--4-:R-:W0:Y:S04]  /*216c0*/  SHFL.IDX PT, R83, R83, 0x3, 0x181f ;  /* 0x00781f0053537f89 */ /* 0x012e2800000e0000 */
[----:B------:R-:W-:Y:S01]  /*216d0*/  ISETP.GE.AND P0, PT, R3, R6, PT ;  /* 0x000000060300720c */ /* 0x000fe20003f06270 */
[----:B------:R-:W1:-:S12]  /*216e0*/  SHFL.IDX PT, R82, R82, 0x3, 0x181f ;  /* 0x00781f0052527f89 */ /* 0x000e5800000e0000 */
[----:B------:R-:W-:Y:S05]  /*216f0*/  @P0 BRA `(.L_x_3548) ;  /* 0x0000002800400947 */ /* 0x000fea0003800000 */
[----:B------:R-:W-:Y:S02]  /*21700*/  ULDC UR4, c[0x0][0xbc8] ;  /* 0x0002f20000047ab9 */ /* 0x000fe40000000800 */
[----:B------:R-:W-:Y:S02]  /*21710*/  ISETP.GE.AND P3, PT, R18, UR4, PT ;  /* 0x0000000412007c0c */ /* 0x000fe4000bf66270 */
[----:B------:R-:W-:Y:S02]  /*21720*/  ISETP.GE.AND P4, PT, R176, UR4, PT ;  /* 0x00000004b0007c0c */ /* 0x000fe4000bf86270 */
[----:B------:R-:W-:-:S09]  /*21730*/  ISETP.GE.AND P5, PT, R19, UR4, PT ;  /* 0x0000000413007c0c */ /* 0x000fd2000bfa6270 */
[-C--:B-1----:R-:W-:Y:S02]  /*21740*/  @!P3 LEA R2, P0, R18, R82.reuse, 0x1 ;  /* 0x000000521202b211 */ /* 0x082fe400078008ff */
[-C--:B------:R-:W-:Y:S02]  /*21750*/  @!P4 LEA R4, P1, R176, R82.reuse, 0x1 ;  /* 0x00000052b004c211 */ /* 0x080fe400078208ff */
[C---:B------:R-:W-:Y:S02]  /*21760*/  @!P5 LEA R8, P2, R19.reuse, R82, 0x1 ;  /* 0x000000521308d211 */ /* 0x040fe400078408ff */
[-C--:B0-----:R-:W-:Y:S02]  /*21770*/  @!P3 LEA.HI.X R3, R18, R83.reuse, R183, 0x1, P0 ;  /* 0x000000531203b211 */ /* 0x081fe400000f0cb7 */
[-C--:B------:R-:W-:Y:S02]  /*21780*/  @!P4 LEA.HI.X R5, R176, R83.reuse, R182, 0x1, P1 ;  /* 0x00000053b005c211 */ /* 0x080fe400008f0cb6 */
[----:B------:R-:W-:Y:S01]  /*21790*/  @!P5 LEA.HI.X R9, R19, R83, R181, 0x1, P2 ;  /* 0x000000531309d211 */ /* 0x000fe200010f0cb5 */
        /* <DEDUP_REMOVED lines=9> */
.L_x_3541:
[----:B------:R1:W5:Y:S01]  /*21830*/  LDL R50, [R1+0x4ac] ;  /* 0x0004ac0001327983 */ /* 0x0003620000100800 */
[----:B------:R-:W-:Y:S01]  /*21840*/  ULDC.64 UR12, c[0x0][0xc08] ;  /* 0x00030200000c7ab9 */ /* 0x000fe20000000a00 */
[----:B------:R-:W2:Y:S02]  /*21850*/  @P2 LDC R2, c[0x0][0xcec] ;  /* 0x00033b00ff022b82 */ /* 0x000ea40000000800 */
[----:B------:R1:W5:Y:S04]  /*21860*/  LDL R49, [R1+0x4a8] ;  /* 0x0004a80001317983 */ /* 0x0003680000100800 */
        /* <DEDUP_REMOVED lines=24> */
[----:B------:R1:W5:Y:S01]  /*219f0*/  LDL R24, [R1+0x444] ;  /* 0x0004440001187983 */ /* 0x0003620000100800 */
[----:B------:R-:W-:Y:S01]  /*21a00*/  UIMAD UR9, UR14, UR12, URZ ;  /* 0x0000000c0e0972a4 */ /* 0x000fe2000f8e023f */
[----:B------:R-:W3:Y:S01]  /*21a10*/  @P2 LDC R3, c[0x0][0xcf0] ;  /* 0x00033c00ff032b82 */ /* 0x000ee20000000800 */
[----:B------:R-:W-:Y:S01]  /*21a20*/  UIMAD.WIDE.U32 UR10, UR4, UR12, URZ ;  /* 0x0000000c040a72a5 */ /* 0x000fe2000f8e003f */
[----:B--2---:R-:W-:Y:S01]  /*21a30*/  @P2 IMAD.HI.U32 R2, R21, R2, RZ ;  /* 0x0000000215022227 */ /* 0x004fe200078e00ff */
[----:B------:R-:W-:Y:S01]  /*21a40*/  UIMAD UR9, UR4, UR13, UR9 ;  /* 0x0000000d040972a4 */ /* 0x000fe2000f8e0209 */
[----:B------:R-:W-:Y:S01]  /*21a50*/  BSSY B1, `(.L_x_3549) ;  /* 0x00000ca000017945 */ /* 0x000fe20003800000 */
[----:B------:R-:W-:Y:S01]  /*21a60*/  USHF.R.S32.HI UR4, URZ, 0x1f, UR8 ;  /* 0x0000001f3f047899 */ /* 0x000fe20008011408 */
[----:B0-----:R-:W-:Y:S01]  /*21a70*/  IMAD.MOV.U32 R5, RZ, RZ, R21 ;  /* 0x000000ffff057224 */ /* 0x001fe200078e0015 */
[----:B------:R-:W-:Y:S01]  /*21a80*/  UIADD3 UR11, UR11, UR9, URZ ;  /* 0x000000090b0b7290 */ /* 0x000fe2000fffe03f */
[----:B------:R-:W-:-:S03]  /*21a90*/  ULDC.64 UR12, c[0x0][0xc38] ;  /* 0x00030e00000c7ab9 */ /* 0x000fc60000000a00 */
[----:B------:R-:W-:-:S04]  /*21aa0*/  UIMAD.WIDE.U32 UR10, UR60, UR12, UR10 ;  /* 0x0000000c3c0a72a5 */ /* 0x000fc8000f8e000a */
[----:B------:R-:W-:-:S03]  /*21ab0*/  UIMAD UR11, UR60, UR13, UR11 ;  /* 0x0000000d3c0b72a4 */ /* 0x000fc6000f8e020b */
[----:B------:R-:W-:Y:S02]  /*21ac0*/  ULDC.64 UR12, c[0x0][0xc40] ;  /* 0x00031000000c7ab9 */ /* 0x000fe40000000a00 */
[----:B------:R-:W-:-:S04]  /*21ad0*/  UIMAD UR4, UR4, UR12, URZ ;  /* 0x0000000c040472a4 */ /* 0x000fc8000f8e023f */
[----:B------:R-:W-:Y:S01]  /*21ae0*/  UIMAD UR4, UR8, UR13, UR4 ;  /* 0x0000000d080472a4 */ /* 0x000fe2000f8e0204 */
[----:B---3--:R-:W-:Y:S01]  /*21af0*/  @P2 SHF.R.U32.HI R5, RZ, R3, R2 ;  /* 0x00000003ff052219 */ /* 0x008fe20000011602 */
[----:B------:R-:W-:-:S03]  /*21b00*/  UIMAD.WIDE.U32 UR8, UR8, UR12, UR10 ;  /* 0x0000000c080872a5 */ /* 0x000fc6000f8e000a */
[----:B------:R-:W-:Y:S01]  /*21b10*/  ULDC.64 UR10, c[0x0][0xc48] ;  /* 0x00031200000a7ab9 */ /* 0x000fe20000000a00 */
[----:B------:R-:W-:Y:S01]  /*21b20*/  UIADD3 UR9, UR9, UR4, URZ ;  /* 0x0000000409097290 */ /* 0x000fe2000fffe03f */
[--C-:B------:R-:W-:Y:S01]  /*21b30*/  SHF.R.S32.HI R2, RZ, 0x1f, R5.reuse ;  /* 0x0000001fff027819 */ /* 0x100fe20000011405 */
[----:B------:R-:W-:Y:S02]  /*21b40*/  IMAD.MOV R9, RZ, RZ, -R5 ;  /* 0x000000ffff097224 */ /* 0x000fe400078e0a05 */
[----:B------:R-:W-:Y:S02]  /*21b50*/  UIMAD.WIDE.U32 UR8, UR61, UR10, UR8 ;  /* 0x0000000a3d0872a5 */ /* 0x000fe4000f8e0008 */
[----:B------:R-:W-:Y:S02]  /*21b60*/  IMAD R9, R20, R9, R21 ;  /* 0x0000000914097224 */ /* 0x000fe400078e0215 */
[----:B------:R-:W-:Y:S02]  /*21b70*/  UIMAD UR61, UR61, UR11, UR9 ;  /* 0x0000000b3d3d72a4 */ /* 0x000fe4000f8e0209 */
[----:B------:R-:W-:Y:S01]  /*21b80*/  IMAD.U32 R3, RZ, RZ, UR9 ;  /* 0x00000009ff037e24 */ /* 0x000fe2000f8e00ff */
[----:B------:R-:W-:-:S02]  /*21b90*/  ULDC.64 UR10, c[0x0][0xc30] ;  /* 0x00030c00000a7ab9 */ /* 0x000fc40000000a00 */
[----:B------:R-:W-:Y:S02]  /*21ba0*/  IMAD R4, R2, UR10, RZ ;  /* 0x0000000a02047c24 */ /* 0x000fe4000f8e02ff */
[----:B------:R-:W-:Y:S01]  /*21bb0*/  IMAD.U32 R2, RZ, RZ, UR8 ;  /* 0x00000008ff027e24 */ /* 0x000fe2000f8e00ff */
[----:B------:R-:W-:Y:S01]  /*21bc0*/  ULDC.64 UR8, c[0x0][0xc28] ;  /* 0x00030a0000087ab9 */ /* 0x000fe20000000a00 */
[----:B------:R-:W-:Y:S02]  /*21bd0*/  IMAD.U32 R3, RZ, RZ, UR61 ;  /* 0x0000003dff037e24 */ /* 0x000fe4000f8e00ff */
[C---:B------:R-:W-:Y:S01]  /*21be0*/  IMAD R11, R5.reuse, UR11, R4 ;  /* 0x0000000b050b7c24 */ /* 0x040fe2000f8e0204 */
[----:B------:R-:W-:Y:S01]  /*21bf0*/  SHF.R.S32.HI R4, RZ, 0x1f, R9 ;  /* 0x0000001fff047819 */ /* 0x000fe20000011409 */
[----:B------:R-:W-:-:S04]  /*21c00*/  IMAD.WIDE.U32 R2, R5, UR10, R2 ;  /* 0x0000000a05027c25 */ /* 0x000fc8000f8e0002 */
[----:B------:R-:W-:Y:S02]  /*21c10*/  IMAD R4, R4, UR8, RZ ;  /* 0x0000000804047c24 */ /* 0x000fe4000f8e02ff */
[----:B------:R-:W-:Y:S02]  /*21c20*/  IMAD.IADD R3, R3, 0x1, R11 ;  /* 0x0000000103037824 */ /* 0x000fe400078e020b */
[C---:B------:R-:W-:Y:S02]  /*21c30*/  IMAD R5, R9.reuse, UR9, R4 ;  /* 0x0000000909057c24 */ /* 0x040fe4000f8e0204 */
[----:B------:R-:W-:Y:S01]  /*21c40*/  IMAD.WIDE.U32 R2, R9, UR8, R2 ;  /* 0x0000000809027c25 */ /* 0x000fe2000f8e0002 */
[----:B------:R-:W-:-:S03]  /*21c50*/  ULDC.64 UR8, c[0x0][0xc00] ;  /* 0x0003000000087ab9 */ /* 0x000fc60000000a00 */
[----:B------:R-:W-:Y:S01]  /*21c60*/  VIADD R4, R0, 0x32420 ;  /* 0x0003242000047836 */ /* 0x000fe20000000000 */
[----:B------:R-:W-:Y:S01]  /*21c70*/  LEA R0, P1, R2, UR8, 0x2 ;  /* 0x0000000802007c11 */ /* 0x000fe2000f8210ff */
[----:B------:R-:W-:-:S03]  /*21c80*/  IMAD.IADD R3, R3, 0x1, R5 ;  /* 0x0000000103037824 */ /* 0x000fc600078e0205 */
[----:B------:R-:W-:Y:S01]  /*21c90*/  PRMT R4, RZ, 0x654, R4 ;  /* 0x00000654ff047816 */ /* 0x000fe20000000004 */
[----:B------:R1:W0:Y:S01]  /*21ca0*/  SHFL.IDX PT, R10, R0, RZ, 0x1c1f ;  /* 0x001c1fff000a7589 */ /* 0x00022200000e0000 */
[----:B------:R-:W-:Y:S02]  /*21cb0*/  LEA.HI.X R6, R2, UR9, R3, 0x2, P1 ;  /* 0x0000000902067c11 */ /* 0x000fe400088f1403 */
[----:B------:R1:W-:Y:S03]  /*21cc0*/  SYNCS.ARRIVE.TRANS64.RED.A1T0 RZ, [R4+URZ], RZ ;  /* 0x000000ff04ff79a7 */ /* 0x0003e6000810043f */
[----:B------:R1:W2:Y:S01]  /*21cd0*/  SHFL.IDX PT, R11, R6, RZ, 0x1c1f ;  /* 0x001c1fff060b7589 */ /* 0x0002a200000e0000 */
[----:B------:R-:W-:Y:S05]  /*21ce0*/  @P3 BRA `(.L_x_3550) ;  /* 0x0000000800803947 */ /* 0x000fea0003800000 */
[----:B------:R-:W-:Y:S02]  /*21cf0*/  ULDC UR4, c[0x0][0xbc8] ;  /* 0x0002f20000047ab9 */ /* 0x000fe40000000800 */
[----:B------:R-:W-:-:S13]  /*21d00*/  ISETP.GE.AND P1, PT, R179, UR4, PT ;  /* 0x00000004b3007c0c */ /* 0x000fda000bf26270 */
[----:B------:R-:W3:Y:S01]  /*21d10*/  @!P1 LDL.64 R20, [R1+0x240] ;  /* 0x0002400001149983 */ /* 0x000ee20000100a00 */
[----:B------:R-:W-:Y:S01]  /*21d20*/  ISETP.GE.AND P2, PT, R212, UR4, PT ;  /* 0x00000004d4007c0c */ /* 0x000fe2000bf46270 */
[----:B0-2---:R-:W-:-:S05]  /*21d30*/  @!P1 IMAD.WIDE R2, R179, 0x4, R10 ;  /* 0x00000004b3029825 */ /* 0x005fca00078e020a */
[----:B---3--:R0:W-:Y:S07]  /*21d40*/  @!P1 ST.E.64 desc[UR36][R2.64], R20 ;  /* 0x0000001402009985 */ /* 0x0081ee000c101b24 */
[----:B-1----:R-:W2:Y:S01]  /*21d50*/  @!P2 LDL.64 R4, [R1+0x250] ;  /* 0x000250000104a983 */ /* 0x002ea20000100a00 */
[----:B------:R-:W-:Y:S02]  /*21d60*/  ISETP.GE.AND P1, PT, R211, UR4, PT ;  /* 0x00000004d3007c0c */ /* 0x000fe4000bf26270 */
[----:B------:R-:W-:-:S04]  /*21d70*/  @!P2 LEA R12, P3, R212, R10, 0x2 ;  /* 0x0000000ad40ca211 */ /* 0x000fc800078610ff */
[----:B-----5:R-:W-:-:S05]  /*21d80*/  @!P2 LEA.HI.X R13, R212, R11, R50, 0x2, P3 ;  /* 0x0000000bd40da211 */ /* 0x020fca00018f1432 */
[----:B--2---:R1:W-:Y:S04]  /*21d90*/  @!P2 ST.E.64 desc[UR36][R12.64], R4 ;  /* 0x000000040c00a985 */ /* 0x0043e8000c101b24 */
[----:B------:R-:W2:Y:S01]  /*21da0*/  @!P1 LDL.64 R8, [R1+0x260] ;  /* 0x0002600001089983 */ /* 0x000ea20000100a00 */
[----:B------:R-:W-:Y:S02]  /*21db0*/  ISETP.GE.AND P2, PT, R210, UR4, PT ;  /* 0x00000004d2007c0c */ /* 0x000fe4000bf46270 */
[----:B------:R-:W-:-:S04]  /*21dc0*/  @!P1 LEA R14, P3, R211, R10, 0x2 ;  /* 0x0000000ad30e9211 */ /* 0x000fc800078610ff */
[----:B------:R-:W-:-:S05]  /*21dd0*/  @!P1 LEA.HI.X R15, R211, R11, R49, 0x2, P3 ;  /* 0x0000000bd30f9211 */ /* 0x000fca00018f1431 */
[----:B--2---:R2:W-:Y:S04]  /*21de0*/  @!P1 ST.E.64 desc[UR36][R14.64], R8 ;  /* 0x000000080e009985 */ /* 0x0045e8000c101b24 */
[----:B0-----:R-:W3:Y:S01]  /*21df0*/  @!P2 LDL.64 R2, [R1+0x270] ;  /* 0x000270000102a983 */ /* 0x001ee20000100a00 */
[----:B------:R-:W-:Y:S02]  /*21e00*/  ISETP.GE.AND P1, PT, R209, UR4, PT ;  /* 0x00000004d1007c0c */ /* 0x000fe4000bf26270 */
[----:B------:R-:W-:-:S04]  /*21e10*/  @!P2 LEA R20, P3, R210, R10, 0x2 ;  /* 0x0000000ad214a211 */ /* 0x000fc800078610ff */
[----:B------:R-:W-:-:S05]  /*21e20*/  @!P2 LEA.HI.X R21, R210, R11, R48, 0x2, P3 ;  /* 0x0000000bd215a211 */ /* 0x000fca00018f1430 */
[----:B---3--:R0:W-:Y:S04]  /*21e30*/  @!P2 ST.E.64 desc[UR36][R20.64], R2 ;  /* 0x000000021400a985 */ /* 0x0081e8000c101b24 */
[----:B-1----:R-:W3:Y:S01]  /*21e40*/  @!P1 LDL.64 R4, [R1+0x280] ;  /* 0x0002800001049983 */ /* 0x002ee20000100a00 */
[----:B------:R-:W-:Y:S02]  /*21e50*/  ISETP.GE.AND P2, PT, R208, UR4, PT ;  /* 0x00000004d0007c0c */ /* 0x000fe4000bf46270 */
[----:B------:R-:W-:-:S04]  /*21e60*/  @!P1 LEA R12, P3, R209, R10, 0x2 ;  /* 0x0000000ad10c9211 */ /* 0x000fc800078610ff */
[----:B------:R-:W-:-:S05]  /*21e70*/  @!P1 LEA.HI.X R13, R209, R11, R47, 0x2, P3 ;  /* 0x0000000bd10d9211 */ /* 0x000fca00018f142f */
[----:B---3--:R1:W-:Y:S04]  /*21e80*/  @!P1 ST.E.64 desc[UR36][R12.64], R4 ;  /* 0x000000040c009985 */ /* 0x0083e8000c101b24 */
[----:B--2---:R-:W2:Y:S01]  /*21e90*/  @!P2 LDL.64 R8, [R1+0x290] ;  /* 0x000290000108a983 */ /* 0x004ea20000100a00 */
        /* <DEDUP_REMOVED lines=124> */
[----:B0-----:R-:W2:Y:S01]  /*22660*/  @!P1 LDL.64 R2, [R1+0x420] ;  /* 0x0004200001029983 */ /* 0x001ea20000100a00 */
[----:B------:R-:W-:Y:S02]  /*22670*/  ISETP.GE.AND P2, PT, R213, UR4, PT ;  /* 0x00000004d5007c0c */ /* 0x000fe4000bf46270 */
[----:B------:R-:W-:-:S04]  /*22680*/  @!P1 LEA R20, P3, R214, R10, 0x2 ;  /* 0x0000000ad6149211 */ /* 0x000fc800078610ff */
[----:B------:R-:W-:-:S05]  /*22690*/  @!P1 LEA.HI.X R21, R214, R11, R227, 0x2, P3 ;  /* 0x0000000bd6159211 */ /* 0x000fca00018f14e3 */
[----:B--2---:R3:W-:Y:S04]  /*226a0*/  @!P1 ST.E.64 desc[UR36][R20.64], R2 ;  /* 0x0000000214009985 */ /* 0x0047e8000c101b24 */
[----:B-1----:R-:W2:Y:S01]  /*226b0*/  @!P2 LDL.64 R4, [R1+0x430] ;  /* 0x000430000104a983 */ /* 0x002ea20000100a00 */
[----:B------:R-:W-:-:S04]  /*226c0*/  @!P2 LEA R10, P1, R213, R10, 0x2 ;  /* 0x0000000ad50aa211 */ /* 0x000fc800078210ff */
[----:B------:R-:W-:-:S05]  /*226d0*/  @!P2 LEA.HI.X R11, R213, R11, R219, 0x2, P1 ;  /* 0x0000000bd50ba211 */ /* 0x000fca00008f14db */
[----:B--2---:R3:W-:Y:S04]  /*226e0*/  @!P2 ST.E.64 desc[UR36][R10.64], R4 ;  /* 0x000000040a00a985 */ /* 0x0047e8000c101b24 */
.L_x_3550:
[----:B------:R-:W-:Y:S05]  /*226f0*/  BSYNC B1 ;  /* 0x0000000000017941 */ /* 0x000fea0003800000 */
.L_x_3549:
[----:B--23--:R4:W2:Y:S04]  /*22700*/  SHFL.IDX PT, R11, R6, 0x1, 0x1c1f ;  /* 0x003c1f00060b7f89 */ /* 0x00c8a800000e0000 */
[----:B0-----:R4:W0:Y:S01]  /*22710*/  SHFL.IDX PT, R10, R0, 0x1, 0x1c1f ;  /* 0x003c1f00000a7f89 */ /* 0x00182200000e0000 */
[----:B------:R-:W-:Y:S05]  /*22720*/  @P0 BRA `(.L_x_3548) ;  /* 0x0000001800340947 */ /* 0x000fea0003800000 */
[----:B-1--4-:R-:W1:Y:S02]  /*22730*/  LDC R0, c[0x0][0xbc8] ;  /* 0x0002f200ff007b82 */ /* 0x012e640000000800 */
[----:B-1----:R-:W-:-:S13]  /*22740*/  ISETP.GE.AND P0, PT, R179, R0, PT ;  /* 0x00000000b300720c */ /* 0x002fda0003f06270 */
[----:B------:R-:W3:Y:S01]  /*22750*/  @!P0 LDL.64 R20, [R1+0x248] ;  /* 0x0002480001148983 */ /* 0x000ee20000100a00 */
[-C--:B------:R-:W-:Y:S01]  /*22760*/  ISETP.GE.AND P1, PT, R212, R0.reuse, PT ;  /* 0x00000000d400720c */ /* 0x080fe20003f26270 */
[----:B0-2---:R-:W-:Y:S01]  /*22770*/  @!P0 IMAD.WIDE R2, R179, 0x4, R10 ;  /* 0x00000004b3028825 */ /* 0x005fe200078e020a */
[----:B------:R-:W-:-:S04]  /*22780*/  ISETP.GE.AND P2, PT, R211, R0, PT ;  /* 0x00000000d300720c */ /* 0x000fc80003f46270 */
[----:B---3--:R0:W-:Y:S07]  /*22790*/  @!P0 ST.E.64 desc[UR36][R2.64], R20 ;  /* 0x0000001402008985 */ /* 0x0081ee000c101b24 */
[----:B------:R-:W2:Y:S01]  /*227a0*/  @!P1 LDL.64 R4, [R1+0x258] ;  /* 0x0002580001049983 */ /* 0x000ea20000100a00 */
[----:B------:R-:W-:-:S04]  /*227b0*/  @!P1 LEA R12, P0, R212, R10, 0x2 ;  /* 0x0000000ad40c9211 */ /* 0x000fc800078010ff */
[----:B-----5:R-:W-:Y:S02]  /*227c0*/  @!P1 LEA.HI.X R13, R212, R11, R50, 0x2, P0 ;  /* 0x0000000bd40d9211 */ /* 0x020fe400000f1432 */
[----:B------:R-:W-:-:S03]  /*227d0*/  @!P2 LEA R14, P0, R211, R10, 0x2 ;  /* 0x0000000ad30ea211 */ /* 0x000fc600078010ff */
[----:B--2---:R1:W-:Y:S04]  /*227e0*/  @!P1 ST.E.64 desc[UR36][R12.64], R4 ;  /* 0x000000040c009985 */ /* 0x0043e8000c101b24 */
[----:B------:R-:W2:Y:S01]  /*227f0*/  @!P2 LDL.64 R8, [R1+0x268] ;  /* 0x000268000108a983 */ /* 0x000ea20000100a00 */
[----:B------:R-:W-:Y:S02]  /*22800*/  ISETP.GE.AND P1, PT, R210, R0, PT ;  /* 0x00000000d200720c */ /* 0x000fe40003f26270 */
[----:B------:R-:W-:-:S05]  /*22810*/  @!P2 LEA.HI.X R15, R211, R11, R49, 0x2, P0 ;  /* 0x0000000bd30fa211 */ /* 0x000fca00000f1431 */
[----:B--2---:R2:W-:Y:S06]  /*22820*/  @!P2 ST.E.64 desc[UR36][R14.64], R8 ;  /* 0x000000080e00a985 */ /* 0x0045ec000c101b24 */
[----:B0-----:R-:W3:Y:S01]  /*22830*/  @!P1 LDL.64 R2, [R1+0x278] ;  /* 0x0002780001029983 */ /* 0x001ee20000100a00 */
[----:B------:R-:W-:Y:S02]  /*22840*/  ISETP.GE.AND P2, PT, R209, R0, PT ;  /* 0x00000000d100720c */ /* 0x000fe40003f46270 */
[----:B------:R-:W-:-:S04]  /*22850*/  @!P1 LEA R20, P0, R210, R10, 0x2 ;  /* 0x0000000ad2149211 */ /* 0x000fc800078010ff */
[----:B------:R-:W-:-:S05]  /*22860*/  @!P1 LEA.HI.X R21, R210, R11, R48, 0x2, P0 ;  /* 0x0000000bd2159211 */ /* 0x000fca00000f1430 */
[----:B---3--:R0:W-:Y:S04]  /*22870*/  @!P1 ST.E.64 desc[UR36][R20.64], R2 ;  /* 0x0000000214009985 */ /* 0x0081e8000c101b24 */
[----:B-1----:R-:W3:Y:S01]  /*22880*/  @!P2 LDL.64 R4, [R1+0x288] ;  /* 0x000288000104a983 */ /* 0x002ee20000100a00 */
[----:B------:R-:W-:Y:S02]  /*22890*/  ISETP.GE.AND P1, PT, R208, R0, PT ;  /* 0x00000000d000720c */ /* 0x000fe40003f26270 */
[----:B------:R-:W-:-:S04]  /*228a0*/  @!P2 LEA R12, P0, R209, R10, 0x2 ;  /* 0x0000000ad10ca211 */ /* 0x000fc800078010ff */
[----:B------:R-:W-:-:S05]  /*228b0*/  @!P2 LEA.HI.X R13, R209, R11, R47, 0x2, P0 ;  /* 0x0000000bd10da211 */ /* 0x000fca00000f142f */
[----:B---3--:R1:W-:Y:S04]  /*228c0*/  @!P2 ST.E.64 desc[UR36][R12.64], R4 ;  /* 0x000000040c00a985 */ /* 0x0083e8000c101b24 */
[----:B--2---:R-:W2:Y:S01]  /*228d0*/  @!P1 LDL.64 R8, [R1+0x298] ;  /* 0x0002980001089983 */ /* 0x004ea20000100a00 */
[----:B------:R-:W-:Y:S02]  /*228e0*/  ISETP.GE.AND P2, PT, R207, R0, PT ;  /* 0x00000000cf00720c */ /* 0x000fe40003f46270 */
[----:B------:R-:W-:-:S04]  /*228f0*/  @!P1 LEA R14, P0, R208, R10, 0x2 ;  /* 0x0000000ad00e9211 */ /* 0x000fc800078010ff */
[----:B------:R-:W-:-:S05]  /*22900*/  @!P1 LEA.HI.X R15, R208, R11, R46, 0x2, P0 ;  /* 0x0000000bd00f9211 */ /* 0x000fca00000f142e */
[----:B--2---:R2:W-:Y:S04]  /*22910*/  @!P1 ST.E.64 desc[UR36][R14.64], R8 ;  /* 0x000000080e009985 */ /* 0x0045e8000c101b24 */
        /* <DEDUP_REMOVED lines=113> */
[----:B------:R-:W-:-:S07]  /*23030*/  @!P2 LEA.HI.X R13, R185, R11, R229, 0x2, P0 ;  /* 0x0000000bb90da211 */ /* 0x000fce00000f14e5 */
[C---:B--2---:R-:W-:Y:S01]  /*23040*/  @!P1 LEA R14, P0, R184.reuse, R10, 0x2 ;  /* 0x0000000ab80e9211 */ /* 0x044fe200078010ff */
[----:B---3--:R0:W-:Y:S04]  /*23050*/  @!P2 ST.E.64 desc[UR36][R12.64], R4 ;  /* 0x000000040c00a985 */ /* 0x0081e8000c101b24 */
[----:B------:R-:W2:Y:S01]  /*23060*/  @!P1 LDL.64 R8, [R1+0x418] ;  /* 0x0004180001089983 */ /* 0x000ea20000100a00 */
[----:B------:R-:W-:Y:S01]  /*23070*/  @!P1 LEA.HI.X R15, R184, R11, R228, 0x2, P0 ;  /* 0x0000000bb80f9211 */ /* 0x000fe200000f14e4 */
[----:B------:R-:W-:Y:S01]  /*23080*/  BSSY B1, `(.L_x_3551) ;  /* 0x0000009000017945 */ /* 0x000fe20003800000 */
[----:B------:R-:W-:-:S03]  /*23090*/  ISETP.GE.AND P0, PT, R214, R0, PT ;  /* 0x00000000d600720c */ /* 0x000fc60003f06270 */
[----:B--2---:R0:W-:Y:S01]  /*230a0*/  @!P1 ST.E.64 desc[UR36][R14.64], R8 ;  /* 0x000000080e009985 */ /* 0x0041e2000c101b24 */
[----:B------:R-:W-:-:S09]  /*230b0*/  ISETP.GE.AND P1, PT, R213, R0, PT ;  /* 0x00000000d500720c */ /* 0x000fd20003f26270 */
[----:B------:R-:W-:Y:S05]  /*230c0*/  @P0 BRA `(.L_x_3552) ;  /* 0x0000000000100947 */ /* 0x000fea0003800000 */
[----:B0-----:R-:W2:Y:S01]  /*230d0*/  LDL.64 R4, [R1+0x428] ;  /* 0x0004280001047983 */ /* 0x001ea20000100a00 */
[----:B------:R-:W-:-:S04]  /*230e0*/  LEA R2, P0, R214, R10, 0x2 ;  /* 0x0000000ad6027211 */ /* 0x000fc800078010ff */
[----:B------:R-:W-:-:S05]  /*230f0*/  LEA.HI.X R3, R214, R11, R227, 0x2, P0 ;  /* 0x0000000bd6037211 */ /* 0x000fca00000f14e3 */
[----:B--2---:R1:W-:Y:S04]  /*23100*/  ST.E.64 desc[UR36][R2.64], R4 ;  /* 0x0000000402007985 */ /* 0x0043e8000c101b24 */
.L_x_3552:
[----:B------:R-:W-:Y:S05]  /*23110*/  BSYNC B1 ;  /* 0x0000000000017941 */ /* 0x000fea0003800000 */
.L_x_3551:
[----:B------:R-:W-:Y:S05]  /*23120*/  @P1 BRA `(.L_x_3548) ;  /* 0x0000000c00b41947 */ /* 0x000fea0003800000 */
[----:B01----:R-:W2:Y:S01]  /*23130*/  LDL.64 R4, [R1+0x438] ;  /* 0x0004380001047983 */ /* 0x003ea20000100a00 */
[----:B------:R-:W-:-:S04]  /*23140*/  LEA R2, P0, R213, R10, 0x2 ;  /* 0x0000000ad5027211 */ /* 0x000fc800078010ff */
[----:B------:R-:W-:-:S05]  /*23150*/  LEA.HI.X R3, R213, R11, R219, 0x2, P0 ;  /* 0x0000000bd5037211 */ /* 0x000fca00000f14db */
[----:B--2---:R0:W-:Y:S01]  /*23160*/  ST.E.64 desc[UR36][R2.64], R4 ;  /* 0x0000000402007985 */ /* 0x0041e2000c101b24 */
[----:B------:R-:W-:Y:S05]  /*23170*/  BRA `(.L_x_3548) ;  /* 0x0000000c00a07947 */ /* 0x000fea0003800000 */
.L_x_3539:
[----:B------:R-:W-:Y:S01]  /*23180*/  R2UR UR4, R216 ;  /* 0x00000000d80472ca */ /* 0x000fe200000e0000 */
[----:B------:R-:W-:Y:S02]  /*23190*/  ULDC.64 UR8, c[0x0][0xd00] ;  /* 0x0003400000087ab9 */ /* 0x000fe40000000a00 */
[----:B------:R-:W-:-:S04]  /*231a0*/  UISETP.NE.U32.AND UP0, UPT, UR8, URZ, UPT ;  /* 0x0000003f0800728c */ /* 0x000fc8000bf05070 */
[----:B------:R-:W-:-:S03]  /*231b0*/  UISETP.NE.AND.EX UP0, UPT, UR9, URZ, UPT, UP0 ;  /* 0x0000003f0900728c */ /* 0x000fc6000bf05300 */
[----:B------:R-:W-:-:S03]  /*231c0*/  ULDC.64 UR8, c[0x0][0xd00] ;  /* 0x0003400000087ab9 */ /* 0x000fc60000000a00 */
[----:B------:R-:W-:Y:S01]  /*231d0*/  UIMAD.WIDE UR8, UR4, 0x4, UR8 ;  /* 0x00000004040878a5 */ /* 0x000fe2000f8e0208 */
[----:B------:R-:W-:-:S05]  /*231e0*/  PLOP3.LUT P1, PT, PT, PT, UP0, 0x80, 0x0 ;  /* 0x000000000000781c */ /* 0x000fca0003f2f008 */
[----:B------:R-:W-:Y:S02]  /*231f0*/  IMAD.U32 R2, RZ, RZ, UR8 ;  /* 0x00000008ff027e24 */ /* 0x000fe4000f8e00ff */
[----:B------:R-:W-:Y:S01]  /*23200*/  IMAD.U32 R3, RZ, RZ, UR9 ;  /* 0x00000009ff037e24 */ /* 0x000fe2000f8e00ff */
[----:B------:R-:W-:Y:S02]  /*23210*/  ULDC.64 UR8, c[0x0][0xd08] ;  /* 0x0003420000087ab9 */ /* 0x000fe40000000a00 */
[----:B------:R-:W-:-:S03]  /*23220*/  UISETP.NE.U32.AND UP1, UPT, UR8, URZ, UPT ;  /* 0x0000003f0800728c */ /* 0x000fc6000bf25070 */
[----:B------:R-:W2:Y:S01]  /*23230*/  @P1 LDG.E R6, desc[UR36][R2.64] ;  /* 0x0000002402061981 */ /* 0x000ea2000c1e1900 */
[----:B------:R-:W-:-:S06]  /*23240*/  UISETP.NE.AND.EX UP1, UPT, UR9, URZ, UPT, UP1 ;  /* 0x0000003f0900728c */ /* 0x000fcc000bf25310 */
[----:B------:R-:W-:-:S05]  /*23250*/  PLOP3.LUT P2, PT, PT, PT, UP1, 0x80, 0x0 ;  /* 0x000000000000781c */ /* 0x000fca0003f4f018 */
[----:B------:R-:W-:Y:S02]  /*23260*/  @UP1 ULDC.64 UR8, c[0x0][0xd08] ;  /* 0x0003420000081ab9 */ /* 0x000fe40000000a00 */
[----:B------:R-:W-:-:S03]  /*23270*/  @UP1 UIMAD.WIDE UR8, UR4, 0x4, UR8 ;  /* 0x00000004040818a5 */ /* 0x000fc6000f8e0208 */
[----:B------:R-:W-:Y:S02]  /*23280*/  ULDC UR4, c[0x0][0xb88] ;  /* 0x0002e20000047ab9 */ /* 0x000fe40000000800 */
[----:B------:R-:W-:Y:S02]  /*23290*/  IMAD.U32 R0, RZ, RZ, UR4 ;  /* 0x00000004ff007e24 */ /* 0x000fe4000f8e00ff */
[----:B------:R-:W-:Y:S02]  /*232a0*/  IMAD.U32 R4, RZ, RZ, UR8 ;  /* 0x00000008ff047e24 */ /* 0x000fe4000f8e00ff */
[----:B------:R-:W-:-:S05]  /*232b0*/  IMAD.U32 R5, RZ, RZ, UR9 ;  /* 0x00000009ff057e24 */ /* 0x000fca000f8e00ff */
[----:B------:R0:W5:Y:S01]  /*232c0*/  @P2 LDG.E R0, desc[UR36][R4.64] ;  /* 0x0000002404002981 */ /* 0x000162000c1e1900 */
[----:B------:R-:W-:Y:S01]  /*232d0*/  UISETP.NE.AND UP1, UPT, UR59, URZ, UPT ;  /* 0x0000003f3b00728c */ /* 0x000fe2000bf25270 */
[----:B------:R-:W-:Y:S01]  /*232e0*/  ISETP.GT.AND P0, PT, R217, 0x7f, PT ;  /* 0x0000007fd900780c */ /* 0x000fe20003f04270 */
[----:B------:R-:W-:-:S09]  /*232f0*/  UMOV UR4, URZ ;  /* 0x0000003f00047c82 */ /* 0x000fd20008000000 */
[----:B------:R-:W-:Y:S01]  /*23300*/  @!UP1 ULDC UR59, c[0x0][0xbd4] ;  /* 0x0002f500003b9ab9 */ /* 0x000fe20000000800 */
[----:B--2---:R-:W-:Y:S01]  /*23310*/  @P1 R2UR UR4, R6 ;  /* 0x00000000060412ca */ /* 0x004fe200000e0000 */
[----:B0-----:R-:W-:-:S14]  /*23320*/  @P2 BRA `(.L_x_3553) ;  /* 0x0000000000102947 */ /* 0x001fdc0003800000 */
[----:B------:R-:W-:Y:S05]  /*23330*/  @!P1 BRA `(.L_x_3553) ;  /* 0x00000000000c9947 */ /* 0x000fea0003800000 */
[----:B------:R-:W2:Y:S04]  /*23340*/  LDG.E R5, desc[UR36][R2.64] ;  /* 0x0000002402057981 */ /* 0x000ea8000c1e1900 */
[----:B-----5:R-:W2:Y:S02]  /*23350*/  LDG.E R0, desc[UR36][R2.64+0x4] ;  /* 0x0000042402007981 */ /* 0x020ea4000c1e1900 */
[----:B--2---:R-:W-:-:S07]  /*23360*/  IMAD.IADD R0, R0, 0x1, -R5 ;  /* 0x0000000100007824 */ /* 0x004fce00078e0a05 */
.L_x_3553:
[----:B------:R-:W-:Y:S01]  /*23370*/  R2UR UR8, R216 ;  /* 0x00000000d80872ca */ /* 0x000fe200000e0000 */
[----:B------:R-:W-:Y:S01]  /*23380*/  USHF.R.S32.HI UR20, URZ, 0x1f, UR4 ;  /* 0x0000001f3f147899 */ /* 0x000fe20008011404 */
[----:B------:R-:W-:Y:S11]  /*23390*/  BSSY B1, `(.L_x_3554) ;  /* 0x000003a000017945 */ /* 0x000ff60003800000 */
[----:B------:R-:W-:-:S02]  /*233a0*/  USHF.R.S32.HI UR21, URZ, 0x1f, UR8 ;  /* 0x0000001f3f157899 */ /* 0x000fc40008011408 */
[----:B------:R-:W-:Y:S02]  /*233b0*/  USEL UR8, UR8, URZ, !UP0 ;  /* 0x0000003f08087287 */ /* 0x000fe4000c000000 */
[----:B------:R-:W-:Y:S01]  /*233c0*/  USEL UR21, UR21, URZ, !UP0 ;  /* 0x0000003f15157287 */ /* 0x000fe2000c000000 */
[----:B------:R-:W-:Y:S11]  /*233d0*/  @P0 BRA `(.L_x_3555) ;  /* 0x0000000000d40947 */ /* 0x000ff60003800000 */
[----:B------:R-:W0:Y:S01]  /*233e0*/  S2R R3, SR_TID.X ;  /* 0x0000000000037919 */ /* 0x000e220000002100 */
[----:B------:R-:W1:Y:S01]  /*233f0*/  LDC R11, c[0x0][0xce8] ;  /* 0x00033a00ff0b7b82 */ /* 0x000e620000000800 */
[----:B------:R-:W-:Y:S02]  /*23400*/  IMAD.U32 R4, RZ, RZ, UR58 ;  /* 0x0000003aff047e24 */ /* 0x000fe4000f8e00ff */
[----:B-1---5:R-:W-:-:S03]  /*23410*/  IMAD R2, R0, R11, RZ ;  /* 0x0000000b00027224 */ /* 0x022fc600078e02ff */
        /* <DEDUP_REMOVED lines=12> */
[----:B------:R-:W-:Y:S01]  /*234e0*/  ULDC.64 UR14, c[0x0][UR18+0x228] ;  /* 0x00008a00120e7abb */ /* 0x000fe20008000a00 */
[----:B------:R-:W-:Y:S01]  /*234f0*/  UIMAD UR13, UR13, UR8, URZ ;  /* 0x000000080d0d72a4 */ /* 0x000fe2000f8e023f */
[----:B------:R-:W1:Y:S01]  /*23500*/  @P0 LDC R9, c[0x0][0xcf0] ;  /* 0x00033c00ff090b82 */ /* 0x000e620000000800 */
[----:B------:R-:W-:Y:S02]  /*23510*/  UIMAD.WIDE.U32 UR16, UR10, UR60, URZ ;  /* 0x0000003c0a1072a5 */ /* 0x000fe4000f8e003f */
        /* <DEDUP_REMOVED lines=10> */
[----:B------:R-:W-:Y:S02]  /*235c0*/  IMAD.U32 R3, RZ, RZ, UR23 ;  /* 0x00000017ff037e24 */ /* 0x000fe4000f8e00ff */
[----:B------:R-:W-:Y:S01]  /*235d0*/  IMAD.U32 R6, RZ, RZ, UR10 ;  /* 0x0000000aff067e24 */ /* 0x000fe2000f8e00ff */
[----:B------:R-:W-:Y:S01]  /*235e0*/  UIADD3.X UR9, UR9, UR19, UR20, UP1, UP2 ;  /* 0x0000001309097290 */ /* 0x000fe20008fe4414 */
[----:B-1----:R-:W-:Y:S01]  /*235f0*/  @P0 SHF.R.U32.HI R5, RZ, R9, R2 ;  /* 0x00000009ff050219 */ /* 0x002fe20000011602 */
[----:B------:R-:W-:Y:S01]  /*23600*/  IMAD.U32 R2, RZ, RZ, UR22 ;  /* 0x00000016ff027e24 */ /* 0x000fe2000f8e00ff */
[----:B------:R-:W-:Y:S01]  /*23610*/  ULDC.64 UR10, c[0x0][UR18+0x210] ;  /* 0x00008400120a7abb */ /* 0x000fe20008000a00 */
[----:B------:R-:W-:Y:S01]  /*23620*/  ULDC.64 UR12, c[0x0][0xca8] ;  /* 0x00032a00000c7ab9 */ /* 0x000fe20000000a00 */
[----:B------:R-:W-:Y:S01]  /*23630*/  @!UP0 ULDC UR12, c[0x0][0xc50] ;  /* 0x00031400000c8ab9 */ /* 0x000fe20000000800 */
[--C-:B------:R-:W-:Y:S01]  /*23640*/  IMAD.MOV R9, RZ, RZ, -R5.reuse ;  /* 0x000000ffff097224 */ /* 0x100fe200078e0a05 */
[----:B------:R-:W-:Y:S01]  /*23650*/  IADD3 R2, P0, P1, R5, UR16, R2 ;  /* 0x0000001005027c10 */ /* 0x000fe2000f91e002 */
[----:B------:R-:W-:Y:S01]  /*23660*/  @!UP0 ULDC UR13, c[0x0][0xc54] ;  /* 0x00031500000d8ab9 */ /* 0x000fe20000000800 */
[----:B------:R-:W-:Y:S01]  /*23670*/  SHF.R.S32.HI R5, RZ, 0x1f, R5 ;  /* 0x0000001fff057819 */ /* 0x000fe20000011405 */
[----:B------:R-:W-:-:S03]  /*23680*/  IMAD R9, R11, R9, R4 ;  /* 0x000000090b097224 */ /* 0x000fc600078e0204 */
[----:B------:R-:W-:Y:S01]  /*23690*/  IADD3.X R3, R5, UR9, R6, P0, P1 ;  /* 0x0000000905037c10 */ /* 0x000fe200087e2406 */
[C---:B------:R-:W-:Y:S01]  /*236a0*/  IMAD R11, R9.reuse, UR11, RZ ;  /* 0x0000000b090b7c24 */ /* 0x040fe2000f8e02ff */
[----:B------:R-:W-:Y:S01]  /*236b0*/  SHF.R.S32.HI R4, RZ, 0x1f, R9 ;  /* 0x0000001fff047819 */ /* 0x000fe20000011409 */
[----:B------:R-:W-:-:S04]  /*236c0*/  IMAD.WIDE.U32 R2, R9, UR10, R2 ;  /* 0x0000000a09027c25 */ /* 0x000fc8000f8e0002 */
[----:B------:R-:W-:Y:S01]  /*236d0*/  IMAD R11, R4, UR10, R11 ;  /* 0x0000000a040b7c24 */ /* 0x000fe2000f8e020b */
[----:B------:R-:W-:-:S03]  /*236e0*/  LEA R4, P0, R2, UR12, 0x2 ;  /* 0x0000000c02047c11 */ /* 0x000fc6000f8010ff */
[----:B------:R-:W-:-:S05]  /*236f0*/  IMAD.IADD R3, R3, 0x1, R11 ;  /* 0x0000000103037824 */ /* 0x000fca00078e020b */
[----:B------:R-:W-:Y:S01]  /*23700*/  LEA.HI.X R5, R2, UR13, R3, 0x2, P0 ;  /* 0x0000000d02057c11 */ /* 0x000fe200080f1403 */
[----:B------:R-:W-:-:S05]  /*23710*/  IMAD.MOV.U32 R3, RZ, RZ, -0x800000 ;  /* 0xff800000ff037424 */ /* 0x000fca00078e00ff */
[----:B------:R0:W-:Y:S02]  /*23720*/  STG.E desc[UR36][R4.64], R3 ;  /* 0x0000000304007986 */ /* 0x0001e4000c101924 */
.L_x_3555:
[----:B------:R-:W-:Y:S05]  /*23730*/  BSYNC B1 ;  /* 0x0000000000017941 */ /* 0x000fea0003800000 */
.L_x_3554:
[----:B------:R-:W-:-:S06]  /*23740*/  UISETP.GT.AND UP0, UPT, UR59, 0x1, UPT ;  /* 0x000000013b00788c */ /* 0x000fcc000bf04270 */
[----:B------:R-:W-:-:S13]  /*23750*/  PLOP3.LUT P0, PT, PT, PT, UP0, 0x80, 0x0 ;  /* 0x000000000000781c */ /* 0x000fda0003f0f008 */
[----:B------:R-:W-:Y:S05]  /*23760*/  @P0 BRA `(.L_x_3548) ;  /* 0x0000000800240947 */ /* 0x000fea0003800000 */
[----:B------:R-:W1:Y:S01]  /*23770*/  LDC R13, c[0x0][0xce8] ;  /* 0x00033a00ff0d7b82 */ /* 0x000e620000000800 */
[----:B------:R-:W-:Y:S01]  /*23780*/  ULDC.64 UR12, c[0x0][0xba0] ;  /* 0x0002e800000c7ab9 */ /* 0x000fe20000000a00 */
[----:B------:R-:W-:Y:S01]  /*23790*/  IMAD R2, R218, 0x20, R215 ;  /* 0x00000020da027824 */ /* 0x000fe200078e02d7 */
[----:B------:R-:W-:Y:S01]  /*237a0*/  UIMAD UR9, UR20, UR12, URZ ;  /* 0x0000000c140972a4 */ /* 0x000fe2000f8e023f */
[----:B------:R-:W-:Y:S01]  /*237b0*/  BSSY B1, `(.L_x_3556) ;  /* 0x0000042000017945 */ /* 0x000fe20003800000 */
[----:B------:R-:W-:Y:S01]  /*237c0*/  UIMAD.WIDE.U32 UR10, UR4, UR12, URZ ;  /* 0x0000000c040a72a5 */ /* 0x000fe2000f8e003f */
[----:B------:R-:W-:Y:S01]  /*237d0*/  VIADD R6, R2, UR58 ;  /* 0x0000003a02067c36 */ /* 0x000fe20008000000 */
[----:B------:R-:W-:-:S03]  /*237e0*/  UIMAD UR9, UR4, UR13, UR9 ;  /* 0x0000000d040972a4 */ /* 0x000fc6000f8e0209 */
[----:B------:R-:W-:Y:S01]  /*237f0*/  ULDC.64 UR12, c[0x0][0xbe8] ;  /* 0x0002fa00000c7ab9 */ /* 0x000fe20000000a00 */
[----:B------:R-:W-:Y:S01]  /*23800*/  UIADD3 UR11, UR11, UR9, URZ ;  /* 0x000000090b0b7290 */ /* 0x000fe2000fffe03f */
[----:B0-----:R-:W-:-:S03]  /*23810*/  IMAD.MOV.U32 R5, RZ, RZ, R6 ;  /* 0x000000ffff057224 */ /* 0x001fc600078e0006 */
[----:B------:R-:W-:-:S04]  /*23820*/  UIMAD.WIDE.U32 UR10, UR60, UR12, UR10 ;  /* 0x0000000c3c0a72a5 */ /* 0x000fc8000f8e000a */
[----:B------:R-:W-:-:S03]  /*23830*/  UIMAD UR11, UR60, UR13, UR11 ;  /* 0x0000000d3c0b72a4 */ /* 0x000fc6000f8e020b */
[----:B------:R-:W-:Y:S01]  /*23840*/  ULDC.64 UR12, c[0x0][0xbf0] ;  /* 0x0002fc00000c7ab9 */ /* 0x000fe20000000a00 */
[----:B-1----:R-:W-:Y:S01]  /*23850*/  ISETP.NE.AND P0, PT, R13, 0x1, PT ;  /* 0x000000010d00780c */ /* 0x002fe20003f05270 */
[----:B------:R-:W-:-:S04]  /*23860*/  UIMAD UR4, UR21, UR12, URZ ;  /* 0x0000000c150472a4 */ /* 0x000fc8000f8e023f */
[----:B------:R-:W-:Y:S02]  /*23870*/  UIMAD UR4, UR8, UR13, UR4 ;  /* 0x0000000d080472a4 */ /* 0x000fe4000f8e0204 */
[----:B------:R-:W-:-:S03]  /*23880*/  UIMAD.WIDE.U32 UR8, UR8, UR12, UR10 ;  /* 0x0000000c080872a5 */ /* 0x000fc6000f8e000a */
[----:B------:R-:W-:Y:S01]  /*23890*/  ULDC.64 UR10, c[0x0][0xbe0] ;  /* 0x0002f800000a7ab9 */ /* 0x000fe20000000a00 */
[----:B------:R-:W-:Y:S02]  /*238a0*/  UIADD3 UR4, UR9, UR4, URZ ;  /* 0x0000000409047290 */ /* 0x000fe4000fffe03f */
[----:B------:R-:W0:Y:S08]  /*238b0*/  @P0 LDC R3, c[0x0][0xcec] ;  /* 0x00033b00ff030b82 */ /* 0x000e300000000800 */
[----:B------:R-:W1:Y:S01]  /*238c0*/  @P0 LDC R9, c[0x0][0xcf0] ;  /* 0x00033c00ff090b82 */ /* 0x000e620000000800 */
[----:B0-----:R-:W-:-:S04]  /*238d0*/  @P0 IMAD.HI.U32 R2, R6, R3, RZ ;  /* 0x0000000306020227 */ /* 0x001fc800078e00ff */
[----:B------:R-:W-:Y:S02]  /*238e0*/  IMAD.U32 R3, RZ, RZ, UR9 ;  /* 0x00000009ff037e24 */ /* 0x000fe4000f8e00ff */
[----:B------:R-:W-:Y:S01]  /*238f0*/  IMAD.U32 R3, RZ, RZ, UR4 ;  /* 0x00000004ff037e24 */ /* 0x000fe2000f8e00ff */
[----:B-1----:R-:W-:-:S04]  /*23900*/  @P0 SHF.R.U32.HI R5, RZ, R9, R2 ;  /* 0x00000009ff050219 */ /* 0x002fc80000011602 */
[--C-:B------:R-:W-:Y:S01]  /*23910*/  SHF.R.S32.HI R2, RZ, 0x1f, R5.reuse ;  /* 0x0000001fff027819 */ /* 0x100fe20000011405 */
[----:B------:R-:W-:-:S04]  /*23920*/  IMAD.MOV R9, RZ, RZ, -R5 ;  /* 0x000000ffff097224 */ /* 0x000fc800078e0a05 */
[----:B------:R-:W-:Y:S02]  /*23930*/  IMAD R4, R2, UR10, RZ ;  /* 0x0000000a02047c24 */ /* 0x000fe4000f8e02ff */
[----:B------:R-:W-:Y:S02]  /*23940*/  IMAD R9, R13, R9, R6 ;  /* 0x000000090d097224 */ /* 0x000fe400078e0206 */
[----:B------:R-:W-:Y:S01]  /*23950*/  IMAD.U32 R2, RZ, RZ, UR8 ;  /* 0x00000008ff027e24 */ /* 0x000fe2000f8e00ff */
[----:B------:R-:W-:Y:S01]  /*23960*/  ULDC.64 UR8, c[0x0][0xbd8] ;  /* 0x0002f60000087ab9 */ /* 0x000fe20000000a00 */
[C---:B------:R-:W-:Y:S01]  /*23970*/  IMAD R11, R5.reuse, UR11, R4 ;  /* 0x0000000b050b7c24 */ /* 0x040fe2000f8e0204 */
[----:B------:R-:W-:Y:S01]  /*23980*/  SHF.R.S32.HI R4, RZ, 0x1f, R9 ;  /* 0x0000001fff047819 */ /* 0x000fe20000011409 */
[----:B------:R-:W-:-:S04]  /*23990*/  IMAD.WIDE.U32 R2, R5, UR10, R2 ;  /* 0x0000000a05027c25 */ /* 0x000fc8000f8e0002 */
[----:B------:R-:W-:Y:S02]  /*239a0*/  IMAD.IADD R3, R3, 0x1, R11 ;  /* 0x0000000103037824 */ /* 0x000fe400078e020b */
[----:B------:R-:W-:Y:S02]  /*239b0*/  IMAD R4, R4, UR8, RZ ;  /* 0x0000000804047c24 */ /* 0x000fe4000f8e02ff */
[----:B------:R-:W-:Y:S02]  /*239c0*/  VIADD R6, R215, UR58 ;  /* 0x0000003ad7067c36 */ /* 0x000fe40008000000 */
[----:B-----5:R-:W-:Y:S02]  /*239d0*/  IMAD R13, R0, R13, RZ ;  /* 0x0000000d000d7224 */ /* 0x020fe400078e02ff */
[C---:B------:R-:W-:Y:S02]  /*239e0*/  IMAD R5, R9.reuse, UR9, R4 ;  /* 0x0000000909057c24 */ /* 0x040fe4000f8e0204 */
[----:B------:R-:W-:Y:S01]  /*239f0*/  IMAD.WIDE.U32 R2, R9, UR8, R2 ;  /* 0x0000000809027c25 */ /* 0x000fe2000f8e0002 */
[----:B------:R-:W-:Y:S01]  /*23a00*/  ISETP.GE.AND P2, PT, R6, R13, PT ;  /* 0x0000000d0600720c */ /* 0x000fe20003f46270 */
[----:B------:R-:W-:-:S02]  /*23a10*/  ULDC.64 UR8, c[0x0][0xb80] ;  /* 0x0002e00000087ab9 */ /* 0x000fc40000000a00 */
[----:B------:R-:W-:Y:S01]  /*23a20*/  VIADD R0, R6, 0x20 ;  /* 0x0000002006007836 */ /* 0x000fe20000000000 */
[----:B------:R-:W-:Y:S01]  /*23a30*/  LEA R4, P3, R2, UR8, 0x1 ;  /* 0x0000000802047c11 */ /* 0x000fe2000f8608ff */
[----:B------:R-:W-:-:S03]  /*23a40*/  IMAD.IADD R3, R3, 0x1, R5 ;  /* 0x0000000103037824 */ /* 0x000fc600078e0205 */
[-C--:B------:R-:W-:Y:S01]  /*23a50*/  ISETP.GE.AND P1, PT, R0, R13.reuse, PT ;  /* 0x0000000d0000720c */ /* 0x080fe20003f26270 */
[----:B------:R-:W-:Y:S01]  /*23a60*/  VIADD R0, R6, 0x40 ;  /* 0x0000004006007836 */ /* 0x000fe20000000000 */
[----:B------:R-:W-:Y:S02]  /*23a70*/  LEA.HI.X R5, R2, UR9, R3, 0x1, P3 ;  /* 0x0000000902057c11 */ /* 0x000fe400098f0c03 */
[----:B------:R0:W1:Y:S02]  /*23a80*/  SHFL.IDX PT, R2, R4, RZ, 0x181f ;  /* 0x00181fff04027589 */ /* 0x00006400000e0000 */
[----:B------:R-:W-:Y:S02]  /*23a90*/  ISETP.GE.AND P0, PT, R0, R13, PT ;  /* 0x0000000d0000720c */ /* 0x000fe40003f06270 */
[----:B------:R0:W2:Y:S01]  /*23aa0*/  SHFL.IDX PT, R0, R5, RZ, 0x181f ;  /* 0x00181fff05007589 */ /* 0x0000a200000e0000 */
[----:B------:R-:W-:Y:S10]  /*23ab0*/  @P2 BRA `(.L_x_3557) ;  /* 0x0000000000442947 */ /* 0x000ff40003800000 */
        /* <DEDUP_REMOVED lines=17> */
.L_x_3557:
[----:B------:R-:W-:Y:S05]  /*23bd0*/  BSYNC B1 ;  /* 0x0000000000017941 */ /* 0x000fea0003800000 */
.L_x_3556:
        /* <DEDUP_REMOVED lines=21> */
.L_x_3559:
[----:B------:R-:W-:Y:S05]  /*23d30*/  BSYNC B1 ;  /* 0x0000000000017941 */ /* 0x000fea0003800000 */
.L_x_3558:
        /* <DEDUP_REMOVED lines=21> */
.L_x_3561:
[----:B------:R-:W-:Y:S05]  /*23e90*/  BSYNC B1 ;  /* 0x0000000000017941 */ /* 0x000fea0003800000 */
.L_x_3560:
[----:B0-----:R-:W-:Y:S01]  /*23ea0*/  VIADD R0, R6, 0x60 ;  /* 0x0000006006007836 */ /* 0x001fe20000000000 */
[----:B--2-4-:R-:W2:Y:S04]  /*23eb0*/  SHFL.IDX PT, R5, R5, 0x3, 0x181f ;  /* 0x00781f0005057f89 */ /* 0x014ea800000e0000 */
[----:B------:R-:W-:Y:S01]  /*23ec0*/  ISETP.GE.AND P0, PT, R0, R13, PT ;  /* 0x0000000d0000720c */ /* 0x000fe20003f06270 */
[----:B-1-3--:R1:W3:-:S12]  /*23ed0*/  SHFL.IDX PT, R2, R4, 0x3, 0x181f ;  /* 0x00781f0004027f89 */ /* 0x00a2d800000e0000 */
[----:B-1----:R-:W-:Y:S05]  /*23ee0*/  @P0 BRA `(.L_x_3548) ;  /* 0x0000000000440947 */ /* 0x002fea0003800000 */
[----:B------:R-:W-:Y:S02]  /*23ef0*/  ULDC UR4, c[0x0][0xbc8] ;  /* 0x0002f20000047ab9 */ /* 0x000fe40000000800 */
[----:B------:R-:W-:Y:S02]  /*23f00*/  ISETP.GE.AND P3, PT, R18, UR4, PT ;  /* 0x0000000412007c0c */ /* 0x000fe4000bf66270 */
[----:B------:R-:W-:Y:S02]  /*23f10*/  ISETP.GE.AND P2, PT, R176, UR4, PT ;  /* 0x00000004b0007c0c */ /* 0x000fe4000bf46270 */
[----:B------:R-:W-:Y:S02]  /*23f20*/  ISETP.GE.AND P1, PT, R19, UR4, PT ;  /* 0x0000000413007c0c */ /* 0x000fe4000bf26270 */
[----:B------:R-:W-:-:S07]  /*23f30*/  ISETP.GE.AND P0, PT, R177, UR4, PT ;  /* 0x00000004b1007c0c */ /* 0x000fce000bf06270 */
[-C--:B---3--:R-:W-:Y:S02]  /*23f40*/  @!P3 LEA R8, P6, R18, R2.reuse, 0x1 ;  /* 0x000000021208b211 */ /* 0x088fe400078c08ff */
[-C--:B------:R-:W-:Y:S02]  /*23f50*/  @!P2 LEA R10, P5, R176, R2.reuse, 0x1 ;  /* 0x00000002b00aa211 */ /* 0x080fe400078a08ff */
[-C--:B------:R-:W-:Y:S02]  /*23f60*/  @!P1 LEA R12, P4, R19, R2.reuse, 0x1 ;  /* 0x00000002130c9211 */ /* 0x080fe400078808ff */
[-C--:B--2---:R-:W-:Y:S02]  /*23f70*/  @!P3 LEA.HI.X R9, R18, R5.reuse, R183, 0x1, P6 ;  /* 0x000000051209b211 */ /* 0x084fe400030f0cb7 */
        /* <DEDUP_REMOVED lines=8> */
.L_x_3548:
[----:B------:R-:W-:Y:S05]  /*24000*/  BSYNC B0 ;  /* 0x0000000000007941 */ /* 0x000fea0003800000 */
.L_x_3538:
[----:B------:R-:W-:Y:S02]  /*24010*/  ULDC UR4, c[0x0][0xd3c] ;  /* 0x00034f0000047ab9 */ /* 0x000fe40000000800 */
[----:B------:R-:W-:-:S06]  /*24020*/  UISETP.GE.AND UP0, UPT, UR7, UR4, UPT ;  /* 0x000000040700728c */ /* 0x000fcc000bf06270 */
[----:B------:R-:W-:-:S13]  /*24030*/  PLOP3.LUT P0, PT, PT, PT, UP0, 0x80, 0x0 ;  /* 0x000000000000781c */ /* 0x000fda0003f0f008 */
[----:B------:R-:W-:Y:S05]  /*24040*/  @!P0 BRA `(.L_x_3562) ;  /* 0xfffffdd4000c8947 */ /* 0x000fea000383ffff */
[----:B------:R-:W-:Y:S05]  /*24050*/  EXIT ;  /* 0x000000000000794d */ /* 0x000fea0003800000 */
.L_x_3430:
[----:B------:R-:W-:-:S08]  /*24060*/  NOP ;  /* 0x0000000000007918 */ /* 0x000fd00000000000 */
[----:B0-----:R-:W0:-:S00]  /*24070*/  USETMAXREG.DEALLOC.CTAPOOL 0x28 ;  /* 0x00000028000079c8 */ /* 0x001e0000080e0500 */
[----:B0-----:R-:W-:Y:S02]  /*24080*/  LOP3.LUT R0, R0, 0x3, RZ, 0xc0, !PT ;  /* 0x0000000300007812 */ /* 0x001fe400078ec0ff */
[----:B------:R-:W-:-:S04]  /*24090*/  LOP3.LUT R23, R23, 0xfffdffff, RZ, 0xc0, !PT ;  /* 0xfffdffff17177812 */ /* 0x000fc800078ec0ff */
[----:B------:R-:W0:Y:S02]  /*240a0*/  SHFL.IDX PT, R0, R0, RZ, 0x1f ;  /* 0x00001fff00007589 */ /* 0x000e2400000e0000 */
[----:B0-----:R-:W-:Y:S01]  /*240b0*/  ISETP.NE.AND P0, PT, R0, RZ, PT ;  /* 0x000000ff0000720c */ /* 0x001fe20003f05270 */
[----:B------:R-:W-:-:S12]  /*240c0*/  IMAD.MOV.U32 R0, RZ, RZ, RZ ;  /* 0x000000ffff007224 */ /* 0x000fd800078e00ff */
[----:B------:R-:W-:Y:S01]  /*240d0*/  @P0 LOP3.LUT R23, R23, 0x20000, RZ, 0xfc, !PT ;  /* 0x0002000017170812 */ /* 0x000fe200078efcff */
[----:B------:R-:W-:Y:S06]  /*240e0*/  @!P0 BRA `(.L_x_3563) ;  /* 0x00000000001c8947 */ /* 0x000fec0003800000 */
[----:B------:R-:W0:Y:S08]  /*240f0*/  S2UR UR5, SR_CgaCtaId ;  /* 0x00000000000579c3 */ /* 0x000e300000008800 */
[----:B------:R-:W-:Y:S06]  /*24100*/  BAR.SYNC.DEFER_BLOCKING 0x5, 0x180 ;  /* 0x0146000000007b1d */ /* 0x000fec0000010000 */
[----:B------:R-:W-:-:S02]  /*24110*/  UMOV UR4, 0x400 ;  /* 0x0000040000047882 */ /* 0x000fc40000000000 */
[----:B0-----:R-:W-:-:S09]  /*24120*/  ULEA UR4, UR5, UR4, 0x18 ;  /* 0x0000000405047291 */ /* 0x001fd2000f8ec03f */
[----:B------:R-:W1:Y:S01]  /*24130*/  LDS.128 R16, [UR4+0x324d0] ;  /* 0x0324d004ff107984 */ /* 0x000e620008000c00 */
[----:B------:R-:W-:Y:S06]  /*24140*/  BAR.ARV 0x4, 0x180 ;  /* 0x0106000000007b1d */ /* 0x000fec0000002000 */
[----:B------:R-:W-:Y:S05]  /*24150*/  BRA `(.L_x_3564) ;  /* 0x0000000c00947947 */ /* 0x000fea0003800000 */
.L_x_3563:
[----:B------:R-:W0:Y:S01]  /*24160*/  S2R R2, SR_TID.X ;  /* 0x0000000000027919 */ /* 0x000e220000002100 */
[----:B------:R-:W-:Y:S01]  /*24170*/  ULDC UR4, c[0x0][0xd3c] ;  /* 0x00034f0000047ab9 */ /* 0x000fe20000000800 */
[----:B------:R-:W-:Y:S01]  /*24180*/  IMAD.MOV.U32 R9, RZ, RZ, RZ ;  /* 0x000000ffff097224 */ /* 0x000fe200078e00ff */
[----:B------:R-:W1:Y:S01]  /*24190*/  S2UR UR6, SR_CTAID.X ;  /* 0x00000000000679c3 */ /* 0x000e620000002500 */
[----:B------:R-:W-:Y:S01]  /*241a0*/  ULDC UR5, c[0x0][0xd38] ;  /* 0x00034e0000057ab9 */ /* 0x000fe20000000800 */
[----:B0-----:R-:W-:-:S04]  /*241b0*/  LOP3.LUT R7, R2, 0x1f, RZ, 0xc0, !PT ;  /* 0x0000001f02077812 */ /* 0x001fc800078ec0ff */
[----:B------:R-:W-:-:S04]  /*241c0*/  ISETP.NE.AND P0, PT, R7, 0x1f, PT ;  /* 0x0000001f0700780c */ /* 0x000fc80003f05270 */
[----:B------:R-:W-:-:S13]  /*241d0*/  ISETP.GE.OR P1, PT, R7, UR4, !P0 ;  /* 0x0000000407007c0c */ /* 0x000fda000c726670 */
[----:B------:R-:W0:Y:S08]  /*241e0*/  @!P1 LDC.64 R4, c[0x0][0xd80] ;  /* 0x00036000ff049b82 */ /* 0x000e300000000a00 */
[----:B------:R-:W2:Y:S01]  /*241f0*/  @!P1 LDC.64 R2, c[0x0][0xd78] ;  /* 0x00035e00ff029b82 */ /* 0x000ea20000000a00 */
[----:B0-----:R-:W-:-:S05]  /*24200*/  @!P1 IMAD.WIDE.U32 R4, R7, 0x4, R4 ;  /* 0x0000000407049825 */ /* 0x001fca00078e0004 */
        /* <DEDUP_REMOVED lines=33> */
.L_x_3567:
[----:B------:R-:W0:Y:S01]  /*24420*/  LDC R0, c[0x0][0xd3c] ;  /* 0x00034f00ff007b82 */ /* 0x000e220000000800 */
[----:B------:R-:W-:-:S06]  /*24430*/  UIADD3 UR4, UR4, 0x1f, URZ ;  /* 0x0000001f04047890 */ /* 0x000fcc000fffe03f */
[----:B0-----:R-:W-:-:S13]  /*24440*/  ISETP.LE.AND P6, PT, R0, UR4, PT ;  /* 0x0000000400007c0c */ /* 0x001fda000bfc3270 */
[----:B------:R-:W-:Y:S05]  /*24450*/  @P6 BRA `(.L_x_3566) ;  /* 0x0000000800a86947 */ /* 0x000fea0003800000 */
[----:B------:R-:W-:-:S05]  /*24460*/  VIADD R9, R7, UR4 ;  /* 0x0000000407097c36 */ /* 0x000fca0008000000 */
[----:B------:R-:W-:Y:S01]  /*24470*/  ISETP.GE.OR P6, PT, R9, R0, !P0 ;  /* 0x000000000900720c */ /* 0x000fe200047c6670 */
[----:B------:R-:W-:-:S12]  /*24480*/  IMAD.MOV.U32 R0, RZ, RZ, RZ ;  /* 0x000000ffff007224 */ /* 0x000fd800078e00ff */
        /* <DEDUP_REMOVED lines=28> */
.L_x_3565:
        /* <DEDUP_REMOVED lines=13> */
.L_x_3568:
        /* <DEDUP_REMOVED lines=62> */
.L_x_3569:
        /* <DEDUP_REMOVED lines=61> */
.L_x_3570:
[----:B------:R-:W-:-:S05]  /*24ed0*/  LOP3.LUT R17, RZ, R2, RZ, 0x33, !PT ;  /* 0x00000002ff117212 */ /* 0x000fca00078e33ff */
[----:B------:R-:W-:Y:S01]  /*24ee0*/  IMAD.IADD R17, R0, 0x1, R17 ;  /* 0x0000000100117824 */ /* 0x000fe200078e0211 */
[----:B------:R-:W-:Y:S06]  /*24ef0*/  BRA `(.L_x_3571) ;  /* 0x0000000000147947 */ /* 0x000fec0003800000 */
.L_x_3566:
[----:B------:R-:W-:Y:S01]  /*24f00*/  ULDC UR4, c[0x0][0xd3c] ;  /* 0x00034f0000047ab9 */ /* 0x000fe20000000800 */
[----:B------:R-:W-:Y:S02]  /*24f10*/  IMAD.MOV.U32 R17, RZ, RZ, RZ ;  /* 0x000000ffff117224 */ /* 0x000fe400078e00ff */
[----:B------:R-:W-:Y:S02]  /*24f20*/  IMAD.U32 R16, RZ, RZ, UR6 ;  /* 0x00000006ff107e24 */ /* 0x000fe4000f8e00ff */
[----:B------:R-:W-:Y:S02]  /*24f30*/  IMAD.MOV.U32 R18, RZ, RZ, RZ ;  /* 0x000000ffff127224 */ /* 0x000fe400078e00ff */
[----:B------:R-:W-:-:S07]  /*24f40*/  IMAD.U32 R19, RZ, RZ, UR4 ;  /* 0x00000004ff137e24 */ /* 0x000fce000f8e00ff */
.L_x_3571:
[----:B------:R-:W-:-:S13]  /*24f50*/  ISETP.NE.AND P0, PT, R7, RZ, PT ;  /* 0x000000ff0700720c */ /* 0x000fda0003f05270 */
[----:B------:R-:W0:Y:S01]  /*24f60*/  @!P0 S2R R3, SR_CgaCtaId ;  /* 0x0000000000038919 */ /* 0x000e220000008800 */
[----:B------:R-:W-:-:S04]  /*24f70*/  @!P0 MOV R0, 0x400 ;  /* 0x0000040000008802 */ /* 0x000fc80000000f00 */
[----:B0-----:R-:W-:-:S05]  /*24f80*/  @!P0 LEA R0, R3, R0, 0x18 ;  /* 0x0000000003008211 */ /* 0x001fca00078ec0ff */
[----:B------:R0:W-:Y:S01]  /*24f90*/  @!P0 STS.128 [R0+0x324d0], R16 ;  /* 0x0324d01000008388 */ /* 0x0001e20000000c00 */
[----:B------:R-:W-:Y:S06]  /*24fa0*/  BAR.ARV 0x5, 0x180 ;  /* 0x0146000000007b1d */ /* 0x000fec0000002000 */
.L_x_3564:
[----:B------:R2:W-:Y:S01]  /*24fb0*/  STL [R1+0x464], RZ ;  /* 0x000464ff01007387 */ /* 0x0005e20000100800 */
[----:B------:R-:W-:Y:S01]  /*24fc0*/  ULDC UR4, c[0x0][0xd3c] ;  /* 0x00034f0000047ab9 */ /* 0x000fe20000000800 */
[----:B------:R-:W-:Y:S01]  /*24fd0*/  IMAD.MOV.U32 R27, RZ, RZ, 0x1 ;  /* 0x00000001ff1b7424 */ /* 0x000fe200078e00ff */
[----:B-1----:R-:W-:Y:S01]  /*24fe0*/  ISETP.GE.AND P0, PT, R19, UR4, PT ;  /* 0x0000000413007c0c */ /* 0x002fe2000bf06270 */
[----:B------:R-:W-:-:S12]  /*24ff0*/  IMAD.MOV.U32 R24, RZ, RZ, RZ ;  /* 0x000000ffff187224 */ /* 0x000fd800078e00ff */
[----:B--2---:R-:W-:Y:S05]  /*25000*/  @P0 BRA `(.L_x_3572) ;  /* 0x0000005c00580947 */ /* 0x004fea0003800000 */
[----:B0-----:R-:W2:Y:S01]  /*25010*/  LDL R0, [R1+0x4c8] ;  /* 0x0004c80001007983 */ /* 0x001ea20000100800 */
[----:B------:R-:W0:Y:S01]  /*25020*/  S2UR UR5, SR_CgaCtaId ;  /* 0x00000000000579c3 */ /* 0x000e220000008800 */
[----:B------:R-:W-:Y:S01]  /*25030*/  BSSY B8, `(.L_x_3572) ;  /* 0x00005d3000087945 */ /* 0x000fe20003800000 */
[----:B------:R-:W-:Y:S01]  /*25040*/  IMAD.MOV.U32 R27, RZ, RZ, 0x1 ;  /* 0x00000001ff1b7424 */ /* 0x000fe200078e00ff */
[----:B------:R-:W1:Y:S01]  /*25050*/  S2R R4, SR_TID.X ;  /* 0x0000000000047919 */ /* 0x000e620000002100 */
[----:B------:R-:W-:Y:S01]  /*25060*/  IMAD.MOV.U32 R24, RZ, RZ, RZ ;  /* 0x000000ffff187224 */ /* 0x000fe200078e00ff */
[----:B------:R-:W-:Y:S01]  /*25070*/  ULDC UR39, c[0x0][0xc] ;  /* 0x0000030000277ab9 */ /* 0x000fe20000000800 */
[----:B------:R3:W-:Y:S01]  /*25080*/  STL [R1+0x464], RZ ;  /* 0x000464ff01007387 */ /* 0x0007e20000100800 */
[----:B-1----:R-:W-:Y:S02]  /*25090*/  LOP3.LUT R3, R4, 0x7f, RZ, 0xc0, !PT ;  /* 0x0000007f04037812 */ /* 0x002fe400078ec0ff */
[----:B--2---:R-:W-:Y:S01]  /*250a0*/  R2UR UR4, R0 ;  /* 0x00000000000472ca */ /* 0x004fe200000e0000 */
[----:B------:R-:W-:-:S05]  /*250b0*/  IMAD.SHL.U32 R0, R4, 0x8, RZ ;  /* 0x0000000804007824 */ /* 0x000fca00078e00ff */
[----:B------:R-:W-:-:S04]  /*250c0*/  LOP3.LUT R2, R0, 0x1f8, RZ, 0xc0, !PT ;  /* 0x000001f800027812 */ /* 0x000fc800078ec0ff */
[----:B------:R-:W-:Y:S01]  /*250d0*/  LOP3.LUT R29, R2, 0x38, R4, 0x78, !PT ;  /* 0x00000038021d7812 */ /* 0x000fe200078e7804 */
[----:B------:R-:W-:Y:S01]  /*250e0*/  IMAD.SHL.U32 R2, R4, 0x10, RZ ;  /* 0x0000001004027824 */ /* 0x000fe200078e00ff */
[----:B------:R-:W-:Y:S01]  /*250f0*/  SHF.R.U32.HI R4, RZ, 0x3, R3 ;  /* 0x00000003ff047819 */ /* 0x000fe20000011603 */
[----:B------:R-:W-:Y:S01]  /*25100*/  ULOP3.LUT UR38, UR4, 0x2, URZ, 0xfc, !UPT ;  /* 0x0000000204267892 */ /* 0x000fe2000f8efc3f */
[----:B------:R-:W-:Y:S02]  /*25110*/  LOP3.LUT R29, R29, 0x200, R0, 0xf8, !PT ;  /* 0x000002001d1d7812 */ /* 0x000fe400078ef800 */
[----:B------:R-:W-:Y:S01]  /*25120*/  UMOV UR4, 0x400 ;  /* 0x0000040000047882 */ /* 0x000fe20000000000 */
[----:B------:R-:W-:Y:S01]  /*25130*/  LOP3.LUT R3, R0, 0x38, RZ, 0xc0, !PT ;  /* 0x0000003800037812 */ /* 0x000fe200078ec0ff */
[----:B0-----:R-:W-:Y:S01]  /*25140*/  ULEA UR4, UR5, UR4, 0x18 ;  /* 0x0000000405047291 */ /* 0x001fe2000f8ec03f */
[----:B------:R-:W-:Y:S02]  /*25150*/  LOP3.LUT R0, R4, 0x70, R2, 0xf8, !PT ;  /* 0x0000007004007812 */ /* 0x000fe400078ef802 */
[----:B------:R-:W-:-:S02]  /*25160*/  LOP3.LUT R4, R3, 0x40, RZ, 0xfc, !PT ;  /* 0x0000004003047812 */ /* 0x000fc400078efcff */
[C---:B------:R-:W-:Y:S01]  /*25170*/  LOP3.LUT R2, R3.reuse, 0x80, RZ, 0xfc, !PT ;  /* 0x0000008003027812 */ /* 0x040fe200078efcff */
[----:B------:R-:W-:Y:S01]  /*25180*/  IMAD.U32 R22, RZ, RZ, UR4 ;  /* 0x00000004ff167e24 */ /* 0x000fe2000f8e00ff */
[----:B------:R-:W-:-:S03]  /*25190*/  LOP3.LUT R0, R3, 0xc0, RZ, 0xfc, !PT ;  /* 0x000000c003007812 */ /* 0x000fc600078efcff */
[----:B---3--:R-:W-:-:S07]  /*251a0*/  IMAD R26, R29, 0x2, R22 ;  /* 0x000000021d1a7824 */ /* 0x008fce00078e0216 */
.L_x_3649:
        /* <DEDUP_REMOVED lines=31> */
[----:B0-23--:R-:W-:Y:S06]  /*253a0*/  @P1 BRA `(.L_x_3573) ;  /* 0x0000000000181947 */ /* 0x00dfec0003800000 */
[----:B------:R-:W-:Y:S02]  /*253b0*/  ULDC UR4, c[0x0][0x288] ;  /* 0x0000a20000047ab9 */ /* 0x000fe40000000800 */
[----:B-----5:R-:W-:Y:S01]  /*253c0*/  IMAD.U32 R37, RZ, RZ, UR4 ;  /* 0x00000004ff257e24 */ /* 0x020fe2000f8e00ff */
[----:B------:R-:W-:Y:S06]  /*253d0*/  @!P2 BRA `(.L_x_3573) ;  /* 0x00000000000ca947 */ /* 0x000fec0003800000 */
[----:B------:R-:W2:Y:S04]  /*253e0*/  LDG.E R4, desc[UR36][R2.64] ;  /* 0x0000002402047981 */ /* 0x000ea8000c1e1900 */
[----:B------:R-:W2:Y:S02]  /*253f0*/  LDG.E R37, desc[UR36][R2.64+0x4] ;  /* 0x0000042402257981 */ /* 0x000ea4000c1e1900 */
[----:B--2---:R-:W-:-:S07]  /*25400*/  IMAD.IADD R37, R37, 0x1, -R4 ;  /* 0x0000000125257824 */ /* 0x004fce00078e0a04 */
.L_x_3573:
        /* <DEDUP_REMOVED lines=8> */
.L_x_3574:
        /* <DEDUP_REMOVED lines=9> */
.L_x_3575:
[----:B0-----:R-:W0:Y:S01]  /*25520*/  LDC R2, c[0x0][0x448] ;  /* 0x00011200ff027b82 */ /* 0x001e220000000800 */
[----:B------:R-:W-:Y:S01]  /*25530*/  IMAD.SHL.U32 R36, R17, 0x80, RZ ;  /* 0x0000008011247824 */ /* 0x000fe200078e00ff */
[----:B------:R-:W-:Y:S01]  /*25540*/  LOP3.LUT R23, R23, 0xfffeffff, RZ, 0xc0, !PT ;  /* 0xfffeffff17177812 */ /* 0x000fe200078ec0ff */
[----:B-----5:R-:W-:Y:S02]  /*25550*/  IMAD.IADD R17, R0, 0x1, -R31 ;  /* 0x0000000100117824 */ /* 0x020fe400078e0a1f */
[----:B------:R-:W-:Y:S01]  /*25560*/  VIADD R4, R36, 0x7f ;  /* 0x0000007f24047836 */ /* 0x000fe20000000000 */
[----:B0-----:R-:W-:Y:S02]  /*25570*/  ISETP.NE.AND P2, PT, R2, 0x1, PT ;  /* 0x000000010200780c */ /* 0x001fe40003f45270 */
[----:B------:R-:W0:Y:S11]  /*25580*/  LDC.64 R2, c[0x0][0xad8] ;  /* 0x0002b600ff027b82 */ /* 0x000e360000000a00 */
[----:B------:R-:W1:Y:S01]  /*25590*/  @P2 LDC R5, c[0x0][0x44c] ;  /* 0x00011300ff052b82 */ /* 0x000e620000000800 */
[----:B------:R-:W-:-:S07]  /*255a0*/  @P2 LOP3.LUT R23, R23, 0x10000, RZ, 0xfc, !PT ;  /* 0x0001000017172812 */ /* 0x000fce00078efcff */
[----:B------:R-:W2:Y:S01]  /*255b0*/  @P2 LDC R6, c[0x0][0x450] ;  /* 0x00011400ff062b82 */ /* 0x000ea20000000800 */
[----:B0-----:R-:W-:Y:S01]  /*255c0*/  ISETP.GE.AND P1, PT, R3, 0x1, PT ;  /* 0x000000010300780c */ /* 0x001fe20003f26270 */
[----:B-1----:R-:W-:-:S05]  /*255d0*/  @P2 IMAD.HI.U32 R5, R4, R5, RZ ;  /* 0x0000000504052227 */ /* 0x002fca00078e00ff */
[----:B--2---:R-:W-:Y:S02]  /*255e0*/  @P2 SHF.R.U32.HI R4, RZ, R6, R5 ;  /* 0x00000006ff042219 */ /* 0x004fe40000011605 */
[----:B------:R-:W-:-:S05]  /*255f0*/  IADD3 R5, R17, 0x1, -R37 ;  /* 0x0000000111057810 */ /* 0x000fca0007ffe825 */
        /* <DEDUP_REMOVED lines=14> */
.L_x_3578:
[----:B------:R-:W-:-:S13]  /*256e0*/  ISETP.NE.AND P0, PT, R3, 0x1, PT ;  /* 0x000000010300780c */ /* 0x000fda0003f05270 */
[----:B------:R-:W0:Y:S02]  /*256f0*/  @P0 LDC.64 R4, c[0x0][0xae0] ;  /* 0x0002b800ff040b82 */ /* 0x000e240000000a00 */
[----:B0-----:R-:W-:-:S05]  /*25700*/  @P0 IMAD.HI.U32 R4, R0, R4, RZ ;  /* 0x0000000400040227 */ /* 0x001fca00078e00ff */
[----:B------:R-:W-:-:S07]  /*25710*/  @P0 SHF.R.U32.HI R0, RZ, R5, R4 ;  /* 0x00000005ff000219 */ /* 0x000fce0000011604 */
.L_x_3579:
[----:B------:R-:W-:Y:S05]  /*25720*/  BSYNC B0 ;  /* 0x0000000000007941 */ /* 0x000fea0003800000 */
.L_x_3577:
[----:B------:R-:W-:-:S05]  /*25730*/  IMAD R5, R0, R3, R3 ;  /* 0x0000000300057224 */ /* 0x000fca00078e0203 */
[----:B------:R-:W-:-:S07]  /*25740*/  VIMNMX R2, R2, R5, PT ;  /* 0x0000000502027248 */ /* 0x000fce0003fe0100 */
.L_x_3576:
[----:B------:R-:W0:Y:S01]  /*25750*/  @P2 LDC R5, c[0x0][0x44c] ;  /* 0x00011300ff052b82 */ /* 0x000e220000000800 */
[----:B------:R-:W-:Y:S01]  /*25760*/  VIADD R2, R2, 0x5f ;  /* 0x0000005f02027836 */ /* 0x000fe20000000000 */
[----:B------:R-:W-:Y:S01]  /*25770*/  ULDC UR4, c[0x0][0xad4] ;  /* 0x0002b50000047ab9 */ /* 0x000fe20000000800 */
[----:B------:R-:W-:-:S05]  /*25780*/  IMAD.MOV.U32 R0, RZ, RZ, R36 ;  /* 0x000000ffff007224 */ /* 0x000fca00078e0024 */
[----:B------:R-:W1:Y:S01]  /*25790*/  @P2 LDC R7, c[0x0][0x450] ;  /* 0x00011400ff072b82 */ /* 0x000e620000000800 */
[----:B0-----:R-:W-:-:S05]  /*257a0*/  @P2 IMAD.HI.U32 R4, R36, R5, RZ ;  /* 0x0000000524042227 */ /* 0x001fca00078e00ff */
[----:B-1----:R-:W-:Y:S01]  /*257b0*/  @P2 SHF.R.U32.HI R0, RZ, R7, R4 ;  /* 0x00000007ff002219 */ /* 0x002fe20000011604 */
[----:B------:R-:W-:-:S04]  /*257c0*/  IMAD.HI R4, R2, 0x2aaaaaab, RZ ;  /* 0x2aaaaaab02047827 */ /* 0x000fc800078e02ff */
[----:B------:R-:W-:Y:S01]  /*257d0*/  VIADD R2, R17, 0x5f ;  /* 0x0000005f11027836 */ /* 0x000fe20000000000 */
[----:B------:R-:W-:-:S03]  /*257e0*/  SHF.R.U32.HI R5, RZ, 0x1f, R4 ;  /* 0x0000001fff057819 */ /* 0x000fc60000011604 */
[----:B------:R-:W-:Y:S01]  /*257f0*/  IMAD.HI R2, R2, 0x2aaaaaab, RZ ;  /* 0x2aaaaaab02027827 */ /* 0x000fe200078e02ff */
[----:B------:R-:W-:-:S04]  /*25800*/  LEA.HI.SX32 R4, R4, R5, 0x1c ;  /* 0x0000000504047211 */ /* 0x000fc800078fe2ff */
[----:B------:R-:W-:-:S04]  /*25810*/  SHF.R.U32.HI R5, RZ, 0x1f, R2 ;  /* 0x0000001fff057819 */ /* 0x000fc80000011602 */
[----:B------:R-:W-:Y:S02]  /*25820*/  LEA.HI.SX32 R5, R2, R5, 0x1c ;  /* 0x0000000502057211 */ /* 0x000fe400078fe2ff */
[----:B------:R-:W-:Y:S02]  /*25830*/  IADD3 R2, R0, R17, -R37 ;  /* 0x0000001100027210 */ /* 0x000fe40007ffe825 */
        /* <DEDUP_REMOVED lines=13> */
.L_x_3582:
[----:B------:R-:W-:-:S13]  /*25910*/  ISETP.NE.AND P0, PT, R3, 0x1, PT ;  /* 0x000000010300780c */ /* 0x000fda0003f05270 */
[----:B------:R-:W0:Y:S02]  /*25920*/  @P0 LDC.64 R4, c[0x0][0xae0] ;  /* 0x0002b800ff040b82 */ /* 0x000e240000000a00 */
[----:B0-----:R-:W-:-:S05]  /*25930*/  @P0 IMAD.HI.U32 R4, R2, R4, RZ ;  /* 0x0000000402040227 */ /* 0x001fca00078e00ff */
[----:B------:R-:W-:-:S07]  /*25940*/  @P0 SHF.R.U32.HI R2, RZ, R5, R4 ;  /* 0x00000005ff020219 */ /* 0x000fce0000011604 */
.L_x_3583:
[----:B------:R-:W-:Y:S05]  /*25950*/  BSYNC B0 ;  /* 0x0000000000007941 */ /* 0x000fea0003800000 */
.L_x_3581:
[----:B------:R-:W-:-:S05]  /*25960*/  IMAD R3, R2, R3, RZ ;  /* 0x0000000302037224 */ /* 0x000fca00078e02ff */
[----:B------:R-:W-:-:S07]  /*25970*/  VIMNMX R0, R0, R3, !PT ;  /* 0x0000000300007248 */ /* 0x000fce0007fe0100 */
.L_x_3580:
[----:B------:R-:W-:Y:S01]  /*25980*/  IMAD.HI R0, R0, 0x2aaaaaab, RZ ;  /* 0x2aaaaaab00007827 */ /* 0x000fe200078e02ff */
[----:B------:R-:W-:Y:S04]  /*25990*/  BSSY B0, `(.L_x_3584) ;  /* 0x000002a000007945 */ /* 0x000fe80003800000 */
[----:B------:R-:W-:-:S04]  /*259a0*/  SHF.R.U32.HI R3, RZ, 0x1f, R0 ;  /* 0x0000001fff037819 */ /* 0x000fc80000011600 */
[----:B------:R-:W-:Y:S02]  /*259b0*/  LEA.HI.SX32 R3, R0, R3, 0x1c ;  /* 0x0000000300037211 */ /* 0x000fe400078fe2ff */
[C---:B------:R-:W-:Y:S02]  /*259c0*/  LOP3.LUT R0, R18.reuse, 0xff000000, RZ, 0xc0, !PT ;  /* 0xff00000012007812 */ /* 0x040fe400078ec0ff */
        /* <DEDUP_REMOVED lines=12> */
[----:B0-----:R-:W-:-:S04]  /*25a90*/  IABS R4, R0 ;  /* 0x0000000000047213 */ /* 0x001fc80000000000 */
[----:B------:R-:W0:Y:S08]  /*25aa0*/  I2F.RP R6, R4 ;  /* 0x0000000400067306 */ /* 0x000e300000209400 */
        /* <DEDUP_REMOVED lines=8> */
[----:B------:R-:W-:-:S05]  /*25b30*/  IADD3 R3, R0, -0x1, R7 ;  /* 0xffffffff00037810 */ /* 0x000fca0007ffe007 */
[----:B------:R-:W-:-:S05]  /*25b40*/  IMAD.IADD R3, R3, 0x1, -R30 ;  /* 0x0000000103037824 */ /* 0x000fca00078e0a1e */
[----:B------:R-:W-:Y:S02]  /*25b50*/  LOP3.LUT R9, R3, R0, RZ, 0x3c, !PT ;  /* 0x0000000003097212 */ /* 0x000fe400078e3cff */
[----:B------:R-:W-:Y:S02]  /*25b60*/  IABS R3, R3 ;  /* 0x0000000300037213 */ /* 0x000fe40000000000 */
[----:B------:R-:W-:-:S03]  /*25b70*/  ISETP.GE.AND P2, PT, R9, RZ, PT ;  /* 0x000000ff0900720c */ /* 0x000fc60003f46270 */
        /* <DEDUP_REMOVED lines=11> */
.L_x_3585:
[----:B------:R-:W-:Y:S05]  /*25c30*/  BSYNC B0 ;  /* 0x0000000000007941 */ /* 0x000fea0003800000 */
.L_x_3584:
[-C--:B------:R-:W-:Y:S01]  /*25c40*/  IMAD R30, R5, R0.reuse, R30 ;  /* 0x00000000051e7224 */ /* 0x080fe200078e021e */
        /* <DEDUP_REMOVED lines=22> */
.L_x_3587:
        /* <DEDUP_REMOVED lines=20> */
.L_x_3590:
[----:B------:R-:W-:Y:S05]  /*25ef0*/  BSYNC B6 ;  /* 0x0000000000067941 */ /* 0x000fea0003800000 */
.L_x_3589:
        /* <DEDUP_REMOVED lines=20> */
.L_x_3593:
        /* <DEDUP_REMOVED lines=15> */
.L_x_3592:
[----:B------:R-:W-:Y:S05]  /*26130*/  BSYNC B6 ;  /* 0x0000000000067941 */ /* 0x000fea0003800000 */
.L_x_3591:
        /* <DEDUP_REMOVED lines=11> */
[----:B------:R-:W-:Y:S01]  /*261f0*/  LOP3.LUT R32, R21, 0x40, RZ, 0xfc, !PT ;  /* 0x0000004015207812 */ /* 0x000fe200078efcff */
[----:B---3--:R-:W-:Y:S01]  /*26200*/  @P0 IMAD.WIDE R2, R19, 0x4, R2 ;  /* 0x0000000413020825 */ /* 0x008fe200078e0202 */
[----:B------:R-:W-:-:S03]  /*26210*/  LOP3.LUT R21, R21, 0x80, RZ, 0xfc, !PT ;  /* 0x0000008015157812 */ /* 0x000fc600078efcff */
[----:B-1----:R-:W-:Y:S01]  /*26220*/  IMAD.SHL.U32 R25, R20, 0x8, RZ ;  /* 0x0000000814197824 */ /* 0x002fe200078e00ff */
[----:B------:R0:W5:Y:S01]  /*26230*/  @P0 LDG.E R28, desc[UR36][R2.64] ;  /* 0x00000024021c0981 */ /* 0x000162000c1e1900 */
[----:B------:R-:W-:Y:S01]  /*26240*/  ISETP.GE.AND P0, PT, R21, UR4, PT ;  /* 0x0000000415007c0c */ /* 0x000fe2000bf06270 */
[----:B------:R-:W-:Y:S01]  /*26250*/  UMOV UR5, 0xffffffff ;  /* 0xffffffff00057882 */ /* 0x000fe20000000000 */
[----:B------:R-:W-:Y:S01]  /*26260*/  ISETP.GE.AND P1, PT, R32, UR4, PT ;  /* 0x0000000420007c0c */ /* 0x000fe2000bf26270 */
[----:B------:R-:W1:Y:S01]  /*26270*/  S2R R21, SR_TID.X ;  /* 0x0000000000157919 */ /* 0x000e620000002100 */
[----:B------:R-:W-:Y:S01]  /*26280*/  LOP3.LUT R25, R25, 0x38, RZ, 0xc0, !PT ;  /* 0x0000003819197812 */ /* 0x000fe200078ec0ff */
[----:B------:R-:W-:Y:S01]  /*26290*/  VIADD R0, R34, 0xffffffff ;  /* 0xffffffff22007836 */ /* 0x000fe20000000000 */
[----:B------:R-:W-:Y:S02]  /*262a0*/  LOP3.LUT R23, R23, 0xfffffffe, RZ, 0xc0, !PT ;  /* 0xfffffffe17177812 */ /* 0x000fe400078ec0ff */
[----:B------:R-:W-:-:S02]  /*262b0*/  ISETP.GE.AND P2, PT, R25, UR4, PT ;  /* 0x0000000419007c0c */ /* 0x000fc4000bf46270 */
[----:B------:R-:W-:Y:S02]  /*262c0*/  LOP3.LUT R23, R23, 0xffffffef, RZ, 0xc0, !PT ;  /* 0xffffffef17177812 */ /* 0x000fe400078ec0ff */
[----:B------:R-:W-:Y:S02]  /*262d0*/  LOP3.LUT R25, R25, 0xc0, RZ, 0xfc, !PT ;  /* 0x000000c019197812 */ /* 0x000fe400078efcff */
[----:B------:R-:W-:Y:S02]  /*262e0*/  LOP3.LUT R20, R20, 0x7f, RZ, 0xc0, !PT ;  /* 0x0000007f14147812 */ /* 0x000fe400078ec0ff */
[----:B------:R-:W-:Y:S02]  /*262f0*/  @P1 LOP3.LUT R23, R23, 0x10, RZ, 0xfc, !PT ;  /* 0x0000001017171812 */ /* 0x000fe400078efcff */
[----:B------:R-:W-:-:S03]  /*26300*/  SHF.R.U32.HI R32, RZ, 0x3, R20 ;  /* 0x00000003ff207819 */ /* 0x000fc60000011614 */
[----:B------:R-:W-:-:S04]  /*26310*/  @P2 LOP3.LUT R23, R23, 0x1, RZ, 0xfc, !PT ;  /* 0x0000000117172812 */ /* 0x000fc800078efcff */
[----:B------:R-:W-:-:S04]  /*26320*/  LOP3.LUT R23, R23, 0xfffffff7, RZ, 0xc0, !PT ;  /* 0xfffffff717177812 */ /* 0x000fc800078ec0ff */
[----:B------:R-:W-:Y:S02]  /*26330*/  @P0 LOP3.LUT R23, R23, 0x8, RZ, 0xfc, !PT ;  /* 0x0000000817170812 */ /* 0x000fe400078efcff */
[----:B------:R-:W-:Y:S02]  /*26340*/  ISETP.GE.AND P0, PT, R25, UR4, PT ;  /* 0x0000000419007c0c */ /* 0x000fe4000bf06270 */
[----:B------:R-:W-:Y:S01]  /*26350*/  LOP3.LUT R23, R23, 0xfffffffb, RZ, 0xc0, !PT ;  /* 0xfffffffb17177812 */ /* 0x000fe200078ec0ff */
[----:B-1----:R-:W-:-:S05]  /*26360*/  IMAD.SHL.U32 R20, R21, 0x10, RZ ;  /* 0x0000001015147824 */ /* 0x002fca00078e00ff */
[----:B------:R-:W-:-:S05]  /*26370*/  LOP3.LUT R20, R32, 0x70, R20, 0xf8, !PT ;  /* 0x0000007020147812 */ /* 0x000fca00078ef814 */
[----:B------:R-:W-:Y:S01]  /*26380*/  @P0 LOP3.LUT R23, R23, 0x4, RZ, 0xfc, !PT ;  /* 0x0000000417170812 */ /* 0x000fe200078efcff */
[----:B------:R-:W-:Y:S01]  /*26390*/  IMAD R6, R0, 0x60, R20 ;  /* 0x0000006000067824 */ /* 0x000fe200078e0214 */
[----:B0-2---:R-:W-:Y:S06]  /*263a0*/  BRA.DIV UR5, `(.L_x_3594) ;  /* 0x0000005205007947 */ /* 0x005fec000b800000 */
.L_x_3667:
        /* <DEDUP_REMOVED lines=21> */
[----:B------:R-:W-:Y:S01]  /*26500*/  IMAD.MOV R5, RZ, RZ, -R7 ;  /* 0x000000ffff057224 */ /* 0x000fe200078e0a07 */
[----:B0-----:R-:W-:-:S04]  /*26510*/  @!P0 LEA R2, P1, R4, R2, 0x2 ;  /* 0x0000000204028211 */ /* 0x001fc800078210ff */
[----:B------:R-:W-:-:S05]  /*26520*/  @!P0 LEA.HI.X R3, R4, R3, R8, 0x2, P1 ;  /* 0x0000000304038211 */ /* 0x000fca00008f1408 */
[----:B------:R0:W5:Y:S01]  /*26530*/  @!P0 LDG.E R35, desc[UR36][R2.64] ;  /* 0x0000002402238981 */ /* 0x000162000c1e1900 */
[----:B------:R-:W-:Y:S01]  /*26540*/  IMAD.U32 R4, RZ, RZ, UR38 ;  /* 0x00000026ff047e24 */ /* 0x000fe2000f8e00ff */
[----:B------:R-:W-:Y:S02]  /*26550*/  ISETP.GT.U32.AND P1, PT, R20, 0x5f, PT ;  /* 0x0000005f1400780c */ /* 0x000fe40003f24070 */
[----:B------:R-:W-:Y:S02]  /*26560*/  LOP3.LUT R23, R23, 0xfffffbff, RZ, 0xc0, !PT ;  /* 0xfffffbff17177812 */ /* 0x000fe400078ec0ff */
[----:B------:R-:W-:Y:S02]  /*26570*/  ISETP.NE.AND P0, PT, R4, 0x3, PT ;  /* 0x000000030400780c */ /* 0x000fe40003f05270 */
[----:B------:R-:W-:Y:S01]  /*26580*/  LOP3.LUT R18, R18, 0xffff, RZ, 0xc0, !PT ;  /* 0x0000ffff12127812 */ /* 0x000fe200078ec0ff */
[----:B0-----:R-:W-:-:S05]  /*26590*/  IMAD R2, R9, R5, R6 ;  /* 0x0000000509027224 */ /* 0x001fca00078e0206 */
[----:B------:R0:W-:Y:S05]  /*265a0*/  STL [R1+0x440], R2 ;  /* 0x0004400201007387 */ /* 0x0001ea0000100800 */
[----:B------:R-:W-:-:S04]  /*265b0*/  @P0 LOP3.LUT R23, R23, 0x400, RZ, 0xfc, !PT ;  /* 0x0000040017170812 */ /* 0x000fc800078efcff */
[----:B------:R-:W-:Y:S02]  /*265c0*/  LOP3.LUT R23, R23, 0xffffffdf, RZ, 0xc0, !PT ;  /* 0xffffffdf17177812 */ /* 0x000fe400078ec0ff */
[----:B0-----:R-:W-:Y:S02]  /*265d0*/  SEL R2, RZ, 0x1, P2 ;  /* 0x00000001ff027807 */ /* 0x001fe40001000000 */
[----:B------:R-:W-:-:S03]  /*265e0*/  @P1 LOP3.LUT R23, R23, 0x20, RZ, 0xfc, !PT ;  /* 0x0000002017171812 */ /* 0x000fc600078efcff */
[----:B------:R0:W-:Y:S01]  /*265f0*/  STL [R1+0x478], R2 ;  /* 0x0004780201007387 */ /* 0x0001e20000100800 */
[----:B------:R-:W-:Y:S05]  /*26600*/  @!P0 BRA `(.L_x_3595) ;  /* 0x0000000000048947 */ /* 0x000fea0003800000 */
[----:B------:R-:W-:Y:S01]  /*26610*/  BPT.TRAP 0x1 ;  /* 0x000000040000795c */ /* 0x000fe20000300000 */
.L_x_3595:
[----:B------:R-:W-:Y:S01]  /*26620*/  IMAD R25, R0, -0x60, R17 ;  /* 0xffffffa000197824 */ /* 0x000fe200078e0211 */
[----:B------:R-:W-:Y:S01]  /*26630*/  SHF.L.U32 R0, R27, 0x1f, RZ ;  /* 0x0000001f1b007819 */ /* 0x000fe200000006ff */
[----:B------:R-:W-:Y:S01]  /*26640*/  IMAD R17, R24, 0x8, R22 ;  /* 0x0000000818117824 */ /* 0x000fe200078e0216 */
[----:B------:R-:W-:Y:S03]  /*26650*/  BSSY B0, `(.L_x_3596) ;  /* 0x0000003000007945 */ /* 0x000fe60003800000 */
[----:B------:R-:W1:Y:S02]  /*26660*/  SYNCS.PHASECHK.TRANS64.TRYWAIT P0, [R17+URZ+0x32440], R0 ;  /* 0x03244000110075a7 */ /* 0x000e64000800017f */
[----:B-1----:R-:W-:Y:S05]  /*26670*/  @!P0 BRA `(.L_x_3597) ;  /* 0x0000004c007c8947 */ /* 0x002fea0003800000 */
.L_x_3668:
[----:B------:R-:W-:Y:S05]  /*26680*/  BSYNC B0 ;  /* 0x0000000000007941 */ /* 0x000fea0003800000 */
.L_x_3596:
[----:B0-----:R-:W1:Y:S01]  /*26690*/  LDL R2, [R1+0x440] ;  /* 0x0004400001027983 */ /* 0x001e620000100800 */
[----:B------:R-:W-:Y:S01]  /*266a0*/  ULDC.64 UR4, c[0x0][0x300] ;  /* 0x0000c00000047ab9 */ /* 0x000fe20000000a00 */
[----:B-----5:R-:W-:Y:S01]  /*266b0*/  SHF.R.S32.HI R4, RZ, 0x1f, R35 ;  /* 0x0000001fff047819 */ /* 0x020fe20000011423 */
[----:B------:R-:W-:Y:S01]  /*266c0*/  ULDC.64 UR6, c[0x0][0x2e8] ;  /* 0x0000ba0000067ab9 */ /* 0x000fe20000000a00 */
[----:B------:R-:W-:-:S03]  /*266d0*/  LOP3.LUT R23, R23, 0xfffffffd, RZ, 0xc0, !PT ;  /* 0xfffffffd17177812 */ /* 0x000fc600078ec0ff */
[----:B------:R-:W-:Y:S01]  /*266e0*/  STL [R1+0x460], R4 ;  /* 0x0004600401007387 */ /* 0x000fe20000100800 */
[----:B-1----:R-:W-:-:S05]  /*266f0*/  SHF.R.S32.HI R0, RZ, 0x1f, R2 ;  /* 0x0000001fff007819 */ /* 0x002fca0000011402 */
[----:B------:R0:W-:Y:S02]  /*26700*/  STL [R1+0x45c], R0 ;  /* 0x00045c0001007387 */ /* 0x0001e40000100800 */
[----:B0-----:R-:W-:-:S04]  /*26710*/  IMAD R0, R0, UR4, RZ ;  /* 0x0000000400007c24 */ /* 0x001fc8000f8e02ff */
[C---:B------:R-:W-:Y:S02]  /*26720*/  IMAD R0, R2.reuse, UR5, R0 ;  /* 0x0000000502007c24 */ /* 0x040fe4000f8e0200 */
[----:B------:R-:W-:Y:S01]  /*26730*/  IMAD.WIDE.U32 R2, R2, UR4, RZ ;  /* 0x0000000402027c25 */ /* 0x000fe2000f8e00ff */
[----:B------:R-:W-:-:S03]  /*26740*/  ULDC.64 UR4, c[0x0][0x310] ;  /* 0x0000c40000047ab9 */ /* 0x000fc60000000a00 */
[----:B------:R-:W-:Y:S02]  /*26750*/  IMAD.IADD R3, R3, 0x1, R0 ;  /* 0x0000000103037824 */ /* 0x000fe400078e0200 */
[----:B------:R-:W-:Y:S02]  /*26760*/  IMAD R0, R4, UR4, RZ ;  /* 0x0000000404007c24 */ /* 0x000fe4000f8e02ff */
[----:B------:R-:W0:Y:S01]  /*26770*/  S2R R4, SR_TID.X ;  /* 0x0000000000047919 */ /* 0x000e220000002100 */
[----:B------:R-:W-:-:S04]  /*26780*/  IMAD.WIDE.U32 R2, R35, UR4, R2 ;  /* 0x0000000423027c25 */ /* 0x000fc8000f8e0002 */
[----:B------:R-:W-:Y:S01]  /*26790*/  IMAD R0, R35, UR5, R0 ;  /* 0x0000000523007c24 */ /* 0x000fe2000f8e0200 */
[----:B------:R-:W-:-:S03]  /*267a0*/  ULDC.64 UR4, c[0x0][0x308] ;  /* 0x0000c20000047ab9 */ /* 0x000fc60000000a00 */
[----:B------:R-:W-:Y:S02]  /*267b0*/  IMAD.IADD R3, R3, 0x1, R0 ;  /* 0x0000000103037824 */ /* 0x000fe400078e0200 */
[----:B------:R-:W-:Y:S01]  /*267c0*/  IMAD.WIDE.U32 R2, R18, UR4, R2 ;  /* 0x0000000412027c25 */ /* 0x000fe2000f8e0002 */
[----:B------:R-:W-:Y:S02]  /*267d0*/  ULDC UR4, c[0x0][0x2f4] ;  /* 0x0000bd0000047ab9 */ /* 0x000fe40000000800 */
[----:B------:R-:W-:Y:S02]  /*267e0*/  LEA R0, P0, R2, UR6, 0x1 ;  /* 0x0000000602007c11 */ /* 0x000fe4000f8008ff */
[----:B0-----:R-:W-:Y:S01]  /*267f0*/  LOP3.LUT R5, R4, 0x7f, RZ, 0xc0, !PT ;  /* 0x0000007f04057812 */ /* 0x001fe200078ec0ff */
[----:B------:R-:W-:Y:S01]  /*26800*/  IMAD R4, R18, UR5, R3 ;  /* 0x0000000512047c24 */ /* 0x000fe2000f8e0203 */
[----:B------:R-:W-:Y:S02]  /*26810*/  UMOV UR5, 0xffffffff ;  /* 0xffffffff00057882 */ /* 0x000fe40000000000 */
[----:B------:R-:W-:-:S02]  /*26820*/  SHF.R.U32.HI R6, RZ, 0x3, R5 ;  /* 0x00000003ff067819 */ /* 0x000fc40000011605 */
[----:B------:R-:W0:Y:S01]  /*26830*/  S2R R5, SR_TID.X ;  /* 0x0000000000057919 */ /* 0x000e220000002100 */
[----:B------:R-:W-:Y:S02]  /*26840*/  LEA.HI.X R4, R2, UR7, R4, 0x1, P0 ;  /* 0x0000000702047c11 */ /* 0x000fe400080f0c04 */
[----:B------:R-:W-:-:S05]  /*26850*/  IMAD.IADD R25, R25, 0x1, -R6 ;  /* 0x0000000119197824 */ /* 0x000fca00078e0a06 */
[----:B------:R-:W-:Y:S01]  /*26860*/  ISETP.GE.AND P0, PT, R25, 0x1, PT ;  /* 0x000000011900780c */ /* 0x000fe20003f06270 */
[----:B0-----:R-:W-:Y:S02]  /*26870*/  IMAD.SHL.U32 R7, R5, 0x8, RZ ;  /* 0x0000000805077824 */ /* 0x001fe400078e00ff */
[----:B------:R-:W-:-:S03]  /*26880*/  IMAD R5, R24, 0x1800, R29 ;  /* 0x0000180018057824 */ /* 0x000fc600078e021d */
[----:B------:R-:W-:-:S04]  /*26890*/  LOP3.LUT R7, R7, 0x38, RZ, 0xc0, !PT ;  /* 0x0000003807077812 */ /* 0x000fc800078ec0ff */
[----:B------:R-:W-:-:S13]  /*268a0*/  ISETP.GE.AND P2, PT, R7, UR4, PT ;  /* 0x0000000407007c0c */ /* 0x000fda000bf46270 */
[----:B------:R-:W-:Y:S01]  /*268b0*/  @P2 LOP3.LUT R23, R23, 0x2, RZ, 0xfc, !PT ;  /* 0x0000000217172812 */ /* 0x000fe200078efcff */
[----:B------:R-:W-:Y:S06]  /*268c0*/  BRA.DIV UR5, `(.L_x_3598) ;  /* 0x0000004a05fc7947 */ /* 0x000fec000b800000 */
        /* <DEDUP_REMOVED lines=52> */
.L_x_3682:
        /* <DEDUP_REMOVED lines=10> */
.L_x_3599:
        /* <DEDUP_REMOVED lines=10> */
.L_x_3600:
[----:B------:R-:W-:Y:S01]  /*26d50*/  VIADD R0, R22, 0x18400 ;  /* 0x0001840016007836 */ /* 0x000fe20000000000 */
[----:B------:R-:W-:Y:S01]  /*26d60*/  LOP3.LUT P1, RZ, R23, 0x40, RZ, 0xc0, !PT ;  /* 0x0000004017ff7812 */ /* 0x000fe2000782c0ff */
[----:B------:R1:W-:-:S12]  /*26d70*/  SYNCS.ARRIVE.TRANS64.A1T0 RZ, [R17+URZ+0x32430], RZ ;  /* 0x032430ff11ff79a7 */ /* 0x0003d8000810003f */
[----:B------:R-:W-:Y:S05]  /*26d80*/  WARPSYNC.ALL ;  /* 0x0000000000007948 */ /* 0x000fea0003800000 */
[----:B------:R-:W-:Y:S01]  /*26d90*/  BAR.SYNC.DEFER_BLOCKING 0x8, 0x180 ;  /* 0x0206000000007b1d */ /* 0x000fe20000010000 */
[----:B------:R-:W-:Y:S02]  /*26da0*/  LOP3.LUT P0, RZ, R0, 0x3ff, RZ, 0xc0, !PT ;  /* 0x000003ff00ff7812 */ /* 0x000fe4000780c0ff */
[----:B------:R-:W-:-:S03]  /*26db0*/  SHF.R.S32.HI R0, RZ, 0x1f, R19 ;  /* 0x0000001fff007819 */ /* 0x000fc60000011413 */
[----:B------:R-:W-:Y:S01]  /*26dc0*/  BSSY B6, `(.L_x_3601) ;  /* 0x0000018000067945 */ /* 0x000fe20003800000 */
[----:B------:R-:W-:Y:S02]  /*26dd0*/  SEL R34, R0, RZ, !P1 ;  /* 0x000000ff00227207 */ /* 0x000fe40004800000 */
[----:B------:R-:W-:-:S03]  /*26de0*/  SEL R0, R19, RZ, !P1 ;  /* 0x000000ff13007207 */ /* 0x000fc60004800000 */
[----:B------:R-:W-:Y:S04]  /*26df0*/  STL [R1+0x454], R34 ;  /* 0x0004542201007387 */ /* 0x000fe80000100800 */
[----:B------:R2:W-:Y:S02]  /*26e00*/  STL [R1+0x448], R0 ;  /* 0x0004480001007387 */ /* 0x0005e40000100800 */
[----:B--2---:R-:W-:-:S05]  /*26e10*/  SHF.R.S32.HI R0, RZ, 0x1f, R33 ;  /* 0x0000001fff007819 */ /* 0x004fca0000011421 */
[----:B------:R2:W-:Y:S01]  /*26e20*/  STL [R1+0x450], R0 ;  /* 0x0004500001007387 */ /* 0x0005e20000100800 */
        /* <DEDUP_REMOVED lines=17> */
.L_x_3602:
[----:B------:R-:W-:Y:S05]  /*26f40*/  BSYNC B6 ;  /* 0x0000000000067941 */ /* 0x000fea0003800000 */
.L_x_3601:
[----:B------:R-:W3:Y:S01]  /*26f50*/  LDL R20, [R1+0x450] ;  /* 0x0004500001147983 */ /* 0x000ee20000100800 */
[----:B------:R-:W-:Y:S01]  /*26f60*/  IMAD.MOV.U32 R21, RZ, RZ, R34 ;  /* 0x000000ffff157224 */ /* 0x000fe200078e0022 */
[----:B------:R-:W-:Y:S01]  /*26f70*/  ULDC.64 UR4, c[0x0][0x298] ;  /* 0x0000a60000047ab9 */ /* 0x000fe20000000a00 */
[----:B0-----:R-:W0:Y:S01]  /*26f80*/  LDC R5, c[0x0][0x448] ;  /* 0x00011200ff057b82 */ /* 0x001e220000000800 */
[----:B------:R-:W4:Y:S01]  /*26f90*/  S2R R2, SR_TID.X ;  /* 0x0000000000027919 */ /* 0x000f220000002100 */
[----:B------:R-:W5:Y:S01]  /*26fa0*/  S2R R34, SR_TID.X ;  /* 0x0000000000227919 */ /* 0x000f620000002100 */
[----:B----4-:R-:W-:-:S04]  /*26fb0*/  LOP3.LUT R2, R2, 0x7f, RZ, 0xc0, !PT ;  /* 0x0000007f02027812 */ /* 0x010fc800078ec0ff */
[----:B--2---:R-:W-:Y:S02]  /*26fc0*/  SHF.R.U32.HI R0, RZ, 0x3, R2 ;  /* 0x00000003ff007819 */ /* 0x004fe40000011602 */
[----:B------:R-:W2:Y:S01]  /*26fd0*/  LDC R2, c[0x0][0x448] ;  /* 0x00011200ff027b82 */ /* 0x000ea20000000800 */
[----:B---3--:R-:W-:Y:S02]  /*26fe0*/  IMAD.MOV.U32 R4, RZ, RZ, R20 ;  /* 0x000000ffff047224 */ /* 0x008fe400078e0014 */
[----:B------:R-:W3:Y:S01]  /*26ff0*/  LDL R20, [R1+0x448] ;  /* 0x0004480001147983 */ /* 0x000ee20000100800 */
[----:B--2---:R-:W-:Y:S01]  /*27000*/  ISETP.NE.AND P6, PT, R2, 0x1, PT ;  /* 0x000000010200780c */ /* 0x004fe20003fc5270 */
[----:B-----5:R-:W-:Y:S02]  /*27010*/  IMAD.SHL.U32 R34, R34, 0x10, RZ ;  /* 0x0000001022227824 */ /* 0x020fe400078e00ff */
[----:B------:R-:W-:Y:S01]  /*27020*/  IMAD R4, R4, UR4, RZ ;  /* 0x0000000404047c24 */ /* 0x000fe2000f8e02ff */
[----:B------:R-:W2:Y:S02]  /*27030*/  S2R R6, SR_TID.X ;  /* 0x0000000000067919 */ /* 0x000ea40000002100 */
[----:B------:R-:W-:Y:S01]  /*27040*/  LOP3.LUT R34, R0, 0x70, R34, 0xf8, !PT ;  /* 0x0000007000227812 */ /* 0x000fe200078ef822 */
[----:B------:R-:W-:-:S04]  /*27050*/  IMAD R4, R33, UR5, R4 ;  /* 0x0000000521047c24 */ /* 0x000fc8000f8e0204 */
[----:B------:R-:W-:Y:S02]  /*27060*/  IMAD.IADD R34, R34, 0x1, R36 ;  /* 0x0000000122227824 */ /* 0x000fe400078e0224 */
[----:B------:R-:W4:Y:S02]  /*27070*/  @P6 LDC R3, c[0x0][0x44c] ;  /* 0x00011300ff036b82 */ /* 0x000f240000000800 */
[----:B------:R-:W-:-:S06]  /*27080*/  IMAD.MOV.U32 R0, RZ, RZ, R34 ;  /* 0x000000ffff007224 */ /* 0x000fcc00078e0022 */
[----:B------:R-:W5:Y:S01]  /*27090*/  @P6 LDC R2, c[0x0][0x450] ;  /* 0x00011400ff026b82 */ /* 0x000f620000000800 */
[----:B----4-:R-:W-:-:S05]  /*270a0*/  @P6 IMAD.HI.U32 R3, R34, R3, RZ ;  /* 0x0000000322036227 */ /* 0x010fca00078e00ff */
[----:B-----5:R-:W-:Y:S01]  /*270b0*/  @P6 SHF.R.U32.HI R0, RZ, R2, R3 ;  /* 0x00000002ff006219 */ /* 0x020fe20000011603 */
[----:B------:R-:W-:Y:S01]  /*270c0*/  IMAD.WIDE.U32 R2, R33, UR4, RZ ;  /* 0x0000000421027c25 */ /* 0x000fe2000f8e00ff */
[----:B------:R-:W-:-:S03]  /*270d0*/  ULDC.64 UR4, c[0x0][0x2d8] ;  /* 0x0000b60000047ab9 */ /* 0x000fc60000000a00 */
[----:B------:R-:W-:Y:S02]  /*270e0*/  IMAD.IADD R3, R3, 0x1, R4 ;  /* 0x0000000103037824 */ /* 0x000fe400078e0204 */
[----:B------:R-:W-:-:S04]  /*270f0*/  IMAD.WIDE.U32 R2, R18, UR4, R2 ;  /* 0x0000000412027c25 */ /* 0x000fc8000f8e0002 */
[----:B------:R-:W-:Y:S01]  /*27100*/  IMAD R3, R18, UR5, R3 ;  /* 0x0000000512037c24 */ /* 0x000fe2000f8e0203 */
[----:B------:R-:W-:Y:S02]  /*27110*/  ULDC.64 UR4, c[0x0][0x2e0] ;  /* 0x0000b80000047ab9 */ /* 0x000fe40000000a00 */
[----:B------:R-:W-:Y:S01]  /*27120*/  IMAD R4, R21, UR4, RZ ;  /* 0x0000000415047c24 */ /* 0x000fe2000f8e02ff */
[----:B--2---:R-:W-:-:S04]  /*27130*/  LOP3.LUT R21, R6, 0x7f, RZ, 0xc0, !PT ;  /* 0x0000007f06157812 */ /* 0x004fc800078ec0ff */
[----:B------:R-:W-:Y:S01]  /*27140*/  SHF.R.U32.HI R21, RZ, 0x3, R21 ;  /* 0x00000003ff157819 */ /* 0x000fe20000011615 */
[C---:B---3--:R-:W-:Y:S02]  /*27150*/  IMAD R4, R20.reuse, UR5, R4 ;  /* 0x0000000514047c24 */ /* 0x048fe4000f8e0204 */
[----:B------:R-:W-:Y:S01]  /*27160*/  IMAD.WIDE.U32 R2, R20, UR4, R2 ;  /* 0x0000000414027c25 */ /* 0x000fe2000f8e0002 */
[----:B------:R-:W-:-:S03]  /*27170*/  ULDC.64 UR4, c[0x0][0x2d0] ;  /* 0x0000b40000047ab9 */ /* 0x000fc60000000a00 */
[----:B------:R-:W-:Y:S01]  /*27180*/  IMAD.IADD R3, R3, 0x1, R4 ;  /* 0x0000000103037824 */ /* 0x000fe200078e0204 */
[----:B------:R-:W-:Y:S01]  /*27190*/  SHF.R.S32.HI R4, RZ, 0x1f, R0 ;  /* 0x0000001fff047819 */ /* 0x000fe20000011400 */
[----:B------:R-:W-:Y:S02]  /*271a0*/  IMAD.SHL.U32 R20, R6, 0x8, RZ ;  /* 0x0000000806147824 */ /* 0x000fe400078e00ff */
[----:B------:R-:W-:-:S03]  /*271b0*/  IMAD.WIDE.U32 R2, R0, UR4, R2 ;  /* 0x0000000400027c25 */ /* 0x000fc6000f8e0002 */
[----:B------:R-:W-:Y:S01]  /*271c0*/  LOP3.LUT R20, R20, 0x38, RZ, 0xc0, !PT ;  /* 0x0000003814147812 */ /* 0x000fe200078ec0ff */
[----:B------:R-:W-:-:S04]  /*271d0*/  IMAD R4, R4, UR4, RZ ;  /* 0x0000000404047c24 */ /* 0x000fc8000f8e02ff */
[----:B------:R-:W-:Y:S01]  /*271e0*/  IMAD R4, R0, UR5, R4 ;  /* 0x0000000500047c24 */ /* 0x000fe2000f8e0204 */
[----:B------:R-:W-:Y:S01]  /*271f0*/  ULDC.64 UR4, c[0x0][0x2c8] ;  /* 0x0000b20000047ab9 */ /* 0x000fe20000000a00 */
[----:B------:R-:W-:Y:S02]  /*27200*/  IMAD.MOV R0, RZ, RZ, -R0 ;  /* 0x000000ffff007224 */ /* 0x000fe400078e0a00 */
[----:B------:R-:W-:Y:S02]  /*27210*/  IMAD.IADD R3, R3, 0x1, R4 ;  /* 0x0000000103037824 */ /* 0x000fe400078e0204 */
[----:B0-----:R-:W-:-:S04]  /*27220*/  IMAD R0, R5, R0, R34 ;  /* 0x0000000005007224 */ /* 0x001fc800078e0222 */
[----:B------:R-:W-:Y:S01]  /*27230*/  IMAD.WIDE.U32 R2, R0, UR4, R2 ;  /* 0x0000000400027c25 */ /* 0x000fe2000f8e0002 */
[----:B------:R-:W-:-:S05]  /*27240*/  SHF.R.S32.HI R4, RZ, 0x1f, R0 ;  /* 0x0000001fff047819 */ /* 0x000fca0000011400 */
[----:B------:R-:W-:-:S04]  /*27250*/  IMAD R4, R4, UR4, RZ ;  /* 0x0000000404047c24 */ /* 0x000fc8000f8e02ff */
        /* <DEDUP_REMOVED lines=9> */
[----:B------:R-:W0:Y:S01]  /*272f0*/  SHFL.IDX PT, R3, R0, RZ, 0x181f ;  /* 0x00181fff00037589 */ /* 0x000e2200000e0000 */
[----:B------:R-:W-:Y:S01]  /*27300*/  IMAD R37, R37, R5, RZ ;  /* 0x0000000525257224 */ /* 0x000fe200078e02ff */
[----:B------:R-:W-:Y:S01]  /*27310*/  LOP3.LUT R23, R23, 0xffffdfff, RZ, 0xc0, !PT ;  /* 0xffffdfff17177812 */ /* 0x000fe200078ec0ff */
[----:B------:R-:W-:Y:S01]  /*27320*/  IMAD.IADD R36, R21, 0x1, R36 ;  /* 0x0000000115247824 */ /* 0x000fe200078e0224 */
[----:B------:R-:W2:Y:S04]  /*27330*/  SHFL.IDX PT, R2, R4, RZ, 0x181f ;  /* 0x00181fff04027589 */ /* 0x000ea800000e0000 */
[----:B------:R-:W-:Y:S01]  /*27340*/  ISETP.GE.AND P6, PT, R36, R37, PT ;  /* 0x000000252400720c */ /* 0x000fe20003fc6270 */
[----:B------:R-:W3:Y:S04]  /*27350*/  SHFL.IDX PT, R11, R0, 0x1, 0x181f ;  /* 0x00381f00000b7f89 */ /* 0x000ee800000e0000 */
[----:B------:R-:W4:Y:S04]  /*27360*/  SHFL.IDX PT, R6, R4, 0x1, 0x181f ;  /* 0x00381f0004067f89 */ /* 0x000f2800000e0000 */
[----:B------:R-:W5:Y:S04]  /*27370*/  SHFL.IDX PT, R8, R0, 0x2, 0x181f ;  /* 0x00581f0000087f89 */ /* 0x000f6800000e0000 */
[----:B------:R-:W1:Y:S01]  /*27380*/  SHFL.IDX PT, R5, R4, 0x2, 0x181f ;  /* 0x00581f0004057f89 */ /* 0x000e6200000e0000 */
[----:B------:R-:W-:-:S02]  /*27390*/  @P6 LOP3.LUT R23, R23, 0x2000, RZ, 0xfc, !PT ;  /* 0x0000200017176812 */ /* 0x000fc400078efcff */
[----:B0-----:R-:W-:Y:S01]  /*273a0*/  @!P6 LEA R3, P1, R20, R3, 0x1 ;  /* 0x000000031403e211 */ /* 0x001fe200078208ff */
[----:B------:R-:W0:Y:S01]  /*273b0*/  SHFL.IDX PT, R9, R0, 0x3, 0x181f ;  /* 0x00781f0000097f89 */ /* 0x000e2200000e0000 */
[----:B------:R-:W-:-:S03]  /*273c0*/  LOP3.LUT R23, R23, 0xffffefff, RZ, 0xc0, !PT ;  /* 0xffffefff17177812 */ /* 0x000fc600078ec0ff */
[----:B--2---:R-:W-:Y:S02]  /*273d0*/  @!P6 IMAD.X R7, RZ, RZ, R2, P1 ;  /* 0x000000ffff07e224 */ /* 0x004fe400008e0602 */
[----:B------:R-:W-:-:S05]  /*273e0*/  VIADD R2, R36, 0x10 ;  /* 0x0000001024027836 */ /* 0x000fca0000000000 */
[----:B------:R-:W-:Y:S01]  /*273f0*/  ISETP.GE.AND P5, PT, R2, R37, PT ;  /* 0x000000250200720c */ /* 0x000fe20003fa6270 */
[----:B------:R-:W-:-:S05]  /*27400*/  VIADD R2, R36, 0x20 ;  /* 0x0000002024027836 */ /* 0x000fca0000000000 */
[----:B------:R-:W-:Y:S01]  /*27410*/  ISETP.GE.AND P3, PT, R2, R37, PT ;  /* 0x000000250200720c */ /* 0x000fe20003f66270 */
[----:B------:R-:W-:-:S05]  /*27420*/  VIADD R2, R36, 0x30 ;  /* 0x0000003024027836 */ /* 0x000fca0000000000 */
[----:B------:R-:W-:Y:S01]  /*27430*/  ISETP.GE.AND P2, PT, R2, R37, PT ;  /* 0x000000250200720c */ /* 0x000fe20003f46270 */
[----:B------:R-:W-:Y:S01]  /*27440*/  VIADD R2, R36, 0x40 ;  /* 0x0000004024027836 */ /* 0x000fe20000000000 */
[----:B---3--:R-:W-:Y:S02]  /*27450*/  @!P5 LEA R11, P1, R20, R11, 0x1 ;  /* 0x0000000b140bd211 */ /* 0x008fe400078208ff */
[----:B------:R-:W-:Y:S02]  /*27460*/  @P5 LOP3.LUT R23, R23, 0x1000, RZ, 0xfc, !PT ;  /* 0x0000100017175812 */ /* 0x000fe400078efcff */
[----:B------:R-:W-:Y:S01]  /*27470*/  ISETP.GE.AND P4, PT, R2, R37, PT ;  /* 0x000000250200720c */ /* 0x000fe20003f86270 */
[----:B----4-:R-:W-:Y:S01]  /*27480*/  @!P5 IMAD.X R6, RZ, RZ, R6, P1 ;  /* 0x000000ffff06d224 */ /* 0x010fe200008e0606 */
[----:B------:R-:W2:Y:S01]  /*27490*/  SHFL.IDX PT, R2, R4, 0x3, 0x181f ;  /* 0x00781f0004027f89 */ /* 0x000ea200000e0000 */
[----:B-----5:R-:W-:Y:S02]  /*274a0*/  @!P3 LEA R8, P1, R20, R8, 0x1 ;  /* 0x000000081408b211 */ /* 0x020fe400078208ff */
[----:B------:R-:W-:-:S03]  /*274b0*/  LOP3.LUT R23, R23, 0xfffff7ff, RZ, 0xc0, !PT ;  /* 0xfffff7ff17177812 */ /* 0x000fc600078ec0ff */
[----:B-1----:R-:W-:Y:S01]  /*274c0*/  @!P3 IMAD.X R5, RZ, RZ, R5, P1 ;  /* 0x000000ffff05b224 */ /* 0x002fe200008e0605 */
[----:B0-----:R-:W-:Y:S02]  /*274d0*/  @!P2 LEA R12, P1, R20, R9, 0x1 ;  /* 0x00000009140ca211 */ /* 0x001fe400078208ff */
[----:B------:R-:W0:Y:S01]  /*274e0*/  SHFL.IDX PT, R9, R0, 0x4, 0x181f ;  /* 0x00981f0000097f89 */ /* 0x000e2200000e0000 */
[----:B------:R-:W-:-:S04]  /*274f0*/  @P3 LOP3.LUT R23, R23, 0x800, RZ, 0xfc, !PT ;  /* 0x0000080017173812 */ /* 0x000fc800078efcff */
[----:B------:R-:W-:-:S04]  /*27500*/  LOP3.LUT R23, R23, 0xfffffdff, RZ, 0xc0, !PT ;  /* 0xfffffdff17177812 */ /* 0x000fc800078ec0ff */
[----:B------:R-:W-:-:S04]  /*27510*/  @P2 LOP3.LUT R23, R23, 0x200, RZ, 0xfc, !PT ;  /* 0x0000020017172812 */ /* 0x000fc800078efcff */
[----:B------:R-:W-:Y:S01]  /*27520*/  LOP3.LUT R23, R23, 0xfffffeff, RZ, 0xc0, !PT ;  /* 0xfffffeff17177812 */ /* 0x000fe200078ec0ff */
[----:B--2---:R-:W-:Y:S02]  /*27530*/  @!P2 IMAD.X R10, RZ, RZ, R2, P1 ;  /* 0x000000ffff0aa224 */ /* 0x004fe400008e0602 */
[----:B------:R-:W1:Y:S01]  /*27540*/  SHFL.IDX PT, R2, R4, 0x4, 0x181f ;  /* 0x00981f0004027f89 */ /* 0x000e6200000e0000 */
[----:B------:R-:W-:-:S04]  /*27550*/  @P4 LOP3.LUT R23, R23, 0x100, RZ, 0xfc, !PT ;  /* 0x0000010017174812 */ /* 0x000fc800078efcff */
[----:B------:R-:W-:Y:S02]  /*27560*/  LOP3.LUT R23, R23, 0xffffff7f, RZ, 0xc0, !PT ;  /* 0xffffff7f17177812 */ /* 0x000fe400078ec0ff */
[----:B0-----:R-:W-:-:S05]  /*27570*/  @!P4 LEA R13, P1, R20, R9, 0x1 ;  /* 0x00000009140dc211 */ /* 0x001fca00078208ff */
[----:B-1----:R-:W-:Y:S02]  /*27580*/  @!P4 IMAD.X R9, RZ, RZ, R2, P1 ;  /* 0x000000ffff09c224 */ /* 0x002fe400008e0602 */
[----:B------:R-:W-:Y:S02]  /*27590*/  @!P6 IMAD.MOV.U32 R2, RZ, RZ, R3 ;  /* 0x000000ffff02e224 */ /* 0x000fe400078e0003 */
[----:B------:R-:W-:Y:S02]  /*275a0*/  @!P6 IMAD.MOV.U32 R3, RZ, RZ, R7 ;  /* 0x000000ffff03e224 */ /* 0x000fe400078e0007 */
[----:B------:R-:W0:Y:S04]  /*275b0*/  SHFL.IDX PT, R7, R0, 0x5, 0x181f ;  /* 0x00b81f0000077f89 */ /* 0x000e2800000e0000 */
[----:B------:R1:W-:Y:S02]  /*275c0*/  @!P6 LDGSTS.E.BYPASS.LTC128B.128 [R26+0x18400], desc[UR36][R2.64], !P0 ;  /* 0x18400000021aefae */ /* 0x0003e4000c101d64 */
[----:B-1----:R-:W-:-:S02]  /*275d0*/  @!P5 IMAD.MOV.U32 R2, RZ, RZ, R11 ;  /* 0x000000ffff02d224 */ /* 0x002fc400078e000b */
[----:B------:R-:W-:Y:S02]  /*275e0*/  @!P5 IMAD.MOV.U32 R3, RZ, RZ, R6 ;  /* 0x000000ffff03d224 */ /* 0x000fe400078e0006 */
[----:B------:R-:W1:Y:S04]  /*275f0*/  SHFL.IDX PT, R6, R4, 0x5, 0x181f ;  /* 0x00b81f0004067f89 */ /* 0x000e6800000e0000 */
[----:B------:R2:W-:Y:S02]  /*27600*/  @!P5 LDGSTS.E.BYPASS.LTC128B.128 [R26+0x18c00], desc[UR36][R2.64], !P0 ;  /* 0x18c00000021adfae */ /* 0x0005e4000c101d64 */
[----:B--2---:R-:W-:Y:S02]  /*27610*/  @!P3 IMAD.MOV.U32 R2, RZ, RZ, R8 ;  /* 0x000000ffff02b224 */ /* 0x004fe400078e0008 */
[----:B------:R-:W-:-:S02]  /*27620*/  @!P3 IMAD.MOV.U32 R3, RZ, RZ, R5 ;  /* 0x000000ffff03b224 */ /* 0x000fc400078e0005 */
[----:B------:R-:W2:Y:S04]  /*27630*/  SHFL.IDX PT, R5, R0, 0x6, 0x181f ;  /* 0x00d81f0000057f89 */ /* 0x000ea800000e0000 */
[----:B------:R3:W-:Y:S04]  /*27640*/  @!P3 LDGSTS.E.BYPASS.LTC128B.128 [R26+0x19400], desc[UR36][R2.64], !P0 ;  /* 0x19400000021abfae */ /* 0x0007e8000c101d64 */
[----:B------:R-:W-:Y:S01]  /*27650*/  SHFL.IDX PT, R0, R0, 0x7, 0x181f ;  /* 0x00f81f0000007f89 */ /* 0x000fe200000e0000 */
[----:B---3--:R-:W-:Y:S02]  /*27660*/  VIADD R2, R36, 0x50 ;  /* 0x0000005024027836 */ /* 0x008fe40000000000 */
[----:B------:R-:W-:-:S03]  /*27670*/  @!P2 IMAD.MOV.U32 R3, RZ, RZ, R10 ;  /* 0x000000ffff03a224 */ /* 0x000fc600078e000a */
[----:B------:R-:W-:Y:S01]  /*27680*/  ISETP.GE.AND P3, PT, R2, R37, PT ;  /* 0x000000250200720c */ /* 0x000fe20003f66270 */
[----:B------:R-:W-:-:S05]  /*27690*/  @!P2 IMAD.MOV.U32 R2, RZ, RZ, R12 ;  /* 0x000000ffff02a224 */ /* 0x000fca00078e000c */
[----:B------:R3:W-:Y:S07]  /*276a0*/  @!P2 LDGSTS.E.BYPASS.LTC128B.128 [R26+0x19c00], desc[UR36][R2.64], !P0 ;  /* 0x19c00000021aafae */ /* 0x0007ee000c101d64 */
[----:B0-----:R-:W-:Y:S02]  /*276b0*/  @!P3 LEA R7, P1, R20, R7, 0x1 ;  /* 0x000000071407b211 */ /* 0x001fe400078208ff */
[----:B------:R-:W-:Y:S01]  /*276c0*/  @P3 LOP3.LUT R23, R23, 0x80, RZ, 0xfc, !PT ;  /* 0x0000008017173812 */ /* 0x000fe200078efcff */
[----:B---3--:R-:W0:Y:S01]  /*276d0*/  SHFL.IDX PT, R2, R4, 0x6, 0x181f ;  /* 0x00d81f0004027f89 */ /* 0x008e2200000e0000 */
[----:B------:R-:W-:-:S02]  /*276e0*/  VIADD R3, R36, 0x60 ;  /* 0x0000006024037836 */ /* 0x000fc40000000000 */
[----:B------:R-:W-:Y:S01]  /*276f0*/  LOP3.LUT R23, R23, 0xffffffbf, RZ, 0xc0, !PT ;  /* 0xffffffbf17177812 */ /* 0x000fe200078ec0ff */
[----:B-1----:R-:W-:Y:S01]  /*27700*/  @!P3 IMAD.X R6, RZ, RZ, R6, P1 ;  /* 0x000000ffff06b224 */ /* 0x002fe200008e0606 */
[----:B------:R-:W1:Y:S01]  /*27710*/  SHFL.IDX PT, R4, R4, 0x7, 0x181f ;  /* 0x00f81f0004047f89 */ /* 0x000e6200000e0000 */
[----:B------:R-:W-:Y:S01]  /*27720*/  ISETP.GE.AND P2, PT, R3, R37, PT ;  /* 0x000000250300720c */ /* 0x000fe20003f46270 */
[----:B------:R-:W-:-:S12]  /*27730*/  @!P4 IMAD.MOV.U32 R3, RZ, RZ, R9 ;  /* 0x000000ffff03c224 */ /* 0x000fd800078e0009 */
[----:B--2---:R-:W-:Y:S02]  /*27740*/  @!P2 LEA R5, P1, R20, R5, 0x1 ;  /* 0x000000051405a211 */ /* 0x004fe400078208ff */
[----:B------:R-:W-:-:S03]  /*27750*/  @P2 LOP3.LUT R23, R23, 0x40, RZ, 0xfc, !PT ;  /* 0x0000004017172812 */ /* 0x000fc600078efcff */
[----:B0-----:R-:W-:Y:S02]  /*27760*/  @!P2 IMAD.X R8, RZ, RZ, R2, P1 ;  /* 0x000000ffff08a224 */ /* 0x001fe400008e0602 */
[----:B------:R-:W-:-:S05]  /*27770*/  @!P4 IMAD.MOV.U32 R2, RZ, RZ, R13 ;  /* 0x000000ffff02c224 */ /* 0x000fca00078e000d */
[----:B------:R0:W-:Y:S02]  /*27780*/  @!P4 LDGSTS.E.BYPASS.LTC128B.128 [R26+0x1a400], desc[UR36][R2.64], !P0 ;  /* 0x1a400000021acfae */ /* 0x0001e4000c101d64 */
[----:B0-----:R-:W-:Y:S02]  /*27790*/  @!P3 IMAD.MOV.U32 R2, RZ, RZ, R7 ;  /* 0x000000ffff02b224 */ /* 0x001fe400078e0007 */
[----:B------:R-:W-:-:S05]  /*277a0*/  @!P3 IMAD.MOV.U32 R3, RZ, RZ, R6 ;  /* 0x000000ffff03b224 */ /* 0x000fca00078e0006 */
[----:B------:R0:W-:Y:S02]  /*277b0*/  @!P3 LDGSTS.E.BYPASS.LTC128B.128 [R26+0x1ac00], desc[UR36][R2.64], !P0 ;  /* 0x1ac00000021abfae */ /* 0x0001e4000c101d64 */
[----:B0-----:R-:W-:Y:S02]  /*277c0*/  @!P2 IMAD.MOV.U32 R2, RZ, RZ, R5 ;  /* 0x000000ffff02a224 */ /* 0x001fe400078e0005 */
[----:B------:R-:W-:-:S05]  /*277d0*/  @!P2 IMAD.MOV.U32 R3, RZ, RZ, R8 ;  /* 0x000000ffff03a224 */ /* 0x000fca00078e0008 */
[----:B-1----:R0:W-:Y:S02]  /*277e0*/  @!P2 LDGSTS.E.BYPASS.LTC128B.128 [R26+0x1b400], desc[UR36][R2.64], !P0 ;  /* 0x1b400000021aafae */ /* 0x0021e4000c101d64 */
.L_x_3699:
        /* <DEDUP_REMOVED lines=12> */
.L_x_3604:
        /* <DEDUP_REMOVED lines=28> */
.L_x_3606:
[----:B------:R-:W-:Y:S05]  /*27a70*/  BSYNC B6 ;  /* 0x0000000000067941 */ /* 0x000fea0003800000 */
.L_x_3605:
[----:B------:R-:W2:Y:S01]  /*27a80*/  LDL.LU R4, [R1+0x450] ;  /* 0x0004500001047983 */ /* 0x000ea20000300800 */
[----:B0-----:R-:W0:Y:S01]  /*27a90*/  LDC R2, c[0x0][0x448] ;  /* 0x00011200ff027b82 */ /* 0x001e220000000800 */
[----:B------:R-:W-:Y:S02]  /*27aa0*/  ULDC.64 UR4, c[0x0][0x398] ;  /* 0x0000e60000047ab9 */ /* 0x000fe40000000a00 */
[----:B------:R-:W3:Y:S04]  /*27ab0*/  LDL.LU R21, [R1+0x454] ;  /* 0x0004540001157983 */ /* 0x000ee80000300800 */
[----:B------:R-:W4:Y:S01]  /*27ac0*/  LDL.LU R20, [R1+0x448] ;  /* 0x0004480001147983 */ /* 0x000f220000300800 */
        /* <DEDUP_REMOVED lines=19> */
[----:B----4-:R-:W-:Y:S01]  /*27c00*/  IMAD.WIDE.U32 R2, R20, UR4, R2 ;  /* 0x0000000414027c25 */ /* 0x010fe2000f8e0002 */
        /* <DEDUP_REMOVED lines=13> */
[----:B------:R-:W-:Y:S02]  /*27ce0*/  IMAD.SHL.U32 R20, R6, 0x8, RZ ;  /* 0x0000000806147824 */ /* 0x000fe400078e00ff */
        /* <DEDUP_REMOVED lines=104> */
.L_x_3717:
        /* <DEDUP_REMOVED lines=12> */
.L_x_3609:
[----:B------:R-:W-:Y:S05]  /*28430*/  BSYNC B0 ;  /* 0x0000000000007941 */ /* 0x000fea0003800000 */
.L_x_3608:
[----:B------:R-:W-:Y:S01]  /*28440*/  NOP ;  /* 0x0000000000007918 */ /* 0x000fe20000000000 */
[----:B------:R-:W-:-:S13]  /*28450*/  PLOP3.LUT P0, PT, PT, PT, PT, 0x80, 0x0 ;  /* 0x000000000000781c */ /* 0x000fda0003f0f070 */
.L_x_3610:
        /* <DEDUP_REMOVED lines=18> */
.L_x_3718:
[----:B------:R-:W-:Y:S05]  /*28580*/  BSYNC B0 ;  /* 0x0000000000007941 */ /* 0x000fea0003800000 */
.L_x_3611:
[----:B------:R-:W-:-:S13]  /*28590*/  LOP3.LUT P0, RZ, R23, 0x400, RZ, 0xc0, !PT ;  /* 0x0000040017ff7812 */ /* 0x000fda000780c0ff */
[----:B------:R-:W-:Y:S05]  /*285a0*/  @!P0 BRA `(.L_x_3613) ;  /* 0x0000000000048947 */ /* 0x000fea0003800000 */
[----:B------:R-:W-:Y:S01]  /*285b0*/  BPT.TRAP 0x1 ;  /* 0x000000040000795c */ /* 0x000fe20000300000 */
.L_x_3613:
[----:B------:R-:W-:Y:S01]  /*285c0*/  SHF.L.U32 R0, R27, 0x1f, RZ ;  /* 0x0000001f1b007819 */ /* 0x000fe200000006ff */
[----:B------:R-:W-:Y:S03]  /*285d0*/  BSSY B0, `(.L_x_3614) ;  /* 0x0000003000007945 */ /* 0x000fe60003800000 */
[----:B------:R-:W1:Y:S02]  /*285e0*/  SYNCS.PHASECHK.TRANS64.TRYWAIT P0, [R17+URZ+0x32460], R0 ;  /* 0x03246000110075a7 */ /* 0x000e64000800017f */
[----:B-1----:R-:W-:Y:S05]  /*285f0*/  @!P0 BRA `(.L_x_3615) ;  /* 0x0000004c00348947 */ /* 0x002fea0003800000 */
.L_x_3719:
[----:B------:R-:W-:Y:S05]  /*28600*/  BSYNC B0 ;  /* 0x0000000000007941 */ /* 0x000fea0003800000 */
.L_x_3614:
[----:B0-----:R-:W1:Y:S01]  /*28610*/  LDL.LU R3, [R1+0x45c] ;  /* 0x00045c0001037983 */ /* 0x001e620000300800 */
[----:B------:R-:W-:Y:S01]  /*28620*/  ULDC.64 UR4, c[0x0][0x328] ;  /* 0x0000ca0000047ab9 */ /* 0x000fe20000000a00 */
[----:B------:R-:W-:Y:S02]  /*28630*/  ULDC.64 UR6, c[0x0][0x318] ;  /* 0x0000c60000067ab9 */ /* 0x000fe40000000a00 */
[----:B------:R-:W2:Y:S04]  /*28640*/  LDL.LU R2, [R1+0x440] ;  /* 0x0004400001027983 */ /* 0x000ea80000300800 */
[----:B------:R-:W3:Y:S04]  /*28650*/  LDL.LU R6, [R1+0x460] ;  /* 0x0004600001067983 */ /* 0x000ee80000300800 */
[----:B------:R-:W4:Y:S01]  /*28660*/  LDL.LU R4, [R1+0x478] ;  /* 0x0004780001047983 */ /* 0x000f220000300800 */
[----:B------:R-:W-:-:S02]  /*28670*/  LOP3.LUT P3, RZ, R23, 0x10, RZ, 0xc0, !PT ;  /* 0x0000001017ff7812 */ /* 0x000fc4000786c0ff */
[C---:B------:R-:W-:Y:S02]  /*28680*/  LOP3.LUT P2, RZ, R23.reuse, 0x8, RZ, 0xc0, !PT ;  /* 0x0000000817ff7812 */ /* 0x040fe4000784c0ff */
[C---:B------:R-:W-:Y:S02]  /*28690*/  LOP3.LUT P1, RZ, R23.reuse, 0x4, RZ, 0xc0, !PT ;  /* 0x0000000417ff7812 */ /* 0x040fe4000782c0ff */
[----:B------:R-:W-:Y:S02]  /*286a0*/  LOP3.LUT P4, RZ, R23, 0x1, RZ, 0xc0, !PT ;  /* 0x0000000117ff7812 */ /* 0x000fe4000788c0ff */
[----:B------:R-:W-:Y:S01]  /*286b0*/  SEL R7, RZ, 0x8, P1 ;  /* 0x00000008ff077807 */ /* 0x000fe20000800000 */
[----:B-1----:R-:W-:-:S04]  /*286c0*/  IMAD R0, R3, UR4, RZ ;  /* 0x0000000403007c24 */ /* 0x002fc8000f8e02ff */
[C---:B--2---:R-:W-:Y:S02]  /*286d0*/  IMAD R5, R2.reuse, UR5, R0 ;  /* 0x0000000502057c24 */ /* 0x044fe4000f8e0200 */
[----:B------:R-:W-:Y:S01]  /*286e0*/  IMAD.WIDE.U32 R2, R2, UR4, RZ ;  /* 0x0000000402027c25 */ /* 0x000fe2000f8e00ff */
[----:B------:R-:W-:-:S03]  /*286f0*/  ULDC.64 UR4, c[0x0][0x338] ;  /* 0x0000ce0000047ab9 */ /* 0x000fc60000000a00 */
[----:B------:R-:W-:Y:S02]  /*28700*/  IMAD.IADD R3, R3, 0x1, R5 ;  /* 0x0000000103037824 */ /* 0x000fe400078e0205 */
[----:B---3--:R-:W-:Y:S02]  /*28710*/  IMAD R0, R6, UR4, RZ ;  /* 0x0000000406007c24 */ /* 0x008fe4000f8e02ff */
[----:B------:R-:W-:-:S04]  /*28720*/  IMAD.WIDE.U32 R2, R35, UR4, R2 ;  /* 0x0000000423027c25 */ /* 0x000fc8000f8e0002 */
[----:B------:R-:W-:Y:S01]  /*28730*/  IMAD R5, R35, UR5, R0 ;  /* 0x0000000523057c24 */ /* 0x000fe2000f8e0200 */
[----:B------:R-:W-:Y:S01]  /*28740*/  ULDC.64 UR4, c[0x0][0x330] ;  /* 0x0000cc0000047ab9 */ /* 0x000fe20000000a00 */
[----:B------:R-:W-:Y:S02]  /*28750*/  SEL R0, RZ, 0x2, P3 ;  /* 0x00000002ff007807 */ /* 0x000fe40001800000 */
        /* <DEDUP_REMOVED lines=81> */
.L_x_3733:
        /* <DEDUP_REMOVED lines=15> */
.L_x_3617:
        /* <DEDUP_REMOVED lines=10> */
.L_x_3618:
[----:B0-----:R-:W2:Y:S01]  /*28e00*/  LDL.LU R2, [R1+0x458] ;  /* 0x0004580001027983 */ /* 0x001ea20000300800 */
[----:B------:R0:W-:Y:S01]  /*28e10*/  SYNCS.ARRIVE.TRANS64.A1T0 RZ, [R17+URZ+0x32450], RZ ;  /* 0x032450ff11ff79a7 */ /* 0x0001e2000810003f */
[----:B------:R-:W-:Y:S01]  /*28e20*/  BSSY B0, `(.L_x_3619) ;  /* 0x00000d8000007945 */ /* 0x000fe20003800000 */
[----:B--2---:R-:W-:-:S05]  /*28e30*/  VIADD R21, R2, 0xfffffffe ;  /* 0xfffffffe02157836 */ /* 0x004fca0000000000 */
[----:B------:R-:W-:-:S13]  /*28e40*/  ISETP.GE.AND P0, PT, R21, R30, PT ;  /* 0x0000001e1500720c */ /* 0x000fda0003f06270 */
[----:B0-----:R-:W-:Y:S05]  /*28e50*/  @!P0 BRA `(.L_x_3620) ;  /* 0x0000000c00508947 */ /* 0x001fea0003800000 */
.L_x_3633:
[----:B0-----:R-:W0:Y:S01]  /*28e60*/  S2R R2, SR_TID.X ;  /* 0x0000000000027919 */ /* 0x001e220000002100 */
[----:B------:R-:W-:Y:S01]  /*28e70*/  IMAD R8, R21, 0x60, R31 ;  /* 0x0000006015087824 */ /* 0x000fe200078e021f */
[----:B------:R-:W-:Y:S01]  /*28e80*/  LOP3.LUT P1, RZ, R23, 0x400, RZ, 0xc0, !PT ;  /* 0x0000040017ff7812 */ /* 0x000fe2000782c0ff */
[----:B------:R-:W-:Y:S01]  /*28e90*/  VIADD R24, R24, 0x1 ;  /* 0x0000000118187836 */ /* 0x000fe20000000000 */
[C---:B0-----:R-:W-:Y:S01]  /*28ea0*/  LOP3.LUT R3, R2.reuse, 0x7f, RZ, 0xc0, !PT ;  /* 0x0000007f02037812 */ /* 0x041fe200078ec0ff */
[----:B------:R-:W-:-:S03]  /*28eb0*/  IMAD.SHL.U32 R2, R2, 0x10, RZ ;  /* 0x0000001002027824 */ /* 0x000fc600078e00ff */
[----:B------:R-:W-:Y:S02]  /*28ec0*/  SHF.R.U32.HI R4, RZ, 0x3, R3 ;  /* 0x00000003ff047819 */ /* 0x000fe40000011603 */
[----:B------:R-:W0:Y:S02]  /*28ed0*/  LDC R3, c[0x0][0x430] ;  /* 0x00010c00ff037b82 */ /* 0x000e240000000800 */
[----:B------:R-:W-:-:S04]  /*28ee0*/  LOP3.LUT R2, R4, 0x70, R2, 0xf8, !PT ;  /* 0x0000007004027812 */ /* 0x000fc800078ef802 */
[C---:B------:R-:W-:Y:S01]  /*28ef0*/  ISETP.GT.U32.AND P2, PT, R2.reuse, 0x5f, PT ;  /* 0x0000005f0200780c */ /* 0x040fe20003f44070 */
[----:B------:R-:W-:-:S04]  /*28f00*/  IMAD.IADD R8, R2, 0x1, R8 ;  /* 0x0000000102087824 */ /* 0x000fc800078e0208 */
[----:B------:R-:W-:-:S08]  /*28f10*/  IMAD.MOV.U32 R9, RZ, RZ, R8 ;  /* 0x000000ffff097224 */ /* 0x000fd000078e0008 */
[----:B-1----:R-:W1:Y:S01]  /*28f20*/  @!P2 LDC.64 R4, c[0x0][0x428] ;  /* 0x00010a00ff04ab82 */ /* 0x002e620000000a00 */
[----:B0-----:R-:W-:-:S13]  /*28f30*/  ISETP.NE.AND P0, PT, R3, 0x1, PT ;  /* 0x000000010300780c */ /* 0x001fda0003f05270 */
[----:B------:R-:W0:Y:S08]  /*28f40*/  @P0 LDC R3, c[0x0][0x434] ;  /* 0x00010d00ff030b82 */ /* 0x000e300000000800 */
[----:B--2---:R-:W2:Y:S01]  /*28f50*/  @P0 LDC R7, c[0x0][0x438] ;  /* 0x00010e00ff070b82 */ /* 0x004ea20000000800 */
[----:B0-----:R-:W-:-:S05]  /*28f60*/  @P0 IMAD.HI.U32 R2, R8, R3, RZ ;  /* 0x0000000308020227 */ /* 0x001fca00078e00ff */
[----:B--2---:R-:W-:Y:S01]  /*28f70*/  @P0 SHF.R.U32.HI R9, RZ, R7, R2 ;  /* 0x00000007ff090219 */ /* 0x004fe20000011602 */
[----:B-1----:R-:W-:Y:S01]  /*28f80*/  @!P2 IMAD R2, R32, R4, RZ ;  /* 0x000000042002a224 */ /* 0x002fe200078e02ff */
[----:B------:R-:W0:Y:S02]  /*28f90*/  @!P2 LDC.64 R6, c[0x0][0x418] ;  /* 0x00010600ff06ab82 */ /* 0x000e240000000a00 */
[--C-:B------:R-:W-:Y:S01]  /*28fa0*/  @!P2 SHF.R.S32.HI R3, RZ, 0x1f, R9.reuse ;  /* 0x0000001fff03a819 */ /* 0x100fe20000011409 */
[----:B------:R-:W-:Y:S02]  /*28fb0*/  @!P2 IMAD R5, R28, R5, R2 ;  /* 0x000000051c05a224 */ /* 0x000fe400078e0202 */
[----:B------:R-:W-:-:S04]  /*28fc0*/  @!P2 IMAD.MOV.U32 R2, RZ, RZ, R9 ;  /* 0x000000ffff02a224 */ /* 0x000fc800078e0009 */
[----:B------:R-:W-:-:S04]  /*28fd0*/  @!P2 IMAD.WIDE.U32 R2, R28, R4, R2 ;  /* 0x000000041c02a225 */ /* 0x000fc800078e0002 */
[----:B------:R-:W-:Y:S01]  /*28fe0*/  @!P2 IMAD.IADD R3, R5, 0x1, R3 ;  /* 0x000000010503a824 */ /* 0x000fe200078e0203 */
[----:B------:R-:W-:Y:S05]  /*28ff0*/  YIELD ;  /* 0x0000000000007946 */ /* 0x000fea0003800000 */
[----:B------:R-:W-:Y:S01]  /*29000*/  IMAD.MOV.U32 R4, RZ, RZ, RZ ;  /* 0x000000ffff047224 */ /* 0x000fe200078e00ff */
[----:B------:R-:W-:Y:S01]  /*29010*/  ULDC UR4, c[0x0][0x430] ;  /* 0x00010c0000047ab9 */ /* 0x000fe20000000800 */
[----:B0-----:R-:W-:Y:S01]  /*29020*/  @!P2 LEA R6, P0, R2, R6, 0x2 ;  /* 0x000000060206a211 */ /* 0x001fe200078010ff */
[----:B------:R-:W-:-:S03]  /*29030*/  IMAD.MOV R5, RZ, RZ, -R9 ;  /* 0x000000ffff057224 */ /* 0x000fc600078e0a09 */
[----:B------:R-:W-:Y:S02]  /*29040*/  @!P2 LEA.HI.X R7, R2, R7, R3, 0x2, P0 ;  /* 0x000000070207a211 */ /* 0x000fe400000f1403 */
[C---:B------:R-:W-:Y:S01]  /*29050*/  ISETP.NE.AND P0, PT, R24.reuse, 0x2, PT ;  /* 0x000000021800780c */ /* 0x040fe20003f05270 */
[----:B------:R-:W-:Y:S02]  /*29060*/  IMAD.MOV.U32 R3, RZ, RZ, R21 ;  /* 0x000000ffff037224 */ /* 0x000fe400078e0015 */
[----:B------:R-:W-:Y:S01]  /*29070*/  IMAD R5, R5, UR4, R8 ;  /* 0x0000000405057c24 */ /* 0x000fe2000f8e0208 */
[----:B------:R-:W-:Y:S01]  /*29080*/  SEL R2, RZ, 0x1, P0 ;  /* 0x00000001ff027807 */ /* 0x000fe20000000000 */
[----:B------:R0:W5:Y:S01]  /*29090*/  @!P2 LDG.E R4, desc[UR36][R6.64] ;  /* 0x000000240604a981 */ /* 0x000162000c1e1900 */
[----:B------:R-:W-:Y:S01]  /*290a0*/  SEL R24, R24, RZ, P0 ;  /* 0x000000ff18187207 */ /* 0x000fe20000000000 */
[----:B------:R-:W-:Y:S01]  /*290b0*/  VIADD R21, R21, 0xffffffff ;  /* 0xffffffff15157836 */ /* 0x000fe20000000000 */
[----:B------:R-:W-:-:S02]  /*290c0*/  LOP3.LUT R27, R27, R2, RZ, 0x3c, !PT ;  /* 0x000000021b1b7212 */ /* 0x000fc400078e3cff */
[----:B------:R-:W-:Y:S01]  /*290d0*/  ISETP.GT.AND P2, PT, R3, R30, PT ;  /* 0x0000001e0300720c */ /* 0x000fe20003f44270 */
[----:B------:R-:W-:-:S12]  /*290e0*/  @!P1 BRA `(.L_x_3621) ;  /* 0x0000000000049947 */ /* 0x000fd80003800000 */
[----:B------:R-:W-:Y:S01]  /*290f0*/  BPT.TRAP 0x1 ;  /* 0x000000040000795c */ /* 0x000fe20000300000 */
.L_x_3621:
[----:B------:R-:W-:Y:S01]  /*29100*/  IMAD R10, R24, 0x8, R22 ;  /* 0x00000008180a7824 */ /* 0x000fe200078e0216 */
[----:B------:R-:W-:Y:S01]  /*29110*/  SHF.L.U32 R20, R27, 0x1f, RZ ;  /* 0x0000001f1b147819 */ /* 0x000fe200000006ff */
[----:B------:R-:W-:Y:S01]  /*29120*/  BSSY B1, `(.L_x_3622) ;  /* 0x0000004000017945 */ /* 0x000fe20003800000 */
[----:B------:R-:W-:Y:S02]  /*29130*/  SHF.R.S32.HI R9, RZ, 0x1f, R5 ;  /* 0x0000001fff097819 */ /* 0x000fe40000011405 */
[----:B------:R-:W1:Y:S02]  /*29140*/  SYNCS.PHASECHK.TRANS64.TRYWAIT P0, [R10+URZ+0x32440], R20 ;  /* 0x032440140a0075a7 */ /* 0x000e64000800017f */
[----:B-1----:R-:W-:Y:S05]  /*29150*/  @!P0 BRA `(.L_x_3623) ;  /* 0x0000004800b08947 */ /* 0x002fea0003800000 */
.L_x_3734:
[----:B------:R-:W-:Y:S05]  /*29160*/  BSYNC B1 ;  /* 0x0000000000017941 */ /* 0x000fea0003800000 */
.L_x_3622:
        /* <DEDUP_REMOVED lines=49> */
.L_x_3748:
        /* <DEDUP_REMOVED lines=8> */
.L_x_3625:
        /* <DEDUP_REMOVED lines=10> */
.L_x_3626:
[----:B------:R2:W-:Y:S01]  /*295a0*/  SYNCS.ARRIVE.TRANS64.A1T0 RZ, [R10+URZ+0x32430], RZ ;  /* 0x032430ff0aff79a7 */ /* 0x0005e2000810003f */
[----:B------:R-:W-:Y:S05]  /*295b0*/  @!P3 BRA `(.L_x_3627) ;  /* 0x000000000004b947 */ /* 0x000fea0003800000 */
[----:B------:R-:W-:Y:S01]  /*295c0*/  BPT.TRAP 0x1 ;  /* 0x000000040000795c */ /* 0x000fe20000300000 */
.L_x_3627:
[----:B------:R-:W3:Y:S01]  /*295d0*/  SYNCS.PHASECHK.TRANS64.TRYWAIT P0, [R10+URZ+0x32460], R20 ;  /* 0x032460140a0075a7 */ /* 0x000ee2000800017f */
[----:B------:R-:W-:Y:S04]  /*295e0*/  BSSY B1, `(.L_x_3628) ;  /* 0x0000002000017945 */ /* 0x000fe80003800000 */
[----:B---3--:R-:W-:Y:S05]  /*295f0*/  @!P0 BRA `(.L_x_3629) ;  /* 0x0000004c003c8947 */ /* 0x008fea0003800000 */
.L_x_3749:
[----:B------:R-:W-:Y:S05]  /*29600*/  BSYNC B1 ;  /* 0x0000000000017941 */ /* 0x000fea0003800000 */
.L_x_3628:
        /* <DEDUP_REMOVED lines=66> */
.L_x_3763:
        /* <DEDUP_REMOVED lines=11> */
.L_x_3631:
        /* <DEDUP_REMOVED lines=10> */
.L_x_3632:
[----:B------:R1:W-:Y:S01]  /*29b80*/  SYNCS.ARRIVE.TRANS64.A1T0 RZ, [R10+URZ+0x32450], RZ ;  /* 0x032450ff0aff79a7 */ /* 0x0003e2000810003f */
[----:B------:R-:W-:Y:S05]  /*29b90*/  @P2 BRA `(.L_x_3633) ;  /* 0xfffffff000b02947 */ /* 0x000fea000383ffff */
.L_x_3620:
[----:B------:R-:W-:Y:S05]  /*29ba0*/  BSYNC B0 ;  /* 0x0000000000007941 */ /* 0x000fea0003800000 */
.L_x_3619:
        /* <DEDUP_REMOVED lines=20> */
.L_x_3635:
[----:B------:R-:W-:Y:S05]  /*29cf0*/  BSYNC B0 ;  /* 0x0000000000007941 */ /* 0x000fea0003800000 */
.L_x_3634:
[----:B------:R-:W-:Y:S02]  /*29d00*/  SEL R24, R24, RZ, P0 ;  /* 0x000000ff18187207 */ /* 0x000fe40000000000 */
[----:B------:R-:W-:-:S07]  /*29d10*/  LOP3.LUT R27, R27, R0, RZ, 0x3c, !PT ;  /* 0x000000001b1b7212 */ /* 0x000fce00078e3cff */
.L_x_3588:
[----:B------:R-:W-:Y:S05]  /*29d20*/  BSYNC B7 ;  /* 0x0000000000077941 */ /* 0x000fea0003800000 */
.L_x_3586:
        /* <DEDUP_REMOVED lines=8> */
[----:B------:R3:W4:Y:S01]  /*29db0*/  LDS.128 R16, [R22+0x324d0] ;  /* 0x0324d00016107984 */ /* 0x0007220000000c00 */
[----:B------:R-:W-:Y:S06]  /*29dc0*/  BAR.ARV 0x4, 0x180 ;  /* 0x0106000000007b1d */ /* 0x000fec0000002000 */
[----:B------:R-:W-:Y:S05]  /*29dd0*/  BRA `(.L_x_3637) ;  /* 0x0000000c00d47947 */ /* 0x000fea0003800000 */
.L_x_3636:
        /* <DEDUP_REMOVED lines=43> */
.L_x_3773:
[----:B------:R-:W-:Y:S02]  /*2a090*/  ULDC UR4, c[0x0][0xd38] ;  /* 0x00034e0000047ab9 */ /* 0x000fe40000000800 */
[----:B------:R-:W-:-:S04]  /*2a0a0*/  IMAD.U32 R5, RZ, RZ, UR4 ;  /* 0x00000004ff057e24 */ /* 0x000fc8000f8e00ff */
[----:B---3--:R-:W-:-:S04]  /*2a0b0*/  IMAD R14, R14, R5, RZ ;  /* 0x000000050e0e7224 */ /* 0x008fc800078e02ff */
[----:B------:R-:W-:-:S05]  /*2a0c0*/  IMAD.IADD R7, R7, 0x1, R14 ;  /* 0x0000000107077824 */ /* 0x000fca00078e020e */
[----:B------:R-:W-:-:S13]  /*2a0d0*/  ISETP.GT.AND P6, PT, R7, R0, PT ;  /* 0x000000000700720c */ /* 0x000fda0003fc4270 */
[----:B------:R-:W-:Y:S05]  /*2a0e0*/  @P6 BRA `(.L_x_3639) ;  /* 0x0000000000a46947 */ /* 0x000fea0003800000 */
.L_x_3642:
        /* <DEDUP_REMOVED lines=35> */
.L_x_3781:
[----:B------:R-:W-:Y:S02]  /*2a320*/  ULDC UR4, c[0x0][0xd38] ;  /* 0x00034e0000047ab9 */ /* 0x000fe40000000800 */
[----:B------:R-:W-:-:S04]  /*2a330*/  IMAD.U32 R5, RZ, RZ, UR4 ;  /* 0x00000004ff057e24 */ /* 0x000fc8000f8e00ff */
[----:B---3--:R-:W-:-:S04]  /*2a340*/  IMAD R14, R14, R5, RZ ;  /* 0x000000050e0e7224 */ /* 0x008fc800078e02ff */
[----:B------:R-:W-:-:S05]  /*2a350*/  IMAD.IADD R7, R14, 0x1, R7 ;  /* 0x000000010e077824 */ /* 0x000fca00078e0207 */
[----:B------:R-:W-:-:S13]  /*2a360*/  ISETP.GT.AND P6, PT, R7, R0, PT ;  /* 0x000000000700720c */ /* 0x000fda0003fc4270 */
[----:B------:R-:W-:Y:S05]  /*2a370*/  @!P6 BRA `(.L_x_3642) ;  /* 0xfffffffc005ce947 */ /* 0x000fea000383ffff */
.L_x_3639:
        /* <DEDUP_REMOVED lines=10> */
.L_x_3786:
[----:B------:R-:W-:-:S13]  /*2a420*/  ISETP.NE.AND P0, PT, R3, RZ, PT ;  /* 0x000000ff0300720c */ /* 0x000fda0003f05270 */
[----:B------:R-:W-:Y:S05]  /*2a430*/  @!P0 BRA `(.L_x_3644) ;  /* 0x0000000000108947 */ /* 0x000fea0003800000 */
[----:B------:R-:W-:Y:S01]  /*2a440*/  UMOV UR4, 0xffffffff ;  /* 0xffffffff00047882 */ /* 0x000fe20000000000 */
[----:B---3--:R-:W-:Y:S02]  /*2a450*/  VIADD R12, R12, 0xffffffff ;  /* 0xffffffff0c0c7836 */ /* 0x008fe40000000000 */
[----:B------:R-:W-:Y:S05]  /*2a460*/  BRA.DIV UR4, `(.L_x_3645) ;  /* 0x0000004e04d07947 */ /* 0x000fea000b800000 */
[----:B------:R3:W0:Y:S02]  /*2a470*/  SHFL.IDX PT, R6, R2, R12, 0x1f ;  /* 0x00001f0c02067589 */ /* 0x00062400000e0000 */
.L_x_3644:
        /* <DEDUP_REMOVED lines=8> */
[----:B0-----:R-:W3:Y:S08]  /*2a500*/  MUFU.RCP R7, R7 ;  /* 0x0000000700077308 */ /* 0x001ef00000001000 */
[----:B----4-:R-:W-:Y:S01]  /*2a510*/  MUFU.RCP R8, R8 ;  /* 0x0000000800087308 */ /* 0x010fe20000001000 */
[----:B---3--:R-:W-:Y:S01]  /*2a520*/  VIADD R2, R7, 0xffffffe ;  /* 0x0ffffffe07027836 */ /* 0x008fe20000000000 */
[----:B------:R-:W-:-:S06]  /*2a530*/  IABS R7, R17 ;  /* 0x0000001100077213 */ /* 0x000fcc0000000000 */
[----:B------:R0:W3:Y:S02]  /*2a540*/  F2I.FTZ.U32.TRUNC.NTZ R3, R2 ;  /* 0x0000000200037305 */ /* 0x0000e4000021f000 */
[----:B0-----:R-:W-:Y:S02]  /*2a550*/  IMAD.MOV.U32 R2, RZ, RZ, RZ ;  /* 0x000000ffff027224 */ /* 0x001fe400078e00ff */
[----:B---3--:R-:W-:-:S04]  /*2a560*/  IMAD.MOV R9, RZ, RZ, -R3 ;  /* 0x000000ffff097224 */ /* 0x008fc800078e0a03 */
        /* <DEDUP_REMOVED lines=44> */
.L_x_3646:
[----:B---3--:R-:W0:Y:S02]  /*2a830*/  LDC.64 R2, c[0x0][0xd90] ;  /* 0x00036400ff027b82 */ /* 0x008e240000000a00 */
        /* <DEDUP_REMOVED lines=59> */
.L_x_3647:
[----:B------:R-:W-:-:S05]  /*2abf0*/  LOP3.LUT R2, RZ, R2, RZ, 0x33, !PT ;  /* 0x00000002ff027212 */ /* 0x000fca00078e33ff */
[----:B------:R-:W-:Y:S01]  /*2ac00*/  IMAD.IADD R17, R17, 0x1, R2 ;  /* 0x0000000111117824 */ /* 0x000fe200078e0202 */
[----:B------:R-:W-:Y:S06]  /*2ac10*/  BRA `(.L_x_3648) ;  /* 0x00000000001c7947 */ /* 0x000fec0003800000 */
.L_x_3640:
[----:B------:R-:W-:Y:S01]  /*2ac20*/  UMOV UR4, URZ ;  /* 0x0000003f00047c82 */ /* 0x000fe20008000000 */
[----:B------:R-:W-:Y:S01]  /*2ac30*/  UMOV UR5, URZ ;  /* 0x0000003f00057c82 */ /* 0x000fe20008000000 */
[----:B------:R-:W-:Y:S01]  /*2ac40*/  ULDC UR6, c[0x0][0xd3c] ;  /* 0x00034f0000067ab9 */ /* 0x000fe20000000800 */
[----:B------:R-:W-:Y:S02]  /*2ac50*/  IMAD.MOV.U32 R16, RZ, RZ, R0 ;  /* 0x000000ffff107224 */ /* 0x000fe400078e0000 */
[----:B------:R-:W-:Y:S02]  /*2ac60*/  IMAD.U32 R17, RZ, RZ, UR4 ;  /* 0x00000004ff117e24 */ /* 0x000fe4000f8e00ff */
[----:B------:R-:W-:Y:S02]  /*2ac70*/  IMAD.U32 R18, RZ, RZ, UR5 ;  /* 0x00000005ff127e24 */ /* 0x000fe4000f8e00ff */
[----:B------:R-:W-:-:S07]  /*2ac80*/  IMAD.U32 R19, RZ, RZ, UR6 ;  /* 0x00000006ff137e24 */ /* 0x000fce000f8e00ff */
.L_x_3648:
        /* <DEDUP_REMOVED lines=10> */
.L_x_3637:
[----:B------:R-:W-:Y:S02]  /*2ad30*/  ULDC UR4, c[0x0][0xd3c] ;  /* 0x00034f0000047ab9 */ /* 0x000fe40000000800 */
[----:B----4-:R-:W-:-:S13]  /*2ad40*/  ISETP.GE.AND P0, PT, R19, UR4, PT ;  /* 0x0000000413007c0c */ /* 0x010fda000bf06270 */
[----:B------:R-:W-:Y:S05]  /*2ad50*/  @!P0 BRA `(.L_x_3649) ;  /* 0xffffffa400148947 */ /* 0x000fea000383ffff */
[----:B------:R-:W-:Y:S05]  /*2ad60*/  BSYNC B8 ;  /* 0x0000000000087941 */ /* 0x000fea0003800000 */
.L_x_3572:
[----:B0-----:R-:W4:Y:S01]  /*2ad70*/  LDL.LU R0, [R1+0x464] ;  /* 0x0004640001007983 */ /* 0x001f220000300800 */
[----:B------:R-:W-:Y:S01]  /*2ad80*/  BSSY B0, `(.L_x_3650) ;  /* 0x000000b000007945 */ /* 0x000fe20003800000 */
[----:B------:R-:W0:Y:S01]  /*2ad90*/  S2R R5, SR_CgaCtaId ;  /* 0x0000000000057919 */ /* 0x000e220000008800 */
[----:B----4-:R-:W-:-:S05]  /*2ada0*/  VIADD R0, R0, 0x1 ;  /* 0x0000000100007836 */ /* 0x010fca0000000000 */
[----:B------:R-:W-:-:S04]  /*2adb0*/  LEA.HI R2, R0, R0, RZ, 0x1 ;  /* 0x0000000000027211 */ /* 0x000fc800078f08ff */
[----:B------:R-:W-:Y:S02]  /*2adc0*/  LOP3.LUT R3, R2, 0xfffffffe, RZ, 0xc0, !PT ;  /* 0xfffffffe02037812 */ /* 0x000fe400078ec0ff */
[----:B------:R-:W-:-:S03]  /*2add0*/  MOV R2, 0x400 ;  /* 0x0000040000027802 */ /* 0x000fc60000000f00 */
[----:B------:R-:W-:Y:S01]  /*2ade0*/  IMAD.IADD R0, R0, 0x1, -R3 ;  /* 0x0000000100007824 */ /* 0x000fe200078e0a03 */
[----:B0-----:R-:W-:-:S04]  /*2adf0*/  LEA R5, R5, R2, 0x18 ;  /* 0x0000000205057211 */ /* 0x001fc800078ec0ff */
[----:B------:R-:W-:-:S04]  /*2ae00*/  SHF.L.U32 R0, R0, 0x1f, RZ ;  /* 0x0000001f00007819 */ /* 0x000fc800000006ff */
[----:B------:R-:W0:Y:S02]  /*2ae10*/  SYNCS.PHASECHK.TRANS64.TRYWAIT P0, [R5+URZ+0x32420], R0 ;  /* 0x03242000050075a7 */ /* 0x000e24000800017f */
[----:B0-----:R-:W-:Y:S05]  /*2ae20*/  @!P0 BRA `(.L_x_3651) ;  /* 0x0000004400888947 */ /* 0x001fea0003800000 */
.L_x_3789:
[----:B------:R-:W-:Y:S05]  /*2ae30*/  BSYNC B0 ;  /* 0x0000000000007941 */ /* 0x000fea0003800000 */
.L_x_3650:
[----:B------:R-:W-:-:S03]  /*2ae40*/  UMOV UR4, 0xffffffff ;  /* 0xffffffff00047882 */ /* 0x000fc60000000000 */
[----:B------:R-:W-:Y:S05]  /*2ae50*/  BRA.DIV UR4, `(.L_x_3652) ;  /* 0x0000004604907947 */ /* 0x000fea000b800000 */
[----:B0-----:R-:W0:Y:S02]  /*2ae60*/  S2R R0, SR_TID.X ;  /* 0x0000000000007919 */ /* 0x001e240000002100 */
[----:B0-----:R-:W-:-:S04]  /*2ae70*/  SHF.R.U32.HI R0, RZ, 0x5, R0 ;  /* 0x00000005ff007819 */ /* 0x001fc80000011600 */
[----:B------:R-:W-:-:S05]  /*2ae80*/  LOP3.LUT R0, R0, 0x3, RZ, 0xc0, !PT ;  /* 0x0000000300007812 */ /* 0x000fca00078ec0ff */
[----:B------:R0:W4:Y:S02]  /*2ae90*/  SHFL.IDX PT, R14, R0, RZ, 0x1f ;  /* 0x00001fff000e7589 */ /* 0x00012400000e0000 */
.L_x_3792:
[----:B----4-:R-:W-:Y:S01]  /*2aea0*/  ISETP.NE.AND P0, PT, R14, RZ, PT ;  /* 0x000000ff0e00720c */ /* 0x010fe20003f05270 */
[----:B------:R-:W-:-:S12]  /*2aeb0*/  BSSY B0, `(.L_x_3653) ;  /* 0x0000026000007945 */ /* 0x000fd80003800000 */
[----:B------:R-:W-:Y:S05]  /*2aec0*/  @P0 BRA `(.L_x_3654) ;  /* 0x0000000000900947 */ /* 0x000fea0003800000 */
[----:B------:R-:W-:-:S03]  /*2aed0*/  UMOV UR4, 0xffffffff ;  /* 0xffffffff00047882 */ /* 0x000fc60000000000 */
[----:B------:R-:W-:Y:S05]  /*2aee0*/  BRA.DIV UR4, `(.L_x_3655) ;  /* 0x0000004604a07947 */ /* 0x000fea000b800000 */
[----:B------:R-:W-:-:S13]  /*2aef0*/  ELECT P6, URZ, PT ;  /* 0x00000000003f782f */ /* 0x000fda00038c0000 */
.L_x_3795:
[----:B------:R-:W-:Y:S05]  /*2af00*/  @!P6 BRA `(.L_x_3654) ;  /* 0x000000000080e947 */ /* 0x000fea0003800000 */
[----:B0-----:R-:W4:Y:S02]  /*2af10*/  LDL R0, [R1+0x4c8] ;  /* 0x0004c80001007983 */ /* 0x001f240000100800 */
[----:B----4-:R-:W-:-:S13]  /*2af20*/  R2UR UR4, R0 ;  /* 0x00000000000472ca */ /* 0x010fda00000e0000 */
[----:B------:R-:W-:-:S06]  /*2af30*/  ULOP3.LUT UR4, UR4, 0x2, URZ, 0xfc, !UPT ;  /* 0x0000000204047892 */ /* 0x000fcc000f8efc3f */
[----:B------:R-:W-:-:S05]  /*2af40*/  IMAD.U32 R0, RZ, RZ, UR4 ;  /* 0x00000004ff007e24 */ /* 0x000fca000f8e00ff */
[----:B------:R-:W-:-:S13]  /*2af50*/  ISETP.NE.AND P0, PT, R0, 0x3, PT ;  /* 0x000000030000780c */ /* 0x000fda0003f05270 */
[----:B------:R-:W-:Y:S05]  /*2af60*/  @!P0 BRA `(.L_x_3656) ;  /* 0x0000000000048947 */ /* 0x000fea0003800000 */
[----:B------:R-:W-:Y:S01]  /*2af70*/  BPT.TRAP 0x1 ;  /* 0x000000040000795c */ /* 0x000fe20000300000 */
.L_x_3656:
[C---:B------:R-:W-:Y:S01]  /*2af80*/  IMAD R3, R24.reuse, 0x8, R5 ;  /* 0x0000000818037824 */ /* 0x040fe200078e0205 */
[----:B------:R-:W-:Y:S01]  /*2af90*/  SHF.L.U32 R2, R27, 0x1f, RZ ;  /* 0x0000001f1b027819 */ /* 0x000fe200000006ff */
[----:B------:R-:W-:-:S03]  /*2afa0*/  VIADD R24, R24, 0x1 ;  /* 0x0000000118187836 */ /* 0x000fc60000000000 */
[----:B------:R-:W0:Y:S02]  /*2afb0*/  SYNCS.PHASECHK.TRANS64.TRYWAIT P1, [R3+URZ+0x32440], R2 ;  /* 0x03244002030075a7 */ /* 0x000e24000802017f */
[----:B------:R-:W-:-:S04]  /*2afc0*/  ISETP.NE.AND P2, PT, R24, 0x2, PT ;  /* 0x000000021800780c */ /* 0x000fc80003f45270 */
[----:B------:R-:W-:Y:S01]  /*2afd0*/  SEL R0, RZ, 0x1, P2 ;  /* 0x00000001ff007807 */ /* 0x000fe20001000000 */
[----:B0-----:R-:W-:Y:S08]  /*2afe0*/  @!P1 BRA `(.L_x_3657) ;  /* 0x0000004400809947 */ /* 0x001ff00003800000 */
.L_x_3796:
[----:B------:R-:W-:Y:S02]  /*2aff0*/  SEL R24, R24, RZ, P2 ;  /* 0x000000ff18187207 */ /* 0x000fe40001000000 */
[----:B------:R-:W-:Y:S01]  /*2b000*/  LOP3.LUT R0, R27, R0, RZ, 0x3c, !PT ;  /* 0x000000001b007212 */ /* 0x000fe200078e3cff */
[----:B------:R-:W-:Y:S06]  /*2b010*/  @!P0 BRA `(.L_x_3658) ;  /* 0x0000000000048947 */ /* 0x000fec0003800000 */
[----:B------:R-:W-:Y:S01]  /*2b020*/  BPT.TRAP 0x1 ;  /* 0x000000040000795c */ /* 0x000fe20000300000 */
.L_x_3658:
[----:B------:R-:W-:Y:S01]  /*2b030*/  IMAD R5, R24, 0x8, R5 ;  /* 0x0000000818057824 */ /* 0x000fe200078e0205 */
[----:B------:R-:W-:-:S04]  /*2b040*/  SHF.L.U32 R0, R0, 0x1f, RZ ;  /* 0x0000001f00007819 */ /* 0x000fc800000006ff */
[----:B------:R-:W4:Y:S02]  /*2b050*/  SYNCS.PHASECHK.TRANS64.TRYWAIT P1, [R5+URZ+0x32440], R0 ;  /* 0x03244000050075a7 */ /* 0x000f24000802017f */
[----:B----4-:R-:W-:Y:S05]  /*2b060*/  @!P1 BRA `(.L_x_3659) ;  /* 0x0000004400749947 */ /* 0x010fea0003800000 */
.L_x_3797:
[----:B------:R-:W-:Y:S05]  /*2b070*/  @!P0 BRA `(.L_x_3660) ;  /* 0x0000000000048947 */ /* 0x000fea0003800000 */
[----:B------:R-:W-:Y:S01]  /*2b080*/  BPT.TRAP 0x1 ;  /* 0x000000040000795c */ /* 0x000fe20000300000 */
.L_x_3660:
[----:B------:R-:W5:Y:S02]  /*2b090*/  SYNCS.PHASECHK.TRANS64.TRYWAIT P1, [R3+URZ+0x32460], R2 ;  /* 0x03246002030075a7 */ /* 0x000f64000802017f */
[----:B-----5:R-:W-:Y:S05]  /*2b0a0*/  @!P1 BRA `(.L_x_3661) ;  /* 0x0000004400789947 */ /* 0x020fea0003800000 */
.L_x_3798:
[----:B------:R-:W-:Y:S05]  /*2b0b0*/  @!P0 BRA `(.L_x_3662) ;  /* 0x0000000000048947 */ /* 0x000fea0003800000 */
[----:B------:R-:W-:Y:S01]  /*2b0c0*/  BPT.TRAP 0x1 ;  /* 0x000000040000795c */ /* 0x000fe20000300000 */
.L_x_3662:
[----:B------:R0:W0:Y:S02]  /*2b0d0*/  SYNCS.PHASECHK.TRANS64.TRYWAIT P0, [R5+URZ+0x32460], R0 ;  /* 0x03246000050075a7 */ /* 0x000024000800017f */
[----:B0-----:R-:W-:Y:S05]  /*2b0e0*/  @!P0 NANOSLEEP.SYNCS 0x989680 ;  /* 0x009896800000895d */ /* 0x001fea0003900000 */
[----:B------:R-:W0:Y:S02]  /*2b0f0*/  @!P0 SYNCS.PHASECHK.TRANS64 P0, [R5+URZ+0x32460], R0 ;  /* 0x03246000050085a7 */ /* 0x000e24000800007f */
[----:B0-----:R-:W-:Y:S05]  /*2b100*/  @!P0 BRA `(.L_x_3662) ;  /* 0xfffffffc00f08947 */ /* 0x001fea000383ffff */
.L_x_3654:
[----:B------:R-:W-:Y:S05]  /*2b110*/  BSYNC B0 ;  /* 0x0000000000007941 */ /* 0x000fea0003800000 */
.L_x_3653:
[----:B------:R-:W-:Y:S05]  /*2b120*/  EXIT ;  /* 0x000000000000794d */ /* 0x000fea0003800000 */
.L_x_3445:
[----:B0-----:R0:W1:Y:S02]  /*2b130*/  SYNCS.PHASECHK.TRANS64.TRYWAIT P0, [R72+URZ+0x32400], R27 ;  /* 0x0324001b480075a7 */ /* 0x001064000800017f */
[----:B-1----:R-:W-:Y:S05]  /*2b140*/  @!P0 NANOSLEEP.SYNCS 0x989680 ;  /* 0x009896800000895d */ /* 0x002fea0003900000 */
[----:B------:R-:W1:Y:S02]  /*2b150*/  @!P0 SYNCS.PHASECHK.TRANS64 P0, [R72+URZ+0x32400], R27 ;  /* 0x0324001b480085a7 */ /* 0x000e64000800007f */
[----:B-1----:R-:W-:Y:S05]  /*2b160*/  @!P0 BRA `(.L_x_3445) ;  /* 0xfffffffc00f08947 */ /* 0x002fea000383ffff */
[----:B------:R-:W-:Y:S05]  /*2b170*/  BRA `(.L_x_3663) ;  /* 0xfffffd7c00047947 */ /* 0x000fea000383ffff */
.L_x_3452:
[----:B-1----:R1:W2:Y:S02]  /*2b180*/  SYNCS.PHASECHK.TRANS64.TRYWAIT P0, [R12+URZ], R13 ;  /* 0x0000000d0c0075a7 */ /* 0x0022a4000800017f */
[----:B--2---:R-:W-:Y:S05]  /*2b190*/  @!P0 NANOSLEEP.SYNCS 0x989680 ;  /* 0x009896800000895d */ /* 0x004fea0003900000 */
[----:B------:R-:W2:Y:S02]  /*2b1a0*/  @!P0 SYNCS.PHASECHK.TRANS64 P0, [R12+URZ], R13 ;  /* 0x0000000d0c0085a7 */ /* 0x000ea4000800007f */
[----:B--2---:R-:W-:Y:S05]  /*2b1b0*/  @!P0 BRA `(.L_x_3452) ;  /* 0xfffffffc00f08947 */ /* 0x004fea000383ffff */
[----:B------:R-:W-:Y:S05]  /*2b1c0*/  BRA `(.L_x_3451) ;  /* 0xfffffd8000347947 */ /* 0x000fea000383ffff */
.L_x_3454:
[----:B0-----:R0:W1:Y:S02]  /*2b1d0*/  SYNCS.PHASECHK.TRANS64.TRYWAIT P0, [R72+URZ+0x32410], R9 ;  /* 0x03241009480075a7 */ /* 0x001064000800017f */
[----:B-1----:R-:W-:Y:S05]  /*2b1e0*/  @!P0 NANOSLEEP.SYNCS 0x989680 ;  /* 0x009896800000895d */ /* 0x002fea0003900000 */
[----:B------:R-:W1:Y:S02]  /*2b1f0*/  @!P0 SYNCS.PHASECHK.TRANS64 P0, [R72+URZ+0x32410], R9 ;  /* 0x03241009480085a7 */ /* 0x000e64000800007f */
[----:B-1----:R-:W-:Y:S05]  /*2b200*/  @!P0 BRA `(.L_x_3454) ;  /* 0xfffffffc00f08947 */ /* 0x002fea000383ffff */
[----:B------:R-:W-:Y:S05]  /*2b210*/  BRA `(.L_x_3664) ;  /* 0xfffffd84000c7947 */ /* 0x000fea000383ffff */
.L_x_3461:
[----:B-1----:R1:W2:Y:S02]  /*2b220*/  SYNCS.PHASECHK.TRANS64.TRYWAIT P0, [R8+URZ], R9 ;  /* 0x00000009080075a7 */ /* 0x0022a4000800017f */
[----:B--2---:R-:W-:Y:S05]  /*2b230*/  @!P0 NANOSLEEP.SYNCS 0x989680 ;  /* 0x009896800000895d */ /* 0x004fea0003900000 */
[----:B------:R-:W2:Y:S02]  /*2b240*/  @!P0 SYNCS.PHASECHK.TRANS64 P0, [R8+URZ], R9 ;  /* 0x00000009080085a7 */ /* 0x000ea4000800007f */
[----:B--2---:R-:W-:Y:S05]  /*2b250*/  @!P0 BRA `(.L_x_3461) ;  /* 0xfffffffc00f08947 */ /* 0x004fea000383ffff */
[----:B------:R-:W-:Y:S05]  /*2b260*/  BRA `(.L_x_3460) ;  /* 0xfffffd8400507947 */ /* 0x000fea000383ffff */
.L_x_3495:
[----:B0-----:R0:W2:Y:S02]  /*2b270*/  SYNCS.PHASECHK.TRANS64.TRYWAIT P0, [R6+URZ], R7 ;  /* 0x00000007060075a7 */ /* 0x0010a4000800017f */
[----:B--2---:R-:W-:Y:S05]  /*2b280*/  @!P0 NANOSLEEP.SYNCS 0x989680 ;  /* 0x009896800000895d */ /* 0x004fea0003900000 */
[----:B------:R-:W2:Y:S02]  /*2b290*/  @!P0 SYNCS.PHASECHK.TRANS64 P0, [R6+URZ], R7 ;  /* 0x00000007060085a7 */ /* 0x000ea4000800007f */
[----:B--2---:R-:W-:Y:S05]  /*2b2a0*/  @!P0 BRA `(.L_x_3495) ;  /* 0xfffffffc00f08947 */ /* 0x004fea000383ffff */
[----:B------:R-:W-:Y:S05]  /*2b2b0*/  BRA `(.L_x_3494) ;  /* 0xfffffdec00107947 */ /* 0x000fea000383ffff */
.L_x_3502:
[----:B0-----:R0:W1:Y:S02]  /*2b2c0*/  SYNCS.PHASECHK.TRANS64.TRYWAIT P0, [R6+URZ], R7 ;  /* 0x00000007060075a7 */ /* 0x001064000800017f */
[----:B-1----:R-:W-:Y:S05]  /*2b2d0*/  @!P0 NANOSLEEP.SYNCS 0x989680 ;  /* 0x009896800000895d */ /* 0x002fea0003900000 */
[----:B------:R-:W1:Y:S02]  /*2b2e0*/  @!P0 SYNCS.PHASECHK.TRANS64 P0, [R6+URZ], R7 ;  /* 0x00000007060085a7 */ /* 0x000e64000800007f */
[----:B-1----:R-:W-:Y:S05]  /*2b2f0*/  @!P0 BRA `(.L_x_3502) ;  /* 0xfffffffc00f08947 */ /* 0x002fea000383ffff */
[----:B------:R-:W-:Y:S05]  /*2b300*/  BRA `(.L_x_3501) ;  /* 0xfffffdf000347947 */ /* 0x000fea000383ffff */
.L_x_3515:
[----:B--2---:R2:W3:Y:S02]  /*2b310*/  SYNCS.PHASECHK.TRANS64.TRYWAIT P0, [R6+URZ], R7 ;  /* 0x00000007060075a7 */ /* 0x0044e4000800017f */
[----:B---3--:R-:W-:Y:S05]  /*2b320*/  @!P0 NANOSLEEP.SYNCS 0x989680 ;  /* 0x009896800000895d */ /* 0x008fea0003900000 */
[----:B------:R-:W3:Y:S02]  /*2b330*/  @!P0 SYNCS.PHASECHK.TRANS64 P0, [R6+URZ], R7 ;  /* 0x00000007060085a7 */ /* 0x000ee4000800007f */
[----:B---3--:R-:W-:Y:S05]  /*2b340*/  @!P0 BRA `(.L_x_3515) ;  /* 0xfffffffc00f08947 */ /* 0x008fea000383ffff */
[----:B------:R-:W-:Y:S05]  /*2b350*/  BRA `(.L_x_3514) ;  /* 0xfffffe8400107947 */ /* 0x000fea000383ffff */
.L_x_3522:
[----:B0-----:R0:W1:Y:S02]  /*2b360*/  SYNCS.PHASECHK.TRANS64.TRYWAIT P0, [R4+URZ], R5 ;  /* 0x00000005040075a7 */ /* 0x001064000800017f */
[----:B-1----:R-:W-:Y:S05]  /*2b370*/  @!P0 NANOSLEEP.SYNCS 0x989680 ;  /* 0x009896800000895d */ /* 0x002fea0003900000 */
[----:B------:R-:W1:Y:S02]  /*2b380*/  @!P0 SYNCS.PHASECHK.TRANS64 P0, [R4+URZ], R5 ;  /* 0x00000005040085a7 */ /* 0x000e64000800007f */
[----:B-1----:R-:W-:Y:S05]  /*2b390*/  @!P0 BRA `(.L_x_3522) ;  /* 0xfffffffc00f08947 */ /* 0x002fea000383ffff */
[----:B------:R-:W-:Y:S05]  /*2b3a0*/  BRA `(.L_x_3521) ;  /* 0xfffffe8800347947 */ /* 0x000fea000383ffff */
.L_x_3594:
[----:B------:R-:W-:Y:S01]  /*2b3b0*/  SHF.R.U32.HI R21, RZ, 0x5, R21 ;  /* 0x00000005ff157819 */ /* 0x000fe20000011615 */
[----:B------:R-:W-:Y:S01]  /*2b3c0*/  BSSY B0, `(.L_x_3665) ;  /* 0x0000009000007945 */ /* 0x000fe20003800000 */
[----:B------:R-:W-:Y:S02]  /*2b3d0*/  IMAD.MOV.U32 R12, RZ, RZ, RZ ;  /* 0x000000ffff0c7224 */ /* 0x000fe400078e00ff */
[----:B------:R-:W-:Y:S01]  /*2b3e0*/  LOP3.LUT R21, R21, 0x3, RZ, 0xc0, !PT ;  /* 0x0000000315157812 */ /* 0x000fe200078ec0ff */
[----:B------:R-:W-:Y:S02]  /*2b3f0*/  IMAD.MOV.U32 R11, RZ, RZ, 0x1f ;  /* 0x0000001fff0b7424 */ /* 0x000fe400078e00ff */
[----:B------:R-:W-:Y:S02]  /*2b400*/  IMAD.MOV.U32 R15, RZ, RZ, -0x1 ;  /* 0xffffffffff0f7424 */ /* 0x000fe400078e00ff */
[----:B------:R-:W-:-:S07]  /*2b410*/  IMAD.MOV.U32 R13, RZ, RZ, R21 ;  /* 0x000000ffff0d7224 */ /* 0x000fce00078e0015 */
[----:B-----5:R-:W-:Y:S05]  /*2b420*/  WARPSYNC.COLLECTIVE R15, `(.L_x_3666) ;  /* 0x000000000f087348 */ /* 0x020fea0003c00000 */
[----:B------:R0:W1:Y:S02]  /*2b430*/  SHFL.IDX P6, R14, R13, R12, R11 ;  /* 0x0000000c0d0e7389 */ /* 0x00006400000c000b */
[----:B01---5:R-:W-:Y:S01]  /*2b440*/  ENDCOLLECTIVE ;  /* 0x000000000000791b */ /* 0x023fe20003800000 */
.L_x_3666:
[----:B------:R-:W-:Y:S05]  /*2b450*/  BSYNC B0 ;  /* 0x0000000000007941 */ /* 0x000fea0003800000 */
.L_x_3665:
[----:B------:R-:W-:Y:S05]  /*2b460*/  BRA `(.L_x_3667) ;  /* 0xffffffac00d07947 */ /* 0x000fea000383ffff */
.L_x_3597:
[----:B-1----:R1:W2:Y:S02]  /*2b470*/  SYNCS.PHASECHK.TRANS64.TRYWAIT P0, [R17+URZ+0x32440], R0 ;  /* 0x03244000110075a7 */ /* 0x0022a4000800017f */
[----:B--2---:R-:W-:Y:S05]  /*2b480*/  @!P0 NANOSLEEP.SYNCS 0x989680 ;  /* 0x009896800000895d */ /* 0x004fea0003900000 */
[----:B------:R-:W2:Y:S02]  /*2b490*/  @!P0 SYNCS.PHASECHK.TRANS64 P0, [R17+URZ+0x32440], R0 ;  /* 0x03244000110085a7 */ /* 0x000ea4000800007f */
[----:B--2---:R-:W-:Y:S05]  /*2b4a0*/  @!P0 BRA `(.L_x_3597) ;  /* 0xfffffffc00f08947 */ /* 0x004fea000383ffff */
[----:B------:R-:W-:Y:S05]  /*2b4b0*/  BRA `(.L_x_3668) ;  /* 0xffffffb000707947 */ /* 0x000fea000383ffff */
.L_x_3598:
        /* <DEDUP_REMOVED lines=8> */
.L_x_3670:
[----:B------:R-:W-:Y:S05]  /*2b540*/  BSYNC B0 ;  /* 0x0000000000007941 */ /* 0x000fea0003800000 */
.L_x_3669:
        /* <DEDUP_REMOVED lines=9> */
.L_x_3671:
[----:B------:R-:W-:Y:S02]  /*2b5e0*/  IMAD.MOV.U32 R13, RZ, RZ, R4 ;  /* 0x000000ffff0d7224 */ /* 0x000fe400078e0004 */
[----:B------:R-:W-:Y:S02]  /*2b5f0*/  IMAD.MOV.U32 R12, RZ, RZ, 0x1 ;  /* 0x00000001ff0c7424 */ /* 0x000fe400078e00ff */
[----:B------:R-:W-:-:S07]  /*2b600*/  IMAD.MOV.U32 R3, RZ, RZ, R14 ;  /* 0x000000ffff037224 */ /* 0x000fce00078e000e */
[----:B------:R-:W-:Y:S05]  /*2b610*/  WARPSYNC.COLLECTIVE R15, `(.L_x_3672) ;  /* 0x000000000f087348 */ /* 0x000fea0003c00000 */
[----:B------:R0:W1:Y:S02]  /*2b620*/  SHFL.IDX P6, R14, R13, R12, R11 ;  /* 0x0000000c0d0e7389 */ /* 0x00006400000c000b */
[----:B01----:R-:W-:Y:S01]  /*2b630*/  ENDCOLLECTIVE ;  /* 0x000000000000791b */ /* 0x003fe20003800000 */
.L_x_3672:
        /* <DEDUP_REMOVED lines=15> */
.L_x_3673:
[----:B------:R-:W-:Y:S02]  /*2b730*/  @P0 IMAD R6, R5, 0x2, R22 ;  /* 0x0000000205060824 */ /* 0x000fe400078e0216 */
[----:B------:R-:W-:Y:S02]  /*2b740*/  IMAD.MOV.U32 R13, RZ, RZ, R4 ;  /* 0x000000ffff0d7224 */ /* 0x000fe400078e0004 */
[----:B------:R-:W-:Y:S02]  /*2b750*/  IMAD.MOV.U32 R12, RZ, RZ, 0x2 ;  /* 0x00000002ff0c7424 */ /* 0x000fe400078e00ff */
[----:B------:R-:W-:-:S07]  /*2b760*/  IMAD.MOV.U32 R3, RZ, RZ, R14 ;  /* 0x000000ffff037224 */ /* 0x000fce00078e000e */
[----:B------:R-:W-:Y:S05]  /*2b770*/  WARPSYNC.COLLECTIVE R15, `(.L_x_3674) ;  /* 0x000000000f087348 */ /* 0x000fea0003c00000 */
[----:B------:R0:W1:Y:S02]  /*2b780*/  SHFL.IDX P6, R14, R13, R12, R11 ;  /* 0x0000000c0d0e7389 */ /* 0x00006400000c000b */
[----:B01----:R-:W-:Y:S01]  /*2b790*/  ENDCOLLECTIVE ;  /* 0x000000000000791b */ /* 0x003fe20003800000 */
.L_x_3674:
        /* <DEDUP_REMOVED lines=15> */
.L_x_3675:
[----:B------:R-:W-:Y:S02]  /*2b890*/  @P0 IMAD R6, R5, 0x2, R22 ;  /* 0x0000000205060824 */ /* 0x000fe400078e0216 */
[----:B------:R-:W-:Y:S02]  /*2b8a0*/  IMAD.MOV.U32 R13, RZ, RZ, R4 ;  /* 0x000000ffff0d7224 */ /* 0x000fe400078e0004 */
[----:B------:R-:W-:Y:S02]  /*2b8b0*/  IMAD.MOV.U32 R12, RZ, RZ, 0x3 ;  /* 0x00000003ff0c7424 */ /* 0x000fe400078e00ff */
[----:B------:R-:W-:-:S07]  /*2b8c0*/  IMAD.MOV.U32 R3, RZ, RZ, R14 ;  /* 0x000000ffff037224 */ /* 0x000fce00078e000e */
[----:B------:R-:W-:Y:S05]  /*2b8d0*/  WARPSYNC.COLLECTIVE R15, `(.L_x_3676) ;  /* 0x000000000f087348 */ /* 0x000fea0003c00000 */
[----:B------:R0:W1:Y:S02]  /*2b8e0*/  SHFL.IDX P6, R14, R13, R12, R11 ;  /* 0x0000000c0d0e7389 */ /* 0x00006400000c000b */
[----:B01----:R-:W-:Y:S01]  /*2b8f0*/  ENDCOLLECTIVE ;  /* 0x000000000000791b */ /* 0x003fe20003800000 */
.L_x_3676:
        /* <DEDUP_REMOVED lines=15> */
.L_x_3677:
[----:B------:R-:W-:Y:S02]  /*2b9f0*/  @P0 IMAD R6, R5, 0x2, R22 ;  /* 0x0000000205060824 */ /* 0x000fe400078e0216 */
[----:B------:R-:W-:Y:S02]  /*2ba00*/  IMAD.MOV.U32 R13, RZ, RZ, R4 ;  /* 0x000000ffff0d7224 */ /* 0x000fe400078e0004 */
[----:B------:R-:W-:Y:S02]  /*2ba10*/  IMAD.MOV.U32 R12, RZ, RZ, 0x4 ;  /* 0x00000004ff0c7424 */ /* 0x000fe400078e00ff */
[----:B------:R-:W-:-:S07]  /*2ba20*/  IMAD.MOV.U32 R3, RZ, RZ, R14 ;  /* 0x000000ffff037224 */ /* 0x000fce00078e000e */
[----:B------:R-:W-:Y:S05]  /*2ba30*/  WARPSYNC.COLLECTIVE R15, `(.L_x_3678) ;  /* 0x000000000f087348 */ /* 0x000fea0003c00000 */
[----:B------:R0:W1:Y:S02]  /*2ba40*/  SHFL.IDX P6, R14, R13, R12, R11 ;  /* 0x0000000c0d0e7389 */ /* 0x00006400000c000b */
[----:B01----:R-:W-:Y:S01]  /*2ba50*/  ENDCOLLECTIVE ;  /* 0x000000000000791b */ /* 0x003fe20003800000 */
.L_x_3678:
        /* <DEDUP_REMOVED lines=15> */
.L_x_3679:
[----:B------:R-:W-:Y:S02]  /*2bb50*/  @P0 IMAD R6, R5, 0x2, R22 ;  /* 0x0000000205060824 */ /* 0x000fe400078e0216 */
[----:B------:R-:W-:Y:S02]  /*2bb60*/  IMAD.MOV.U32 R13, RZ, RZ, R4 ;  /* 0x000000ffff0d7224 */ /* 0x000fe400078e0004 */
[----:B------:R-:W-:Y:S02]  /*2bb70*/  IMAD.MOV.U32 R12, RZ, RZ, 0x5 ;  /* 0x00000005ff0c7424 */ /* 0x000fe400078e00ff */
[----:B------:R-:W-:-:S07]  /*2bb80*/  IMAD.MOV.U32 R3, RZ, RZ, R14 ;  /* 0x000000ffff037224 */ /* 0x000fce00078e000e */
[----:B------:R-:W-:Y:S05]  /*2bb90*/  WARPSYNC.COLLECTIVE R15, `(.L_x_3680) ;  /* 0x000000000f087348 */ /* 0x000fea0003c00000 */
[----:B------:R0:W1:Y:S02]  /*2bba0*/  SHFL.IDX P6, R14, R13, R12, R11 ;  /* 0x0000000c0d0e7389 */ /* 0x00006400000c000b */
[----:B01----:R-:W-:Y:S01]  /*2bbb0*/  ENDCOLLECTIVE ;  /* 0x000000000000791b */ /* 0x003fe20003800000 */
.L_x_3680:
        /* <DEDUP_REMOVED lines=10> */
.L_x_3681:
[----:B------:R-:W-:Y:S01]  /*2bc60*/  @!PT LDS RZ, [RZ] ;  /* 0x00000000fffff984 */ /* 0x000fe20000000800 */
[----:B------:R-:W-:Y:S01]  /*2bc70*/  @!PT LDS RZ, [RZ] ;  /* 0x00000000fffff984 */ /* 0x000fe20000000800 */
[----:B------:R-:W-:Y:S01]  /*2bc80*/  @!PT LDS RZ, [RZ] ;  /* 0x00000000fffff984 */ /* 0x000fe20000000800 */
[----:B------:R1:W-:Y:S01]  /*2bc90*/  @P0 LDGSTS.E.BYPASS.LTC128B.128 [R6+0x1e400], desc[UR36][R2.64], !P2 ;  /* 0x1e40000002060fae */ /* 0x0003e2000d101d64 */
[----:B------:R-:W-:Y:S01]  /*2bca0*/  IMAD.MOV.U32 R0, RZ, RZ, R14 ;  /* 0x000000ffff007224 */ /* 0x000fe200078e000e */
[----:B------:R-:W-:Y:S06]  /*2bcb0*/  BRA `(.L_x_3682) ;  /* 0xffffffac00d47947 */ /* 0x000fec000383ffff */
.L_x_3603:
[----:B------:R-:W-:Y:S01]  /*2bcc0*/  IMAD.MOV.U32 R13, RZ, RZ, R4 ;  /* 0x000000ffff0d7224 */ /* 0x000fe200078e0004 */
[----:B------:R-:W-:Y:S01]  /*2bcd0*/  LOP3.LUT R23, R23, 0xffffdfff, RZ, 0xc0, !PT ;  /* 0xffffdfff17177812 */ /* 0x000fe200078ec0ff */
        /* <DEDUP_REMOVED lines=8> */
.L_x_3683:
[----:B------:R-:W-:Y:S01]  /*2bd60*/  ISETP.GE.AND P2, PT, R36, R37, PT ;  /* 0x000000252400720c */ /* 0x000fe20003f46270 */
[----:B------:R-:W-:-:S12]  /*2bd70*/  IMAD.MOV.U32 R13, RZ, RZ, R0 ;  /* 0x000000ffff0d7224 */ /* 0x000fd800078e0000 */
[----:B------:R-:W-:-:S04]  /*2bd80*/  @P2 LOP3.LUT R23, R23, 0x2000, RZ, 0xfc, !PT ;  /* 0x0000200017172812 */ /* 0x000fc800078efcff */
[----:B------:R-:W-:Y:S01]  /*2bd90*/  LOP3.LUT R23, R23, 0xffffefff, RZ, 0xc0, !PT ;  /* 0xffffefff17177812 */ /* 0x000fe200078ec0ff */
[----:B------:R-:W-:-:S07]  /*2bda0*/  IMAD.MOV.U32 R2, RZ, RZ, R14 ;  /* 0x000000ffff027224 */ /* 0x000fce00078e000e */
[----:B------:R-:W-:Y:S05]  /*2bdb0*/  WARPSYNC.COLLECTIVE R15, `(.L_x_3684) ;  /* 0x000000000f087348 */ /* 0x000fea0003c00000 */
[----:B------:R0:W1:Y:S02]  /*2bdc0*/  SHFL.IDX P6, R14, R13, R12, R11 ;  /* 0x0000000c0d0e7389 */ /* 0x00006400000c000b */
[----:B01----:R-:W-:Y:S01]  /*2bdd0*/  ENDCOLLECTIVE ;  /* 0x000000000000791b */ /* 0x003fe20003800000 */
.L_x_3684:
[----:B------:R-:W-:Y:S02]  /*2bde0*/  IMAD.MOV.U32 R13, RZ, RZ, R4 ;  /* 0x000000ffff0d7224 */ /* 0x000fe400078e0004 */
[----:B------:R-:W-:Y:S02]  /*2bdf0*/  IMAD.MOV.U32 R12, RZ, RZ, 0x1 ;  /* 0x00000001ff0c7424 */ /* 0x000fe400078e00ff */
[----:B------:R-:W-:-:S07]  /*2be00*/  IMAD.MOV.U32 R3, RZ, RZ, R14 ;  /* 0x000000ffff037224 */ /* 0x000fce00078e000e */
[----:B------:R-:W-:Y:S05]  /*2be10*/  WARPSYNC.COLLECTIVE R15, `(.L_x_3685) ;  /* 0x000000000f087348 */ /* 0x000fea0003c00000 */
[----:B------:R0:W1:Y:S02]  /*2be20*/  SHFL.IDX P6, R14, R13, R12, R11 ;  /* 0x0000000c0d0e7389 */ /* 0x00006400000c000b */
[----:B01----:R-:W-:Y:S01]  /*2be30*/  ENDCOLLECTIVE ;  /* 0x000000000000791b */ /* 0x003fe20003800000 */
.L_x_3685:
        /* <DEDUP_REMOVED lines=13> */
.L_x_3686:
[----:B------:R-:W-:-:S05]  /*2bf10*/  VIADD R2, R36, 0x10 ;  /* 0x0000001024027836 */ /* 0x000fca0000000000 */
[----:B------:R-:W-:Y:S01]  /*2bf20*/  ISETP.GE.AND P2, PT, R2, R37, PT ;  /* 0x000000250200720c */ /* 0x000fe20003f46270 */
[----:B------:R-:W-:Y:S02]  /*2bf30*/  IMAD.MOV.U32 R13, RZ, RZ, R4 ;  /* 0x000000ffff0d7224 */ /* 0x000fe400078e0004 */
[----:B------:R-:W-:-:S10]  /*2bf40*/  IMAD.MOV.U32 R12, RZ, RZ, 0x2 ;  /* 0x00000002ff0c7424 */ /* 0x000fd400078e00ff */
[----:B------:R-:W-:Y:S01]  /*2bf50*/  @P2 LOP3.LUT R23, R23, 0x1000, RZ, 0xfc, !PT ;  /* 0x0000100017172812 */ /* 0x000fe200078efcff */
[----:B------:R-:W-:-:S03]  /*2bf60*/  IMAD.MOV.U32 R11, RZ, RZ, R14 ;  /* 0x000000ffff0b7224 */ /* 0x000fc600078e000e */
[----:B------:R-:W-:Y:S02]  /*2bf70*/  LOP3.LUT R23, R23, 0xfffff7ff, RZ, 0xc0, !PT ;  /* 0xfffff7ff17177812 */ /* 0x000fe400078ec0ff */
[----:B------:R-:W-:-:S05]  /*2bf80*/  @!P2 LEA R11, P1, R20, R11, 0x1 ;  /* 0x0000000b140ba211 */ /* 0x000fca00078208ff */
[----:B------:R-:W-:Y:S02]  /*2bf90*/  @!P2 IMAD.MOV.U32 R2, RZ, RZ, R11 ;  /* 0x000000ffff02a224 */ /* 0x000fe400078e000b */
[----:B------:R-:W-:Y:S02]  /*2bfa0*/  IMAD.MOV.U32 R11, RZ, RZ, 0x181f ;  /* 0x0000181fff0b7424 */ /* 0x000fe400078e00ff */
[----:B------:R-:W-:-:S07]  /*2bfb0*/  @!P2 IMAD.X R6, RZ, RZ, R6, P1 ;  /* 0x000000ffff06a224 */ /* 0x000fce00008e0606 */
[----:B------:R-:W-:Y:S05]  /*2bfc0*/  WARPSYNC.COLLECTIVE R15, `(.L_x_3687) ;  /* 0x000000000f087348 */ /* 0x000fea0003c00000 */
[----:B------:R0:W1:Y:S02]  /*2bfd0*/  SHFL.IDX P6, R14, R13, R12, R11 ;  /* 0x0000000c0d0e7389 */ /* 0x00006400000c000b */
[----:B01----:R-:W-:Y:S01]  /*2bfe0*/  ENDCOLLECTIVE ;  /* 0x000000000000791b */ /* 0x003fe20003800000 */
.L_x_3687:
[----:B------:R-:W-:-:S05]  /*2bff0*/  @!P2 IMAD.MOV.U32 R3, RZ, RZ, R6 ;  /* 0x000000ffff03a224 */ /* 0x000fca00078e0006 */
        /* <DEDUP_REMOVED lines=11> */
.L_x_3688:
        /* <DEDUP_REMOVED lines=8> */
.L_x_3689:
        /* <DEDUP_REMOVED lines=15> */
.L_x_3690:
[----:B------:R-:W-:Y:S01]  /*2c220*/  @P2 LOP3.LUT R23, R23, 0x200, RZ, 0xfc, !PT ;  /* 0x0000020017172812 */ /* 0x000fe200078efcff */
[----:B------:R-:W-:-:S03]  /*2c230*/  IMAD.MOV.U32 R13, RZ, RZ, R4 ;  /* 0x000000ffff0d7224 */ /* 0x000fc600078e0004 */
[----:B------:R-:W-:Y:S01]  /*2c240*/  LOP3.LUT R23, R23, 0xfffffeff, RZ, 0xc0, !PT ;  /* 0xfffffeff17177812 */ /* 0x000fe200078ec0ff */
        /* <DEDUP_REMOVED lines=9> */
.L_x_3691:
        /* <DEDUP_REMOVED lines=11> */
.L_x_3692:
[----:B------:R-:W-:-:S04]  /*2c390*/  @P2 LOP3.LUT R23, R23, 0x100, RZ, 0xfc, !PT ;  /* 0x0000010017172812 */ /* 0x000fc800078efcff */
[----:B------:R-:W-:Y:S01]  /*2c3a0*/  LOP3.LUT R23, R23, 0xffffff7f, RZ, 0xc0, !PT ;  /* 0xffffff7f17177812 */ /* 0x000fe200078ec0ff */
[----:B------:R-:W-:Y:S02]  /*2c3b0*/  IMAD.MOV.U32 R12, RZ, RZ, 0x5 ;  /* 0x00000005ff0c7424 */ /* 0x000fe400078e00ff */
[----:B------:R-:W-:-:S05]  /*2c3c0*/  IMAD.MOV.U32 R9, RZ, RZ, R14 ;  /* 0x000000ffff097224 */ /* 0x000fca00078e000e */
[----:B------:R-:W-:-:S05]  /*2c3d0*/  @!P2 LEA R13, P1, R20, R9, 0x1 ;  /* 0x00000009140da211 */ /* 0x000fca00078208ff */
[----:B------:R-:W-:Y:S02]  /*2c3e0*/  @!P2 IMAD.X R9, RZ, RZ, R2, P1 ;  /* 0x000000ffff09a224 */ /* 0x000fe400008e0602 */
[----:B------:R-:W-:Y:S02]  /*2c3f0*/  @!P2 IMAD.MOV.U32 R2, RZ, RZ, R13 ;  /* 0x000000ffff02a224 */ /* 0x000fe400078e000d */
[----:B------:R-:W-:Y:S02]  /*2c400*/  IMAD.MOV.U32 R13, RZ, RZ, R4 ;  /* 0x000000ffff0d7224 */ /* 0x000fe400078e0004 */
[----:B------:R-:W-:-:S07]  /*2c410*/  @!P2 IMAD.MOV.U32 R3, RZ, RZ, R9 ;  /* 0x000000ffff03a224 */ /* 0x000fce00078e0009 */
[----:B------:R-:W-:Y:S05]  /*2c420*/  WARPSYNC.COLLECTIVE R15, `(.L_x_3693) ;  /* 0x000000000f087348 */ /* 0x000fea0003c00000 */
[----:B------:R0:W1:Y:S02]  /*2c430*/  SHFL.IDX P6, R14, R13, R12, R11 ;  /* 0x0000000c0d0e7389 */ /* 0x00006400000c000b */
[----:B01----:R-:W-:Y:S01]  /*2c440*/  ENDCOLLECTIVE ;  /* 0x000000000000791b */ /* 0x003fe20003800000 */
.L_x_3693:
        /* <DEDUP_REMOVED lines=11> */
.L_x_3694:
        /* <DEDUP_REMOVED lines=8> */
.L_x_3695:
[----:B------:R-:W-:-:S05]  /*2c580*/  @!P2 LEA R7, P1, R20, R7, 0x1 ;  /* 0x000000071407a211 */ /* 0x000fca00078208ff */
[----:B------:R-:W-:Y:S02]  /*2c590*/  @!P2 IMAD.X R6, RZ, RZ, R6, P1 ;  /* 0x000000ffff06a224 */ /* 0x000fe400008e0606 */
[----:B------:R-:W-:Y:S02]  /*2c5a0*/  @!P2 IMAD.MOV.U32 R2, RZ, RZ, R7 ;  /* 0x000000ffff02a224 */ /* 0x000fe400078e0007 */
[----:B------:R-:W-:Y:S02]  /*2c5b0*/  @!P2 IMAD.MOV.U32 R3, RZ, RZ, R6 ;  /* 0x000000ffff03a224 */ /* 0x000fe400078e0006 */
[----:B------:R-:W-:Y:S02]  /*2c5c0*/  IMAD.MOV.U32 R13, RZ, RZ, R0 ;  /* 0x000000ffff0d7224 */ /* 0x000fe400078e0000 */
[----:B------:R-:W-:Y:S01]  /*2c5d0*/  VIADD R6, R36, 0x60 ;  /* 0x0000006024067836 */ /* 0x000fe20000000000 */
[----:B------:R-:W-:Y:S01]  /*2c5e0*/  @!PT LDS RZ, [RZ] ;  /* 0x00000000fffff984 */ /* 0x000fe20000000800 */
[----:B------:R-:W-:Y:S01]  /*2c5f0*/  @!PT LDS RZ, [RZ] ;  /* 0x00000000fffff984 */ /* 0x000fe20000000800 */
[----:B------:R-:W-:Y:S01]  /*2c600*/  @!PT LDS RZ, [RZ] ;  /* 0x00000000fffff984 */ /* 0x000fe20000000800 */
[----:B------:R0:W-:Y:S04]  /*2c610*/  @!P2 LDGSTS.E.BYPASS.LTC128B.128 [R26+0x1ac00], desc[UR36][R2.64], !P0 ;  /* 0x1ac00000021aafae */ /* 0x0001e8000c101d64 */
[----:B------:R-:W-:Y:S01]  /*2c620*/  ISETP.GE.AND P2, PT, R6, R37, PT ;  /* 0x000000250600720c */ /* 0x000fe20003f46270 */
[----:B0-----:R-:W-:-:S12]  /*2c630*/  IMAD.MOV.U32 R2, RZ, RZ, R14 ;  /* 0x000000ffff027224 */ /* 0x001fd800078e000e */
[----:B------:R-:W-:Y:S05]  /*2c640*/  WARPSYNC.COLLECTIVE R15, `(.L_x_3696) ;  /* 0x000000000f087348 */ /* 0x000fea0003c00000 */
[----:B------:R0:W1:Y:S02]  /*2c650*/  SHFL.IDX P6, R14, R13, R12, R11 ;  /* 0x0000000c0d0e7389 */ /* 0x00006400000c000b */
[----:B01----:R-:W-:Y:S01]  /*2c660*/  ENDCOLLECTIVE ;  /* 0x000000000000791b */ /* 0x003fe20003800000 */
.L_x_3696:
[----:B------:R-:W-:Y:S01]  /*2c670*/  @P2 LOP3.LUT R23, R23, 0x40, RZ, 0xfc, !PT ;  /* 0x0000004017172812 */ /* 0x000fe200078efcff */
[----:B------:R-:W-:Y:S02]  /*2c680*/  IMAD.MOV.U32 R13, RZ, RZ, R4 ;  /* 0x000000ffff0d7224 */ /* 0x000fe400078e0004 */
[----:B------:R-:W-:Y:S02]  /*2c690*/  IMAD.MOV.U32 R12, RZ, RZ, 0x7 ;  /* 0x00000007ff0c7424 */ /* 0x000fe400078e00ff */
[----:B------:R-:W-:-:S07]  /*2c6a0*/  IMAD.MOV.U32 R5, RZ, RZ, R14 ;  /* 0x000000ffff057224 */ /* 0x000fce00078e000e */
[----:B------:R-:W-:Y:S05]  /*2c6b0*/  WARPSYNC.COLLECTIVE R15, `(.L_x_3697) ;  /* 0x000000000f087348 */ /* 0x000fea0003c00000 */
[----:B------:R0:W1:Y:S02]  /*2c6c0*/  SHFL.IDX P6, R14, R13, R12, R11 ;  /* 0x0000000c0d0e7389 */ /* 0x00006400000c000b */
[----:B01----:R-:W-:Y:S01]  /*2c6d0*/  ENDCOLLECTIVE ;  /* 0x000000000000791b */ /* 0x003fe20003800000 */
.L_x_3697:
        /* <DEDUP_REMOVED lines=13> */
.L_x_3698:
[----:B------:R-:W-:Y:S01]  /*2c7b0*/  IMAD.MOV.U32 R0, RZ, RZ, R14 ;  /* 0x000000ffff007224 */ /* 0x000fe200078e000e */
[----:B------:R-:W-:Y:S06]  /*2c7c0*/  BRA `(.L_x_3699) ;  /* 0xffffffb000087947 */ /* 0x000fec000383ffff */
.L_x_3607:
        /* <DEDUP_REMOVED lines=8> */
.L_x_3701:
[----:B------:R-:W-:Y:S05]  /*2c850*/  BSYNC B0 ;  /* 0x0000000000007941 */ /* 0x000fea0003800000 */
.L_x_3700:
        /* <DEDUP_REMOVED lines=9> */
.L_x_3702:
[----:B------:R-:W-:Y:S02]  /*2c8f0*/  IMAD.MOV.U32 R13, RZ, RZ, R4 ;  /* 0x000000ffff0d7224 */ /* 0x000fe400078e0004 */
[----:B------:R-:W-:Y:S01]  /*2c900*/  IMAD.MOV.U32 R12, RZ, RZ, 0x1 ;  /* 0x00000001ff0c7424 */ /* 0x000fe200078e00ff */
[----:B------:R-:W-:-:S13]  /*2c910*/  @!P5 LEA R5, P0, R8, R14, 0x1 ;  /* 0x0000000e0805d211 */ /* 0x000fda00078008ff */
[----:B------:R-:W-:Y:S05]  /*2c920*/  WARPSYNC.COLLECTIVE R15, `(.L_x_3703) ;  /* 0x000000000f087348 */ /* 0x000fea0003c00000 */
[----:B------:R0:W1:Y:S02]  /*2c930*/  SHFL.IDX P6, R14, R13, R12, R11 ;  /* 0x0000000c0d0e7389 */ /* 0x00006400000c000b */
[----:B01----:R-:W-:Y:S01]  /*2c940*/  ENDCOLLECTIVE ;  /* 0x000000000000791b */ /* 0x003fe20003800000 */
.L_x_3703:
        /* <DEDUP_REMOVED lines=15> */
.L_x_3704:
        /* <DEDUP_REMOVED lines=17> */
.L_x_3705:
[----:B------:R-:W-:Y:S02]  /*2cb50*/  IMAD.MOV.U32 R13, RZ, RZ, R0 ;  /* 0x000000ffff0d7224 */ /* 0x000fe400078e0000 */
[----:B------:R-:W-:-:S07]  /*2cb60*/  IMAD.MOV.U32 R5, RZ, RZ, R14 ;  /* 0x000000ffff057224 */ /* 0x000fce00078e000e */
[----:B------:R-:W-:Y:S05]  /*2cb70*/  WARPSYNC.COLLECTIVE R15, `(.L_x_3706) ;  /* 0x000000000f087348 */ /* 0x000fea0003c00000 */
[----:B------:R0:W1:Y:S02]  /*2cb80*/  SHFL.IDX P6, R14, R13, R12, R11 ;  /* 0x0000000c0d0e7389 */ /* 0x00006400000c000b */
[----:B01----:R-:W-:Y:S01]  /*2cb90*/  ENDCOLLECTIVE ;  /* 0x000000000000791b */ /* 0x003fe20003800000 */
.L_x_3706:
[----:B------:R-:W-:Y:S02]  /*2cba0*/  IMAD.MOV.U32 R13, RZ, RZ, R4 ;  /* 0x000000ffff0d7224 */ /* 0x000fe400078e0004 */
[----:B------:R-:W-:Y:S01]  /*2cbb0*/  IMAD.MOV.U32 R12, RZ, RZ, 0x3 ;  /* 0x00000003ff0c7424 */ /* 0x000fe200078e00ff */
[----:B------:R-:W-:-:S13]  /*2cbc0*/  @!P5 LEA R6, P0, R8, R14, 0x1 ;  /* 0x0000000e0806d211 */ /* 0x000fda00078008ff */
[----:B------:R-:W-:Y:S05]  /*2cbd0*/  WARPSYNC.COLLECTIVE R15, `(.L_x_3707) ;  /* 0x000000000f087348 */ /* 0x000fea0003c00000 */
[----:B------:R0:W1:Y:S02]  /*2cbe0*/  SHFL.IDX P6, R14, R13, R12, R11 ;  /* 0x0000000c0d0e7389 */ /* 0x00006400000c000b */
[----:B01----:R-:W-:Y:S01]  /*2cbf0*/  ENDCOLLECTIVE ;  /* 0x000000000000791b */ /* 0x003fe20003800000 */
.L_x_3707:
        /* <DEDUP_REMOVED lines=16> */
.L_x_3708:
        /* <DEDUP_REMOVED lines=17> */
.L_x_3709:
[----:B------:R-:W-:Y:S02]  /*2ce10*/  IMAD.MOV.U32 R13, RZ, RZ, R0 ;  /* 0x000000ffff0d7224 */ /* 0x000fe400078e0000 */
[----:B------:R-:W-:-:S07]  /*2ce20*/  IMAD.MOV.U32 R5, RZ, RZ, R14 ;  /* 0x000000ffff057224 */ /* 0x000fce00078e000e */
[----:B------:R-:W-:Y:S05]  /*2ce30*/  WARPSYNC.COLLECTIVE R15, `(.L_x_3710) ;  /* 0x000000000f087348 */ /* 0x000fea0003c00000 */
[----:B------:R0:W1:Y:S02]  /*2ce40*/  SHFL.IDX P6, R14, R13, R12, R11 ;  /* 0x0000000c0d0e7389 */ /* 0x00006400000c000b */
[----:B01----:R-:W-:Y:S01]  /*2ce50*/  ENDCOLLECTIVE ;  /* 0x000000000000791b */ /* 0x003fe20003800000 */
.L_x_3710:
[----:B------:R-:W-:Y:S02]  /*2ce60*/  IMAD.MOV.U32 R13, RZ, RZ, R4 ;  /* 0x000000ffff0d7224 */ /* 0x000fe400078e0004 */
[----:B------:R-:W-:Y:S01]  /*2ce70*/  IMAD.MOV.U32 R12, RZ, RZ, 0x5 ;  /* 0x00000005ff0c7424 */ /* 0x000fe200078e00ff */
[----:B------:R-:W-:-:S13]  /*2ce80*/  @!P5 LEA R6, P0, R8, R14, 0x1 ;  /* 0x0000000e0806d211 */ /* 0x000fda00078008ff */
[----:B------:R-:W-:Y:S05]  /*2ce90*/  WARPSYNC.COLLECTIVE R15, `(.L_x_3711) ;  /* 0x000000000f087348 */ /* 0x000fea0003c00000 */
[----:B------:R0:W1:Y:S02]  /*2cea0*/  SHFL.IDX P6, R14, R13, R12, R11 ;  /* 0x0000000c0d0e7389 */ /* 0x00006400000c000b */
[----:B01----:R-:W-:Y:S01]  /*2ceb0*/  ENDCOLLECTIVE ;  /* 0x000000000000791b */ /* 0x003fe20003800000 */
.L_x_3711:
        /* <DEDUP_REMOVED lines=16> */
.L_x_3712:
        /* <DEDUP_REMOVED lines=17> */
.L_x_3713:
[----:B------:R-:W-:Y:S02]  /*2d0d0*/  IMAD.MOV.U32 R13, RZ, RZ, R0 ;  /* 0x000000ffff0d7224 */ /* 0x000fe400078e0000 */
[----:B------:R-:W-:-:S07]  /*2d0e0*/  IMAD.MOV.U32 R5, RZ, RZ, R14 ;  /* 0x000000ffff057224 */ /* 0x000fce00078e000e */
[----:B------:R-:W-:Y:S05]  /*2d0f0*/  WARPSYNC.COLLECTIVE R15, `(.L_x_3714) ;  /* 0x000000000f087348 */ /* 0x000fea0003c00000 */
[----:B------:R0:W1:Y:S02]  /*2d100*/  SHFL.IDX P6, R14, R13, R12, R11 ;  /* 0x0000000c0d0e7389 */ /* 0x00006400000c000b */
[----:B01----:R-:W-:Y:S01]  /*2d110*/  ENDCOLLECTIVE ;  /* 0x000000000000791b */ /* 0x003fe20003800000 */
.L_x_3714:
[----:B------:R-:W-:Y:S02]  /*2d120*/  IMAD.MOV.U32 R13, RZ, RZ, R4 ;  /* 0x000000ffff0d7224 */ /* 0x000fe400078e0004 */
[----:B------:R-:W-:Y:S01]  /*2d130*/  IMAD.MOV.U32 R12, RZ, RZ, 0x7 ;  /* 0x00000007ff0c7424 */ /* 0x000fe200078e00ff */
[----:B------:R-:W-:-:S13]  /*2d140*/  @!P5 LEA R6, P0, R8, R14, 0x1 ;  /* 0x0000000e0806d211 */ /* 0x000fda00078008ff */
[----:B------:R-:W-:Y:S05]  /*2d150*/  WARPSYNC.COLLECTIVE R15, `(.L_x_3715) ;  /* 0x000000000f087348 */ /* 0x000fea0003c00000 */
[----:B------:R0:W1:Y:S02]  /*2d160*/  SHFL.IDX P6, R14, R13, R12, R11 ;  /* 0x0000000c0d0e7389 */ /* 0x00006400000c000b */
[----:B01----:R-:W-:Y:S01]  /*2d170*/  ENDCOLLECTIVE ;  /* 0x000000000000791b */ /* 0x003fe20003800000 */
.L_x_3715:
        /* <DEDUP_REMOVED lines=15> */
.L_x_3716:
[----:B------:R-:W-:Y:S05]  /*2d270*/  BRA `(.L_x_3717) ;  /* 0xffffffb0003c7947 */ /* 0x000fea000383ffff */
.L_x_3612:
[----:B0-----:R0:W1:Y:S02]  /*2d280*/  SYNCS.PHASECHK.TRANS64.TRYWAIT P0, [R22+URZ+0x32420], R3 ;  /* 0x03242003160075a7 */ /* 0x001064000800017f */
[----:B-1----:R-:W-:Y:S05]  /*2d290*/  @!P0 NANOSLEEP.SYNCS 0x989680 ;  /* 0x009896800000895d */ /* 0x002fea0003900000 */
[----:B------:R-:W1:Y:S02]  /*2d2a0*/  @!P0 SYNCS.PHASECHK.TRANS64 P0, [R22+URZ+0x32420], R3 ;  /* 0x03242003160085a7 */ /* 0x000e64000800007f */
[----:B-1----:R-:W-:Y:S05]  /*2d2b0*/  @!P0 BRA `(.L_x_3612) ;  /* 0xfffffffc00f08947 */ /* 0x002fea000383ffff */
[----:B------:R-:W-:Y:S05]  /*2d2c0*/  BRA `(.L_x_3718) ;  /* 0xffffffb000ac7947 */ /* 0x000fea000383ffff */
.L_x_3615:
[----:B-1----:R1:W2:Y:S02]  /*2d2d0*/  SYNCS.PHASECHK.TRANS64.TRYWAIT P0, [R17+URZ+0x32460], R0 ;  /* 0x03246000110075a7 */ /* 0x0022a4000800017f */
[----:B--2---:R-:W-:Y:S05]  /*2d2e0*/  @!P0 NANOSLEEP.SYNCS 0x989680 ;  /* 0x009896800000895d */ /* 0x004fea0003900000 */
[----:B------:R-:W2:Y:S02]  /*2d2f0*/  @!P0 SYNCS.PHASECHK.TRANS64 P0, [R17+URZ+0x32460], R0 ;  /* 0x03246000110085a7 */ /* 0x000ea4000800007f */
[----:B--2---:R-:W-:Y:S05]  /*2d300*/  @!P0 BRA `(.L_x_3615) ;  /* 0xfffffffc00f08947 */ /* 0x004fea000383ffff */
[----:B------:R-:W-:Y:S05]  /*2d310*/  BRA `(.L_x_3719) ;  /* 0xffffffb000b87947 */ /* 0x000fea000383ffff */
.L_x_3616:
        /* <DEDUP_REMOVED lines=8> */
.L_x_3721:
[----:B------:R-:W-:Y:S05]  /*2d3a0*/  BSYNC B0 ;  /* 0x0000000000007941 */ /* 0x000fea0003800000 */
.L_x_3720:
        /* <DEDUP_REMOVED lines=13> */
.L_x_3722:
        /* <DEDUP_REMOVED lines=9> */
.L_x_3723:
        /* <DEDUP_REMOVED lines=17> */
.L_x_3724:
[----:B------:R-:W-:Y:S02]  /*2d620*/  IMAD.MOV.U32 R13, RZ, RZ, R6 ;  /* 0x000000ffff0d7224 */ /* 0x000fe400078e0006 */
[----:B------:R-:W-:Y:S01]  /*2d630*/  IMAD.MOV.U32 R12, RZ, RZ, 0x2 ;  /* 0x00000002ff0c7424 */ /* 0x000fe200078e00ff */
[----:B------:R-:W-:-:S13]  /*2d640*/  IADD3 R2, P3, R14, R0, RZ ;  /* 0x000000000e027210 */ /* 0x000fda0007f7e0ff */
[----:B------:R-:W-:Y:S05]  /*2d650*/  WARPSYNC.COLLECTIVE R15, `(.L_x_3725) ;  /* 0x000000000f087348 */ /* 0x000fea0003c00000 */
[----:B------:R0:W1:Y:S02]  /*2d660*/  SHFL.IDX P6, R14, R13, R12, R11 ;  /* 0x0000000c0d0e7389 */ /* 0x00006400000c000b */
[----:B01----:R-:W-:Y:S01]  /*2d670*/  ENDCOLLECTIVE ;  /* 0x000000000000791b */ /* 0x003fe20003800000 */
.L_x_3725:
        /* <DEDUP_REMOVED lines=17> */
.L_x_3726:
[----:B------:R-:W-:Y:S02]  /*2d790*/  IMAD.MOV.U32 R13, RZ, RZ, R6 ;  /* 0x000000ffff0d7224 */ /* 0x000fe400078e0006 */
[----:B------:R-:W-:Y:S01]  /*2d7a0*/  IMAD.MOV.U32 R12, RZ, RZ, 0x3 ;  /* 0x00000003ff0c7424 */ /* 0x000fe200078e00ff */
[----:B------:R-:W-:-:S13]  /*2d7b0*/  IADD3 R2, P3, R14, R0, RZ ;  /* 0x000000000e027210 */ /* 0x000fda0007f7e0ff */
[----:B------:R-:W-:Y:S05]  /*2d7c0*/  WARPSYNC.COLLECTIVE R15, `(.L_x_3727) ;  /* 0x000000000f087348 */ /* 0x000fea0003c00000 */
[----:B------:R0:W1:Y:S02]  /*2d7d0*/  SHFL.IDX P6, R14, R13, R12, R11 ;  /* 0x0000000c0d0e7389 */ /* 0x00006400000c000b */
[----:B01----:R-:W-:Y:S01]  /*2d7e0*/  ENDCOLLECTIVE ;  /* 0x000000000000791b */ /* 0x003fe20003800000 */
.L_x_3727:
        /* <DEDUP_REMOVED lines=17> */
.L_x_3728:
[----:B------:R-:W-:Y:S02]  /*2d900*/  IMAD.MOV.U32 R13, RZ, RZ, R6 ;  /* 0x000000ffff0d7224 */ /* 0x000fe400078e0006 */
[----:B------:R-:W-:Y:S01]  /*2d910*/  IMAD.MOV.U32 R12, RZ, RZ, 0x4 ;  /* 0x00000004ff0c7424 */ /* 0x000fe200078e00ff */
[----:B------:R-:W-:-:S13]  /*2d920*/  IADD3 R2, P3, R14, R0, RZ ;  /* 0x000000000e027210 */ /* 0x000fda0007f7e0ff */
[----:B------:R-:W-:Y:S05]  /*2d930*/  WARPSYNC.COLLECTIVE R15, `(.L_x_3729) ;  /* 0x000000000f087348 */ /* 0x000fea0003c00000 */
[----:B------:R0:W1:Y:S02]  /*2d940*/  SHFL.IDX P6, R14, R13, R12, R11 ;  /* 0x0000000c0d0e7389 */ /* 0x00006400000c000b */
[----:B01----:R-:W-:Y:S01]  /*2d950*/  ENDCOLLECTIVE ;  /* 0x000000000000791b */ /* 0x003fe20003800000 */
.L_x_3729:
        /* <DEDUP_REMOVED lines=17> */
.L_x_3730:
[----:B------:R-:W-:Y:S02]  /*2da70*/  IMAD.MOV.U32 R13, RZ, RZ, R6 ;  /* 0x000000ffff0d7224 */ /* 0x000fe400078e0006 */
[----:B------:R-:W-:Y:S01]  /*2da80*/  IMAD.MOV.U32 R12, RZ, RZ, 0x5 ;  /* 0x00000005ff0c7424 */ /* 0x000fe200078e00ff */
[----:B------:R-:W-:-:S13]  /*2da90*/  IADD3 R2, P3, R14, R0, RZ ;  /* 0x000000000e027210 */ /* 0x000fda0007f7e0ff */
[----:B------:R-:W-:Y:S05]  /*2daa0*/  WARPSYNC.COLLECTIVE R15, `(.L_x_3731) ;  /* 0x000000000f087348 */ /* 0x000fea0003c00000 */
[----:B------:R0:W1:Y:S02]  /*2dab0*/  SHFL.IDX P6, R14, R13, R12, R11 ;  /* 0x0000000c0d0e7389 */ /* 0x00006400000c000b */
[----:B01----:R-:W-:Y:S01]  /*2dac0*/  ENDCOLLECTIVE ;  /* 0x000000000000791b */ /* 0x003fe20003800000 */
.L_x_3731:
        /* <DEDUP_REMOVED lines=12> */
.L_x_3732:
        /* <DEDUP_REMOVED lines=9> */
.L_x_3623:
[----:B-1----:R1:W2:Y:S02]  /*2dc20*/  SYNCS.PHASECHK.TRANS64.TRYWAIT P0, [R10+URZ+0x32440], R20 ;  /* 0x032440140a0075a7 */ /* 0x0022a4000800017f */
[----:B--2---:R-:W-:Y:S05]  /*2dc30*/  @!P0 NANOSLEEP.SYNCS 0x989680 ;  /* 0x009896800000895d */ /* 0x004fea0003900000 */
[----:B------:R-:W2:Y:S02]  /*2dc40*/  @!P0 SYNCS.PHASECHK.TRANS64 P0, [R10+URZ+0x32440], R20 ;  /* 0x032440140a0085a7 */ /* 0x000ea4000800007f */
[----:B--2---:R-:W-:Y:S05]  /*2dc50*/  @!P0 BRA `(.L_x_3623) ;  /* 0xfffffffc00f08947 */ /* 0x004fea000383ffff */
[----:B------:R-:W-:Y:S05]  /*2dc60*/  BRA `(.L_x_3734) ;  /* 0xffffffb4003c7947 */ /* 0x000fea000383ffff */
.L_x_3624:
        /* <DEDUP_REMOVED lines=8> */
.L_x_3736:
[----:B------:R-:W-:Y:S05]  /*2dcf0*/  BSYNC B1 ;  /* 0x0000000000017941 */ /* 0x000fea0003800000 */
.L_x_3735:
        /* <DEDUP_REMOVED lines=9> */
.L_x_3737:
[----:B------:R-:W-:Y:S02]  /*2dd90*/  IMAD.MOV.U32 R13, RZ, RZ, R8 ;  /* 0x000000ffff0d7224 */ /* 0x000fe400078e0008 */
[----:B------:R-:W-:Y:S02]  /*2dda0*/  IMAD.MOV.U32 R12, RZ, RZ, 0x1 ;  /* 0x00000001ff0c7424 */ /* 0x000fe400078e00ff */
[----:B------:R-:W-:-:S07]  /*2ddb0*/  IMAD.MOV.U32 R2, RZ, RZ, R14 ;  /* 0x000000ffff027224 */ /* 0x000fce00078e000e */
[----:B------:R-:W-:Y:S05]  /*2ddc0*/  WARPSYNC.COLLECTIVE R15, `(.L_x_3738) ;  /* 0x000000000f087348 */ /* 0x000fea0003c00000 */
[----:B------:R0:W1:Y:S02]  /*2ddd0*/  SHFL.IDX P6, R14, R13, R12, R11 ;  /* 0x0000000c0d0e7389 */ /* 0x00006400000c000b */
[----:B01----:R-:W-:Y:S01]  /*2dde0*/  ENDCOLLECTIVE ;  /* 0x000000000000791b */ /* 0x003fe20003800000 */
.L_x_3738:
        /* <DEDUP_REMOVED lines=11> */
.L_x_3739:
[----:B------:R-:W-:Y:S02]  /*2dea0*/  IMAD.MOV.U32 R13, RZ, RZ, R8 ;  /* 0x000000ffff0d7224 */ /* 0x000fe400078e0008 */
[----:B------:R-:W-:Y:S02]  /*2deb0*/  IMAD.MOV.U32 R12, RZ, RZ, 0x2 ;  /* 0x00000002ff0c7424 */ /* 0x000fe400078e00ff */
[----:B------:R-:W-:-:S07]  /*2dec0*/  IMAD.MOV.U32 R2, RZ, RZ, R14 ;  /* 0x000000ffff027224 */ /* 0x000fce00078e000e */
[----:B------:R-:W-:Y:S05]  /*2ded0*/  WARPSYNC.COLLECTIVE R15, `(.L_x_3740) ;  /* 0x000000000f087348 */ /* 0x000fea0003c00000 */
[----:B------:R0:W1:Y:S02]  /*2dee0*/  SHFL.IDX P6, R14, R13, R12, R11 ;  /* 0x0000000c0d0e7389 */ /* 0x00006400000c000b */
[----:B01----:R-:W-:Y:S01]  /*2def0*/  ENDCOLLECTIVE ;  /* 0x000000000000791b */ /* 0x003fe20003800000 */
.L_x_3740:
        /* <DEDUP_REMOVED lines=11> */
.L_x_3741:
[----:B------:R-:W-:Y:S02]  /*2dfb0*/  IMAD.MOV.U32 R13, RZ, RZ, R8 ;  /* 0x000000ffff0d7224 */ /* 0x000fe400078e0008 */
[----:B------:R-:W-:Y:S02]  /*2dfc0*/  IMAD.MOV.U32 R12, RZ, RZ, 0x3 ;  /* 0x00000003ff0c7424 */ /* 0x000fe400078e00ff */
[----:B------:R-:W-:-:S07]  /*2dfd0*/  IMAD.MOV.U32 R2, RZ, RZ, R14 ;  /* 0x000000ffff027224 */ /* 0x000fce00078e000e */
[----:B------:R-:W-:Y:S05]  /*2dfe0*/  WARPSYNC.COLLECTIVE R15, `(.L_x_3742) ;  /* 0x000000000f087348 */ /* 0x000fea0003c00000 */
[----:B------:R0:W1:Y:S02]  /*2dff0*/  SHFL.IDX P6, R14, R13, R12, R11 ;  /* 0x0000000c0d0e7389 */ /* 0x00006400000c000b */
[----:B01----:R-:W-:Y:S01]  /*2e000*/  ENDCOLLECTIVE ;  /* 0x000000000000791b */ /* 0x003fe20003800000 */
.L_x_3742:
        /* <DEDUP_REMOVED lines=11> */
.L_x_3743:
[----:B------:R-:W-:Y:S02]  /*2e0c0*/  IMAD.MOV.U32 R13, RZ, RZ, R8 ;  /* 0x000000ffff0d7224 */ /* 0x000fe400078e0008 */
[----:B------:R-:W-:Y:S02]  /*2e0d0*/  IMAD.MOV.U32 R12, RZ, RZ, 0x4 ;  /* 0x00000004ff0c7424 */ /* 0x000fe400078e00ff */
[----:B------:R-:W-:-:S07]  /*2e0e0*/  IMAD.MOV.U32 R2, RZ, RZ, R14 ;  /* 0x000000ffff027224 */ /* 0x000fce00078e000e */
[----:B------:R-:W-:Y:S05]  /*2e0f0*/  WARPSYNC.COLLECTIVE R15, `(.L_x_3744) ;  /* 0x000000000f087348 */ /* 0x000fea0003c00000 */
[----:B------:R0:W1:Y:S02]  /*2e100*/  SHFL.IDX P6, R14, R13, R12, R11 ;  /* 0x0000000c0d0e7389 */ /* 0x00006400000c000b */
[----:B01----:R-:W-:Y:S01]  /*2e110*/  ENDCOLLECTIVE ;  /* 0x000000000000791b */ /* 0x003fe20003800000 */
.L_x_3744:
        /* <DEDUP_REMOVED lines=11> */
.L_x_3745:
[----:B------:R-:W-:Y:S02]  /*2e1d0*/  IMAD.MOV.U32 R13, RZ, RZ, R8 ;  /* 0x000000ffff0d7224 */ /* 0x000fe400078e0008 */
[----:B------:R-:W-:Y:S02]  /*2e1e0*/  IMAD.MOV.U32 R12, RZ, RZ, 0x5 ;  /* 0x00000005ff0c7424 */ /* 0x000fe400078e00ff */
[----:B------:R-:W-:-:S07]  /*2e1f0*/  IMAD.MOV.U32 R2, RZ, RZ, R14 ;  /* 0x000000ffff027224 */ /* 0x000fce00078e000e */
[----:B------:R-:W-:Y:S05]  /*2e200*/  WARPSYNC.COLLECTIVE R15, `(.L_x_3746) ;  /* 0x000000000f087348 */ /* 0x000fea0003c00000 */
[----:B------:R0:W1:Y:S02]  /*2e210*/  SHFL.IDX P6, R14, R13, R12, R11 ;  /* 0x0000000c0d0e7389 */ /* 0x00006400000c000b */
[----:B01----:R-:W-:Y:S01]  /*2e220*/  ENDCOLLECTIVE ;  /* 0x000000000000791b */ /* 0x003fe20003800000 */
.L_x_3746:
        /* <DEDUP_REMOVED lines=11> */
.L_x_3747:
[----:B------:R-:W-:Y:S05]  /*2e2e0*/  BRA `(.L_x_3748) ;  /* 0xffffffb000647947 */ /* 0x000fea000383ffff */
.L_x_3629:
[----:B---3--:R3:W4:Y:S02]  /*2e2f0*/  SYNCS.PHASECHK.TRANS64.TRYWAIT P0, [R10+URZ+0x32460], R20 ;  /* 0x032460140a0075a7 */ /* 0x008724000800017f */
[----:B----4-:R-:W-:Y:S05]  /*2e300*/  @!P0 NANOSLEEP.SYNCS 0x989680 ;  /* 0x009896800000895d */ /* 0x010fea0003900000 */
[----:B------:R-:W4:Y:S02]  /*2e310*/  @!P0 SYNCS.PHASECHK.TRANS64 P0, [R10+URZ+0x32460], R20 ;  /* 0x032460140a0085a7 */ /* 0x000f24000800007f */
[----:B----4-:R-:W-:Y:S05]  /*2e320*/  @!P0 BRA `(.L_x_3629) ;  /* 0xfffffffc00f08947 */ /* 0x010fea000383ffff */
[----:B------:R-:W-:Y:S05]  /*2e330*/  BRA `(.L_x_3749) ;  /* 0xffffffb000b07947 */ /* 0x000fea000383ffff */
.L_x_3630:
        /* <DEDUP_REMOVED lines=8> */
.L_x_3751:
[----:B------:R-:W-:Y:S05]  /*2e3c0*/  BSYNC B1 ;  /* 0x0000000000017941 */ /* 0x000fea0003800000 */
.L_x_3750:
        /* <DEDUP_REMOVED lines=9> */
.L_x_3752:
[----:B------:R-:W-:Y:S02]  /*2e460*/  IMAD.MOV.U32 R13, RZ, RZ, R25 ;  /* 0x000000ffff0d7224 */ /* 0x000fe400078e0019 */
[----:B------:R-:W-:Y:S01]  /*2e470*/  IMAD.MOV.U32 R12, RZ, RZ, 0x1 ;  /* 0x00000001ff0c7424 */ /* 0x000fe200078e00ff */
[----:B------:R-:W-:-:S13]  /*2e480*/  IADD3 R2, P0, R14, R0, RZ ;  /* 0x000000000e027210 */ /* 0x000fda0007f1e0ff */
[----:B------:R-:W-:Y:S05]  /*2e490*/  WARPSYNC.COLLECTIVE R15, `(.L_x_3753) ;  /* 0x000000000f087348 */ /* 0x000fea0003c00000 */
[----:B------:R0:W1:Y:S02]  /*2e4a0*/  SHFL.IDX P6, R14, R13, R12, R11 ;  /* 0x0000000c0d0e7389 */ /* 0x00006400000c000b */
[----:B01----:R-:W-:Y:S01]  /*2e4b0*/  ENDCOLLECTIVE ;  /* 0x000000000000791b */ /* 0x003fe20003800000 */
.L_x_3753:
        /* <DEDUP_REMOVED lines=13> */
.L_x_3754:
[----:B------:R-:W-:Y:S02]  /*2e590*/  IMAD.MOV.U32 R13, RZ, RZ, R25 ;  /* 0x000000ffff0d7224 */ /* 0x000fe400078e0019 */
[----:B------:R-:W-:Y:S01]  /*2e5a0*/  IMAD.MOV.U32 R12, RZ, RZ, 0x2 ;  /* 0x00000002ff0c7424 */ /* 0x000fe200078e00ff */
[----:B------:R-:W-:-:S13]  /*2e5b0*/  IADD3 R2, P0, R14, R0, RZ ;  /* 0x000000000e027210 */ /* 0x000fda0007f1e0ff */
[----:B------:R-:W-:Y:S05]  /*2e5c0*/  WARPSYNC.COLLECTIVE R15, `(.L_x_3755) ;  /* 0x000000000f087348 */ /* 0x000fea0003c00000 */
[----:B------:R0:W1:Y:S02]  /*2e5d0*/  SHFL.IDX P6, R14, R13, R12, R11 ;  /* 0x0000000c0d0e7389 */ /* 0x00006400000c000b */
[----:B01----:R-:W-:Y:S01]  /*2e5e0*/  ENDCOLLECTIVE ;  /* 0x000000000000791b */ /* 0x003fe20003800000 */
.L_x_3755:
        /* <DEDUP_REMOVED lines=13> */
.L_x_3756:
[----:B------:R-:W-:Y:S02]  /*2e6c0*/  IMAD.MOV.U32 R13, RZ, RZ, R25 ;  /* 0x000000ffff0d7224 */ /* 0x000fe400078e0019 */
[----:B------:R-:W-:Y:S02]  /*2e6d0*/  IMAD.MOV.U32 R12, RZ, RZ, 0x3 ;  /* 0x00000003ff0c7424 */ /* 0x000fe400078e00ff */
[----:B------:R-:W-:-:S07]  /*2e6e0*/  IMAD.MOV.U32 R8, RZ, RZ, R14 ;  /* 0x000000ffff087224 */ /* 0x000fce00078e000e */
[----:B------:R-:W-:Y:S05]  /*2e6f0*/  WARPSYNC.COLLECTIVE R15, `(.L_x_3757) ;  /* 0x000000000f087348 */ /* 0x000fea0003c00000 */
[----:B------:R0:W1:Y:S02]  /*2e700*/  SHFL.IDX P6, R14, R13, R12, R11 ;  /* 0x0000000c0d0e7389 */ /* 0x00006400000c000b */
[----:B01----:R-:W-:Y:S01]  /*2e710*/  ENDCOLLECTIVE ;  /* 0x000000000000791b */ /* 0x003fe20003800000 */
.L_x_3757:
        /* <DEDUP_REMOVED lines=14> */
.L_x_3758:
[----:B------:R-:W-:Y:S02]  /*2e800*/  IMAD.MOV.U32 R13, RZ, RZ, R25 ;  /* 0x000000ffff0d7224 */ /* 0x000fe400078e0019 */
[----:B------:R-:W-:Y:S01]  /*2e810*/  IMAD.MOV.U32 R12, RZ, RZ, 0x4 ;  /* 0x00000004ff0c7424 */ /* 0x000fe200078e00ff */
[----:B------:R-:W-:-:S13]  /*2e820*/  IADD3 R2, P0, R14, R0, RZ ;  /* 0x000000000e027210 */ /* 0x000fda0007f1e0ff */
[----:B------:R-:W-:Y:S05]  /*2e830*/  WARPSYNC.COLLECTIVE R15, `(.L_x_3759) ;  /* 0x000000000f087348 */ /* 0x000fea0003c00000 */
[----:B------:R0:W1:Y:S02]  /*2e840*/  SHFL.IDX P6, R14, R13, R12, R11 ;  /* 0x0000000c0d0e7389 */ /* 0x00006400000c000b */
[----:B01----:R-:W-:Y:S01]  /*2e850*/  ENDCOLLECTIVE ;  /* 0x000000000000791b */ /* 0x003fe20003800000 */
.L_x_3759:
        /* <DEDUP_REMOVED lines=13> */
.L_x_3760:
[----:B------:R-:W-:Y:S02]  /*2e930*/  IMAD.MOV.U32 R13, RZ, RZ, R25 ;  /* 0x000000ffff0d7224 */ /* 0x000fe400078e0019 */
[----:B------:R-:W-:Y:S01]  /*2e940*/  IMAD.MOV.U32 R12, RZ, RZ, 0x5 ;  /* 0x00000005ff0c7424 */ /* 0x000fe200078e00ff */
[----:B------:R-:W-:-:S13]  /*2e950*/  IADD3 R2, P0, R14, R0, RZ ;  /* 0x000000000e027210 */ /* 0x000fda0007f1e0ff */
[----:B------:R-:W-:Y:S05]  /*2e960*/  WARPSYNC.COLLECTIVE R15, `(.L_x_3761) ;  /* 0x000000000f087348 */ /* 0x000fea0003c00000 */
[----:B------:R0:W1:Y:S02]  /*2e970*/  SHFL.IDX P6, R14, R13, R12, R11 ;  /* 0x0000000c0d0e7389 */ /* 0x00006400000c000b */
[----:B01----:R-:W-:Y:S01]  /*2e980*/  ENDCOLLECTIVE ;  /* 0x000000000000791b */ /* 0x003fe20003800000 */
.L_x_3761:
        /* <DEDUP_REMOVED lines=13> */
.L_x_3762:
[----:B------:R-:W-:Y:S05]  /*2ea60*/  BRA `(.L_x_3763) ;  /* 0xffffffac00f07947 */ /* 0x000fea000383ffff */
.L_x_3638:
        /* <DEDUP_REMOVED lines=8> */
.L_x_3765:
[----:B------:R-:W-:Y:S05]  /*2eaf0*/  BSYNC B0 ;  /* 0x0000000000007941 */ /* 0x000fea0003800000 */
.L_x_3764:
        /* <DEDUP_REMOVED lines=9> */
.L_x_3766:
        /* <DEDUP_REMOVED lines=24> */
.L_x_3767:
[----:B------:R-:W-:Y:S01]  /*2ed10*/  IMAD.MOV.U32 R12, RZ, RZ, 0x2 ;  /* 0x00000002ff0c7424 */ /* 0x000fe200078e00ff */
[----:B------:R-:W-:-:S05]  /*2ed20*/  SEL R14, R14, RZ, P1 ;  /* 0x000000ff0e0e7207 */ /* 0x000fca0000800000 */
[----:B------:R-:W-:-:S04]  /*2ed30*/  IMAD.IADD R5, R13, 0x1, R14 ;  /* 0x000000010d057824 */ /* 0x000fc800078e020e */
[----:B------:R-:W-:-:S07]  /*2ed40*/  IMAD.MOV.U32 R13, RZ, RZ, R5 ;  /* 0x000000ffff0d7224 */ /* 0x000fce00078e0005 */
[----:B------:R-:W-:Y:S05]  /*2ed50*/  WARPSYNC.COLLECTIVE R15, `(.L_x_3768) ;  /* 0x000000000f087348 */ /* 0x000fea0003c00000 */
[----:B------:R0:W1:Y:S02]  /*2ed60*/  SHFL.UP P6, R14, R13, R12, R11 ;  /* 0x0400000c0d0e7389 */ /* 0x00006400000c000b */
[----:B01----:R-:W-:Y:S01]  /*2ed70*/  ENDCOLLECTIVE ;  /* 0x000000000000791b */ /* 0x003fe20003800000 */
.L_x_3768:
[----:B------:R-:W-:Y:S01]  /*2ed80*/  IMAD.MOV.U32 R12, RZ, RZ, 0x4 ;  /* 0x00000004ff0c7424 */ /* 0x000fe200078e00ff */
[----:B------:R-:W-:-:S05]  /*2ed90*/  SEL R2, R14, RZ, P2 ;  /* 0x000000ff0e027207 */ /* 0x000fca0001000000 */
[----:B------:R-:W-:-:S04]  /*2eda0*/  IMAD.IADD R2, R5, 0x1, R2 ;  /* 0x0000000105027824 */ /* 0x000fc800078e0202 */
[----:B------:R-:W-:-:S07]  /*2edb0*/  IMAD.MOV.U32 R13, RZ, RZ, R2 ;  /* 0x000000ffff0d7224 */ /* 0x000fce00078e0002 */
[----:B------:R-:W-:Y:S05]  /*2edc0*/  WARPSYNC.COLLECTIVE R15, `(.L_x_3769) ;  /* 0x000000000f087348 */ /* 0x000fea0003c00000 */
[----:B------:R0:W1:Y:S02]  /*2edd0*/  SHFL.UP P6, R14, R13, R12, R11 ;  /* 0x0400000c0d0e7389 */ /* 0x00006400000c000b */
[----:B01----:R-:W-:Y:S01]  /*2ede0*/  ENDCOLLECTIVE ;  /* 0x000000000000791b */ /* 0x003fe20003800000 */
.L_x_3769:
[----:B------:R-:W-:Y:S01]  /*2edf0*/  IMAD.MOV.U32 R12, RZ, RZ, 0x8 ;  /* 0x00000008ff0c7424 */ /* 0x000fe200078e00ff */
[----:B------:R-:W-:-:S05]  /*2ee00*/  SEL R3, R14, RZ, P3 ;  /* 0x000000ff0e037207 */ /* 0x000fca0001800000 */
[----:B------:R-:W-:-:S04]  /*2ee10*/  IMAD.IADD R3, R2, 0x1, R3 ;  /* 0x0000000102037824 */ /* 0x000fc800078e0203 */
[----:B------:R-:W-:-:S07]  /*2ee20*/  IMAD.MOV.U32 R13, RZ, RZ, R3 ;  /* 0x000000ffff0d7224 */ /* 0x000fce00078e0003 */
[----:B------:R-:W-:Y:S05]  /*2ee30*/  WARPSYNC.COLLECTIVE R15, `(.L_x_3770) ;  /* 0x000000000f087348 */ /* 0x000fea0003c00000 */
[----:B------:R0:W1:Y:S02]  /*2ee40*/  SHFL.UP P6, R14, R13, R12, R11 ;  /* 0x0400000c0d0e7389 */ /* 0x00006400000c000b */
[----:B01----:R-:W-:Y:S01]  /*2ee50*/  ENDCOLLECTIVE ;  /* 0x000000000000791b */ /* 0x003fe20003800000 */
.L_x_3770:
[----:B------:R-:W-:Y:S01]  /*2ee60*/  IMAD.MOV.U32 R12, RZ, RZ, 0x10 ;  /* 0x00000010ff0c7424 */ /* 0x000fe200078e00ff */
[----:B------:R-:W-:-:S05]  /*2ee70*/  SEL R14, R14, RZ, P4 ;  /* 0x000000ff0e0e7207 */ /* 0x000fca0002000000 */
[----:B------:R-:W-:-:S04]  /*2ee80*/  IMAD.IADD R5, R3, 0x1, R14 ;  /* 0x0000000103057824 */ /* 0x000fc800078e020e */
[----:B------:R-:W-:-:S07]  /*2ee90*/  IMAD.MOV.U32 R13, RZ, RZ, R5 ;  /* 0x000000ffff0d7224 */ /* 0x000fce00078e0005 */
[----:B------:R-:W-:Y:S05]  /*2eea0*/  WARPSYNC.COLLECTIVE R15, `(.L_x_3771) ;  /* 0x000000000f087348 */ /* 0x000fea0003c00000 */
[----:B------:R0:W1:Y:S02]  /*2eeb0*/  SHFL.UP P6, R14, R13, R12, R11 ;  /* 0x0400000c0d0e7389 */ /* 0x00006400000c000b */
[----:B01----:R-:W-:Y:S01]  /*2eec0*/  ENDCOLLECTIVE ;  /* 0x000000000000791b */ /* 0x003fe20003800000 */
.L_x_3771:
        /* <DEDUP_REMOVED lines=8> */
.L_x_3772:
[----:B------:R-:W-:Y:S05]  /*2ef50*/  BRA `(.L_x_3773) ;  /* 0xffffffb0004c7947 */ /* 0x000fea000383ffff */
.L_x_3641:
[----:B------:R-:W-:Y:S01]  /*2ef60*/  BSSY B0, `(.L_x_3774) ;  /* 0x0000007000007945 */ /* 0x000fe20003800000 */
[----:B------:R-:W-:Y:S02]  /*2ef70*/  IMAD.MOV.U32 R12, RZ, RZ, 0x1 ;  /* 0x00000001ff0c7424 */ /* 0x000fe400078e00ff */
[----:B------:R-:W-:Y:S02]  /*2ef80*/  IMAD.MOV.U32 R11, RZ, RZ, RZ ;  /* 0x000000ffff0b7224 */ /* 0x000fe400078e00ff */
[----:B------:R-:W-:-:S07]  /*2ef90*/  IMAD.MOV.U32 R15, RZ, RZ, -0x1 ;  /* 0xffffffffff0f7424 */ /* 0x000fce00078e00ff */
[----:B-12---:R-:W-:Y:S05]  /*2efa0*/  WARPSYNC.COLLECTIVE R15, `(.L_x_3775) ;  /* 0x000000000f087348 */ /* 0x006fea0003c00000 */
[----:B------:R0:W3:Y:S02]  /*2efb0*/  SHFL.UP P6, R14, R13, R12, R11 ;  /* 0x0400000c0d0e7389 */ /* 0x0000e400000c000b */
[----:B0123--:R-:W-:Y:S01]  /*2efc0*/  ENDCOLLECTIVE ;  /* 0x000000000000791b */ /* 0x00ffe20003800000 */
.L_x_3775:
[----:B------:R-:W-:Y:S05]  /*2efd0*/  BSYNC B0 ;  /* 0x0000000000007941 */ /* 0x000fea0003800000 */
.L_x_3774:
        /* <DEDUP_REMOVED lines=8> */
.L_x_3776:
[----:B------:R-:W-:Y:S01]  /*2f060*/  IMAD.MOV.U32 R12, RZ, RZ, 0x4 ;  /* 0x00000004ff0c7424 */ /* 0x000fe200078e00ff */
[----:B------:R-:W-:-:S05]  /*2f070*/  SEL R2, R14, RZ, P2 ;  /* 0x000000ff0e027207 */ /* 0x000fca0001000000 */
[----:B------:R-:W-:-:S04]  /*2f080*/  IMAD.IADD R2, R13, 0x1, R2 ;  /* 0x000000010d027824 */ /* 0x000fc800078e0202 */
[----:B------:R-:W-:-:S07]  /*2f090*/  IMAD.MOV.U32 R13, RZ, RZ, R2 ;  /* 0x000000ffff0d7224 */ /* 0x000fce00078e0002 */
[----:B------:R-:W-:Y:S05]  /*2f0a0*/  WARPSYNC.COLLECTIVE R15, `(.L_x_3777) ;  /* 0x000000000f087348 */ /* 0x000fea0003c00000 */
[----:B------:R0:W1:Y:S02]  /*2f0b0*/  SHFL.UP P6, R14, R13, R12, R11 ;  /* 0x0400000c0d0e7389 */ /* 0x00006400000c000b */
[----:B01----:R-:W-:Y:S01]  /*2f0c0*/  ENDCOLLECTIVE ;  /* 0x000000000000791b */ /* 0x003fe20003800000 */
.L_x_3777:
[----:B------:R-:W-:Y:S01]  /*2f0d0*/  IMAD.MOV.U32 R12, RZ, RZ, 0x8 ;  /* 0x00000008ff0c7424 */ /* 0x000fe200078e00ff */
[----:B------:R-:W-:-:S05]  /*2f0e0*/  SEL R3, R14, RZ, P3 ;  /* 0x000000ff0e037207 */ /* 0x000fca0001800000 */
[----:B------:R-:W-:-:S04]  /*2f0f0*/  IMAD.IADD R3, R2, 0x1, R3 ;  /* 0x0000000102037824 */ /* 0x000fc800078e0203 */
[----:B------:R-:W-:-:S07]  /*2f100*/  IMAD.MOV.U32 R13, RZ, RZ, R3 ;  /* 0x000000ffff0d7224 */ /* 0x000fce00078e0003 */
[----:B------:R-:W-:Y:S05]  /*2f110*/  WARPSYNC.COLLECTIVE R15, `(.L_x_3778) ;  /* 0x000000000f087348 */ /* 0x000fea0003c00000 */
[----:B------:R0:W1:Y:S02]  /*2f120*/  SHFL.UP P6, R14, R13, R12, R11 ;  /* 0x0400000c0d0e7389 */ /* 0x00006400000c000b */
[----:B01----:R-:W-:Y:S01]  /*2f130*/  ENDCOLLECTIVE ;  /* 0x000000000000791b */ /* 0x003fe20003800000 */
.L_x_3778:
[----:B------:R-:W-:Y:S01]  /*2f140*/  IMAD.MOV.U32 R12, RZ, RZ, 0x10 ;  /* 0x00000010ff0c7424 */ /* 0x000fe200078e00ff */
[----:B------:R-:W-:-:S05]  /*2f150*/  SEL R14, R14, RZ, P4 ;  /* 0x000000ff0e0e7207 */ /* 0x000fca0002000000 */
[----:B------:R-:W-:-:S04]  /*2f160*/  IMAD.IADD R5, R3, 0x1, R14 ;  /* 0x0000000103057824 */ /* 0x000fc800078e020e */
[----:B------:R-:W-:-:S07]  /*2f170*/  IMAD.MOV.U32 R13, RZ, RZ, R5 ;  /* 0x000000ffff0d7224 */ /* 0x000fce00078e0005 */
[----:B------:R-:W-:Y:S05]  /*2f180*/  WARPSYNC.COLLECTIVE R15, `(.L_x_3779) ;  /* 0x000000000f087348 */ /* 0x000fea0003c00000 */
[----:B------:R0:W1:Y:S02]  /*2f190*/  SHFL.UP P6, R14, R13, R12, R11 ;  /* 0x0400000c0d0e7389 */ /* 0x00006400000c000b */
[----:B01----:R-:W-:Y:S01]  /*2f1a0*/  ENDCOLLECTIVE ;  /* 0x000000000000791b */ /* 0x003fe20003800000 */
.L_x_3779:
        /* <DEDUP_REMOVED lines=8> */
.L_x_3780:
[----:B------:R-:W-:Y:S05]  /*2f230*/  BRA `(.L_x_3781) ;  /* 0xffffffb000387947 */ /* 0x000fea000383ffff */
.L_x_3643:
[----:B------:R-:W-:Y:S01]  /*2f240*/  BSSY B0, `(.L_x_3782) ;  /* 0x0000006000007945 */ /* 0x000fe20003800000 */
[----:B------:R-:W-:Y:S01]  /*2f250*/  PLOP3.LUT P6, PT, P6, PT, PT, 0x8, 0x0 ;  /* 0x000000000000781c */ /* 0x000fe200037ce170 */
[----:B------:R-:W-:-:S12]  /*2f260*/  IMAD.MOV.U32 R15, RZ, RZ, -0x1 ;  /* 0xffffffffff0f7424 */ /* 0x000fd800078e00ff */
[----:B012---:R-:W-:Y:S05]  /*2f270*/  WARPSYNC.COLLECTIVE R15, `(.L_x_3783) ;  /* 0x000000000f087348 */ /* 0x007fea0003c00000 */
[----:B------:R-:W-:Y:S01]  /*2f280*/  VOTE.ANY R14, PT, P6 ;  /* 0x00000000000e7806 */ /* 0x000fe200030e0100 */
[----:B012---:R-:W-:Y:S06]  /*2f290*/  ENDCOLLECTIVE ;  /* 0x000000000000791b */ /* 0x007fec0003800000 */
.L_x_3783:
[----:B------:R-:W-:Y:S05]  /*2f2a0*/  BSYNC B0 ;  /* 0x0000000000007941 */ /* 0x000fea0003800000 */
.L_x_3782:
        /* <DEDUP_REMOVED lines=8> */
.L_x_3784:
[----:B------:R-:W-:Y:S02]  /*2f330*/  IMAD.IADD R19, R12, 0x1, R19 ;  /* 0x000000010c137824 */ /* 0x000fe400078e0213 */
[----:B------:R-:W-:Y:S02]  /*2f340*/  IMAD.MOV.U32 R13, RZ, RZ, R4 ;  /* 0x000000ffff0d7224 */ /* 0x000fe400078e0004 */
[----:B------:R-:W-:-:S07]  /*2f350*/  IMAD.MOV.U32 R17, RZ, RZ, R14 ;  /* 0x000000ffff117224 */ /* 0x000fce00078e000e */
[----:B------:R-:W-:Y:S05]  /*2f360*/  WARPSYNC.COLLECTIVE R15, `(.L_x_3785) ;  /* 0x000000000f087348 */ /* 0x000fea0003c00000 */
[----:B------:R0:W1:Y:S02]  /*2f370*/  SHFL.IDX P6, R14, R13, R12, R11 ;  /* 0x0000000c0d0e7389 */ /* 0x00006400000c000b */
[----:B01----:R-:W-:Y:S01]  /*2f380*/  ENDCOLLECTIVE ;  /* 0x000000000000791b */ /* 0x003fe20003800000 */
.L_x_3785:
[----:B------:R-:W-:Y:S01]  /*2f390*/  IMAD.MOV.U32 R4, RZ, RZ, R14 ;  /* 0x000000ffff047224 */ /* 0x000fe200078e000e */
[----:B------:R-:W-:Y:S06]  /*2f3a0*/  BRA `(.L_x_3786) ;  /* 0xffffffb0001c7947 */ /* 0x000fec000383ffff */
.L_x_3645:
[----:B------:R-:W-:Y:S01]  /*2f3b0*/  BSSY B0, `(.L_x_3787) ;  /* 0x0000007000007945 */ /* 0x000fe20003800000 */
[----:B------:R-:W-:Y:S02]  /*2f3c0*/  IMAD.MOV.U32 R13, RZ, RZ, R2 ;  /* 0x000000ffff0d7224 */ /* 0x000fe400078e0002 */
[----:B------:R-:W-:Y:S02]  /*2f3d0*/  IMAD.MOV.U32 R11, RZ, RZ, 0x1f ;  /* 0x0000001fff0b7424 */ /* 0x000fe400078e00ff */
[----:B------:R-:W-:-:S07]  /*2f3e0*/  IMAD.MOV.U32 R15, RZ, RZ, -0x1 ;  /* 0xffffffffff0f7424 */ /* 0x000fce00078e00ff */
[----:B012-4-:R-:W-:Y:S05]  /*2f3f0*/  WARPSYNC.COLLECTIVE R15, `(.L_x_3788) ;  /* 0x000000000f087348 */ /* 0x017fea0003c00000 */
[----:B------:R3:W0:Y:S02]  /*2f400*/  SHFL.IDX P6, R14, R13, R12, R11 ;  /* 0x0000000c0d0e7389 */ /* 0x00062400000c000b */
[----:B01234-:R-:W-:Y:S01]  /*2f410*/  ENDCOLLECTIVE ;  /* 0x000000000000791b */ /* 0x01ffe20003800000 */
.L_x_3788:
[----:B------:R-:W-:Y:S05]  /*2f420*/  BSYNC B0 ;  /* 0x0000000000007941 */ /* 0x000fea0003800000 */
.L_x_3787:
[----:B------:R-:W-:Y:S01]  /*2f430*/  IMAD.MOV.U32 R6, RZ, RZ, R14 ;  /* 0x000000ffff067224 */ /* 0x000fe200078e000e */
[----:B------:R-:W-:Y:S06]  /*2f440*/  BRA `(.L_x_3644) ;  /* 0xffffffb0000c7947 */ /* 0x000fec000383ffff */
.L_x_3651:
[----:B0-----:R0:W4:Y:S02]  /*2f450*/  SYNCS.PHASECHK.TRANS64.TRYWAIT P0, [R5+URZ+0x32420], R0 ;  /* 0x03242000050075a7 */ /* 0x001124000800017f */
[----:B----4-:R-:W-:Y:S05]  /*2f460*/  @!P0 NANOSLEEP.SYNCS 0x989680 ;  /* 0x009896800000895d */ /* 0x010fea0003900000 */
[----:B------:R-:W4:Y:S02]  /*2f470*/  @!P0 SYNCS.PHASECHK.TRANS64 P0, [R5+URZ+0x32420], R0 ;  /* 0x03242000050085a7 */ /* 0x000f24000800007f */
[----:B----4-:R-:W-:Y:S05]  /*2f480*/  @!P0 BRA `(.L_x_3651) ;  /* 0xfffffffc00f08947 */ /* 0x010fea000383ffff */
[----:B------:R-:W-:Y:S05]  /*2f490*/  BRA `(.L_x_3789) ;  /* 0xffffffb800647947 */ /* 0x000fea000383ffff */
.L_x_3652:
[----:B------:R-:W4:Y:S01]  /*2f4a0*/  S2R R2, SR_TID.X ;  /* 0x0000000000027919 */ /* 0x000f220000002100 */
[----:B------:R-:W-:Y:S01]  /*2f4b0*/  BSSY B0, `(.L_x_3790) ;  /* 0x000000a000007945 */ /* 0x000fe20003800000 */
[----:B------:R-:W-:Y:S02]  /*2f4c0*/  IMAD.MOV.U32 R12, RZ, RZ, RZ ;  /* 0x000000ffff0c7224 */ /* 0x000fe400078e00ff */
[----:B------:R-:W-:Y:S02]  /*2f4d0*/  IMAD.MOV.U32 R11, RZ, RZ, 0x1f ;  /* 0x0000001fff0b7424 */ /* 0x000fe400078e00ff */
[----:B------:R-:W-:Y:S01]  /*2f4e0*/  IMAD.MOV.U32 R15, RZ, RZ, -0x1 ;  /* 0xffffffffff0f7424 */ /* 0x000fe200078e00ff */
[----:B----4-:R-:W-:-:S04]  /*2f4f0*/  SHF.R.U32.HI R2, RZ, 0x5, R2 ;  /* 0x00000005ff027819 */ /* 0x010fc80000011602 */
[----:B------:R-:W-:-:S05]  /*2f500*/  LOP3.LUT R2, R2, 0x3, RZ, 0xc0, !PT ;  /* 0x0000000302027812 */ /* 0x000fca00078ec0ff */
[----:B------:R-:W-:-:S07]  /*2f510*/  IMAD.MOV.U32 R13, RZ, RZ, R2 ;  /* 0x000000ffff0d7224 */ /* 0x000fce00078e0002 */
[----:B0123--:R-:W-:Y:S05]  /*2f520*/  WARPSYNC.COLLECTIVE R15, `(.L_x_3791) ;  /* 0x000000000f087348 */ /* 0x00ffea0003c00000 */
[----:B------:R4:W0:Y:S02]  /*2f530*/  SHFL.IDX P6, R14, R13, R12, R11 ;  /* 0x0000000c0d0e7389 */ /* 0x00082400000c000b */
[----:B01234-:R-:W-:Y:S01]  /*2f540*/  ENDCOLLECTIVE ;  /* 0x000000000000791b */ /* 0x01ffe20003800000 */
.L_x_3791:
[----:B------:R-:W-:Y:S05]  /*2f550*/  BSYNC B0 ;  /* 0x0000000000007941 */ /* 0x000fea0003800000 */
.L_x_3790:
[----:B------:R-:W-:Y:S05]  /*2f560*/  BRA `(.L_x_3792) ;  /* 0xffffffb8004c7947 */ /* 0x000fea000383ffff */
.L_x_3655:
[----:B------:R-:W-:Y:S01]  /*2f570*/  BSSY B1, `(.L_x_3793) ;  /* 0x0000006000017945 */ /* 0x000fe20003800000 */
[----:B------:R-:W-:-:S07]  /*2f580*/  IMAD.MOV.U32 R15, RZ, RZ, -0x1 ;  /* 0xffffffffff0f7424 */ /* 0x000fce00078e00ff */
[----:B0123--:R-:W-:Y:S05]  /*2f590*/  WARPSYNC.COLLECTIVE R15, `(.L_x_3794) ;  /* 0x000000000f0c7348 */ /* 0x00ffea0003c00000 */
[----:B------:R-:W-:Y:S02]  /*2f5a0*/  ELECT P6, UR62, PT ;  /* 0x00000000003e782f */ /* 0x000fe400038c0000 */
[----:B------:R-:W-:Y:S01]  /*2f5b0*/  MOV R14, UR62 ;  /* 0x0000003e000e7c02 */ /* 0x000fe20008000f00 */
[----:B0123--:R-:W-:Y:S10]  /*2f5c0*/  ENDCOLLECTIVE ;  /* 0x000000000000791b */ /* 0x00fff40003800000 */
.L_x_3794:
[----:B------:R-:W-:Y:S05]  /*2f5d0*/  BSYNC B1 ;  /* 0x0000000000017941 */ /* 0x000fea0003800000 */
.L_x_3793:
[----:B------:R-:W-:Y:S05]  /*2f5e0*/  BRA `(.L_x_3795) ;  /* 0xffffffb800447947 */ /* 0x000fea000383ffff */
.L_x_3657:
[----:B0-----:R0:W4:Y:S02]  /*2f5f0*/  SYNCS.PHASECHK.TRANS64.TRYWAIT P1, [R3+URZ+0x32440], R2 ;  /* 0x03244002030075a7 */ /* 0x001124000802017f */
[----:B----4-:R-:W-:Y:S05]  /*2f600*/  @!P1 NANOSLEEP.SYNCS 0x989680 ;  /* 0x009896800000995d */ /* 0x010fea0003900000 */
[----:B------:R-:W4:Y:S02]  /*2f610*/  @!P1 SYNCS.PHASECHK.TRANS64 P1, [R3+URZ+0x32440], R2 ;  /* 0x03244002030095a7 */ /* 0x000f24000802007f */
[----:B----4-:R-:W-:Y:S05]  /*2f620*/  @!P1 BRA `(.L_x_3657) ;  /* 0xfffffffc00f09947 */ /* 0x010fea000383ffff */
[----:B------:R-:W-:Y:S05]  /*2f630*/  BRA `(.L_x_3796) ;  /* 0xffffffb8006c7947 */ /* 0x000fea000383ffff */
.L_x_3659:
[----:B----4-:R4:W0:Y:S02]  /*2f640*/  SYNCS.PHASECHK.TRANS64.TRYWAIT P1, [R5+URZ+0x32440], R0 ;  /* 0x03244000050075a7 */ /* 0x010824000802017f */
[----:B0-----:R-:W-:Y:S05]  /*2f650*/  @!P1 NANOSLEEP.SYNCS 0x989680 ;  /* 0x009896800000995d */ /* 0x001fea0003900000 */
[----:B------:R-:W0:Y:S02]  /*2f660*/  @!P1 SYNCS.PHASECHK.TRANS64 P1, [R5+URZ+0x32440], R0 ;  /* 0x03244000050095a7 */ /* 0x000e24000802007f */
[----:B0-----:R-:W-:Y:S05]  /*2f670*/  @!P1 BRA `(.L_x_3659) ;  /* 0xfffffffc00f09947 */ /* 0x001fea000383ffff */
[----:B------:R-:W-:Y:S05]  /*2f680*/  BRA `(.L_x_3797) ;  /* 0xffffffb800787947 */ /* 0x000fea000383ffff */
.L_x_3661:
[----:B------:R0:W0:Y:S02]  /*2f690*/  SYNCS.PHASECHK.TRANS64.TRYWAIT P1, [R3+URZ+0x32460], R2 ;  /* 0x03246002030075a7 */ /* 0x000024000802017f */
[----:B0-----:R-:W-:Y:S05]  /*2f6a0*/  @!P1 NANOSLEEP.SYNCS 0x989680 ;  /* 0x009896800000995d */ /* 0x001fea0003900000 */
[----:B------:R-:W0:Y:S02]  /*2f6b0*/  @!P1 SYNCS.PHASECHK.TRANS64 P1, [R3+URZ+0x32460], R2 ;  /* 0x03246002030095a7 */ /* 0x000e24000802007f */
[----:B0-----:R-:W-:Y:S05]  /*2f6c0*/  @!P1 BRA `(.L_x_3661) ;  /* 0xfffffffc00f09947 */ /* 0x001fea000383ffff */
[----:B------:R-:W-:Y:S05]  /*2f6d0*/  BRA `(.L_x_3798) ;  /* 0xffffffb800747947 */ /* 0x000fea000383ffff */
        .type           $_ZN7cutlass13device_kernelIN5flash11enable_sm90INS1_16FlashAttnFwdSm90INS1_25CollectiveMainloopFwdSm90ILi2EN4cute5tupleIJNS5_1CILi1EEES8_S8_EEENS6_IJNS7_ILi128EEENS7_ILi96EEENS7_ILi64EEEEEELi256ENS_6half_tEfNS_4arch4Sm90ELb0ELb1ELb0ELb1ELb1ELb0ELb1ELb1ELb0ELb1ELb1ELb0EEENS1_21CollectiveEpilogueFwdINS6_IJSA_NS7_ILi256EEESB_EEES9_SE_SG_Li256ELb1ELb1ELb1ELb0EEENS1_36VarlenDynamicPersistentTileSchedulerILi128ELi96ELi256ELi128ELb1ELb1ELb1ELb1ELb0ELb1EEEEEEEEEvNT_6ParamsE$_ZZN5flash25CollectiveMainloopFwdSm90ILi2EN4cute5tupleIJNS1_1CILi1EEES4_S4_EEENS2_IJNS3_ILi128EEENS3_ILi96EEENS3_ILi64EEEEEELi256EN7cutlass6half_tEfNSA_4arch4Sm90ELb0ELb1ELb0ELb1ELb1ELb0ELb1ELb1ELb0ELb1ELb1ELb0EE3mmaINS_16FlashAttnFwdSm90ISE_NS_21CollectiveEpilogueFwdINS2_IJS6_NS3_ILi256EEES7_EEES5_SB_SD_Li256ELb1ELb1ELb1ELb0EEENS_36VarlenDynamicPersistentTileSchedulerILi128ELi96ELi256ELi128ELb1ELb1ELb1ELb1ELb0ELb1EEEE13SharedStorageENS1_6TensorINS1_11ArrayEngineIfLm128EEENS1_6LayoutINS2_IJNS2_IJNS3_ILi2EEEST_NS3_ILi32EEEEEES4_S4_EEENS2_IJNS2_IJS4_ST_NS3_ILi4EEEEEENS3_ILi0EEESZ_EEEEEEENS_7SoftmaxILi2ELi0EEEEEbRKNSE_6ParamsENSA_13PipelineAsyncILi2EEES19_RNSA_13PipelineStateILj2EEERT0_RT1_iRiRKNS_16SeqlenInfoQKNewKILb1ELb0EEENS2_IJiiiiEEERT_ENKUliT_T0_T1_E_clIZSF_ISO_S12_S14_EbS17_S19_S19_S1C_S1E_S1G_iS1H_S1L_S1M_S1O_EUlRS1P_iE1_NS3_ILb0EEENS3_ILb1EEEEEDaiS1P_S1Q_S1R_,@function
        .size           $_ZN7cutlass13device_kernelIN5flash11enable_sm90INS1_16FlashAttnFwdSm90INS1_25CollectiveMainloopFwdSm90ILi2EN4cute5tupleIJNS5_1CILi1EEES8_S8_EEENS6_IJNS7_ILi128EEENS7_ILi96EEENS7_ILi64EEEEEELi256ENS_6half_tEfNS_4arch4Sm90ELb0ELb1ELb0ELb1ELb1ELb0ELb1ELb1ELb0ELb1ELb1ELb0EEENS1_21CollectiveEpilogueFwdINS6_IJSA_NS7_ILi256EEESB_EEES9_SE_SG_Li256ELb1ELb1ELb1ELb0EEENS1_36VarlenDynamicPersistentTileSchedulerILi128ELi96ELi256ELi128ELb1ELb1ELb1ELb1ELb0ELb1EEEEEEEEEvNT_6ParamsE$_ZZN5flash25CollectiveMainloopFwdSm90ILi2EN4cute5tupleIJNS1_1CILi1EEES4_S4_EEENS2_IJNS3_ILi128EEENS3_ILi96EEENS3_ILi64EEEEEELi256EN7cutlass6half_tEfNSA_4arch4Sm90ELb0ELb1ELb0ELb1ELb1ELb0ELb1ELb1ELb0ELb1ELb1ELb0EE3mmaINS_16FlashAttnFwdSm90ISE_NS_21CollectiveEpilogueFwdINS2_IJS6_NS3_ILi256EEES7_EEES5_SB_SD_Li256ELb1ELb1ELb1ELb0EEENS_36VarlenDynamicPersistentTileSchedulerILi128ELi96ELi256ELi128ELb1ELb1ELb1ELb1ELb0ELb1EEEE13SharedStorageENS1_6TensorINS1_11ArrayEngineIfLm128EEENS1_6LayoutINS2_IJNS2_IJNS3_ILi2EEEST_NS3_ILi32EEEEEES4_S4_EEENS2_IJNS2_IJS4_ST_NS3_ILi4EEEEEENS3_ILi0EEESZ_EEEEEEENS_7SoftmaxILi2ELi0EEEEEbRKNSE_6ParamsENSA_13PipelineAsyncILi2EEES19_RNSA_13PipelineStateILj2EEERT0_RT1_iRiRKNS_16SeqlenInfoQKNewKILb1ELb0EEENS2_IJiiiiEEERT_ENKUliT_T0_T1_E_clIZSF_ISO_S12_S14_EbS17_S19_S19_S1C_S1E_S1G_iS1H_S1L_S1M_S1O_EUlRS1P_iE1_NS3_ILb0EEENS3_ILb1EEEEEDaiS1P_S1Q_S1R_,(.L_x_6567 - $_ZN7cutlass13device_kernelIN5flash11enable_sm90INS1_16FlashAttnFwdSm90INS1_25CollectiveMainloopFwdSm90ILi2EN4cute5tupleIJNS5_1CILi1EEES8_S8_EEENS6_IJNS7_ILi128EEENS7_ILi96EEENS7_ILi64EEEEEELi256ENS_6half_tEfNS_4arch4Sm90ELb0ELb1ELb0ELb1ELb1ELb0ELb1ELb1ELb0ELb1ELb1ELb0EEENS1_21CollectiveEpilogueFwdINS6_IJSA_NS7_ILi256EEESB_EEES9_SE_SG_Li256ELb1ELb1ELb1ELb0EEENS1_36VarlenDynamicPersistentTileSchedulerILi128ELi96ELi256ELi128ELb1ELb1ELb1ELb1ELb0ELb1EEEEEEEEEvNT_6ParamsE$_ZZN5flash25CollectiveMainloopFwdSm90ILi2EN4cute5tupleIJNS1_1CILi1EEES4_S4_EEENS2_IJNS3_ILi128EEENS3_ILi96EEENS3_ILi64EEEEEELi256EN7cutlass6half_tEfNSA_4arch4Sm90ELb0ELb1ELb0ELb1ELb1ELb0ELb1ELb1ELb0ELb1ELb1ELb0EE3mmaINS_16FlashAttnFwdSm90ISE_NS_21CollectiveEpilogueFwdINS2_IJS6_NS3_ILi256EEES7_EEES5_SB_SD_Li256ELb1ELb1ELb1ELb0EEENS_36VarlenDynamicPersistentTileSchedulerILi128ELi96ELi256ELi128ELb1ELb1ELb1ELb1ELb0ELb1EEEE13SharedStorageENS1_6TensorINS1_11ArrayEngineIfLm128EEENS1_6LayoutINS2_IJNS2_IJNS3_ILi2EEEST_NS3_ILi32EEEEEES4_S4_EEENS2_IJNS2_IJS4_ST_NS3_ILi4EEEEEENS3_ILi0EEESZ_EEEEEEENS_7SoftmaxILi2ELi0EEEEEbRKNSE_6ParamsENSA_13PipelineAsyncILi2EEES19_RNSA_13PipelineStateILj2EEERT0_RT1_iRiRKNS_16SeqlenInfoQKNewKILb1ELb0EEENS2_IJiiiiEEERT_ENKUliT_T0_T1_E_clIZSF_ISO_S12_S14_EbS17_S19_S19_S1C_S1E_S1G_iS1H_S1L_S1M_S1O_EUlRS1P_iE1_NS3_ILb0EEENS3_ILb1EEEEEDaiS1P_S1Q_S1R_)
$_ZN7cutlass13device_kernelIN5flash11enable_sm90INS1_16FlashAttnFwdSm90INS1_25CollectiveMainloopFwdSm90ILi2EN4cute5tupleIJNS5_1CILi1EEES8_S8_EEENS6_IJNS7_ILi128EEENS7_ILi96EEENS7_ILi64EEEEEELi256ENS_6half_tEfNS_4arch4Sm90ELb0ELb1ELb0ELb1ELb1ELb0ELb1ELb1ELb0ELb1ELb1ELb0EEENS1_21CollectiveEpilogueFwdINS6_IJSA_NS7_ILi256EEESB_EEES9_SE_SG_Li256ELb1ELb1ELb1ELb0EEENS1_36VarlenDynamicPersistentTileSchedulerILi128ELi96ELi256ELi128ELb1ELb1ELb1ELb1ELb0ELb1EEEEEEEEEvNT_6ParamsE$_ZZN5flash25CollectiveMainloopFwdSm90ILi2EN4cute5tupleIJNS1_1CILi1EEES4_S4_EEENS2_IJNS3_ILi128EEENS3_ILi96EEENS3_ILi64EEEEEELi256EN7cutlass6half_tEfNSA_4arch4Sm90ELb0ELb1ELb0ELb1ELb1ELb0ELb1ELb1ELb0ELb1ELb1ELb0EE3mmaINS_16FlashAttnFwdSm90ISE_NS_21CollectiveEpilogueFwdINS2_IJS6_NS3_ILi256EEES7_EEES5_SB_SD_Li256ELb1ELb1ELb1ELb0EEENS_36VarlenDynamicPersistentTileSchedulerILi128ELi96ELi256ELi128ELb1ELb1ELb1ELb1ELb0ELb1EEEE13SharedStorageENS1_6TensorINS1_11ArrayEngineIfLm128EEENS1_6LayoutINS2_IJNS2_IJNS3_ILi2EEEST_NS3_ILi32EEEEEES4_S4_EEENS2_IJNS2_IJS4_ST_NS3_ILi4EEEEEENS3_ILi0EEESZ_EEEEEEENS_7SoftmaxILi2ELi0EEEEEbRKNSE_6ParamsENSA_13PipelineAsyncILi2EEES19_RNSA_13PipelineStateILj2EEERT0_RT1_iRiRKNS_16SeqlenInfoQKNewKILb1ELb0EEENS2_IJiiiiEEERT_ENKUliT_T0_T1_E_clIZSF_ISO_S12_S14_EbS17_S19_S19_S1C_S1E_S1G_iS1H_S1L_S1M_S1O_EUlRS1P_iE1_NS3_ILb0EEENS3_ILb1EEEEEDaiS1P_S1Q_S1R_:
        /* <DEDUP_REMOVED lines=24> */
[----:B------:R0:W-:Y:S08]  /*2f860*/  ST.E desc[UR4][R6.64], R9 ;  /* 0x0000000906007985 */ /* 0x0001f0000c101904 */
[----:B------:R1:W-:Y:S01]  /*2f870*/  @!P0 ST.E desc[UR8][R6.64], RZ ;  /* 0x000000ff06008985 */ /* 0x0003e2000c101908 */
[----:B--2---:R-:W-:-:S05]  /*2f880*/  VIADD R21, R8, 0x1 ;  /* 0x0000000108157836 */ /* 0x004fca0000000000 */
[----:B------:R1:W-:Y:S01]  /*2f890*/  ST.E desc[UR6][R6.64+0x8], R21 ;  /* 0x0000081506007985 */ /* 0x0003e2000c101906 */
        /* <DEDUP_REMOVED lines=12> */
[----:B0-----:R-:W-:-:S07]  /*2f960*/  IMAD.MOV.U32 R9, RZ, RZ, R27 ;  /* 0x000000ffff097224 */ /* 0x001fce00078e001b */
[----:B---3--:R1:W5:Y:S04]  /*2f970*/  LD.E R20, desc[UR4][R12.64] ;  /* 0x000000040c147980 */ /* 0x008368000c101900 */
[----:B------:R1:W5:Y:S01]  /*2f980*/  LD.E R24, desc[UR6][R12.64+0x4] ;  /* 0x000004060c187980 */ /* 0x000362000c101900 */
[----:B--2---:R-:W-:-:S04]  /*2f990*/  LOP3.LUT R8, R8, 0x1, RZ, 0xfc, !PT ;  /* 0x0000000108087812 */ /* 0x004fc800078efcff */
[----:B------:R-:W-:Y:S01]  /*2f9a0*/  ISETP.NE.AND P0, PT, R8, 0x3, PT ;  /* 0x000000030800780c */ /* 0x000fe20003f05270 */
[----:B------:R-:W-:-:S12]  /*2f9b0*/  IMAD.MOV.U32 R8, RZ, RZ, R26 ;  /* 0x000000ffff087224 */ /* 0x000fd800078e001a */
[----:B-1----:R-:W-:Y:S05]  /*2f9c0*/  @!P0 BRA `(.L_x_3800) ;  /* 0x0000000000048947 */ /* 0x002fea0003800000 */
[----:B------:R-:W-:Y:S01]  /*2f9d0*/  BPT.TRAP 0x1 ;  /* 0x000000040000795c */ /* 0x000fe20000300000 */
.L_x_3800:
[----:B------:R-:W-:Y:S05]  /*2f9e0*/  BSYNC B2 ;  /* 0x0000000000027941 */ /* 0x000fea0003800000 */
.L_x_3799:
        /* <DEDUP_REMOVED lines=17> */
.L_x_3802:
[----:B------:R-:W-:Y:S05]  /*2fb00*/  BSYNC B2 ;  /* 0x0000000000027941 */ /* 0x000fea0003800000 */
.L_x_3801:
        /* <DEDUP_REMOVED lines=10> */
.L_x_3804:
[----:B------:R-:W-:Y:S05]  /*2fbb0*/  BSYNC B2 ;  /* 0x0000000000027941 */ /* 0x000fea0003800000 */
.L_x_3803:
[----:B------:R-:W2:Y:S04]  /*2fbc0*/  LDL.64 R12, [R0] ;  /* 0x00000000000c7983 */ /* 0x000ea80000100a00 */
[----:B0----5:R-:W3:Y:S01]  /*2fbd0*/  LDL.64 R6, [R0+0x28] ;  /* 0x0000280000067983 */ /* 0x021ee20000100a00 */
        /* <DEDUP_REMOVED lines=13> */
[----:B----4-:R-:W-:Y:S04]  /*2fcb0*/  ST.E desc[UR4][R14.64], RZ ;  /* 0x000000ff0e007985 */ /* 0x010fe8000c101904 */
[----:B------:R-:W3:Y:S01]  /*2fcc0*/  LD.E.64 R12, desc[UR6][R20.64] ;  /* 0x00000006140c7980 */ /* 0x000ee2000c101b00 */
[----:B--2---:R-:W-:Y:S01]  /*2fcd0*/  IMAD R6, R25, 0x300, R6 ;  /* 0x0000030019067824 */ /* 0x004fe200078e0206 */
[----:B------:R-:W-:Y:S01]  /*2fce0*/  R2UR UR7, R7 ;  /* 0x00000000070772ca */ /* 0x000fe200000e0000 */
[----:B------:R-:W-:Y:S01]  /*2fcf0*/  WARPGROUP.ARRIVE ;  /* 0x00000000000079c5 */ /* 0x000fe20000000000 */
[----:B------:R-:W-:Y:S02]  /*2fd00*/  R2UR UR8, R4 ;  /* 0x00000000040872ca */ /* 0x000fe400000e0000 */
[----:B------:R-:W-:-:S02]  /*2fd10*/  R2UR UR6, R6 ;  /* 0x00000000060672ca */ /* 0x000fc400000e0000 */
[C---:B------:R-:W-:Y:S02]  /*2fd20*/  R2UR UR9, R5.reuse ;  /* 0x00000000050972ca */ /* 0x040fe400000e0000 */
[----:B------:R-:W-:Y:S02]  /*2fd30*/  R2UR UR10, R4 ;  /* 0x00000000040a72ca */ /* 0x000fe400000e0000 */
[----:B------:R-:W-:Y:S02]  /*2fd40*/  R2UR UR11, R5 ;  /* 0x00000000050b72ca */ /* 0x000fe400000e0000 */
[----:B---3--:R-:W-:Y:S01]  /*2fd50*/  R2UR UR4, R12 ;  /* 0x000000000c0472ca */ /* 0x008fe200000e0000 */
[----:B------:R-:W-:Y:S01]  /*2fd60*/  IMAD.MOV.U32 R12, RZ, RZ, 0x1 ;  /* 0x00000001ff0c7424 */ /* 0x000fe200078e00ff */
[----:B------:R-:W-:-:S13]  /*2fd70*/  R2UR UR5, R13 ;  /* 0x000000000d0572ca */ /* 0x000fda00000e0000 */
[----:B------:R-:W-:Y:S03]  /*2fd80*/  HGMMA.64x96x16.F32 R24, gdesc[UR4], RZ, !UPT, gsb0 ;  /* 0x01600000041879f0 */ /* 0x000fe6000c0008ff */
[----:B------:R-:W-:Y:S02]  /*2fd90*/  WARPGROUP.DEPBAR.LE gsb0, 0x0 ;  /* 0x00008000000079c5 */ /* 0x000fe40000010000 */
[----:B------:R-:W-:Y:S04]  /*2fda0*/  ST.E desc[UR8][R14.64], R12 ;  /* 0x0000000c0e007985 */ /* 0x000fe8000c101908 */
[----:B------:R-:W2:Y:S01]  /*2fdb0*/  LD.E.64 R72, desc[UR10][R20.64] ;  /* 0x0000000a14487980 */ /* 0x000ea2000c101b00 */
[----:B------:R-:W-:Y:S01]  /*2fdc0*/  VIADD R74, R6, 0x2 ;  /* 0x00000002064a7836 */ /* 0x000fe20000000000 */
[----:B------:R-:W-:Y:S01]  /*2fdd0*/  WARPGROUP.ARRIVE ;  /* 0x00000000000079c5 */ /* 0x000fe20000000000 */
[----:B------:R-:W-:Y:S01]  /*2fde0*/  IMAD.MOV.U32 R75, RZ, RZ, R7 ;  /* 0x000000ffff4b7224 */ /* 0x000fe200078e0007 */
[----:B------:R-:W-:-:S02]  /*2fdf0*/  R2UR UR8, R4 ;  /* 0x00000000040872ca */ /* 0x000fc400000e0000 */
[----:B------:R-:W-:Y:S02]  /*2fe00*/  R2UR UR6, R74 ;  /* 0x000000004a0672ca */ /* 0x000fe400000e0000 */
        /* <DEDUP_REMOVED lines=42> */
[----:B0-----:R-:W3:-:S12]  /*300b0*/  LDL.64 R14, [R0] ;  /* 0x00000000000e7983 */ /* 0x001ed80000100a00 */
        /* <DEDUP_REMOVED lines=12> */
.L_x_3807:
[----:B------:R-:W-:Y:S05]  /*30180*/  BSYNC B2 ;  /* 0x0000000000027941 */ /* 0x000fea0003800000 */
.L_x_3806:
        /* <DEDUP_REMOVED lines=17> */
.L_x_3809:
[----:B------:R-:W-:Y:S05]  /*302a0*/  BSYNC B2 ;  /* 0x0000000000027941 */ /* 0x000fea0003800000 */
.L_x_3808:
        /* <DEDUP_REMOVED lines=10> */
.L_x_3811:
[----:B------:R-:W-:Y:S05]  /*30350*/  BSYNC B2 ;  /* 0x0000000000027941 */ /* 0x000fea0003800000 */
.L_x_3810:
[----:B------:R-:W2:Y:S04]  /*30360*/  LDL.64 R6, [R0] ;  /* 0x0000000000067983 */ /* 0x000ea80000100a00 */
[----:B------:R-:W3:Y:S04]  /*30370*/  LDL.64 R72, [R0+0x58] ;  /* 0x0000580000487983 */ /* 0x000ee80000100a00 */
[----:B------:R-:W4:Y:S04]  /*30380*/  LDL.64 R14, [R0+0x48] ;  /* 0x00004800000e7983 */ /* 0x000f280000100a00 */
[----:B0----5:R-:W4:Y:S01]  /*30390*/  LDL.64 R20, [R0+0x50] ;  /* 0x0000500000147983 */ /* 0x021f220000100a00 */
        /* <DEDUP_REMOVED lines=18> */
[----:B--2---:R-:W-:Y:S01]  /*304c0*/  IMAD R6, R13, 0xc00, R6 ;  /* 0x00000c000d067824 */ /* 0x004fe200078e0206 */
[----:B------:R-:W-:-:S04]  /*304d0*/  R2UR UR7, R7 ;  /* 0x00000000070772ca */ /* 0x000fc800000e0000 */
[----:B------:R-:W-:Y:S02]  /*304e0*/  R2UR UR6, R6 ;  /* 0x00000000060672ca */ /* 0x000fe400000e0000 */
[----:B---3--:R-:W-:Y:S02]  /*304f0*/  ISETP.NE.U32.AND P0, PT, R74, RZ, PT ;  /* 0x000000ff4a00720c */ /* 0x008fe40003f05070 */
[----:B----4-:R-:W-:Y:S02]  /*30500*/  R2UR UR4, R72 ;  /* 0x00000000480472ca */ /* 0x010fe400000e0000 */
[----:B------:R-:W-:-:S09]  /*30510*/  R2UR UR5, R73 ;  /* 0x00000000490572ca */ /* 0x000fd200000e0000 */
[----:B------:R-:W-:-:S05]  /*30520*/  VOTEU.ANY UP0, P0 ;  /* 0x00000000003f7886 */ /* 0x000fca0000000100 */
[----:B------:R-:W-:Y:S03]  /*30530*/  HGMMA.64x96x16.F32 R24, gdesc[UR4], R24, UP0, gsb0 ;  /* 0x01600000041879f0 */ /* 0x000fe6000b800818 */
        /* <DEDUP_REMOVED lines=238> */
[----:B------:R0:W-:Y:S01]  /*31420*/  ST.E desc[UR8][R14.64], R12 ;  /* 0x0000000c0e007985 */ /* 0x0001e2000c101908 */
[----:B------:R-:W1:Y:S01]  /*31430*/  S2R R6, SR_TID.X ;  /* 0x0000000000067919 */ /* 0x000e620000002100 */
[----:B------:R-:W-:Y:S02]  /*31440*/  R2UR UR4, R4 ;  /* 0x00000000040472ca */ /* 0x000fe400000e0000 */
[----:B------:R-:W-:Y:S01]  /*31450*/  R2UR UR5, R5 ;  /* 0x00000000050572ca */ /* 0x000fe200000e0000 */
[----:B------:R-:W2:Y:S04]  /*31460*/  LDL.64 R20, [R0] ;  /* 0x0000000000147983 */ /* 0x000ea80000100a00 */
[----:B0-----:R-:W3:Y:S01]  /*31470*/  LDL.64 R14, [R0+0x18] ;  /* 0x00001800000e7983 */ /* 0x001ee20000100a00 */
[----:B-1----:R-:W-:-:S04]  /*31480*/  SHF.R.U32.HI R7, RZ, 0x7, R6 ;  /* 0x00000007ff077819 */ /* 0x002fc80000011606 */
[----:B------:R-:W-:-:S05]  /*31490*/  IADD3 R7, -R7, 0xb, RZ ;  /* 0x0000000b07077810 */ /* 0x000fca0007ffe1ff */
[----:B------:R0:W-:Y:S06]  /*314a0*/  BAR.ARV R7, 0x100 ;  /* 0x000400070000751d */ /* 0x0001ec0000002000 */
[----:B---3--:R-:W3:Y:S01]  /*314b0*/  LD.E R72, desc[UR4][R14.64] ;  /* 0x000000040e487980 */ /* 0x008ee2000c101900 */
[----:B------:R-:W-:Y:S02]  /*314c0*/  R2UR UR4, R4 ;  /* 0x00000000040472ca */ /* 0x000fe400000e0000 */
[----:B------:R-:W-:Y:S01]  /*314d0*/  R2UR UR5, R5 ;  /* 0x00000000050572ca */ /* 0x000fe200000e0000 */
[----:B------:R-:W-:-:S12]  /*314e0*/  BSSY B2, `(.L_x_3813) ;  /* 0x0000006000027945 */ /* 0x000fd80003800000 */
[----:B--2---:R0:W5:Y:S01]  /*314f0*/  LD.E R13, desc[UR4][R20.64] ;  /* 0x00000004140d7980 */ /* 0x004162000c101900 */
[----:B---3--:R-:W-:-:S04]  /*31500*/  LOP3.LUT R72, R72, 0x1, RZ, 0xfc, !PT ;  /* 0x0000000148487812 */ /* 0x008fc800078efcff */
[----:B------:R-:W-:-:S13]  /*31510*/  ISETP.NE.AND P0, PT, R72, 0x3, PT ;  /* 0x000000034800780c */ /* 0x000fda0003f05270 */
[----:B0-----:R-:W-:Y:S05]  /*31520*/  @!P0 BRA `(.L_x_3814) ;  /* 0x0000000000048947 */ /* 0x001fea0003800000 */
[----:B------:R-:W-:Y:S01]  /*31530*/  BPT.TRAP 0x1 ;  /* 0x000000040000795c */ /* 0x000fe20000300000 */
.L_x_3814:
[----:B------:R-:W-:Y:S05]  /*31540*/  BSYNC B2 ;  /* 0x0000000000027941 */ /* 0x000fea0003800000 */
.L_x_3813:
[C---:B------:R-:W-:Y:S02]  /*31550*/  R2UR UR6, R4.reuse ;  /* 0x00000000040672ca */ /* 0x040fe400000e0000 */
[C---:B------:R-:W-:Y:S02]  /*31560*/  R2UR UR7, R5.reuse ;  /* 0x00000000050772ca */ /* 0x040fe400000e0000 */
[----:B------:R-:W-:Y:S02]  /*31570*/  R2UR UR4, R4 ;  /* 0x00000000040472ca */ /* 0x000fe400000e0000 */
[----:B------:R-:W-:-:S09]  /*31580*/  R2UR UR5, R5 ;  /* 0x00000000050572ca */ /* 0x000fd200000e0000 */
[----:B------:R-:W2:Y:S04]  /*31590*/  LD.E.64 R20, desc[UR6][R14.64+0x20] ;  /* 0x000020060e147980 */ /* 0x000ea8000c101b00 */
[----:B------:R-:W3:Y:S01]  /*315a0*/  LD.E R7, desc[UR4][R14.64+0xc] ;  /* 0x00000c040e077980 */ /* 0x000ee2000c101900 */
[----:B--2---:R-:W-:-:S05]  /*315b0*/  MOV R20, R20 ;  /* 0x0000001400147202 */ /* 0x004fca0000000f00 */
[----:B-----5:R-:W-:-:S05]  /*315c0*/  IMAD R20, R13, 0x8, R20 ;  /* 0x000000080d147824 */ /* 0x020fca00078e0214 */
[----:B---3--:R-:W-:-:S04]  /*315d0*/  PRMT R7, R7, 0x654, R20 ;  /* 0x0000065407077816 */ /* 0x008fc80000000014 */
[----:B------:R0:W-:Y:S01]  /*315e0*/  SYNCS.ARRIVE.TRANS64.RED.A1T0 RZ, [R7+URZ], RZ ;  /* 0x000000ff07ff79a7 */ /* 0x0001e2000810043f */
[----:B------:R-:W2:Y:S04]  /*315f0*/  LD.E R13, desc[UR4][R8.64+0x24] ;  /* 0x00002404080d7980 */ /* 0x000ea8000c101900 */
[----:B------:R-:W3:Y:S04]  /*31600*/  LD.E R76, desc[UR4][R2.64] ;  /* 0x00000004024c7980 */ /* 0x000ee8000c101900 */
[----:B0-----:R-:W4:Y:S01]  /*31610*/  LD.E R7, desc[UR4][R8.64] ;  /* 0x0000000408077980 */ /* 0x001f22000c101900 */
[----:B------:R-:W-:-:S02]  /*31620*/  R2UR UR14, R4 ;  /* 0x00000000040e72ca */ /* 0x000fc400000e0000 */
[C---:B------:R-:W-:Y:S02]  /*31630*/  R2UR UR15, R5.reuse ;  /* 0x00000000050f72ca */ /* 0x040fe400000e0000 */
[C---:B------:R-:W-:Y:S02]  /*31640*/  R2UR UR10, R4.reuse ;  /* 0x00000000040a72ca */ /* 0x040fe400000e0000 */
[C---:B------:R-:W-:Y:S02]  /*31650*/  R2UR UR11, R5.reuse ;  /* 0x00000000050b72ca */ /* 0x040fe400000e0000 */
[C---:B------:R-:W-:Y:S02]  /*31660*/  R2UR UR8, R4.reuse ;  /* 0x00000000040872ca */ /* 0x040fe400000e0000 */
[----:B------:R-:W-:Y:S02]  /*31670*/  R2UR UR9, R5 ;  /* 0x00000000050972ca */ /* 0x000fe400000e0000 */
[----:B------:R-:W-:-:S03]  /*31680*/  R2UR UR12, R4 ;  /* 0x00000000040c72ca */ /* 0x000fc600000e0000 */
[----:B------:R-:W3:Y:S01]  /*31690*/  LD.E R2, desc[UR14][R8.64+0x18] ;  /* 0x0000180e08027980 */ /* 0x000ee2000c101900 */
[----:B------:R-:W-:-:S03]  /*316a0*/  R2UR UR13, R5 ;  /* 0x00000000050d72ca */ /* 0x000fc600000e0000 */
[----:B------:R-:W3:Y:S04]  /*316b0*/  LD.E R79, desc[UR10][R8.64+0xc] ;  /* 0x00000c0a084f7980 */ /* 0x000ee8000c101900 */
[----:B------:R-:W3:Y:S06]  /*316c0*/  LD.E R82, desc[UR8][R8.64+0x10] ;  /* 0x0000100808527980 */ /* 0x000eec000c101900 */
[----:B------:R-:W3:Y:S01]  /*316d0*/  LD.E R81, desc[UR12][R8.64+0x14] ;  /* 0x0000140c08517980 */ /* 0x000ee2000c101900 */
[----:B--2---:R-:W-:-:S13]  /*316e0*/  ISETP.NE.AND P0, PT, R13, 0x1, PT ;  /* 0x000000010d00780c */ /* 0x004fda0003f05270 */
[C---:B------:R-:W-:Y:S02]  /*316f0*/  @P0 R2UR UR4, R4.reuse ;  /* 0x00000000040402ca */ /* 0x040fe400000e0000 */
[C---:B------:R-:W-:Y:S02]  /*31700*/  @P0 R2UR UR5, R5.reuse ;  /* 0x00000000050502ca */ /* 0x040fe400000e0000 */
[----:B------:R-:W-:Y:S02]  /*31710*/  @P0 R2UR UR6, R4 ;  /* 0x00000000040602ca */ /* 0x000fe400000e0000 */
[----:B------:R-:W-:-:S09]  /*31720*/  @P0 R2UR UR7, R5 ;  /* 0x00000000050702ca */ /* 0x000fd200000e0000 */
[----:B------:R-:W2:Y:S04]  /*31730*/  @P0 LD.E R77, desc[UR4][R8.64+0x28] ;  /* 0x00002804084d0980 */ /* 0x000ea8000c101900 */
[----:B------:R-:W2:Y:S01]  /*31740*/  @P0 LD.E R80, desc[UR6][R8.64+0x2c] ;  /* 0x00002c0608500980 */ /* 0x000ea2000c101900 */
[C---:B------:R-:W-:Y:S02]  /*31750*/  R2UR UR4, R4.reuse ;  /* 0x00000000040472ca */ /* 0x040fe400000e0000 */
[C---:B------:R-:W-:Y:S02]  /*31760*/  R2UR UR5, R5.reuse ;  /* 0x00000000050572ca */ /* 0x040fe400000e0000 */
[----:B------:R-:W-:Y:S02]  /*31770*/  R2UR UR6, R4 ;  /* 0x00000000040672ca */ /* 0x000fe400000e0000 */
[----:B------:R-:W-:-:S09]  /*31780*/  R2UR UR7, R5 ;  /* 0x00000000050772ca */ /* 0x000fd200000e0000 */
[----:B------:R-:W2:Y:S04]  /*31790*/  LD.E R14, desc[UR4][R8.64+0x8] ;  /* 0x00000804080e7980 */ /* 0x000ea8000c101900 */
[----:B------:R-:W2:Y:S01]  /*317a0*/  LD.E R3, desc[UR6][R8.64+0x4] ;  /* 0x0000040608037980 */ /* 0x000ea2000c101900 */
        /* <DEDUP_REMOVED lines=10> */
[----:B------:R-:W-:Y:S02]  /*31850*/  LEA.HI R15, R15, R72, RZ, 0x5 ;  /* 0x000000480f0f7211 */ /* 0x000fe400078f28ff */
[----:B------:R-:W-:Y:S02]  /*31860*/  SHF.R.S32.HI R20, RZ, 0x7, R13 ;  /* 0x00000007ff147819 */ /* 0x000fe4000001140d */
[----:B------:R-:W-:Y:S01]  /*31870*/  LEA.HI R74, R74, R73, RZ, 0x3 ;  /* 0x000000494a4a7211 */ /* 0x000fe200078f18ff */
[----:B------:R-:W-:Y:S01]  /*31880*/  IMAD.IADD R78, R7, 0x1, -R78 ;  /* 0x00000001074e7824 */ /* 0x000fe200078e0a4e */
[----:B------:R-:W-:Y:S02]  /*31890*/  SHF.R.S32.HI R15, RZ, 0x5, R15 ;  /* 0x00000005ff0f7819 */ /* 0x000fe4000001140f */
[----:B------:R-:W-:Y:S02]  /*318a0*/  LEA.HI R13, R13, R20, RZ, 0x1 ;  /* 0x000000140d0d7211 */ /* 0x000fe400078f08ff */
[----:B------:R-:W-:Y:S01]  /*318b0*/  LOP3.LUT R74, R74, 0xfffffff8, RZ, 0xc0, !PT ;  /* 0xfffffff84a4a7812 */ /* 0x000fe200078ec0ff */
[----:B---3--:R-:W-:Y:S01]  /*318c0*/  IMAD R15, R76, 0x8, R15 ;  /* 0x000000084c0f7824 */ /* 0x008fe200078e020f */
[----:B------:R-:W-:-:S02]  /*318d0*/  LOP3.LUT R13, R13, 0x3fffffe, RZ, 0xc0, !PT ;  /* 0x03fffffe0d0d7812 */ /* 0x000fc400078ec0ff */
[----:B------:R-:W-:Y:S01]  /*318e0*/  LEA.HI R7, R78, R78, RZ, 0x1 ;  /* 0x0000004e4e077211 */ /* 0x000fe200078f08ff */
[----:B------:R-:W-:Y:S02]  /*318f0*/  IMAD.IADD R74, R73, 0x1, -R74 ;  /* 0x00000001494a7824 */ /* 0x000fe400078e0a4a */
[----:B------:R-:W-:Y:S01]  /*31900*/  IMAD.IADD R13, R20, 0x1, -R13 ;  /* 0x00000001140d7824 */ /* 0x000fe200078e0a0d */
[----:B------:R-:W-:Y:S01]  /*31910*/  LOP3.LUT R7, R7, 0x1ffffffe, RZ, 0xc0, !PT ;  /* 0x1ffffffe07077812 */ /* 0x000fe200078ec0ff */
[----:B------:R-:W-:-:S04]  /*31920*/  IMAD.U32 R74, R15, 0x10, R74 ;  /* 0x000000100f4a7824 */ /* 0x000fc800078e004a */
[----:B------:R-:W-:Y:S02]  /*31930*/  IMAD.IADD R7, R78, 0x1, -R7 ;  /* 0x000000014e077824 */ /* 0x000fe400078e0a07 */
[----:B------:R-:W-:-:S04]  /*31940*/  IMAD R74, R13, 0x40, R74 ;  /* 0x000000400d4a7824 */ /* 0x000fc800078e024a */
[----:B------:R-:W-:Y:S01]  /*31950*/  IMAD R74, R7, 0x8, R74 ;  /* 0x00000008074a7824 */ /* 0x000fe200078e024a */
[----:B------:R-:W-:Y:S01]  /*31960*/  LOP3.LUT R21, R21, 0x7ffffffc, RZ, 0xc0, !PT ;  /* 0x7ffffffc15157812 */ /* 0x000fe200078ec0ff */
[----:B------:R-:W-:Y:S01]  /*31970*/  IMAD.MOV.U32 R7, RZ, RZ, -0x60 ;  /* 0xffffffa0ff077424 */ /* 0x000fe200078e00ff */
[----:B------:R-:W-:-:S03]  /*31980*/  ISETP.GE.AND P1, PT, R2, 0x1, PT ;  /* 0x000000010200780c */ /* 0x000fc60003f26270 */
[----:B------:R-:W-:Y:S02]  /*31990*/  IMAD.IADD R21, R72, 0x1, -R21 ;  /* 0x0000000148157824 */ /* 0x000fe400078e0a15 */
[----:B------:R-:W-:-:S04]  /*319a0*/  IMAD R20, R10, R7, 0x1 ;  /* 0x000000010a147424 */ /* 0x000fc800078e0207 */
[----:B------:R-:W-:Y:S01]  /*319b0*/  IMAD R20, R21, -0x2, R20 ;  /* 0xfffffffe15147824 */ /* 0x000fe200078e0214 */
[----:B------:R-:W-:Y:S01]  /*319c0*/  LOP3.LUT R72, RZ, R79, RZ, 0x33, !PT ;  /* 0x0000004fff487212 */ /* 0x000fe200078e33ff */
[----:B------:R-:W-:Y:S01]  /*319d0*/  BSSY B2, `(.L_x_3815) ;  /* 0x000002d000027945 */ /* 0x000fe20003800000 */
[----:B------:R-:W-:Y:S02]  /*319e0*/  IMAD R81, R10, -0x60, R81 ;  /* 0xffffffa00a517824 */ /* 0x000fe400078e0251 */
[----:B------:R-:W-:Y:S02]  /*319f0*/  VIADD R73, R20, 0xffffffff ;  /* 0xffffffff14497836 */ /* 0x000fe40000000000 */
[----:B--2---:R-:W-:-:S05]  /*31a00*/  @P0 IMAD.HI.U32 R77, R74, R77, RZ ;  /* 0x0000004d4a4d0227 */ /* 0x004fca00078e00ff */
[----:B------:R-:W-:-:S05]  /*31a10*/  @P0 SHF.R.U32.HI R74, RZ, R80, R77 ;  /* 0x00000050ff4a0219 */ /* 0x000fca000001164d */
[----:B------:R-:W0:Y:S01]  /*31a20*/  SHFL.IDX PT, R13, R74, RZ, 0x1c1f ;  /* 0x001c1fff4a0d7589 */ /* 0x000e2200000e0000 */
[----:B------:R-:W-:-:S05]  /*31a30*/  IADD3 R7, -R3, R20, R14 ;  /* 0x0000001403077210 */ /* 0x000fca0007ffe10e */
        /* <DEDUP_REMOVED lines=21> */
.L_x_3820:
[----:B------:R-:W-:Y:S05]  /*31b90*/  BSYNC B4 ;  /* 0x0000000000047941 */ /* 0x000fea0003800000 */
.L_x_3819:
[----:B------:R-:W-:Y:S01]  /*31ba0*/  LOP3.LUT R13, RZ, R13, RZ, 0x33, !PT ;  /* 0x0000000dff0d7212 */ /* 0x000fe200078e33ff */
[----:B------:R-:W-:Y:S06]  /*31bb0*/  BRA `(.L_x_3821) ;  /* 0x0000000000287947 */ /* 0x000fec0003800000 */
.L_x_3818:
        /* <DEDUP_REMOVED lines=10> */
.L_x_3821:
[----:B------:R-:W-:Y:S05]  /*31c60*/  BSYNC B3 ;  /* 0x0000000000037941 */ /* 0x000fea0003800000 */
.L_x_3817:
[----:B------:R-:W-:-:S05]  /*31c70*/  IMAD R20, R2, R13, R73 ;  /* 0x0000000d02147224 */ /* 0x000fca00078e0249 */
[----:B------:R-:W-:Y:S02]  /*31c80*/  VIMNMX R15, R15, R20, !PT ;  /* 0x000000140f0f7248 */ /* 0x000fe40007fe0100 */
[----:B------:R-:W-:-:S07]  /*31c90*/  VIADDMNMX R7, R20, R2, R7, PT ;  /* 0x0000000214077246 */ /* 0x000fce0003800107 */
.L_x_3816:
[----:B------:R-:W-:Y:S05]  /*31ca0*/  BSYNC B2 ;  /* 0x0000000000027941 */ /* 0x000fea0003800000 */
.L_x_3815:
        /* <DEDUP_REMOVED lines=38> */
[----:B------:R-:W-:Y:S01]  /*31f10*/  FSEL R13, R40, -INF , !P2 ;  /* 0xff800000280d7808 */ /* 0x000fe20005000000 */
[----:B0-----:R-:W-:Y:S01]  /*31f20*/  IMAD.IADD R40, R21, 0x1, R74 ;  /* 0x0000000115287824 */ /* 0x001fe200078e024a */
        /* <DEDUP_REMOVED lines=96> */
.L_x_3827:
[----:B------:R-:W-:Y:S05]  /*32530*/  BSYNC B4 ;  /* 0x0000000000047941 */ /* 0x000fea0003800000 */
.L_x_3826:
[----:B------:R-:W-:Y:S01]  /*32540*/  LOP3.LUT R3, RZ, R3, RZ, 0x33, !PT ;  /* 0x00000003ff037212 */ /* 0x000fe200078e33ff */
[----:B------:R-:W-:Y:S06]  /*32550*/  BRA `(.L_x_3828) ;  /* 0x0000000000287947 */ /* 0x000fec0003800000 */
.L_x_3825:
        /* <DEDUP_REMOVED lines=10> */
.L_x_3828:
[----:B------:R-:W-:Y:S05]  /*32600*/  BSYNC B3 ;  /* 0x0000000000037941 */ /* 0x000fea0003800000 */
.L_x_3824:
[----:B------:R-:W-:-:S05]  /*32610*/  IMAD R3, R2, R3, R73 ;  /* 0x0000000302037224 */ /* 0x000fca00078e0249 */
[----:B------:R-:W-:Y:S02]  /*32620*/  VIADDMNMX R7, R3, R2, R7, PT ;  /* 0x0000000203077246 */ /* 0x000fe40003800107 */
[----:B------:R-:W-:-:S07]  /*32630*/  VIMNMX R40, R40, R3, !PT ;  /* 0x0000000328287248 */ /* 0x000fce0007fe0100 */
.L_x_3823:
[----:B------:R-:W-:Y:S05]  /*32640*/  BSYNC B2 ;  /* 0x0000000000027941 */ /* 0x000fea0003800000 */
.L_x_3822:
[----:B------:R-:W2:Y:S01]  /*32650*/  LDL.64 R14, [R0+0x70] ;  /* 0x00007000000e7983 */ /* 0x000ea20000100a00 */
[----:B------:R-:W-:Y:S02]  /*32660*/  R2UR UR4, R4 ;  /* 0x00000000040472ca */ /* 0x000fe400000e0000 */
[----:B------:R-:W-:Y:S02]  /*32670*/  R2UR UR5, R5 ;  /* 0x00000000050572ca */ /* 0x000fe400000e0000 */
[----:B------:R-:W-:Y:S02]  /*32680*/  ISETP.GT.AND P0, PT, R40, 0x1, !P0 ;  /* 0x000000012800780c */ /* 0x000fe40004704270 */
[----:B------:R-:W-:Y:S02]  /*32690*/  ISETP.NE.AND P6, PT, R76, RZ, PT ;  /* 0x000000ff4c00720c */ /* 0x000fe40003fc5270 */
[----:B------:R-:W-:Y:S02]  /*326a0*/  ISETP.LT.OR P0, PT, R7, 0x2, P0 ;  /* 0x000000020700780c */ /* 0x000fe40000701670 */
[----:B------:R-:W-:-:S02]  /*326b0*/  ISETP.GT.AND P1, PT, R40, 0x8, !P1 ;  /* 0x000000082800780c */ /* 0x000fc40004f24270 */
[----:B------:R-:W-:Y:S02]  /*326c0*/  FSEL R76, R27, -INF , !P0 ;  /* 0xff8000001b4c7808 */ /* 0x000fe40004000000 */
[----:B------:R-:W-:Y:S02]  /*326d0*/  ISETP.NE.AND P0, PT, R75, RZ, PT ;  /* 0x000000ff4b00720c */ /* 0x000fe40003f05270 */
[C---:B------:R-:W-:Y:S02]  /*326e0*/  ISETP.LT.OR P1, PT, R7.reuse, 0x9, P1 ;  /* 0x000000090700780c */ /* 0x040fe40000f21670 */
[----:B------:R-:W-:Y:S02]  /*326f0*/  ISETP.GT.AND P0, PT, R40, 0x9, !P0 ;  /* 0x000000092800780c */ /* 0x000fe40004704270 */
[----:B------:R-:W-:Y:S02]  /*32700*/  FSEL R21, R30, -INF , !P1 ;  /* 0xff8000001e157808 */ /* 0x000fe40004800000 */
        /* <DEDUP_REMOVED lines=55> */
[C---:B------:R-:W-:Y:S01]  /*32a80*/  ISETP.GT.AND P0, PT, R40.reuse, RZ, !P6 ;  /* 0x000000ff2800720c */ /* 0x040fe20007704270 */
[----:B--2---:R-:W2:Y:S03]  /*32a90*/  LD.E.64 R2, desc[UR4][R14.64] ;  /* 0x000000040e027980 */ /* 0x004ea6000c101b00 */
[----:B------:R-:W-:Y:S02]  /*32aa0*/  ISETP.LT.OR P0, PT, R7, 0x1, P0 ;  /* 0x000000010700780c */ /* 0x000fe40000701670 */
[----:B------:R-:W-:Y:S01]  /*32ab0*/  ISETP.GT.AND P1, PT, R40, 0x48, !P1 ;  /* 0x000000482800780c */ /* 0x000fe20004f24270 */
[----:B------:R-:W3:Y:S01]  /*32ac0*/  LD.E R35, desc[UR4][R14.64+0x10] ;  /* 0x000010040e237980 */ /* 0x000ee2000c101900 */
[----:B------:R-:W-:-:S02]  /*32ad0*/  FSEL R26, R26, -INF , !P0 ;  /* 0xff8000001a1a7808 */ /* 0x000fc40004000000 */
[----:B------:R-:W-:Y:S02]  /*32ae0*/  ISETP.NE.AND P0, PT, R91, RZ, PT ;  /* 0x000000ff5b00720c */ /* 0x000fe40003f05270 */
[C---:B------:R-:W-:Y:S02]  /*32af0*/  ISETP.GT.AND P2, PT, R40.reuse, 0x49, !P2 ;  /* 0x000000492800780c */ /* 0x040fe40005744270 */
[----:B------:R-:W-:Y:S02]  /*32b00*/  ISETP.GT.AND P0, PT, R40, 0x41, !P0 ;  /* 0x000000412800780c */ /* 0x000fe40004704270 */
[----:B------:R-:W-:Y:S02]  /*32b10*/  ISETP.NE.AND P6, PT, R81, RZ, PT ;  /* 0x000000ff5100720c */ /* 0x000fe40003fc5270 */
[C---:B------:R-:W-:Y:S02]  /*32b20*/  ISETP.LT.OR P0, PT, R7.reuse, 0x42, P0 ;  /* 0x000000420700780c */ /* 0x040fe40000701670 */
[----:B------:R-:W-:-:S02]  /*32b30*/  ISETP.LT.OR P1, PT, R7, 0x49, P1 ;  /* 0x000000490700780c */ /* 0x000fc40000f21670 */
[----:B------:R-:W-:Y:S02]  /*32b40*/  FSEL R59, R59, -INF , !P0 ;  /* 0xff8000003b3b7808 */ /* 0x000fe40004000000 */
[----:B------:R-:W-:Y:S02]  /*32b50*/  ISETP.GT.AND P3, PT, R40, 0x50, !P3 ;  /* 0x000000502800780c */ /* 0x000fe40005f64270 */
[----:B------:R-:W-:Y:S02]  /*32b60*/  ISETP.LT.OR P2, PT, R7, 0x4a, P2 ;  /* 0x0000004a0700780c */ /* 0x000fe40001741670 */
[----:B------:R-:W-:Y:S02]  /*32b70*/  FSEL R62, R62, -INF , !P1 ;  /* 0xff8000003e3e7808 */ /* 0x000fe40004800000 */
[C---:B------:R-:W-:Y:S02]  /*32b80*/  ISETP.GT.AND P4, PT, R40.reuse, 0x51, !P4 ;  /* 0x000000512800780c */ /* 0x040fe40006784270 */
[----:B------:R-:W-:-:S02]  /*32b90*/  ISETP.GT.AND P5, PT, R40, 0x58, !P5 ;  /* 0x000000582800780c */ /* 0x000fc40006fa4270 */
[----:B------:R-:W-:Y:S02]  /*32ba0*/  ISETP.GT.AND P6, PT, R40, 0x59, !P6 ;  /* 0x000000592800780c */ /* 0x000fe400077c4270 */
[----:B------:R-:W-:Y:S02]  /*32bb0*/  ISETP.LT.OR P3, PT, R7, 0x51, P3 ;  /* 0x000000510700780c */ /* 0x000fe40001f61670 */
[----:B------:R-:W-:Y:S02]  /*32bc0*/  FSEL R63, R63, -INF , !P2 ;  /* 0xff8000003f3f7808 */ /* 0x000fe40005000000 */
[C---:B------:R-:W-:Y:S02]  /*32bd0*/  ISETP.LT.OR P4, PT, R7.reuse, 0x52, P4 ;  /* 0x000000520700780c */ /* 0x040fe40002781670 */
[C---:B------:R-:W-:Y:S02]  /*32be0*/  ISETP.LT.OR P5, PT, R7.reuse, 0x59, P5 ;  /* 0x000000590700780c */ /* 0x040fe40002fa1670 */
[----:B------:R-:W-:-:S02]  /*32bf0*/  ISETP.LT.OR P6, PT, R7, 0x5a, P6 ;  /* 0x0000005a0700780c */ /* 0x000fc400037c1670 */
[----:B------:R-:W-:Y:S02]  /*32c00*/  FSEL R66, R66, -INF , !P3 ;  /* 0xff80000042427808 */ /* 0x000fe40005800000 */
[----:B------:R-:W-:Y:S02]  /*32c10*/  FSEL R67, R67, -INF , !P4 ;  /* 0xff80000043437808 */ /* 0x000fe40006000000 */
[----:B------:R-:W-:Y:S02]  /*32c20*/  FSEL R70, R70, -INF , !P5 ;  /* 0xff80000046467808 */ /* 0x000fe40006800000 */
[----:B------:R-:W-:Y:S02]  /*32c30*/  R2UR UR6, R4 ;  /* 0x00000000040672ca */ /* 0x000fe400000e0000 */
        /* <DEDUP_REMOVED lines=52> */
[----:B------:R-:W-:Y:S04]  /*32f80*/  ST.E.64 desc[UR4][R14.64], R8 ;  /* 0x000000080e007985 */ /* 0x000fe8000c101b04 */
[----:B------:R-:W2:Y:S01]  /*32f90*/  LD.E R34, desc[UR6][R14.64+0x4] ;  /* 0x000004060e227980 */ /* 0x000ea2000c101900 */
[----:B0-----:R-:W-:-:S05]  /*32fa0*/  FMNMX.FTZ R7, R8, R7, !PT ;  /* 0x0000000708077209 */ /* 0x001fca0007810000 */
[----:B------:R-:W0:Y:S02]  /*32fb0*/  SHFL.BFLY PT, R30, R7, 0x1, 0x1f ;  /* 0x0c201f00071e7f89 */ /* 0x000e2400000e0000 */
[----:B0-----:R-:W-:Y:S02]  /*32fc0*/  FMNMX.FTZ R31, R7, R30, !PT ;  /* 0x0000001e071f7209 */ /* 0x001fe40007810000 */
[----:B------:R-:W3:Y:S04]  /*32fd0*/  LD.E R30, desc[UR4][R14.64+0x20] ;  /* 0x000020040e1e7980 */ /* 0x000ee8000c101900 */
[----:B------:R-:W-:Y:S04]  /*32fe0*/  ST.E desc[UR4][R14.64], R31 ;  /* 0x0000001f0e007985 */ /* 0x000fe8000c101904 */
[----:B------:R-:W4:Y:S01]  /*32ff0*/  LD.E R38, desc[UR6][R14.64] ;  /* 0x000000060e267980 */ /* 0x000f22000c101900 */
[----:B------:R-:W-:-:S02]  /*33000*/  R2UR UR8, R4 ;  /* 0x00000000040872ca */ /* 0x000fc400000e0000 */
[----:B------:R-:W-:Y:S01]  /*33010*/  R2UR UR9, R5 ;  /* 0x00000000050972ca */ /* 0x000fe200000e0000 */
[----:B--2---:R-:W0:Y:S02]  /*33020*/  SHFL.BFLY PT, R7, R34, 0x2, 0x1f ;  /* 0x0c401f0022077f89 */ /* 0x004e2400000e0000 */
[----:B0-----:R-:W-:-:S05]  /*33030*/  FMNMX.FTZ R7, R7, R34, !PT ;  /* 0x0000002207077209 */ /* 0x001fca0007810000 */
[----:B------:R-:W0:Y:S01]  /*33040*/  SHFL.BFLY PT, R8, R7, 0x1, 0x1f ;  /* 0x0c201f0007087f89 */ /* 0x000e2200000e0000 */
[C---:B----4-:R-:W-:Y:S02]  /*33050*/  FSETP.NEU.FTZ.AND P0, PT, R38.reuse, -INF , PT ;  /* 0xff8000002600780b */ /* 0x050fe40003f1d000 */
[----:B0-----:R-:W-:Y:S02]  /*33060*/  FMNMX.FTZ R9, R7, R8, !PT ;  /* 0x0000000807097209 */ /* 0x001fe40007810000 */
[----:B------:R-:W-:Y:S02]  /*33070*/  FSEL R31, R38, RZ, P0 ;  /* 0x000000ff261f7208 */ /* 0x000fe40000000000 */
[----:B------:R-:W-:-:S03]  /*33080*/  FSETP.NEU.FTZ.AND P0, PT, R9, -INF , PT ;  /* 0xff8000000900780b */ /* 0x000fc60003f1d000 */
[----:B------:R-:W-:Y:S01]  /*33090*/  FADD.FTZ R31, R2, -R31 ;  /* 0x8000001f021f7221 */ /* 0x000fe20000010000 */
[----:B------:R-:W-:-:S03]  /*330a0*/  FSEL R2, R9, RZ, P0 ;  /* 0x000000ff09027208 */ /* 0x000fc60000000000 */
[----:B---3--:R-:W-:Y:S02]  /*330b0*/  FMUL.FTZ R8, R31, R30 ;  /* 0x0000001e1f087220 */ /* 0x008fe40000410000 */
[----:B------:R-:W-:-:S04]  /*330c0*/  FADD.FTZ R3, R3, -R2 ;  /* 0x8000000203037221 */ /* 0x000fc80000010000 */
[----:B------:R-:W-:Y:S01]  /*330d0*/  FMUL.FTZ R30, R30, R3 ;  /* 0x000000031e1e7220 */ /* 0x000fe20000410000 */
[----:B------:R-:W0:Y:S08]  /*330e0*/  MUFU.EX2 R8, R8 ;  /* 0x0000000800087308 */ /* 0x000e300000000800 */
[----:B------:R-:W1:Y:S01]  /*330f0*/  MUFU.EX2 R7, R30 ;  /* 0x0000001e00077308 */ /* 0x000e620000000800 */
[----:B------:R2:W-:Y:S01]  /*33100*/  ST.E desc[UR4][R14.64+0x4], R9 ;  /* 0x000004090e007985 */ /* 0x0005e2000c101904 */
[----:B0-----:R-:W-:Y:S01]  /*33110*/  FMUL.FTZ R35, R8, R35 ;  /* 0x0000002308237220 */ /* 0x001fe20000410000 */
[----:B-1----:R-:W-:-:S04]  /*33120*/  FMUL.FTZ R31, R7, R40 ;  /* 0x00000028071f7220 */ /* 0x002fc80000410000 */
[----:B------:R-:W-:Y:S04]  /*33130*/  ST.E desc[UR6][R14.64+0x10], R35 ;  /* 0x000010230e007985 */ /* 0x000fe8000c101906 */
[----:B------:R0:W-:Y:S04]  /*33140*/  ST.E desc[UR8][R14.64+0x14], R31 ;  /* 0x0000141f0e007985 */ /* 0x0001e8000c101908 */
[----:B------:R-:W3:Y:S04]  /*33150*/  LDL.64 R2, [R0+0x70] ;  /* 0x0000700000027983 */ /* 0x000ee80000100a00 */
[----:B---3--:R-:W0:Y:S04]  /*33160*/  LD.E R78, desc[UR6][R2.64+0x20] ;  /* 0x00002006024e7980 */ /* 0x008e28000c101900 */
[----:B------:R-:W0:Y:S04]  /*33170*/  LD.E R39, desc[UR4][R2.64] ;  /* 0x0000000402277980 */ /* 0x000e28000c101900 */
[----:B------:R-:W3:Y:S04]  /*33180*/  LD.E R79, desc[UR4][R2.64+0x4] ;  /* 0x00000404024f7980 */ /* 0x000ee8000c101900 */
[----:B------:R-:W4:Y:S04]  /*33190*/  LD.E R77, desc[UR4][R2.64+0x10] ;  /* 0x00001004024d7980 */ /* 0x000f28000c101900 */
[----:B--2---:R-:W2:Y:S01]  /*331a0*/  LD.E R9, desc[UR6][R2.64+0x14] ;  /* 0x0000140602097980 */ /* 0x004ea2000c101900 */
[C---:B0-----:R-:W-:Y:S01]  /*331b0*/  FMUL.FTZ R14, R39.reuse, R78 ;  /* 0x0000004e270e7220 */ /* 0x041fe20000410000 */
[----:B------:R-:W-:-:S04]  /*331c0*/  FSETP.NEU.FTZ.AND P0, PT, R39, -INF , PT ;  /* 0xff8000002700780b */ /* 0x000fc80003f1d000 */
[----:B------:R-:W-:Y:S02]  /*331d0*/  FSEL R15, R14, RZ, P0 ;  /* 0x000000ff0e0f7208 */ /* 0x000fe40000000000 */
[----:B---3--:R-:W-:-:S03]  /*331e0*/  FSETP.NEU.FTZ.AND P0, PT, R79, -INF , PT ;  /* 0xff8000004f00780b */ /* 0x008fc60003f1d000 */
[----:B------:R-:W-:Y:S01]  /*331f0*/  FFMA.FTZ R158, R45, R78, -R15 ;  /* 0x0000004e2d9e7223 */ /* 0x000fe2000001080f */
[----:B------:R-:W-:-:S05]  /*33200*/  FMUL.FTZ R45, R78, R79 ;  /* 0x0000004f4e2d7220 */ /* 0x000fca0000410000 */
[----:B------:R-:W-:Y:S01]  /*33210*/  FSEL R45, R45, RZ, P0 ;  /* 0x000000ff2d2d7208 */ /* 0x000fe20000000000 */
[----:B------:R-:W-:-:S04]  /*33220*/  FFMA.FTZ R172, R41, R78, -R15 ;  /* 0x0000004e29ac7223 */ /* 0x000fc8000001080f */
[-C--:B------:R-:W-:Y:S01]  /*33230*/  FFMA.FTZ R30, R26, R78.reuse, -R45 ;  /* 0x0000004e1a1e7223 */ /* 0x080fe2000001082d */
[-C--:B------:R-:W-:Y:S01]  /*33240*/  FFMA.FTZ R42, R25, R78.reuse, -R15 ;  /* 0x0000004e192a7223 */ /* 0x080fe2000001080f */
[-C--:B------:R-:W-:Y:S01]  /*33250*/  FFMA.FTZ R173, R76, R78.reuse, -R45 ;  /* 0x0000004e4cad7223 */ /* 0x080fe2000001082d */
[----:B------:R-:W4:Y:S01]  /*33260*/  MUFU.EX2 R172, R172 ;  /* 0x000000ac00ac7308 */ /* 0x000f220000000800 */
[-CC-:B------:R-:W-:Y:S01]  /*33270*/  FFMA.FTZ R174, R29, R78.reuse, -R15.reuse ;  /* 0x0000004e1dae7223 */ /* 0x180fe2000001080f */
[-C--:B------:R-:W-:Y:S01]  /*33280*/  FFMA.FTZ R41, R28, R78.reuse, -R15 ;  /* 0x0000004e1c297223 */ /* 0x080fe2000001080f */
[----:B------:R-:W-:-:S05]  /*33290*/  FFMA.FTZ R29, R21, R78, -R45 ;  /* 0x0000004e151d7223 */ /* 0x000fca000001082d */
[----:B------:R-:W2:Y:S01]  /*332a0*/  MUFU.EX2 R30, R30 ;  /* 0x0000001e001e7308 */ /* 0x000ea20000000800 */
[-C--:B------:R-:W-:Y:S01]  /*332b0*/  FFMA.FTZ R175, R75, R78.reuse, -R45 ;  /* 0x0000004e4baf7223 */ /* 0x080fe2000001082d */
[----:B------:R-:W-:-:S06]  /*332c0*/  FFMA.FTZ R40, R32, R78, -R15 ;  /* 0x0000004e20287223 */ /* 0x000fcc000001080f */
[----:B------:R-:W0:Y:S01]  /*332d0*/  MUFU.EX2 R42, R42 ;  /* 0x0000002a002a7308 */ /* 0x000e220000000800 */
[----:B------:R-:W-:-:S07]  /*332e0*/  FFMA.FTZ R28, R27, R78, -R45 ;  /* 0x0000004e1b1c7223 */ /* 0x000fce000001082d */
[----:B------:R-:W1:Y:S01]  /*332f0*/  MUFU.EX2 R173, R173 ;  /* 0x000000ad00ad7308 */ /* 0x000e620000000800 */
[-C--:B------:R-:W-:Y:S01]  /*33300*/  FFMA.FTZ R152, R33, R78.reuse, -R15 ;  /* 0x0000004e21987223 */ /* 0x080fe2000001080f */
[----:B------:R-:W-:-:S06]  /*33310*/  FFMA.FTZ R153, R74, R78, -R45 ;  /* 0x0000004e4a997223 */ /* 0x000fcc000001082d */
[----:B------:R-:W3:Y:S08]  /*33320*/  MUFU.EX2 R41, R41 ;  /* 0x0000002900297308 */ /* 0x000ef00000000800 */
[----:B------:R-:W3:Y:S01]  /*33330*/  MUFU.EX2 R29, R29 ;  /* 0x0000001d001d7308 */ /* 0x000ee20000000800 */
[----:B----4-:R-:W-:Y:S01]  /*33340*/  FADD.FTZ R77, R172, R77 ;  /* 0x0000004dac4d7221 */ /* 0x010fe20000010000 */
[----:B--2---:R-:W-:-:S06]  /*33350*/  FADD.FTZ R14, R30, R9 ;  /* 0x000000091e0e7221 */ /* 0x004fcc0000010000 */
[----:B------:R-:W2:Y:S01]  /*33360*/  MUFU.EX2 R174, R174 ;  /* 0x000000ae00ae7308 */ /* 0x000ea20000000800 */
[-C--:B------:R-:W-:Y:S01]  /*33370*/  FFMA.FTZ R39, R36, R78.reuse, -R15 ;  /* 0x0000004e24277223 */ /* 0x080fe2000001080f */
[----:B------:R-:W-:-:S06]  /*33380*/  FFMA.FTZ R27, R24, R78, -R45 ;  /* 0x0000004e181b7223 */ /* 0x000fcc000001082d */
[----:B------:R-:W4:Y:S01]  /*33390*/  MUFU.EX2 R175, R175 ;  /* 0x000000af00af7308 */ /* 0x000f220000000800 */
[----:B------:R-:W-:Y:S01]  /*333a0*/  FFMA.FTZ R156, R20, R78, -R15 ;  /* 0x0000004e149c7223 */ /* 0x000fe2000001080f */
[----:B0-----:R-:W-:Y:S01]  /*333b0*/  FADD.FTZ R20, R42, R77 ;  /* 0x0000004d2a147221 */ /* 0x001fe20000010000 */
[----:B-1----:R-:W-:-:S05]  /*333c0*/  FADD.FTZ R14, R173, R14 ;  /* 0x0000000ead0e7221 */ /* 0x002fca0000010000 */
[----:B------:R-:W0:Y:S01]  /*333d0*/  MUFU.EX2 R40, R40 ;  /* 0x0000002800287308 */ /* 0x000e220000000800 */
[-C--:B------:R-:W-:Y:S01]  /*333e0*/  FFMA.FTZ R154, R37, R78.reuse, -R15 ;  /* 0x0000004e259a7223 */ /* 0x080fe2000001080f */
[----:B------:R-:W-:-:S06]  /*333f0*/  FFMA.FTZ R155, R73, R78, -R45 ;  /* 0x0000004e499b7223 */ /* 0x000fcc000001082d */
[----:B------:R-:W1:Y:S01]  /*33400*/  MUFU.EX2 R28, R28 ;  /* 0x0000001c001c7308 */ /* 0x000e620000000800 */
[----:B---3--:R-:W-:Y:S01]  /*33410*/  FADD.FTZ R9, R41, R20 ;  /* 0x0000001429097221 */ /* 0x008fe20000010000 */
[----:B------:R-:W-:-:S06]  /*33420*/  FADD.FTZ R14, R29, R14 ;  /* 0x0000000e1d0e7221 */ /* 0x000fcc0000010000 */
[----:B------:R-:W3:Y:S01]  /*33430*/  MUFU.EX2 R152, R152 ;  /* 0x0000009800987308 */ /* 0x000ee20000000800 */
[-C--:B------:R-:W-:Y:S01]  /*33440*/  FFMA.FTZ R38, R13, R78.reuse, -R15 ;  /* 0x0000004e0d267223 */ /* 0x080fe2000001080f */
[----:B------:R-:W-:-:S06]  /*33450*/  FFMA.FTZ R26, R72, R78, -R45 ;  /* 0x0000004e481a7223 */ /* 0x000fcc000001082d */
[----:B------:R-:W3:Y:S01]  /*33460*/  MUFU.EX2 R153, R153 ;  /* 0x0000009900997308 */ /* 0x000ee20000000800 */
[----:B--2---:R-:W-:Y:S01]  /*33470*/  FADD.FTZ R9, R174, R9 ;  /* 0x00000009ae097221 */ /* 0x004fe20000010000 */
[----:B----4-:R-:W-:-:S06]  /*33480*/  FADD.FTZ R13, R175, R14 ;  /* 0x0000000eaf0d7221 */ /* 0x010fcc0000010000 */
[----:B------:R-:W2:Y:S01]  /*33490*/  MUFU.EX2 R39, R39 ;  /* 0x0000002700277308 */ /* 0x000ea20000000800 */
[----:B------:R-:W-:-:S07]  /*334a0*/  FFMA.FTZ R157, R43, R78, -R45 ;  /* 0x0000004e2b9d7223 */ /* 0x000fce000001082d */
[----:B------:R-:W4:Y:S01]  /*334b0*/  MUFU.EX2 R27, R27 ;  /* 0x0000001b001b7308 */ /* 0x000f220000000800 */
[----:B0-----:R-:W-:Y:S01]  /*334c0*/  FADD.FTZ R9, R40, R9 ;  /* 0x0000000928097221 */ /* 0x001fe20000010000 */
[----:B-1----:R-:W-:-:S06]  /*334d0*/  FADD.FTZ R14, R28, R13 ;  /* 0x0000000d1c0e7221 */ /* 0x002fcc0000010000 */
[----:B------:R-:W0:Y:S01]  /*334e0*/  MUFU.EX2 R154, R154 ;  /* 0x0000009a009a7308 */ /* 0x000e220000000800 */
[-C--:B------:R-:W-:Y:S01]  /*334f0*/  FFMA.FTZ R37, R44, R78.reuse, -R15 ;  /* 0x0000004e2c257223 */ /* 0x080fe2000001080f */
[----:B------:R-:W-:-:S06]  /*33500*/  FFMA.FTZ R25, R46, R78, -R45 ;  /* 0x0000004e2e197223 */ /* 0x000fcc000001082d */
[----:B------:R-:W1:Y:S01]  /*33510*/  MUFU.EX2 R155, R155 ;  /* 0x0000009b009b7308 */ /* 0x000e620000000800 */
[----:B---3--:R-:W-:Y:S01]  /*33520*/  FADD.FTZ R44, R152, R9 ;  /* 0x00000009982c7221 */ /* 0x008fe20000010000 */
[----:B------:R-:W-:-:S06]  /*33530*/  FADD.FTZ R14, R153, R14 ;  /* 0x0000000e990e7221 */ /* 0x000fcc0000010000 */
[----:B------:R-:W3:Y:S01]  /*33540*/  MUFU.EX2 R38, R38 ;  /* 0x0000002600267308 */ /* 0x000ee20000000800 */
[----:B------:R-:W-:-:S07]  /*33550*/  FFMA.FTZ R159, R47, R78, -R45 ;  /* 0x0000004e2f9f7223 */ /* 0x000fce000001082d */
[----:B------:R-:W3:Y:S01]  /*33560*/  MUFU.EX2 R26, R26 ;  /* 0x0000001a001a7308 */ /* 0x000ee20000000800 */
[----:B--2---:R-:W-:Y:S01]  /*33570*/  FADD.FTZ R9, R39, R44 ;  /* 0x0000002c27097221 */ /* 0x004fe20000010000 */
[----:B----4-:R-:W-:-:S06]  /*33580*/  FADD.FTZ R14, R27, R14 ;  /* 0x0000000e1b0e7221 */ /* 0x010fcc0000010000 */
[----:B------:R-:W2:Y:S01]  /*33590*/  MUFU.EX2 R156, R156 ;  /* 0x0000009c009c7308 */ /* 0x000ea20000000800 */
[-C--:B------:R-:W-:Y:S01]  /*335a0*/  FFMA.FTZ R36, R48, R78.reuse, -R15 ;  /* 0x0000004e30247223 */ /* 0x080fe2000001080f */
[----:B------:R-:W-:-:S06]  /*335b0*/  FFMA.FTZ R24, R50, R78, -R45 ;  /* 0x0000004e32187223 */ /* 0x000fcc000001082d */
        /* <DEDUP_REMOVED lines=31> */
[-CC-:B------:R-:W-:Y:S01]  /*337b0*/  FFMA.FTZ R33, R60, R78.reuse, -R15.reuse ;  /* 0x0000004e3c217223 */ /* 0x180fe2000001080f */
[-CC-:B------:R-:W-:Y:S01]  /*337c0*/  FFMA.FTZ R166, R61, R78.reuse, -R15.reuse ;  /* 0x0000004e3da67223 */ /* 0x180fe2000001080f */
[----:B------:R-:W-:-:S05]  /*337d0*/  FFMA.FTZ R32, R64, R78, -R15 ;  /* 0x0000004e40207223 */ /* 0x000fca000001080f */
[----:B------:R-:W3:Y:S01]  /*337e0*/  MUFU.EX2 R162, R162 ;  /* 0x000000a200a27308 */ /* 0x000ee20000000800 */
[-CC-:B------:R-:W-:Y:S01]  /*337f0*/  FFMA.FTZ R168, R65, R78.reuse, -R15.reuse ;  /* 0x0000004e41a87223 */ /* 0x180fe2000001080f */
[-CC-:B------:R-:W-:Y:S01]  /*33800*/  FFMA.FTZ R31, R68, R78.reuse, -R15.reuse ;  /* 0x0000004e441f7223 */ /* 0x180fe2000001080f */
[----:B------:R-:W-:-:S05]  /*33810*/  FFMA.FTZ R170, R69, R78, -R15 ;  /* 0x0000004e45aa7223 */ /* 0x000fca000001080f */
[----:B------:R-:W3:Y:S01]  /*33820*/  MUFU.EX2 R163, R163 ;  /* 0x000000a300a37308 */ /* 0x000ee20000000800 */
[----:B--2---:R-:W-:Y:S01]  /*33830*/  FADD.FTZ R9, R36, R9 ;  /* 0x0000000924097221 */ /* 0x004fe20000010000 */
[----:B----4-:R-:W-:Y:S01]  /*33840*/  FADD.FTZ R44, R24, R13 ;  /* 0x0000000d182c7221 */ /* 0x010fe20000010000 */
[----:B------:R-:W-:-:S05]  /*33850*/  FFMA.FTZ R15, R62, R78, -R45 ;  /* 0x0000004e3e0f7223 */ /* 0x000fca000001082d */
[----:B------:R-:W2:Y:S01]  /*33860*/  MUFU.EX2 R34, R34 ;  /* 0x0000002200227308 */ /* 0x000ea20000000800 */
[----:B0-----:R-:W-:Y:S01]  /*33870*/  FADD.FTZ R46, R160, R9 ;  /* 0x00000009a02e7221 */ /* 0x001fe20000010000 */
[----:B-1----:R-:W-:-:S06]  /*33880*/  FADD.FTZ R44, R161, R44 ;  /* 0x0000002ca12c7221 */ /* 0x002fcc0000010000 */
[----:B------:R-:W0:Y:S01]  /*33890*/  MUFU.EX2 R20, R20 ;  /* 0x0000001400147308 */ /* 0x000e220000000800 */
[----:B------:R-:W-:Y:S01]  /*338a0*/  FFMA.FTZ R167, R63, R78, -R45 ;  /* 0x0000004e3fa77223 */ /* 0x000fe2000001082d */
[----:B---3--:R-:W-:Y:S01]  /*338b0*/  FADD.FTZ R9, R35, R46 ;  /* 0x0000002e23097221 */ /* 0x008fe20000010000 */
[----:B------:R-:W-:-:S05]  /*338c0*/  FADD.FTZ R44, R21, R44 ;  /* 0x0000002c152c7221 */ /* 0x000fca0000010000 */
[----:B------:R-:W1:Y:S01]  /*338d0*/  MUFU.EX2 R164, R164 ;  /* 0x000000a400a47308 */ /* 0x000e620000000800 */
[----:B------:R-:W-:-:S07]  /*338e0*/  FFMA.FTZ R14, R66, R78, -R45 ;  /* 0x0000004e420e7223 */ /* 0x000fce000001082d */
[----:B------:R-:W3:Y:S01]  /*338f0*/  MUFU.EX2 R165, R165 ;  /* 0x000000a500a57308 */ /* 0x000ee20000000800 */
[----:B------:R-:W-:Y:S01]  /*33900*/  FADD.FTZ R9, R162, R9 ;  /* 0x00000009a2097221 */ /* 0x000fe20000010000 */
[----:B------:R-:W-:-:S06]  /*33910*/  FADD.FTZ R43, R163, R44 ;  /* 0x0000002ca32b7221 */ /* 0x000fcc0000010000 */
[----:B------:R-:W4:Y:S01]  /*33920*/  MUFU.EX2 R33, R33 ;  /* 0x0000002100217308 */ /* 0x000f220000000800 */
[----:B------:R-:W-:-:S07]  /*33930*/  FFMA.FTZ R169, R67, R78, -R45 ;  /* 0x0000004e43a97223 */ /* 0x000fce000001082d */
[----:B------:R-:W4:Y:S01]  /*33940*/  MUFU.EX2 R15, R15 ;  /* 0x0000000f000f7308 */ /* 0x000f220000000800 */
[----:B--2---:R-:W-:Y:S01]  /*33950*/  FADD.FTZ R9, R34, R9 ;  /* 0x0000000922097221 */ /* 0x004fe20000010000 */
[----:B0-----:R-:W-:-:S06]  /*33960*/  FADD.FTZ R44, R20, R43 ;  /* 0x0000002b142c7221 */ /* 0x001fcc0000010000 */
[----:B------:R-:W0:Y:S01]  /*33970*/  MUFU.EX2 R166, R166 ;  /* 0x000000a600a67308 */ /* 0x000e220000000800 */
[----:B------:R-:W-:-:S07]  /*33980*/  FFMA.FTZ R13, R70, R78, -R45 ;  /* 0x0000004e460d7223 */ /* 0x000fce000001082d */
[----:B------:R-:W2:Y:S01]  /*33990*/  MUFU.EX2 R167, R167 ;  /* 0x000000a700a77308 */ /* 0x000ea20000000800 */
[----:B-1----:R-:W-:Y:S01]  /*339a0*/  FADD.FTZ R46, R164, R9 ;  /* 0x00000009a42e7221 */ /* 0x002fe20000010000 */
[----:B---3--:R-:W-:-:S06]  /*339b0*/  FADD.FTZ R44, R165, R44 ;  /* 0x0000002ca52c7221 */ /* 0x008fcc0000010000 */
[----:B------:R-:W1:Y:S01]  /*339c0*/  MUFU.EX2 R32, R32 ;  /* 0x0000002000207308 */ /* 0x000e620000000800 */
[----:B------:R-:W-:-:S07]  /*339d0*/  FFMA.FTZ R171, R71, R78, -R45 ;  /* 0x0000004e47ab7223 */ /* 0x000fce000001082d */
[----:B------:R-:W3:Y:S01]  /*339e0*/  MUFU.EX2 R14, R14 ;  /* 0x0000000e000e7308 */ /* 0x000ee20000000800 */
[----:B----4-:R-:W-:Y:S01]  /*339f0*/  FADD.FTZ R9, R33, R46 ;  /* 0x0000002e21097221 */ /* 0x010fe20000010000 */
[----:B------:R-:W-:-:S06]  /*33a00*/  FADD.FTZ R44, R15, R44 ;  /* 0x0000002c0f2c7221 */ /* 0x000fcc0000010000 */
[----:B------:R-:W4:Y:S08]  /*33a10*/  MUFU.EX2 R168, R168 ;  /* 0x000000a800a87308 */ /* 0x000f300000000800 */
        /* <DEDUP_REMOVED lines=10> */
[----:B------:R-:W-:-:S03]  /*33ac0*/  FADD.FTZ R44, R169, R44 ;  /* 0x0000002ca92c7221 */ /* 0x000fc60000010000 */
[----:B0-----:R-:W-:Y:S01]  /*33ad0*/  FADD.FTZ R9, R31, R46 ;  /* 0x0000002e1f097221 */ /* 0x001fe20000010000 */
[----:B--2---:R-:W-:-:S03]  /*33ae0*/  FADD.FTZ R44, R13, R44 ;  /* 0x0000002c0d2c7221 */ /* 0x004fc60000010000 */
[----:B-1----:R-:W-:Y:S01]  /*33af0*/  FADD.FTZ R9, R170, R9 ;  /* 0x00000009aa097221 */ /* 0x002fe20000010000 */
[----:B---3--:R-:W-:-:S04]  /*33b00*/  FADD.FTZ R43, R171, R44 ;  /* 0x0000002cab2b7221 */ /* 0x008fc80000010000 */
[----:B------:R-:W-:Y:S04]  /*33b10*/  ST.E desc[UR4][R2.64+0x10], R9 ;  /* 0x0000100902007985 */ /* 0x000fe8000c101904 */
[----:B------:R0:W-:Y:S04]  /*33b20*/  ST.E desc[UR6][R2.64+0x14], R43 ;  /* 0x0000142b02007985 */ /* 0x0001e8000c101906 */
[----:B0-----:R-:W2:Y:S01]  /*33b30*/  LDL.64 R2, [R0+0x80] ;  /* 0x0000800000027983 */ /* 0x001ea20000100a00 */
        /* <DEDUP_REMOVED lines=94> */
[----:B------:R-:W2:Y:S01]  /*34120*/  LD.E R95, desc[UR22][R2.64+0x5c] ;  /* 0x00005c16025f7980 */ /* 0x000ea2000c101900 */
[----:B---3--:R-:W-:-:S03]  /*34130*/  FMUL.FTZ R91, R8, R91 ;  /* 0x0000005b085b7220 */ /* 0x008fc60000410000 */
[----:B------:R0:W-:Y:S01]  /*34140*/  ST.E desc[UR10][R2.64+0x60], R93 ;  /* 0x0000605d02007985 */ /* 0x0001e2000c10190a */
[----:B----4-:R-:W-:-:S03]  /*34150*/  FMUL.FTZ R87, R8, R87 ;  /* 0x0000005708577220 */ /* 0x010fc60000410000 */
[----:B------:R1:W-:Y:S01]  /*34160*/  ST.E desc[UR8][R2.64+0x54], R91 ;  /* 0x0000545b02007985 */ /* 0x0003e2000c101908 */
[----:B------:R-:W-:-:S03]  /*34170*/  FMUL.FTZ R89, R8, R89 ;  /* 0x0000005908597220 */ /* 0x000fc60000410000 */
[----:B------:R-:W3:Y:S04]  /*34180*/  LD.E R92, desc[UR14][R2.64+0x6c] ;  /* 0x00006c0e025c7980 */ /* 0x000ee8000c101900 */
[----:B0-----:R-:W4:Y:S01]  /*34190*/  LD.E R93, desc[UR12][R2.64+0x68] ;  /* 0x0000680c025d7980 */ /* 0x001f22000c101900 */
[C---:B------:R-:W-:Y:S01]  /*341a0*/  FMUL.FTZ R85, R8.reuse, R85 ;  /* 0x0000005508557220 */ /* 0x040fe20000410000 */
[C---:B------:R-:W-:Y:S02]  /*341b0*/  FMUL.FTZ R81, R8.reuse, R81 ;  /* 0x0000005108517220 */ /* 0x040fe40000410000 */
[----:B------:R0:W-:Y:S04]  /*341c0*/  ST.E desc[UR4][R2.64+0x44], R87 ;  /* 0x0000445702007985 */ /* 0x0001e8000c101904 */
[----:B-1----:R-:W3:Y:S01]  /*341d0*/  LD.E R91, desc[UR24][R2.64+0x78] ;  /* 0x00007818025b7980 */ /* 0x002ee2000c101900 */
[----:B------:R-:W-:-:S03]  /*341e0*/  FMUL.FTZ R83, R8, R83 ;  /* 0x0000005308537220 */ /* 0x000fc60000410000 */
[----:B------:R1:W-:Y:S04]  /*341f0*/  ST.E desc[UR6][R2.64+0x50], R89 ;  /* 0x0000505902007985 */ /* 0x0003e8000c101906 */
[----:B0-----:R-:W3:Y:S04]  /*34200*/  LD.E R87, desc[UR26][R2.64+0x7c] ;  /* 0x00007c1a02577980 */ /* 0x001ee8000c101900 */
[----:B------:R-:W3:Y:S01]  /*34210*/  LD.E R90, desc[UR16][R2.64+0x88] ;  /* 0x00008810025a7980 */ /* 0x000ee2000c101900 */
[----:B------:R-:W-:-:S03]  /*34220*/  FMUL.FTZ R79, R8, R79 ;  /* 0x0000004f084f7220 */ /* 0x000fc60000410000 */
[----:B-1----:R-:W3:Y:S04]  /*34230*/  LD.E R89, desc[UR18][R2.64+0x8c] ;  /* 0x00008c1202597980 */ /* 0x002ee8000c101900 */
[----:B------:R-:W3:Y:S04]  /*34240*/  LD.E R88, desc[UR20][R2.64+0x98] ;  /* 0x0000981402587980 */ /* 0x000ee8000c101900 */
[----:B------:R0:W-:Y:S04]  /*34250*/  ST.E desc[UR8][R2.64+0x40], R85 ;  /* 0x0000405502007985 */ /* 0x0001e8000c101908 */
[----:B------:R-:W3:Y:S01]  /*34260*/  LD.E R86, desc[UR6][R2.64+0x9c] ;  /* 0x00009c0602567980 */ /* 0x000ee2000c101900 */
[----:B------:R-:W-:-:S03]  /*34270*/  FMUL.FTZ R75, R8, R75 ;  /* 0x0000004b084b7220 */ /* 0x000fc60000410000 */
[----:B------:R1:W-:Y:S04]  /*34280*/  ST.E desc[UR4][R2.64+0x30], R81 ;  /* 0x0000305102007985 */ /* 0x0003e8000c101904 */
[----:B0-----:R-:W3:Y:S01]  /*34290*/  LD.E R85, desc[UR10][R2.64+0xa8] ;  /* 0x0000a80a02557980 */ /* 0x001ee2000c101900 */
[----:B------:R-:W-:-:S03]  /*342a0*/  FMUL.FTZ R77, R8, R77 ;  /* 0x0000004d084d7220 */ /* 0x000fc60000410000 */
[----:B------:R0:W-:Y:S04]  /*342b0*/  ST.E desc[UR6][R2.64+0x34], R83 ;  /* 0x0000345302007985 */ /* 0x0001e8000c101906 */
[----:B-1----:R-:W3:Y:S04]  /*342c0*/  LD.E R81, desc[UR12][R2.64+0xac] ;  /* 0x0000ac0c02517980 */ /* 0x002ee8000c101900 */
[----:B------:R-:W3:Y:S04]  /*342d0*/  LD.E R84, desc[UR14][R2.64+0xb8] ;  /* 0x0000b80e02547980 */ /* 0x000ee8000c101900 */
[----:B0-----:R-:W3:Y:S04]  /*342e0*/  LD.E R83, desc[UR16][R2.64+0xbc] ;  /* 0x0000bc1002537980 */ /* 0x001ee8000c101900 */
[----:B------:R-:W3:Y:S01]  /*342f0*/  LD.E R82, desc[UR18][R2.64+0xc8] ;  /* 0x0000c81202527980 */ /* 0x000ee2000c101900 */
[----:B------:R-:W-:-:S03]  /*34300*/  FMUL.FTZ R73, R8, R73 ;  /* 0x0000004908497220 */ /* 0x000fc60000410000 */
[----:B------:R0:W-:Y:S04]  /*34310*/  ST.E desc[UR10][R2.64+0x24], R79 ;  /* 0x0000244f02007985 */ /* 0x0001e8000c10190a */
[----:B------:R-:W3:Y:S01]  /*34320*/  LD.E R80, desc[UR20][R2.64+0xcc] ;  /* 0x0000cc1402507980 */ /* 0x000ee2000c101900 */
[----:B------:R-:W-:-:S03]  /*34330*/  FMUL.FTZ R71, R8, R71 ;  /* 0x0000004708477220 */ /* 0x000fc60000410000 */
[----:B------:R1:W-:Y:S04]  /*34340*/  ST.E desc[UR6][R2.64+0x14], R75 ;  /* 0x0000144b02007985 */ /* 0x0003e8000c101906 */
[----:B0-----:R-:W3:Y:S04]  /*34350*/  LD.E R79, desc[UR22][R2.64+0xd8] ;  /* 0x0000d816024f7980 */ /* 0x001ee8000c101900 */
[----:B------:R-:W3:Y:S01]  /*34360*/  LD.E R78, desc[UR24][R2.64+0xdc] ;  /* 0x0000dc18024e7980 */ /* 0x000ee2000c101900 */
[----:B------:R-:W-:-:S03]  /*34370*/  FMUL.FTZ R69, R8, R69 ;  /* 0x0000004508457220 */ /* 0x000fc60000410000 */
[----:B------:R0:W-:Y:S04]  /*34380*/  ST.E desc[UR8][R2.64+0x20], R77 ;  /* 0x0000204d02007985 */ /* 0x0001e8000c101908 */
[----:B-1----:R-:W3:Y:S04]  /*34390*/  LD.E R75, desc[UR10][R2.64+0xe8] ;  /* 0x0000e80a024b7980 */ /* 0x002ee8000c101900 */
[----:B------:R-:W3:Y:S04]  /*343a0*/  LD.E R76, desc[UR14][R2.64+0xf8] ;  /* 0x0000f80e024c7980 */ /* 0x000ee8000c101900 */
[----:B0-----:R-:W3:Y:S01]  /*343b0*/  LD.E R77, desc[UR12][R2.64+0xec] ;  /* 0x0000ec0c024d7980 */ /* 0x001ee2000c101900 */
[----:B------:R-:W-:-:S03]  /*343c0*/  FMUL.FTZ R65, R8, R65 ;  /* 0x0000004108417220 */ /* 0x000fc60000410000 */
[----:B------:R-:W3:Y:S01]  /*343d0*/  LD.E R74, desc[UR16][R2.64+0xfc] ;  /* 0x0000fc10024a7980 */ /* 0x000ee2000c101900 */
[----:B------:R-:W-:-:S03]  /*343e0*/  FMUL.FTZ R67, R8, R67 ;  /* 0x0000004308437220 */ /* 0x000fc60000410000 */
[----:B------:R0:W-:Y:S04]  /*343f0*/  ST.E desc[UR4][R2.64+0x10], R73 ;  /* 0x0000104902007985 */ /* 0x0001e8000c101904 */
[----:B------:R-:W3:Y:S04]  /*34400*/  LD.E R72, desc[UR18][R2.64+0x108] ;  /* 0x0001081202487980 */ /* 0x000ee8000c101900 */
[----:B------:R1:W-:Y:S04]  /*34410*/  ST.E desc[UR6][R2.64+0x4], R71 ;  /* 0x0000044702007985 */ /* 0x0003e8000c101906 */
[----:B0-----:R-:W3:Y:S01]  /*34420*/  LD.E R73, desc[UR20][R2.64+0x10c] ;  /* 0x00010c1402497980 */ /* 0x001ee2000c101900 */
[----:B------:R-:W-:-:S03]  /*34430*/  FMUL.FTZ R63, R8, R63 ;  /* 0x0000003f083f7220 */ /* 0x000fc60000410000 */
[----:B------:R0:W-:Y:S04]  /*34440*/  ST.E desc[UR4][R2.64], R69 ;  /* 0x0000004502007985 */ /* 0x0001e8000c101904 */
[----:B-1----:R-:W3:Y:S04]  /*34450*/  LD.E R71, desc[UR12][R2.64+0x118] ;  /* 0x0001180c02477980 */ /* 0x002ee8000c101900 */
[----:B------:R-:W3:Y:S04]  /*34460*/  LD.E R70, desc[UR22][R2.64+0x128] ;  /* 0x0001281602467980 */ /* 0x000ee8000c101900 */
[----:B0-----:R-:W3:Y:S01]  /*34470*/  LD.E R69, desc[UR14][R2.64+0x11c] ;  /* 0x00011c0e02457980 */ /* 0x001ee2000c101900 */
[----:B------:R-:W-:-:S03]  /*34480*/  FMUL.FTZ R61, R8, R61 ;  /* 0x0000003d083d7220 */ /* 0x000fc60000410000 */
[----:B------:R0:W-:Y:S04]  /*34490*/  ST.E desc[UR8][R2.64+0x74], R65 ;  /* 0x0000744102007985 */ /* 0x0001e8000c101908 */
[----:B------:R-:W3:Y:S04]  /*344a0*/  LD.E R68, desc[UR16][R2.64+0x12c] ;  /* 0x00012c1002447980 */ /* 0x000ee8000c101900 */
[----:B------:R1:W-:Y:S04]  /*344b0*/  ST.E desc[UR10][R2.64+0x80], R67 ;  /* 0x0000804302007985 */ /* 0x0003e8000c10190a */
[----:B0-----:R-:W3:Y:S01]  /*344c0*/  LD.E R65, desc[UR18][R2.64+0x138] ;  /* 0x0001381202417980 */ /* 0x001ee2000c101900 */
[----:B------:R-:W-:-:S03]  /*344d0*/  FMUL.FTZ R59, R8, R59 ;  /* 0x0000003b083b7220 */ /* 0x000fc60000410000 */
[----:B------:R-:W3:Y:S04]  /*344e0*/  LD.E R66, desc[UR24][R2.64+0x148] ;  /* 0x0001481802427980 */ /* 0x000ee8000c101900 */
[----:B-1----:R-:W3:Y:S04]  /*344f0*/  LD.E R67, desc[UR20][R2.64+0x13c] ;  /* 0x00013c1402437980 */ /* 0x002ee8000c101900 */
[----:B------:R0:W-:Y:S04]  /*34500*/  ST.E desc[UR6][R2.64+0x70], R63 ;  /* 0x0000703f02007985 */ /* 0x0001e8000c101906 */
[----:B------:R-:W3:Y:S01]  /*34510*/  LD.E R64, desc[UR6][R2.64+0x14c] ;  /* 0x00014c0602407980 */ /* 0x000ee2000c101900 */
[----:B------:R-:W-:-:S03]  /*34520*/  FMUL.FTZ R57, R8, R57 ;  /* 0x0000003908397220 */ /* 0x000fc60000410000 */
[----:B------:R-:W3:Y:S04]  /*34530*/  LD.E R62, desc[UR12][R2.64+0x15c] ;  /* 0x00015c0c023e7980 */ /* 0x000ee8000c101900 */
[----:B0-----:R-:W3:Y:S04]  /*34540*/  LD.E R63, desc[UR8][R2.64+0x158] ;  /* 0x00015808023f7980 */ /* 0x001ee8000c101900 */
[----:B------:R0:W-:Y:S04]  /*34550*/  ST.E desc[UR4][R2.64+0x64], R61 ;  /* 0x0000643d02007985 */ /* 0x0001e8000c101904 */
[----:B------:R-:W3:Y:S01]  /*34560*/  LD.E R58, desc[UR14][R2.64+0x168] ;  /* 0x0001680e023a7980 */ /* 0x000ee2000c101900 */
[----:B------:R-:W-:-:S03]  /*34570*/  FMUL.FTZ R55, R8, R55 ;  /* 0x0000003708377220 */ /* 0x000fc60000410000 */
[----:B------:R1:W-:Y:S04]  /*34580*/  ST.E desc[UR4][R2.64+0x84], R59 ;  /* 0x0000843b02007985 */ /* 0x0003e8000c101904 */
[----:B0-----:R-:W3:Y:S04]  /*34590*/  LD.E R61, desc[UR16][R2.64+0x16c] ;  /* 0x00016c10023d7980 */ /* 0x001ee8000c101900 */
[----:B------:R-:W3:Y:S01]  /*345a0*/  LD.E R60, desc[UR18][R2.64+0x178] ;  /* 0x00017812023c7980 */ /* 0x000ee2000c101900 */
[----:B------:R-:W-:-:S03]  /*345b0*/  FMUL.FTZ R53, R8, R53 ;  /* 0x0000003508357220 */ /* 0x000fc60000410000 */
[----:B-1----:R-:W3:Y:S04]  /*345c0*/  LD.E R59, desc[UR20][R2.64+0x17c] ;  /* 0x00017c14023b7980 */ /* 0x002ee8000c101900 */
[----:B------:R0:W-:Y:S01]  /*345d0*/  ST.E desc[UR8][R2.64+0xa0], R57 ;  /* 0x0000a03902007985 */ /* 0x0001e2000c101908 */
[----:B------:R-:W-:-:S03]  /*345e0*/  FMUL.FTZ R49, R8, R49 ;  /* 0x0000003108317220 */ /* 0x000fc60000410000 */
[----:B------:R-:W3:Y:S01]  /*345f0*/  LD.E R56, desc[UR24][R2.64+0x18c] ;  /* 0x00018c1802387980 */ /* 0x000ee2000c101900 */
[----:B------:R-:W-:-:S03]  /*34600*/  FMUL.FTZ R47, R8, R47 ;  /* 0x0000002f082f7220 */ /* 0x000fc60000410000 */
[----:B------:R1:W-:Y:S04]  /*34610*/  ST.E desc[UR6][R2.64+0x94], R55 ;  /* 0x0000943702007985 */ /* 0x0003e8000c101906 */
[----:B0-----:R-:W3:Y:S01]  /*34620*/  LD.E R57, desc[UR22][R2.64+0x188] ;  /* 0x0001881602397980 */ /* 0x001ee2000c101900 */
[----:B------:R-:W-:-:S03]  /*34630*/  FMUL.FTZ R48, R8, R51 ;  /* 0x0000003308307220 */ /* 0x000fc60000410000 */
[----:B------:R-:W3:Y:S01]  /*34640*/  LD.E R52, desc[UR26][R2.64+0x198] ;  /* 0x0001981a02347980 */ /* 0x000ee2000c101900 */
[----:B------:R-:W-:-:S03]  /*34650*/  FMUL.FTZ R46, R8, R46 ;  /* 0x0000002e082e7220 */ /* 0x000fc60000410000 */
[----:B-1----:R-:W3:Y:S01]  /*34660*/  LD.E R55, desc[UR12][R2.64+0x19c] ;  /* 0x00019c0c02377980 */ /* 0x002ee2000c101900 */
[----:B------:R-:W-:-:S03]  /*34670*/  FMUL.FTZ R9, R8, R9 ;  /* 0x0000000908097220 */ /* 0x000fc60000410000 */
[----:B------:R0:W-:Y:S04]  /*34680*/  ST.E desc[UR4][R2.64+0x90], R53 ;  /* 0x0000903502007985 */ /* 0x0001e8000c101904 */
[----:B------:R-:W3:Y:S01]  /*34690*/  LD.E R54, desc[UR14][R2.64+0x1a8] ;  /* 0x0001a80e02367980 */ /* 0x000ee2000c101900 */
[----:B------:R-:W-:-:S03]  /*346a0*/  FMUL.FTZ R45, R8, R45 ;  /* 0x0000002d082d7220 */ /* 0x000fc60000410000 */
[----:B------:R-:W3:Y:S04]  /*346b0*/  LD.E R51, desc[UR4][R2.64+0x1b8] ;  /* 0x0001b80402337980 */ /* 0x000ee8000c101900 */
[----:B0-----:R-:W3:Y:S01]  /*346c0*/  LD.E R53, desc[UR16][R2.64+0x1ac] ;  /* 0x0001ac1002357980 */ /* 0x001ee2000c101900 */
[C---:B------:R-:W-:Y:S01]  /*346d0*/  FMUL.FTZ R44, R8.reuse, R44 ;  /* 0x0000002c082c7220 */ /* 0x040fe20000410000 */
[C---:B------:R-:W-:Y:S02]  /*346e0*/  FMUL.FTZ R43, R8.reuse, R43 ;  /* 0x0000002b082b7220 */ /* 0x040fe40000410000 */
[----:B------:R0:W-:Y:S04]  /*346f0*/  ST.E desc[UR8][R2.64+0xb4], R49 ;  /* 0x0000b43102007985 */ /* 0x0001e8000c101908 */
[----:B------:R-:W3:Y:S04]  /*34700*/  LD.E R50, desc[UR6][R2.64+0x1bc] ;  /* 0x0001bc0602327980 */ /* 0x000ee8000c101900 */
[----:B------:R1:W-:Y:S04]  /*34710*/  ST.E desc[UR4][R2.64+0xa4], R47 ;  /* 0x0000a42f02007985 */ /* 0x0003e8000c101904 */
[----:B0-----:R-:W3:Y:S04]  /*34720*/  LD.E R49, desc[UR8][R2.64+0x1c8] ;  /* 0x0001c80802317980 */ /* 0x001ee8000c101900 */
[----:B------:R0:W-:Y:S04]  /*34730*/  ST.E desc[UR6][R2.64+0xb0], R48 ;  /* 0x0000b03002007985 */ /* 0x0001e8000c101906 */
[----:B-1----:R-:W3:Y:S04]  /*34740*/  LD.E R47, desc[UR10][R2.64+0x1cc] ;  /* 0x0001cc0a022f7980 */ /* 0x002ee8000c101900 */
        /* <DEDUP_REMOVED lines=10> */
[----:B-1----:R-:W3:Y:S01]  /*347f0*/  LD.E R43, desc[UR22][R2.64+0x1fc] ;  /* 0x0001fc16022b7980 */ /* 0x002ee2000c101900 */
[C---:B------:R-:W-:Y:S01]  /*34800*/  FMUL.FTZ R138, R8.reuse, R138 ;  /* 0x0000008a088a7220 */ /* 0x040fe20000410000 */
[C---:B------:R-:W-:Y:S01]  /*34810*/  FMUL.FTZ R140, R8.reuse, R140 ;  /* 0x0000008c088c7220 */ /* 0x040fe20000410000 */
[C---:B------:R-:W-:Y:S01]  /*34820*/  FMUL.FTZ R139, R8.reuse, R139 ;  /* 0x0000008b088b7220 */ /* 0x040fe20000410000 */
[C---:B------:R-:W-:Y:S01]  /*34830*/  FMUL.FTZ R137, R8.reuse, R137 ;  /* 0x0000008908897220 */ /* 0x040fe20000410000 */
[C---:B------:R-:W-:Y:S01]  /*34840*/  FMUL.FTZ R136, R8.reuse, R136 ;  /* 0x0000008808887220 */ /* 0x040fe20000410000 */
[----:B------:R-:W-:Y:S01]  /*34850*/  ST.E desc[UR4][R2.64+0xe4], R138 ;  /* 0x0000e48a02007985 */ /* 0x000fe2000c101904 */
[C---:B------:R-:W-:Y:S01]  /*34860*/  FMUL.FTZ R135, R8.reuse, R135 ;  /* 0x0000008708877220 */ /* 0x040fe20000410000 */
[C---:B------:R-:W-:Y:S01]  /*34870*/  FMUL.FTZ R134, R8.reuse, R134 ;  /* 0x0000008608867220 */ /* 0x040fe20000410000 */
[C---:B------:R-:W-:Y:S01]  /*34880*/  FMUL.FTZ R133, R8.reuse, R133 ;  /* 0x0000008508857220 */ /* 0x040fe20000410000 */
        /* <DEDUP_REMOVED lines=33> */
[----:B------:R-:W-:Y:S04]  /*34aa0*/  ST.E desc[UR16][R2.64+0x170], R124 ;  /* 0x0001707c02007985 */ /* 0x000fe8000c101910 */
[----:B------:R-:W-:Y:S04]  /*34ab0*/  ST.E desc[UR6][R2.64+0x174], R122 ;  /* 0x0001747a02007985 */ /* 0x000fe8000c101906 */
[----:B------:R0:W-:Y:S01]  /*34ac0*/  ST.E desc[UR8][R2.64+0x180], R121 ;  /* 0x0001807902007985 */ /* 0x0001e2000c101908 */
[----:B------:R-:W-:-:S03]  /*34ad0*/  FMUL.FTZ R115, R8, R115 ;  /* 0x0000007308737220 */ /* 0x000fc60000410000 */
[----:B------:R-:W-:Y:S04]  /*34ae0*/  ST.E desc[UR4][R2.64+0x184], R120 ;  /* 0x0001847802007985 */ /* 0x000fe8000c101904 */
[----:B------:R-:W-:Y:S04]  /*34af0*/  ST.E desc[UR10][R2.64+0x190], R116 ;  /* 0x0001907402007985 */ /* 0x000fe8000c10190a */
[----:B------:R1:W-:Y:S01]  /*34b00*/  ST.E desc[UR12][R2.64+0x194], R119 ;  /* 0x0001947702007985 */ /* 0x0003e2000c10190c */
[----:B------:R-:W-:-:S03]  /*34b10*/  FMUL.FTZ R113, R8, R113 ;  /* 0x0000007108717220 */ /* 0x000fc60000410000 */
[----:B------:R-:W-:Y:S01]  /*34b20*/  ST.E desc[UR14][R2.64+0x1a0], R118 ;  /* 0x0001a07602007985 */ /* 0x000fe2000c10190e */
[----:B0-----:R-:W-:-:S03]  /*34b30*/  FMUL.FTZ R121, R8, R112 ;  /* 0x0000007008797220 */ /* 0x001fc60000410000 */
[----:B------:R0:W-:Y:S01]  /*34b40*/  ST.E desc[UR16][R2.64+0x1a4], R117 ;  /* 0x0001a47502007985 */ /* 0x0001e2000c101910 */
[----:B-1----:R-:W-:-:S03]  /*34b50*/  FMUL.FTZ R119, R8, R114 ;  /* 0x0000007208777220 */ /* 0x002fc60000410000 */
[----:B------:R1:W-:Y:S01]  /*34b60*/  ST.E desc[UR6][R2.64+0x1b0], R115 ;  /* 0x0001b07302007985 */ /* 0x0003e2000c101906 */
[C---:B------:R-:W-:Y:S01]  /*34b70*/  FMUL.FTZ R111, R8.reuse, R111 ;  /* 0x0000006f086f7220 */ /* 0x040fe20000410000 */
[C---:B------:R-:W-:Y:S01]  /*34b80*/  FMUL.FTZ R109, R8.reuse, R109 ;  /* 0x0000006d086d7220 */ /* 0x040fe20000410000 */
[C---:B0-----:R-:W-:Y:S01]  /*34b90*/  FMUL.FTZ R117, R8.reuse, R110 ;  /* 0x0000006e08757220 */ /* 0x041fe20000410000 */
[----:B------:R-:W-:Y:S01]  /*34ba0*/  ST.E desc[UR4][R2.64+0x1b4], R119 ;  /* 0x0001b47702007985 */ /* 0x000fe2000c101904 */
[----:B------:R-:W-:-:S03]  /*34bb0*/  FMUL.FTZ R107, R8, R107 ;  /* 0x0000006b086b7220 */ /* 0x000fc60000410000 */
[----:B------:R-:W-:Y:S01]  /*34bc0*/  ST.E desc[UR8][R2.64+0x1c0], R117 ;  /* 0x0001c07502007985 */ /* 0x000fe2000c101908 */
[----:B-1----:R-:W-:-:S03]  /*34bd0*/  FMUL.FTZ R115, R8, R108 ;  /* 0x0000006c08737220 */ /* 0x002fc60000410000 */
[----:B------:R0:W-:Y:S01]  /*34be0*/  ST.E desc[UR10][R2.64+0x1c4], R113 ;  /* 0x0001c47102007985 */ /* 0x0001e2000c10190a */
[----:B------:R-:W-:-:S03]  /*34bf0*/  FMUL.FTZ R105, R7, R105 ;  /* 0x0000006907697220 */ /* 0x000fc60000410000 */
[----:B------:R-:W-:Y:S04]  /*34c00*/  ST.E desc[UR12][R2.64+0x1d0], R121 ;  /* 0x0001d07902007985 */ /* 0x000fe8000c10190c */
[----:B------:R1:W-:Y:S01]  /*34c10*/  ST.E desc[UR14][R2.64+0x1d4], R111 ;  /* 0x0001d46f02007985 */ /* 0x0003e2000c10190e */
[----:B0-----:R-:W-:-:S03]  /*34c20*/  FMUL.FTZ R113, R8, R104 ;  /* 0x0000006808717220 */ /* 0x001fc60000410000 */
[----:B------:R0:W-:Y:S01]  /*34c30*/  ST.E desc[UR6][R2.64+0x1e0], R109 ;  /* 0x0001e06d02007985 */ /* 0x0001e2000c101906 */
[----:B------:R-:W-:-:S03]  /*34c40*/  FMUL.FTZ R103, R7, R103 ;  /* 0x0000006707677220 */ /* 0x000fc60000410000 */
[----:B------:R-:W-:Y:S01]  /*34c50*/  ST.E desc[UR16][R2.64+0x1e4], R115 ;  /* 0x0001e47302007985 */ /* 0x000fe2000c101910 */
[----:B-1----:R-:W-:-:S03]  /*34c60*/  FMUL.FTZ R111, R7, R106 ;  /* 0x0000006a076f7220 */ /* 0x002fc60000410000 */
[----:B------:R1:W-:Y:S01]  /*34c70*/  ST.E desc[UR4][R2.64+0x1f0], R107 ;  /* 0x0001f06b02007985 */ /* 0x0003e2000c101904 */
[----:B------:R-:W-:-:S03]  /*34c80*/  FMUL.FTZ R101, R7, R101 ;  /* 0x0000006507657220 */ /* 0x000fc60000410000 */
[----:B------:R-:W-:Y:S01]  /*34c90*/  ST.E desc[UR8][R2.64+0x1f4], R113 ;  /* 0x0001f47102007985 */ /* 0x000fe2000c101908 */
[----:B0-----:R-:W-:-:S03]  /*34ca0*/  FMUL.FTZ R109, R7, R102 ;  /* 0x00000066076d7220 */ /* 0x001fc60000410000 */
[----:B------:R-:W-:Y:S01]  /*34cb0*/  ST.E desc[UR10][R2.64+0x8], R111 ;  /* 0x0000086f02007985 */ /* 0x000fe2000c10190a */
[----:B------:R-:W-:-:S03]  /*34cc0*/  FMUL.FTZ R99, R7, R99 ;  /* 0x0000006307637220 */ /* 0x000fc60000410000 */
[----:B------:R0:W-:Y:S01]  /*34cd0*/  ST.E desc[UR12][R2.64+0xc], R105 ;  /* 0x00000c6902007985 */ /* 0x0001e2000c10190c */
[C---:B-1----:R-:W-:Y:S01]  /*34ce0*/  FMUL.FTZ R107, R7.reuse, R98 ;  /* 0x00000062076b7220 */ /* 0x042fe20000410000 */
[C---:B------:R-:W-:Y:S02]  /*34cf0*/  FMUL.FTZ R97, R7.reuse, R97 ;  /* 0x0000006107617220 */ /* 0x040fe40000410000 */
[----:B------:R1:W-:Y:S01]  /*34d00*/  ST.E desc[UR6][R2.64+0x18], R103 ;  /* 0x0000186702007985 */ /* 0x0003e2000c101906 */
[----:B--2---:R-:W-:-:S03]  /*34d10*/  FMUL.FTZ R95, R7, R95 ;  /* 0x0000005f075f7220 */ /* 0x004fc60000410000 */
[----:B------:R2:W-:Y:S01]  /*34d20*/  ST.E desc[UR14][R2.64+0x1c], R101 ;  /* 0x00001c6502007985 */ /* 0x0005e2000c10190e */
[----:B0-----:R-:W-:-:S03]  /*34d30*/  FMUL.FTZ R105, R7, R100 ;  /* 0x0000006407697220 */ /* 0x001fc60000410000 */
[----:B------:R-:W-:Y:S01]  /*34d40*/  ST.E desc[UR16][R2.64+0x28], R109 ;  /* 0x0000286d02007985 */ /* 0x000fe2000c101910 */
[----:B-1----:R-:W-:-:S03]  /*34d50*/  FMUL.FTZ R103, R7, R96 ;  /* 0x0000006007677220 */ /* 0x002fc60000410000 */
[----:B------:R-:W-:Y:S01]  /*34d60*/  ST.E desc[UR4][R2.64+0x2c], R105 ;  /* 0x00002c6902007985 */ /* 0x000fe2000c101904 */
[----:B--2---:R-:W-:-:S03]  /*34d70*/  FMUL.FTZ R101, R7, R94 ;  /* 0x0000005e07657220 */ /* 0x004fc60000410000 */
[----:B------:R-:W-:Y:S01]  /*34d80*/  ST.E desc[UR8][R2.64+0x38], R107 ;  /* 0x0000386b02007985 */ /* 0x000fe2000c101908 */
[----:B----4-:R-:W-:-:S03]  /*34d90*/  FMUL.FTZ R93, R7, R93 ;  /* 0x0000005d075d7220 */ /* 0x010fc60000410000 */
[----:B------:R0:W-:Y:S01]  /*34da0*/  ST.E desc[UR10][R2.64+0x3c], R99 ;  /* 0x00003c6302007985 */ /* 0x0001e2000c10190a */
[----:B---3--:R-:W-:-:S03]  /*34db0*/  FMUL.FTZ R91, R7, R91 ;  /* 0x0000005b075b7220 */ /* 0x008fc60000410000 */
[----:B------:R1:W-:Y:S01]  /*34dc0*/  ST.E desc[UR6][R2.64+0x48], R97 ;  /* 0x0000486102007985 */ /* 0x0003e2000c101906 */
[----:B------:R-:W-:-:S03]  /*34dd0*/  FMUL.FTZ R87, R7, R87 ;  /* 0x0000005707577220 */ /* 0x000fc60000410000 */
[----:B------:R-:W-:Y:S01]  /*34de0*/  ST.E desc[UR12][R2.64+0x4c], R101 ;  /* 0x00004c6502007985 */ /* 0x000fe2000c10190c */
[----:B0-----:R-:W-:-:S03]  /*34df0*/  FMUL.FTZ R99, R7, R92 ;  /* 0x0000005c07637220 */ /* 0x001fc60000410000 */
[----:B------:R-:W-:Y:S01]  /*34e00*/  ST.E desc[UR14][R2.64+0x58], R103 ;  /* 0x0000586702007985 */ /* 0x000fe2000c10190e */
[----:B------:R-:W-:-:S03]  /*34e10*/  FMUL.FTZ R89, R7, R89 ;  /* 0x0000005907597220 */ /* 0x000fc60000410000 */
[----:B------:R0:W-:Y:S01]  /*34e20*/  ST.E desc[UR16][R2.64+0x5c], R95 ;  /* 0x00005c5f02007985 */ /* 0x0001e2000c101910 */
[----:B-1----:R-:W-:-:S03]  /*34e30*/  FMUL.FTZ R97, R7, R88 ;  /* 0x0000005807617220 */ /* 0x002fc60000410000 */
[----:B------:R1:W-:Y:S01]  /*34e40*/  ST.E desc[UR4][R2.64+0x68], R93 ;  /* 0x0000685d02007985 */ /* 0x0003e2000c101904 */
[----:B------:R-:W-:-:S03]  /*34e50*/  FMUL.FTZ R85, R7, R85 ;  /* 0x0000005507557220 */ /* 0x000fc60000410000 */
[----:B------:R-:W-:Y:S01]  /*34e60*/  ST.E desc[UR8][R2.64+0x6c], R99 ;  /* 0x00006c6302007985 */ /* 0x000fe2000c101908 */
[----:B0-----:R-:W-:-:S03]  /*34e70*/  FMUL.FTZ R95, R7, R90 ;  /* 0x0000005a075f7220 */ /* 0x001fc60000410000 */
[----:B------:R0:W-:Y:S01]  /*34e80*/  ST.E desc[UR6][R2.64+0x78], R91 ;  /* 0x0000785b02007985 */ /* 0x0001e2000c101906 */
[C---:B------:R-:W-:Y:S01]  /*34e90*/  FMUL.FTZ R81, R7.reuse, R81 ;  /* 0x0000005107517220 */ /* 0x040fe20000410000 */
[C---:B-1----:R-:W-:Y:S02]  /*34ea0*/  FMUL.FTZ R93, R7.reuse, R86 ;  /* 0x00000056075d7220 */ /* 0x042fe40000410000 */
[----:B------:R1:W-:Y:S01]  /*34eb0*/  ST.E desc[UR10][R2.64+0x7c], R87 ;  /* 0x00007c5702007985 */ /* 0x0003e2000c10190a */
[----:B------:R-:W-:-:S03]  /*34ec0*/  FMUL.FTZ R83, R7, R83 ;  /* 0x0000005307537220 */ /* 0x000fc60000410000 */
[----:B------:R-:W-:Y:S04]  /*34ed0*/  ST.E desc[UR12][R2.64+0x88], R95 ;  /* 0x0000885f02007985 */ /* 0x000fe8000c10190c */
[----:B------:R2:W-:Y:S01]  /*34ee0*/  ST.E desc[UR14][R2.64+0x8c], R89 ;  /* 0x00008c5902007985 */ /* 0x0005e2000c10190e */
[C---:B0-----:R-:W-:Y:S01]  /*34ef0*/  FMUL.FTZ R91, R7.reuse, R80 ;  /* 0x00000050075b7220 */ /* 0x041fe20000410000 */
[C---:B-1----:R-:W-:Y:S02]  /*34f00*/  FMUL.FTZ R87, R7.reuse, R84 ;  /* 0x0000005407577220 */ /* 0x042fe40000410000 */
[----:B------:R-:W-:Y:S01]  /*34f10*/  ST.E desc[UR16][R2.64+0x98], R97 ;  /* 0x0000986102007985 */ /* 0x000fe2000c101910 */
[----:B------:R-:W-:-:S03]  /*34f20*/  FMUL.FTZ R79, R7, R79 ;  /* 0x0000004f074f7220 */ /* 0x000fc60000410000 */
[----:B------:R-:W-:Y:S01]  /*34f30*/  ST.E desc[UR4][R2.64+0x9c], R93 ;  /* 0x00009c5d02007985 */ /* 0x000fe2000c101904 */
[----:B--2---:R-:W-:-:S03]  /*34f40*/  FMUL.FTZ R89, R7, R82 ;  /* 0x0000005207597220 */ /* 0x004fc60000410000 */
[----:B------:R-:W-:Y:S01]  /*34f50*/  ST.E desc[UR6][R2.64+0xa8], R85 ;  /* 0x0000a85502007985 */ /* 0x000fe2000c101906 */
[----:B------:R-:W-:-:S03]  /*34f60*/  FMUL.FTZ R75, R7, R75 ;  /* 0x0000004b074b7220 */ /* 0x000fc60000410000 */
[----:B------:R0:W-:Y:S01]  /*34f70*/  ST.E desc[UR8][R2.64+0xac], R81 ;  /* 0x0000ac5102007985 */ /* 0x0001e2000c101908 */
[----:B------:R-:W-:-:S03]  /*34f80*/  FMUL.FTZ R77, R7, R77 ;  /* 0x0000004d074d7220 */ /* 0x000fc60000410000 */
[----:B------:R-:W-:Y:S04]  /*34f90*/  ST.E desc[UR10][R2.64+0xb8], R87 ;  /* 0x0000b85702007985 */ /* 0x000fe8000c10190a */
[----:B------:R1:W-:Y:S01]  /*34fa0*/  ST.E desc[UR12][R2.64+0xbc], R83 ;  /* 0x0000bc5302007985 */ /* 0x0003e2000c10190c */
[----:B0-----:R-:W-:-:S03]  /*34fb0*/  FMUL.FTZ R81, R7, R78 ;  /* 0x0000004e07517220 */ /* 0x001fc60000410000 */
[----:B------:R-:W-:Y:S01]  /*34fc0*/  ST.E desc[UR14][R2.64+0xc8], R89 ;  /* 0x0000c85902007985 */ /* 0x000fe2000c10190e */
[----:B------:R-:W-:-:S03]  /*34fd0*/  FMUL.FTZ R85, R7, R72 ;  /* 0x0000004807557220 */ /* 0x000fc60000410000 */
[----:B------:R-:W-:Y:S01]  /*34fe0*/  ST.E desc[UR4][R2.64+0xcc], R91 ;  /* 0x0000cc5b02007985 */ /* 0x000fe2000c101904 */
[----:B-1----:R-:W-:-:S03]  /*34ff0*/  FMUL.FTZ R83, R7, R76 ;  /* 0x0000004c07537220 */ /* 0x002fc60000410000 */
[----:B------:R0:W-:Y:S01]  /*35000*/  ST.E desc[UR16][R2.64+0xd8], R79 ;  /* 0x0000d84f02007985 */ /* 0x0001e2000c101910 */
[----:B------:R-:W-:-:S03]  /*35010*/  FMUL.FTZ R73, R7, R73 ;  /* 0x0000004907497220 */ /* 0x000fc60000410000 */
[----:B------:R-:W-:Y:S01]  /*35020*/  ST.E desc[UR6][R2.64+0xdc], R81 ;  /* 0x0000dc5102007985 */ /* 0x000fe2000c101906 */
[----:B------:R-:W-:-:S03]  /*35030*/  FMUL.FTZ R71, R7, R71 ;  /* 0x0000004707477220 */ /* 0x000fc60000410000 */
[----:B------:R1:W-:Y:S01]  /*35040*/  ST.E desc[UR8][R2.64+0xe8], R75 ;  /* 0x0000e84b02007985 */ /* 0x0003e2000c101908 */
[----:B0-----:R-:W-:-:S03]  /*35050*/  FMUL.FTZ R79, R7, R74 ;  /* 0x0000004a074f7220 */ /* 0x001fc60000410000 */
[----:B------:R0:W-:Y:S01]  /*35060*/  ST.E desc[UR10][R2.64+0xec], R77 ;  /* 0x0000ec4d02007985 */ /* 0x0001e2000c10190a */
[----:B------:R-:W-:-:S03]  /*35070*/  FMUL.FTZ R69, R7, R69 ;  /* 0x0000004507457220 */ /* 0x000fc60000410000 */
[----:B------:R-:W-:Y:S04]  /*35080*/  ST.E desc[UR12][R2.64+0xf8], R83 ;  /* 0x0000f85302007985 */ /* 0x000fe8000c10190c */
[----:B------:R-:W-:Y:S01]  /*35090*/  ST.E desc[UR4][R2.64+0xfc], R79 ;  /* 0x0000fc4f02007985 */ /* 0x000fe2000c101904 */
[----:B-1----:R-:W-:-:S03]  /*350a0*/  FMUL.FTZ R75, R7, R70 ;  /* 0x00000046074b7220 */ /* 0x002fc60000410000 */
[----:B------:R-:W-:Y:S01]  /*350b0*/  ST.E desc[UR14][R2.64+0x108], R85 ;  /* 0x0001085502007985 */ /* 0x000fe2000c10190e */
[----:B------:R-:W-:-:S03]  /*350c0*/  FMUL.FTZ R65, R7, R65 ;  /* 0x0000004107417220 */ /* 0x000fc60000410000 */
[----:B------:R1:W-:Y:S01]  /*350d0*/  ST.E desc[UR16][R2.64+0x10c], R73 ;  /* 0x00010c4902007985 */ /* 0x0003e2000c101910 */
[C---:B------:R-:W-:Y:S01]  /*350e0*/  FMUL.FTZ R67, R7.reuse, R67 ;  /* 0x0000004307437220 */ /* 0x040fe20000410000 */
[C---:B0-----:R-:W-:Y:S02]  /*350f0*/  FMUL.FTZ R77, R7.reuse, R66 ;  /* 0x00000042074d7220 */ /* 0x041fe40000410000 */
[----:B------:R-:W-:Y:S01]  /*35100*/  ST.E desc[UR6][R2.64+0x118], R71 ;  /* 0x0001184702007985 */ /* 0x000fe2000c101906 */
[----:B------:R-:W-:-:S03]  /*35110*/  FMUL.FTZ R63, R7, R63 ;  /* 0x0000003f073f7220 */ /* 0x000fc60000410000 */
[----:B------:R0:W-:Y:S01]  /*35120*/  ST.E desc[UR8][R2.64+0x11c], R69 ;  /* 0x00011c4502007985 */ /* 0x0001e2000c101908 */
[----:B-1----:R-:W-:-:S03]  /*35130*/  FMUL.FTZ R73, R7, R68 ;  /* 0x0000004407497220 */ /* 0x002fc60000410000 */
[----:B------:R-:W-:Y:S04]  /*35140*/  ST.E desc[UR10][R2.64+0x128], R75 ;  /* 0x0001284b02007985 */ /* 0x000fe8000c10190a */
[----:B------:R-:W-:Y:S01]  /*35150*/  ST.E desc[UR4][R2.64+0x12c], R73 ;  /* 0x00012c4902007985 */ /* 0x000fe2000c101904 */
[----:B0-----:R-:W-:-:S03]  /*35160*/  FMUL.FTZ R69, R7, R64 ;  /* 0x0000004007457220 */ /* 0x001fc60000410000 */
[----:B------:R0:W-:Y:S01]  /*35170*/  ST.E desc[UR12][R2.64+0x138], R65 ;  /* 0x0001384102007985 */ /* 0x0001e2000c10190c */
[----:B------:R-:W-:-:S03]  /*35180*/  FMUL.FTZ R61, R7, R61 ;  /* 0x0000003d073d7220 */ /* 0x000fc60000410000 */
[----:B------:R1:W-:Y:S01]  /*35190*/  ST.E desc[UR14][R2.64+0x13c], R67 ;  /* 0x00013c4302007985 */ /* 0x0003e2000c10190e */
[C---:B------:R-:W-:Y:S01]  /*351a0*/  FMUL.FTZ R71, R7.reuse, R60 ;  /* 0x0000003c07477220 */ /* 0x040fe20000410000 */
[C---:B------:R-:W-:Y:S02]  /*351b0*/  FMUL.FTZ R59, R7.reuse, R59 ;  /* 0x0000003b073b7220 */ /* 0x040fe40000410000 */
[----:B------:R-:W-:Y:S01]  /*351c0*/  ST.E desc[UR16][R2.64+0x148], R77 ;  /* 0x0001484d02007985 */ /* 0x000fe2000c101910 */
[----:B0-----:R-:W-:-:S03]  /*351d0*/  FMUL.FTZ R65, R7, R62 ;  /* 0x0000003e07417220 */ /* 0x001fc60000410000 */
[----:B------:R-:W-:Y:S01]  /*351e0*/  ST.E desc[UR6][R2.64+0x14c], R69 ;  /* 0x00014c4502007985 */ /* 0x000fe2000c101906 */
[----:B-1----:R-:W-:-:S03]  /*351f0*/  FMUL.FTZ R67, R7, R58 ;  /* 0x0000003a07437220 */ /* 0x002fc60000410000 */
        /* <DEDUP_REMOVED lines=17> */
[C---:B-1----:R-:W-:Y:S01]  /*35310*/  FMUL.FTZ R57, R7.reuse, R50 ;  /* 0x0000003207397220 */ /* 0x042fe20000410000 */
[C---:B------:R-:W-:Y:S02]  /*35320*/  FMUL.FTZ R47, R7.reuse, R47 ;  /* 0x0000002f072f7220 */ /* 0x040fe40000410000 */
[----:B------:R0:W-:Y:S04]  /*35330*/  ST.E desc[UR10][R2.64+0x19c], R55 ;  /* 0x00019c3702007985 */ /* 0x0001e8000c10190a */
[----:B------:R-:W-:Y:S04]  /*35340*/  ST.E desc[UR12][R2.64+0x1a8], R63 ;  /* 0x0001a83f02007985 */ /* 0x000fe8000c10190c */
[----:B------:R1:W-:Y:S01]  /*35350*/  ST.E desc[UR14][R2.64+0x1ac], R53 ;  /* 0x0001ac3502007985 */ /* 0x0003e2000c10190e */
[----:B------:R-:W-:-:S03]  /*35360*/  FMUL.FTZ R45, R7, R45 ;  /* 0x0000002d072d7220 */ /* 0x000fc60000410000 */
[----:B------:R2:W-:Y:S01]  /*35370*/  ST.E desc[UR6][R2.64+0x1b8], R51 ;  /* 0x0001b83302007985 */ /* 0x0005e2000c101906 */
[----:B0-----:R-:W-:-:S03]  /*35380*/  FMUL.FTZ R55, R7, R9 ;  /* 0x0000000907377220 */ /* 0x001fc60000410000 */
[----:B------:R0:W-:Y:S01]  /*35390*/  ST.E desc[UR16][R2.64+0x1bc], R57 ;  /* 0x0001bc3902007985 */ /* 0x0001e2000c101910 */
[----:B-1----:R-:W-:-:S03]  /*353a0*/  FMUL.FTZ R53, R7, R48 ;  /* 0x0000003007357220 */ /* 0x002fc60000410000 */
[----:B------:R-:W-:Y:S01]  /*353b0*/  ST.E desc[UR4][R2.64+0x1c8], R49 ;  /* 0x0001c83102007985 */ /* 0x000fe2000c101904 */
[----:B--2---:R-:W-:-:S03]  /*353c0*/  FMUL.FTZ R51, R7, R46 ;  /* 0x0000002e07337220 */ /* 0x004fc60000410000 */
[----:B------:R-:W-:Y:S01]  /*353d0*/  ST.E desc[UR8][R2.64+0x1cc], R47 ;  /* 0x0001cc2f02007985 */ /* 0x000fe2000c101908 */
[C---:B------:R-:W-:Y:S01]  /*353e0*/  FMUL.FTZ R43, R7.reuse, R43 ;  /* 0x0000002b072b7220 */ /* 0x040fe20000410000 */
[----:B0-----:R-:W-:Y:S02]  /*353f0*/  FMUL.FTZ R57, R7, R44 ;  /* 0x0000002c07397220 */ /* 0x001fe40000410000 */
[----:B------:R-:W-:Y:S04]  /*35400*/  ST.E desc[UR10][R2.64+0x1d8], R53 ;  /* 0x0001d83502007985 */ /* 0x000fe8000c10190a */
[----:B------:R-:W-:Y:S04]  /*35410*/  ST.E desc[UR6][R2.64+0x1dc], R51 ;  /* 0x0001dc3302007985 */ /* 0x000fe8000c101906 */
[----:B------:R-:W-:Y:S04]  /*35420*/  ST.E desc[UR12][R2.64+0x1e8], R55 ;  /* 0x0001e83702007985 */ /* 0x000fe8000c10190c */
[----:B------:R-:W-:Y:S04]  /*35430*/  ST.E desc[UR14][R2.64+0x1ec], R45 ;  /* 0x0001ec2d02007985 */ /* 0x000fe8000c10190e */
[----:B------:R-:W-:Y:S04]  /*35440*/  ST.E desc[UR16][R2.64+0x1f8], R57 ;  /* 0x0001f83902007985 */ /* 0x000fe8000c101910 */
[----:B------:R0:W-:Y:S01]  /*35450*/  ST.E desc[UR18][R2.64+0x1fc], R43 ;  /* 0x0001fc2b02007985 */ /* 0x0001e2000c101912 */
[----:B------:R-:W-:-:S03]  /*35460*/  LEA.HI R44, R6, 0x8, RZ, 0x19 ;  /* 0x00000008062c7811 */ /* 0x000fc600078fc8ff */
[----:B------:R-:W2:Y:S02]  /*35470*/  LDL.64 R8, [R0] ;  /* 0x0000000000087983 */ /* 0x000ea40000100a00 */
[----:B------:R1:W-:Y:S06]  /*35480*/  BAR.SYNC.DEFER_BLOCKING R44, 0x100 ;  /* 0x0004002c0000751d */ /* 0x0003ec0000010000 */
[----:B0-----:R-:W3:Y:S01]  /*35490*/  LDL.64 R2, [R0+0x80] ;  /* 0x0000800000027983 */ /* 0x001ee20000100a00 */
[C---:B------:R-:W-:Y:S02]  /*354a0*/  R2UR UR28, R4.reuse ;  /* 0x00000000041c72ca */ /* 0x040fe400000e0000 */
[----:B------:R-:W-:Y:S01]  /*354b0*/  R2UR UR29, R5 ;  /* 0x00000000051d72ca */ /* 0x000fe200000e0000 */
[----:B------:R-:W4:Y:S04]  /*354c0*/  LDL.64 R6, [R0+0x98] ;  /* 0x0000980000067983 */ /* 0x000f280000100a00 */
[----:B--2---:R-:W2:Y:S04]  /*354d0*/  LD.E R43, desc[UR6][R8.64] ;  /* 0x00000006082b7980 */ /* 0x004ea8000c101900 */
[----:B------:R-:W2:Y:S04]  /*354e0*/  LDL.64 R8, [R0+0x88] ;  /* 0x0000880000087983 */ /* 0x000ea80000100a00 */
[----:B---3--:R-:W3:Y:S04]  /*354f0*/  LD.E R47, desc[UR4][R2.64] ;  /* 0x00000004022f7980 */ /* 0x008ee8000c101900 */
        /* <DEDUP_REMOVED lines=64> */
[----:B----4-:R-:W4:Y:S04]  /*35900*/  LD.E.64 R6, desc[UR4][R6.64] ;  /* 0x0000000406067980 */ /* 0x010f28000c101b00 */
[----:B---3--:R-:W-:Y:S04]  /*35910*/  ST.E desc[UR8][R2.64], R47 ;  /* 0x0000002f02007985 */ /* 0x008fe8000c101908 */
[----:B--2---:R0:W-:Y:S04]  /*35920*/  ST.E desc[UR4][R2.64+0x4], R45 ;  /* 0x0000042d02007985 */ /* 0x0041e8000c101904 */
        /* <DEDUP_REMOVED lines=63> */
[----:B0-----:R-:W3:Y:S04]  /*35d20*/  LD.E R45, desc[UR28][R2.64+0x104] ;  /* 0x0001041c022d7980 */ /* 0x001ee8000c101900 */
[----:B---3--:R0:W-:Y:S04]  /*35d30*/  ST.E desc[UR4][R2.64+0x104], R45 ;  /* 0x0001042d02007985 */ /* 0x0081e8000c101904 */
[----:B------:R-:W3:Y:S04]  /*35d40*/  LD.E R47, desc[UR6][R2.64+0x108] ;  /* 0x00010806022f7980 */ /* 0x000ee8000c101900 */
[----:B-1----:R-:W4:Y:S04]  /*35d50*/  LD.E R49, desc[UR8][R2.64+0x10c] ;  /* 0x00010c0802317980 */ /* 0x002f28000c101900 */
        /* <DEDUP_REMOVED lines=8> */
[----:B0-----:R-:W2:Y:S04]  /*35de0*/  LD.E R45, desc[UR26][R2.64+0x130] ;  /* 0x0001301a022d7980 */ /* 0x001ea8000c101900 */
        /* <DEDUP_REMOVED lines=113> */
[----:B0-----:R-:W4:Y:S01]  /*36500*/  LD.E R45, desc[UR28][R8.64] ;  /* 0x0000001c082d7980 */ /* 0x001f22000c101900 */
        /* <DEDUP_REMOVED lines=20> */
[----:B------:R-:W-:Y:S02]  /*36650*/  R2UR UR48, R4 ;  /* 0x00000000043072ca */ /* 0x000fe400000e0000 */
[----:B------:R-:W-:Y:S01]  /*36660*/  R2UR UR49, R5 ;  /* 0x00000000053172ca */ /* 0x000fe200000e0000 */
[----:B------:R-:W-:Y:S01]  /*36670*/  IMAD R6, R43, 0xc00, R6 ;  /* 0x00000c002b067824 */ /* 0x000fe200078e0206 */
[----:B------:R-:W-:Y:S01]  /*36680*/  F2FP.F16.F32.PACK_AB R172, R42, R172 ;  /* 0x000000ac2aac723e */ /* 0x000fe200000000ff */
[----:B------:R-:W4:Y:S01]  /*36690*/  LD.E R43, desc[UR34][R2.64+0x4c] ;  /* 0x00004c22022b7980 */ /* 0x000f22000c101900 */
[----:B------:R-:W-:Y:S02]  /*366a0*/  F2FP.F16.F32.PACK_AB R174, R174, R41 ;  /* 0x00000029aeae723e */ /* 0x000fe400000000ff */
[----:B------:R-:W-:Y:S01]  /*366b0*/  F2FP.F16.F32.PACK_AB R152, R152, R40 ;  /* 0x000000289898723e */ /* 0x000fe200000000ff */
        /* <DEDUP_REMOVED lines=199> */
[----:B------:R-:W-:Y:S02]  /*37330*/  R2UR UR4, R4 ;  /* 0x00000000040472ca */ /* 0x000fe400000e0000 */
[----:B------:R-:W-:-:S13]  /*37340*/  R2UR UR5, R5 ;  /* 0x00000000050572ca */ /* 0x000fda00000e0000 */
        /* <DEDUP_REMOVED lines=720> */
[----:B------:R-:W-:Y:S01]  /*3a050*/  F2FP.F16.F32.PACK_AB R167, R167, R15 ;  /* 0x0000000fa7a7723e */ /* 0x000fe200000000ff */
[----:B------:R-:W-:Y:S01]  /*3a060*/  IMAD.MOV.U32 R15, RZ, RZ, R7 ;  /* 0x000000ffff0f7224 */ /* 0x000fe200078e0007 */
[----:B------:R-:W-:Y:S01]  /*3a070*/  F2FP.F16.F32.PACK_AB R169, R169, R14 ;  /* 0x0000000ea9a9723e */ /* 0x000fe200000000ff */
[----:B------:R-:W-:-:S03]  /*3a080*/  VIADD R14, R6, 0x80 ;  /* 0x00000080060e7836 */ /* 0x000fc60000000000 */
[----:B------:R-:W-:Y:S02]  /*3a090*/  R2UR UR7, R15 ;  /* 0x000000000f0772ca */ /* 0x000fe400000e0000 */
[----:B------:R-:W-:Y:S02]  /*3a0a0*/  R2UR UR6, R14 ;  /* 0x000000000e0672ca */ /* 0x000fe400000e0000 */
        /* <DEDUP_REMOVED lines=3549> */
[----:B---3--:R-:W3:Y:S01]  /*47e80*/  LD.E R31, desc[UR22][R2.64+0x1c] ;  /* 0x00001c16021f7980 */ /* 0x008ee2000c101900 */
[C---:B------:R-:W-:Y:S02]  /*47e90*/  R2UR UR20, R4.reuse ;  /* 0x00000000041472ca */ /* 0x040fe400000e0000 */
[C---:B------:R-:W-:Y:S01]  /*47ea0*/  R2UR UR21, R5.reuse ;  /* 0x00000000051572ca */ /* 0x040fe200000e0000 */
[----:B----4-:R-:W4:Y:S01]  /*47eb0*/  LD.E R33, desc[UR24][R2.64+0x20] ;  /* 0x0000201802217980 */ /* 0x010f22000c101900 */
        /* <DEDUP_REMOVED lines=375> */
[----:B--2---:R-:W-:Y:S01]  /*49630*/  ST.E desc[UR16][R2.64+0x18], R29 ;  /* 0x0000181d02007985 */ /* 0x004fe2000c101910 */
[C---:B------:R-:W-:Y:S02]  /*49640*/  R2UR UR16, R4.reuse ;  /* 0x00000000041072ca */ /* 0x040fe400000e0000 */
[----:B------:R-:W-:Y:S01]  /*49650*/  R2UR UR17, R5 ;  /* 0x00000000051172ca */ /* 0x000fe200000e0000 */
[----:B---3--:R-:W-:Y:S01]  /*49660*/  ST.E desc[UR18][R2.64+0x1c], R31 ;  /* 0x00001c1f02007985 */ /* 0x008fe2000c101912 */
[----:B------:R-:W-:-:S02]  /*49670*/  R2UR UR18, R4 ;  /* 0x00000000041272ca */ /* 0x000fc400000e0000 */
[C---:B------:R-:W-:Y:S01]  /*49680*/  R2UR UR19, R5.reuse ;  /* 0x00000000051372ca */ /* 0x040fe200000e0000 */
[----:B----4-:R-:W-:Y:S01]  /*49690*/  ST.E desc[UR20][R2.64+0x20], R33 ;  /* 0x0000202102007985 */ /* 0x010fe2000c101914 */
[C---:B------:R-:W-:Y:S02]  /*496a0*/  R2UR UR20, R4.reuse ;  /* 0x00000000041472ca */ /* 0x040fe400000e0000 */
[C---:B------:R-:W-:Y:S01]  /*496b0*/  R2UR UR21, R5.reuse ;  /* 0x00000000051572ca */ /* 0x040fe200000e0000 */
[----:B------:R-:W-:Y:S01]  /*496c0*/  ST.E desc[UR22][R2.64+0x24], R35 ;  /* 0x0000242302007985 */ /* 0x000fe2000c101916 */
[C---:B------:R-:W-:Y:S02]  /*496d0*/  R2UR UR22, R4.reuse ;  /* 0x00000000041672ca */ /* 0x040fe400000e0000 */
[----:B------:R-:W-:Y:S01]  /*496e0*/  R2UR UR23, R5 ;  /* 0x00000000051772ca */ /* 0x000fe200000e0000 */
[----:B------:R-:W-:Y:S01]  /*496f0*/  ST.E desc[UR24][R2.64+0x28], R9 ;  /* 0x0000280902007985 */ /* 0x000fe2000c101918 */
        /* <DEDUP_REMOVED lines=331> */
[----:B0-----:R-:W1:Y:S01]  /*4abb0*/  LDL.64 R8, [R0+0x40] ;  /* 0x0000400000087983 */ /* 0x001e620000100a00 */
[----:B------:R-:W-:-:S02]  /*4abc0*/  R2UR UR4, R4 ;  /* 0x00000000040472ca */ /* 0x000fc400000e0000 */
[----:B------:R-:W-:Y:S01]  /*4abd0*/  R2UR UR5, R5 ;  /* 0x00000000050572ca */ /* 0x000fe200000e0000 */
[----:B------:R-:W3:-:S12]  /*4abe0*/  LDL.64 R6, [R0] ;  /* 0x0000000000067983 */ /* 0x000ed80000100a00 */
[----:B-1----:R-:W4:Y:S01]  /*4abf0*/  LD.E R12, desc[UR4][R8.64] ;  /* 0x00000004080c7980 */ /* 0x002f22000c101900 */
[----:B------:R-:W-:Y:S02]  /*4ac00*/  R2UR UR4, R4 ;  /* 0x00000000040472ca */ /* 0x000fe400000e0000 */
[----:B------:R-:W-:Y:S01]  /*4ac10*/  R2UR UR5, R5 ;  /* 0x00000000050572ca */ /* 0x000fe200000e0000 */
[----:B------:R-:W-:-:S12]  /*4ac20*/  BSSY B2, `(.L_x_3829) ;  /* 0x0000006000027945 */ /* 0x000fd80003800000 */
[----:B---3--:R2:W5:Y:S01]  /*4ac30*/  LD.E R6, desc[UR4][R6.64] ;  /* 0x0000000406067980 */ /* 0x008562000c101900 */
[----:B----4-:R-:W-:-:S04]  /*4ac40*/  LOP3.LUT R12, R12, 0x1, RZ, 0xfc, !PT ;  /* 0x000000010c0c7812 */ /* 0x010fc800078efcff */
[----:B------:R-:W-:-:S13]  /*4ac50*/  ISETP.NE.AND P0, PT, R12, 0x3, PT ;  /* 0x000000030c00780c */ /* 0x000fda0003f05270 */
[----:B--2---:R-:W-:Y:S05]  /*4ac60*/  @!P0 BRA `(.L_x_3830) ;  /* 0x0000000000048947 */ /* 0x004fea0003800000 */
[----:B------:R-:W-:Y:S01]  /*4ac70*/  BPT.TRAP 0x1 ;  /* 0x000000040000795c */ /* 0x000fe20000300000 */
.L_x_3830:
[----:B------:R-:W-:Y:S05]  /*4ac80*/  BSYNC B2 ;  /* 0x0000000000027941 */ /* 0x000fea0003800000 */
.L_x_3829:
        /* <DEDUP_REMOVED lines=11> */
[----:B0-----:R-:W-:Y:S05]  /*4ad40*/  RET.REL.NODEC R220 `(_ZN7cutlass13device_kernelIN5flash11enable_sm90INS1_16FlashAttnFwdSm90INS1_25CollectiveMainloopFwdSm90ILi2EN4cute5tupleIJNS5_1CILi1EEES8_S8_EEENS6_IJNS7_ILi128EEENS7_ILi96EEENS7_ILi64EEEEEELi256ENS_6half_tEfNS_4arch4Sm90ELb0ELb1ELb0ELb1ELb1ELb0ELb1ELb1ELb0ELb1ELb1ELb0EEENS1_21CollectiveEpilogueFwdINS6_IJSA_NS7_ILi256EEESB_EEES9_SE_SG_Li256ELb1ELb1ELb1ELb0EEENS1_36VarlenDynamicPersistentTileSchedulerILi128ELi96ELi256ELi128ELb1ELb1ELb1ELb1ELb0ELb1EEEEEEEEEvNT_6ParamsE) ;  /* 0xfffffb50dcac7950 */ /* 0x001fea0003c3ffff */
.L_x_3805:
[----:B0-----:R0:W1:Y:S02]  /*4ad50*/  SYNCS.PHASECHK.TRANS64.TRYWAIT P0, [R6+URZ], R7 ;  /* 0x00000007060075a7 */ /* 0x001064000800017f */
[----:B-1----:R-:W-:Y:S05]  /*4ad60*/  @!P0 NANOSLEEP.SYNCS 0x989680 ;  /* 0x009896800000895d */ /* 0x002fea0003900000 */
[----:B------:R-:W1:Y:S02]  /*4ad70*/  @!P0 SYNCS.PHASECHK.TRANS64 P0, [R6+URZ], R7 ;  /* 0x00000007060085a7 */ /* 0x000e64000800007f */
[----:B-1----:R-:W-:Y:S05]  /*4ad80*/  @!P0 BRA `(.L_x_3805) ;  /* 0xfffffffc00f08947 */ /* 0x002fea000383ffff */
[----:B------:R-:W-:Y:S05]  /*4ad90*/  BRA `(.L_x_3804) ;  /* 0xfffffe4c00847947 */ /* 0x000fea000383ffff */
.L_x_3812:
[----:B0-----:R0:W1:Y:S02]  /*4ada0*/  SYNCS.PHASECHK.TRANS64.TRYWAIT P0, [R20+URZ], R21 ;  /* 0x00000015140075a7 */ /* 0x001064000800017f */
[----:B-1----:R-:W-:Y:S05]  /*4adb0*/  @!P0 NANOSLEEP.SYNCS 0x989680 ;  /* 0x009896800000895d */ /* 0x002fea0003900000 */
[----:B------:R-:W1:Y:S02]  /*4adc0*/  @!P0 SYNCS.PHASECHK.TRANS64 P0, [R20+URZ], R21 ;  /* 0x00000015140085a7 */ /* 0x000e64000800007f */
[----:B-1----:R-:W-:Y:S05]  /*4add0*/  @!P0 BRA `(.L_x_3812) ;  /* 0xfffffffc00f08947 */ /* 0x002fea000383ffff */
[----:B------:R-:W-:Y:S05]  /*4ade0*/  BRA `(.L_x_3811) ;  /* 0xfffffe5400587947 */ /* 0x000fea000383ffff */
.L_x_3831:
        /* <DEDUP_REMOVED lines=9> */
.L_x_6567:


//--------------------- .text._ZN7cutlass13device_kernelIN5flash11enable_sm90INS1_16FlashAttnFwdSm90INS1_25CollectiveMainloopFwdSm90ILi2EN4cute5tupleIJNS5_1CILi1EEES8_S8_EEENS6_IJNS7_ILi128EEENS7_ILi96EEENS7_ILi64EEEEEELi256ENS_6half_tEfNS_4arch4Sm90ELb0ELb1ELb0ELb1ELb1ELb1ELb1ELb1ELb0ELb1ELb1ELb0EEENS1_21CollectiveEpilogueFwdINS6_IJSA_NS7_ILi256EEESB_EEES9_SE_SG_Li256ELb1ELb1ELb1ELb0EEENS1_36VarlenDynamicPersistentTileSchedulerILi128ELi96ELi256ELi128ELb1ELb1ELb1ELb1ELb0ELb1EEEEEEEEEvNT_6ParamsE --------------------------
	.section	.text._ZN7cutlass13device_kernelIN5flash11enable_sm90INS1_16FlashAttnFwdSm90INS1_25CollectiveMainloopFwdSm90ILi2EN4cute5tupleIJNS5_1CILi1EEES8_S8_EEENS6_IJNS7_ILi128EEENS7_ILi96EEENS7_ILi64EEEEEELi256ENS_6half_tEfNS_4arch4Sm90ELb0ELb1ELb0ELb1ELb1ELb1ELb1ELb1ELb0ELb1ELb1ELb0EEENS1_21CollectiveEpilogueFwdINS6_IJSA_NS7_ILi256EEESB_EEES9_SE_SG_Li256ELb1ELb1ELb1ELb0EEENS1_36VarlenDynamicPersistentTileSchedulerILi128ELi96ELi256ELi128ELb1ELb1ELb1ELb1ELb0ELb1EEEEEEEEEvNT_6ParamsE,"ax",@progbits
	.align	128
.text._ZN7cutlass13device_kernelIN5flash11enable_sm90INS1_16FlashAttnFwdSm90INS1_25CollectiveMainloopFwdSm90ILi2EN4cute5tupleIJNS5_1CILi1EEES8_S8_EEENS6_IJNS7_ILi128EEENS7_ILi96EEENS7_ILi64EEEEEELi256ENS_6half_tEfNS_4arch4Sm90ELb0ELb1ELb0ELb1ELb1ELb1ELb1ELb1ELb0ELb1ELb1ELb0EEENS1_21CollectiveEpilogueFwdINS6_IJSA_NS7_ILi256EEESB_EEES9_SE_SG_Li256ELb1ELb1ELb1ELb0EEENS1_36VarlenDynamicPersistentTileSchedulerILi128ELi96ELi256ELi128ELb1ELb1ELb1ELb1ELb0ELb1EEEEEEEEEvNT_6ParamsE:
        .type           _ZN7cutlass13device_kernelIN5flash11enable_sm90INS1_16FlashAttnFwdSm90INS1_25CollectiveMainloopFwdSm90ILi2EN4cute5tupleIJNS5_1CILi1EEES8_S8_EEENS6_IJNS7_ILi128EEENS7_ILi96EEENS7_ILi64EEEEEELi256ENS_6half_tEfNS_4arch4Sm90ELb0ELb1ELb0ELb1ELb1ELb1ELb1ELb1ELb0ELb1ELb1ELb0EEENS1_21CollectiveEpilogueFwdINS6_IJSA_NS7_ILi256EEESB_EEES9_SE_SG_Li256ELb1ELb1ELb1ELb0EEENS1_36VarlenDynamicPersistentTileSchedulerILi128ELi96ELi256ELi128ELb1ELb1ELb1ELb1ELb0ELb1EEEEEEEEEvNT_6ParamsE,@function
        .size           _ZN7cutlass13device_kernelIN5flash11enable_sm90INS1_16FlashAttnFwdSm90INS1_25CollectiveMainloopFwdSm90ILi2EN4cute5tupleIJNS5_1CILi1EEES8_S8_EEENS6_IJNS7_ILi128EEENS7_ILi96EEENS7_ILi64EEEEEELi256ENS_6half_tEfNS_4arch4Sm90ELb0ELb1ELb0ELb1ELb1ELb1ELb1ELb1ELb0ELb1ELb1ELb0EEENS1_21CollectiveEpilogueFwdINS6_IJSA_NS7_ILi256EEESB_EEES9_SE_SG_Li256ELb1ELb1ELb1ELb0EEENS1_36VarlenDynamicPersistentTileSchedulerILi128ELi96ELi256ELi128ELb1ELb1ELb1ELb1ELb0ELb1EEEEEEEEEvNT_6ParamsE,(.L_x_6569 - _ZN7cutlass13device_kernelIN5flash11enable_sm90INS1_16FlashAttnFwdSm90INS1_25CollectiveMainloopFwdSm90ILi2EN4cute5tupleIJNS5_1CILi1EEES8_S8_EEENS6_IJNS7_ILi128EEENS7_ILi96EEENS7_ILi64EEEEEELi256ENS_6half_tEfNS_4arch4Sm90ELb0ELb1ELb0ELb1ELb1ELb1ELb1ELb1ELb0ELb1ELb1ELb0EEENS1_21CollectiveEpilogueFwdINS6_IJSA_NS7_ILi256EEESB_EEES9_SE_SG_Li256ELb1ELb1ELb1ELb0EEENS1_36VarlenDynamicPersistentTileSchedulerILi128ELi96ELi256ELi128ELb1ELb1ELb1ELb1ELb0ELb1EEEEEEEEEvNT_6ParamsE)
        .other          _ZN7cutlass13device_kernelIN5flash11enable_sm90INS1_16FlashAttnFwdSm90INS1_25CollectiveMainloopFwdSm90ILi2EN4cute5tupleIJNS5_1CILi1EEES8_S8_EEENS6_IJNS7_ILi128EEENS7_ILi96EEENS7_ILi64EEEEEELi256ENS_6half_tEfNS_4arch4Sm90ELb0ELb1ELb0ELb1ELb1ELb1ELb1ELb1ELb0ELb1ELb1ELb0EEENS1_21CollectiveEpilogueFwdINS6_IJSA_NS7_ILi256EEESB_EEES9_SE_SG_Li256ELb1ELb1ELb1ELb0EEENS1_36VarlenDynamicPersistentTileSchedulerILi128ELi96ELi256ELi128ELb1ELb1ELb1ELb1ELb0ELb1EEEEEEEEEvNT_6ParamsE,@"STO_CUDA_ENTRY STV_DEFAULT"
_ZN7cutlass13device_kernelIN5flash11enable_sm90INS1_16FlashAttnFwdSm90INS1_25CollectiveMainloopFwdSm90ILi2EN4cute5tupleIJNS5_1CILi1EEES8_S8_EEENS6_IJNS7_ILi128EEENS7_ILi96EEENS7_ILi64EEEEEELi256ENS_6half_tEfNS_4arch4Sm90ELb0ELb1ELb0ELb1ELb1ELb1ELb1ELb1ELb0ELb1ELb1ELb0EEENS1_21CollectiveEpilogueFwdINS6_IJSA_NS7_ILi256EEESB_EEES9_SE_SG_Li256ELb1ELb1ELb1ELb0EEENS1_36VarlenDynamicPersistentTileSchedulerILi128ELi96ELi256ELi128ELb1ELb1ELb1ELb1ELb0ELb1EEEEEEEEEvNT_6ParamsE:
[----:B------:R-:W0:Y:S02]  /*0000*/  LDC R1, c[0x0][0x28] ;  /* 0x00000a00ff017b82 */ /* 0x000e240000000800 */
[----:B0-----:R-:W-:-:S05]  /*0010*/  VIADD R1, R1, 0xfffffad0 ;  /* 0xfffffad001017836 */ /* 0x001fca0000000000 */
[----:B------:R-:W-:Y:S01]  /*0020*/  R2UR UR4, R1 ;  /* 0x00000000010472ca */ /* 0x000fe200000e0000 */
[----:B------:R-:W0:Y:S01]  /*0030*/  S2R R3, SR_TID.X ;  /* 0x0000000000037919 */ /* 0x000e220000002100 */
[----:B------:R-:W-:Y:S01]  /*0040*/  ELECT P0, URZ, PT ;  /* 0x00000000003f782f */ /* 0x000fe20003800000 */
[----:B------:R-:W-:Y:S01]  /*0050*/  BSSY B0, `(.L_x_3832) ;  /* 0x0000012000007945 */ /* 0x000fe20003800000 */
[----:B------:R-:W-:Y:S01]  /*0060*/  ULDC UR37, c[0x0][0x20] ;  /* 0x0000080000257ab9 */ /* 0x000fe20000000800 */
[----:B------:R-:W-:-:S08]  /*0070*/  ULDC UR36, c[0x0][0x24] ;  /* 0x0000090000247ab9 */ /* 0x000fd00000000800 */
[----:B------:R-:W-:-:S04]  /*0080*/  UIADD3 UR37, UP0, UR4, UR37, URZ ;  /* 0x0000002504257290 */ /* 0x000fc8000ff1e03f */
[----:B------:R-:W-:Y:S01]  /*0090*/  UIADD3.X UR36, URZ, UR36, URZ, UP0, !UPT ;  /* 0x000000243f247290 */ /* 0x000fe200087fe43f */
        /* <DEDUP_REMOVED lines=13> */
.L_x_3833:
[----:B------:R-:W-:Y:S05]  /*0170*/  BSYNC B0 ;  /* 0x0000000000007941 */ /* 0x000fea0003800000 */
.L_x_3832:
        /* <DEDUP_REMOVED lines=21> */
[----:B0-----:R0:W1:Y:S01]  /*02d0*/  @UP1 SYNCS.EXCH.64 URZ, [UR8+0x32400], UR4 ;  /* 0x03240004083f15b2 */ /* 0x0010620008000100 */
[----:B------:R0:W2:Y:S04]  /*02e0*/  @UP2 SYNCS.EXCH.64 URZ, [UR8+0x32410], UR4 ;  /* 0x03241004083f25b2 */ /* 0x0000a80008000100 */
[----:B------:R0:W3:Y:S01]  /*02f0*/  @UP3 SYNCS.EXCH.64 URZ, [UR8+0x32420], UR6 ;  /* 0x03242006083f35b2 */ /* 0x0000e20008000100 */
        /* <DEDUP_REMOVED lines=18> */
[----:B----4-:R-:W-:Y:S01]  /*0420*/  NOP ;  /* 0x0000000000007918 */ /* 0x010fe20000000000 */
.L_x_3834:
[----:B------:R-:W4:Y:S01]  /*0430*/  SHFL.IDX PT, R2, R0, RZ, 0x1f ;  /* 0x00001fff00027589 */ /* 0x000f2200000e0000 */
[----:B------:R-:W-:Y:S01]  /*0440*/  NOP ;  /* 0x0000000000007918 */ /* 0x000fe20000000000 */
[----:B----4-:R-:W-:-:S13]  /*0450*/  ISETP.NE.AND P0, PT, R2, RZ, PT ;  /* 0x000000ff0200720c */ /* 0x010fda0003f05270 */
        /* <DEDUP_REMOVED lines=19> */
.L_x_3835:
[----:B------:R-:W4:Y:S01]  /*0590*/  SHFL.IDX PT, R2, R0, RZ, 0x1f ;  /* 0x00001fff00027589 */ /* 0x000f2200000e0000 */
[----:B------:R-:W-:Y:S01]  /*05a0*/  NOP ;  /* 0x0000000000007918 */ /* 0x000fe20000000000 */
[----:B----4-:R-:W-:-:S13]  /*05b0*/  ISETP.NE.AND P0, PT, R2, RZ, PT ;  /* 0x000000ff0200720c */ /* 0x010fda0003f05270 */
        /* <DEDUP_REMOVED lines=14> */
[----:B----4-:R-:W-:Y:S01]  /*06a0*/  NOP ;  /* 0x0000000000007918 */ /* 0x010fe20000000000 */
.L_x_3836:
        /* <DEDUP_REMOVED lines=22> */
.L_x_3837:
        /* <DEDUP_REMOVED lines=22> */
.L_x_3838:
[----:B------:R-:W-:Y:S01]  /*0970*/  PLOP3.LUT P0, PT, PT, PT, UP0, 0x80, 0x0 ;  /* 0x000000000000781c */ /* 0x000fe20003f0f008 */
[----:B------:R-:W-:Y:S01]  /*0980*/  UMOV UR38, 0x1 ;  /* 0x0000000100267882 */ /* 0x000fe20000000000 */
[----:B------:R-:W-:Y:S01]  /*0990*/  NOP ;  /* 0x0000000000007918 */ /* 0x000fe20000000000 */
[----:B------:R-:W-:Y:S01]  /*09a0*/  USEL UR38, UR38, 0x2, !UP0 ;  /* 0x0000000226267887 */ /* 0x000fe2000c000000 */
[----:B------:R-:W-:Y:S01]  /*09b0*/  BSSY B9, `(.L_x_3839) ;  /* 0x00038cf000097945 */ /* 0x000fe20003800000 */
[----:B------:R-:W-:Y:S01]  /*09c0*/  ULDC.64 UR44, c[0x0][0x208] ;  /* 0x00008200002c7ab9 */ /* 0x000fe20000000a00 */
[----:B------:R-:W-:Y:S02]  /*09d0*/  IMAD.U32 R18, RZ, RZ, UR37 ;  /* 0x00000025ff127e24 */ /* 0x000fe4000f8e00ff */
[----:B------:R-:W-:Y:S01]  /*09e0*/  IMAD.U32 R19, RZ, RZ, UR36 ;  /* 0x00000024ff137e24 */ /* 0x000fe2000f8e00ff */
[----:B0123--:R-:W-:Y:S06]  /*09f0*/  BAR.SYNC.DEFER_BLOCKING 0x0 ;  /* 0x0000000000007b1d */ /* 0x00ffec0000010000 */
[----:B------:R-:W-:Y:S05]  /*0a00*/  @!P0 BRA `(.L_x_3840) ;  /* 0x0000030000708947 */ /* 0x000fea0003800000 */
.L_x_3841:
[----:B------:R-:W-:-:S08]  /*0a10*/  NOP ;  /* 0x0000000000007918 */ /* 0x000fd00000000000 */
[----:B------:R-:W0:Y:S02]  /*0a20*/  USETMAXREG.TRY_ALLOC.CTAPOOL UP0, 0xe8 ;  /* 0x000000e8000079c8 */ /* 0x000e240008000600 */
[----:B0-----:R-:W-:-:S13]  /*0a30*/  PLOP3.LUT P0, PT, PT, PT, UP0, 0x80, 0x0 ;  /* 0x000000000000781c */ /* 0x001fda0003f0f008 */
[----:B------:R-:W-:Y:S05]  /*0a40*/  @!P0 BRA `(.L_x_3841) ;  /* 0xfffffffc00f08947 */ /* 0x000fea000383ffff */
[----:B------:R-:W0:Y:S01]  /*0a50*/  S2R R0, SR_TID.X ;  /* 0x0000000000007919 */ /* 0x000e220000002100 */
[----:B------:R-:W1:Y:S01]  /*0a60*/  S2UR UR4, SR_CgaCtaId ;  /* 0x00000000000479c3 */ /* 0x000e620000008800 */
[----:B------:R-:W-:Y:S01]  /*0a70*/  MOV R2, 0x400 ;  /* 0x0000040000027802 */ /* 0x000fe20000000f00 */
[----:B------:R-:W-:-:S06]  /*0a80*/  UIADD3 URZ, UP0, UR37, 0x1f0, URZ ;  /* 0x000001f0253f7890 */ /* 0x000fcc000ff1e03f */
[----:B------:R-:W-:Y:S06]  /*0a90*/  BAR.ARV 0x8, 0x180 ;  /* 0x0206000000007b1d */ /* 0x000fec0000002000 */
[----:B------:R-:W-:Y:S01]  /*0aa0*/  UIADD3 URZ, UP1, UR37, 0x1fc, URZ ;  /* 0x000001fc253f7890 */ /* 0x000fe2000ff3e03f */
[----:B------:R-:W-:Y:S01]  /*0ab0*/  STL.64 [R1+0x1f0], RZ ;  /* 0x0001f0ff01007387 */ /* 0x000fe20000100a00 */
[----:B------:R-:W-:Y:S02]  /*0ac0*/  UIADD3.X UR39, URZ, UR36, URZ, UP0, !UPT ;  /* 0x000000243f277290 */ /* 0x000fe400087fe43f */
[----:B------:R-:W-:Y:S01]  /*0ad0*/  UIADD3.X UR40, URZ, UR36, URZ, UP1, !UPT ;  /* 0x000000243f287290 */ /* 0x000fe20008ffe43f */
[----:B------:R-:W-:Y:S04]  /*0ae0*/  STL [R1+0x1f8], RZ ;  /* 0x0001f8ff01007387 */ /* 0x000fe80000100800 */
[----:B------:R-:W-:Y:S01]  /*0af0*/  STL [R1+0x1fc], RZ ;  /* 0x0001fcff01007387 */ /* 0x000fe20000100800 */
[----:B-1----:R-:W-:Y:S01]  /*0b00*/  IMAD.U32 R27, RZ, RZ, UR4 ;  /* 0x00000004ff1b7e24 */ /* 0x002fe2000f8e00ff */
[----:B------:R-:W-:-:S04]  /*0b10*/  ULDC UR4, c[0x0][0xd3c] ;  /* 0x00034f0000047ab9 */ /* 0x000fc80000000800 */
[----:B------:R-:W-:Y:S02]  /*0b20*/  LEA R2, R27, R2, 0x18 ;  /* 0x000000021b027211 */ /* 0x000fe400078ec0ff */
[----:B0-----:R-:W-:-:S04]  /*0b30*/  SHF.R.U32.HI R0, RZ, 0x7, R0 ;  /* 0x00000007ff007819 */ /* 0x001fc80000011600 */
[----:B------:R-:W-:-:S13]  /*0b40*/  ISETP.NE.AND P0, PT, R0, 0x1, PT ;  /* 0x000000010000780c */ /* 0x000fda0003f05270 */
[----:B------:R-:W-:Y:S08]  /*0b50*/  @!P0 BAR.ARV 0x9, 0x100 ;  /* 0x0244000000008b1d */ /* 0x000ff00000002000 */
[----:B------:R-:W-:Y:S06]  /*0b60*/  BAR.SYNC.DEFER_BLOCKING 0x5, 0x180 ;  /* 0x0146000000007b1d */ /* 0x000fec0000010000 */
[----:B------:R-:W0:Y:S02]  /*0b70*/  LDS.128 R96, [R2+0x324d0] ;  /* 0x0324d00002607984 */ /* 0x000e240000000c00 */
[----:B------:R-:W-:Y:S06]  /*0b80*/  BAR.ARV 0x4, 0x180 ;  /* 0x0106000000007b1d */ /* 0x000fec0000002000 */
[----:B0-----:R-:W-:-:S13]  /*0b90*/  ISETP.GE.AND P0, PT, R99, UR4, PT ;  /* 0x0000000463007c0c */ /* 0x001fda000bf06270 */
[----:B------:R-:W-:Y:S05]  /*0ba0*/  @P0 BRA `(.L_x_3842) ;  /* 0x0000038800bc0947 */ /* 0x000fea0003800000 */
[----:B------:R-:W0:Y:S01]  /*0bb0*/  S2R R0, SR_TID.X ;  /* 0x0000000000007919 */ /* 0x000e220000002100 */
[----:B------:R-:W-:Y:S02]  /*0bc0*/  IMAD.MOV.U32 R153, RZ, RZ, RZ ;  /* 0x000000ffff997224 */ /* 0x000fe400078e00ff */
[----:B------:R-:W-:Y:S02]  /*0bd0*/  IMAD.MOV.U32 R159, RZ, RZ, RZ ;  /* 0x000000ffff9f7224 */ /* 0x000fe400078e00ff */
[----:B0-----:R-:W-:-:S05]  /*0be0*/  VIADD R11, R0, 0xffffff80 ;  /* 0xffffff80000b7836 */ /* 0x001fca0000000000 */
[----:B------:R-:W-:Y:S01]  /*0bf0*/  SHF.R.S32.HI R0, RZ, 0x1f, R11 ;  /* 0x0000001fff007819 */ /* 0x000fe2000001140b */
[----:B------:R-:W-:Y:S03]  /*0c00*/  STL [R1+0x49c], R11 ;  /* 0x00049c0b01007387 */ /* 0x000fe60000100800 */
[CC--:B------:R-:W-:Y:S02]  /*0c10*/  LEA.HI R3, R0.reuse, R11.reuse, RZ, 0x7 ;  /* 0x0000000b00037211 */ /* 0x0c0fe400078f38ff */
[----:B------:R-:W-:Y:S02]  /*0c20*/  LEA.HI R8, R0, R11, RZ, 0x4 ;  /* 0x0000000b00087211 */ /* 0x000fe400078f20ff */
[----:B------:R-:W-:Y:S02]  /*0c30*/  LOP3.LUT R4, R3, 0xffffff80, RZ, 0xc0, !PT ;  /* 0xffffff8003047812 */ /* 0x000fe400078ec0ff */
[----:B------:R-:W-:-:S02]  /*0c40*/  SHF.R.S32.HI R12, RZ, 0x7, R3 ;  /* 0x00000007ff0c7819 */ /* 0x000fc40000011403 */
[----:B------:R-:W-:Y:S01]  /*0c50*/  SHF.R.S32.HI R9, RZ, 0x4, R8 ;  /* 0x00000004ff097819 */ /* 0x000fe20000011408 */
[----:B------:R-:W-:Y:S01]  /*0c60*/  IMAD.IADD R10, R11, 0x1, -R4 ;  /* 0x000000010b0a7824 */ /* 0x000fe200078e0a04 */
[----:B------:R-:W-:Y:S01]  /*0c70*/  LEA.HI R3, R3, R12, RZ, 0x1 ;  /* 0x0000000c03037211 */ /* 0x000fe200078f08ff */
[----:B------:R-:W-:Y:S01]  /*0c80*/  STL [R1+0x518], R12 ;  /* 0x0005180c01007387 */ /* 0x000fe20000100800 */
[----:B------:R-:W-:Y:S02]  /*0c90*/  LEA.HI R203, R0, R11, RZ, 0x5 ;  /* 0x0000000b00cb7211 */ /* 0x000fe400078f28ff */
[----:B------:R-:W-:Y:S01]  /*0ca0*/  SHF.R.S32.HI R4, RZ, 0x1f, R10 ;  /* 0x0000001fff047819 */ /* 0x000fe2000001140a */
[----:B------:R-:W-:Y:S01]  /*0cb0*/  STL [R1+0x514], R10 ;  /* 0x0005140a01007387 */ /* 0x000fe20000100800 */
[----:B------:R-:W-:Y:S02]  /*0cc0*/  LOP3.LUT R3, R3, 0x3fffffe, RZ, 0xc0, !PT ;  /* 0x03fffffe03037812 */ /* 0x000fe400078ec0ff */
[----:B------:R-:W-:-:S02]  /*0cd0*/  LEA.HI R5, R4, R10, RZ, 0x2 ;  /* 0x0000000a04057211 */ /* 0x000fc400078f10ff */
[----:B------:R-:W-:Y:S01]  /*0ce0*/  LEA.HI R4, R4, R10, RZ, 0x5 ;  /* 0x0000000a04047211 */ /* 0x000fe200078f28ff */
[----:B------:R-:W-:Y:S01]  /*0cf0*/  IMAD.IADD R3, R12, 0x1, -R3 ;  /* 0x000000010c037824 */ /* 0x000fe200078e0a03 */
[--C-:B------:R-:W-:Y:S02]  /*0d00*/  SHF.R.S32.HI R6, RZ, 0x2, R5.reuse ;  /* 0x00000002ff067819 */ /* 0x100fe40000011405 */
[----:B------:R-:W-:Y:S02]  /*0d10*/  SHF.R.S32.HI R7, RZ, 0x1f, R5 ;  /* 0x0000001fff077819 */ /* 0x000fe40000011405 */
[----:B------:R-:W-:Y:S02]  /*0d20*/  SHF.R.S32.HI R4, RZ, 0x5, R4 ;  /* 0x00000005ff047819 */ /* 0x000fe40000011404 */
[----:B------:R-:W-:Y:S02]  /*0d30*/  LEA.HI R7, R7, R6, RZ, 0x3 ;  /* 0x0000000607077211 */ /* 0x000fe400078f18ff */
[----:B------:R-:W-:-:S02]  /*0d40*/  SHF.R.S32.HI R203, RZ, 0x5, R203 ;  /* 0x00000005ffcb7819 */ /* 0x000fc400000114cb */
[----:B------:R-:W-:Y:S02]  /*0d50*/  LOP3.LUT R7, R7, 0xfffffff8, RZ, 0xc0, !PT ;  /* 0xfffffff807077812 */ /* 0x000fe400078ec0ff */
[----:B------:R-:W-:-:S03]  /*0d60*/  LOP3.LUT R5, R5, 0x7ffffffc, RZ, 0xc0, !PT ;  /* 0x7ffffffc05057812 */ /* 0x000fc600078ec0ff */
[----:B------:R-:W-:Y:S01]  /*0d70*/  IMAD.IADD R7, R6, 0x1, -R7 ;  /* 0x0000000106077824 */ /* 0x000fe200078e0a07 */
[----:B------:R-:W-:Y:S01]  /*0d80*/  LOP3.LUT R6, R8, 0x3fffff0, RZ, 0xc0, !PT ;  /* 0x03fffff008067812 */ /* 0x000fe200078ec0ff */
[----:B------:R-:W-:Y:S01]  /*0d90*/  IMAD.IADD R5, R10, 0x1, -R5 ;  /* 0x000000010a057824 */ /* 0x000fe200078e0a05 */
[----:B------:R-:W-:Y:S01]  /*0da0*/  LEA.HI R8, R8, R9, RZ, 0x1 ;  /* 0x0000000908087211 */ /* 0x000fe200078f08ff */
[----:B------:R-:W-:Y:S02]  /*0db0*/  IMAD R4, R4, 0x10, R7 ;  /* 0x0000001004047824 */ /* 0x000fe400078e0207 */
[----:B------:R-:W-:Y:S01]  /*0dc0*/  IMAD.IADD R6, R11, 0x1, -R6 ;  /* 0x000000010b067824 */ /* 0x000fe200078e0a06 */
[----:B------:R-:W-:Y:S01]  /*0dd0*/  LOP3.LUT R8, R8, 0x1ffffffe, RZ, 0xc0, !PT ;  /* 0x1ffffffe08087812 */ /* 0x000fe200078ec0ff */
[----:B------:R-:W-:Y:S01]  /*0de0*/  IMAD R204, R3, 0x40, R4 ;  /* 0x0000004003cc7824 */ /* 0x000fe200078e0204 */
[CC--:B------:R-:W-:Y:S01]  /*0df0*/  LEA.HI R3, R0.reuse, R11.reuse, RZ, 0x2 ;  /* 0x0000000b00037211 */ /* 0x0c0fe200078f10ff */
[----:B------:R-:W-:Y:S01]  /*0e00*/  IMAD.SHL.U32 R205, R5, 0x2, RZ ;  /* 0x0000000205cd7824 */ /* 0x000fe200078e00ff */
[----:B------:R-:W-:Y:S01]  /*0e10*/  LEA.HI R0, R0, R11, RZ, 0x3 ;  /* 0x0000000b00007211 */ /* 0x000fe200078f18ff */
[----:B------:R-:W-:Y:S01]  /*0e20*/  IMAD.IADD R8, R9, 0x1, -R8 ;  /* 0x0000000109087824 */ /* 0x000fe200078e0a08 */
[--C-:B------:R-:W-:Y:S01]  /*0e30*/  SHF.R.S32.HI R158, RZ, 0x2, R3.reuse ;  /* 0x00000002ff9e7819 */ /* 0x100fe20000011403 */
[----:B------:R-:W-:Y:S01]  /*0e40*/  IMAD R9, R203, 0x10, R6 ;  /* 0x00000010cb097824 */ /* 0x000fe200078e0206 */
[----:B------:R-:W-:Y:S01]  /*0e50*/  SHF.R.S32.HI R7, RZ, 0x1f, R3 ;  /* 0x0000001fff077819 */ /* 0x000fe20000011403 */
[----:B------:R-:W-:Y:S01]  /*0e60*/  VIADD R26, R205, 0x40 ;  /* 0x00000040cd1a7836 */ /* 0x000fe20000000000 */
[----:B------:R-:W-:Y:S01]  /*0e70*/  LOP3.LUT R3, R3, 0xfffffffc, RZ, 0xc0, !PT ;  /* 0xfffffffc03037812 */ /* 0x000fe200078ec0ff */
[----:B------:R-:W-:Y:S01]  /*0e80*/  VIADD R175, R158, 0x40 ;  /* 0x000000409eaf7836 */ /* 0x000fe20000000000 */
[----:B------:R-:W-:Y:S01]  /*0e90*/  SHF.R.S32.HI R4, RZ, 0x3, R0 ;  /* 0x00000003ff047819 */ /* 0x000fe20000011400 */
[----:B------:R-:W-:Y:S01]  /*0ea0*/  VIADD R24, R205, 0x50 ;  /* 0x00000050cd187836 */ /* 0x000fe20000000000 */
[----:B------:R-:W-:Y:S01]  /*0eb0*/  LOP3.LUT R0, R0, 0xfffffff8, RZ, 0xc0, !PT ;  /* 0xfffffff800007812 */ /* 0x000fe200078ec0ff */
[----:B------:R-:W-:Y:S01]  /*0ec0*/  IMAD.IADD R3, R11, 0x1, -R3 ;  /* 0x000000010b037824 */ /* 0x000fe200078e0a03 */
[----:B------:R-:W-:Y:S01]  /*0ed0*/  LEA.HI R7, R7, R158, RZ, 0x3 ;  /* 0x0000009e07077211 */ /* 0x000fe200078f18ff */
[----:B------:R0:W-:Y:S01]  /*0ee0*/  STL [R1+0x498], R4 ;  /* 0x0004980401007387 */ /* 0x0001e20000100800 */
[----:B------:R-:W-:-:S02]  /*0ef0*/  IMAD.SHL.U32 R206, R175, 0x40, RZ ;  /* 0x00000040afce7824 */ /* 0x000fc400078e00ff */
[----:B------:R-:W-:Y:S01]  /*0f00*/  IMAD.IADD R6, R11, 0x1, -R0 ;  /* 0x000000010b067824 */ /* 0x000fe200078e0a00 */
[C---:B------:R-:W-:Y:S01]  /*0f10*/  LEA.HI R0, R3.reuse, R3, RZ, 0x1 ;  /* 0x0000000303007211 */ /* 0x040fe200078f08ff */
[C---:B------:R-:W-:Y:S01]  /*0f20*/  IMAD.SHL.U32 R22, R3.reuse, 0x8, RZ ;  /* 0x0000000803167824 */ /* 0x040fe200078e00ff */
[----:B------:R-:W-:Y:S01]  /*0f30*/  LOP3.LUT R206, R206, 0x1c0, RZ, 0xc0, !PT ;  /* 0x000001c0cece7812 */ /* 0x000fe200078ec0ff */
[----:B------:R1:W-:Y:S01]  /*0f40*/  STL [R1+0x4a0], R3 ;  /* 0x0004a00301007387 */ /* 0x0003e20000100800 */
[----:B------:R-:W-:Y:S01]  /*0f50*/  LOP3.LUT R0, R0, 0x1ffffffe, RZ, 0xc0, !PT ;  /* 0x1ffffffe00007812 */ /* 0x000fe200078ec0ff */
[----:B------:R-:W-:Y:S01]  /*0f60*/  IMAD.SHL.U32 R154, R3, 0x4, RZ ;  /* 0x00000004039a7824 */ /* 0x000fe200078e00ff */
[----:B0-----:R-:W-:Y:S01]  /*0f70*/  SHF.R.S32.HI R4, RZ, 0x1f, R175 ;  /* 0x0000001fff047819 */ /* 0x001fe200000114af */
[----:B------:R0:W-:Y:S01]  /*0f80*/  STL [R1+0x4a8], R6 ;  /* 0x0004a80601007387 */ /* 0x0001e20000100800 */
[----:B------:R-:W-:Y:S01]  /*0f90*/  LOP3.LUT R7, R7, 0xfffffff8, RZ, 0xc0, !PT ;  /* 0xfffffff807077812 */ /* 0x000fe200078ec0ff */
[----:B------:R-:W-:Y:S01]  /*0fa0*/  IMAD.SHL.U32 R198, R6, 0x8, RZ ;  /* 0x0000000806c67824 */ /* 0x000fe200078e00ff */
[----:B------:R-:W-:Y:S01]  /*0fb0*/  LEA.HI R4, R4, R175, RZ, 0x3 ;  /* 0x000000af04047211 */ /* 0x000fe200078f18ff */
[----:B------:R-:W-:Y:S01]  /*0fc0*/  VIADD R17, R205, 0x68 ;  /* 0x00000068cd117836 */ /* 0x000fe20000000000 */
[----:B------:R-:W-:Y:S01]  /*0fd0*/  SHF.R.U32.HI R207, RZ, 0x3, R206 ;  /* 0x00000003ffcf7819 */ /* 0x000fe200000116ce */
[----:B-1----:R-:W-:Y:S01]  /*0fe0*/  IMAD.IADD R3, R3, 0x1, -R0 ;  /* 0x0000000103037824 */ /* 0x002fe200078e0a00 */
[--C-:B------:R-:W-:Y:S01]  /*0ff0*/  LOP3.LUT R0, R206, 0x38, R22.reuse, 0xf8, !PT ;  /* 0x00000038ce007812 */ /* 0x100fe200078ef816 */
[----:B------:R-:W-:Y:S01]  /*1000*/  IMAD.SHL.U32 R4, R4, 0x40, RZ ;  /* 0x0000004004047824 */ /* 0x000fe200078e00ff */
[----:B------:R-:W-:Y:S01]  /*1010*/  STL [R1+0x484], R26 ;  /* 0x0004841a01007387 */ /* 0x000fe20000100800 */
[----:B0-----:R-:W-:Y:S01]  /*1020*/  IMAD.IADD R6, R158, 0x1, -R7 ;  /* 0x000000019e067824 */ /* 0x001fe200078e0a07 */
[----:B------:R-:W-:Y:S01]  /*1030*/  SHF.R.S32.HI R23, RZ, 0x1f, R22 ;  /* 0x0000001fff177819 */ /* 0x000fe20000011416 */
[----:B------:R-:W-:Y:S01]  /*1040*/  VIADD R164, R154, 0x10 ;  /* 0x000000109aa47836 */ /* 0x000fe20000000000 */
[----:B------:R-:W-:Y:S01]  /*1050*/  LOP3.LUT R208, R4, 0xfffffe00, RZ, 0xc0, !PT ;  /* 0xfffffe0004d07812 */ /* 0x000fe200078ec0ff */
[C---:B------:R-:W-:Y:S01]  /*1060*/  VIADD R14, R205.reuse, 0x80 ;  /* 0x00000080cd0e7836 */ /* 0x040fe20000000000 */
[----:B------:R0:W-:Y:S01]  /*1070*/  STL [R1+0x494], R6 ;  /* 0x0004940601007387 */ /* 0x0001e20000100800 */
[----:B------:R-:W-:Y:S01]  /*1080*/  VIADD R11, R205, 0x98 ;  /* 0x00000098cd0b7836 */ /* 0x000fe20000000000 */
[----:B------:R-:W-:Y:S01]  /*1090*/  LOP3.LUT R7, R208, R0, R207, 0xf6, !PT ;  /* 0x00000000d0077212 */ /* 0x000fe200078ef6cf */
[----:B------:R-:W-:Y:S01]  /*10a0*/  IMAD R8, R9, 0x8, R8 ;  /* 0x0000000809087824 */ /* 0x000fe200078e0208 */
[----:B------:R-:W-:Y:S01]  /*10b0*/  STL [R1+0x47c], R24 ;  /* 0x00047c1801007387 */ /* 0x000fe20000100800 */
[----:B------:R-:W-:Y:S01]  /*10c0*/  VIADD R5, R205, 0xc0 ;  /* 0x000000c0cd057836 */ /* 0x000fe20000000000 */
[----:B------:R-:W-:Y:S01]  /*10d0*/  SHF.R.S32.HI R222, RZ, 0x1f, R198 ;  /* 0x0000001fffde7819 */ /* 0x000fe200000114c6 */
[----:B------:R-:W-:Y:S01]  /*10e0*/  IMAD R0, R7, 0x2, R2 ;  /* 0x0000000207007824 */ /* 0x000fe200078e0202 */
[----:B------:R-:W-:Y:S01]  /*10f0*/  SHF.R.S32.HI R7, RZ, 0x1f, R26 ;  /* 0x0000001fff077819 */ /* 0x000fe2000001141a */
[----:B------:R-:W-:Y:S01]  /*1100*/  IMAD.SHL.U32 R4, R8, 0x8, RZ ;  /* 0x0000000808047824 */ /* 0x000fe200078e00ff */
[----:B0-----:R-:W-:Y:S01]  /*1110*/  SHF.R.S32.HI R6, RZ, 0x1f, R164 ;  /* 0x0000001fff067819 */ /* 0x001fe200000114a4 */
[C---:B------:R-:W-:Y:S01]  /*1120*/  VIADD R8, R205.reuse, 0xb0 ;  /* 0x000000b0cd087836 */ /* 0x040fe20000000000 */
[----:B------:R0:W-:Y:S01]  /*1130*/  STL [R1+0x444], R5 ;  /* 0x0004440501007387 */ /* 0x0001e20000100800 */
[----:B------:R-:W-:-:S02]  /*1140*/  VIADD R227, R205, 0xd8 ;  /* 0x000000d8cde37836 */ /* 0x000fc40000000000 */
[C---:B------:R-:W-:Y:S01]  /*1150*/  VIADD R229, R205.reuse, 0xc8 ;  /* 0x000000c8cde57836 */ /* 0x040fe20000000000 */
[----:B------:R1:W-:Y:S01]  /*1160*/  STL [R1+0x508], R7 ;  /* 0x0005080701007387 */ /* 0x0003e20000100800 */
[C---:B------:R-:W-:Y:S02]  /*1170*/  VIADD R228, R205.reuse, 0xd0 ;  /* 0x000000d0cde47836 */ /* 0x040fe40000000000 */
[C---:B------:R-:W-:Y:S01]  /*1180*/  VIADD R28, R205.reuse, 0x38 ;  /* 0x00000038cd1c7836 */ /* 0x040fe20000000000 */
[----:B------:R2:W-:Y:S01]  /*1190*/  STL [R1+0x4a4], R6 ;  /* 0x0004a40601007387 */ /* 0x0005e20000100800 */
[C---:B------:R-:W-:Y:S01]  /*11a0*/  VIADD R25, R205.reuse, 0x48 ;  /* 0x00000048cd197836 */ /* 0x040fe20000000000 */
[----:B0-----:R-:W-:Y:S01]  /*11b0*/  SHF.R.S32.HI R5, RZ, 0x1f, R5 ;  /* 0x0000001fff057819 */ /* 0x001fe20000011405 */
[C---:B------:R-:W-:Y:S01]  /*11c0*/  VIADD R21, R205.reuse, 0x58 ;  /* 0x00000058cd157836 */ /* 0x040fe20000000000 */
[----:B------:R0:W-:Y:S01]  /*11d0*/  STL [R1+0x520], R4 ;  /* 0x0005200401007387 */ /* 0x0001e20000100800 */
[C---:B------:R-:W-:Y:S01]  /*11e0*/  VIADD R20, R205.reuse, 0x60 ;  /* 0x00000060cd147836 */ /* 0x040fe20000000000 */
[----:B-1----:R-:W-:Y:S01]  /*11f0*/  SHF.R.S32.HI R7, RZ, 0x1f, R24 ;  /* 0x0000001fff077819 */ /* 0x002fe20000011418 */
[C---:B------:R-:W-:Y:S01]  /*1200*/  VIADD R16, R205.reuse, 0x70 ;  /* 0x00000070cd107836 */ /* 0x040fe20000000000 */
[----:B------:R1:W-:Y:S01]  /*1210*/  STL [R1+0x4c8], R5 ;  /* 0x0004c80501007387 */ /* 0x0003e20000100800 */
[----:B------:R-:W-:-:S02]  /*1220*/  VIADD R15, R205, 0x78 ;  /* 0x00000078cd0f7836 */ /* 0x000fc40000000000 */
[C---:B--2---:R-:W-:Y:S01]  /*1230*/  VIADD R6, R205.reuse, 0xb8 ;  /* 0x000000b8cd067836 */ /* 0x044fe20000000000 */
[----:B------:R2:W-:Y:S01]  /*1240*/  STL [R1+0x500], R7 ;  /* 0x0005000701007387 */ /* 0x0005e20000100800 */
[C---:B------:R-:W-:Y:S02]  /*1250*/  VIADD R13, R205.reuse, 0x88 ;  /* 0x00000088cd0d7836 */ /* 0x040fe40000000000 */
[C---:B0-----:R-:W-:Y:S01]  /*1260*/  VIADD R4, R205.reuse, 0xf0 ;  /* 0x000000f0cd047836 */ /* 0x041fe20000000000 */
[----:B------:R0:W-:Y:S01]  /*1270*/  STL [R1+0x448], R6 ;  /* 0x0004480601007387 */ /* 0x0001e20000100800 */
        /* <DEDUP_REMOVED lines=8> */
[----:B------:R-:W-:Y:S01]  /*1300*/  VIADD R225, R205, 0xe8 ;  /* 0x000000e8cde17836 */ /* 0x000fe20000000000 */
[----:B0-----:R-:W-:Y:S01]  /*1310*/  SHF.R.S32.HI R6, RZ, 0x1f, R6 ;  /* 0x0000001fff067819 */ /* 0x001fe20000011406 */
[C---:B------:R-:W-:Y:S01]  /*1320*/  VIADD R152, R22.reuse, 0x20 ;  /* 0x0000002016987836 */ /* 0x040fe20000000000 */
[----:B------:R0:W-:Y:S01]  /*1330*/  STL [R1+0x4f4], R7 ;  /* 0x0004f40701007387 */ /* 0x0001e20000100800 */
[----:B------:R-:W-:-:S02]  /*1340*/  VIADD R172, R22, 0x40 ;  /* 0x0000004016ac7836 */ /* 0x000fc40000000000 */
[C---:B-1----:R-:W-:Y:S01]  /*1350*/  VIADD R0, R205.reuse, 0xf8 ;  /* 0x000000f8cd007836 */ /* 0x042fe20000000000 */
[----:B------:R1:W-:Y:S01]  /*1360*/  STL [R1+0x4cc], R6 ;  /* 0x0004cc0601007387 */ /* 0x0003e20000100800 */
[C---:B------:R-:W-:Y:S01]  /*1370*/  VIADD R167, R22.reuse, 0x60 ;  /* 0x0000006016a77836 */ /* 0x040fe20000000000 */
[----:B--2---:R-:W-:Y:S01]  /*1380*/  SHF.R.S32.HI R5, RZ, 0x1f, R4 ;  /* 0x0000001fff057819 */ /* 0x004fe20000011404 */
[C---:B------:R-:W-:Y:S01]  /*1390*/  VIADD R166, R22.reuse, 0x80 ;  /* 0x0000008016a67836 */ /* 0x040fe20000000000 */
[----:B------:R2:W-:Y:S01]  /*13a0*/  STL [R1+0x490], R4 ;  /* 0x0004900401007387 */ /* 0x0005e20000100800 */
[C---:B------:R-:W-:Y:S01]  /*13b0*/  VIADD R165, R22.reuse, 0xa0 ;  /* 0x000000a016a57836 */ /* 0x040fe20000000000 */
[----:B0-----:R-:W-:Y:S01]  /*13c0*/  SHF.R.S32.HI R7, RZ, 0x1f, R14 ;  /* 0x0000001fff077819 */ /* 0x001fe2000001140e */
[C---:B------:R-:W-:Y:S01]  /*13d0*/  VIADD R174, R22.reuse, 0xc0 ;  /* 0x000000c016ae7836 */ /* 0x040fe20000000000 */
[----:B------:R0:W-:Y:S01]  /*13e0*/  STL [R1+0x488], R28 ;  /* 0x0004881c01007387 */ /* 0x0001e20000100800 */
[----:B------:R-:W-:Y:S01]  /*13f0*/  VIADD R173, R22, 0xe0 ;  /* 0x000000e016ad7836 */ /* 0x000fe20000000000 */
[----:B-1----:R-:W-:Y:S01]  /*1400*/  SHF.R.S32.HI R6, RZ, 0x1f, R228 ;  /* 0x0000001fff067819 */ /* 0x002fe200000114e4 */
[C---:B------:R-:W-:Y:S01]  /*1410*/  VIADD R200, R198.reuse, 0x40 ;  /* 0x00000040c6c87836 */ /* 0x040fe20000000000 */
[----:B------:R1:W-:Y:S01]  /*1420*/  STL [R1+0x4e8], R7 ;  /* 0x0004e80701007387 */ /* 0x0003e20000100800 */
[C---:B------:R-:W-:Y:S01]  /*1430*/  VIADD R199, R198.reuse, 0x80 ;  /* 0x00000080c6c77836 */ /* 0x040fe20000000000 */
[----:B--2---:R-:W-:Y:S01]  /*1440*/  SHF.R.S32.HI R4, RZ, 0x1f, R0 ;  /* 0x0000001fff047819 */ /* 0x004fe20000011400 */
[----:B------:R-:W-:Y:S01]  /*1450*/  VIADD R201, R198, 0xc0 ;  /* 0x000000c0c6c97836 */ /* 0x000fe20000000000 */
[----:B------:R2:W-:Y:S01]  /*1460*/  STL [R1+0x480], R25 ;  /* 0x0004801901007387 */ /* 0x0005e20000100800 */
[----:B------:R-:W-:Y:S01]  /*1470*/  SHF.R.S32.HI R157, RZ, 0x1f, R152 ;  /* 0x0000001fff9d7819 */ /* 0x000fe20000011498 */
[----:B------:R-:W-:Y:S01]  /*1480*/  VIADD R223, R205, 0x30 ;  /* 0x00000030cddf7836 */ /* 0x000fe20000000000 */
[----:B0-----:R-:W-:Y:S01]  /*1490*/  SHF.R.S32.HI R28, RZ, 0x1f, R28 ;  /* 0x0000001fff1c7819 */ /* 0x001fe2000001141c */
[----:B------:R0:W-:Y:S01]  /*14a0*/  STL [R1+0x478], R21 ;  /* 0x0004781501007387 */ /* 0x0001e20000100800 */
[----:B------:R-:W-:-:S02]  /*14b0*/  SHF.R.S32.HI R197, RZ, 0x1f, R172 ;  /* 0x0000001fffc57819 */ /* 0x000fc400000114ac */
[----:B-1----:R-:W-:Y:S01]  /*14c0*/  SHF.R.S32.HI R7, RZ, 0x1f, R11 ;  /* 0x0000001fff077819 */ /* 0x002fe2000001140b */
[----:B------:R1:W-:Y:S01]  /*14d0*/  STL [R1+0x474], R20 ;  /* 0x0004741401007387 */ /* 0x0003e20000100800 */
[----:B------:R-:W-:Y:S02]  /*14e0*/  SHF.R.S32.HI R196, RZ, 0x1f, R167 ;  /* 0x0000001fffc47819 */ /* 0x000fe400000114a7 */
[----:B--2---:R-:W-:Y:S01]  /*14f0*/  SHF.R.S32.HI R25, RZ, 0x1f, R25 ;  /* 0x0000001fff197819 */ /* 0x004fe20000011419 */
[----:B------:R2:W-:Y:S01]  /*1500*/  STL [R1+0x4dc], R7 ;  /* 0x0004dc0701007387 */ /* 0x0005e20000100800 */
[----:B------:R-:W-:Y:S02]  /*1510*/  SHF.R.S32.HI R195, RZ, 0x1f, R166 ;  /* 0x0000001fffc37819 */ /* 0x000fe400000114a6 */
        /* <DEDUP_REMOVED lines=20> */
[----:B-1----:R-:W-:-:S03]  /*1660*/  SHF.R.S32.HI R12, RZ, 0x1f, R12 ;  /* 0x0000001fff0c7819 */ /* 0x002fc6000001140c */
[----:B------:R1:W-:Y:S01]  /*1670*/  STL [R1+0x48c], R0 ;  /* 0x00048c0001007387 */ /* 0x0003e20000100800 */
[----:B--2---:R-:W-:-:S03]  /*1680*/  SHF.R.S32.HI R10, RZ, 0x1f, R10 ;  /* 0x0000001fff0a7819 */ /* 0x004fc6000001140a */
[----:B------:R2:W-:Y:S01]  /*1690*/  STL [R1+0x4c4], R7 ;  /* 0x0004c40701007387 */ /* 0x0005e20000100800 */
[----:B0-----:R-:W-:-:S03]  /*16a0*/  SHF.R.S32.HI R9, RZ, 0x1f, R9 ;  /* 0x0000001fff097819 */ /* 0x001fc60000011409 */
[----:B------:R0:W-:Y:S01]  /*16b0*/  STL [R1+0x4c0], R6 ;  /* 0x0004c00601007387 */ /* 0x0001e20000100800 */
[----:B-1----:R-:W-:-:S03]  /*16c0*/  IMAD R0, R3, 0x8, R204 ;  /* 0x0000000803007824 */ /* 0x002fc600078e02cc */
[----:B------:R1:W-:Y:S01]  /*16d0*/  STL [R1+0x470], R17 ;  /* 0x0004701101007387 */ /* 0x0003e20000100800 */
[----:B--2---:R-:W-:-:S03]  /*16e0*/  SHF.R.S32.HI R7, RZ, 0x1f, R226 ;  /* 0x0000001fff077819 */ /* 0x004fc600000114e2 */
[----:B------:R1:W-:Y:S01]  /*16f0*/  STL [R1+0x464], R14 ;  /* 0x0004640e01007387 */ /* 0x0003e20000100800 */
[----:B0-----:R-:W-:-:S03]  /*1700*/  SHF.R.S32.HI R6, RZ, 0x1f, R225 ;  /* 0x0000001fff067819 */ /* 0x001fc600000114e1 */
        /* <DEDUP_REMOVED lines=16> */
[----:B------:R1:W-:Y:S02]  /*1810*/  STL [R1+0x4ac], R4 ;  /* 0x0004ac0401007387 */ /* 0x0003e40000100800 */
.L_x_4085:
[----:B------:R-:W-:Y:S05]  /*1820*/  YIELD ;  /* 0x0000000000007946 */ /* 0x000fea0003800000 */
[----:B------:R-:W-:Y:S01]  /*1830*/  ULDC.64 UR4, c[0x0][0xb20] ;  /* 0x0002c80000047ab9 */ /* 0x000fe20000000a00 */
[----:B012---:R-:W0:Y:S01]  /*1840*/  LDC.64 R4, c[0x0][0xb00] ;  /* 0x0002c000ff047b82 */ /* 0x007e220000000a00 */
[----:B------:R-:W-:Y:S01]  /*1850*/  ISETP.NE.U32.AND P1, PT, RZ, UR4, PT ;  /* 0x00000004ff007c0c */ /* 0x000fe2000bf25070 */
[----:B----4-:R-:W-:Y:S02]  /*1860*/  IMAD.MOV.U32 R10, RZ, RZ, RZ ;  /* 0x000000ffff0a7224 */ /* 0x010fe400078e00ff */
        /* <DEDUP_REMOVED lines=38> */
.L_x_3843:
[----:B------:R-:W-:Y:S01]  /*1ad0*/  ULDC.64 UR4, c[0x0][0xb18] ;  /* 0x0002c60000047ab9 */ /* 0x000fe20000000a00 */
[C---:B------:R-:W-:Y:S01]  /*1ae0*/  LOP3.LUT R3, R98.reuse, 0xff000000, RZ, 0xc0, !PT ;  /* 0xff00000062037812 */ /* 0x040fe200078ec0ff */
[----:B------:R-:W-:Y:S01]  /*1af0*/  IMAD.MOV.U32 R218, RZ, RZ, R99 ;  /* 0x000000ffffda7224 */ /* 0x000fe200078e0063 */
[----:B------:R-:W-:Y:S02]  /*1b00*/  ISETP.NE.U32.AND P1, PT, RZ, UR4, PT ;  /* 0x00000004ff007c0c */ /* 0x000fe4000bf25070 */
[C---:B------:R-:W-:Y:S02]  /*1b10*/  LOP3.LUT R0, R98.reuse, 0xff0000, RZ, 0xc0, !PT ;  /* 0x00ff000062007812 */ /* 0x040fe400078ec0ff */
[----:B------:R-:W-:Y:S02]  /*1b20*/  ISETP.NE.AND.EX P1, PT, RZ, UR5, PT, P1 ;  /* 0x00000005ff007c0c */ /* 0x000fe4000bf25310 */
[----:B------:R-:W-:Y:S02]  /*1b30*/  SHF.R.U32.HI R3, RZ, 0x8, R3 ;  /* 0x00000008ff037819 */ /* 0x000fe40000011603 */
[----:B------:R-:W-:-:S02]  /*1b40*/  LOP3.LUT R156, R98, 0xffff, RZ, 0xc0, !PT ;  /* 0x0000ffff629c7812 */ /* 0x000fc400078ec0ff */
[----:B------:R-:W-:-:S07]  /*1b50*/  LEA.HI R217, R0, R3, RZ, 0x10 ;  /* 0x0000000300d97211 */ /* 0x000fce00078f80ff */
[----:B------:R-:W-:Y:S05]  /*1b60*/  @!P1 BRA `(.L_x_3844) ;  /* 0x0000000000109947 */ /* 0x000fea0003800000 */
[----:B------:R-:W0:Y:S02]  /*1b70*/  LDC.64 R4, c[0x0][0xb18] ;  /* 0x0002c600ff047b82 */ /* 0x000e240000000a00 */
[----:B0-----:R-:W-:-:S05]  /*1b80*/  IMAD.WIDE R4, R99, 0x4, R4 ;  /* 0x0000000463047825 */ /* 0x001fca00078e0204 */
[----:B------:R0:W5:Y:S01]  /*1b90*/  LDG.E R31, desc[UR44][R4.64] ;  /* 0x0000002c041f7981 */ /* 0x000162000c1e1900 */
[----:B------:R-:W-:Y:S05]  /*1ba0*/  BRA `(.L_x_3845) ;  /* 0x0000000000107947 */ /* 0x000fea0003800000 */
.L_x_3844:
[----:B------:R-:W-:Y:S05]  /*1bb0*/  @!P0 BRA `(.L_x_3845) ;  /* 0x00000000000c8947 */ /* 0x000fea0003800000 */
[----:B------:R-:W2:Y:S04]  /*1bc0*/  LDG.E R0, desc[UR44][R4.64] ;  /* 0x0000002c04007981 */ /* 0x000ea8000c1e1900 */
[----:B------:R-:W2:Y:S02]  /*1bd0*/  LDG.E R31, desc[UR44][R4.64+0x4] ;  /* 0x0000042c041f7981 */ /* 0x000ea4000c1e1900 */
[----:B--2---:R-:W-:-:S07]  /*1be0*/  IMAD.IADD R31, R31, 0x1, -R0 ;  /* 0x000000011f1f7824 */ /* 0x004fce00078e0a00 */
.L_x_3845:
[----:B------:R-:W-:Y:S02]  /*1bf0*/  ULDC.64 UR4, c[0x0][0xb08] ;  /* 0x0002c20000047ab9 */ /* 0x000fe40000000a00 */
[----:B------:R-:W-:-:S04]  /*1c00*/  ISETP.NE.U32.AND P0, PT, RZ, UR4, PT ;  /* 0x00000004ff007c0c */ /* 0x000fc8000bf05070 */
[----:B------:R-:W-:Y:S01]  /*1c10*/  ISETP.NE.AND.EX P0, PT, RZ, UR5, PT, P0 ;  /* 0x00000005ff007c0c */ /* 0x000fe2000bf05300 */
[----:B------:R-:W-:Y:S02]  /*1c20*/  ULDC.64 UR4, c[0x0][0xb28] ;  /* 0x0002ca0000047ab9 */ /* 0x000fe40000000a00 */
[----:B------:R-:W-:-:S04]  /*1c30*/  ISETP.NE.U32.AND P1, PT, RZ, UR4, PT ;  /* 0x00000004ff007c0c */ /* 0x000fc8000bf25070 */
[----:B------:R-:W-:-:S06]  /*1c40*/  ISETP.NE.AND.EX P1, PT, RZ, UR5, PT, P1 ;  /* 0x00000005ff007c0c */ /* 0x000fcc000bf25310 */
[----:B------:R-:W1:Y:S08]  /*1c50*/  @P0 LDC.64 R8, c[0x0][0xb08] ;  /* 0x0002c200ff080b82 */ /* 0x000e700000000a00 */
[----:B0-----:R-:W0:Y:S01]  /*1c60*/  @P1 LDC.64 R4, c[0x0][0xb28] ;  /* 0x0002ca00ff041b82 */ /* 0x001e220000000a00 */
[----:B-1----:R-:W-:-:S05]  /*1c70*/  @P0 IMAD.WIDE R8, R99, 0x4, R8 ;  /* 0x0000000463080825 */ /* 0x002fca00078e0208 */
[----:B------:R-:W2:Y:S04]  /*1c80*/  @P0 LDG.E R0, desc[UR44][R8.64] ;  /* 0x0000002c08000981 */ /* 0x000ea8000c1e1900 */
[----:B------:R-:W2:Y:S01]  /*1c90*/  @P0 LDG.E R3, desc[UR44][R8.64+0x4] ;  /* 0x0000042c08030981 */ /* 0x000ea2000c1e1900 */
[----:B0-----:R-:W-:Y:S02]  /*1ca0*/  @P1 IMAD.WIDE R6, R99, 0x4, R4 ;  /* 0x0000000463061825 */ /* 0x001fe400078e0204 */
[----:B------:R-:W0:Y:S02]  /*1cb0*/  LDC R4, c[0x0][0x448] ;  /* 0x00011200ff047b82 */ /* 0x000e240000000800 */
[----:B-----5:R-:W-:-:S06]  /*1cc0*/  IMAD.MOV.U32 R44, RZ, RZ, R31 ;  /* 0x000000ffff2c7224 */ /* 0x020fcc00078e001f */
[----:B------:R1:W5:Y:S01]  /*1cd0*/  @P1 LDG.E R44, desc[UR44][R6.64] ;  /* 0x0000002c062c1981 */ /* 0x000362000c1e1900 */
[----:B------:R-:W-:Y:S02]  /*1ce0*/  IMAD.SHL.U32 R216, R97, 0x80, RZ ;  /* 0x0000008061d87824 */ /* 0x000fe400078e00ff */
[----:B------:R-:W-:Y:S01]  /*1cf0*/  IMAD.IADD R13, R31, 0x1, -R10 ;  /* 0x000000011f0d7824 */ /* 0x000fe200078e0a0a */
[----:B0-----:R-:W-:Y:S02]  /*1d00*/  ISETP.NE.AND P1, PT, R4, 0x1, PT ;  /* 0x000000010400780c */ /* 0x001fe40003f25270 */
[----:B------:R-:W0:Y:S11]  /*1d10*/  LDC.64 R4, c[0x0][0xad8] ;  /* 0x0002b600ff047b82 */ /* 0x000e360000000a00 */
[----:B------:R-:W1:Y:S08]  /*1d20*/  @P1 LDC R12, c[0x0][0x44c] ;  /* 0x00011300ff0c1b82 */ /* 0x000e700000000800 */
[----:B------:R-:W3:Y:S01]  /*1d30*/  @P1 LDC R11, c[0x0][0x450] ;  /* 0x00011400ff0b1b82 */ /* 0x000ee20000000800 */
[----:B0-----:R-:W-:Y:S01]  /*1d40*/  ISETP.GE.AND P2, PT, R5, 0x1, PT ;  /* 0x000000010500780c */ /* 0x001fe20003f46270 */
[----:B--2---:R-:W-:-:S02]  /*1d50*/  @P0 IMAD.IADD R26, R3, 0x1, -R0 ;  /* 0x00000001031a0824 */ /* 0x004fc400078e0a00 */
[----:B------:R-:W-:Y:S02]  /*1d60*/  VIADD R3, R216, 0x7f ;  /* 0x0000007fd8037836 */ /* 0x000fe40000000000 */
[----:B------:R-:W-:Y:S02]  /*1d70*/  IMAD.IADD R29, R13, 0x1, R26 ;  /* 0x000000010d1d7824 */ /* 0x000fe400078e021a */
[----:B-1----:R-:W-:-:S03]  /*1d80*/  @P1 IMAD.HI.U32 R6, R3, R12, RZ ;  /* 0x0000000c03061227 */ /* 0x002fc600078e00ff */
[C---:B------:R-:W-:Y:S01]  /*1d90*/  IADD3 R215, R29.reuse, 0x1, -R28 ;  /* 0x000000011dd77810 */ /* 0x040fe20007ffe81c */
[----:B------:R-:W-:Y:S01]  /*1da0*/  VIADD R0, R29, 0x5f ;  /* 0x0000005f1d007836 */ /* 0x000fe20000000000 */
[----:B---3--:R-:W-:-:S03]  /*1db0*/  @P1 SHF.R.U32.HI R3, RZ, R11, R6 ;  /* 0x0000000bff031219 */ /* 0x008fc60000011606 */
        /* <DEDUP_REMOVED lines=17> */
.L_x_3848:
[----:B------:R-:W-:-:S13]  /*1ed0*/  ISETP.NE.AND P0, PT, R5, 0x1, PT ;  /* 0x000000010500780c */ /* 0x000fda0003f05270 */
[----:B------:R-:W0:Y:S02]  /*1ee0*/  @P0 LDC.64 R6, c[0x0][0xae0] ;  /* 0x0002b800ff060b82 */ /* 0x000e240000000a00 */
[----:B0-----:R-:W-:-:S05]  /*1ef0*/  @P0 IMAD.HI.U32 R6, R0, R6, RZ ;  /* 0x0000000600060227 */ /* 0x001fca00078e00ff */
[----:B------:R-:W-:-:S07]  /*1f00*/  @P0 SHF.R.U32.HI R0, RZ, R7, R6 ;  /* 0x00000007ff000219 */ /* 0x000fce0000011606 */
.L_x_3849:
[----:B------:R-:W-:Y:S05]  /*1f10*/  BSYNC B0 ;  /* 0x0000000000007941 */ /* 0x000fea0003800000 */
.L_x_3847:
[----:B------:R-:W-:-:S05]  /*1f20*/  IMAD R3, R0, R5, R5 ;  /* 0x0000000500037224 */ /* 0x000fca00078e0205 */
[----:B------:R-:W-:-:S07]  /*1f30*/  VIMNMX R4, R4, R3, PT ;  /* 0x0000000304047248 */ /* 0x000fce0003fe0100 */
.L_x_3846:
        /* <DEDUP_REMOVED lines=25> */
.L_x_3852:
[----:B------:R-:W-:-:S13]  /*20d0*/  ISETP.NE.AND P0, PT, R5, 0x1, PT ;  /* 0x000000010500780c */ /* 0x000fda0003f05270 */
[----:B------:R-:W0:Y:S02]  /*20e0*/  @P0 LDC.64 R6, c[0x0][0xae0] ;  /* 0x0002b800ff060b82 */ /* 0x000e240000000a00 */
[----:B0-----:R-:W-:-:S05]  /*20f0*/  @P0 IMAD.HI.U32 R6, R0, R6, RZ ;  /* 0x0000000600060227 */ /* 0x001fca00078e00ff */
[----:B------:R-:W-:-:S07]  /*2100*/  @P0 SHF.R.U32.HI R0, RZ, R7, R6 ;  /* 0x00000007ff000219 */ /* 0x000fce0000011606 */
.L_x_3853:
[----:B------:R-:W-:Y:S05]  /*2110*/  BSYNC B0 ;  /* 0x0000000000007941 */ /* 0x000fea0003800000 */
.L_x_3851:
[----:B------:R-:W-:-:S05]  /*2120*/  IMAD R0, R0, R5, RZ ;  /* 0x0000000500007224 */ /* 0x000fca00078e02ff */
[----:B------:R-:W-:-:S07]  /*2130*/  VIMNMX R3, R3, R0, !PT ;  /* 0x0000000003037248 */ /* 0x000fce0007fe0100 */
.L_x_3850:
[----:B------:R-:W-:Y:S01]  /*2140*/  IMAD.HI R3, R3, 0x2aaaaaab, RZ ;  /* 0x2aaaaaab03037827 */ /* 0x000fe200078e02ff */
[----:B------:R-:W-:Y:S01]  /*2150*/  BSSY B0, `(.L_x_3854) ;  /* 0x0000028000007945 */ /* 0x000fe20003800000 */
[----:B------:R-:W-:Y:S02]  /*2160*/  LOP3.LUT R224, R217, 0xff, RZ, 0xc0, !PT ;  /* 0x000000ffd9e07812 */ /* 0x000fe400078ec0ff */
[----:B------:R-:W-:Y:S02]  /*2170*/  SHF.R.U32.HI R217, RZ, 0x10, R217 ;  /* 0x00000010ffd97819 */ /* 0x000fe400000116d9 */
[----:B------:R-:W-:-:S04]  /*2180*/  SHF.R.U32.HI R0, RZ, 0x1f, R3 ;  /* 0x0000001fff007819 */ /* 0x000fc80000011603 */
[----:B------:R-:W-:Y:S01]  /*2190*/  LEA.HI.SX32 R0, R3, R0, 0x1c ;  /* 0x0000000003007211 */ /* 0x000fe200078fe2ff */
[----:B------:R-:W-:-:S03]  /*21a0*/  IMAD.MOV.U32 R3, RZ, RZ, RZ ;  /* 0x000000ffff037224 */ /* 0x000fc600078e00ff */
[----:B------:R-:W-:-:S04]  /*21b0*/  VIMNMX R9, RZ, R0, !PT ;  /* 0x00000000ff097248 */ /* 0x000fc80007fe0100 */
[----:B------:R-:W-:-:S13]  /*21c0*/  ISETP.GT.AND P0, PT, R8, R9, PT ;  /* 0x000000090800720c */ /* 0x000fda0003f04270 */
[----:B------:R-:W-:Y:S05]  /*21d0*/  @!P0 BRA `(.L_x_3855) ;  /* 0x00000000007c8947 */ /* 0x000fea0003800000 */
        /* <DEDUP_REMOVED lines=31> */
.L_x_3855:
[----:B------:R-:W-:Y:S05]  /*23d0*/  BSYNC B0 ;  /* 0x0000000000007941 */ /* 0x000fea0003800000 */
.L_x_3854:
        /* <DEDUP_REMOVED lines=37> */
.L_x_3858:
[----:B------:R-:W-:Y:S05]  /*2630*/  BSYNC B6 ;  /* 0x0000000000067941 */ /* 0x000fea0003800000 */
.L_x_3857:
        /* <DEDUP_REMOVED lines=20> */
.L_x_3860:
[----:B------:R-:W-:Y:S05]  /*2780*/  BSYNC B6 ;  /* 0x0000000000067941 */ /* 0x000fea0003800000 */
.L_x_3859:
[----:B------:R-:W-:Y:S01]  /*2790*/  ULDC.64 UR4, c[0x0][0xaf0] ;  /* 0x0002bc0000047ab9 */ /* 0x000fe20000000a00 */
[----:B------:R-:W2:Y:S01]  /*27a0*/  LDL R34, [R1+0x494] ;  /* 0x0004940001227983 */ /* 0x000ea20000100800 */
[----:B------:R-:W-:Y:S01]  /*27b0*/  ISETP.NE.U32.AND P0, PT, RZ, UR4, PT ;  /* 0x00000004ff007c0c */ /* 0x000fe2000bf05070 */
[----:B------:R-:W-:Y:S02]  /*27c0*/  IMAD.MOV.U32 R0, RZ, RZ, R99 ;  /* 0x000000ffff007224 */ /* 0x000fe400078e0063 */
[----:B------:R-:W3:Y:S01]  /*27d0*/  LDL R32, [R1+0x4a0] ;  /* 0x0004a00001207983 */ /* 0x000ee20000100800 */
[----:B------:R-:W-:Y:S01]  /*27e0*/  ISETP.NE.AND.EX P0, PT, RZ, UR5, PT, P0 ;  /* 0x00000005ff007c0c */ /* 0x000fe2000bf05300 */
[----:B------:R-:W-:Y:S01]  /*27f0*/  ULDC UR8, c[0x0][0x320] ;  /* 0x0000c80000087ab9 */ /* 0x000fe20000000800 */
[----:B------:R-:W-:Y:S01]  /*2800*/  SHF.R.S32.HI R3, RZ, 0x1f, R158 ;  /* 0x0000001fff037819 */ /* 0x000fe2000001149e */
[----:B------:R-:W0:Y:S01]  /*2810*/  S2R R33, SR_TID.X ;  /* 0x0000000000217919 */ /* 0x000e220000002100 */
[----:B------:R-:W-:Y:S01]  /*2820*/  ULDC.64 UR4, c[0x0][0x3f8] ;  /* 0x0000fe0000047ab9 */ /* 0x000fe20000000a00 */
[----:B------:R-:W1:Y:S01]  /*2830*/  LDC R11, c[0x0][0x3f4] ;  /* 0x0000fd00ff0b7b82 */ /* 0x000e620000000800 */
[----:B------:R-:W-:Y:S01]  /*2840*/  SHF.R.S32.HI R155, RZ, 0x1f, R154 ;  /* 0x0000001fff9b7819 */ /* 0x000fe2000001149a */
[----:B------:R-:W-:-:S06]  /*2850*/  ULDC.64 UR6, c[0x0][0x408] ;  /* 0x0001020000067ab9 */ /* 0x000fcc0000000a00 */
[----:B------:R-:W4:Y:S02]  /*2860*/  @P0 LDC.64 R4, c[0x0][0xaf0] ;  /* 0x0002bc00ff040b82 */ /* 0x000f240000000a00 */
[----:B----4-:R-:W-:-:S05]  /*2870*/  @P0 IMAD.WIDE R4, R99, 0x4, R4 ;  /* 0x0000000463040825 */ /* 0x010fca00078e0204 */
[----:B------:R4:W3:Y:S01]  /*2880*/  @P0 LDG.E R0, desc[UR44][R4.64] ;  /* 0x0000002c04000981 */ /* 0x0008e2000c1e1900 */
[----:B------:R-:W-:Y:S01]  /*2890*/  ISETP.GE.AND P1, PT, R152, UR8, PT ;  /* 0x0000000898007c0c */ /* 0x000fe2000bf26270 */
[C---:B------:R-:W-:Y:S01]  /*28a0*/  IMAD R7, R3.reuse, UR4, RZ ;  /* 0x0000000403077c24 */ /* 0x040fe2000f8e02ff */
[----:B0-----:R-:W-:Y:S01]  /*28b0*/  SHF.R.U32.HI R33, RZ, 0x7, R33 ;  /* 0x00000007ff217819 */ /* 0x001fe20000011621 */
[----:B------:R-:W-:Y:S01]  /*28c0*/  IMAD R9, R3, UR6, RZ ;  /* 0x0000000603097c24 */ /* 0x000fe2000f8e02ff */
[----:B------:R-:W-:Y:S01]  /*28d0*/  SEL R3, RZ, 0xffffffff, P1 ;  /* 0xffffffffff037807 */ /* 0x000fe20000800000 */
[----:B------:R-:W-:Y:S01]  /*28e0*/  IMAD R7, R158, UR5, R7 ;  /* 0x000000059e077c24 */ /* 0x000fe2000f8e0207 */
[----:B------:R-:W-:Y:S01]  /*28f0*/  ISETP.GE.AND P0, PT, R22, UR8, PT ;  /* 0x0000000816007c0c */ /* 0x000fe2000bf06270 */
[C---:B------:R-:W-:Y:S01]  /*2900*/  IMAD.WIDE.U32 R20, R158.reuse, UR4, R22 ;  /* 0x000000049e147c25 */ /* 0x040fe2000f8e0016 */
[----:B------:R-:W-:Y:S02]  /*2910*/  ISETP.NE.AND P6, PT, R33, 0x1, PT ;  /* 0x000000012100780c */ /* 0x000fe40003fc5270 */
[----:B----4-:R-:W-:Y:S01]  /*2920*/  SEL R4, RZ, 0x1, P0 ;  /* 0x00000001ff047807 */ /* 0x010fe20000000000 */
[----:B------:R-:W-:Y:S01]  /*2930*/  IMAD.WIDE.U32 R16, R158, UR4, R154 ;  /* 0x000000049e107c25 */ /* 0x000fe2000f8e009a */
[----:B------:R-:W-:-:S02]  /*2940*/  IADD3 R21, R7, R21, RZ ;  /* 0x0000001507157210 */ /* 0x000fc40007ffe0ff */
[----:B------:R-:W-:Y:S01]  /*2950*/  ISETP.GE.AND P0, PT, R172, UR8, PT ;  /* 0x00000008ac007c0c */ /* 0x000fe2000bf06270 */
[----:B------:R-:W-:Y:S01]  /*2960*/  IMAD.SHL.U32 R5, R3, 0x2, RZ ;  /* 0x0000000203057824 */ /* 0x000fe200078e00ff */
[----:B------:R-:W-:Y:S01]  /*2970*/  ISETP.GE.AND P1, PT, R167, UR8, PT ;  /* 0x00000008a7007c0c */ /* 0x000fe2000bf26270 */
[----:B------:R-:W-:Y:S01]  /*2980*/  IMAD.IADD R3, R30, 0x1, R31 ;  /* 0x000000011e037824 */ /* 0x000fe200078e021f */
[----:B------:R-:W-:Y:S01]  /*2990*/  ISETP.GE.AND P2, PT, R173, UR8, PT ;  /* 0x00000008ad007c0c */ /* 0x000fe2000bf46270 */
[----:B------:R-:W-:Y:S01]  /*29a0*/  IMAD.IADD R17, R17, 0x1, R7 ;  /* 0x0000000111117824 */ /* 0x000fe200078e0207 */
[----:B-----5:R-:W-:Y:S01]  /*29b0*/  SHF.R.S32.HI R7, RZ, 0x1f, R44 ;  /* 0x0000001fff077819 */ /* 0x020fe2000001142c */
[C---:B------:R-:W-:Y:S01]  /*29c0*/  IMAD.WIDE.U32 R24, R158.reuse, UR6, R154 ;  /* 0x000000069e187c25 */ /* 0x040fe2000f8e009a */
[----:B------:R-:W-:Y:S02]  /*29d0*/  LOP3.LUT R4, R5, 0x2, R4, 0xe2, !PT ;  /* 0x0000000205047812 */ /* 0x000fe400078ee204 */
[----:B------:R-:W-:Y:S01]  /*29e0*/  SEL R5, RZ, 0x4, P0 ;  /* 0x00000004ff057807 */ /* 0x000fe20000000000 */
[C---:B------:R-:W-:Y:S01]  /*29f0*/  IMAD R9, R158.reuse, UR7, R9 ;  /* 0x000000079e097c24 */ /* 0x040fe2000f8e0209 */
[----:B------:R-:W-:Y:S01]  /*2a00*/  SEL R6, RZ, 0x8, P1 ;  /* 0x00000008ff067807 */ /* 0x000fe20000800000 */
[----:B------:R-:W-:Y:S01]  /*2a10*/  IMAD.WIDE.U32 R30, R158, UR6, R22 ;  /* 0x000000069e1e7c25 */ /* 0x000fe2000f8e0016 */
[----:B------:R-:W-:-:S02]  /*2a20*/  ISETP.GE.AND P0, PT, R166, UR8, PT ;  /* 0x00000008a6007c0c */ /* 0x000fc4000bf06270 */
[----:B------:R-:W-:Y:S01]  /*2a30*/  ISETP.GE.AND P1, PT, R165, UR8, PT ;  /* 0x00000008a5007c0c */ /* 0x000fe2000bf26270 */
[----:B------:R-:W-:Y:S01]  /*2a40*/  IMAD.IADD R25, R25, 0x1, R9 ;  /* 0x0000000119197824 */ /* 0x000fe200078e0209 */
[----:B------:R-:W-:Y:S01]  /*2a50*/  LOP3.LUT R4, R6, R4, R5, 0xfe, !PT ;  /* 0x0000000406047212 */ /* 0x000fe200078efe05 */
[----:B------:R-:W-:Y:S01]  /*2a60*/  IMAD.IADD R31, R9, 0x1, R31 ;  /* 0x00000001091f7824 */ /* 0x000fe200078e021f */
[----:B------:R-:W-:Y:S01]  /*2a70*/  SEL R5, RZ, 0x10, P0 ;  /* 0x00000010ff057807 */ /* 0x000fe20000000000 */
[C---:B------:R-:W-:Y:S01]  /*2a80*/  IMAD R9, R7.reuse, UR4, RZ ;  /* 0x0000000407097c24 */ /* 0x040fe2000f8e02ff */
[----:B------:R-:W-:Y:S01]  /*2a90*/  ISETP.GE.AND P0, PT, R174, UR8, PT ;  /* 0x00000008ae007c0c */ /* 0x000fe2000bf06270 */
[----:B------:R-:W-:Y:S01]  /*2aa0*/  IMAD R7, R7, UR6, RZ ;  /* 0x0000000607077c24 */ /* 0x000fe2000f8e02ff */
[----:B------:R-:W-:Y:S01]  /*2ab0*/  SEL R6, RZ, 0x20, P1 ;  /* 0x00000020ff067807 */ /* 0x000fe20000800000 */
[----:B------:R-:W-:Y:S01]  /*2ac0*/  IMAD R9, R44, UR5, R9 ;  /* 0x000000052c097c24 */ /* 0x000fe2000f8e0209 */
[----:B-1----:R-:W-:Y:S01]  /*2ad0*/  ISETP.GE.AND P1, PT, R22, R11, PT ;  /* 0x0000000b1600720c */ /* 0x002fe20003f26270 */
[----:B------:R-:W-:Y:S01]  /*2ae0*/  IMAD.WIDE.U32 R16, R44, UR4, R16 ;  /* 0x000000042c107c25 */ /* 0x000fe2000f8e0010 */
[----:B------:R-:W-:-:S02]  /*2af0*/  LOP3.LUT R4, R6, R4, R5, 0xfe, !PT ;  /* 0x0000000406047212 */ /* 0x000fc400078efe05 */
[----:B------:R-:W-:Y:S01]  /*2b00*/  SEL R51, RZ, 0x40, P0 ;  /* 0x00000040ff337807 */ /* 0x000fe20000000000 */
[----:B------:R-:W-:Y:S01]  /*2b10*/  IMAD.WIDE.U32 R20, R44, UR4, R20 ;  /* 0x000000042c147c25 */ /* 0x000fe2000f8e0014 */
[----:B------:R-:W-:-:S03]  /*2b20*/  SEL R5, RZ, 0x7fff80, P2 ;  /* 0x007fff80ff057807 */ /* 0x000fc60001000000 */
[C---:B------:R-:W-:Y:S01]  /*2b30*/  IMAD R63, R44.reuse, UR7, R7 ;  /* 0x000000072c3f7c24 */ /* 0x040fe2000f8e0207 */
[----:B------:R-:W-:Y:S01]  /*2b40*/  SEL R7, R11, RZ, P1 ;  /* 0x000000ff0b077207 */ /* 0x000fe20000800000 */
[----:B------:R-:W-:Y:S01]  /*2b50*/  IMAD.WIDE.U32 R24, R44, UR6, R24 ;  /* 0x000000062c187c25 */ /* 0x000fe2000f8e0018 */
[----:B------:R-:W-:-:S03]  /*2b60*/  LOP3.LUT R51, R5, R4, R51, 0xfe, !PT ;  /* 0x0000000405337212 */ /* 0x000fc600078efe33 */
[----:B------:R-:W-:Y:S01]  /*2b70*/  IMAD.WIDE.U32 R30, R44, UR6, R30 ;  /* 0x000000062c1e7c25 */ /* 0x000fe2000f8e001e */
[----:B------:R-:W-:Y:S05]  /*2b80*/  @!P6 WARPSYNC.ALL ;  /* 0x000000000000e948 */ /* 0x000fea0003800000 */
[----:B------:R-:W-:Y:S01]  /*2b90*/  ULDC UR4, c[0x0][0x2f4] ;  /* 0x0000bd0000047ab9 */ /* 0x000fe20000000800 */
[----:B------:R-:W-:Y:S01]  /*2ba0*/  IMAD.IADD R7, R22, 0x1, R7 ;  /* 0x0000000116077824 */ /* 0x000fe200078e0207 */
[----:B------:R-:W-:Y:S01]  /*2bb0*/  ISETP.GE.AND P3, PT, R152, UR4, PT ;  /* 0x0000000498007c0c */ /* 0x000fe2000bf66270 */
[----:B------:R-:W-:Y:S01]  /*2bc0*/  IMAD.MOV.U32 R55, RZ, RZ, 0x20 ;  /* 0x00000020ff377424 */ /* 0x000fe200078e00ff */
[----:B------:R-:W-:Y:S01]  /*2bd0*/  ISETP.GE.AND P0, PT, R22, UR4, PT ;  /* 0x0000000416007c0c */ /* 0x000fe2000bf06270 */
[----:B------:R-:W-:Y:S01]  /*2be0*/  IMAD.U32 R58, RZ, RZ, UR38 ;  /* 0x00000026ff3a7e24 */ /* 0x000fe2000f8e00ff */
[----:B------:R-:W-:Y:S01]  /*2bf0*/  SEL R6, RZ, 0xffffffff, P3 ;  /* 0xffffffffff067807 */ /* 0x000fe20001800000 */
[----:B------:R-:W-:Y:S01]  /*2c00*/  IMAD.IADD R62, R25, 0x1, R63 ;  /* 0x00000001193e7824 */ /* 0x000fe200078e023f */
[----:B------:R-:W-:Y:S01]  /*2c10*/  SHF.R.S32.HI R4, RZ, 0x1f, R7 ;  /* 0x0000001fff047819 */ /* 0x000fe20000011407 */
[----:B------:R-:W-:Y:S01]  /*2c20*/  VIADD R54, R33, 0x8 ;  /* 0x0000000821367836 */ /* 0x000fe20000000000 */
[----:B------:R-:W-:Y:S01]  /*2c30*/  SEL R52, RZ, 0x1, P0 ;  /* 0x00000001ff347807 */ /* 0x000fe20000000000 */
[----:B------:R-:W-:Y:S01]  /*2c40*/  IMAD.SHL.U32 R11, R6, 0x2, RZ ;  /* 0x00000002060b7824 */ /* 0x000fe200078e00ff */
[----:B------:R-:W-:Y:S01]  /*2c50*/  LEA.HI R7, R4, R7, RZ, 0x3 ;  /* 0x0000000704077211 */ /* 0x000fe200078f18ff */
[----:B------:R-:W-:Y:S01]  /*2c60*/  IMAD.IADD R60, R17, 0x1, R9 ;  /* 0x00000001113c7824 */ /* 0x000fe200078e0209 */
[----:B------:R-:W-:Y:S01]  /*2c70*/  PRMT R68, R51, 0x8880, RZ ;  /* 0x0000888033447816 */ /* 0x000fe200000000ff */
[----:B------:R-:W-:Y:S01]  /*2c80*/  IMAD.IADD R61, R9, 0x1, R21 ;  /* 0x00000001093d7824 */ /* 0x000fe200078e0215 */
[----:B------:R-:W-:Y:S01]  /*2c90*/  LOP3.LUT R52, R11, 0x2, R52, 0xe2, !PT ;  /* 0x000000020b347812 */ /* 0x000fe200078ee234 */
[----:B------:R-:W-:Y:S01]  /*2ca0*/  IMAD.IADD R63, R63, 0x1, R31 ;  /* 0x000000013f3f7824 */ /* 0x000fe200078e021f */
[----:B------:R-:W-:-:S02]  /*2cb0*/  LOP3.LUT R58, R58, 0x1, RZ, 0xfc, !PT ;  /* 0x000000013a3a7812 */ /* 0x000fc400078efcff */
[----:B------:R-:W-:Y:S02]  /*2cc0*/  SHF.R.S32.HI R65, RZ, 0x3, R7 ;  /* 0x00000003ff417819 */ /* 0x000fe40000011407 */
[----:B------:R-:W-:Y:S01]  /*2cd0*/  PRMT R68, R68, 0x7710, RZ ;  /* 0x0000771044447816 */ /* 0x000fe200000000ff */
[C---:B--2---:R-:W-:Y:S01]  /*2ce0*/  IMAD.SHL.U32 R50, R34.reuse, 0x40, RZ ;  /* 0x0000004022327824 */ /* 0x044fe200078e00ff */
[----:B------:R-:W-:Y:S01]  /*2cf0*/  @!P6 BAR.SYNC.DEFER_BLOCKING 0x9, 0x100 ;  /* 0x024400000000eb1d */ /* 0x000fe20000010000 */
[----:B------:R-:W-:Y:S01]  /*2d00*/  LOP3.LUT P0, RZ, R34, 0x4, RZ, 0xc0, !PT ;  /* 0x0000000422ff7812 */ /* 0x000fe2000780c0ff */
[----:B---3--:R-:W-:Y:S02]  /*2d10*/  IMAD R57, R32, 0x40, R158 ;  /* 0x0000004020397824 */ /* 0x008fe400078e029e */
[----:B------:R-:W-:Y:S02]  /*2d20*/  LOP3.LUT R50, R50, 0x1c0, RZ, 0xc0, !PT ;  /* 0x000001c032327812 */ /* 0x000fe400078ec0ff */
[----:B------:R-:W-:-:S02]  /*2d30*/  SEL R55, R55, 0xffffffe0, !P0 ;  /* 0xffffffe037377807 */ /* 0x000fc40004000000 */
[----:B------:R-:W-:Y:S02]  /*2d40*/  SHF.R.U32.HI R53, RZ, 0x3, R50 ;  /* 0x00000003ff357819 */ /* 0x000fe40000011632 */
[C---:B------:R-:W-:Y:S02]  /*2d50*/  LOP3.LUT R6, R50.reuse, 0x18, R22, 0xf8, !PT ;  /* 0x0000001832067812 */ /* 0x040fe400078ef816 */
[----:B------:R-:W-:Y:S02]  /*2d60*/  LOP3.LUT R4, R50, 0x38, R7, 0xf8, !PT ;  /* 0x0000003832047812 */ /* 0x000fe400078ef807 */
[-C--:B------:R-:W-:Y:S02]  /*2d70*/  LOP3.LUT R6, R6, R53.reuse, RZ, 0x3c, !PT ;  /* 0x0000003506067212 */ /* 0x080fe400078e3cff */
[----:B------:R-:W-:-:S03]  /*2d80*/  LOP3.LUT R4, R4, R53, RZ, 0x3c, !PT ;  /* 0x0000003504047212 */ /* 0x000fc600078e3cff */
[C---:B------:R-:W-:Y:S01]  /*2d90*/  IMAD R56, R203.reuse, 0x200, R6 ;  /* 0x00000200cb387824 */ /* 0x040fe200078e0206 */
[----:B------:R-:W-:Y:S01]  /*2da0*/  LOP3.LUT R6, R206, 0x38, R7, 0xf8, !PT ;  /* 0x00000038ce067812 */ /* 0x000fe200078ef807 */
[----:B------:R-:W-:Y:S02]  /*2db0*/  IMAD R66, R203, 0x200, R4 ;  /* 0x00000200cb427824 */ /* 0x000fe400078e0204 */
[----:B------:R-:W-:Y:S01]  /*2dc0*/  IMAD.IADD R59, R55, 0x1, R56 ;  /* 0x00000001373b7824 */ /* 0x000fe200078e0238 */
[----:B------:R-:W-:-:S05]  /*2dd0*/  LOP3.LUT R67, R6, R207, RZ, 0x3c, !PT ;  /* 0x000000cf06437212 */ /* 0x000fca00078e3cff */
[----:B------:R-:W-:Y:S01]  /*2de0*/  IMAD.IADD R67, R208, 0x1, R67 ;  /* 0x00000001d0437824 */ /* 0x000fe200078e0243 */
[----:B------:R-:W-:-:S07]  /*2df0*/  SHF.R.S32.HI R64, RZ, 0x1f, R0 ;  /* 0x0000001fff407819 */ /* 0x000fce0000011400 */
.L_x_3916:
[----:B------:R-:W0:Y:S01]  /*2e00*/  LDC R75, c[0x0][0x430] ;  /* 0x00010c00ff4b7b82 */ /* 0x000e220000000800 */
[----:B------:R-:W-:Y:S02]  /*2e10*/  VIADD R48, R48, 0xffffffff ;  /* 0xffffffff30307836 */ /* 0x000fe40000000000 */
[----:B------:R-:W-:Y:S02]  /*2e20*/  IMAD.MOV.U32 R74, RZ, RZ, RZ ;  /* 0x000000ffff4a7224 */ /* 0x000fe400078e00ff */
[----:B------:R-:W-:-:S03]  /*2e30*/  IMAD R4, R48, 0x60, R57 ;  /* 0x0000006030047824 */ /* 0x000fc600078e0239 */
[----:B-1----:R-:W1:Y:S01]  /*2e40*/  LDC R81, c[0x0][0x3f4] ;  /* 0x0000fd00ff517b82 */ /* 0x002e620000000800 */
[----:B------:R-:W-:Y:S01]  /*2e50*/  IMAD.IADD R12, R3, 0x1, R4 ;  /* 0x00000001030c7824 */ /* 0x000fe200078e0204 */
[----:B------:R-:W-:-:S03]  /*2e60*/  ISETP.GE.AND P0, PT, R4, R26, PT ;  /* 0x0000001a0400720c */ /* 0x000fc60003f06270 */
[----:B------:R-:W-:Y:S01]  /*2e70*/  IMAD.MOV.U32 R8, RZ, RZ, R12 ;  /* 0x000000ffff087224 */ /* 0x000fe200078e000c */
[----:B------:R-:W-:Y:S02]  /*2e80*/  ISETP.GT.OR P0, PT, R57, 0x5f, P0 ;  /* 0x0000005f3900780c */ /* 0x000fe40000704670 */
[----:B0-----:R-:W-:-:S11]  /*2e90*/  ISETP.NE.AND P2, PT, R75, 0x1, PT ;  /* 0x000000014b00780c */ /* 0x001fd60003f45270 */
[----:B------:R-:W0:Y:S08]  /*2ea0*/  @!P0 LDC.64 R6, c[0x0][0x428] ;  /* 0x00010a00ff068b82 */ /* 0x000e300000000a00 */
[----:B------:R-:W2:Y:S08]  /*2eb0*/  @!P0 LDC.64 R4, c[0x0][0x418] ;  /* 0x00010600ff048b82 */ /* 0x000eb00000000a00 */
[----:B------:R-:W3:Y:S08]  /*2ec0*/  @P2 LDC R9, c[0x0][0x434] ;  /* 0x00010d00ff092b82 */ /* 0x000ef00000000800 */
[----:B----4-:R-:W4:Y:S01]  /*2ed0*/  @P2 LDC R10, c[0x0][0x438] ;  /* 0x00010e00ff0a2b82 */ /* 0x010f220000000800 */
[----:B---3--:R-:W-:-:S05]  /*2ee0*/  @P2 IMAD.HI.U32 R9, R12, R9, RZ ;  /* 0x000000090c092227 */ /* 0x008fca00078e00ff */
[----:B----4-:R-:W-:Y:S01]  /*2ef0*/  @P2 SHF.R.U32.HI R8, RZ, R10, R9 ;  /* 0x0000000aff082219 */ /* 0x010fe20000011609 */
[----:B0-----:R-:W-:-:S03]  /*2f00*/  @!P0 IMAD R10, R64, R6, RZ ;  /* 0x00000006400a8224 */ /* 0x001fc600078e02ff */
[----:B------:R-:W-:Y:S01]  /*2f10*/  @!P0 SHF.R.S32.HI R9, RZ, 0x1f, R8 ;  /* 0x0000001fff098819 */ /* 0x000fe20000011408 */
[C---:B------:R-:W-:Y:S02]  /*2f20*/  @!P0 IMAD R11, R0.reuse, R7, R10 ;  /* 0x00000007000b8224 */ /* 0x040fe400078e020a */
[----:B------:R-:W-:-:S04]  /*2f30*/  @!P0 IMAD.WIDE.U32 R6, R0, R6, R8 ;  /* 0x0000000600068225 */ /* 0x000fc800078e0008 */
[----:B------:R-:W-:Y:S01]  /*2f40*/  @!P0 IMAD.IADD R7, R7, 0x1, R11 ;  /* 0x0000000107078824 */ /* 0x000fe200078e020b */
[----:B--2---:R-:W-:-:S04]  /*2f50*/  @!P0 LEA R4, P2, R6, R4, 0x2 ;  /* 0x0000000406048211 */ /* 0x004fc800078410ff */
[----:B------:R-:W-:-:S05]  /*2f60*/  @!P0 LEA.HI.X R5, R6, R5, R7, 0x2, P2 ;  /* 0x0000000506058211 */ /* 0x000fca00010f1407 */
[----:B------:R0:W5:Y:S01]  /*2f70*/  @!P0 LDG.E R74, desc[UR44][R4.64] ;  /* 0x0000002c044a8981 */ /* 0x000162000c1e1900 */
[----:B-1----:R-:W-:Y:S01]  /*2f80*/  ISETP.GE.AND P0, PT, R81, 0x1, PT ;  /* 0x000000015100780c */ /* 0x002fe20003f06270 */
[----:B------:R-:W-:Y:S01]  /*2f90*/  IMAD.MOV R6, RZ, RZ, -R8 ;  /* 0x000000ffff067224 */ /* 0x000fe200078e0a08 */
[----:B------:R-:W-:Y:S05]  /*2fa0*/  YIELD ;  /* 0x0000000000007946 */ /* 0x000fea0003800000 */
[----:B------:R-:W-:Y:S01]  /*2fb0*/  IMAD R75, R75, R6, R12 ;  /* 0x000000064b4b7224 */ /* 0x000fe200078e020c */
[----:B------:R-:W-:Y:S01]  /*2fc0*/  BSSY B0, `(.L_x_3861) ;  /* 0x00002ff000007945 */ /* 0x000fe20003800000 */
[C---:B------:R-:W-:Y:S01]  /*2fd0*/  IMAD R84, R153.reuse, 0x1800, R56 ;  /* 0x0000180099547824 */ /* 0x040fe200078e0238 */
[----:B------:R-:W-:Y:S01]  /*2fe0*/  ISETP.GT.AND P2, PT, R48, R49, PT ;  /* 0x000000313000720c */ /* 0x000fe20003f44270 */
[----:B------:R-:W-:-:S02]  /*2ff0*/  IMAD R6, R153, 0x1800, R59 ;  /* 0x0000180099067824 */ /* 0x000fc400078e023b */
[--C-:B------:R-:W-:Y:S02]  /*3000*/  IMAD R84, R84, 0x2, R47.reuse ;  /* 0x0000000254547824 */ /* 0x100fe400078e022f */
[----:B------:R-:W-:Y:S01]  /*3010*/  IMAD R83, R6, 0x2, R47 ;  /* 0x0000000206537824 */ /* 0x000fe200078e022f */
[----:B0-----:R-:W-:Y:S07]  /*3020*/  @!P0 BRA `(.L_x_3862) ;  /* 0x0000002800d88947 */ /* 0x001fee0003800000 */
[----:B------:R-:W-:Y:S01]  /*3030*/  SHF.R.S32.HI R76, RZ, 0x1f, R75 ;  /* 0x0000001fff4c7819 */ /* 0x000fe2000001144b */
[----:B------:R-:W-:Y:S01]  /*3040*/  ULDC.64 UR4, c[0x0][0x300] ;  /* 0x0000c00000047ab9 */ /* 0x000fe20000000a00 */
[----:B------:R-:W0:Y:S01]  /*3050*/  LDC.64 R10, c[0x0][0x3f8] ;  /* 0x0000fe00ff0a7b82 */ /* 0x000e220000000a00 */
[C---:B------:R-:W-:Y:S01]  /*3060*/  IMAD.WIDE.U32 R4, R75.reuse, UR4, RZ ;  /* 0x000000044b047c25 */ /* 0x040fe2000f8e00ff */
[----:B-----5:R-:W-:Y:S01]  /*3070*/  SHF.R.S32.HI R77, RZ, 0x1f, R74 ;  /* 0x0000001fff4d7819 */ /* 0x020fe2000001144a */
[----:B------:R-:W-:Y:S02]  /*3080*/  ULDC.U8 UR6, c[0x0][0x410] ;  /* 0x0001040000067ab9 */ /* 0x000fe40000000000 */
[----:B------:R-:W-:Y:S01]  /*3090*/  IMAD R6, R76, UR4, RZ ;  /* 0x000000044c067c24 */ /* 0x000fe2000f8e02ff */
[----:B------:R-:W-:Y:S02]  /*30a0*/  ISETP.NE.AND P0, PT, RZ, UR6, PT ;  /* 0x00000006ff007c0c */ /* 0x000fe4000bf05270 */
[----:B------:R-:W1:Y:S01]  /*30b0*/  LDC.64 R12, c[0x0][0x408] ;  /* 0x00010200ff0c7b82 */ /* 0x000e620000000a00 */
[----:B------:R-:W-:Y:S01]  /*30c0*/  IMAD R7, R75, UR5, R6 ;  /* 0x000000054b077c24 */ /* 0x000fe2000f8e0206 */
[----:B------:R-:W-:-:S03]  /*30d0*/  ULDC.64 UR4, c[0x0][0x310] ;  /* 0x0000c40000047ab9 */ /* 0x000fc60000000a00 */
[----:B------:R-:W-:Y:S02]  /*30e0*/  IMAD.IADD R5, R5, 0x1, R7 ;  /* 0x0000000105057824 */ /* 0x000fe400078e0207 */
[----:B------:R-:W-:Y:S02]  /*30f0*/  IMAD R7, R77, UR4, RZ ;  /* 0x000000044d077c24 */ /* 0x000fe4000f8e02ff */
[----:B------:R-:W-:-:S04]  /*3100*/  IMAD.WIDE.U32 R4, R74, UR4, R4 ;  /* 0x000000044a047c25 */ /* 0x000fc8000f8e0004 */
[----:B------:R-:W-:Y:S01]  /*3110*/  IMAD R7, R74, UR5, R7 ;  /* 0x000000054a077c24 */ /* 0x000fe2000f8e0207 */
[----:B------:R-:W-:Y:S01]  /*3120*/  ULDC.64 UR4, c[0x0][0x308] ;  /* 0x0000c20000047ab9 */ /* 0x000fe20000000a00 */
[----:B0-----:R-:W-:-:S04]  /*3130*/  IMAD.WIDE.U32 R14, R48, R10, RZ ;  /* 0x0000000a300e7225 */ /* 0x001fc800078e00ff */
[----:B------:R-:W-:Y:S01]  /*3140*/  IMAD.IADD R5, R5, 0x1, R7 ;  /* 0x0000000105057824 */ /* 0x000fe200078e0207 */
[----:B------:R-:W-:Y:S01]  /*3150*/  SHF.R.S32.HI R7, RZ, 0x1f, R48 ;  /* 0x0000001fff077819 */ /* 0x000fe20000011430 */
[----:B------:R-:W-:-:S04]  /*3160*/  IMAD.WIDE.U32 R4, R156, UR4, R4 ;  /* 0x000000049c047c25 */ /* 0x000fc8000f8e0004 */
[----:B------:R-:W-:Y:S01]  /*3170*/  IMAD R5, R156, UR5, R5 ;  /* 0x000000059c057c24 */ /* 0x000fe2000f8e0205 */
[----:B------:R-:W-:Y:S01]  /*3180*/  ULDC.64 UR4, c[0x0][0x2e8] ;  /* 0x0000ba0000047ab9 */ /* 0x000fe20000000a00 */
[C---:B------:R-:W-:Y:S01]  /*3190*/  IMAD R6, R7.reuse, R10, RZ ;  /* 0x0000000a07067224 */ /* 0x040fe200078e02ff */
[----:B------:R-:W-:Y:S01]  /*31a0*/  LEA R79, P3, R4, UR4, 0x1 ;  /* 0x00000004044f7c11 */ /* 0x000fe2000f8608ff */
[-C--:B-1----:R-:W-:Y:S02]  /*31b0*/  IMAD R7, R7, R12.reuse, RZ ;  /* 0x0000000c07077224 */ /* 0x082fe400078e02ff */
[----:B------:R-:W-:Y:S01]  /*31c0*/  IMAD.WIDE.U32 R70, R48, R12, RZ ;  /* 0x0000000c30467225 */ /* 0x000fe200078e00ff */
[----:B------:R-:W-:-:S03]  /*31d0*/  LEA.HI.X R80, R4, UR5, R5, 0x1, P3 ;  /* 0x0000000504507c11 */ /* 0x000fc600098f0c05 */
[C---:B------:R-:W-:Y:S02]  /*31e0*/  IMAD R69, R48.reuse, R11, R6 ;  /* 0x0000000b30457224 */ /* 0x040fe400078e0206 */
[----:B------:R-:W-:Y:S02]  /*31f0*/  IMAD R7, R48, R13, R7 ;  /* 0x0000000d30077224 */ /* 0x000fe400078e0207 */
[----:B------:R-:W-:Y:S02]  /*3200*/  IMAD.IADD R69, R15, 0x1, R69 ;  /* 0x000000010f457824 */ /* 0x000fe400078e0245 */
[----:B------:R-:W-:Y:S01]  /*3210*/  IMAD.IADD R82, R71, 0x1, R7 ;  /* 0x0000000147527824 */ /* 0x000fe200078e0207 */
[----:B------:R-:W-:Y:S06]  /*3220*/  @!P0 BRA `(.L_x_3863) ;  /* 0x0000001400208947 */ /* 0x000fec0003800000 */
[----:B------:R-:W-:Y:S01]  /*3230*/  IMAD R78, R48, -0x60, R26 ;  /* 0xffffffa0304e7824 */ /* 0x000fe200078e021a */
[----:B------:R-:W-:Y:S01]  /*3240*/  BSSY B1, `(.L_x_3864) ;  /* 0x0000023000017945 */ /* 0x000fe20003800000 */
[----:B------:R-:W-:Y:S02]  /*3250*/  CS2R R8, SRZ ;  /* 0x0000000000087805 */ /* 0x000fe4000001ff00 */
[----:B------:R-:W-:Y:S02]  /*3260*/  CS2R R38, SRZ ;  /* 0x0000000000267805 */ /* 0x000fe4000001ff00 */
[----:B------:R-:W-:Y:S02]  /*3270*/  CS2R R42, SRZ ;  /* 0x00000000002a7805 */ /* 0x000fe4000001ff00 */
[----:B------:R-:W-:Y:S02]  /*3280*/  VIMNMX R78, R78, 0x60, PT ;  /* 0x000000604e4e7848 */ /* 0x000fe40003fe0100 */
[----:B------:R-:W-:-:S02]  /*3290*/  CS2R R40, SRZ ;  /* 0x0000000000287805 */ /* 0x000fc4000001ff00 */
[----:B------:R-:W-:Y:S02]  /*32a0*/  CS2R R72, SRZ ;  /* 0x0000000000487805 */ /* 0x000fe4000001ff00 */
[----:B------:R-:W-:-:S13]  /*32b0*/  ISETP.GE.AND P0, PT, R158, R78, PT ;  /* 0x0000004e9e00720c */ /* 0x000fda0003f06270 */
[----:B------:R-:W-:Y:S05]  /*32c0*/  @P0 BRA `(.L_x_3865) ;  /* 0x0000000000680947 */ /* 0x000fea0003800000 */
[----:B------:R-:W-:Y:S01]  /*32d0*/  IMAD.MOV.U32 R4, RZ, RZ, R16 ;  /* 0x000000ffff047224 */ /* 0x000fe200078e0010 */
[----:B------:R-:W-:Y:S01]  /*32e0*/  ULDC.64 UR4, c[0x0][0x3e8] ;  /* 0x0000fa0000047ab9 */ /* 0x000fe20000000a00 */
[----:B------:R-:W-:Y:S01]  /*32f0*/  IMAD.MOV.U32 R5, RZ, RZ, R60 ;  /* 0x000000ffff057224 */ /* 0x000fe200078e003c */
[----:B------:R-:W-:Y:S01]  /*3300*/  ISETP.GE.AND P4, PT, R164, R81, PT ;  /* 0x00000051a400720c */ /* 0x000fe20003f86270 */
[----:B------:R-:W-:Y:S01]  /*3310*/  IMAD R33, R69, 0x60, RZ ;  /* 0x0000006045217824 */ /* 0x000fe200078e02ff */
[----:B------:R-:W-:Y:S01]  /*3320*/  CS2R R42, SRZ ;  /* 0x00000000002a7805 */ /* 0x000fe2000001ff00 */
[----:B------:R-:W-:Y:S01]  /*3330*/  IMAD.WIDE.U32 R6, R14, 0x60, R4 ;  /* 0x000000600e067825 */ /* 0x000fe200078e0004 */
[----:B------:R-:W-:Y:S02]  /*3340*/  CS2R R38, SRZ ;  /* 0x0000000000267805 */ /* 0x000fe4000001ff00 */
[----:B------:R-:W-:Y:S02]  /*3350*/  CS2R R72, SRZ ;  /* 0x0000000000487805 */ /* 0x000fe4000001ff00 */
[----:B------:R-:W-:Y:S01]  /*3360*/  CS2R R40, SRZ ;  /* 0x0000000000287805 */ /* 0x000fe2000001ff00 */
[----:B------:R-:W-:Y:S01]  /*3370*/  IMAD.IADD R5, R7, 0x1, R33 ;  /* 0x0000000107057824 */ /* 0x000fe200078e0221 */
[----:B------:R-:W-:Y:S01]  /*3380*/  LEA R4, P3, R6, UR4, 0x1 ;  /* 0x0000000406047c11 */ /* 0x000fe2000f8608ff */
[----:B------:R-:W-:-:S02]  /*3390*/  IMAD.MOV.U32 R32, RZ, RZ, R24 ;  /* 0x000000ffff207224 */ /* 0x000fc400078e0018 */
[----:B------:R-:W-:Y:S01]  /*33a0*/  IMAD.MOV.U32 R33, RZ, RZ, R62 ;  /* 0x000000ffff217224 */ /* 0x000fe200078e003e */
[----:B------:R-:W-:Y:S01]  /*33b0*/  LEA.HI.X R5, R6, UR5, R5, 0x1, P3 ;  /* 0x0000000506057c11 */ /* 0x000fe200098f0c05 */
[----:B------:R-:W-:Y:S01]  /*33c0*/  IMAD R7, R82, 0x60, RZ ;  /* 0x0000006052077824 */ /* 0x000fe200078e02ff */
[----:B------:R-:W-:Y:S01]  /*33d0*/  ISETP.GE.AND P3, PT, R154, R81, PT ;  /* 0x000000519a00720c */ /* 0x000fe20003f66270 */
[----:B------:R-:W-:Y:S01]  /*33e0*/  IMAD.WIDE.U32 R32, R70, 0x60, R32 ;  /* 0x0000006046207825 */ /* 0x000fe200078e0020 */
[----:B------:R-:W-:Y:S01]  /*33f0*/  ULDC.64 UR4, c[0x0][0x400] ;  /* 0x0001000000047ab9 */ /* 0x000fe20000000a00 */
[----:B------:R0:W5:Y:S02]  /*3400*/  @!P4 LDG.E.64 R38, desc[UR44][R4.64+0x20] ;  /* 0x0000202c0426c981 */ /* 0x000164000c1e1b00 */
[----:B------:R-:W-:Y:S01]  /*3410*/  IMAD.IADD R7, R33, 0x1, R7 ;  /* 0x0000000121077824 */ /* 0x000fe200078e0207 */
[----:B------:R-:W-:-:S04]  /*3420*/  LEA R6, P5, R32, UR4, 0x1 ;  /* 0x0000000420067c11 */ /* 0x000fc8000f8a08ff */
[----:B------:R-:W-:-:S03]  /*3430*/  LEA.HI.X R7, R32, UR5, R7, 0x1, P5 ;  /* 0x0000000520077c11 */ /* 0x000fc6000a8f0c07 */
[----:B------:R0:W5:Y:S04]  /*3440*/  @!P3 LDG.E.64 R42, desc[UR44][R4.64] ;  /* 0x0000002c042ab981 */ /* 0x000168000c1e1b00 */
[----:B------:R0:W5:Y:S04]  /*3450*/  @!P3 LDG.E.64 R72, desc[UR44][R6.64] ;  /* 0x0000002c0648b981 */ /* 0x000168000c1e1b00 */
[----:B------:R0:W5:Y:S02]  /*3460*/  @!P4 LDG.E.64 R40, desc[UR44][R6.64+0x20] ;  /* 0x0000202c0628c981 */ /* 0x000164000c1e1b00 */
.L_x_3865:
[----:B------:R-:W-:Y:S05]  /*3470*/  BSYNC B1 ;  /* 0x0000000000017941 */ /* 0x000fea0003800000 */
.L_x_3864:
[----:B------:R-:W-:Y:S01]  /*3480*/  ISETP.GE.AND P4, PT, R175, R78, PT ;  /* 0x0000004eaf00720c */ /* 0x000fe20003f86270 */
[----:B------:R-:W-:Y:S01]  /*3490*/  BSSY B1, `(.L_x_3866) ;  /* 0x0000023000017945 */ /* 0x000fe20003800000 */
[----:B------:R-:W-:Y:S02]  /*34a0*/  CS2R R34, SRZ ;  /* 0x0000000000227805 */ /* 0x000fe4000001ff00 */
[----:B------:R-:W-:Y:S01]  /*34b0*/  CS2R R32, SRZ ;  /* 0x0000000000207805 */ /* 0x000fe2000001ff00 */
[----:B-----5:R-:W-:Y:S01]  /*34c0*/  IMAD.MOV.U32 R85, RZ, RZ, R38 ;  /* 0x000000ffff557224 */ /* 0x020fe200078e0026 */
[----:B------:R-:W-:Y:S01]  /*34d0*/  CS2R R36, SRZ ;  /* 0x0000000000247805 */ /* 0x000fe2000001ff00 */
[----:B------:R-:W-:-:S06]  /*34e0*/  IMAD.MOV.U32 R86, RZ, RZ, R39 ;  /* 0x000000ffff567224 */ /* 0x000fcc00078e0027 */
[----:B------:R-:W-:Y:S05]  /*34f0*/  @P4 BRA `(.L_x_3867) ;  /* 0x0000000000704947 */ /* 0x000fea0003800000 */
[C---:B0-----:R-:W-:Y:S01]  /*3500*/  SHF.L.U64.HI R5, R10.reuse, 0x6, R11 ;  /* 0x000000060a057819 */ /* 0x041fe2000001020b */
[----:B------:R-:W-:Y:S01]  /*3510*/  IMAD.SHL.U32 R4, R10, 0x40, RZ ;  /* 0x000000400a047824 */ /* 0x000fe200078e00ff */
[C---:B------:R-:W-:Y:S01]  /*3520*/  SHF.L.U64.HI R7, R12.reuse, 0x6, R13 ;  /* 0x000000060c077819 */ /* 0x040fe2000001020d */
[----:B------:R-:W-:Y:S01]  /*3530*/  IMAD.SHL.U32 R6, R12, 0x40, RZ ;  /* 0x000000400c067824 */ /* 0x000fe200078e00ff */
[----:B------:R-:W-:Y:S01]  /*3540*/  ULDC.64 UR4, c[0x0][0x3e8] ;  /* 0x0000fa0000047ab9 */ /* 0x000fe20000000a00 */
[----:B------:R-:W-:Y:S01]  /*3550*/  IMAD.WIDE.U32 R4, R14, 0x60, R4 ;  /* 0x000000600e047825 */ /* 0x000fe200078e0004 */
[----:B------:R-:W-:Y:S01]  /*3560*/  ULDC.64 UR6, c[0x0][0x400] ;  /* 0x0001000000067ab9 */ /* 0x000fe20000000a00 */
[----:B------:R-:W-:Y:S02]  /*3570*/  CS2R R34, SRZ ;  /* 0x0000000000227805 */ /* 0x000fe4000001ff00 */
[----:B------:R-:W-:Y:S01]  /*3580*/  CS2R R36, SRZ ;  /* 0x0000000000247805 */ /* 0x000fe2000001ff00 */
[----:B------:R-:W-:Y:S01]  /*3590*/  IMAD.WIDE.U32 R6, R70, 0x60, R6 ;  /* 0x0000006046067825 */ /* 0x000fe200078e0006 */
[----:B------:R-:W-:-:S02]  /*35a0*/  IADD3 R9, P3, R16, R4, RZ ;  /* 0x0000000410097210 */ /* 0x000fc40007f7e0ff */
[----:B------:R-:W-:Y:S01]  /*35b0*/  CS2R R32, SRZ ;  /* 0x0000000000207805 */ /* 0x000fe2000001ff00 */
[----:B------:R-:W-:Y:S01]  /*35c0*/  IMAD R69, R69, 0x60, RZ ;  /* 0x0000006045457824 */ /* 0x000fe200078e02ff */
[----:B------:R-:W-:Y:S01]  /*35d0*/  IADD3 R8, P5, R24, R6, RZ ;  /* 0x0000000618087210 */ /* 0x000fe20007fbe0ff */
[----:B------:R-:W-:-:S03]  /*35e0*/  IMAD R11, R82, 0x60, RZ ;  /* 0x00000060520b7824 */ /* 0x000fc600078e02ff */
[----:B------:R-:W-:Y:S02]  /*35f0*/  IADD3.X R10, R60, R69, R5, P3, !PT ;  /* 0x000000453c0a7210 */ /* 0x000fe40001ffe405 */
[----:B------:R-:W-:Y:S02]  /*3600*/  IADD3.X R7, R62, R11, R7, P5, !PT ;  /* 0x0000000b3e077210 */ /* 0x000fe40002ffe407 */
[C---:B------:R-:W-:Y:S02]  /*3610*/  LEA R4, P3, R9.reuse, UR4, 0x1 ;  /* 0x0000000409047c11 */ /* 0x040fe4000f8608ff */
[C---:B------:R-:W-:Y:S02]  /*3620*/  LEA R6, P5, R8.reuse, UR6, 0x1 ;  /* 0x0000000608067c11 */ /* 0x040fe4000f8a08ff */
[----:B------:R-:W-:Y:S02]  /*3630*/  LEA.HI.X R5, R9, UR5, R10, 0x1, P3 ;  /* 0x0000000509057c11 */ /* 0x000fe400098f0c0a */
[----:B------:R-:W-:-:S02]  /*3640*/  LEA.HI.X R7, R8, UR7, R7, 0x1, P5 ;  /* 0x0000000708077c11 */ /* 0x000fc4000a8f0c07 */
[----:B------:R-:W-:Y:S02]  /*3650*/  CS2R R8, SRZ ;  /* 0x0000000000087805 */ /* 0x000fe4000001ff00 */
[-C--:B------:R-:W-:Y:S02]  /*3660*/  ISETP.GE.AND P3, PT, R154, R81.reuse, PT ;  /* 0x000000519a00720c */ /* 0x080fe40003f66270 */
[----:B------:R-:W-:-:S11]  /*3670*/  ISETP.GE.AND P5, PT, R164, R81, PT ;  /* 0x00000051a400720c */ /* 0x000fd60003fa6270 */
[----:B------:R1:W5:Y:S04]  /*3680*/  @!P3 LDG.E.64 R34, desc[UR44][R4.64] ;  /* 0x0000002c0422b981 */ /* 0x000368000c1e1b00 */
[----:B------:R1:W5:Y:S04]  /*3690*/  @!P5 LDG.E.64 R8, desc[UR44][R4.64+0x20] ;  /* 0x0000202c0408d981 */ /* 0x000368000c1e1b00 */
[----:B------:R1:W5:Y:S04]  /*36a0*/  @!P3 LDG.E.64 R36, desc[UR44][R6.64] ;  /* 0x0000002c0624b981 */ /* 0x000368000c1e1b00 */
[----:B------:R1:W5:Y:S02]  /*36b0*/  @!P5 LDG.E.64 R32, desc[UR44][R6.64+0x20] ;  /* 0x0000202c0620d981 */ /* 0x000364000c1e1b00 */
.L_x_3867:
[----:B------:R-:W-:Y:S05]  /*36c0*/  BSYNC B1 ;  /* 0x0000000000017941 */ /* 0x000fea0003800000 */
.L_x_3866:
[----:B01----:R-:W-:Y:S01]  /*36d0*/  IMAD.MOV.U32 R4, RZ, RZ, R42 ;  /* 0x000000ffff047224 */ /* 0x003fe200078e002a */
[----:B------:R-:W-:Y:S01]  /*36e0*/  ISETP.NE.AND P3, PT, R58, 0x3, PT ;  /* 0x000000033a00780c */ /* 0x000fe20003f65270 */
[----:B------:R-:W-:Y:S01]  /*36f0*/  IMAD.MOV.U32 R5, RZ, RZ, R43 ;  /* 0x000000ffff057224 */ /* 0x000fe200078e002b */
[----:B------:R-:W-:Y:S01]  /*3700*/  PRMT R88, R86, 0x5410, R85 ;  /* 0x0000541056587816 */ /* 0x000fe20000000055 */
[----:B------:R-:W-:Y:S02]  /*3710*/  IMAD.MOV.U32 R6, RZ, RZ, R72 ;  /* 0x000000ffff067224 */ /* 0x000fe400078e0048 */
[----:B------:R-:W-:Y:S01]  /*3720*/  IMAD.MOV.U32 R7, RZ, RZ, R73 ;  /* 0x000000ffff077224 */ /* 0x000fe200078e0049 */
[----:B------:R-:W-:Y:S01]  /*3730*/  PRMT R94, R4, 0x5410, R5 ;  /* 0x00005410045e7816 */ /* 0x000fe20000000005 */
[----:B------:R-:W-:Y:S02]  /*3740*/  IMAD.MOV.U32 R4, RZ, RZ, R40 ;  /* 0x000000ffff047224 */ /* 0x000fe400078e0028 */
[----:B------:R-:W-:Y:S01]  /*3750*/  IMAD.MOV.U32 R5, RZ, RZ, R41 ;  /* 0x000000ffff057224 */ /* 0x000fe200078e0029 */
[----:B------:R-:W-:Y:S01]  /*3760*/  PRMT R95, R6, 0x5410, R7 ;  /* 0x00005410065f7816 */ /* 0x000fe20000000007 */
[----:B-----5:R-:W-:-:S02]  /*3770*/  IMAD.MOV.U32 R6, RZ, RZ, R34 ;  /* 0x000000ffff067224 */ /* 0x020fc400078e0022 */
        /* <DEDUP_REMOVED lines=8> */
[----:B------:R-:W-:-:S02]  /*3800*/  IMAD.MOV.U32 R4, RZ, RZ, R32 ;  /* 0x000000ffff047224 */ /* 0x000fc400078e0020 */
[----:B------:R-:W-:Y:S01]  /*3810*/  IMAD.MOV.U32 R5, RZ, RZ, R33 ;  /* 0x000000ffff057224 */ /* 0x000fe200078e0021 */
[----:B------:R-:W-:-:S04]  /*3820*/  PRMT R87, R6, 0x5410, R7 ;  /* 0x0000541006577816 */ /* 0x000fc80000000007 */
[----:B------:R-:W-:Y:S01]  /*3830*/  PRMT R85, R4, 0x5410, R5 ;  /* 0x0000541004557816 */ /* 0x000fe20000000005 */
[----:B------:R-:W-:Y:S06]  /*3840*/  @!P3 BRA `(.L_x_3868) ;  /* 0x000000000004b947 */ /* 0x000fec0003800000 */
[----:B------:R-:W-:Y:S01]  /*3850*/  BPT.TRAP 0x1 ;  /* 0x000000040000795c */ /* 0x000fe20000300000 */
.L_x_3868:
[----:B------:R-:W-:Y:S01]  /*3860*/  IMAD R69, R153, 0x8, R2 ;  /* 0x0000000899457824 */ /* 0x000fe200078e0202 */
[----:B------:R-:W-:Y:S01]  /*3870*/  SHF.L.U32 R82, R159, 0x1f, RZ ;  /* 0x0000001f9f527819 */ /* 0x000fe200000006ff */
[----:B------:R-:W-:Y:S03]  /*3880*/  BSSY B1, `(.L_x_3869) ;  /* 0x0000003000017945 */ /* 0x000fe60003800000 */
[----:B------:R-:W0:Y:S02]  /*3890*/  SYNCS.PHASECHK.TRANS64.TRYWAIT P5, [R69+URZ+0x32490], R82 ;  /* 0x03249052450075a7 */ /* 0x000e2400080a017f */
[----:B0-----:R-:W-:Y:S05]  /*38a0*/  @!P5 BRA `(.L_x_3870) ;  /* 0x0000035c0084d947 */ /* 0x001fea0003800000 */
.L_x_4232:
[----:B------:R-:W-:Y:S05]  /*38b0*/  BSYNC B1 ;  /* 0x0000000000017941 */ /* 0x000fea0003800000 */
.L_x_3869:
[----:B------:R-:W-:-:S03]  /*38c0*/  UMOV UR4, 0xffffffff ;  /* 0xffffffff00047882 */ /* 0x000fc60000000000 */
[----:B------:R-:W-:Y:S05]  /*38d0*/  BRA.DIV UR4, `(.L_x_3871) ;  /* 0x0000035e048c7947 */ /* 0x000fea000b800000 */
[----:B------:R1:W2:Y:S04]  /*38e0*/  SHFL.IDX PT, R71, R80, RZ, 0x1c1f ;  /* 0x001c1fff50477589 */ /* 0x0002a800000e0000 */
[----:B------:R1:W3:Y:S02]  /*38f0*/  SHFL.IDX PT, R14, R79, RZ, 0x1c1f ;  /* 0x001c1fff4f0e7589 */ /* 0x0002e400000e0000 */
.L_x_4236:
[----:B------:R-:W-:Y:S04]  /*3900*/  BSSY B1, `(.L_x_3872) ;  /* 0x000006b000017945 */ /* 0x000fe80003800000 */
[----:B------:R-:W-:Y:S05]  /*3910*/  @P0 BRA `(.L_x_3873) ;  /* 0x0000000400a40947 */ /* 0x000fea0003800000 */
[----:B------:R-:W-:Y:S01]  /*3920*/  LOP3.LUT R4, R52, 0x1, RZ, 0xc0, !PT ;  /* 0x0000000134047812 */ /* 0x000fe200078ec0ff */
[----:B------:R-:W-:Y:S03]  /*3930*/  BSSY B2, `(.L_x_3874) ;  /* 0x0000034000027945 */ /* 0x000fe60003800000 */
[----:B------:R-:W-:-:S13]  /*3940*/  ISETP.NE.U32.AND P0, PT, R4, 0x1, PT ;  /* 0x000000010400780c */ /* 0x000fda0003f05070 */
[----:B------:R-:W-:Y:S05]  /*3950*/  @P0 BRA `(.L_x_3875) ;  /* 0x0000000000c40947 */ /* 0x000fea0003800000 */
[----:B------:R4:W0:Y:S01]  /*3960*/  LDS.128 R4, [R84] ;  /* 0x0000000054047984 */ /* 0x0008220000000c00 */
[----:B------:R-:W-:Y:S01]  /*3970*/  ISETP.GE.AND P5, PT, R154, R81, PT ;  /* 0x000000519a00720c */ /* 0x000fe20003fa6270 */
[----:B------:R-:W-:Y:S01]  /*3980*/  BSSY B3, `(.L_x_3876) ;  /* 0x000002d000037945 */ /* 0x000fe20003800000 */
[----:B---3--:R-:W-:-:S04]  /*3990*/  LEA R10, P0, R22, R14, 0x1 ;  /* 0x0000000e160a7211 */ /* 0x008fc800078008ff */
[----:B--2---:R-:W-:-:S07]  /*39a0*/  LEA.HI.X R11, R22, R71, R23, 0x1, P0 ;  /* 0x00000047160b7211 */ /* 0x004fce00000f0c17 */
[----:B----4-:R-:W-:Y:S05]  /*39b0*/  @P5 BRA `(.L_x_3877) ;  /* 0x0000000000a45947 */ /* 0x010fea0003800000 */
[--C-:B------:R-:W-:Y:S01]  /*39c0*/  SHF.R.U64 R15, R42, 0x10, R43.reuse ;  /* 0x000000102a0f7819 */ /* 0x100fe2000000122b */
[----:B0-----:R-:W-:Y:S01]  /*39d0*/  IMAD.MOV.U32 R12, RZ, RZ, R6 ;  /* 0x000000ffff0c7224 */ /* 0x001fe200078e0006 */
[----:B------:R-:W-:Y:S01]  /*39e0*/  SHF.R.U32.HI R42, RZ, 0x10, R43 ;  /* 0x00000010ff2a7819 */ /* 0x000fe2000001162b */
[--C-:B------:R-:W-:Y:S01]  /*39f0*/  HADD2.F32 R6, -RZ, R5.reuse.H1_H1 ;  /* 0x30000005ff067230 */ /* 0x100fe20000004100 */
[--C-:B------:R-:W-:Y:S01]  /*3a00*/  SHF.R.U64 R43, R72, 0x10, R73.reuse ;  /* 0x00000010482b7819 */ /* 0x100fe20000001249 */
[----:B------:R-:W-:Y:S01]  /*3a10*/  HADD2.F32 R5, -RZ, R5.H0_H0 ;  /* 0x20000005ff057230 */ /* 0x000fe20000004100 */
[----:B------:R-:W-:Y:S01]  /*3a20*/  SHF.R.U32.HI R72, RZ, 0x10, R73 ;  /* 0x00000010ff487819 */ /* 0x000fe20000011649 */
[----:B------:R-:W-:Y:S02]  /*3a30*/  HADD2.F32 R15, -RZ, R15.H0_H0 ;  /* 0x2000000fff0f7230 */ /* 0x000fe40000004100 */
[----:B------:R-:W-:Y:S02]  /*3a40*/  HADD2.F32 R43, -RZ, R43.H0_H0 ;  /* 0x2000002bff2b7230 */ /* 0x000fe40000004100 */
[----:B------:R-:W-:-:S02]  /*3a50*/  HADD2.F32 R72, -RZ, R72.H0_H0 ;  /* 0x20000048ff487230 */ /* 0x000fc40000004100 */
[--C-:B------:R-:W-:Y:S02]  /*3a60*/  HADD2.F32 R13, -RZ, R7.reuse.H1_H1 ;  /* 0x30000007ff0d7230 */ /* 0x100fe40000004100 */
[CC--:B------:R-:W-:Y:S01]  /*3a70*/  FMUL.FTZ R90, R6.reuse, R43.reuse ;  /* 0x0000002b065a7220 */ /* 0x0c0fe20000410000 */
[----:B------:R-:W-:Y:S02]  /*3a80*/  HADD2.F32 R7, -RZ, R7.H0_H0 ;  /* 0x20000007ff077230 */ /* 0x000fe40000004100 */
[C---:B------:R-:W-:Y:S01]  /*3a90*/  FMUL.FTZ R43, R5.reuse, R43 ;  /* 0x0000002b052b7220 */ /* 0x040fe20000410000 */
[----:B------:R-:W-:Y:S02]  /*3aa0*/  HADD2.F32 R42, -RZ, R42.H0_H0 ;  /* 0x2000002aff2a7230 */ /* 0x000fe40000004100 */
[-C--:B------:R-:W-:Y:S01]  /*3ab0*/  FFMA.FTZ R90, R5, R15.reuse, -R90 ;  /* 0x0000000f055a7223 */ /* 0x080fe2000001085a */
[----:B------:R-:W-:Y:S01]  /*3ac0*/  FMUL.FTZ R92, R13, R72 ;  /* 0x000000480d5c7220 */ /* 0x000fe20000410000 */
[----:B------:R-:W-:Y:S01]  /*3ad0*/  FFMA.FTZ R91, R6, R15, R43 ;  /* 0x0000000f065b7223 */ /* 0x000fe2000001002b */
[----:B------:R-:W-:-:S02]  /*3ae0*/  HADD2.F32 R5, -RZ, R4.H1_H1 ;  /* 0x30000004ff057230 */ /* 0x000fc40000004100 */
[C---:B------:R-:W-:Y:S01]  /*3af0*/  FMUL.FTZ R72, R7.reuse, R72 ;  /* 0x0000004807487220 */ /* 0x040fe20000410000 */
[--C-:B------:R-:W-:Y:S02]  /*3b00*/  HADD2.F32 R15, -RZ, R95.reuse.H0_H0 ;  /* 0x2000005fff0f7230 */ /* 0x100fe40000004100 */
[-C--:B------:R-:W-:Y:S01]  /*3b10*/  FFMA.FTZ R92, R7, R42.reuse, -R92 ;  /* 0x0000002a075c7223 */ /* 0x080fe2000001085c */
[----:B------:R-:W-:Y:S02]  /*3b20*/  HADD2.F32 R4, -RZ, R4.H0_H0 ;  /* 0x20000004ff047230 */ /* 0x000fe40000004100 */
[----:B------:R-:W-:Y:S01]  /*3b30*/  FFMA.FTZ R93, R13, R42, R72 ;  /* 0x0000002a0d5d7223 */ /* 0x000fe20000010048 */
[----:B------:R-:W-:Y:S02]  /*3b40*/  HADD2.F32 R43, -RZ, R95.H1_H1 ;  /* 0x3000005fff2b7230 */ /* 0x000fe40000004100 */
[----:B------:R-:W-:Y:S01]  /*3b50*/  FMUL.FTZ R73, R5, R15 ;  /* 0x0000000f05497220 */ /* 0x000fe20000410000 */
[----:B------:R-:W-:-:S02]  /*3b60*/  HADD2.F32 R6, -RZ, R12.H1_H1 ;  /* 0x3000000cff067230 */ /* 0x000fc40000004100 */
[----:B------:R-:W-:Y:S01]  /*3b70*/  FMUL.FTZ R42, R4, R15 ;  /* 0x0000000f042a7220 */ /* 0x000fe20000410000 */
[----:B------:R-:W-:Y:S02]  /*3b80*/  HADD2.F32 R12, -RZ, R12.H0_H0 ;  /* 0x2000000cff0c7230 */ /* 0x000fe40000004100 */
[--C-:B------:R-:W-:Y:S02]  /*3b90*/  HADD2.F32 R7, -RZ, R94.reuse.H0_H0 ;  /* 0x2000005eff077230 */ /* 0x100fe40000004100 */
[-C--:B------:R-:W-:Y:S01]  /*3ba0*/  FMUL.FTZ R15, R6, R43.reuse ;  /* 0x0000002b060f7220 */ /* 0x080fe20000410000 */
        /* <DEDUP_REMOVED lines=10> */
.L_x_3877:
[----:B------:R-:W-:Y:S05]  /*3c50*/  BSYNC B3 ;  /* 0x0000000000037941 */ /* 0x000fea0003800000 */
.L_x_3876:
[----:B0-----:R4:W-:Y:S02]  /*3c60*/  ST.E.128 desc[UR44][R10.64], R4 ;  /* 0x000000040a007985 */ /* 0x0019e4000c101d2c */
.L_x_3875:
[----:B------:R-:W-:Y:S05]  /*3c70*/  BSYNC B2 ;  /* 0x0000000000027941 */ /* 0x000fea0003800000 */
.L_x_3874:
[----:B------:R-:W-:-:S13]  /*3c80*/  LOP3.LUT P0, RZ, R52, 0x2, RZ, 0xc0, !PT ;  /* 0x0000000234ff7812 */ /* 0x000fda000780c0ff */
[----:B------:R-:W-:Y:S05]  /*3c90*/  @!P0 BRA `(.L_x_3873) ;  /* 0x0000000000c48947 */ /* 0x000fea0003800000 */
[----:B----4-:R4:W0:Y:S01]  /*3ca0*/  LDS.128 R4, [R83] ;  /* 0x0000000053047984 */ /* 0x0108220000000c00 */
[----:B------:R-:W-:Y:S01]  /*3cb0*/  ISETP.GE.AND P5, PT, R164, R81, PT ;  /* 0x00000051a400720c */ /* 0x000fe20003fa6270 */
[----:B------:R-:W-:Y:S01]  /*3cc0*/  BSSY B2, `(.L_x_3878) ;  /* 0x000002d000027945 */ /* 0x000fe20003800000 */
[----:B---3--:R-:W-:-:S04]  /*3cd0*/  LEA R10, P0, R152, R14, 0x1 ;  /* 0x0000000e980a7211 */ /* 0x008fc800078008ff */
[----:B--2---:R-:W-:-:S07]  /*3ce0*/  LEA.HI.X R11, R152, R71, R157, 0x1, P0 ;  /* 0x00000047980b7211 */ /* 0x004fce00000f0c9d */
[----:B----4-:R-:W-:Y:S05]  /*3cf0*/  @P5 BRA `(.L_x_3879) ;  /* 0x0000000000a45947 */ /* 0x010fea0003800000 */
[----:B------:R-:W-:Y:S01]  /*3d00*/  SHF.R.U64 R15, R40, 0x10, R41 ;  /* 0x00000010280f7819 */ /* 0x000fe20000001229 */
[----:B0-----:R-:W-:Y:S01]  /*3d10*/  IMAD.MOV.U32 R12, RZ, RZ, R6 ;  /* 0x000000ffff0c7224 */ /* 0x001fe200078e0006 */
[----:B------:R-:W-:Y:S01]  /*3d20*/  SHF.R.U64 R14, R38, 0x10, R39 ;  /* 0x00000010260e7819 */ /* 0x000fe20000001227 */
[----:B------:R-:W-:Y:S01]  /*3d30*/  HADD2.F32 R6, -RZ, R5.H1_H1 ;  /* 0x30000005ff067230 */ /* 0x000fe20000004100 */
[----:B------:R-:W-:Y:S01]  /*3d40*/  SHF.R.U32.HI R40, RZ, 0x10, R41 ;  /* 0x00000010ff287819 */ /* 0x000fe20000011629 */
[----:B------:R-:W-:Y:S01]  /*3d50*/  HADD2.F32 R15, -RZ, R15.H0_H0 ;  /* 0x2000000fff0f7230 */ /* 0x000fe20000004100 */
[----:B------:R-:W-:Y:S01]  /*3d60*/  SHF.R.U32.HI R38, RZ, 0x10, R39 ;  /* 0x00000010ff267819 */ /* 0x000fe20000011627 */
[----:B------:R-:W-:Y:S02]  /*3d70*/  HADD2.F32 R5, -RZ, R5.H0_H0 ;  /* 0x20000005ff057230 */ /* 0x000fe40000004100 */
[----:B------:R-:W-:Y:S02]  /*3d80*/  HADD2.F32 R14, -RZ, R14.H0_H0 ;  /* 0x2000000eff0e7230 */ /* 0x000fe40000004100 */
[----:B------:R-:W-:Y:S01]  /*3d90*/  FMUL.FTZ R42, R6, R15 ;  /* 0x0000000f062a7220 */ /* 0x000fe20000410000 */
[----:B------:R-:W-:-:S02]  /*3da0*/  HADD2.F32 R40, -RZ, R40.H0_H0 ;  /* 0x20000028ff287230 */ /* 0x000fc40000004100 */
[C---:B------:R-:W-:Y:S01]  /*3db0*/  FMUL.FTZ R15, R5.reuse, R15 ;  /* 0x0000000f050f7220 */ /* 0x040fe20000410000 */
[--C-:B------:R-:W-:Y:S02]  /*3dc0*/  HADD2.F32 R13, -RZ, R7.reuse.H1_H1 ;  /* 0x30000007ff0d7230 */ /* 0x100fe40000004100 */
[-C--:B------:R-:W-:Y:S01]  /*3dd0*/  FFMA.FTZ R42, R5, R14.reuse, -R42 ;  /* 0x0000000e052a7223 */ /* 0x080fe2000001082a */
[----:B------:R-:W-:Y:S02]  /*3de0*/  HADD2.F32 R7, -RZ, R7.H0_H0 ;  /* 0x20000007ff077230 */ /* 0x000fe40000004100 */
[----:B------:R-:W-:Y:S01]  /*3df0*/  FFMA.FTZ R39, R6, R14, R15 ;  /* 0x0000000e06277223 */ /* 0x000fe2000001000f */
[----:B------:R-:W-:Y:S02]  /*3e00*/  HADD2.F32 R38, -RZ, R38.H0_H0 ;  /* 0x20000026ff267230 */ /* 0x000fe40000004100 */
[----:B------:R-:W-:Y:S01]  /*3e10*/  FMUL.FTZ R72, R13, R40 ;  /* 0x000000280d487220 */ /* 0x000fe20000410000 */
[----:B------:R-:W-:-:S02]  /*3e20*/  HADD2.F32 R14, -RZ, R89.H0_H0 ;  /* 0x20000059ff0e7230 */ /* 0x000fc40000004100 */
[C---:B------:R-:W-:Y:S01]  /*3e30*/  FMUL.FTZ R40, R7.reuse, R40 ;  /* 0x0000002807287220 */ /* 0x040fe20000410000 */
[----:B------:R-:W-:Y:S02]  /*3e40*/  HADD2.F32 R89, -RZ, R89.H1_H1 ;  /* 0x30000059ff597230 */ /* 0x000fe40000004100 */
[-C--:B------:R-:W-:Y:S01]  /*3e50*/  FFMA.FTZ R72, R7, R38.reuse, -R72 ;  /* 0x0000002607487223 */ /* 0x080fe20000010848 */
[----:B------:R-:W-:Y:S02]  /*3e60*/  HADD2.F32 R5, -RZ, R4.H1_H1 ;  /* 0x30000004ff057230 */ /* 0x000fe40000004100 */
[----:B------:R-:W-:Y:S01]  /*3e70*/  FFMA.FTZ R43, R13, R38, R40 ;  /* 0x000000260d2b7223 */ /* 0x000fe20000010028 */
[----:B------:R-:W-:Y:S02]  /*3e80*/  HADD2.F32 R6, -RZ, R12.H1_H1 ;  /* 0x3000000cff067230 */ /* 0x000fe40000004100 */
[----:B------:R-:W-:Y:S02]  /*3e90*/  HADD2.F32 R4, -RZ, R4.H0_H0 ;  /* 0x20000004ff047230 */ /* 0x000fe40000004100 */
[----:B------:R-:W-:Y:S01]  /*3ea0*/  FMUL.FTZ R15, R5, R14 ;  /* 0x0000000e050f7220 */ /* 0x000fe20000410000 */
[----:B------:R-:W-:-:S02]  /*3eb0*/  HADD2.F32 R12, -RZ, R12.H0_H0 ;  /* 0x2000000cff0c7230 */ /* 0x000fc40000004100 */
[-C--:B------:R-:W-:Y:S01]  /*3ec0*/  FMUL.FTZ R41, R6, R89.reuse ;  /* 0x0000005906297220 */ /* 0x080fe20000410000 */
[--C-:B------:R-:W-:Y:S02]  /*3ed0*/  HADD2.F32 R7, -RZ, R88.reuse.H1_H1 ;  /* 0x30000058ff077230 */ /* 0x100fe40000004100 */
[----:B------:R-:W-:Y:S01]  /*3ee0*/  FMUL.FTZ R14, R4, R14 ;  /* 0x0000000e040e7220 */ /* 0x000fe20000410000 */
[----:B------:R-:W-:Y:S02]  /*3ef0*/  HADD2.F32 R13, -RZ, R88.H0_H0 ;  /* 0x20000058ff0d7230 */ /* 0x000fe40000004100 */
        /* <DEDUP_REMOVED lines=9> */
.L_x_3879:
[----:B------:R-:W-:Y:S05]  /*3f90*/  BSYNC B2 ;  /* 0x0000000000027941 */ /* 0x000fea0003800000 */
.L_x_3878:
[----:B0-----:R0:W-:Y:S02]  /*3fa0*/  ST.E.128 desc[UR44][R10.64], R4 ;  /* 0x000000040a007985 */ /* 0x0011e4000c101d2c */
.L_x_3873:
[----:B------:R-:W-:Y:S05]  /*3fb0*/  BSYNC B1 ;  /* 0x0000000000017941 */ /* 0x000fea0003800000 */
.L_x_3872:
[----:B------:R-:W-:-:S03]  /*3fc0*/  UMOV UR4, 0xffffffff ;  /* 0xffffffff00047882 */ /* 0x000fc60000000000 */
[----:B------:R-:W-:Y:S05]  /*3fd0*/  BRA.DIV UR4, `(.L_x_3880) ;  /* 0x0000035a04147947 */ /* 0x000fea000b800000 */
[----:B------:R0:W0:Y:S04]  /*3fe0*/  SHFL.IDX PT, R39, R80, 0x1, 0x1c1f ;  /* 0x003c1f0050277f89 */ /* 0x00002800000e0000 */
[----:B---3--:R3:W0:Y:S02]  /*3ff0*/  SHFL.IDX PT, R14, R79, 0x1, 0x1c1f ;  /* 0x003c1f004f0e7f89 */ /* 0x00862400000e0000 */
.L_x_4240:
[----:B------:R-:W-:Y:S05]  /*4000*/  @P4 BRA `(.L_x_3881) ;  /* 0x0000001c00e84947 */ /* 0x000fea0003800000 */
[----:B0---4-:R-:W-:Y:S01]  /*4010*/  LOP3.LUT R4, R52, 0x1, RZ, 0xc0, !PT ;  /* 0x0000000134047812 */ /* 0x011fe200078ec0ff */
[----:B------:R-:W-:Y:S03]  /*4020*/  BSSY B1, `(.L_x_3882) ;  /* 0x0000034000017945 */ /* 0x000fe60003800000 */
[----:B------:R-:W-:-:S13]  /*4030*/  ISETP.NE.U32.AND P0, PT, R4, 0x1, PT ;  /* 0x000000010400780c */ /* 0x000fda0003f05070 */
[----:B------:R-:W-:Y:S05]  /*4040*/  @P0 BRA `(.L_x_3883) ;  /* 0x0000000000c40947 */ /* 0x000fea0003800000 */
[----:B------:R0:W4:Y:S01]  /*4050*/  LDS.128 R4, [R84+0x2000] ;  /* 0x0020000054047984 */ /* 0x0001220000000c00 */
[----:B------:R-:W-:Y:S01]  /*4060*/  ISETP.GE.AND P4, PT, R154, R81, PT ;  /* 0x000000519a00720c */ /* 0x000fe20003f86270 */
[----:B------:R-:W-:Y:S01]  /*4070*/  BSSY B2, `(.L_x_3884) ;  /* 0x000002d000027945 */ /* 0x000fe20003800000 */
[----:B------:R-:W-:-:S04]  /*4080*/  LEA R10, P0, R22, R14, 0x1 ;  /* 0x0000000e160a7211 */ /* 0x000fc800078008ff */
[----:B------:R-:W-:-:S07]  /*4090*/  LEA.HI.X R11, R22, R39, R23, 0x1, P0 ;  /* 0x00000027160b7211 */ /* 0x000fce00000f0c17 */
[----:B0-----:R-:W-:Y:S05]  /*40a0*/  @P4 BRA `(.L_x_3885) ;  /* 0x0000000000a44947 */ /* 0x001fea0003800000 */
[--C-:B------:R-:W-:Y:S01]  /*40b0*/  SHF.R.U64 R15, R34, 0x10, R35.reuse ;  /* 0x00000010220f7819 */ /* 0x100fe20000001223 */
[----:B----4-:R-:W-:Y:S01]  /*40c0*/  IMAD.MOV.U32 R12, RZ, RZ, R6 ;  /* 0x000000ffff0c7224 */ /* 0x010fe200078e0006 */
        /* <DEDUP_REMOVED lines=39> */
.L_x_3885:
[----:B------:R-:W-:Y:S05]  /*4340*/  BSYNC B2 ;  /* 0x0000000000027941 */ /* 0x000fea0003800000 */
.L_x_3884:
[----:B----4-:R0:W-:Y:S02]  /*4350*/  ST.E.128 desc[UR44][R10.64], R4 ;  /* 0x000000040a007985 */ /* 0x0101e4000c101d2c */
.L_x_3883:
[----:B------:R-:W-:Y:S05]  /*4360*/  BSYNC B1 ;  /* 0x0000000000017941 */ /* 0x000fea0003800000 */
.L_x_3882:
[----:B------:R-:W-:-:S13]  /*4370*/  LOP3.LUT P0, RZ, R52, 0x2, RZ, 0xc0, !PT ;  /* 0x0000000234ff7812 */ /* 0x000fda000780c0ff */
[----:B------:R-:W-:Y:S05]  /*4380*/  @!P0 BRA `(.L_x_3881) ;  /* 0x0000001c00088947 */ /* 0x000fea0003800000 */
[----:B0-----:R0:W4:Y:S01]  /*4390*/  LDS.128 R4, [R83+0x2000] ;  /* 0x0020000053047984 */ /* 0x0011220000000c00 */
[----:B------:R-:W-:Y:S01]  /*43a0*/  ISETP.GE.AND P4, PT, R164, R81, PT ;  /* 0x00000051a400720c */ /* 0x000fe20003f86270 */
[----:B------:R-:W-:Y:S01]  /*43b0*/  BSSY B1, `(.L_x_3886) ;  /* 0x000002d000017945 */ /* 0x000fe20003800000 */
[----:B------:R-:W-:-:S04]  /*43c0*/  LEA R10, P0, R152, R14, 0x1 ;  /* 0x0000000e980a7211 */ /* 0x000fc800078008ff */
[----:B------:R-:W-:-:S07]  /*43d0*/  LEA.HI.X R11, R152, R39, R157, 0x1, P0 ;  /* 0x00000027980b7211 */ /* 0x000fce00000f0c9d */
[----:B0-----:R-:W-:Y:S05]  /*43e0*/  @P4 BRA `(.L_x_3887) ;  /* 0x0000000000a44947 */ /* 0x001fea0003800000 */
[----:B------:R-:W-:Y:S02]  /*43f0*/  SHF.R.U64 R13, R32, 0x10, R33 ;  /* 0x00000010200d7819 */ /* 0x000fe40000001221 */
[----:B------:R-:W-:Y:S01]  /*4400*/  SHF.R.U64 R12, R8, 0x10, R9 ;  /* 0x00000010080c7819 */ /* 0x000fe20000001209 */
[----:B----4-:R-:W-:Y:S01]  /*4410*/  IMAD.MOV.U32 R8, RZ, RZ, R6 ;  /* 0x000000ffff087224 */ /* 0x010fe200078e0006 */
[----:B------:R-:W-:Y:S01]  /*4420*/  SHF.R.U32.HI R32, RZ, 0x10, R33 ;  /* 0x00000010ff207819 */ /* 0x000fe20000011621 */
[----:B------:R-:W-:Y:S01]  /*4430*/  HADD2.F32 R13, -RZ, R13.H0_H0 ;  /* 0x2000000dff0d7230 */ /* 0x000fe20000004100 */
[----:B------:R-:W-:Y:S01]  /*4440*/  SHF.R.U32.HI R14, RZ, 0x10, R9 ;  /* 0x00000010ff0e7819 */ /* 0x000fe20000011609 */
[--C-:B------:R-:W-:Y:S02]  /*4450*/  HADD2.F32 R6, -RZ, R5.reuse.H1_H1 ;  /* 0x30000005ff067230 */ /* 0x100fe40000004100 */
[----:B------:R-:W-:Y:S02]  /*4460*/  HADD2.F32 R5, -RZ, R5.H0_H0 ;  /* 0x20000005ff057230 */ /* 0x000fe40000004100 */
[----:B------:R-:W-:-:S02]  /*4470*/  HADD2.F32 R12, -RZ, R12.H0_H0 ;  /* 0x2000000cff0c7230 */ /* 0x000fc40000004100 */
[CC--:B------:R-:W-:Y:S01]  /*4480*/  FMUL.FTZ R34, R6.reuse, R13.reuse ;  /* 0x0000000d06227220 */ /* 0x0c0fe20000410000 */
[----:B------:R-:W-:Y:S02]  /*4490*/  HADD2.F32 R32, -RZ, R32.H0_H0 ;  /* 0x20000020ff207230 */ /* 0x000fe40000004100 */
[C---:B------:R-:W-:Y:S01]  /*44a0*/  FMUL.FTZ R13, R5.reuse, R13 ;  /* 0x0000000d050d7220 */ /* 0x040fe20000410000 */
[--C-:B------:R-:W-:Y:S02]  /*44b0*/  HADD2.F32 R9, -RZ, R7.reuse.H1_H1 ;  /* 0x30000007ff097230 */ /* 0x100fe40000004100 */
[-C--:B------:R-:W-:Y:S01]  /*44c0*/  FFMA.FTZ R34, R5, R12.reuse, -R34 ;  /* 0x0000000c05227223 */ /* 0x080fe20000010822 */
[----:B------:R-:W-:Y:S02]  /*44d0*/  HADD2.F32 R7, -RZ, R7.H0_H0 ;  /* 0x20000007ff077230 */ /* 0x000fe40000004100 */
[----:B------:R-:W-:Y:S01]  /*44e0*/  FFMA.FTZ R15, R6, R12, R13 ;  /* 0x0000000c060f7223 */ /* 0x000fe2000001000d */
[----:B------:R-:W-:-:S02]  /*44f0*/  HADD2.F32 R14, -RZ, R14.H0_H0 ;  /* 0x2000000eff0e7230 */ /* 0x000fc40000004100 */
[-C--:B------:R-:W-:Y:S01]  /*4500*/  FMUL.FTZ R36, R9, R32.reuse ;  /* 0x0000002009247220 */ /* 0x080fe20000410000 */
[--C-:B------:R-:W-:Y:S02]  /*4510*/  HADD2.F32 R12, -RZ, R85.reuse.H0_H0 ;  /* 0x20000055ff0c7230 */ /* 0x100fe40000004100 */
[C---:B------:R-:W-:Y:S01]  /*4520*/  FMUL.FTZ R32, R7.reuse, R32 ;  /* 0x0000002007207220 */ /* 0x040fe20000410000 */
[----:B------:R-:W-:Y:S02]  /*4530*/  HADD2.F32 R85, -RZ, R85.H1_H1 ;  /* 0x30000055ff557230 */ /* 0x000fe40000004100 */
[-C--:B------:R-:W-:Y:S01]  /*4540*/  FFMA.FTZ R36, R7, R14.reuse, -R36 ;  /* 0x0000000e07247223 */ /* 0x080fe20000010824 */
[----:B------:R-:W-:Y:S02]  /*4550*/  HADD2.F32 R5, -RZ, R4.H1_H1 ;  /* 0x30000004ff057230 */ /* 0x000fe40000004100 */
[----:B------:R-:W-:Y:S01]  /*4560*/  FFMA.FTZ R35, R9, R14, R32 ;  /* 0x0000000e09237223 */ /* 0x000fe20000010020 */
[----:B------:R-:W-:-:S02]  /*4570*/  HADD2.F32 R6, -RZ, R8.H1_H1 ;  /* 0x30000008ff067230 */ /* 0x000fc40000004100 */
[----:B------:R-:W-:Y:S02]  /*4580*/  HADD2.F32 R4, -RZ, R4.H0_H0 ;  /* 0x20000004ff047230 */ /* 0x000fe40000004100 */
[CC--:B------:R-:W-:Y:S01]  /*4590*/  FMUL.FTZ R13, R5.reuse, R12.reuse ;  /* 0x0000000c050d7220 */ /* 0x0c0fe20000410000 */
[----:B------:R-:W-:Y:S02]  /*45a0*/  HADD2.F32 R8, -RZ, R8.H0_H0 ;  /* 0x20000008ff087230 */ /* 0x000fe40000004100 */
[-C--:B------:R-:W-:Y:S01]  /*45b0*/  FMUL.FTZ R33, R6, R85.reuse ;  /* 0x0000005506217220 */ /* 0x080fe20000410000 */
[--C-:B------:R-:W-:Y:S02]  /*45c0*/  HADD2.F32 R7, -RZ, R70.reuse.H0_H0 ;  /* 0x20000046ff077230 */ /* 0x100fe40000004100 */
[----:B------:R-:W-:Y:S01]  /*45d0*/  FMUL.FTZ R12, R4, R12 ;  /* 0x0000000c040c7220 */ /* 0x000fe20000410000 */
        /* <DEDUP_REMOVED lines=10> */
.L_x_3887:
[----:B------:R-:W-:Y:S05]  /*4680*/  BSYNC B1 ;  /* 0x0000000000017941 */ /* 0x000fea0003800000 */
.L_x_3886:
[----:B----4-:R0:W-:Y:S01]  /*4690*/  ST.E.128 desc[UR44][R10.64], R4 ;  /* 0x000000040a007985 */ /* 0x0101e2000c101d2c */
[----:B------:R-:W-:Y:S05]  /*46a0*/  BRA `(.L_x_3881) ;  /* 0x0000001800407947 */ /* 0x000fea0003800000 */
.L_x_3863:
[----:B------:R-:W-:-:S05]  /*46b0*/  IMAD R78, R48, -0x60, R26 ;  /* 0xffffffa0304e7824 */ /* 0x000fca00078e021a */
[----:B------:R-:W-:-:S04]  /*46c0*/  VIMNMX R78, R78, 0x60, PT ;  /* 0x000000604e4e7848 */ /* 0x000fc80003fe0100 */
[----:B------:R-:W-:-:S04]  /*46d0*/  ISETP.GE.AND P0, PT, R158, R78, PT ;  /* 0x0000004e9e00720c */ /* 0x000fc80003f06270 */
[----:B------:R-:W-:-:S13]  /*46e0*/  ISETP.GE.OR P0, PT, R22, R81, P0 ;  /* 0x000000511600720c */ /* 0x000fda0000706670 */
[----:B------:R-:W0:Y:S01]  /*46f0*/  @!P0 LDC.64 R36, c[0x0][0x3e8] ;  /* 0x0000fa00ff248b82 */ /* 0x000e220000000a00 */
[----:B------:R-:W-:Y:S02]  /*4700*/  @!P0 IMAD.MOV.U32 R4, RZ, RZ, R20 ;  /* 0x000000ffff048224 */ /* 0x000fe400078e0014 */
[----:B------:R-:W-:Y:S02]  /*4710*/  @!P0 IMAD.MOV.U32 R5, RZ, RZ, R61 ;  /* 0x000000ffff058224 */ /* 0x000fe400078e003d */
[----:B------:R-:W-:Y:S02]  /*4720*/  @!P0 IMAD R33, R69, 0x60, RZ ;  /* 0x0000006045218824 */ /* 0x000fe400078e02ff */
[----:B------:R-:W-:Y:S01]  /*4730*/  @!P0 IMAD.WIDE.U32 R6, R14, 0x60, R4 ;  /* 0x000000600e068825 */ /* 0x000fe200078e0004 */
[----:B------:R-:W1:Y:S03]  /*4740*/  @!P0 LDC.64 R8, c[0x0][0x400] ;  /* 0x00010000ff088b82 */ /* 0x000e660000000a00 */
[----:B------:R-:W-:-:S02]  /*4750*/  @!P0 IMAD.MOV.U32 R4, RZ, RZ, R30 ;  /* 0x000000ffff048224 */ /* 0x000fc400078e001e */
[----:B------:R-:W-:Y:S02]  /*4760*/  @!P0 IMAD.MOV.U32 R5, RZ, RZ, R63 ;  /* 0x000000ffff058224 */ /* 0x000fe400078e003f */
[----:B------:R-:W-:Y:S02]  /*4770*/  @!P0 IMAD R35, R82, 0x60, RZ ;  /* 0x0000006052238824 */ /* 0x000fe400078e02ff */
[----:B------:R-:W-:-:S04]  /*4780*/  @!P0 IMAD.WIDE.U32 R4, R70, 0x60, R4 ;  /* 0x0000006046048825 */ /* 0x000fc800078e0004 */
[----:B------:R-:W-:Y:S01]  /*4790*/  @!P0 IMAD.IADD R7, R33, 0x1, R7 ;  /* 0x0000000121078824 */ /* 0x000fe200078e0207 */
[----:B------:R-:W-:Y:S01]  /*47a0*/  CS2R R32, SRZ ;  /* 0x0000000000207805 */ /* 0x000fe2000001ff00 */
[----:B------:R-:W-:Y:S01]  /*47b0*/  @!P0 IMAD.IADD R5, R35, 0x1, R5 ;  /* 0x0000000123058824 */ /* 0x000fe200078e0205 */
[C---:B0-----:R-:W-:Y:S02]  /*47c0*/  @!P0 LEA R36, P3, R6.reuse, R36, 0x1 ;  /* 0x0000002406248211 */ /* 0x041fe400078608ff */
[----:B------:R-:W-:Y:S02]  /*47d0*/  CS2R R34, SRZ ;  /* 0x0000000000227805 */ /* 0x000fe4000001ff00 */
[----:B------:R-:W-:Y:S02]  /*47e0*/  @!P0 LEA.HI.X R37, R6, R37, R7, 0x1, P3 ;  /* 0x0000002506258211 */ /* 0x000fe400018f0c07 */
[----:B------:R-:W-:Y:S02]  /*47f0*/  CS2R R6, SRZ ;  /* 0x0000000000067805 */ /* 0x000fe4000001ff00 */
[----:B-1----:R-:W-:-:S04]  /*4800*/  @!P0 LEA R8, P4, R4, R8, 0x1 ;  /* 0x0000000804088211 */ /* 0x002fc800078808ff */
[----:B------:R-:W-:Y:S02]  /*4810*/  @!P0 LEA.HI.X R9, R4, R9, R5, 0x1, P4 ;  /* 0x0000000904098211 */ /* 0x000fe400020f0c05 */
[----:B------:R-:W-:-:S03]  /*4820*/  CS2R R4, SRZ ;  /* 0x0000000000047805 */ /* 0x000fc6000001ff00 */
[----:B------:R-:W5:Y:S04]  /*4830*/  @!P0 LDG.E.128 R32, desc[UR44][R8.64] ;  /* 0x0000002c08208981 */ /* 0x000f68000c1e1d00 */
[----:B------:R0:W5:Y:S01]  /*4840*/  @!P0 LDG.E.128 R4, desc[UR44][R36.64] ;  /* 0x0000002c24048981 */ /* 0x000162000c1e1d00 */
[----:B------:R-:W-:-:S04]  /*4850*/  ISETP.GE.AND P0, PT, R175, R78, PT ;  /* 0x0000004eaf00720c */ /* 0x000fc80003f06270 */
[----:B------:R-:W-:Y:S01]  /*4860*/  ISETP.GE.OR P0, PT, R22, R81, P0 ;  /* 0x000000511600720c */ /* 0x000fe20000706670 */
[----:B------:R-:W-:Y:S01]  /*4870*/  BSSY B1, `(.L_x_3888) ;  /* 0x000001a000017945 */ /* 0x000fe20003800000 */
[----:B------:R-:W-:Y:S02]  /*4880*/  CS2R R38, SRZ ;  /* 0x0000000000267805 */ /* 0x000fe4000001ff00 */
[----:B------:R-:W-:Y:S02]  /*4890*/  CS2R R42, SRZ ;  /* 0x00000000002a7805 */ /* 0x000fe4000001ff00 */
[----:B------:R-:W-:Y:S02]  /*48a0*/  CS2R R40, SRZ ;  /* 0x0000000000287805 */ /* 0x000fe4000001ff00 */
[----:B0-----:R-:W-:-:S05]  /*48b0*/  CS2R R36, SRZ ;  /* 0x0000000000247805 */ /* 0x001fca000001ff00 */
[----:B------:R-:W-:Y:S05]  /*48c0*/  @P0 BRA `(.L_x_3889) ;  /* 0x0000000000500947 */ /* 0x000fea0003800000 */
[C---:B------:R-:W-:Y:S01]  /*48d0*/  SHF.L.U64.HI R9, R10.reuse, 0x6, R11 ;  /* 0x000000060a097819 */ /* 0x040fe2000001020b */
[----:B------:R-:W-:Y:S01]  /*48e0*/  IMAD.SHL.U32 R8, R10, 0x40, RZ ;  /* 0x000000400a087824 */ /* 0x000fe200078e00ff */
[C---:B------:R-:W-:Y:S01]  /*48f0*/  SHF.L.U64.HI R11, R12.reuse, 0x6, R13 ;  /* 0x000000060c0b7819 */ /* 0x040fe2000001020d */
[----:B------:R-:W-:Y:S01]  /*4900*/  IMAD.SHL.U32 R10, R12, 0x40, RZ ;  /* 0x000000400c0a7824 */ /* 0x000fe200078e00ff */
[----:B------:R-:W-:Y:S01]  /*4910*/  ULDC.64 UR4, c[0x0][0x3e8] ;  /* 0x0000fa0000047ab9 */ /* 0x000fe20000000a00 */
[----:B------:R-:W-:Y:S01]  /*4920*/  IMAD.WIDE.U32 R8, R14, 0x60, R8 ;  /* 0x000000600e087825 */ /* 0x000fe200078e0008 */
[----:B------:R-:W-:-:S03]  /*4930*/  ULDC.64 UR6, c[0x0][0x400] ;  /* 0x0001000000067ab9 */ /* 0x000fc60000000a00 */
[----:B------:R-:W-:Y:S01]  /*4940*/  IMAD.WIDE.U32 R10, R70, 0x60, R10 ;  /* 0x00000060460a7825 */ /* 0x000fe200078e000a */
[----:B------:R-:W-:-:S03]  /*4950*/  IADD3 R12, P0, R20, R8, RZ ;  /* 0x00000008140c7210 */ /* 0x000fc60007f1e0ff */
[----:B------:R-:W-:Y:S01]  /*4960*/  IMAD R69, R69, 0x60, RZ ;  /* 0x0000006045457824 */ /* 0x000fe200078e02ff */
[----:B------:R-:W-:Y:S01]  /*4970*/  IADD3 R8, P3, R30, R10, RZ ;  /* 0x0000000a1e087210 */ /* 0x000fe20007f7e0ff */
[----:B------:R-:W-:-:S03]  /*4980*/  IMAD R82, R82, 0x60, RZ ;  /* 0x0000006052527824 */ /* 0x000fc600078e02ff */
[----:B------:R-:W-:Y:S02]  /*4990*/  IADD3.X R9, R61, R69, R9, P0, !PT ;  /* 0x000000453d097210 */ /* 0x000fe400007fe409 */
[----:B------:R-:W-:Y:S02]  /*49a0*/  IADD3.X R11, R63, R82, R11, P3, !PT ;  /* 0x000000523f0b7210 */ /* 0x000fe40001ffe40b */
[----:B------:R-:W-:Y:S02]  /*49b0*/  LEA R36, P0, R12, UR4, 0x1 ;  /* 0x000000040c247c11 */ /* 0x000fe4000f8008ff */
[----:B------:R-:W-:Y:S02]  /*49c0*/  LEA R40, P3, R8, UR6, 0x1 ;  /* 0x0000000608287c11 */ /* 0x000fe4000f8608ff */
[----:B------:R-:W-:Y:S02]  /*49d0*/  LEA.HI.X R37, R12, UR5, R9, 0x1, P0 ;  /* 0x000000050c257c11 */ /* 0x000fe400080f0c09 */
[----:B------:R-:W-:-:S04]  /*49e0*/  LEA.HI.X R41, R8, UR7, R11, 0x1, P3 ;  /* 0x0000000708297c11 */ /* 0x000fc800098f0c0b */
[----:B------:R-:W5:Y:S04]  /*49f0*/  LDG.E.128 R36, desc[UR44][R36.64] ;  /* 0x0000002c24247981 */ /* 0x000f68000c1e1d00 */
[----:B------:R-:W5:Y:S02]  /*4a00*/  LDG.E.128 R40, desc[UR44][R40.64] ;  /* 0x0000002c28287981 */ /* 0x000f64000c1e1d00 */
.L_x_3889:
[----:B------:R-:W-:Y:S05]  /*4a10*/  BSYNC B1 ;  /* 0x0000000000017941 */ /* 0x000fea0003800000 */
.L_x_3888:
[----:B-----5:R-:W-:Y:S01]  /*4a20*/  IMAD.MOV.U32 R8, RZ, RZ, R38 ;  /* 0x000000ffff087224 */ /* 0x020fe200078e0026 */
[----:B------:R-:W-:Y:S01]  /*4a30*/  ISETP.NE.AND P3, PT, R58, 0x3, PT ;  /* 0x000000033a00780c */ /* 0x000fe20003f65270 */
[----:B------:R-:W-:Y:S01]  /*4a40*/  IMAD.MOV.U32 R9, RZ, RZ, R39 ;  /* 0x000000ffff097224 */ /* 0x000fe200078e0027 */
[----:B------:R-:W-:Y:S01]  /*4a50*/  ISETP.GE.AND P4, PT, R22, R81, PT ;  /* 0x000000511600720c */ /* 0x000fe20003f86270 */
        /* <DEDUP_REMOVED lines=29> */
.L_x_3890:
[----:B------:R-:W-:Y:S01]  /*4c30*/  IMAD R69, R153, 0x8, R2 ;  /* 0x0000000899457824 */ /* 0x000fe200078e0202 */
[----:B------:R-:W-:Y:S01]  /*4c40*/  SHF.L.U32 R82, R159, 0x1f, RZ ;  /* 0x0000001f9f527819 */ /* 0x000fe200000006ff */
[----:B------:R-:W-:Y:S01]  /*4c50*/  BSSY B1, `(.L_x_3891) ;  /* 0x0000005000017945 */ /* 0x000fe20003800000 */
[----:B------:R-:W-:Y:S02]  /*4c60*/  LOP3.LUT R8, R52, 0x1, RZ, 0xc0, !PT ;  /* 0x0000000134087812 */ /* 0x000fe400078ec0ff */
[----:B------:R-:W0:Y:S02]  /*4c70*/  SYNCS.PHASECHK.TRANS64.TRYWAIT P5, [R69+URZ+0x32490], R82 ;  /* 0x03249052450075a7 */ /* 0x000e2400080a017f */
[----:B------:R-:W-:Y:S01]  /*4c80*/  ISETP.NE.U32.AND P0, PT, R8, 0x1, PT ;  /* 0x000000010800780c */ /* 0x000fe20003f05070 */
[----:B0-----:R-:W-:-:S12]  /*4c90*/  @!P5 BRA `(.L_x_3892) ;  /* 0x0000034c002cd947 */ /* 0x001fd80003800000 */
.L_x_4241:
[----:B------:R-:W-:Y:S05]  /*4ca0*/  BSYNC B1 ;  /* 0x0000000000017941 */ /* 0x000fea0003800000 */
.L_x_3891:
[----:B------:R-:W-:-:S03]  /*4cb0*/  UMOV UR4, 0xffffffff ;  /* 0xffffffff00047882 */ /* 0x000fc60000000000 */
[----:B------:R-:W-:Y:S05]  /*4cc0*/  BRA.DIV UR4, `(.L_x_3893) ;  /* 0x0000034e04347947 */ /* 0x000fea000b800000 */
[----:B------:R1:W2:Y:S04]  /*4cd0*/  SHFL.IDX PT, R73, R80, RZ, 0x1c1f ;  /* 0x001c1fff50497589 */ /* 0x0002a800000e0000 */
[----:B------:R1:W3:Y:S02]  /*4ce0*/  SHFL.IDX PT, R72, R79, RZ, 0x1c1f ;  /* 0x001c1fff4f487589 */ /* 0x0002e400000e0000 */
.L_x_4245:
[----:B------:R-:W-:Y:S01]  /*4cf0*/  ISETP.GE.OR P5, PT, R158, R78, P0 ;  /* 0x0000004e9e00720c */ /* 0x000fe200007a6670 */
[----:B------:R-:W-:Y:S01]  /*4d00*/  BSSY B1, `(.L_x_3894) ;  /* 0x000006f000017945 */ /* 0x000fe20003800000 */
[----:B------:R-:W-:-:S11]  /*4d10*/  IMAD.SHL.U32 R81, R81, 0x2, RZ ;  /* 0x0000000251517824 */ /* 0x000fd600078e00ff */
[----:B------:R-:W-:Y:S05]  /*4d20*/  @P5 BRA `(.L_x_3895) ;  /* 0x0000000400b05947 */ /* 0x000fea0003800000 */
[----:B------:R-:W4:Y:S01]  /*4d30*/  LDC R10, c[0x0][0x2f4] ;  /* 0x0000bd00ff0a7b82 */ /* 0x000f220000000800 */
[----:B------:R-:W-:Y:S01]  /*4d40*/  IMAD.SHL.U32 R71, R65, 0x8, RZ ;  /* 0x0000000841477824 */ /* 0x000fe200078e00ff */
[----:B------:R-:W-:Y:S03]  /*4d50*/  BSSY B2, `(.L_x_3896) ;  /* 0x0000067000027945 */ /* 0x000fe60003800000 */
[----:B--23--:R-:W-:-:S04]  /*4d60*/  IMAD.WIDE R70, R71, 0x2, R72 ;  /* 0x0000000247467825 */ /* 0x00cfc800078e0248 */
[----:B----4-:R-:W-:-:S05]  /*4d70*/  IMAD.IADD R8, R10, 0x1, -R81 ;  /* 0x000000010a087824 */ /* 0x010fca00078e0a51 */
[----:B------:R-:W-:-:S04]  /*4d80*/  SEL R8, R81, R8, !P1 ;  /* 0x0000000851087207 */ /* 0x000fc80004800000 */
[----:B------:R-:W-:-:S04]  /*4d90*/  SHF.R.S32.HI R9, RZ, 0x1f, R8 ;  /* 0x0000001fff097819 */ /* 0x000fc80000011408 */
[----:B------:R-:W-:Y:S01]  /*4da0*/  LEA.HI R8, R9, R8, RZ, 0x4 ;  /* 0x0000000809087211 */ /* 0x000fe200078f20ff */
[----:B------:R-:W-:-:S03]  /*4db0*/  IMAD R9, R153, 0x1800, R66 ;  /* 0x0000180099097824 */ /* 0x000fc600078e0242 */
[----:B------:R-:W-:Y:S01]  /*4dc0*/  LEA.HI.SX32 R8, R8, R65, 0x1c ;  /* 0x0000004108087211 */ /* 0x000fe200078fe2ff */
[----:B------:R-:W-:-:S04]  /*4dd0*/  IMAD R9, R9, 0x2, R2 ;  /* 0x0000000209097824 */ /* 0x000fc800078e0202 */
[----:B------:R-:W-:-:S05]  /*4de0*/  IMAD.SHL.U32 R89, R8, 0x8, RZ ;  /* 0x0000000808597824 */ /* 0x000fca00078e00ff */
[----:B------:R-:W-:Y:S02]  /*4df0*/  LOP3.LUT R8, R50, 0x38, R89, 0xf8, !PT ;  /* 0x0000003832087812 */ /* 0x000fe400078ef859 */
[----:B------:R-:W-:Y:S02]  /*4e00*/  ISETP.GE.AND P5, PT, R89, R10, PT ;  /* 0x0000000a5900720c */ /* 0x000fe40003fa6270 */
[----:B------:R-:W-:-:S05]  /*4e10*/  LOP3.LUT R8, R8, R53, RZ, 0x3c, !PT ;  /* 0x0000003508087212 */ /* 0x000fca00078e3cff */
[----:B------:R-:W-:-:S04]  /*4e20*/  IMAD R8, R203, 0x200, R8 ;  /* 0x00000200cb087824 */ /* 0x000fc800078e0208 */
[----:B------:R-:W-:Y:S02]  /*4e30*/  IMAD R11, R153, 0x1800, R8 ;  /* 0x00001800990b7824 */ /* 0x000fe400078e0208 */
[----:B------:R-:W-:-:S04]  /*4e40*/  @!P5 IMAD.WIDE R72, R89, 0x2, R72 ;  /* 0x000000025948d825 */ /* 0x000fc800078e0248 */
[----:B------:R-:W-:Y:S02]  /*4e50*/  IMAD R12, R11, 0x2, R2 ;  /* 0x000000020b0c7824 */ /* 0x000fe400078e0202 */
[----:B------:R-:W2:Y:S04]  /*4e60*/  LDS.128 R8, [R9+0x1c400] ;  /* 0x01c4000009087984 */ /* 0x000ea80000000c00 */
[----:B------:R-:W3:Y:S01]  /*4e70*/  LDS.128 R12, [R12+0x1c400] ;  /* 0x01c400000c0c7984 */ /* 0x000ee20000000c00 */
[----:B------:R-:W-:Y:S05]  /*4e80*/  @P4 BRA `(.L_x_3897) ;  /* 0x00000004004c4947 */ /* 0x000fea0003800000 */
[----:B------:R-:W-:Y:S01]  /*4e90*/  SHF.R.U32.HI R91, RZ, 0x10, R33 ;  /* 0x00000010ff5b7819 */ /* 0x000fe20000011621 */
[----:B---3--:R-:W-:Y:S01]  /*4ea0*/  IMAD.MOV.U32 R89, RZ, RZ, R15 ;  /* 0x000000ffff597224 */ /* 0x008fe200078e000f */
[--C-:B------:R-:W-:Y:S01]  /*4eb0*/  SHF.R.U64 R4, R4, 0x10, R5.reuse ;  /* 0x0000001004047819 */ /* 0x100fe20000001205 */
[----:B------:R-:W-:Y:S01]  /*4ec0*/  HADD2.F32 R92, -RZ, R92.H0_H0 ;  /* 0x2000005cff5c7230 */ /* 0x000fe20000004100 */
[----:B------:R-:W-:Y:S01]  /*4ed0*/  SHF.R.U32.HI R90, RZ, 0x10, R5 ;  /* 0x00000010ff5a7819 */ /* 0x000fe20000011605 */
[----:B------:R-:W-:Y:S01]  /*4ee0*/  HADD2.F32 R15, -RZ, R13.H0_H0 ;  /* 0x2000000dff0f7230 */ /* 0x000fe20000004100 */
[----:B------:R-:W-:Y:S01]  /*4ef0*/  SHF.R.U64 R32, R32, 0x10, R33 ;  /* 0x0000001020207819 */ /* 0x000fe20000001221 */
[----:B------:R-:W-:Y:S01]  /*4f00*/  HADD2.F32 R91, -RZ, R91.H0_H0 ;  /* 0x2000005bff5b7230 */ /* 0x000fe20000004100 */
[--C-:B------:R-:W-:Y:S01]  /*4f10*/  SHF.R.U64 R5, R6, 0x10, R7.reuse ;  /* 0x0000001006057819 */ /* 0x100fe20000001207 */
[----:B------:R-:W-:Y:S01]  /*4f20*/  HADD2.F32 R13, -RZ, R13.H1_H1 ;  /* 0x3000000dff0d7230 */ /* 0x000fe20000004100 */
[----:B------:R-:W-:Y:S01]  /*4f30*/  SHF.R.U32.HI R33, RZ, 0x10, R7 ;  /* 0x00000010ff217819 */ /* 0x000fe20000011607 */
[--C-:B--2---:R-:W-:Y:S01]  /*4f40*/  HADD2.F32 R7, -RZ, R9.reuse.H0_H0 ;  /* 0x20000009ff077230 */ /* 0x104fe20000004100 */
[----:B------:R-:W-:Y:S01]  /*4f50*/  SHF.R.U64 R6, R34, 0x10, R35 ;  /* 0x0000001022067819 */ /* 0x000fe20000001223 */
[----:B------:R-:W-:-:S02]  /*4f60*/  HADD2.F32 R34, -RZ, R9.H1_H1 ;  /* 0x30000009ff227230 */ /* 0x000fc40000004100 */
[-C--:B------:R-:W-:Y:S01]  /*4f70*/  FMUL.FTZ R94, R15, R92.reuse ;  /* 0x0000005c0f5e7220 */ /* 0x080fe20000410000 */
[----:B------:R-:W-:Y:S02]  /*4f80*/  HADD2.F32 R88, -RZ, R88.H0_H0 ;  /* 0x20000058ff587230 */ /* 0x000fe40000004100 */
[----:B------:R-:W-:Y:S01]  /*4f90*/  FMUL.FTZ R92, R7, R92 ;  /* 0x0000005c075c7220 */ /* 0x000fe20000410000 */
[----:B------:R-:W-:Y:S01]  /*4fa0*/  HADD2.F32 R90, -RZ, R90.H0_H0 ;  /* 0x2000005aff5a7230 */ /* 0x000fe20000004100 */
[----:B------:R-:W-:Y:S01]  /*4fb0*/  SHF.R.U32.HI R35, RZ, 0x10, R35 ;  /* 0x00000010ff237819 */ /* 0x000fe20000011623 */
[-C--:B------:R-:W-:Y:S01]  /*4fc0*/  FMUL.FTZ R96, R34, R91.reuse ;  /* 0x0000005b22607220 */ /* 0x080fe20000410000 */
[----:B------:R-:W-:Y:S01]  /*4fd0*/  FMUL.FTZ R93, R13, R91 ;  /* 0x0000005b0d5d7220 */ /* 0x000fe20000410000 */
[-C--:B------:R-:W-:Y:S01]  /*4fe0*/  FFMA.FTZ R7, R7, R88.reuse, -R94 ;  /* 0x0000005807077223 */ /* 0x080fe2000001085e */
[----:B------:R-:W-:Y:S01]  /*4ff0*/  FFMA.FTZ R9, R15, R88, R92 ;  /* 0x000000580f097223 */ /* 0x000fe2000001005c */
[----:B------:R-:W-:Y:S01]  /*5000*/  FFMA.FTZ R88, R13, R90, R96 ;  /* 0x0000005a0d587223 */ /* 0x000fe20000010060 */
[----:B------:R-:W-:-:S02]  /*5010*/  HADD2.F32 R94, -RZ, R98.H0_H0 ;  /* 0x20000062ff5e7230 */ /* 0x000fc40000004100 */
[----:B------:R-:W-:Y:S01]  /*5020*/  FFMA.FTZ R34, R34, R90, -R93 ;  /* 0x0000005a22227223 */ /* 0x000fe2000001085d */
[--C-:B------:R-:W-:Y:S02]  /*5030*/  HADD2.F32 R15, -RZ, R89.reuse.H0_H0 ;  /* 0x20000059ff0f7230 */ /* 0x100fe40000004100 */
[----:B------:R-:W-:Y:S01]  /*5040*/  HADD2.F32 R89, -RZ, R89.H1_H1 ;  /* 0x30000059ff597230 */ /* 0x000fe20000004100 */
[----:B------:R-:W-:Y:S01]  /*5050*/  F2FP.F16.F32.PACK_AB R88, R88, R9 ;  /* 0x000000095858723e */ /* 0x000fe200000000ff */
[----:B------:R-:W-:Y:S02]  /*5060*/  HADD2.F32 R13, -RZ, R11.H0_H0 ;  /* 0x2000000bff0d7230 */ /* 0x000fe40000004100 */
[----:B------:R-:W-:Y:S01]  /*5070*/  FMUL.FTZ R96, R15, R94 ;  /* 0x0000005e0f607220 */ /* 0x000fe20000410000 */
[----:B------:R-:W-:Y:S01]  /*5080*/  HADD2.F32 R35, -RZ, R35.H0_H0 ;  /* 0x20000023ff237230 */ /* 0x000fe20000004100 */
[----:B------:R-:W-:Y:S01]  /*5090*/  F2FP.F16.F32.PACK_AB R7, R34, R7 ;  /* 0x000000072207723e */ /* 0x000fe200000000ff */
[----:B------:R-:W-:-:S02]  /*50a0*/  HADD2.F32 R90, -RZ, R11.H1_H1 ;  /* 0x3000000bff5a7230 */ /* 0x000fc40000004100 */
[----:B------:R-:W-:Y:S01]  /*50b0*/  FMUL.FTZ R94, R13, R94 ;  /* 0x0000005e0d5e7220 */ /* 0x000fe20000410000 */
[----:B------:R-:W-:Y:S02]  /*50c0*/  HADD2.F32 R92, -RZ, R95.H0_H0 ;  /* 0x2000005fff5c7230 */ /* 0x000fe40000004100 */
[-C--:B------:R-:W-:Y:S01]  /*50d0*/  FMUL.FTZ R91, R89, R35.reuse ;  /* 0x00000023595b7220 */ /* 0x080fe20000410000 */
[----:B------:R-:W-:Y:S02]  /*50e0*/  HADD2.F32 R33, -RZ, R33.H0_H0 ;  /* 0x20000021ff217230 */ /* 0x000fe40000004100 */
[C---:B------:R-:W-:Y:S01]  /*50f0*/  FMUL.FTZ R98, R90.reuse, R35 ;  /* 0x000000235a627220 */ /* 0x040fe20000410000 */
[----:B------:R-:W-:Y:S02]  /*5100*/  HADD2.F32 R35, -RZ, R4.H0_H0 ;  /* 0x20000004ff237230 */ /* 0x000fe40000004100 */
[-C--:B------:R-:W-:Y:S01]  /*5110*/  FFMA.FTZ R11, R13, R92.reuse, -R96 ;  /* 0x0000005c0d0b7223 */ /* 0x080fe20000010860 */
[----:B------:R-:W-:Y:S01]  /*5120*/  FFMA.FTZ R13, R15, R92, R94 ;  /* 0x0000005c0f0d7223 */ /* 0x000fe2000001005e */
[-C--:B------:R-:W-:Y:S01]  /*5130*/  FFMA.FTZ R90, R90, R33.reuse, -R91 ;  /* 0x000000215a5a7223 */ /* 0x080fe2000001085b */
[----:B------:R-:W-:Y:S01]  /*5140*/  FFMA.FTZ R92, R89, R33, R98 ;  /* 0x00000021595c7223 */ /* 0x000fe20000010062 */
[----:B------:R-:W-:-:S02]  /*5150*/  HADD2.F32 R91, -RZ, R32.H0_H0 ;  /* 0x20000020ff5b7230 */ /* 0x000fc40000004100 */
[----:B------:R-:W-:Y:S01]  /*5160*/  HADD2.F32 R89, -RZ, R99.H0_H0 ;  /* 0x20000063ff597230 */ /* 0x000fe20000004100 */
[----:B------:R-:W-:Y:S01]  /*5170*/  F2FP.F16.F32.PACK_AB R11, R90, R11 ;  /* 0x0000000b5a0b723e */ /* 0x000fe200000000ff */
[----:B------:R-:W-:Y:S02]  /*5180*/  HADD2.F32 R32, -RZ, R12.H0_H0 ;  /* 0x2000000cff207230 */ /* 0x000fe40000004100 */
[----:B------:R-:W-:Y:S02]  /*5190*/  HADD2.F32 R15, -RZ, R8.H0_H0 ;  /* 0x20000008ff0f7230 */ /* 0x000fe40000004100 */
[----:B------:R-:W-:Y:S02]  /*51a0*/  HADD2.F32 R33, -RZ, R95.H1_H1 ;  /* 0x3000005fff217230 */ /* 0x000fe40000004100 */
[-C--:B------:R-:W-:Y:S01]  /*51b0*/  FMUL.FTZ R4, R32, R89.reuse ;  /* 0x0000005920047220 */ /* 0x080fe20000410000 */
[----:B------:R-:W-:Y:S02]  /*51c0*/  HADD2.F32 R12, -RZ, R12.H1_H1 ;  /* 0x3000000cff0c7230 */ /* 0x000fe40000004100 */
[----:B------:R-:W-:Y:S01]  /*51d0*/  FMUL.FTZ R93, R15, R89 ;  /* 0x000000590f5d7220 */ /* 0x000fe20000410000 */
[----:B------:R-:W-:-:S02]  /*51e0*/  HADD2.F32 R8, -RZ, R8.H1_H1 ;  /* 0x30000008ff087230 */ /* 0x000fc40000004100 */
[-C--:B------:R-:W-:Y:S01]  /*51f0*/  FFMA.FTZ R89, R15, R33.reuse, -R4 ;  /* 0x000000210f597223 */ /* 0x080fe20000010804 */
[--C-:B------:R-:W-:Y:S02]  /*5200*/  HADD2.F32 R15, -RZ, R87.reuse.H1_H1 ;  /* 0x30000057ff0f7230 */ /* 0x100fe40000004100 */
[----:B------:R-:W-:Y:S01]  /*5210*/  FFMA.FTZ R93, R32, R33, R93 ;  /* 0x00000021205d7223 */ /* 0x000fe2000001005d */
[----:B------:R-:W-:Y:S02]  /*5220*/  HADD2.F32 R33, -RZ, R6.H0_H0 ;  /* 0x20000006ff217230 */ /* 0x000fe40000004100 */
[-C--:B------:R-:W-:Y:S01]  /*5230*/  FMUL.FTZ R95, R12, R91.reuse ;  /* 0x0000005b0c5f7220 */ /* 0x080fe20000410000 */
[----:B------:R-:W-:Y:S02]  /*5240*/  HADD2.F32 R6, -RZ, R14.H0_H0 ;  /* 0x2000000eff067230 */ /* 0x000fe40000004100 */
[----:B------:R-:W-:Y:S01]  /*5250*/  FMUL.FTZ R91, R8, R91 ;  /* 0x0000005b085b7220 */ /* 0x000fe20000410000 */
[----:B------:R-:W-:-:S02]  /*5260*/  HADD2.F32 R87, -RZ, R87.H0_H0 ;  /* 0x20000057ff577230 */ /* 0x000fc40000004100 */
[-C--:B------:R-:W-:Y:S01]  /*5270*/  FFMA.FTZ R8, R8, R35.reuse, -R95 ;  /* 0x0000002308087223 */ /* 0x080fe2000001085f */
[----:B------:R-:W-:Y:S02]  /*5280*/  HADD2.F32 R4, -RZ, R10.H0_H0 ;  /* 0x2000000aff047230 */ /* 0x000fe40000004100 */
[----:B------:R-:W-:Y:S01]  /*5290*/  FFMA.FTZ R12, R12, R35, R91 ;  /* 0x000000230c0c7223 */ /* 0x000fe2000001005b */
        /* <DEDUP_REMOVED lines=9> */
[----:B------:R-:W-:Y:S01]  /*5330*/  FFMA.FTZ R10, R10, R5, -R91 ;  /* 0x000000050a0a7223 */ /* 0x000fe2000001085b */
[----:B------:R-:W-:Y:S01]  /*5340*/  F2FP.F16.F32.PACK_AB R15, R92, R13 ;  /* 0x0000000d5c0f723e */ /* 0x000fe200000000ff */
[----:B------:R-:W-:Y:S01]  /*5350*/  FFMA.FTZ R14, R14, R5, R33 ;  /* 0x000000050e0e7223 */ /* 0x000fe20000010021 */
[----:B------:R-:W-:Y:S01]  /*5360*/  F2FP.F16.F32.PACK_AB R8, R8, R89 ;  /* 0x000000590808723e */ /* 0x000fe200000000ff */
[----:B------:R-:W-:Y:S01]  /*5370*/  IMAD.MOV.U32 R9, RZ, RZ, R7 ;  /* 0x000000ffff097224 */ /* 0x000fe200078e0007 */
[----:B------:R-:W-:Y:S01]  /*5380*/  F2FP.F16.F32.PACK_AB R12, R12, R93 ;  /* 0x0000005d0c0c723e */ /* 0x000fe200000000ff */
[----:B------:R-:W-:Y:S01]  /*5390*/  IMAD.MOV.U32 R13, RZ, RZ, R88 ;  /* 0x000000ffff0d7224 */ /* 0x000fe200078e0058 */
[----:B------:R-:W-:-:S02]  /*53a0*/  F2FP.F16.F32.PACK_AB R10, R10, R35 ;  /* 0x000000230a0a723e */ /* 0x000fc400000000ff */
[----:B------:R-:W-:-:S07]  /*53b0*/  F2FP.F16.F32.PACK_AB R14, R14, R87 ;  /* 0x000000570e0e723e */ /* 0x000fce00000000ff */
.L_x_3897:
[----:B------:R-:W-:Y:S05]  /*53c0*/  BSYNC B2 ;  /* 0x0000000000027941 */ /* 0x000fea0003800000 */
.L_x_3896:
[----:B--2---:R4:W-:Y:S04]  /*53d0*/  ST.E.128 desc[UR44][R70.64], R8 ;  /* 0x0000000846007985 */ /* 0x0049e8000c101d2c */
[----:B---3--:R4:W-:Y:S02]  /*53e0*/  @!P5 ST.E.128 desc[UR44][R72.64], R12 ;  /* 0x0000000c4800d985 */ /* 0x0089e4000c101d2c */
.L_x_3895:
[----:B------:R-:W-:Y:S05]  /*53f0*/  BSYNC B1 ;  /* 0x0000000000017941 */ /* 0x000fea0003800000 */
.L_x_3894:
[----:B------:R-:W-:-:S03]  /*5400*/  UMOV UR4, 0xffffffff ;  /* 0xffffffff00047882 */ /* 0x000fc60000000000 */
[----:B------:R-:W-:Y:S05]  /*5410*/  BRA.DIV UR4, `(.L_x_3898) ;  /* 0x0000034604ac7947 */ /* 0x000fea000b800000 */
[----:B-1----:R-:W1:Y:S04]  /*5420*/  SHFL.IDX PT, R80, R80, 0x1, 0x1c1f ;  /* 0x003c1f0050507f89 */ /* 0x002e6800000e0000 */
[----:B----4-:R4:W0:Y:S02]  /*5430*/  SHFL.IDX PT, R14, R79, 0x1, 0x1c1f ;  /* 0x003c1f004f0e7f89 */ /* 0x01082400000e0000 */
.L_x_4249:
[----:B------:R-:W-:Y:S01]  /*5440*/  ISETP.GE.OR P0, PT, R175, R78, P0 ;  /* 0x0000004eaf00720c */ /* 0x000fe20000706670 */
[----:B0-----:R-:W-:Y:S02]  /*5450*/  IMAD.MOV.U32 R12, RZ, RZ, R14 ;  /* 0x000000ffff0c7224 */ /* 0x001fe400078e000e */
[----:B-1----:R-:W-:-:S10]  /*5460*/  IMAD.MOV.U32 R13, RZ, RZ, R80 ;  /* 0x000000ffff0d7224 */ /* 0x002fd400078e0050 */
[----:B------:R-:W-:Y:S05]  /*5470*/  @P0 BRA `(.L_x_3881) ;  /* 0x0000000800cc0947 */ /* 0x000fea0003800000 */
[----:B------:R-:W0:Y:S01]  /*5480*/  LDC R32, c[0x0][0x2f4] ;  /* 0x0000bd00ff207b82 */ /* 0x000e220000000800 */
[----:B------:R-:W-:Y:S01]  /*5490*/  IMAD.SHL.U32 R15, R65, 0x8, RZ ;  /* 0x00000008410f7824 */ /* 0x000fe200078e00ff */
[----:B------:R-:W-:Y:S03]  /*54a0*/  BSSY B1, `(.L_x_3899) ;  /* 0x0000068000017945 */ /* 0x000fe60003800000 */
[----:B------:R-:W-:-:S04]  /*54b0*/  IMAD.WIDE R14, R15, 0x2, R12 ;  /* 0x000000020f0e7825 */ /* 0x000fc800078e020c */
[----:B0-----:R-:W-:-:S05]  /*54c0*/  @P1 IMAD.IADD R81, R32, 0x1, -R81 ;  /* 0x0000000120511824 */ /* 0x001fca00078e0a51 */
[----:B------:R-:W-:-:S04]  /*54d0*/  SHF.R.S32.HI R4, RZ, 0x1f, R81 ;  /* 0x0000001fff047819 */ /* 0x000fc80000011451 */
[----:B------:R-:W-:-:S04]  /*54e0*/  LEA.HI R4, R4, R81, RZ, 0x4 ;  /* 0x0000005104047211 */ /* 0x000fc800078f20ff */
[----:B------:R-:W-:-:S05]  /*54f0*/  LEA.HI.SX32 R4, R4, R65, 0x1c ;  /* 0x0000004104047211 */ /* 0x000fca00078fe2ff */
[----:B------:R-:W-:-:S05]  /*5500*/  IMAD.SHL.U32 R33, R4, 0x8, RZ ;  /* 0x0000000804217824 */ /* 0x000fca00078e00ff */
[----:B------:R-:W-:-:S04]  /*5510*/  LOP3.LUT R4, R206, 0x38, R33, 0xf8, !PT ;  /* 0x00000038ce047812 */ /* 0x000fc800078ef821 */
[----:B------:R-:W-:-:S05]  /*5520*/  LOP3.LUT R5, R4, R207, RZ, 0x3c, !PT ;  /* 0x000000cf04057212 */ /* 0x000fca00078e3cff */
[----:B------:R-:W-:Y:S02]  /*5530*/  IMAD.IADD R4, R208, 0x1, R5 ;  /* 0x00000001d0047824 */ /* 0x000fe400078e0205 */
[C---:B------:R-:W-:Y:S02]  /*5540*/  IMAD R5, R153.reuse, 0x1800, R67 ;  /* 0x0000180099057824 */ /* 0x040fe400078e0243 */
[----:B------:R-:W-:Y:S02]  /*5550*/  IMAD R7, R153, 0x1800, R4 ;  /* 0x0000180099077824 */ /* 0x000fe400078e0204 */
[--C-:B------:R-:W-:Y:S02]  /*5560*/  IMAD R5, R5, 0x2, R2.reuse ;  /* 0x0000000205057824 */ /* 0x100fe400078e0202 */
[----:B------:R-:W-:-:S04]  /*5570*/  IMAD R8, R7, 0x2, R2 ;  /* 0x0000000207087824 */ /* 0x000fc800078e0202 */
[----:B------:R-:W0:Y:S04]  /*5580*/  LDS.128 R4, [R5+0x1c400] ;  /* 0x01c4000005047984 */ /* 0x000e280000000c00 */
[----:B------:R-:W1:Y:S01]  /*5590*/  LDS.128 R8, [R8+0x1c400] ;  /* 0x01c4000008087984 */ /* 0x000e620000000c00 */
[----:B------:R-:W-:Y:S05]  /*55a0*/  @P4 BRA `(.L_x_3900) ;  /* 0x00000004005c4947 */ /* 0x000fea0003800000 */
[----:B------:R-:W-:Y:S01]  /*55b0*/  SHF.R.U64 R34, R38, 0x10, R39 ;  /* 0x0000001026227819 */ /* 0x000fe20000001227 */
[----:B0-----:R-:W-:Y:S01]  /*55c0*/  IMAD.MOV.U32 R38, RZ, RZ, R4 ;  /* 0x000000ffff267224 */ /* 0x001fe200078e0004 */
[----:B------:R-:W-:Y:S01]  /*55d0*/  SHF.R.U32.HI R70, RZ, 0x10, R41 ;  /* 0x00000010ff467819 */ /* 0x000fe20000011629 */
[----:B-1----:R-:W-:Y:S01]  /*55e0*/  IMAD.MOV.U32 R4, RZ, RZ, R9 ;  /* 0x000000ffff047224 */ /* 0x002fe200078e0009 */
[----:B------:R-:W-:Y:S01]  /*55f0*/  SHF.R.U64 R36, R36, 0x10, R37 ;  /* 0x0000001024247819 */ /* 0x000fe20000001225 */
[----:B------:R-:W-:Y:S01]  /*5600*/  IMAD.MOV.U32 R9, RZ, RZ, R7 ;  /* 0x000000ffff097224 */ /* 0x000fe200078e0007 */
[----:B---3--:R-:W-:Y:S01]  /*5610*/  SHF.R.U32.HI R72, RZ, 0x10, R37 ;  /* 0x00000010ff487819 */ /* 0x008fe20000011625 */
[----:B------:R-:W-:Y:S01]  /*5620*/  HADD2.F32 R70, -RZ, R70.H0_H0 ;  /* 0x20000046ff467230 */ /* 0x000fe20000004100 */
[----:B------:R-:W-:Y:S01]  /*5630*/  SHF.R.U64 R37, R40, 0x10, R41 ;  /* 0x0000001028257819 */ /* 0x000fe20000001229 */
[----:B------:R-:W-:Y:S01]  /*5640*/  IMAD.MOV.U32 R40, RZ, RZ, R11 ;  /* 0x000000ffff287224 */ /* 0x000fe200078e000b */
[----:B--2---:R-:W-:Y:S01]  /*5650*/  SHF.R.U32.HI R73, RZ, 0x10, R39 ;  /* 0x00000010ff497819 */ /* 0x004fe20000011627 */
[----:B------:R-:W-:Y:S01]  /*5660*/  IMAD.MOV.U32 R39, RZ, RZ, R8 ;  /* 0x000000ffff277224 */ /* 0x000fe200078e0008 */
[--C-:B------:R-:W-:Y:S01]  /*5670*/  SHF.R.U64 R35, R42, 0x10, R43.reuse ;  /* 0x000000102a237819 */ /* 0x100fe2000000122b */
[----:B------:R-:W-:Y:S01]  /*5680*/  HADD2.F32 R8, -RZ, R4.H0_H0 ;  /* 0x20000004ff087230 */ /* 0x000fe20000004100 */
[----:B------:R-:W-:Y:S01]  /*5690*/  SHF.R.U32.HI R71, RZ, 0x10, R43 ;  /* 0x00000010ff477819 */ /* 0x000fe2000001162b */
[----:B------:R-:W-:-:S02]  /*56a0*/  HADD2.F32 R43, -RZ, R86.H1_H1 ;  /* 0x30000056ff2b7230 */ /* 0x000fc40000004100 */
[----:B------:R-:W-:Y:S02]  /*56b0*/  HADD2.F32 R11, -RZ, R4.H1_H1 ;  /* 0x30000004ff0b7230 */ /* 0x000fe40000004100 */
[--C-:B------:R-:W-:Y:S02]  /*56c0*/  HADD2.F32 R4, -RZ, R5.reuse.H0_H0 ;  /* 0x20000005ff047230 */ /* 0x100fe40000004100 */
[----:B------:R-:W-:Y:S02]  /*56d0*/  HADD2.F32 R7, -RZ, R5.H1_H1 ;  /* 0x30000005ff077230 */ /* 0x000fe40000004100 */
[-C--:B------:R-:W-:Y:S01]  /*56e0*/  FMUL.FTZ R5, R8, R43.reuse ;  /* 0x0000002b08057220 */ /* 0x080fe20000410000 */
[----:B------:R-:W-:Y:S02]  /*56f0*/  HADD2.F32 R41, -RZ, R86.H0_H0 ;  /* 0x20000056ff297230 */ /* 0x000fe40000004100 */
[----:B------:R-:W-:Y:S01]  /*5700*/  FMUL.FTZ R43, R4, R43 ;  /* 0x0000002b042b7220 */ /* 0x000fe20000410000 */
[----:B------:R-:W-:-:S02]  /*5710*/  HADD2.F32 R42, -RZ, R72.H0_H0 ;  /* 0x20000048ff2a7230 */ /* 0x000fc40000004100 */
[-C--:B------:R-:W-:Y:S01]  /*5720*/  FMUL.FTZ R72, R11, R70.reuse ;  /* 0x000000460b487220 */ /* 0x080fe20000410000 */
[----:B------:R-:W-:Y:S01]  /*5730*/  FMUL.FTZ R70, R7, R70 ;  /* 0x0000004607467220 */ /* 0x000fe20000410000 */
[-C--:B------:R-:W-:Y:S01]  /*5740*/  FFMA.FTZ R4, R4, R41.reuse, -R5 ;  /* 0x0000002904047223 */ /* 0x080fe20000010805 */
[----:B------:R-:W-:Y:S01]  /*5750*/  FFMA.FTZ R5, R8, R41, R43 ;  /* 0x0000002908057223 */ /* 0x000fe2000001002b */
[----:B------:R-:W-:Y:S02]  /*5760*/  HADD2.F32 R41, -RZ, R40.H0_H0 ;  /* 0x20000028ff297230 */ /* 0x000fe40000004100 */
[-C--:B------:R-:W-:Y:S01]  /*5770*/  FFMA.FTZ R8, R11, R42.reuse, R70 ;  /* 0x0000002a0b087223 */ /* 0x080fe20000010046 */
[----:B------:R-:W-:Y:S02]  /*5780*/  HADD2.F32 R70, -RZ, R85.H0_H0 ;  /* 0x20000055ff467230 */ /* 0x000fe40000004100 */
[----:B------:R-:W-:Y:S01]  /*5790*/  FFMA.FTZ R7, R7, R42, -R72 ;  /* 0x0000002a07077223 */ /* 0x000fe20000010848 */
[----:B------:R-:W-:-:S02]  /*57a0*/  HADD2.F32 R11, -RZ, R9.H0_H0 ;  /* 0x20000009ff0b7230 */ /* 0x000fc40000004100 */
[----:B------:R-:W-:Y:S02]  /*57b0*/  HADD2.F32 R40, -RZ, R40.H1_H1 ;  /* 0x30000028ff287230 */ /* 0x000fe40000004100 */
[-C--:B------:R-:W-:Y:S01]  /*57c0*/  FMUL.FTZ R72, R41, R70.reuse ;  /* 0x0000004629487220 */ /* 0x080fe20000410000 */
[----:B------:R-:W-:Y:S02]  /*57d0*/  HADD2.F32 R71, -RZ, R71.H0_H0 ;  /* 0x20000047ff477230 */ /* 0x000fe40000004100 */
[----:B------:R-:W-:Y:S01]  /*57e0*/  FMUL.FTZ R70, R11, R70 ;  /* 0x000000460b467220 */ /* 0x000fe20000410000 */
[----:B------:R-:W-:Y:S01]  /*57f0*/  HADD2.F32 R9, -RZ, R9.H1_H1 ;  /* 0x30000009ff097230 */ /* 0x000fe20000004100 */
[----:B------:R-:W-:Y:S01]  /*5800*/  F2FP.F16.F32.PACK_AB R7, R7, R4 ;  /* 0x000000040707723e */ /* 0x000fe200000000ff */
[----:B------:R-:W-:Y:S02]  /*5810*/  HADD2.F32 R42, -RZ, R83.H1_H1 ;  /* 0x30000053ff2a7230 */ /* 0x000fe40000004100 */
[----:B------:R-:W-:Y:S01]  /*5820*/  FMUL.FTZ R80, R40, R71 ;  /* 0x0000004728507220 */ /* 0x000fe20000410000 */
[----:B------:R-:W-:-:S02]  /*5830*/  HADD2.F32 R43, -RZ, R73.H0_H0 ;  /* 0x20000049ff2b7230 */ /* 0x000fc40000004100 */
[----:B----4-:R-:W-:Y:S01]  /*5840*/  FMUL.FTZ R79, R9, R71 ;  /* 0x00000047094f7220 */ /* 0x010fe20000410000 */
[----:B------:R-:W-:Y:S02]  /*5850*/  HADD2.F32 R37, -RZ, R37.H0_H0 ;  /* 0x20000025ff257230 */ /* 0x000fe40000004100 */
[-C--:B------:R-:W-:Y:S01]  /*5860*/  FFMA.FTZ R71, R11, R42.reuse, -R72 ;  /* 0x0000002a0b477223 */ /* 0x080fe20000010848 */
[----:B------:R-:W-:Y:S01]  /*5870*/  FFMA.FTZ R73, R41, R42, R70 ;  /* 0x0000002a29497223 */ /* 0x000fe20000010046 */
[-C--:B------:R-:W-:Y:S01]  /*5880*/  FFMA.FTZ R80, R9, R43.reuse, -R80 ;  /* 0x0000002b09507223 */ /* 0x080fe20000010850 */
[----:B------:R-:W-:Y:S02]  /*5890*/  HADD2.F32 R42, -RZ, R85.H1_H1 ;  /* 0x30000055ff2a7230 */ /* 0x000fe40000004100 */
[----:B------:R-:W-:Y:S01]  /*58a0*/  FFMA.FTZ R86, R40, R43, R79 ;  /* 0x0000002b28567223 */ /* 0x000fe2000001004f */
[----:B------:R-:W-:Y:S02]  /*58b0*/  HADD2.F32 R11, -RZ, R39.H0_H0 ;  /* 0x20000027ff0b7230 */ /* 0x000fe40000004100 */
[----:B------:R-:W-:Y:S01]  /*58c0*/  HADD2.F32 R9, -RZ, R38.H0_H0 ;  /* 0x20000026ff097230 */ /* 0x000fe20000004100 */
[----:B------:R-:W-:Y:S01]  /*58d0*/  F2FP.F16.F32.PACK_AB R71, R80, R71 ;  /* 0x000000475047723e */ /* 0x000fe200000000ff */
[----:B------:R-:W-:-:S02]  /*58e0*/  HADD2.F32 R40, -RZ, R84.H0_H0 ;  /* 0x20000054ff287230 */ /* 0x000fc40000004100 */
[-C--:B------:R-:W-:Y:S01]  /*58f0*/  FMUL.FTZ R70, R11, R42.reuse ;  /* 0x0000002a0b467220 */ /* 0x080fe20000410000 */
[----:B------:R-:W-:Y:S02]  /*5900*/  HADD2.F32 R39, -RZ, R39.H1_H1 ;  /* 0x30000027ff277230 */ /* 0x000fe40000004100 */
[C---:B------:R-:W-:Y:S01]  /*5910*/  FMUL.FTZ R42, R9.reuse, R42 ;  /* 0x0000002a092a7220 */ /* 0x040fe20000410000 */
[----:B------:R-:W-:Y:S02]  /*5920*/  HADD2.F32 R38, -RZ, R38.H1_H1 ;  /* 0x30000026ff267230 */ /* 0x000fe40000004100 */
[-C--:B------:R-:W-:Y:S01]  /*5930*/  FFMA.FTZ R70, R9, R40.reuse, -R70 ;  /* 0x0000002809467223 */ /* 0x080fe20000010846 */
[----:B------:R-:W-:Y:S02]  /*5940*/  HADD2.F32 R36, -RZ, R36.H0_H0 ;  /* 0x20000024ff247230 */ /* 0x000fe40000004100 */
[----:B------:R-:W-:Y:S01]  /*5950*/  FFMA.FTZ R42, R11, R40, R42 ;  /* 0x000000280b2a7223 */ /* 0x000fe2000001002a */
[-C--:B------:R-:W-:Y:S01]  /*5960*/  FMUL.FTZ R41, R39, R37.reuse ;  /* 0x0000002527297220 */ /* 0x080fe20000410000 */
[----:B------:R-:W-:Y:S01]  /*5970*/  FMUL.FTZ R72, R38, R37 ;  /* 0x0000002526487220 */ /* 0x000fe20000410000 */
[----:B------:R-:W-:-:S02]  /*5980*/  HADD2.F32 R11, -RZ, R10.H0_H0 ;  /* 0x2000000aff0b7230 */ /* 0x000fc40000004100 */
[----:B------:R-:W-:Y:S02]  /*5990*/  HADD2.F32 R84, -RZ, R84.H1_H1 ;  /* 0x30000054ff547230 */ /* 0x000fe40000004100 */
[-C--:B------:R-:W-:Y:S01]  /*59a0*/  FFMA.FTZ R41, R38, R36.reuse, -R41 ;  /* 0x0000002426297223 */ /* 0x080fe20000010829 */
[----:B------:R-:W-:Y:S02]  /*59b0*/  HADD2.F32 R37, -RZ, R35.H0_H0 ;  /* 0x20000023ff257230 */ /* 0x000fe40000004100 */
[----:B------:R-:W-:Y:S01]  /*59c0*/  FFMA.FTZ R39, R39, R36, R72 ;  /* 0x0000002427277223 */ /* 0x000fe20000010048 */
[----:B------:R-:W-:Y:S02]  /*59d0*/  HADD2.F32 R9, -RZ, R6.H0_H0 ;  /* 0x20000006ff097230 */ /* 0x000fe40000004100 */
[----:B------:R-:W-:Y:S01]  /*59e0*/  HADD2.F32 R10, -RZ, R10.H1_H1 ;  /* 0x3000000aff0a7230 */ /* 0x000fe20000004100 */
[----:B------:R-:W-:Y:S01]  /*59f0*/  F2FP.F16.F32.PACK_AB R4, R41, R70 ;  /* 0x000000462904723e */ /* 0x000fe200000000ff */
[----:B------:R-:W-:-:S02]  /*5a00*/  HADD2.F32 R6, -RZ, R6.H1_H1 ;  /* 0x30000006ff067230 */ /* 0x000fc40000004100 */
[----:B------:R-:W-:Y:S02]  /*5a10*/  HADD2.F32 R35, -RZ, R34.H0_H0 ;  /* 0x20000022ff237230 */ /* 0x000fe40000004100 */
[-C--:B------:R-:W-:Y:S01]  /*5a20*/  FMUL.FTZ R34, R11, R84.reuse ;  /* 0x000000540b227220 */ /* 0x080fe20000410000 */
[----:B------:R-:W-:Y:S02]  /*5a30*/  HADD2.F32 R36, -RZ, R83.H0_H0 ;  /* 0x20000053ff247230 */ /* 0x000fe40000004100 */
[-C--:B------:R-:W-:Y:S01]  /*5a40*/  FMUL.FTZ R43, R10, R37.reuse ;  /* 0x000000250a2b7220 */ /* 0x080fe20000410000 */
[C---:B------:R-:W-:Y:S01]  /*5a50*/  FMUL.FTZ R84, R9.reuse, R84 ;  /* 0x0000005409547220 */ /* 0x040fe20000410000 */
[C---:B------:R-:W-:Y:S01]  /*5a60*/  FMUL.FTZ R37, R6.reuse, R37 ;  /* 0x0000002506257220 */ /* 0x040fe20000410000 */
[-C--:B------:R-:W-:Y:S02]  /*5a70*/  FFMA.FTZ R34, R9, R36.reuse, -R34 ;  /* 0x0000002409227223 */ /* 0x080fe40000010822 */
[----:B------:R-:W-:Y:S01]  /*5a80*/  FFMA.FTZ R84, R11, R36, R84 ;  /* 0x000000240b547223 */ /* 0x000fe20000010054 */
[-C--:B------:R-:W-:Y:S01]  /*5a90*/  FFMA.FTZ R43, R6, R35.reuse, -R43 ;  /* 0x00000023062b7223 */ /* 0x080fe2000001082b */
[----:B------:R-:W-:Y:S01]  /*5aa0*/  FFMA.FTZ R37, R10, R35, R37 ;  /* 0x000000230a257223 */ /* 0x000fe20000010025 */
[----:B------:R-:W-:Y:S01]  /*5ab0*/  F2FP.F16.F32.PACK_AB R9, R8, R5 ;  /* 0x000000050809723e */ /* 0x000fe200000000ff */
[----:B------:R-:W-:Y:S01]  /*5ac0*/  IMAD.MOV.U32 R5, RZ, RZ, R7 ;  /* 0x000000ffff057224 */ /* 0x000fe200078e0007 */
[----:B------:R-:W-:Y:S01]  /*5ad0*/  F2FP.F16.F32.PACK_AB R11, R86, R73 ;  /* 0x00000049560b723e */ /* 0x000fe200000000ff */
[----:B------:R-:W-:Y:S01]  /*5ae0*/  IMAD.MOV.U32 R7, RZ, RZ, R71 ;  /* 0x000000ffff077224 */ /* 0x000fe200078e0047 */
[----:B------:R-:W-:-:S02]  /*5af0*/  F2FP.F16.F32.PACK_AB R8, R39, R42 ;  /* 0x0000002a2708723e */ /* 0x000fc400000000ff */
[----:B------:R-:W-:Y:S02]  /*5b00*/  F2FP.F16.F32.PACK_AB R6, R43, R34 ;  /* 0x000000222b06723e */ /* 0x000fe400000000ff */
[----:B------:R-:W-:-:S07]  /*5b10*/  F2FP.F16.F32.PACK_AB R10, R37, R84 ;  /* 0x00000054250a723e */ /* 0x000fce00000000ff */
.L_x_3900:
[----:B------:R-:W-:Y:S05]  /*5b20*/  BSYNC B1 ;  /* 0x0000000000017941 */ /* 0x000fea0003800000 */
.L_x_3899:
[----:B0-----:R0:W-:Y:S01]  /*5b30*/  ST.E.128 desc[UR44][R14.64], R4 ;  /* 0x000000040e007985 */ /* 0x0011e2000c101d2c */
[----:B------:R-:W-:-:S13]  /*5b40*/  ISETP.GE.AND P0, PT, R33, R32, PT ;  /* 0x000000202100720c */ /* 0x000fda0003f06270 */
[----:B------:R-:W-:Y:S05]  /*5b50*/  @P0 BRA `(.L_x_3881) ;  /* 0x0000000400140947 */ /* 0x000fea0003800000 */
[----:B------:R-:W-:-:S05]  /*5b60*/  IMAD.WIDE R12, R33, 0x2, R12 ;  /* 0x00000002210c7825 */ /* 0x000fca00078e020c */
[----:B-1----:R1:W-:Y:S01]  /*5b70*/  ST.E.128 desc[UR44][R12.64], R8 ;  /* 0x000000080c007985 */ /* 0x0023e2000c101d2c */
[----:B------:R-:W-:Y:S05]  /*5b80*/  BRA `(.L_x_3881) ;  /* 0x0000000400087947 */ /* 0x000fea0003800000 */
.L_x_3862:
[----:B------:R-:W-:-:S13]  /*5b90*/  ISETP.NE.AND P3, PT, R58, 0x3, PT ;  /* 0x000000033a00780c */ /* 0x000fda0003f65270 */
[----:B------:R-:W-:Y:S05]  /*5ba0*/  @!P3 BRA `(.L_x_3901) ;  /* 0x000000000004b947 */ /* 0x000fea0003800000 */
[----:B------:R-:W-:Y:S01]  /*5bb0*/  BPT.TRAP 0x1 ;  /* 0x000000040000795c */ /* 0x000fe20000300000 */
.L_x_3901:
[----:B------:R-:W-:Y:S01]  /*5bc0*/  IMAD R69, R153, 0x8, R2 ;  /* 0x0000000899457824 */ /* 0x000fe200078e0202 */
[----:B------:R-:W-:Y:S01]  /*5bd0*/  SHF.L.U32 R82, R159, 0x1f, RZ ;  /* 0x0000001f9f527819 */ /* 0x000fe200000006ff */
[----:B------:R-:W-:Y:S01]  /*5be0*/  BSSY B1, `(.L_x_3902) ;  /* 0x0000004000017945 */ /* 0x000fe20003800000 */
[----:B------:R-:W-:Y:S02]  /*5bf0*/  SHF.R.S32.HI R76, RZ, 0x1f, R75 ;  /* 0x0000001fff4c7819 */ /* 0x000fe4000001144b */
[----:B------:R-:W0:Y:S02]  /*5c00*/  SYNCS.PHASECHK.TRANS64.TRYWAIT P0, [R69+URZ+0x32490], R82 ;  /* 0x03249052450075a7 */ /* 0x000e24000800017f */
[----:B0-----:R-:W-:Y:S05]  /*5c10*/  @!P0 BRA `(.L_x_3903) ;  /* 0x0000033c00f48947 */ /* 0x001fea0003800000 */
.L_x_4250:
[----:B------:R-:W-:Y:S05]  /*5c20*/  BSYNC B1 ;  /* 0x0000000000017941 */ /* 0x000fea0003800000 */
.L_x_3902:
        /* <DEDUP_REMOVED lines=17> */
[----:B------:R-:W-:Y:S02]  /*5d40*/  UMOV UR4, 0xffffffff ;  /* 0xffffffff00047882 */ /* 0x000fe40000000000 */
[----:B------:R-:W-:Y:S01]  /*5d50*/  ISETP.GE.AND P0, PT, R34, 0x1, PT ;  /* 0x000000012200780c */ /* 0x000fe20003f06270 */
[----:B------:R-:W-:Y:S01]  /*5d60*/  IMAD R5, R156, UR5, R5 ;  /* 0x000000059c057c24 */ /* 0x000fe2000f8e0205 */
[----:B------:R-:W-:-:S04]  /*5d70*/  LEA R10, P4, R4, UR6, 0x1 ;  /* 0x00000006040a7c11 */ /* 0x000fc8000f8808ff */
[----:B------:R-:W-:Y:S01]  /*5d80*/  LEA.HI.X R32, R4, UR7, R5, 0x1, P4 ;  /* 0x0000000704207c11 */ /* 0x000fe2000a0f0c05 */
[----:B------:R-:W-:Y:S08]  /*5d90*/  BRA.DIV UR4, `(.L_x_3904) ;  /* 0x0000033e04a87947 */ /* 0x000ff0000b800000 */
[----:B------:R1:W2:Y:S04]  /*5da0*/  SHFL.IDX PT, R33, R32, RZ, 0x1c1f ;  /* 0x001c1fff20217589 */ /* 0x0002a800000e0000 */
[----:B------:R1:W3:Y:S02]  /*5db0*/  SHFL.IDX PT, R14, R10, RZ, 0x1c1f ;  /* 0x001c1fff0a0e7589 */ /* 0x0002e400000e0000 */
.L_x_4254:
[----:B------:R-:W-:Y:S04]  /*5dc0*/  BSSY B1, `(.L_x_3905) ;  /* 0x000000d000017945 */ /* 0x000fe80003800000 */
[----:B------:R-:W-:Y:S05]  /*5dd0*/  @!P0 BRA `(.L_x_3906) ;  /* 0x00000000002c8947 */ /* 0x000fea0003800000 */
[----:B------:R-:W-:Y:S02]  /*5de0*/  ULDC UR4, c[0x0][0x2f4] ;  /* 0x0000bd0000047ab9 */ /* 0x000fe40000000800 */
[----:B------:R-:W-:Y:S02]  /*5df0*/  ISETP.GE.AND P4, PT, R22, UR4, PT ;  /* 0x0000000416007c0c */ /* 0x000fe4000bf86270 */
[----:B------:R-:W-:-:S11]  /*5e00*/  ISETP.GE.AND P0, PT, R152, UR4, PT ;  /* 0x0000000498007c0c */ /* 0x000fd6000bf06270 */
[----:B------:R-:W4:Y:S01]  /*5e10*/  @!P4 LDS.128 R4, [R84] ;  /* 0x000000005404c984 */ /* 0x000f220000000c00 */
[----:B---3--:R-:W-:-:S04]  /*5e20*/  @!P4 LEA R8, P5, R22, R14, 0x1 ;  /* 0x0000000e1608c211 */ /* 0x008fc800078a08ff */
[----:B--2---:R-:W-:-:S05]  /*5e30*/  @!P4 LEA.HI.X R9, R22, R33, R23, 0x1, P5 ;  /* 0x000000211609c211 */ /* 0x004fca00028f0c17 */
[----:B----4-:R2:W-:Y:S04]  /*5e40*/  @!P4 ST.E.128 desc[UR44][R8.64], R4 ;  /* 0x000000040800c985 */ /* 0x0105e8000c101d2c */
[----:B------:R-:W3:Y:S01]  /*5e50*/  @!P0 LDS.128 R4, [R83] ;  /* 0x0000000053048984 */ /* 0x000ee20000000c00 */
[----:B--2---:R-:W-:-:S04]  /*5e60*/  @!P0 LEA R8, P4, R152, R14, 0x1 ;  /* 0x0000000e98088211 */ /* 0x004fc800078808ff */
[----:B------:R-:W-:-:S05]  /*5e70*/  @!P0 LEA.HI.X R9, R152, R33, R157, 0x1, P4 ;  /* 0x0000002198098211 */ /* 0x000fca00020f0c9d */
[----:B---3--:R4:W-:Y:S04]  /*5e80*/  @!P0 ST.E.128 desc[UR44][R8.64], R4 ;  /* 0x0000000408008985 */ /* 0x0089e8000c101d2c */
.L_x_3906:
[----:B------:R-:W-:Y:S05]  /*5e90*/  BSYNC B1 ;  /* 0x0000000000017941 */ /* 0x000fea0003800000 */
.L_x_3905:
[----:B------:R-:W-:-:S03]  /*5ea0*/  UMOV UR4, 0xffffffff ;  /* 0xffffffff00047882 */ /* 0x000fc60000000000 */
[----:B------:R-:W-:Y:S05]  /*5eb0*/  BRA.DIV UR4, `(.L_x_3907) ;  /* 0x0000033e04a87947 */ /* 0x000fea000b800000 */
[----:B--2---:R2:W0:Y:S04]  /*5ec0*/  SHFL.IDX PT, R33, R32, 0x1, 0x1c1f ;  /* 0x003c1f0020217f89 */ /* 0x00442800000e0000 */
[----:B---3--:R2:W3:Y:S02]  /*5ed0*/  SHFL.IDX PT, R14, R10, 0x1, 0x1c1f ;  /* 0x003c1f000a0e7f89 */ /* 0x0084e400000e0000 */
.L_x_4258:
[----:B------:R-:W-:-:S13]  /*5ee0*/  ISETP.GE.AND P0, PT, R34, 0x41, PT ;  /* 0x000000412200780c */ /* 0x000fda0003f06270 */
[----:B------:R-:W-:Y:S05]  /*5ef0*/  @!P0 BRA `(.L_x_3881) ;  /* 0x00000000002c8947 */ /* 0x000fea0003800000 */
[----:B------:R-:W-:Y:S02]  /*5f00*/  ULDC UR4, c[0x0][0x2f4] ;  /* 0x0000bd0000047ab9 */ /* 0x000fe40000000800 */
[----:B------:R-:W-:Y:S02]  /*5f10*/  ISETP.GE.AND P5, PT, R22, UR4, PT ;  /* 0x0000000416007c0c */ /* 0x000fe4000bfa6270 */
[----:B------:R-:W-:-:S11]  /*5f20*/  ISETP.GE.AND P0, PT, R152, UR4, PT ;  /* 0x0000000498007c0c */ /* 0x000fd6000bf06270 */
[----:B----4-:R-:W4:Y:S01]  /*5f30*/  @!P5 LDS.128 R4, [R84+0x2000] ;  /* 0x002000005404d984 */ /* 0x010f220000000c00 */
[----:B---3--:R-:W-:-:S04]  /*5f40*/  @!P5 LEA R8, P4, R22, R14, 0x1 ;  /* 0x0000000e1608d211 */ /* 0x008fc800078808ff */
[----:B0-----:R-:W-:-:S05]  /*5f50*/  @!P5 LEA.HI.X R9, R22, R33, R23, 0x1, P4 ;  /* 0x000000211609d211 */ /* 0x001fca00020f0c17 */
[----:B----4-:R0:W-:Y:S04]  /*5f60*/  @!P5 ST.E.128 desc[UR44][R8.64], R4 ;  /* 0x000000040800d985 */ /* 0x0101e8000c101d2c */
[----:B------:R-:W3:Y:S01]  /*5f70*/  @!P0 LDS.128 R4, [R83+0x2000] ;  /* 0x0020000053048984 */ /* 0x000ee20000000c00 */
[----:B0-----:R-:W-:-:S04]  /*5f80*/  @!P0 LEA R8, P4, R152, R14, 0x1 ;  /* 0x0000000e98088211 */ /* 0x001fc800078808ff */
[----:B------:R-:W-:-:S05]  /*5f90*/  @!P0 LEA.HI.X R9, R152, R33, R157, 0x1, P4 ;  /* 0x0000002198098211 */ /* 0x000fca00020f0c9d */
[----:B---3--:R0:W-:Y:S04]  /*5fa0*/  @!P0 ST.E.128 desc[UR44][R8.64], R4 ;  /* 0x0000000408008985 */ /* 0x0081e8000c101d2c */
.L_x_3881:
[----:B------:R-:W-:Y:S05]  /*5fb0*/  BSYNC B0 ;  /* 0x0000000000007941 */ /* 0x000fea0003800000 */
.L_x_3861:
[----:B0---4-:R-:W0:Y:S01]  /*5fc0*/  S2R R4, SR_TID.X ;  /* 0x0000000000047919 */ /* 0x011e220000002100 */
[----:B------:R-:W-:Y:S01]  /*5fd0*/  @!PT LDS RZ, [RZ] ;  /* 0x00000000fffff984 */ /* 0x000fe20000000800 */
[----:B------:R-:W-:Y:S01]  /*5fe0*/  @!PT LDS RZ, [RZ] ;  /* 0x00000000fffff984 */ /* 0x000fe20000000800 */
[----:B------:R-:W-:Y:S01]  /*5ff0*/  @!PT LDS RZ, [RZ] ;  /* 0x00000000fffff984 */ /* 0x000fe20000000800 */
[----:B------:R-:W-:Y:S01]  /*6000*/  @!PT LDS RZ, [RZ] ;  /* 0x00000000fffff984 */ /* 0x000fe20000000800 */
[----:B------:R4:W-:Y:S06]  /*6010*/  MEMBAR.ALL.CTA ;  /* 0x0000000000007992 */ /* 0x0009ec0000008000 */
[----:B----4-:R-:W4:Y:S01]  /*6020*/  FENCE.VIEW.ASYNC.S ;  /* 0x00000000000073c6 */ /* 0x010f220000000000 */
[----:B------:R-:W-:Y:S05]  /*6030*/  WARPSYNC.ALL ;  /* 0x0000000000007948 */ /* 0x000fea0003800000 */
[----:B------:R-:W-:Y:S01]  /*6040*/  BSSY B0, `(.L_x_3908) ;  /* 0x0000008000007945 */ /* 0x000fe20003800000 */
[----:B----4-:R4:W-:Y:S01]  /*6050*/  BAR.SYNC.DEFER_BLOCKING R54, 0x80 ;  /* 0x000200360000751d */ /* 0x0109e20000010000 */
[----:B0-----:R-:W-:-:S13]  /*6060*/  LOP3.LUT P0, RZ, R4, 0x7f, RZ, 0xc0, !PT ;  /* 0x0000007f04ff7812 */ /* 0x001fda000780c0ff */
[----:B------:R-:W-:-:S05]  /*6070*/  @!P0 VIADD R4, R69, 0x324a0 ;  /* 0x000324a045048836 */ /* 0x000fca0000000000 */
[----:B------:R-:W-:-:S04]  /*6080*/  @!P0 PRMT R4, RZ, 0x654, R4 ;  /* 0x00000654ff048816 */ /* 0x000fc80000000004 */
[----:B------:R4:W-:Y:S01]  /*6090*/  @!P0 SYNCS.ARRIVE.TRANS64.RED.A1T0 RZ, [R4+URZ], RZ ;  /* 0x000000ff04ff89a7 */ /* 0x0009e2000810043f */
[----:B------:R-:W-:Y:S05]  /*60a0*/  @!P3 BRA `(.L_x_3909) ;  /* 0x000000000004b947 */ /* 0x000fea0003800000 */
[----:B------:R-:W-:Y:S01]  /*60b0*/  BPT.TRAP 0x1 ;  /* 0x000000040000795c */ /* 0x000fe20000300000 */
.L_x_3909:
[----:B------:R-:W-:Y:S05]  /*60c0*/  BSYNC B0 ;  /* 0x0000000000007941 */ /* 0x000fea0003800000 */
.L_x_3908:
[----:B------:R-:W0:Y:S01]  /*60d0*/  SYNCS.PHASECHK.TRANS64.TRYWAIT P3, [R69+URZ+0x324b0], R82 ;  /* 0x0324b052450075a7 */ /* 0x000e22000806017f */
[----:B------:R-:W-:Y:S04]  /*60e0*/  BSSY B0, `(.L_x_3910) ;  /* 0x0000002000007945 */ /* 0x000fe80003800000 */
[----:B0-----:R-:W-:Y:S05]  /*60f0*/  @!P3 BRA `(.L_x_3911) ;  /* 0x0000033c0060b947 */ /* 0x001fea0003800000 */
.L_x_4259:
[----:B------:R-:W-:Y:S05]  /*6100*/  BSYNC B0 ;  /* 0x0000000000007941 */ /* 0x000fea0003800000 */
.L_x_3910:
[----:B------:R-:W-:Y:S01]  /*6110*/  ULDC.64 UR4, c[0x0][0x328] ;  /* 0x0000ca0000047ab9 */ /* 0x000fe20000000a00 */
[----:B------:R-:W-:Y:S01]  /*6120*/  IMAD.IADD R78, R78, 0x1, -R158 ;  /* 0x000000014e4e7824 */ /* 0x000fe200078e0a9e */
[----:B------:R-:W-:Y:S01]  /*6130*/  ULDC.64 UR6, c[0x0][0x318] ;  /* 0x0000c60000067ab9 */ /* 0x000fe20000000a00 */
[----:B------:R-:W-:Y:S01]  /*6140*/  IMAD R76, R76, UR4, RZ ;  /* 0x000000044c4c7c24 */ /* 0x000fe2000f8e02ff */
[----:B------:R-:W-:Y:S01]  /*6150*/  BSSY B0, `(.L_x_3912) ;  /* 0x0000040000007945 */ /* 0x000fe20003800000 */
[----:B----4-:R-:W-:Y:S01]  /*6160*/  IMAD.WIDE.U32 R4, R75, UR4, RZ ;  /* 0x000000044b047c25 */ /* 0x010fe2000f8e00ff */
[----:B------:R-:W-:-:S03]  /*6170*/  ISETP.GE.AND P3, PT, R78, 0x1, PT ;  /* 0x000000014e00780c */ /* 0x000fc60003f66270 */
[----:B------:R-:W-:Y:S01]  /*6180*/  IMAD R75, R75, UR5, R76 ;  /* 0x000000054b4b7c24 */ /* 0x000fe2000f8e024c */
[----:B------:R-:W-:Y:S01]  /*6190*/  ULDC.64 UR4, c[0x0][0x338] ;  /* 0x0000ce0000047ab9 */ /* 0x000fe20000000a00 */
[----:B-1----:R-:W-:Y:S02]  /*61a0*/  IMAD R11, R153, 0x6000, R56 ;  /* 0x00006000990b7824 */ /* 0x002fe400078e0238 */
[----:B------:R-:W-:Y:S02]  /*61b0*/  IMAD R77, R77, UR4, RZ ;  /* 0x000000044d4d7c24 */ /* 0x000fe4000f8e02ff */
[----:B------:R-:W-:Y:S02]  /*61c0*/  IMAD.IADD R5, R5, 0x1, R75 ;  /* 0x0000000105057824 */ /* 0x000fe400078e024b */
[C---:B------:R-:W-:Y:S02]  /*61d0*/  IMAD R77, R74.reuse, UR5, R77 ;  /* 0x000000054a4d7c24 */ /* 0x040fe4000f8e024d */
[----:B------:R-:W-:Y:S01]  /*61e0*/  IMAD.WIDE.U32 R4, R74, UR4, R4 ;  /* 0x000000044a047c25 */ /* 0x000fe2000f8e0004 */
[----:B------:R-:W-:-:S03]  /*61f0*/  ULDC.64 UR4, c[0x0][0x330] ;  /* 0x0000cc0000047ab9 */ /* 0x000fc60000000a00 */
[----:B------:R-:W-:Y:S02]  /*6200*/  IMAD.IADD R5, R5, 0x1, R77 ;  /* 0x0000000105057824 */ /* 0x000fe400078e024d */
[----:B------:R-:W-:-:S04]  /*6210*/  IMAD.WIDE.U32 R4, R156, UR4, R4 ;  /* 0x000000049c047c25 */ /* 0x000fc8000f8e0004 */
[----:B------:R-:W-:Y:S01]  /*6220*/  IMAD R7, R156, UR5, R5 ;  /* 0x000000059c077c24 */ /* 0x000fe2000f8e0205 */
[C---:B------:R-:W-:Y:S01]  /*6230*/  LEA R13, P4, R4.reuse, UR6, 0x1 ;  /* 0x00000006040d7c11 */ /* 0x040fe2000f8808ff */
[----:B------:R-:W-:Y:S02]  /*6240*/  IMAD.IADD R5, R55, 0x1, R11 ;  /* 0x0000000137057824 */ /* 0x000fe400078e020b */
[--C-:B------:R-:W-:Y:S01]  /*6250*/  IMAD R11, R11, 0x2, R46.reuse ;  /* 0x000000020b0b7824 */ /* 0x100fe200078e022e */
[----:B---3--:R-:W-:Y:S01]  /*6260*/  LEA.HI.X R14, R4, UR7, R7, 0x1, P4 ;  /* 0x00000007040e7c11 */ /* 0x008fe2000a0f0c07 */
[----:B------:R0:W1:Y:S01]  /*6270*/  SHFL.IDX PT, R33, R13, RZ, 0x1c1f ;  /* 0x001c1fff0d217589 */ /* 0x00006200000e0000 */
[----:B--2---:R-:W-:-:S03]  /*6280*/  IMAD R10, R5, 0x2, R46 ;  /* 0x00000002050a7824 */ /* 0x004fc600078e022e */
[----:B------:R0:W2:Y:S01]  /*6290*/  SHFL.IDX PT, R15, R14, RZ, 0x1c1f ;  /* 0x001c1fff0e0f7589 */ /* 0x0000a200000e0000 */
[----:B------:R-:W-:Y:S05]  /*62a0*/  @!P3 BRA `(.L_x_3913) ;  /* 0x0000000000a8b947 */ /* 0x000fea0003800000 */
[C---:B------:R-:W-:Y:S02]  /*62b0*/  LOP3.LUT R4, R68.reuse, 0x1, RZ, 0xc0, !PT ;  /* 0x0000000144047812 */ /* 0x040fe400078ec0ff */
[----:B------:R-:W-:Y:S02]  /*62c0*/  LOP3.LUT P3, RZ, R68, 0x2, RZ, 0xc0, !PT ;  /* 0x0000000244ff7812 */ /* 0x000fe4000786c0ff */
[----:B------:R-:W-:Y:S02]  /*62d0*/  ISETP.NE.U32.AND P4, PT, R4, 0x1, PT ;  /* 0x000000010400780c */ /* 0x000fe40003f85070 */
[----:B------:R-:W-:-:S11]  /*62e0*/  PRMT R12, R51, 0x8880, RZ ;  /* 0x00008880330c7816 */ /* 0x000fd600000000ff */
[----:B------:R-:W3:Y:S01]  /*62f0*/  @!P4 LDS.128 R4, [R11] ;  /* 0x000000000b04c984 */ /* 0x000ee20000000c00 */
[----:B-1----:R-:W-:-:S04]  /*6300*/  @!P4 LEA R8, P5, R22, R33, 0x1 ;  /* 0x000000211608c211 */ /* 0x002fc800078a08ff */
[----:B--2---:R-:W-:-:S05]  /*6310*/  @!P4 LEA.HI.X R9, R22, R15, R23, 0x1, P5 ;  /* 0x0000000f1609c211 */ /* 0x004fca00028f0c17 */
[----:B---3--:R1:W-:Y:S01]  /*6320*/  @!P4 ST.E.128 desc[UR44][R8.64], R4 ;  /* 0x000000040800c985 */ /* 0x0083e2000c101d2c */
[----:B------:R-:W-:-:S03]  /*6330*/  LOP3.LUT P4, RZ, R68, 0x4, RZ, 0xc0, !PT ;  /* 0x0000000444ff7812 */ /* 0x000fc6000788c0ff */
[----:B------:R-:W2:Y:S01]  /*6340*/  @P3 LDS.128 R4, [R10] ;  /* 0x000000000a043984 */ /* 0x000ea20000000c00 */
[----:B-1----:R-:W-:-:S04]  /*6350*/  @P3 LEA R8, P5, R152, R33, 0x1 ;  /* 0x0000002198083211 */ /* 0x002fc800078a08ff */
[----:B------:R-:W-:-:S05]  /*6360*/  @P3 LEA.HI.X R9, R152, R15, R157, 0x1, P5 ;  /* 0x0000000f98093211 */ /* 0x000fca00028f0c9d */
[----:B--2---:R1:W-:Y:S01]  /*6370*/  @P3 ST.E.128 desc[UR44][R8.64], R4 ;  /* 0x0000000408003985 */ /* 0x0043e2000c101d2c */
[----:B------:R-:W-:-:S03]  /*6380*/  LOP3.LUT P3, RZ, R68, 0x8, RZ, 0xc0, !PT ;  /* 0x0000000844ff7812 */ /* 0x000fc6000786c0ff */
[----:B------:R-:W2:Y:S01]  /*6390*/  @P4 LDS.128 R4, [R11+0x3000] ;  /* 0x003000000b044984 */ /* 0x000ea20000000c00 */
        /* <DEDUP_REMOVED lines=18> */
[----:B------:R-:W-:-:S03]  /*64c0*/  ISETP.GT.AND P3, PT, R12, -0x1, PT ;  /* 0xffffffff0c00780c */ /* 0x000fc60003f64270 */
[----:B------:R-:W2:Y:S01]  /*64d0*/  @P4 LDS.128 R4, [R11+0x9000] ;  /* 0x009000000b044984 */ /* 0x000ea20000000c00 */
[----:B-1----:R-:W-:-:S04]  /*64e0*/  @P4 LEA R8, P5, R174, R33, 0x1 ;  /* 0x00000021ae084211 */ /* 0x002fc800078a08ff */
[----:B------:R-:W-:-:S05]  /*64f0*/  @P4 LEA.HI.X R9, R174, R15, R193, 0x1, P5 ;  /* 0x0000000fae094211 */ /* 0x000fca00028f0cc1 */
[----:B--2---:R1:W-:Y:S04]  /*6500*/  @P4 ST.E.128 desc[UR44][R8.64], R4 ;  /* 0x0000000408004985 */ /* 0x0043e8000c101d2c */
[----:B------:R-:W2:Y:S01]  /*6510*/  @!P3 LDS.128 R4, [R10+0x9000] ;  /* 0x009000000a04b984 */ /* 0x000ea20000000c00 */
[----:B-1----:R-:W-:-:S04]  /*6520*/  @!P3 LEA R8, P4, R173, R33, 0x1 ;  /* 0x00000021ad08b211 */ /* 0x002fc800078808ff */
[----:B------:R-:W-:-:S05]  /*6530*/  @!P3 LEA.HI.X R9, R173, R15, R192, 0x1, P4 ;  /* 0x0000000fad09b211 */ /* 0x000fca00020f0cc0 */
[----:B--2---:R3:W-:Y:S04]  /*6540*/  @!P3 ST.E.128 desc[UR44][R8.64], R4 ;  /* 0x000000040800b985 */ /* 0x0047e8000c101d2c */
.L_x_3913:
[----:B------:R-:W-:Y:S05]  /*6550*/  BSYNC B0 ;  /* 0x0000000000007941 */ /* 0x000fea0003800000 */
.L_x_3912:
[----:B------:R-:W-:Y:S01]  /*6560*/  ISETP.GE.AND P3, PT, R78, 0x41, PT ;  /* 0x000000414e00780c */ /* 0x000fe20003f66270 */
[----:B--2---:R2:W4:Y:S01]  /*6570*/  SHFL.IDX PT, R15, R14, 0x1, 0x1c1f ;  /* 0x003c1f000e0f7f89 */ /* 0x00452200000e0000 */
[----:B------:R-:W-:Y:S03]  /*6580*/  BSSY B0, `(.L_x_3914) ;  /* 0x000002d000007945 */ /* 0x000fe60003800000 */
[----:B0-----:R-:W0:Y:S08]  /*6590*/  SHFL.IDX PT, R13, R13, 0x1, 0x1c1f ;  /* 0x003c1f000d0d7f89 */ /* 0x001e3000000e0000 */
[----:B--2---:R-:W-:Y:S05]  /*65a0*/  @!P3 BRA `(.L_x_3915) ;  /* 0x0000000000a8b947 */ /* 0x004fea0003800000 */
[C---:B---3--:R-:W-:Y:S02]  /*65b0*/  LOP3.LUT R4, R68.reuse, 0x1, RZ, 0xc0, !PT ;  /* 0x0000000144047812 */ /* 0x048fe400078ec0ff */
[----:B------:R-:W-:Y:S02]  /*65c0*/  LOP3.LUT P4, RZ, R68, 0x2, RZ, 0xc0, !PT ;  /* 0x0000000244ff7812 */ /* 0x000fe4000788c0ff */
[----:B------:R-:W-:Y:S02]  /*65d0*/  ISETP.NE.U32.AND P5, PT, R4, 0x1, PT ;  /* 0x000000010400780c */ /* 0x000fe40003fa5070 */
[----:B------:R-:W-:-:S11]  /*65e0*/  PRMT R12, R51, 0x8880, RZ ;  /* 0x00008880330c7816 */ /* 0x000fd600000000ff */
[----:B------:R-:W2:Y:S01]  /*65f0*/  @!P5 LDS.128 R4, [R11+0x2000] ;  /* 0x002000000b04d984 */ /* 0x000ea20000000c00 */
[----:B0-----:R-:W-:-:S04]  /*6600*/  @!P5 LEA R8, P3, R22, R13, 0x1 ;  /* 0x0000000d1608d211 */ /* 0x001fc800078608ff */
[----:B----4-:R-:W-:Y:S02]  /*6610*/  @!P5 LEA.HI.X R9, R22, R15, R23, 0x1, P3 ;  /* 0x0000000f1609d211 */ /* 0x010fe400018f0c17 */
[----:B------:R-:W-:-:S03]  /*6620*/  LOP3.LUT P3, RZ, R68, 0x4, RZ, 0xc0, !PT ;  /* 0x0000000444ff7812 */ /* 0x000fc6000786c0ff */
[----:B--2---:R0:W-:Y:S04]  /*6630*/  @!P5 ST.E.128 desc[UR44][R8.64], R4 ;  /* 0x000000040800d985 */ /* 0x0041e8000c101d2c */
[----:B------:R-:W2:Y:S01]  /*6640*/  @P4 LDS.128 R4, [R10+0x2000] ;  /* 0x002000000a044984 */ /* 0x000ea20000000c00 */
[----:B0-----:R-:W-:-:S04]  /*6650*/  @P4 LEA R8, P5, R152, R13, 0x1 ;  /* 0x0000000d98084211 */ /* 0x001fc800078a08ff */
[----:B------:R-:W-:-:S05]  /*6660*/  @P4 LEA.HI.X R9, R152, R15, R157, 0x1, P5 ;  /* 0x0000000f98094211 */ /* 0x000fca00028f0c9d */
[----:B--2---:R0:W-:Y:S01]  /*6670*/  @P4 ST.E.128 desc[UR44][R8.64], R4 ;  /* 0x0000000408004985 */ /* 0x0041e2000c101d2c */
[----:B------:R-:W-:-:S03]  /*6680*/  LOP3.LUT P4, RZ, R68, 0x8, RZ, 0xc0, !PT ;  /* 0x0000000844ff7812 */ /* 0x000fc6000788c0ff */
        /* <DEDUP_REMOVED lines=19> */
[----:B------:R-:W-:-:S03]  /*67c0*/  ISETP.GT.AND P4, PT, R12, -0x1, PT ;  /* 0xffffffff0c00780c */ /* 0x000fc60003f84270 */
[----:B------:R-:W2:Y:S01]  /*67d0*/  @P3 LDS.128 R4, [R11+0xb000] ;  /* 0x00b000000b043984 */ /* 0x000ea20000000c00 */
[----:B0-----:R-:W-:-:S04]  /*67e0*/  @P3 LEA R8, P5, R174, R13, 0x1 ;  /* 0x0000000dae083211 */ /* 0x001fc800078a08ff */
[----:B------:R-:W-:-:S05]  /*67f0*/  @P3 LEA.HI.X R9, R174, R15, R193, 0x1, P5 ;  /* 0x0000000fae093211 */ /* 0x000fca00028f0cc1 */
[----:B--2---:R0:W-:Y:S04]  /*6800*/  @P3 ST.E.128 desc[UR44][R8.64], R4 ;  /* 0x0000000408003985 */ /* 0x0041e8000c101d2c */
[----:B------:R-:W2:Y:S01]  /*6810*/  @!P4 LDS.128 R4, [R10+0xb000] ;  /* 0x00b000000a04c984 */ /* 0x000ea20000000c00 */
[----:B0-----:R-:W-:-:S04]  /*6820*/  @!P4 LEA R8, P3, R173, R13, 0x1 ;  /* 0x0000000dad08c211 */ /* 0x001fc800078608ff */
[----:B------:R-:W-:-:S05]  /*6830*/  @!P4 LEA.HI.X R9, R173, R15, R192, 0x1, P3 ;  /* 0x0000000fad09c211 */ /* 0x000fca00018f0cc0 */
[----:B--2---:R2:W-:Y:S04]  /*6840*/  @!P4 ST.E.128 desc[UR44][R8.64], R4 ;  /* 0x000000040800c985 */ /* 0x0045e8000c101d2c */
.L_x_3915:
[----:B------:R-:W-:Y:S05]  /*6850*/  BSYNC B0 ;  /* 0x0000000000007941 */ /* 0x000fea0003800000 */
.L_x_3914:
[----:B------:R-:W-:Y:S01]  /*6860*/  @!PT LDS RZ, [RZ] ;  /* 0x00000000fffff984 */ /* 0x000fe20000000800 */
[----:B------:R-:W-:Y:S01]  /*6870*/  @!PT LDS RZ, [RZ] ;  /* 0x00000000fffff984 */ /* 0x000fe20000000800 */
[----:B------:R-:W-:Y:S01]  /*6880*/  @!PT LDS RZ, [RZ] ;  /* 0x00000000fffff984 */ /* 0x000fe20000000800 */
[----:B------:R-:W-:Y:S01]  /*6890*/  @!PT LDS RZ, [RZ] ;  /* 0x00000000fffff984 */ /* 0x000fe20000000800 */
[----:B------:R5:W-:Y:S06]  /*68a0*/  MEMBAR.ALL.CTA ;  /* 0x0000000000007992 */ /* 0x000bec0000008000 */
[----:B-----5:R-:W5:Y:S01]  /*68b0*/  FENCE.VIEW.ASYNC.S ;  /* 0x00000000000073c6 */ /* 0x020f620000000000 */
[----:B------:R-:W-:Y:S02]  /*68c0*/  @!P0 VIADD R69, R69, 0x324c0 ;  /* 0x000324c045458836 */ /* 0x000fe40000000000 */
[----:B------:R-:W-:-:S03]  /*68d0*/  VIADD R153, R153, 0x1 ;  /* 0x0000000199997836 */ /* 0x000fc60000000000 */
[----:B------:R-:W-:Y:S01]  /*68e0*/  @!P0 PRMT R69, RZ, 0x654, R69 ;  /* 0x00000654ff458816 */ /* 0x000fe20000000045 */
[----:B-----5:R0:W-:Y:S06]  /*68f0*/  BAR.SYNC.DEFER_BLOCKING R54, 0x80 ;  /* 0x000200360000751d */ /* 0x0201ec0000010000 */
[----:B------:R0:W-:Y:S01]  /*6900*/  @!P0 SYNCS.ARRIVE.TRANS64.RED.A1T0 RZ, [R69+URZ], RZ ;  /* 0x000000ff45ff89a7 */ /* 0x0001e2000810043f */
[----:B------:R-:W-:-:S04]  /*6910*/  ISETP.NE.AND P0, PT, R153, 0x2, PT ;  /* 0x000000029900780c */ /* 0x000fc80003f05270 */
[----:B--23--:R-:W-:Y:S02]  /*6920*/  SEL R4, RZ, 0x1, P0 ;  /* 0x00000001ff047807 */ /* 0x00cfe40000000000 */
[----:B------:R-:W-:Y:S02]  /*6930*/  SEL R153, R153, RZ, P0 ;  /* 0x000000ff99997207 */ /* 0x000fe40000000000 */
[----:B------:R-:W-:Y:S01]  /*6940*/  LOP3.LUT R159, R159, R4, RZ, 0x3c, !PT ;  /* 0x000000049f9f7212 */ /* 0x000fe200078e3cff */
[----:B0-----:R-:W-:Y:S06]  /*6950*/  @P2 BRA `(.L_x_3916) ;  /* 0xffffffc400282947 */ /* 0x001fec000383ffff */
[----:B------:R-:W0:Y:S01]  /*6960*/  S2R R5, SR_TID.X ;  /* 0x0000000000057919 */ /* 0x000e220000002100 */
[----:B------:R-:W-:Y:S02]  /*6970*/  PLOP3.LUT P0, PT, PT, PT, PT, 0x8, 0x0 ;  /* 0x000000000000781c */ /* 0x000fe40003f0e170 */
[----:B0-----:R-:W-:-:S04]  /*6980*/  SHF.R.U32.HI R5, RZ, 0x7, R5 ;  /* 0x00000007ff057819 */ /* 0x001fc80000011605 */
[----:B------:R-:W-:-:S13]  /*6990*/  ISETP.NE.AND P3, PT, R5, 0x1, PT ;  /* 0x000000010500780c */ /* 0x000fda0003f65270 */
[----:B------:R-:W-:Y:S05]  /*69a0*/  @!P3 WARPSYNC.ALL ;  /* 0x000000000000b948 */ /* 0x000fea0003800000 */
[----:B------:R-:W-:Y:S06]  /*69b0*/  @!P3 BAR.ARV 0x9, 0x100 ;  /* 0x024400000000bb1d */ /* 0x000fec0000002000 */
.L_x_3856:
[----:B------:R-:W0:Y:S01]  /*69c0*/  S2R R3, SR_SWINHI ;  /* 0x0000000000037919 */ /* 0x000e220000002f00 */
[----:B------:R-:W2:Y:S01]  /*69d0*/  LDC R13, c[0x0][0x448] ;  /* 0x00011200ff0d7b82 */ /* 0x000ea20000000800 */
[----:B------:R-:W-:Y:S01]  /*69e0*/  IMAD.U32 R6, RZ, RZ, UR38 ;  /* 0x00000026ff067e24 */ /* 0x000fe2000f8e00ff */
[----:B------:R-:W-:Y:S01]  /*69f0*/  MOV R24, UR38 ;  /* 0x0000002600187c02 */ /* 0x000fe20008000f00 */
[----:B------:R-:W-:Y:S01]  /*6a00*/  IMAD.MOV.U32 R7, RZ, RZ, 0x80 ;  /* 0x00000080ff077424 */ /* 0x000fe200078e00ff */
[----:B------:R-:W-:Y:S01]  /*6a10*/  STL [R1+0x50], R97 ;  /* 0x0000506101007387 */ /* 0x000fe20000100800 */
[----:B------:R-:W-:Y:S02]  /*6a20*/  IMAD.MOV.U32 R26, RZ, RZ, 0x100 ;  /* 0x00000100ff1a7424 */ /* 0x000fe400078e00ff */
[----:B------:R-:W-:Y:S01]  /*6a30*/  IMAD.MOV.U32 R25, RZ, RZ, 0x80 ;  /* 0x00000080ff197424 */ /* 0x000fe200078e00ff */
[----:B------:R-:W3:Y:S01]  /*6a40*/  LDC R14, c[0x0][0xa80] ;  /* 0x0002a000ff0e7b82 */ /* 0x000ee20000000800 */
[----:B------:R4:W-:Y:S01]  /*6a50*/  STL.64 [R1+0x28], R6 ;  /* 0x0000280601007387 */ /* 0x0009e20000100a00 */
[----:B-1----:R-:W-:-:S02]  /*6a60*/  IMAD.U32 R33, RZ, RZ, UR37 ;  /* 0x00000025ff217e24 */ /* 0x002fc4000f8e00ff */
[----:B------:R-:W-:Y:S01]  /*6a70*/  IMAD.U32 R72, RZ, RZ, UR37 ;  /* 0x00000025ff487e24 */ /* 0x000fe2000f8e00ff */
[----:B------:R-:W-:Y:S04]  /*6a80*/  STL.64 [R1+0x30], R26 ;  /* 0x0000301a01007387 */ /* 0x000fe80000100a00 */
[----:B------:R-:W-:Y:S04]  /*6a90*/  STL.128 [R1], R24 ;  /* 0x0000001801007387 */ /* 0x000fe80000100c00 */
[----:B------:R-:W-:Y:S04]  /*6aa0*/  STL.128 [R1+0x210], RZ ;  /* 0x000210ff01007387 */ /* 0x000fe80000100c00 */
[----:B------:R-:W-:Y:S04]  /*6ab0*/  STL.128 [R1+0x220], RZ ;  /* 0x000220ff01007387 */ /* 0x000fe80000100c00 */
[----:B------:R-:W-:Y:S01]  /*6ac0*/  STL.128 [R1+0x240], RZ ;  /* 0x000240ff01007387 */ /* 0x000fe20000100c00 */
[----:B------:R-:W-:-:S02]  /*6ad0*/  MOV R4, R2 ;  /* 0x0000000200047202 */ /* 0x000fc40000000f00 */
[----:B0-----:R-:W-:Y:S01]  /*6ae0*/  MOV R5, R3 ;  /* 0x0000000300057202 */ /* 0x001fe20000000f00 */
[----:B---3--:R-:W-:Y:S01]  /*6af0*/  STL [R1+0x230], R14 ;  /* 0x0002300e01007387 */ /* 0x008fe20000100800 */
[C---:B------:R-:W-:Y:S02]  /*6b00*/  IADD3 R8, P1, R4.reuse, 0x32430, RZ ;  /* 0x0003243004087810 */ /* 0x040fe40007f3e0ff */
[C---:B------:R-:W-:Y:S01]  /*6b10*/  IADD3 R3, P3, R4.reuse, 0x32450, RZ ;  /* 0x0003245004037810 */ /* 0x040fe20007f7e0ff */
[----:B------:R-:W-:Y:S01]  /*6b20*/  STL.128 [R1+0x250], RZ ;  /* 0x000250ff01007387 */ /* 0x000fe20000100c00 */
[C---:B------:R-:W-:Y:S01]  /*6b30*/  IADD3 R0, P4, R4.reuse, 0x32460, RZ ;  /* 0x0003246004007810 */ /* 0x040fe20007f9e0ff */
[--C-:B------:R-:W-:Y:S01]  /*6b40*/  IMAD.X R9, RZ, RZ, R5.reuse, P1 ;  /* 0x000000ffff097224 */ /* 0x100fe200008e0605 */
[----:B--2---:R-:W-:Y:S01]  /*6b50*/  ISETP.NE.AND P1, PT, R13, 0x1, PT ;  /* 0x000000010d00780c */ /* 0x004fe20003f25270 */
[--C-:B------:R-:W-:Y:S01]  /*6b60*/  IMAD.X R12, RZ, RZ, R5.reuse, P3 ;  /* 0x000000ffff0c7224 */ /* 0x100fe200018e0605 */
[----:B------:R-:W-:Y:S01]  /*6b70*/  IADD3 R10, P2, R4, 0x32440, RZ ;  /* 0x00032440040a7810 */ /* 0x000fe20007f5e0ff */
[----:B----4-:R-:W-:Y:S01]  /*6b80*/  IMAD.X R7, RZ, RZ, R5, P4 ;  /* 0x000000ffff077224 */ /* 0x010fe200020e0605 */
[----:B------:R-:W-:Y:S01]  /*6b90*/  STL.64 [R1+0x18], R8 ;  /* 0x0000180801007387 */ /* 0x000fe20000100a00 */
[----:B------:R-:W-:Y:S01]  /*6ba0*/  IMAD.MOV.U32 R4, RZ, RZ, R3 ;  /* 0x000000ffff047224 */ /* 0x000fe200078e0003 */
[----:B------:R-:W-:Y:S01]  /*6bb0*/  IADD3 R33, P3, R33, 0x210, RZ ;  /* 0x0000021021217810 */ /* 0x000fe20007f7e0ff */
[----:B------:R-:W-:Y:S01]  /*6bc0*/  IMAD.X R11, RZ, RZ, R5, P2 ;  /* 0x000000ffff0b7224 */ /* 0x000fe200010e0605 */
[----:B------:R-:W-:Y:S01]  /*6bd0*/  STL.128 [R1+0x260], RZ ;  /* 0x000260ff01007387 */ /* 0x000fe20000100c00 */
[----:B------:R-:W-:Y:S01]  /*6be0*/  IMAD.MOV.U32 R5, RZ, RZ, R12 ;  /* 0x000000ffff057224 */ /* 0x000fe200078e000c */
[----:B------:R-:W-:Y:S01]  /*6bf0*/  IADD3 R72, P4, R72, 0x50, RZ ;  /* 0x0000005048487810 */ /* 0x000fe20007f9e0ff */
[----:B------:R-:W-:Y:S01]  /*6c00*/  IMAD.MOV.U32 R6, RZ, RZ, R0 ;  /* 0x000000ffff067224 */ /* 0x000fe200078e0000 */
[----:B------:R-:W-:Y:S01]  /*6c10*/  STL.64 [R1+0x20], R10 ;  /* 0x0000200a01007387 */ /* 0x000fe20000100a00 */
[----:B------:R-:W0:Y:S01]  /*6c20*/  @P1 LDC R3, c[0x0][0x44c] ;  /* 0x00011300ff031b82 */ /* 0x000e220000000800 */
[----:B------:R-:W-:-:S02]  /*6c30*/  VIADD R0, R216, 0x7f ;  /* 0x0000007fd8007836 */ /* 0x000fc40000000000 */
[----:B------:R1:W-:Y:S04]  /*6c40*/  STL.128 [R1+0x40], R4 ;  /* 0x0000400401007387 */ /* 0x0003e80000100c00 */
[----:B------:R2:W-:Y:S04]  /*6c50*/  STL.128 [R1+0x270], RZ ;  /* 0x000270ff01007387 */ /* 0x0005e80000100c00 */
[----:B------:R2:W-:Y:S04]  /*6c60*/  STL.128 [R1+0x280], RZ ;  /* 0x000280ff01007387 */ /* 0x0005e80000100c00 */
[----:B------:R2:W-:Y:S01]  /*6c70*/  STL.128 [R1+0x290], RZ ;  /* 0x000290ff01007387 */ /* 0x0005e20000100c00 */
[----:B-1----:R-:W1:Y:S03]  /*6c80*/  @P1 LDC R6, c[0x0][0x450] ;  /* 0x00011400ff061b82 */ /* 0x002e660000000800 */
[----:B------:R2:W-:Y:S04]  /*6c90*/  STL.128 [R1+0x2a0], RZ ;  /* 0x0002a0ff01007387 */ /* 0x0005e80000100c00 */
[----:B------:R2:W-:Y:S01]  /*6ca0*/  STL.128 [R1+0x2b0], RZ ;  /* 0x0002b0ff01007387 */ /* 0x0005e20000100c00 */
[----:B0-----:R-:W-:Y:S01]  /*6cb0*/  @P1 IMAD.HI.U32 R3, R0, R3, RZ ;  /* 0x0000000300031227 */ /* 0x001fe200078e00ff */
[----:B------:R-:W0:Y:S02]  /*6cc0*/  LDC.64 R4, c[0x0][0xad8] ;  /* 0x0002b600ff047b82 */ /* 0x000e240000000a00 */
[----:B------:R2:W-:Y:S04]  /*6cd0*/  STL.128 [R1+0x2c0], RZ ;  /* 0x0002c0ff01007387 */ /* 0x0005e80000100c00 */
[----:B------:R2:W-:Y:S04]  /*6ce0*/  STL.128 [R1+0x2d0], RZ ;  /* 0x0002d0ff01007387 */ /* 0x0005e80000100c00 */
[----:B------:R2:W-:Y:S04]  /*6cf0*/  STL.128 [R1+0x2e0], RZ ;  /* 0x0002e0ff01007387 */ /* 0x0005e80000100c00 */
[----:B------:R2:W-:Y:S01]  /*6d00*/  STL.128 [R1+0x2f0], RZ ;  /* 0x0002f0ff01007387 */ /* 0x0005e20000100c00 */
[----:B-1----:R-:W-:-:S03]  /*6d10*/  @P1 SHF.R.U32.HI R0, RZ, R6, R3 ;  /* 0x00000006ff001219 */ /* 0x002fc60000011603 */
[----:B------:R2:W-:Y:S04]  /*6d20*/  STL.128 [R1+0x300], RZ ;  /* 0x000300ff01007387 */ /* 0x0005e80000100c00 */
[----:B------:R2:W-:Y:S01]  /*6d30*/  STL.128 [R1+0x310], RZ ;  /* 0x000310ff01007387 */ /* 0x0005e20000100c00 */
[----:B------:R-:W-:Y:S01]  /*6d40*/  IMAD.IADD R3, R215, 0x1, R0 ;  /* 0x00000001d7037824 */ /* 0x000fe200078e0200 */
[----:B0-----:R-:W-:Y:S02]  /*6d50*/  ISETP.GE.AND P2, PT, R5, 0x1, PT ;  /* 0x000000010500780c */ /* 0x001fe40003f46270 */
        /* <DEDUP_REMOVED lines=21> */
[----:B------:R-:W0:Y:S01]  /*6eb0*/  FENCE.VIEW.ASYNC.G ;  /* 0x00000000000073c6 */ /* 0x000e220000000100 */
[----:B------:R-:W-:Y:S05]  /*6ec0*/  WARPSYNC.ALL ;  /* 0x0000000000007948 */ /* 0x000fea0003800000 */
[----:B0-----:R-:W-:Y:S06]  /*6ed0*/  BAR.ARV 0xc, 0x180 ;  /* 0x0306000000007b1d */ /* 0x001fec0000002000 */
.L_x_3917:
[----:B------:R-:W-:Y:S02]  /*6ee0*/  IMAD.X R46, RZ, RZ, UR36, P3 ;  /* 0x00000024ff2e7e24 */ /* 0x000fe400098e06ff */
[----:B------:R-:W-:Y:S02]  /*6ef0*/  IMAD.X R73, RZ, RZ, UR36, P4 ;  /* 0x00000024ff497e24 */ /* 0x000fe4000a0e06ff */
        /* <DEDUP_REMOVED lines=13> */
.L_x_3920:
[----:B------:R-:W-:-:S13]  /*6fd0*/  ISETP.NE.AND P0, PT, R5, 0x1, PT ;  /* 0x000000010500780c */ /* 0x000fda0003f05270 */
[----:B------:R-:W0:Y:S02]  /*6fe0*/  @P0 LDC.64 R6, c[0x0][0xae0] ;  /* 0x0002b800ff060b82 */ /* 0x000e240000000a00 */
[----:B0-----:R-:W-:-:S05]  /*6ff0*/  @P0 IMAD.HI.U32 R6, R0, R6, RZ ;  /* 0x0000000600060227 */ /* 0x001fca00078e00ff */
[----:B------:R-:W-:-:S07]  /*7000*/  @P0 SHF.R.U32.HI R0, RZ, R7, R6 ;  /* 0x00000007ff000219 */ /* 0x000fce0000011606 */
.L_x_3921:
[----:B------:R-:W-:Y:S05]  /*7010*/  BSYNC B0 ;  /* 0x0000000000007941 */ /* 0x000fea0003800000 */
.L_x_3919:
[----:B------:R-:W-:-:S05]  /*7020*/  IMAD R3, R0, R5, R5 ;  /* 0x0000000500037224 */ /* 0x000fca00078e0205 */
[----:B------:R-:W-:-:S07]  /*7030*/  VIMNMX R4, R4, R3, PT ;  /* 0x0000000304047248 */ /* 0x000fce0003fe0100 */
.L_x_3918:
[----:B------:R-:W0:Y:S01]  /*7040*/  @P1 LDC R3, c[0x0][0x44c] ;  /* 0x00011300ff031b82 */ /* 0x000e220000000800 */
[----:B------:R-:W-:Y:S01]  /*7050*/  VIADD R4, R4, 0x5f ;  /* 0x0000005f04047836 */ /* 0x000fe20000000000 */
[----:B------:R-:W-:Y:S01]  /*7060*/  ULDC UR4, c[0x0][0xad4] ;  /* 0x0002b50000047ab9 */ /* 0x000fe20000000800 */
[----:B------:R-:W-:Y:S02]  /*7070*/  IMAD.MOV.U32 R7, RZ, RZ, R216 ;  /* 0x000000ffff077224 */ /* 0x000fe400078e00d8 */
[----:B------:R-:W-:-:S03]  /*7080*/  IMAD.HI R4, R4, 0x2aaaaaab, RZ ;  /* 0x2aaaaaab04047827 */ /* 0x000fc600078e02ff */
[----:B------:R-:W1:Y:S01]  /*7090*/  @P1 LDC R9, c[0x0][0x450] ;  /* 0x00011400ff091b82 */ /* 0x000e620000000800 */
        /* <DEDUP_REMOVED lines=18> */
.L_x_3924:
[----:B------:R-:W-:-:S13]  /*71c0*/  ISETP.NE.AND P0, PT, R5, 0x1, PT ;  /* 0x000000010500780c */ /* 0x000fda0003f05270 */
[----:B------:R-:W0:Y:S02]  /*71d0*/  @P0 LDC.64 R6, c[0x0][0xae0] ;  /* 0x0002b800ff060b82 */ /* 0x000e240000000a00 */
[----:B0-----:R-:W-:-:S05]  /*71e0*/  @P0 IMAD.HI.U32 R6, R0, R6, RZ ;  /* 0x0000000600060227 */ /* 0x001fca00078e00ff */
[----:B------:R-:W-:-:S07]  /*71f0*/  @P0 SHF.R.U32.HI R0, RZ, R7, R6 ;  /* 0x00000007ff000219 */ /* 0x000fce0000011606 */
.L_x_3925:
[----:B------:R-:W-:Y:S05]  /*7200*/  BSYNC B0 ;  /* 0x0000000000007941 */ /* 0x000fea0003800000 */
.L_x_3923:
[----:B------:R-:W-:-:S05]  /*7210*/  IMAD R0, R0, R5, RZ ;  /* 0x0000000500007224 */ /* 0x000fca00078e02ff */
[----:B------:R-:W-:-:S07]  /*7220*/  VIMNMX R3, R3, R0, !PT ;  /* 0x0000000003037248 */ /* 0x000fce0007fe0100 */
.L_x_3922:
        /* <DEDUP_REMOVED lines=39> */
.L_x_3927:
[----:B------:R-:W-:Y:S05]  /*74a0*/  BSYNC B0 ;  /* 0x0000000000007941 */ /* 0x000fea0003800000 */
.L_x_3926:
[----:B------:R-:W-:Y:S01]  /*74b0*/  IMAD R202, R224, R209, R202 ;  /* 0x000000d1e0ca7224 */ /* 0x000fe200078e02ca */
[----:B------:R-:W-:-:S04]  /*74c0*/  PLOP3.LUT P0, PT, PT, PT, PT, 0x80, 0x0 ;  /* 0x000000000000781c */ /* 0x000fc80003f0f070 */
[----:B------:R-:W-:-:S04]  /*74d0*/  VIADDMNMX R209, R202, R209, R45, PT ;  /* 0x000000d1cad17246 */ /* 0x000fc8000380012d */
[----:B------:R-:W-:-:S13]  /*74e0*/  ISETP.GT.AND P1, PT, R209, R202, PT ;  /* 0x000000cad100720c */ /* 0x000fda0003f24270 */
[----:B------:R-:W-:Y:S05]  /*74f0*/  @!P1 BRA `(.L_x_3928) ;  /* 0x0000024400549947 */ /* 0x000fea0003800000 */
[----:B------:R0:W-:Y:S01]  /*7500*/  STL.64 [R1+0x58], RZ ;  /* 0x000058ff01007387 */ /* 0x0001e20000100a00 */
[----:B------:R-:W-:Y:S01]  /*7510*/  IMAD.U32 R17, RZ, RZ, UR37 ;  /* 0x00000025ff117e24 */ /* 0x000fe2000f8e00ff */
[----:B------:R-:W-:Y:S01]  /*7520*/  UMOV UR4, 0xffffffff ;  /* 0xffffffff00047882 */ /* 0x000fe20000000000 */
[----:B------:R-:W-:Y:S02]  /*7530*/  IMAD.U32 R37, RZ, RZ, UR37 ;  /* 0x00000025ff257e24 */ /* 0x000fe4000f8e00ff */
[----:B------:R-:W-:Y:S01]  /*7540*/  IMAD.U32 R24, RZ, RZ, UR37 ;  /* 0x00000025ff187e24 */ /* 0x000fe2000f8e00ff */
[----:B------:R-:W-:Y:S01]  /*7550*/  IADD3 R17, P0, R17, 0x88, RZ ;  /* 0x0000008811117810 */ /* 0x000fe20007f1e0ff */
[----:B------:R-:W-:Y:S01]  /*7560*/  IMAD.U32 R32, RZ, RZ, UR37 ;  /* 0x00000025ff207e24 */ /* 0x000fe2000f8e00ff */
[----:B------:R-:W-:Y:S02]  /*7570*/  IADD3 R37, P1, R37, 0x78, RZ ;  /* 0x0000007825257810 */ /* 0x000fe40007f3e0ff */
[----:B------:R-:W-:Y:S01]  /*7580*/  IADD3 R24, P2, R24, 0x58, RZ ;  /* 0x0000005818187810 */ /* 0x000fe20007f5e0ff */
[----:B------:R-:W-:Y:S01]  /*7590*/  IMAD.X R16, RZ, RZ, UR36, P0 ;  /* 0x00000024ff107e24 */ /* 0x000fe200080e06ff */
[----:B------:R-:W-:Y:S01]  /*75a0*/  IADD3 R32, P3, R32, 0x60, RZ ;  /* 0x0000006020207810 */ /* 0x000fe20007f7e0ff */
[----:B------:R-:W-:-:S02]  /*75b0*/  IMAD.X R35, RZ, RZ, UR36, P1 ;  /* 0x00000024ff237e24 */ /* 0x000fc400088e06ff */
[----:B------:R-:W-:Y:S02]  /*75c0*/  IMAD.X R25, RZ, RZ, UR36, P2 ;  /* 0x00000024ff197e24 */ /* 0x000fe400090e06ff */
[----:B------:R-:W-:Y:S01]  /*75d0*/  IMAD.X R36, RZ, RZ, UR36, P3 ;  /* 0x00000024ff247e24 */ /* 0x000fe200098e06ff */
[----:B0-----:R-:W-:Y:S07]  /*75e0*/  BRA.DIV UR4, `(.L_x_3929) ;  /* 0x0000032a04387947 */ /* 0x001fee000b800000 */
[----:B------:R-:W3:Y:S04]  /*75f0*/  LDL R0, [R1+0x518] ;  /* 0x0005180001007983 */ /* 0x000ee80000100800 */
[----:B---3--:R0:W1:Y:S02]  /*7600*/  SHFL.IDX PT, R14, R0, RZ, 0x1f ;  /* 0x00001fff000e7589 */ /* 0x00806400000e0000 */
.L_x_4262:
[----:B01----:R-:W-:Y:S01]  /*7610*/  LEA.HI R0, R14, R14, RZ, 0x1 ;  /* 0x0000000e0e007211 */ /* 0x003fe200078f08ff */
[C---:B------:R-:W-:Y:S01]  /*7620*/  VIADD R26, R2.reuse, 0x18400 ;  /* 0x00018400021a7836 */ /* 0x040fe20000000000 */
[----:B------:R-:W-:Y:S01]  /*7630*/  STL.128 [R1+0x90], RZ ;  /* 0x000090ff01007387 */ /* 0x000fe20000100c00 */
[----:B------:R-:W-:Y:S01]  /*7640*/  VIADD R10, R2, 0x400 ;  /* 0x00000400020a7836 */ /* 0x000fe20000000000 */
[----:B------:R-:W-:Y:S01]  /*7650*/  LOP3.LUT R3, R0, 0x7fffe, RZ, 0xc0, !PT ;  /* 0x0007fffe00037812 */ /* 0x000fe200078ec0ff */
[----:B------:R-:W-:Y:S01]  /*7660*/  IMAD.MOV.U32 R4, RZ, RZ, 0x1 ;  /* 0x00000001ff047424 */ /* 0x000fe200078e00ff */
[----:B------:R-:W-:Y:S01]  /*7670*/  STL.128 [R1+0xa0], RZ ;  /* 0x0000a0ff01007387 */ /* 0x000fe20000100c00 */
[----:B------:R-:W-:Y:S01]  /*7680*/  IMAD.MOV.U32 R5, RZ, RZ, RZ ;  /* 0x000000ffff057224 */ /* 0x000fe200078e00ff */
[----:B------:R-:W-:Y:S01]  /*7690*/  SHF.R.U32.HI R10, RZ, 0x4, R10 ;  /* 0x00000004ff0a7819 */ /* 0x000fe2000001160a */
[----:B------:R-:W-:Y:S01]  /*76a0*/  IMAD.IADD R11, R14, 0x1, -R3 ;  /* 0x000000010e0b7824 */ /* 0x000fe200078e0a03 */
[----:B------:R-:W-:Y:S01]  /*76b0*/  STL.128 [R1+0xb0], RZ ;  /* 0x0000b0ff01007387 */ /* 0x000fe20000100c00 */
[----:B------:R-:W-:Y:S01]  /*76c0*/  VIADD R3, R2, 0x1c400 ;  /* 0x0001c40002037836 */ /* 0x000fe20000000000 */
[----:B------:R-:W-:Y:S01]  /*76d0*/  LOP3.LUT R10, R10, 0x3fff, RZ, 0xc0, !PT ;  /* 0x00003fff0a0a7812 */ /* 0x000fe200078ec0ff */
[----:B------:R-:W-:Y:S01]  /*76e0*/  IMAD R0, R11, 0x2000, R26 ;  /* 0x000020000b007824 */ /* 0x000fe200078e021a */
[----:B------:R-:W-:Y:S01]  /*76f0*/  STL.128 [R1+0xc0], RZ ;  /* 0x0000c0ff01007387 */ /* 0x000fe20000100c00 */
[----:B------:R-:W-:Y:S01]  /*7700*/  IMAD.MOV.U32 R6, RZ, RZ, 0x1 ;  /* 0x00000001ff067424 */ /* 0x000fe200078e00ff */
[----:B------:R-:W-:Y:S01]  /*7710*/  SHF.R.U32.HI R3, RZ, 0x4, R3 ;  /* 0x00000004ff037819 */ /* 0x000fe20000011603 */
[----:B------:R-:W-:Y:S01]  /*7720*/  VIADD R11, R0, 0xa000 ;  /* 0x0000a000000b7836 */ /* 0x000fe20000000000 */
[----:B------:R-:W-:Y:S01]  /*7730*/  SHF.R.U32.HI R0, RZ, 0x4, R0 ;  /* 0x00000004ff007819 */ /* 0x000fe20000011600 */
[----:B------:R-:W-:Y:S01]  /*7740*/  IMAD.MOV.U32 R7, RZ, RZ, RZ ;  /* 0x000000ffff077224 */ /* 0x000fe200078e00ff */
[----:B------:R-:W-:Y:S01]  /*7750*/  LOP3.LUT R3, R3, 0x3fff, RZ, 0xc0, !PT ;  /* 0x00003fff03037812 */ /* 0x000fe200078ec0ff */
[----:B------:R-:W-:Y:S01]  /*7760*/  IMAD.MOV.U32 R8, RZ, RZ, 0x1 ;  /* 0x00000001ff087424 */ /* 0x000fe200078e00ff */
[----:B------:R-:W-:Y:S01]  /*7770*/  SHF.R.U32.HI R11, RZ, 0x4, R11 ;  /* 0x00000004ff0b7819 */ /* 0x000fe2000001160b */
[----:B------:R-:W-:Y:S01]  /*7780*/  IMAD.MOV.U32 R9, RZ, RZ, RZ ;  /* 0x000000ffff097224 */ /* 0x000fe200078e00ff */
[----:B------:R-:W-:Y:S01]  /*7790*/  LOP3.LUT R3, R3, 0x10000, RZ, 0xfc, !PT ;  /* 0x0001000003037812 */ /* 0x000fe200078efcff */
[----:B------:R0:W-:Y:S01]  /*77a0*/  STL.128 [R1+0x60], R4 ;  /* 0x0000600401007387 */ /* 0x0001e20000100c00 */
[----:B------:R-:W-:Y:S01]  /*77b0*/  LOP3.LUT R11, R11, 0x3fff, RZ, 0xc0, !PT ;  /* 0x00003fff0b0b7812 */ /* 0x000fe200078ec0ff */
[----:B------:R-:W-:Y:S01]  /*77c0*/  IMAD.U32 R34, RZ, RZ, UR37 ;  /* 0x00000025ff227e24 */ /* 0x000fe2000f8e00ff */
[----:B------:R-:W-:Y:S01]  /*77d0*/  LOP3.LUT R0, R0, 0x3fff, RZ, 0xc0, !PT ;  /* 0x00003fff00007812 */ /* 0x000fe200078ec0ff */
[----:B------:R1:W-:Y:S01]  /*77e0*/  STL.64 [R1+0x70], R8 ;  /* 0x0000700801007387 */ /* 0x0003e20000100a00 */
[----:B------:R-:W-:Y:S01]  /*77f0*/  LOP3.LUT R11, R11, 0x10000, RZ, 0xfc, !PT ;  /* 0x000100000b0b7812 */ /* 0x000fe200078efcff */
[----:B------:R-:W-:Y:S01]  /*7800*/  IMAD.U32 R38, RZ, RZ, UR37 ;  /* 0x00000025ff267e24 */ /* 0x000fe2000f8e00ff */
[----:B------:R-:W-:Y:S01]  /*7810*/  LOP3.LUT P0, RZ, R26, 0x1bf, RZ, 0xc0, !PT ;  /* 0x000001bf1aff7812 */ /* 0x000fe2000780c0ff */
[----:B------:R-:W-:Y:S01]  /*7820*/  STL.128 [R1+0xd0], RZ ;  /* 0x0000d0ff01007387 */ /* 0x000fe20000100c00 */
[----:B------:R-:W-:Y:S01]  /*7830*/  IADD3 R34, P5, R34, 0x68, RZ ;  /* 0x0000006822227810 */ /* 0x000fe20007fbe0ff */
[----:B------:R-:W-:Y:S01]  /*7840*/  IMAD.U32 R40, RZ, RZ, UR37 ;  /* 0x00000025ff287e24 */ /* 0x000fe2000f8e00ff */
[----:B------:R-:W-:Y:S01]  /*7850*/  IADD3 R38, P4, R38, 0x70, RZ ;  /* 0x0000007026267810 */ /* 0x000fe20007f9e0ff */
[----:B------:R-:W-:Y:S01]  /*7860*/  STL.128 [R1+0xe0], RZ ;  /* 0x0000e0ff01007387 */ /* 0x000fe20000100c00 */
[----:B------:R-:W-:Y:S01]  /*7870*/  IMAD.U32 R45, RZ, RZ, UR37 ;  /* 0x00000025ff2d7e24 */ /* 0x000fe2000f8e00ff */
[----:B------:R-:W-:Y:S01]  /*7880*/  BSSY B6, `(.L_x_3930) ;  /* 0x000002a000067945 */ /* 0x000fe20003800000 */
[----:B------:R-:W-:Y:S01]  /*7890*/  IMAD.U32 R52, RZ, RZ, UR37 ;  /* 0x00000025ff347e24 */ /* 0x000fe2000f8e00ff */
[C---:B0-----:R-:W-:Y:S01]  /*78a0*/  LOP3.LUT R6, R10.reuse, 0x3000000, RZ, 0xfc, !PT ;  /* 0x030000000a067812 */ /* 0x041fe200078efcff */
[----:B------:R-:W-:Y:S01]  /*78b0*/  IMAD.MOV.U32 R4, RZ, RZ, R3 ;  /* 0x000000ffff047224 */ /* 0x000fe200078e0003 */
[----:B------:R-:W-:Y:S01]  /*78c0*/  LOP3.LUT R10, R10, 0x10000, RZ, 0xfc, !PT ;  /* 0x000100000a0a7812 */ /* 0x000fe200078efcff */
[----:B------:R-:W-:Y:S01]  /*78d0*/  IMAD.MOV.U32 R5, RZ, RZ, 0x40000040 ;  /* 0x40000040ff057424 */ /* 0x000fe200078e00ff */
[----:B-1----:R-:W-:Y:S01]  /*78e0*/  LOP3.LUT R8, R0, 0x10000, RZ, 0xfc, !PT ;  /* 0x0001000000087812 */ /* 0x002fe200078efcff */
[----:B------:R-:W-:Y:S01]  /*78f0*/  IMAD.MOV.U32 R7, RZ, RZ, 0x40000040 ;  /* 0x40000040ff077424 */ /* 0x000fe200078e00ff */
[----:B------:R-:W-:Y:S01]  /*7900*/  IADD3 R40, P3, R40, 0x80, RZ ;  /* 0x0000008028287810 */ /* 0x000fe20007f7e0ff */
[----:B------:R-:W-:Y:S01]  /*7910*/  IMAD.MOV.U32 R9, RZ, RZ, 0x40000040 ;  /* 0x40000040ff097424 */ /* 0x000fe200078e00ff */
[----:B------:R-:W-:Y:S01]  /*7920*/  IADD3 R45, P2, R45, 0x90, RZ ;  /* 0x000000902d2d7810 */ /* 0x000fe20007f5e0ff */
[----:B------:R-:W-:Y:S01]  /*7930*/  IMAD.U32 R49, RZ, RZ, UR37 ;  /* 0x00000025ff317e24 */ /* 0x000fe2000f8e00ff */
[----:B------:R0:W-:Y:S01]  /*7940*/  STL.128 [R1+0x80], R4 ;  /* 0x0000800401007387 */ /* 0x0001e20000100c00 */
[----:B------:R-:W-:Y:S01]  /*7950*/  IMAD.X R47, RZ, RZ, UR36, P5 ;  /* 0x00000024ff2f7e24 */ /* 0x000fe2000a8e06ff */
[----:B------:R-:W-:Y:S01]  /*7960*/  IADD3 R52, P1, R52, 0xf0, RZ ;  /* 0x000000f034347810 */ /* 0x000fe20007f3e0ff */
[----:B------:R-:W-:Y:S01]  /*7970*/  IMAD.X R53, RZ, RZ, UR36, P4 ;  /* 0x00000024ff357e24 */ /* 0x000fe2000a0e06ff */
[----:B------:R1:W-:Y:S01]  /*7980*/  STL.64 [R1+0x78], R8 ;  /* 0x0000780801007387 */ /* 0x0003e20000100a00 */
[----:B------:R-:W-:Y:S01]  /*7990*/  IADD3 R49, P5, R49, 0xf8, RZ ;  /* 0x000000f831317810 */ /* 0x000fe20007fbe0ff */
[----:B------:R-:W-:-:S02]  /*79a0*/  IMAD.X R57, RZ, RZ, UR36, P3 ;  /* 0x00000024ff397e24 */ /* 0x000fc400098e06ff */
[----:B------:R-:W-:Y:S02]  /*79b0*/  IMAD.X R43, RZ, RZ, UR36, P2 ;  /* 0x00000024ff2b7e24 */ /* 0x000fe400090e06ff */
[----:B------:R-:W-:Y:S02]  /*79c0*/  IMAD.X R51, RZ, RZ, UR36, P1 ;  /* 0x00000024ff337e24 */ /* 0x000fe400088e06ff */
[----:B------:R-:W-:Y:S02]  /*79d0*/  IMAD.X R50, RZ, RZ, UR36, P5 ;  /* 0x00000024ff327e24 */ /* 0x000fe4000a8e06ff */
[----:B0-----:R-:W-:Y:S02]  /*79e0*/  IMAD.MOV.U32 R6, RZ, RZ, R10 ;  /* 0x000000ffff067224 */ /* 0x001fe400078e000a */
[----:B------:R-:W-:-:S05]  /*79f0*/  IMAD.MOV.U32 R4, RZ, RZ, R11 ;  /* 0x000000ffff047224 */ /* 0x000fca00078e000b */
[----:B------:R1:W-:Y:S01]  /*7a00*/  STL.128 [R1+0xf0], R4 ;  /* 0x0000f00401007387 */ /* 0x0003e20000100c00 */
[----:B------:R-:W-:Y:S05]  /*7a10*/  @!P0 BRA `(.L_x_3931) ;  /* 0x0000000000408947 */ /* 0x000fea0003800000 */
[----:B------:R-:W-:Y:S01]  /*7a20*/  MOV R14, 0x0 ;  /* 0x00000000000e7802 */ /* 0x000fe20000000f00 */
[----:B------:R-:W-:Y:S01]  /*7a30*/  ULDC.64 UR4, c[0x4][0x98] ;  /* 0x0100260000047ab9 */ /* 0x000fe20000000a00 */
[----:B------:R-:W-:Y:S01]  /*7a40*/  ULDC.64 UR6, c[0x4][0xa0] ;  /* 0x0100280000067ab9 */ /* 0x000fe20000000a00 */
[----:B-1----:R-:W-:Y:S02]  /*7a50*/  IMAD.U32 R4, RZ, RZ, UR4 ;  /* 0x00000004ff047e24 */ /* 0x002fe4000f8e00ff */
        /* <DEDUP_REMOVED lines=11> */
[----:B0-2--5:R-:W-:Y:S05]  /*7b10*/  CALL.ABS.NOINC R14 ;  /* 0x000000000e007343 */ /* 0x025fea0003c00000 */
.L_x_3931:
[----:B------:R-:W-:Y:S05]  /*7b20*/  BSYNC B6 ;  /* 0x0000000000067941 */ /* 0x000fea0003800000 */
.L_x_3930:
[----:B-1----:R-:W0:Y:S01]  /*7b30*/  LDC.64 R6, c[0x0][0xad8] ;  /* 0x0002b600ff067b82 */ /* 0x002e220000000a00 */
[----:B------:R-:W1:Y:S01]  /*7b40*/  S2R R20, SR_TID.X ;  /* 0x0000000000147919 */ /* 0x000e620000002100 */
[----:B------:R-:W-:Y:S01]  /*7b50*/  UIADD3 UR4, UP0, UR37, 0x100, URZ ;  /* 0x0000010025047890 */ /* 0x000fe2000ff1e03f */
[----:B------:R-:W-:Y:S01]  /*7b60*/  IMAD.MOV.U32 R4, RZ, RZ, RZ ;  /* 0x000000ffff047224 */ /* 0x000fe200078e00ff */
[----:B------:R-:W-:Y:S02]  /*7b70*/  STL.64 [R1+0x110], R24 ;  /* 0x0001101801007387 */ /* 0x000fe40000100a00 */
[----:B------:R-:W-:Y:S01]  /*7b80*/  UIADD3.X UR5, URZ, UR36, URZ, UP0, !UPT ;  /* 0x000000243f057290 */ /* 0x000fe200087fe43f */
[----:B------:R-:W-:Y:S01]  /*7b90*/  IMAD.U32 R39, RZ, RZ, UR37 ;  /* 0x00000025ff277e24 */ /* 0x000fe2000f8e00ff */
[----:B------:R-:W3:Y:S01]  /*7ba0*/  LDC.64 R12, c[0x0][0xae0] ;  /* 0x0002b800ff0c7b82 */ /* 0x000ee20000000a00 */
[----:B------:R-:W-:Y:S01]  /*7bb0*/  IMAD.U32 R10, RZ, RZ, UR4 ;  /* 0x00000004ff0a7e24 */ /* 0x000fe2000f8e00ff */
[----:B------:R-:W-:Y:S01]  /*7bc0*/  STL.64 [R1+0x100], R204 ;  /* 0x000100cc01007387 */ /* 0x000fe20000100a00 */
[----:B------:R-:W-:Y:S01]  /*7bd0*/  ULDC UR4, c[0x0][0x3f4] ;  /* 0x0000fd0000047ab9 */ /* 0x000fe20000000800 */
[----:B------:R-:W-:Y:S01]  /*7be0*/  IMAD.U32 R11, RZ, RZ, UR5 ;  /* 0x00000005ff0b7e24 */ /* 0x000fe2000f8e00ff */
[----:B------:R-:W-:Y:S01]  /*7bf0*/  ISETP.LT.AND P0, PT, RZ, UR4, PT ;  /* 0x00000004ff007c0c */ /* 0x000fe2000bf01270 */
[----:B------:R-:W-:Y:S01]  /*7c00*/  STL.U8 [R1+0x118], RZ ;  /* 0x000118ff01007387 */ /* 0x000fe20000100000 */
[----:B------:R-:W-:Y:S01]  /*7c10*/  IADD3 R39, P4, R39, 0x108, RZ ;  /* 0x0000010827277810 */ /* 0x000fe20007f9e0ff */
[----:B------:R-:W4:Y:S02]  /*7c20*/  LDC.64 R8, c[0x0][0x448] ;  /* 0x00011200ff087b82 */ /* 0x000f240000000a00 */
[----:B------:R-:W-:Y:S02]  /*7c30*/  STL.64 [R1+0x108], R10 ;  /* 0x0001080a01007387 */ /* 0x000fe40000100a00 */
[----:B------:R-:W-:-:S02]  /*7c40*/  IMAD.X R56, RZ, RZ, UR36, P4 ;  /* 0x00000024ff387e24 */ /* 0x000fc4000a0e06ff */
[----:B------:R-:W-:Y:S02]  /*7c50*/  STL.U8 [R1+0x14c], RZ ;  /* 0x00014cff01007387 */ /* 0x000fe40000100000 */
[----:B------:R-:W2:Y:S01]  /*7c60*/  LDC R0, c[0x0][0x450] ;  /* 0x00011400ff007b82 */ /* 0x000ea20000000800 */
[----:B0-----:R-:W-:Y:S02]  /*7c70*/  IMAD.MOV.U32 R31, RZ, RZ, R6 ;  /* 0x000000ffff1f7224 */ /* 0x001fe400078e0006 */
[----:B------:R-:W-:-:S05]  /*7c80*/  IMAD.MOV.U32 R5, RZ, RZ, R7 ;  /* 0x000000ffff057224 */ /* 0x000fca00078e0007 */
[----:B------:R-:W0:Y:S01]  /*7c90*/  LDC R30, c[0x0][0xad4] ;  /* 0x0002b500ff1e7b82 */ /* 0x000e220000000800 */
[----:B---3--:R-:W-:Y:S02]  /*7ca0*/  IMAD.MOV.U32 R6, RZ, RZ, R12 ;  /* 0x000000ffff067224 */ /* 0x008fe400078e000c */
[----:B------:R-:W-:Y:S02]  /*7cb0*/  IMAD.MOV.U32 R7, RZ, RZ, R13 ;  /* 0x000000ffff077224 */ /* 0x000fe400078e000d */
[----:B-1----:R-:W-:-:S03]  /*7cc0*/  VIADD R3, R20, 0xffffff80 ;  /* 0xffffff8014037836 */ /* 0x002fc60000000000 */
[----:B------:R-:W-:Y:S04]  /*7cd0*/  STL.128 [R1+0x130], R4 ;  /* 0x0001300401007387 */ /* 0x000fe80000100c00 */
[----:B----4-:R-:W-:Y:S04]  /*7ce0*/  STL.64 [R1+0x140], R8 ;  /* 0x0001400801007387 */ /* 0x010fe80000100a00 */
[----:B--2---:R-:W-:Y:S04]  /*7cf0*/  STL [R1+0x148], R0 ;  /* 0x0001480001007387 */ /* 0x004fe80000100800 */
[----:B------:R-:W-:Y:S04]  /*7d00*/  STL [R1+0x49c], R3 ;  /* 0x00049c0301007387 */ /* 0x000fe80000100800 */
[----:B0-----:R-:W-:Y:S04]  /*7d10*/  STL.128 [R1+0x120], R28 ;  /* 0x0001201c01007387 */ /* 0x001fe80000100c00 */
[----:B------:R0:W-:Y:S02]  /*7d20*/  STL [R1+0x11c], R3 ;  /* 0x00011c0301007387 */ /* 0x0001e40000100800 */
[----:B0-----:R-:W-:-:S02]  /*7d30*/  IMAD.U32 R3, RZ, RZ, UR37 ;  /* 0x00000025ff037e24 */ /* 0x001fc4000f8e00ff */
[----:B------:R-:W-:Y:S02]  /*7d40*/  IMAD.U32 R29, RZ, RZ, UR37 ;  /* 0x00000025ff1d7e24 */ /* 0x000fe4000f8e00ff */
[----:B------:R-:W-:Y:S01]  /*7d50*/  IMAD.U32 R31, RZ, RZ, UR37 ;  /* 0x00000025ff1f7e24 */ /* 0x000fe2000f8e00ff */
[----:B------:R-:W-:Y:S02]  /*7d60*/  IADD3 R30, P1, R3, 0x14c, RZ ;  /* 0x0000014c031e7810 */ /* 0x000fe40007f3e0ff */
[----:B------:R-:W-:Y:S02]  /*7d70*/  IADD3 R29, P2, R29, 0x11c, RZ ;  /* 0x0000011c1d1d7810 */ /* 0x000fe40007f5e0ff */
[----:B------:R-:W-:Y:S01]  /*7d80*/  IADD3 R31, P3, R31, 0x118, RZ ;  /* 0x000001181f1f7810 */ /* 0x000fe20007f7e0ff */
[----:B------:R-:W-:Y:S02]  /*7d90*/  IMAD.X R42, RZ, RZ, UR36, P1 ;  /* 0x00000024ff2a7e24 */ /* 0x000fe400088e06ff */
[----:B------:R-:W-:-:S02]  /*7da0*/  IMAD.X R41, RZ, RZ, UR36, P2 ;  /* 0x00000024ff297e24 */ /* 0x000fc400090e06ff */
[----:B------:R-:W-:Y:S01]  /*7db0*/  IMAD.X R48, RZ, RZ, UR36, P3 ;  /* 0x00000024ff307e24 */ /* 0x000fe200098e06ff */
[----:B------:R-:W-:Y:S07]  /*7dc0*/  @P0 BRA `(.L_x_3932) ;  /* 0x0000000000400947 */ /* 0x000fee0003800000 */
[----:B------:R-:W2:Y:S02]  /*7dd0*/  LDL R3, [R1+0x1fc] ;  /* 0x0001fc0001037983 */ /* 0x000ea40000100800 */
[----:B--2---:R-:W-:-:S04]  /*7de0*/  LEA.HI R0, R3, R3, RZ, 0x1 ;  /* 0x0000000303007211 */ /* 0x004fc800078f08ff */
[----:B------:R-:W-:-:S05]  /*7df0*/  LOP3.LUT R0, R0, 0xfffffffe, RZ, 0xc0, !PT ;  /* 0xfffffffe00007812 */ /* 0x000fca00078ec0ff */
[----:B------:R-:W-:-:S05]  /*7e00*/  IMAD.IADD R0, R3, 0x1, -R0 ;  /* 0x0000000103007824 */ /* 0x000fca00078e0a00 */
[----:B------:R-:W-:-:S04]  /*7e10*/  SHF.L.U32 R3, R0, 0x1f, RZ ;  /* 0x0000001f00037819 */ /* 0x000fc800000006ff */
[----:B------:R0:W1:Y:S03]  /*7e20*/  SYNCS.PHASECHK.TRANS64.TRYWAIT P0, [R2+URZ+0x32400], R3 ;  /* 0x03240003020075a7 */ /* 0x000066000800017f */
[----:B-1----:R-:W-:Y:S05]  /*7e30*/  @!P0 NANOSLEEP.SYNCS 0x989680 ;  /* 0x009896800000895d */ /* 0x002fea0003900000 */
[----:B------:R-:W1:Y:S01]  /*7e40*/  @!P0 SYNCS.PHASECHK.TRANS64 P0, [R2+URZ+0x32400], R3 ;  /* 0x03240003020085a7 */ /* 0x000e62000800007f */
[----:B------:R-:W-:Y:S04]  /*7e50*/  BSSY B0, `(.L_x_3933) ;  /* 0x0000006000007945 */ /* 0x000fe80003800000 */
[----:B-1----:R-:W-:Y:S05]  /*7e60*/  @P0 BRA `(.L_x_3934) ;  /* 0x0000000000100947 */ /* 0x002fea0003800000 */
.L_x_3935:
[----:B-1----:R1:W2:Y:S02]  /*7e70*/  SYNCS.PHASECHK.TRANS64.TRYWAIT P0, [R2+URZ+0x32400], R3 ;  /* 0x03240003020075a7 */ /* 0x0022a4000800017f */
[----:B--2---:R-:W-:Y:S05]  /*7e80*/  @!P0 NANOSLEEP.SYNCS 0x989680 ;  /* 0x009896800000895d */ /* 0x004fea0003900000 */
[----:B------:R-:W2:Y:S02]  /*7e90*/  @!P0 SYNCS.PHASECHK.TRANS64 P0, [R2+URZ+0x32400], R3 ;  /* 0x03240003020085a7 */ /* 0x000ea4000800007f */
[----:B--2---:R-:W-:Y:S05]  /*7ea0*/  @!P0 BRA `(.L_x_3935) ;  /* 0xfffffffc00f08947 */ /* 0x004fea000383ffff */
.L_x_3934:
[----:B------:R-:W-:Y:S05]  /*7eb0*/  BSYNC B0 ;  /* 0x0000000000007941 */ /* 0x000fea0003800000 */
.L_x_3933:
[----:B------:R-:W-:Y:S05]  /*7ec0*/  BRA `(.L_x_3936) ;  /* 0x0000002c00087947 */ /* 0x000fea0003800000 */
.L_x_3932:
[----:B------:R-:W-:Y:S01]  /*7ed0*/  LOP3.LUT P0, RZ, R26, 0x3ff, RZ, 0xc0, !PT ;  /* 0x000003ff1aff7812 */ /* 0x000fe2000780c0ff */
[----:B------:R-:W-:Y:S01]  /*7ee0*/  ULDC.64 UR4, c[0x0][0x3f8] ;  /* 0x0000fe0000047ab9 */ /* 0x000fe20000000a00 */
[----:B-----5:R-:W-:Y:S01]  /*7ef0*/  SHF.R.S32.HI R0, RZ, 0x1f, R44 ;  /* 0x0000001fff007819 */ /* 0x020fe2000001142c */
        /* <DEDUP_REMOVED lines=27> */
.L_x_3938:
[----:B------:R-:W-:Y:S05]  /*80b0*/  BSYNC B6 ;  /* 0x0000000000067941 */ /* 0x000fea0003800000 */
.L_x_3937:
[----:B------:R-:W2:Y:S01]  /*80c0*/  LDL R3, [R1+0x50] ;  /* 0x0000500001037983 */ /* 0x000ea20000100800 */
[----:B------:R-:W-:Y:S01]  /*80d0*/  ULDC.U8 UR4, c[0x0][0x410] ;  /* 0x0001040000047ab9 */ /* 0x000fe20000000000 */
[----:B------:R-:W-:Y:S01]  /*80e0*/  BSSY B0, `(.L_x_3939) ;  /* 0x0000298000007945 */ /* 0x000fe20003800000 */
[----:B------:R-:W-:Y:S01]  /*80f0*/  ISETP.NE.AND P0, PT, RZ, UR4, PT ;  /* 0x00000004ff007c0c */ /* 0x000fe2000bf05270 */
[----:B--2---:R-:W-:-:S12]  /*8100*/  IMAD R0, R3, 0x80, R158 ;  /* 0x0000008003007824 */ /* 0x004fd800078e029e */
[----:B------:R-:W-:Y:S05]  /*8110*/  @!P0 BRA `(.L_x_3940) ;  /* 0x00000014006c8947 */ /* 0x000fea0003800000 */
[----:B------:R-:W2:Y:S01]  /*8120*/  LDL R20, [R1+0x4a0] ;  /* 0x0004a00001147983 */ /* 0x000ea20000100800 */
[----:B------:R-:W0:Y:S01]  /*8130*/  LDC R63, c[0x0][0x448] ;  /* 0x00011200ff3f7b82 */ /* 0x000e220000000800 */
[----:B------:R-:W-:Y:S01]  /*8140*/  ULDC.64 UR4, c[0x0][0x3f8] ;  /* 0x0000fe0000047ab9 */ /* 0x000fe20000000a00 */
[----:B------:R-:W-:Y:S01]  /*8150*/  ULDC.64 UR6, c[0x0][0x408] ;  /* 0x0001020000067ab9 */ /* 0x000fe20000000a00 */
[----:B------:R-:W-:Y:S02]  /*8160*/  IMAD.MOV.U32 R25, RZ, RZ, R55 ;  /* 0x000000ffff197224 */ /* 0x000fe400078e0037 */
[----:B------:R-:W-:Y:S01]  /*8170*/  IMAD.MOV.U32 R27, RZ, RZ, R59 ;  /* 0x000000ffff1b7224 */ /* 0x000fe200078e003b */
[----:B0-----:R-:W-:-:S13]  /*8180*/  ISETP.NE.AND P0, PT, R63, 0x1, PT ;  /* 0x000000013f00780c */ /* 0x001fda0003f05270 */
[----:B------:R-:W0:Y:S08]  /*8190*/  @P0 LDC R4, c[0x0][0x44c] ;  /* 0x00011300ff040b82 */ /* 0x000e300000000800 */
[----:B------:R-:W1:Y:S01]  /*81a0*/  @P0 LDC R5, c[0x0][0x450] ;  /* 0x00011400ff050b82 */ /* 0x000e620000000800 */
[----:B--2---:R-:W-:-:S04]  /*81b0*/  IMAD R3, R20, 0x40, R0 ;  /* 0x0000004014037824 */ /* 0x004fc800078e0200 */
[----:B0-----:R-:W-:-:S05]  /*81c0*/  @P0 IMAD.HI.U32 R4, R3, R4, RZ ;  /* 0x0000000403040227 */ /* 0x001fca00078e00ff */
[----:B-1----:R-:W-:-:S04]  /*81d0*/  @P0 SHF.R.U32.HI R3, RZ, R5, R4 ;  /* 0x00000005ff030219 */ /* 0x002fc80000011604 */
        /* <DEDUP_REMOVED lines=17> */
[----:B------:R0:W1:Y:S04]  /*82f0*/  SHFL.IDX PT, R3, R44, RZ, 0x1c1f ;  /* 0x001c1fff2c037589 */ /* 0x00006800000e0000 */
[----:B------:R0:W2:Y:S04]  /*8300*/  SHFL.IDX PT, R6, R10, RZ, 0x1c1f ;  /* 0x001c1fff0a067589 */ /* 0x0000a800000e0000 */
[----:B------:R0:W3:Y:S04]  /*8310*/  SHFL.IDX PT, R7, R61, RZ, 0x1c1f ;  /* 0x001c1fff3d077589 */ /* 0x0000e800000e0000 */
[----:B------:R0:W4:Y:S02]  /*8320*/  SHFL.IDX PT, R8, R60, RZ, 0x1c1f ;  /* 0x001c1fff3c087589 */ /* 0x00012400000e0000 */
.L_x_4268:
        /* <DEDUP_REMOVED lines=8> */
[----:B------:R-:W3:Y:S01]  /*83b0*/  LDL R11, [R1+0x4a4] ;  /* 0x0004a400010b7983 */ /* 0x000ee20000100800 */
[----:B------:R-:W-:Y:S01]  /*83c0*/  ULDC UR4, c[0x0][0x3f4] ;  /* 0x0000fd0000047ab9 */ /* 0x000fe20000000800 */
[----:B--2---:R-:W-:Y:S01]  /*83d0*/  IMAD.MOV.U32 R4, RZ, RZ, R6 ;  /* 0x000000ffff047224 */ /* 0x004fe200078e0006 */
[----:B------:R-:W-:Y:S01]  /*83e0*/  ISETP.GE.AND P2, PT, R154, UR4, PT ;  /* 0x000000049a007c0c */ /* 0x000fe2000bf46270 */
[----:B-1----:R-:W-:Y:S01]  /*83f0*/  IMAD.MOV.U32 R5, RZ, RZ, R3 ;  /* 0x000000ffff057224 */ /* 0x002fe200078e0003 */
[----:B------:R-:W-:Y:S02]  /*8400*/  ISETP.GE.AND P3, PT, R164, UR4, PT ;  /* 0x00000004a4007c0c */ /* 0x000fe4000bf66270 */
[----:B------:R-:W-:-:S09]  /*8410*/  CS2R R54, SRZ ;  /* 0x0000000000367805 */ /* 0x000fd2000001ff00 */
[----:B------:R-:W-:-:S04]  /*8420*/  @!P2 IMAD.WIDE R4, R154, 0x2, R4 ;  /* 0x000000029a04a825 */ /* 0x000fc800078e0204 */
[----:B------:R-:W-:Y:S01]  /*8430*/  @!P3 IMAD.SHL.U32 R9, R164, 0x2, RZ ;  /* 0x00000002a409b824 */ /* 0x000fe200078e00ff */
[----:B------:R1:W5:Y:S01]  /*8440*/  @!P2 LD.E.64 R54, desc[UR44][R4.64] ;  /* 0x0000002c0436a980 */ /* 0x000362000c101b00 */
[----:B------:R-:W-:Y:S02]  /*8450*/  CS2R R58, SRZ ;  /* 0x00000000003a7805 */ /* 0x000fe4000001ff00 */
[----:B------:R-:W-:Y:S02]  /*8460*/  CS2R R26, SRZ ;  /* 0x00000000001a7805 */ /* 0x000fe4000001ff00 */
[----:B------:R-:W-:Y:S02]  /*8470*/  CS2R R24, SRZ ;  /* 0x0000000000187805 */ /* 0x000fe4000001ff00 */
[-C--:B-1----:R-:W-:Y:S02]  /*8480*/  @!P3 IADD3 R4, P0, R6, R9.reuse, RZ ;  /* 0x000000090604b210 */ /* 0x082fe40007f1e0ff */
[----:B----4-:R-:W-:Y:S01]  /*8490*/  @!P3 IADD3 R6, P1, R8, R9, RZ ;  /* 0x000000090806b210 */ /* 0x010fe20007f3e0ff */
[----:B---3--:R-:W-:-:S02]  /*84a0*/  IMAD.MOV.U32 R9, RZ, RZ, R7 ;  /* 0x000000ffff097224 */ /* 0x008fc400078e0007 */
[----:B------:R-:W-:-:S05]  /*84b0*/  @!P2 IMAD.WIDE R8, R154, 0x2, R8 ;  /* 0x000000029a08a825 */ /* 0x000fca00078e0208 */
[----:B------:R1:W5:Y:S01]  /*84c0*/  @!P2 LD.E.64 R58, desc[UR44][R8.64] ;  /* 0x0000002c083aa980 */ /* 0x000362000c101b00 */
[----:B------:R-:W-:-:S05]  /*84d0*/  @!P3 SHF.L.U64.HI R12, R164, 0x1, R11 ;  /* 0x00000001a40cb819 */ /* 0x000fca000001020b */
[--C-:B------:R-:W-:Y:S02]  /*84e0*/  @!P3 IMAD.X R5, R3, 0x1, R12.reuse, P0 ;  /* 0x000000010305b824 */ /* 0x100fe400000e060c */
[----:B------:R-:W-:-:S03]  /*84f0*/  @!P3 IMAD.X R7, R7, 0x1, R12, P1 ;  /* 0x000000010707b824 */ /* 0x000fc600008e060c */
[----:B------:R1:W5:Y:S04]  /*8500*/  @!P3 LD.E.64 R26, desc[UR44][R4.64] ;  /* 0x0000002c041ab980 */ /* 0x000368000c101b00 */
[----:B------:R1:W5:Y:S02]  /*8510*/  @!P3 LD.E.64 R24, desc[UR44][R6.64] ;  /* 0x0000002c0618b980 */ /* 0x000364000c101b00 */
.L_x_3943:
[----:B------:R-:W-:Y:S05]  /*8520*/  BSYNC B1 ;  /* 0x0000000000017941 */ /* 0x000fea0003800000 */
.L_x_3942:
[----:B-1---5:R-:W-:Y:S01]  /*8530*/  IMAD.MOV.U32 R3, RZ, RZ, R26 ;  /* 0x000000ffff037224 */ /* 0x022fe200078e001a */
[----:B------:R-:W-:Y:S01]  /*8540*/  MOV R5, R54 ;  /* 0x0000003600057202 */ /* 0x000fe20000000f00 */
[----:B------:R-:W-:Y:S01]  /*8550*/  IMAD.MOV.U32 R4, RZ, RZ, R27 ;  /* 0x000000ffff047224 */ /* 0x000fe200078e001b */
[----:B------:R-:W-:Y:S01]  /*8560*/  UMOV UR4, 0xffffffff ;  /* 0xffffffff00047882 */ /* 0x000fe20000000000 */
[----:B--2---:R-:W-:Y:S01]  /*8570*/  IMAD.MOV.U32 R6, RZ, RZ, R55 ;  /* 0x000000ffff067224 */ /* 0x004fe200078e0037 */
[----:B------:R-:W-:Y:S01]  /*8580*/  PRMT R64, R3, 0x5410, R5 ;  /* 0x0000541003407816 */ /* 0x000fe20000000005 */
[----:B------:R-:W-:Y:S01]  /*8590*/  IMAD.MOV.U32 R3, RZ, RZ, R24 ;  /* 0x000000ffff037224 */ /* 0x000fe200078e0018 */
[----:B------:R-:W-:Y:S01]  /*85a0*/  PRMT R62, R4, 0x7610, R62 ;  /* 0x00007610043e7816 */ /* 0x000fe2000000003e */
[----:B------:R-:W-:Y:S01]  /*85b0*/  IMAD.MOV.U32 R4, RZ, RZ, R25 ;  /* 0x000000ffff047224 */ /* 0x000fe200078e0019 */
[----:B------:R-:W-:Y:S01]  /*85c0*/  PRMT R74, R6, 0x7610, R74 ;  /* 0x00007610064a7816 */ /* 0x000fe2000000004a */
[----:B------:R-:W-:Y:S01]  /*85d0*/  IMAD.MOV.U32 R5, RZ, RZ, R58 ;  /* 0x000000ffff057224 */ /* 0x000fe200078e003a */
[----:B------:R-:W-:Y:S01]  /*85e0*/  CS2R R20, SRZ ;  /* 0x0000000000147805 */ /* 0x000fe2000001ff00 */
[----:B------:R-:W-:Y:S01]  /*85f0*/  IMAD.MOV.U32 R6, RZ, RZ, R59 ;  /* 0x000000ffff067224 */ /* 0x000fe200078e003b */
[----:B------:R-:W-:-:S02]  /*8600*/  PRMT R74, R74, 0x5410, R3 ;  /* 0x000054104a4a7816 */ /* 0x000fc40000000003 */
[----:B------:R-:W-:Y:S02]  /*8610*/  PRMT R62, R62, 0x5410, R4 ;  /* 0x000054103e3e7816 */ /* 0x000fe40000000004 */
[----:B------:R-:W-:Y:S02]  /*8620*/  PRMT R66, R5, 0x7610, R66 ;  /* 0x0000761005427816 */ /* 0x000fe40000000042 */
[----:B------:R-:W-:Y:S01]  /*8630*/  PRMT R75, R6, 0x7610, R75 ;  /* 0x00007610064b7816 */ /* 0x000fe2000000004b */
[----:B------:R-:W-:Y:S06]  /*8640*/  BRA.DIV UR4, `(.L_x_3944) ;  /* 0x0000031a04bc7947 */ /* 0x000fec000b800000 */
[----:B------:R1:W2:Y:S04]  /*8650*/  SHFL.IDX PT, R3, R44, 0x1, 0x1c1f ;  /* 0x003c1f002c037f89 */ /* 0x0002a800000e0000 */
[----:B------:R1:W0:Y:S04]  /*8660*/  SHFL.IDX PT, R6, R10, 0x1, 0x1c1f ;  /* 0x003c1f000a067f89 */ /* 0x00022800000e0000 */
[----:B---3--:R1:W3:Y:S04]  /*8670*/  SHFL.IDX PT, R7, R61, 0x1, 0x1c1f ;  /* 0x003c1f003d077f89 */ /* 0x0082e800000e0000 */
[----:B------:R1:W0:Y:S02]  /*8680*/  SHFL.IDX PT, R14, R60, 0x1, 0x1c1f ;  /* 0x003c1f003c0e7f89 */ /* 0x00022400000e0000 */
.L_x_4274:
[----:B------:R-:W5:Y:S01]  /*8690*/  LDL R5, [R1+0x1fc] ;  /* 0x0001fc0001057983 */ /* 0x000f620000100800 */
[----:B------:R-:W-:Y:S01]  /*86a0*/  VIADD R0, R0, 0x40 ;  /* 0x0000004000007836 */ /* 0x000fe20000000000 */
[----:B------:R-:W-:Y:S01]  /*86b0*/  BSSY B1, `(.L_x_3945) ;  /* 0x0000022000017945 */ /* 0x000fe20003800000 */
[----:B01----:R-:W-:Y:S02]  /*86c0*/  CS2R R10, SRZ ;  /* 0x00000000000a7805 */ /* 0x003fe4000001ff00 */
[----:B----4-:R-:W-:Y:S02]  /*86d0*/  CS2R R8, SRZ ;  /* 0x0000000000087805 */ /* 0x010fe4000001ff00 */
[----:B------:R-:W-:Y:S02]  /*86e0*/  CS2R R12, SRZ ;  /* 0x00000000000c7805 */ /* 0x000fe4000001ff00 */
[----:B------:R-:W-:Y:S02]  /*86f0*/  ISETP.GE.AND P0, PT, R0, R63, PT ;  /* 0x0000003f0000720c */ /* 0x000fe40003f06270 */
[----:B-----5:R-:W-:-:S04]  /*8700*/  LEA.HI R4, R5, R5, RZ, 0x1 ;  /* 0x0000000505047211 */ /* 0x020fc800078f08ff */
[----:B------:R-:W-:-:S05]  /*8710*/  LOP3.LUT R4, R4, 0xfffffffe, RZ, 0xc0, !PT ;  /* 0xfffffffe04047812 */ /* 0x000fca00078ec0ff */
[----:B------:R-:W-:-:S05]  /*8720*/  IMAD.IADD R4, R5, 0x1, -R4 ;  /* 0x0000000105047824 */ /* 0x000fca00078e0a04 */
[----:B------:R-:W-:Y:S01]  /*8730*/  SHF.L.U32 R61, R4, 0x1f, RZ ;  /* 0x0000001f043d7819 */ /* 0x000fe200000006ff */
[----:B------:R-:W-:Y:S06]  /*8740*/  @P0 BRA `(.L_x_3946) ;  /* 0x0000000000600947 */ /* 0x000fec0003800000 */
[----:B------:R-:W4:Y:S01]  /*8750*/  LDL R15, [R1+0x4a4] ;  /* 0x0004a400010f7983 */ /* 0x000f220000100800 */
[----:B------:R-:W-:Y:S01]  /*8760*/  ULDC UR4, c[0x0][0x3f4] ;  /* 0x0000fd0000047ab9 */ /* 0x000fe20000000800 */
[----:B------:R-:W-:Y:S01]  /*8770*/  IMAD.MOV.U32 R4, RZ, RZ, R6 ;  /* 0x000000ffff047224 */ /* 0x000fe200078e0006 */
[----:B------:R-:W-:Y:S01]  /*8780*/  ISETP.GE.AND P2, PT, R154, UR4, PT ;  /* 0x000000049a007c0c */ /* 0x000fe2000bf46270 */
[----:B--2---:R-:W-:Y:S01]  /*8790*/  IMAD.MOV.U32 R5, RZ, RZ, R3 ;  /* 0x000000ffff057224 */ /* 0x004fe200078e0003 */
[----:B------:R-:W-:Y:S02]  /*87a0*/  ISETP.GE.AND P3, PT, R164, UR4, PT ;  /* 0x00000004a4007c0c */ /* 0x000fe4000bf66270 */
[----:B------:R-:W-:Y:S01]  /*87b0*/  CS2R R10, SRZ ;  /* 0x00000000000a7805 */ /* 0x000fe2000001ff00 */
[----:B------:R-:W-:-:S08]  /*87c0*/  IMAD.MOV.U32 R8, RZ, RZ, R14 ;  /* 0x000000ffff087224 */ /* 0x000fd000078e000e */
[----:B------:R-:W-:-:S04]  /*87d0*/  @!P2 IMAD.WIDE R4, R154, 0x2, R4 ;  /* 0x000000029a04a825 */ /* 0x000fc800078e0204 */
[----:B------:R-:W-:Y:S01]  /*87e0*/  @!P3 IMAD.SHL.U32 R9, R164, 0x2, RZ ;  /* 0x00000002a409b824 */ /* 0x000fe200078e00ff */
[----:B------:R0:W5:Y:S01]  /*87f0*/  @!P2 LD.E.64 R10, desc[UR44][R4.64] ;  /* 0x0000002c040aa980 */ /* 0x000162000c101b00 */
[----:B------:R-:W-:Y:S02]  /*8800*/  CS2R R12, SRZ ;  /* 0x00000000000c7805 */ /* 0x000fe4000001ff00 */
[----:B------:R-:W-:Y:S02]  /*8810*/  CS2R R20, SRZ ;  /* 0x0000000000147805 */ /* 0x000fe4000001ff00 */
[-C--:B0-----:R-:W-:Y:S02]  /*8820*/  @!P3 IADD3 R4, P0, R6, R9.reuse, RZ ;  /* 0x000000090604b210 */ /* 0x081fe40007f1e0ff */
[----:B------:R-:W-:Y:S01]  /*8830*/  @!P3 IADD3 R6, P1, R14, R9, RZ ;  /* 0x000000090e06b210 */ /* 0x000fe20007f3e0ff */
[----:B---3--:R-:W-:Y:S01]  /*8840*/  IMAD.MOV.U32 R9, RZ, RZ, R7 ;  /* 0x000000ffff097224 */ /* 0x008fe200078e0007 */
[----:B----4-:R-:W-:Y:S01]  /*8850*/  @!P3 SHF.L.U64.HI R0, R164, 0x1, R15 ;  /* 0x00000001a400b819 */ /* 0x010fe2000001020f */
[----:B------:R-:W-:Y:S01]  /*8860*/  @!P2 IMAD.WIDE R14, R154, 0x2, R8 ;  /* 0x000000029a0ea825 */ /* 0x000fe200078e0208 */
[----:B------:R-:W-:-:S03]  /*8870*/  CS2R R8, SRZ ;  /* 0x0000000000087805 */ /* 0x000fc6000001ff00 */
[--C-:B------:R-:W-:Y:S01]  /*8880*/  @!P3 IMAD.X R5, R3, 0x1, R0.reuse, P0 ;  /* 0x000000010305b824 */ /* 0x100fe200000e0600 */
[----:B------:R0:W5:Y:S01]  /*8890*/  @!P2 LD.E.64 R12, desc[UR44][R14.64] ;  /* 0x0000002c0e0ca980 */ /* 0x000162000c101b00 */
[----:B------:R-:W-:-:S03]  /*88a0*/  @!P3 IMAD.X R7, R7, 0x1, R0, P1 ;  /* 0x000000010707b824 */ /* 0x000fc600008e0600 */
[----:B------:R0:W5:Y:S04]  /*88b0*/  @!P3 LD.E.64 R20, desc[UR44][R4.64] ;  /* 0x0000002c0414b980 */ /* 0x000168000c101b00 */
[----:B------:R0:W5:Y:S02]  /*88c0*/  @!P3 LD.E.64 R8, desc[UR44][R6.64] ;  /* 0x0000002c0608b980 */ /* 0x000164000c101b00 */
.L_x_3946:
[----:B------:R-:W-:Y:S05]  /*88d0*/  BSYNC B1 ;  /* 0x0000000000017941 */ /* 0x000fea0003800000 */
.L_x_3945:
[----:B------:R-:W1:Y:S01]  /*88e0*/  SYNCS.PHASECHK.TRANS64.TRYWAIT P0, [R2+URZ+0x32400], R61 ;  /* 0x0324003d020075a7 */ /* 0x000e62000800017f */
[----:B------:R-:W-:Y:S04]  /*88f0*/  BSSY B1, `(.L_x_3947) ;  /* 0x0000002000017945 */ /* 0x000fe80003800000 */
[----:B-1----:R-:W-:Y:S05]  /*8900*/  @!P0 BRA `(.L_x_3948) ;  /* 0x00000318007c8947 */ /* 0x002fea0003800000 */
.L_x_4275:
[----:B------:R-:W-:Y:S05]  /*8910*/  BSYNC B1 ;  /* 0x0000000000017941 */ /* 0x000fea0003800000 */
.L_x_3947:
[----:B0--3--:R-:W3:Y:S04]  /*8920*/  LDL R7, [R1+0x494] ;  /* 0x0004940001077983 */ /* 0x009ee80000100800 */
[----:B------:R-:W4:Y:S01]  /*8930*/  LDL R14, [R1+0x50] ;  /* 0x00005000010e7983 */ /* 0x000f220000100800 */
[----:B-----5:R-:W-:Y:S01]  /*8940*/  IMAD.MOV.U32 R4, RZ, RZ, R20 ;  /* 0x000000ffff047224 */ /* 0x020fe200078e0014 */
[----:B------:R-:W-:Y:S01]  /*8950*/  BSSY B1, `(.L_x_3949) ;  /* 0x0000079000017945 */ /* 0x000fe20003800000 */
[----:B------:R-:W-:Y:S02]  /*8960*/  IMAD.MOV.U32 R5, RZ, RZ, R21 ;  /* 0x000000ffff057224 */ /* 0x000fe400078e0015 */
[----:B------:R-:W-:-:S05]  /*8970*/  IMAD.MOV.U32 R6, RZ, RZ, R10 ;  /* 0x000000ffff067224 */ /* 0x000fca00078e000a */
[----:B------:R-:W-:Y:S01]  /*8980*/  PRMT R75, R75, 0x5410, R6 ;  /* 0x000054104b4b7816 */ /* 0x000fe20000000006 */
[----:B------:R-:W-:-:S05]  /*8990*/  IMAD.MOV.U32 R6, RZ, RZ, R8 ;  /* 0x000000ffff067224 */ /* 0x000fca00078e0008 */
[----:B------:R-:W-:Y:S01]  /*89a0*/  PRMT R28, R6, 0x7610, R28 ;  /* 0x00007610061c7816 */ /* 0x000fe2000000001c */
[----:B------:R-:W-:Y:S02]  /*89b0*/  IMAD.MOV.U32 R6, RZ, RZ, R13 ;  /* 0x000000ffff067224 */ /* 0x000fe400078e000d */
[C---:B---3--:R-:W-:Y:S01]  /*89c0*/  IMAD.SHL.U32 R0, R7.reuse, 0x40, RZ ;  /* 0x0000004007007824 */ /* 0x048fe200078e00ff */
[----:B------:R-:W-:Y:S01]  /*89d0*/  LOP3.LUT P1, RZ, R7, 0x4, RZ, 0xc0, !PT ;  /* 0x0000000407ff7812 */ /* 0x000fe2000782c0ff */
[----:B----4-:R-:W-:-:S03]  /*89e0*/  IMAD R15, R14, -0x80, R63 ;  /* 0xffffff800e0f7824 */ /* 0x010fc600078e023f */
[----:B--2---:R-:W-:-:S04]  /*89f0*/  LOP3.LUT R3, R0, 0x1c0, RZ, 0xc0, !PT ;  /* 0x000001c000037812 */ /* 0x004fc800078ec0ff */
[----:B------:R-:W-:Y:S02]  /*8a00*/  LOP3.LUT R0, R3, 0x18, R22, 0xf8, !PT ;  /* 0x0000001803007812 */ /* 0x000fe400078ef816 */
[----:B------:R-:W-:Y:S02]  /*8a10*/  SHF.R.U32.HI R3, RZ, 0x3, R3 ;  /* 0x00000003ff037819 */ /* 0x000fe40000011603 */
[----:B------:R-:W-:Y:S02]  /*8a20*/  VIMNMX R15, R15, 0x80, PT ;  /* 0x000000800f0f7848 */ /* 0x000fe40003fe0100 */
[----:B------:R-:W-:Y:S02]  /*8a30*/  LOP3.LUT R0, R0, R3, RZ, 0x3c, !PT ;  /* 0x0000000300007212 */ /* 0x000fe400078e3cff */
[----:B------:R-:W-:Y:S02]  /*8a40*/  ISETP.GE.AND P0, PT, R158, R15, PT ;  /* 0x0000000f9e00720c */ /* 0x000fe40003f06270 */
[----:B------:R-:W-:Y:S01]  /*8a50*/  PRMT R3, R4, 0x5410, R5 ;  /* 0x0000541004037816 */ /* 0x000fe20000000005 */
[----:B------:R-:W-:-:S02]  /*8a60*/  IMAD R5, R203, 0x200, R0 ;  /* 0x00000200cb057824 */ /* 0x000fc400078e0200 */
[----:B------:R-:W-:Y:S02]  /*8a70*/  IMAD.MOV.U32 R4, RZ, RZ, R11 ;  /* 0x000000ffff047224 */ /* 0x000fe400078e000b */
[----:B------:R-:W-:Y:S02]  /*8a80*/  IMAD R14, R5, 0x2, R2 ;  /* 0x00000002050e7824 */ /* 0x000fe400078e0202 */
[----:B------:R-:W-:Y:S01]  /*8a90*/  IMAD.MOV.U32 R5, RZ, RZ, R12 ;  /* 0x000000ffff057224 */ /* 0x000fe200078e000c */
[----:B------:R-:W-:Y:S01]  /*8aa0*/  PRMT R44, R4, 0x7610, R44 ;  /* 0x00007610042c7816 */ /* 0x000fe2000000002c */
[----:B------:R-:W-:Y:S02]  /*8ab0*/  IMAD.MOV.U32 R4, RZ, RZ, R9 ;  /* 0x000000ffff047224 */ /* 0x000fe400078e0009 */
[C---:B------:R-:W-:Y:S01]  /*8ac0*/  VIADD R7, R14.reuse, 0x18400 ;  /* 0x000184000e077836 */ /* 0x040fe20000000000 */
[----:B------:R-:W-:Y:S01]  /*8ad0*/  PRMT R76, R5, 0x7610, R76 ;  /* 0x00007610054c7816 */ /* 0x000fe2000000004c */
[----:B------:R-:W-:Y:S01]  /*8ae0*/  VIADD R0, R14, 0x18440 ;  /* 0x000184400e007836 */ /* 0x000fe20000000000 */
[----:B------:R-:W-:Y:S01]  /*8af0*/  PRMT R28, R28, 0x5410, R4 ;  /* 0x000054101c1c7816 */ /* 0x000fe20000000004 */
[----:B------:R-:W-:Y:S01]  /*8b00*/  @P1 VIADD R0, R7, 0xffffffc0 ;  /* 0xffffffc007001836 */ /* 0x000fe20000000000 */
[----:B------:R-:W-:Y:S01]  /*8b10*/  PRMT R44, R44, 0x5410, R6 ;  /* 0x000054102c2c7816 */ /* 0x000fe20000000006 */
[----:B------:R-:W-:Y:S06]  /*8b20*/  @P0 BRA `(.L_x_3950) ;  /* 0x00000004006c0947 */ /* 0x000fec0003800000 */
[----:B------:R-:W0:Y:S01]  /*8b30*/  LDC R5, c[0x0][0x3f4] ;  /* 0x0000fd00ff057b82 */ /* 0x000e220000000800 */
[----:B------:R-:W-:Y:S01]  /*8b40*/  BSSY B2, `(.L_x_3951) ;  /* 0x000002e000027945 */ /* 0x000fe20003800000 */
[-C--:B0-----:R-:W-:Y:S02]  /*8b50*/  ISETP.GE.AND P0, PT, R154, R5.reuse, PT ;  /* 0x000000059a00720c */ /* 0x081fe40003f06270 */
[----:B------:R-:W-:-:S11]  /*8b60*/  ISETP.GE.AND P1, PT, R164, R5, PT ;  /* 0x00000005a400720c */ /* 0x000fd60003f26270 */
[----:B------:R-:W-:Y:S05]  /*8b70*/  @P0 BRA `(.L_x_3952) ;  /* 0x0000000000a80947 */ /* 0x000fea0003800000 */
[----:B------:R-:W0:Y:S01]  /*8b80*/  LDS.128 R4, [R14+0x18400] ;  /* 0x018400000e047984 */ /* 0x000e220000000c00 */
[----:B-1----:R-:W-:Y:S01]  /*8b90*/  SHF.R.U32.HI R61, RZ, 0x10, R55 ;  /* 0x00000010ff3d7819 */ /* 0x002fe20000011637 */
[----:B------:R-:W-:Y:S01]  /*8ba0*/  HADD2.F32 R63, -RZ, R66.H0_H0 ;  /* 0x20000042ff3f7230 */ /* 0x000fe20000004100 */
[--C-:B------:R-:W-:Y:S01]  /*8bb0*/  SHF.R.U32.HI R65, RZ, 0x10, R59.reuse ;  /* 0x00000010ff417819 */ /* 0x100fe2000001163b */
[----:B------:R-:W-:Y:S01]  /*8bc0*/  HADD2.F32 R60, -RZ, R64.H1_H1 ;  /* 0x30000040ff3c7230 */ /* 0x000fe20000004100 */
[----:B------:R-:W-:Y:S01]  /*8bd0*/  SHF.R.U64 R69, R58, 0x10, R59 ;  /* 0x000000103a457819 */ /* 0x000fe2000000123b */
[----:B------:R-:W-:Y:S01]  /*8be0*/  HADD2.F32 R61, -RZ, R61.H0_H0 ;  /* 0x2000003dff3d7230 */ /* 0x000fe20000004100 */
[----:B------:R-:W-:Y:S01]  /*8bf0*/  SHF.R.U64 R71, R54, 0x10, R55 ;  /* 0x0000001036477819 */ /* 0x000fe20000001237 */
[----:B------:R-:W-:Y:S02]  /*8c00*/  HADD2.F32 R65, -RZ, R65.H0_H0 ;  /* 0x20000041ff417230 */ /* 0x000fe40000004100 */
[----:B0-----:R-:W-:-:S02]  /*8c10*/  HADD2.F32 R58, -RZ, R7.H0_H0 ;  /* 0x20000007ff3a7230 */ /* 0x001fc40000004100 */
[----:B------:R-:W-:Y:S02]  /*8c20*/  HADD2.F32 R59, -RZ, R7.H1_H1 ;  /* 0x30000007ff3b7230 */ /* 0x000fe40000004100 */
[--C-:B------:R-:W-:Y:S02]  /*8c30*/  HADD2.F32 R7, -RZ, R4.reuse.H0_H0 ;  /* 0x20000004ff077230 */ /* 0x100fe40000004100 */
[----:B------:R-:W-:Y:S02]  /*8c40*/  HADD2.F32 R4, -RZ, R4.H1_H1 ;  /* 0x30000004ff047230 */ /* 0x000fe40000004100 */
[C---:B------:R-:W-:Y:S01]  /*8c50*/  FMUL.FTZ R68, R59.reuse, R61 ;  /* 0x0000003d3b447220 */ /* 0x040fe20000410000 */
[----:B------:R-:W-:Y:S01]  /*8c60*/  FMUL.FTZ R67, R59, R65 ;  /* 0x000000413b437220 */ /* 0x000fe20000410000 */
[--C-:B------:R-:W-:Y:S02]  /*8c70*/  HADD2.F32 R54, -RZ, R6.reuse.H0_H0 ;  /* 0x20000006ff367230 */ /* 0x100fe40000004100 */
[----:B------:R-:W-:Y:S01]  /*8c80*/  FMUL.FTZ R66, R4, R63 ;  /* 0x0000003f04427220 */ /* 0x000fe20000410000 */
        /* <DEDUP_REMOVED lines=9> */
[----:B------:R-:W-:-:S02]  /*8d20*/  HADD2.F32 R58, -RZ, R74.H0_H0 ;  /* 0x2000004aff3a7230 */ /* 0x000fc40000004100 */
        /* <DEDUP_REMOVED lines=15> */
.L_x_3952:
[----:B------:R-:W-:Y:S05]  /*8e20*/  BSYNC B2 ;  /* 0x0000000000027941 */ /* 0x000fea0003800000 */
.L_x_3951:
[----:B------:R-:W-:Y:S05]  /*8e30*/  @P1 BRA `(.L_x_3950) ;  /* 0x0000000000a81947 */ /* 0x000fea0003800000 */
[----:B0-----:R-:W0:Y:S01]  /*8e40*/  LDS.128 R4, [R0] ;  /* 0x0000000000047984 */ /* 0x001e220000000c00 */
[----:B------:R-:W-:Y:S01]  /*8e50*/  SHF.R.U32.HI R58, RZ, 0x10, R25 ;  /* 0x00000010ff3a7819 */ /* 0x000fe20000011619 */
[----:B------:R-:W-:Y:S01]  /*8e60*/  HADD2.F32 R64, -RZ, R64.H0_H0 ;  /* 0x20000040ff407230 */ /* 0x000fe20000004100 */
[--C-:B------:R-:W-:Y:S01]  /*8e70*/  SHF.R.U32.HI R54, RZ, 0x10, R27.reuse ;  /* 0x00000010ff367819 */ /* 0x100fe2000001161b */
[----:B------:R-:W-:Y:S01]  /*8e80*/  HADD2.F32 R55, -RZ, R74.H1_H1 ;  /* 0x3000004aff377230 */ /* 0x000fe20000004100 */
[----:B------:R-:W-:Y:S01]  /*8e90*/  SHF.R.U64 R65, R26, 0x10, R27 ;  /* 0x000000101a417819 */ /* 0x000fe2000000121b */
[----:B------:R-:W-:Y:S01]  /*8ea0*/  HADD2.F32 R58, -RZ, R58.H0_H0 ;  /* 0x2000003aff3a7230 */ /* 0x000fe20000004100 */
[----:B------:R-:W-:Y:S01]  /*8eb0*/  SHF.R.U64 R63, R24, 0x10, R25 ;  /* 0x00000010183f7819 */ /* 0x000fe20000001219 */
[----:B------:R-:W-:Y:S02]  /*8ec0*/  HADD2.F32 R54, -RZ, R54.H0_H0 ;  /* 0x20000036ff367230 */ /* 0x000fe40000004100 */
[----:B0-----:R-:W-:-:S02]  /*8ed0*/  HADD2.F32 R27, -RZ, R7.H1_H1 ;  /* 0x30000007ff1b7230 */ /* 0x001fc40000004100 */
[----:B------:R-:W-:Y:S02]  /*8ee0*/  HADD2.F32 R26, -RZ, R7.H0_H0 ;  /* 0x20000007ff1a7230 */ /* 0x000fe40000004100 */
[--C-:B------:R-:W-:Y:S02]  /*8ef0*/  HADD2.F32 R7, -RZ, R4.reuse.H0_H0 ;  /* 0x20000004ff077230 */ /* 0x100fe40000004100 */
[C---:B------:R-:W-:Y:S01]  /*8f00*/  FMUL.FTZ R59, R27.reuse, R58 ;  /* 0x0000003a1b3b7220 */ /* 0x040fe20000410000 */
[----:B------:R-:W-:Y:S01]  /*8f10*/  FMUL.FTZ R27, R27, R54 ;  /* 0x000000361b1b7220 */ /* 0x000fe20000410000 */
[----:B------:R-:W-:Y:S02]  /*8f20*/  HADD2.F32 R4, -RZ, R4.H1_H1 ;  /* 0x30000004ff047230 */ /* 0x000fe40000004100 */
[--C-:B------:R-:W-:Y:S02]  /*8f30*/  HADD2.F32 R24, -RZ, R6.reuse.H0_H0 ;  /* 0x20000006ff187230 */ /* 0x100fe40000004100 */
[----:B------:R-:W-:Y:S01]  /*8f40*/  FFMA.FTZ R58, R26, R58, R27 ;  /* 0x0000003a1a3a7223 */ /* 0x000fe2000001001b */
[----:B------:R-:W-:-:S02]  /*8f50*/  HADD2.F32 R25, -RZ, R6.H1_H1 ;  /* 0x30000006ff197230 */ /* 0x000fc40000004100 */
[----:B-1----:R-:W-:Y:S01]  /*8f60*/  FFMA.FTZ R61, R26, R54, -R59 ;  /* 0x000000361a3d7223 */ /* 0x002fe2000001083b */
[--C-:B------:R-:W-:Y:S02]  /*8f70*/  HADD2.F32 R27, -RZ, R62.reuse.H1_H1 ;  /* 0x3000003eff1b7230 */ /* 0x100fe40000004100 */
[C---:B------:R-:W-:Y:S01]  /*8f80*/  FMUL.FTZ R60, R4.reuse, R55 ;  /* 0x00000037043c7220 */ /* 0x040fe20000410000 */
[--C-:B------:R-:W-:Y:S02]  /*8f90*/  HADD2.F32 R6, -RZ, R5.reuse.H0_H0 ;  /* 0x20000005ff067230 */ /* 0x100fe40000004100 */
[-C--:B------:R-:W-:Y:S01]  /*8fa0*/  FMUL.FTZ R54, R4, R64.reuse ;  /* 0x0000004004367220 */ /* 0x080fe20000410000 */
[----:B------:R-:W-:Y:S02]  /*8fb0*/  HADD2.F32 R62, -RZ, R62.H0_H0 ;  /* 0x2000003eff3e7230 */ /* 0x000fe40000004100 */
[----:B------:R-:W-:Y:S01]  /*8fc0*/  FFMA.FTZ R60, R7, R64, -R60 ;  /* 0x00000040073c7223 */ /* 0x000fe2000001083c */
[----:B------:R-:W-:-:S02]  /*8fd0*/  HADD2.F32 R5, -RZ, R5.H1_H1 ;  /* 0x30000005ff057230 */ /* 0x000fc40000004100 */
[----:B------:R-:W-:Y:S01]  /*8fe0*/  FFMA.FTZ R55, R7, R55, R54 ;  /* 0x0000003707377223 */ /* 0x000fe20000010036 */
[----:B------:R-:W-:Y:S02]  /*8ff0*/  HADD2.F32 R26, -RZ, R63.H0_H0 ;  /* 0x2000003fff1a7230 */ /* 0x000fe40000004100 */
[CC--:B------:R-:W-:Y:S01]  /*9000*/  FMUL.FTZ R59, R25.reuse, R27.reuse ;  /* 0x0000001b193b7220 */ /* 0x0c0fe20000410000 */
[----:B------:R-:W-:Y:S02]  /*9010*/  HADD2.F32 R4, -RZ, R65.H0_H0 ;  /* 0x20000041ff047230 */ /* 0x000fe40000004100 */
[----:B------:R-:W-:Y:S01]  /*9020*/  FMUL.FTZ R54, R25, R62 ;  /* 0x0000003e19367220 */ /* 0x000fe20000410000 */
[C---:B------:R-:W-:Y:S01]  /*9030*/  FMUL.FTZ R7, R5.reuse, R26 ;  /* 0x0000001a05077220 */ /* 0x040fe20000410000 */
[C---:B------:R-:W-:Y:S01]  /*9040*/  FFMA.FTZ R59, R24.reuse, R62, -R59 ;  /* 0x0000003e183b7223 */ /* 0x040fe2000001083b */
[-C--:B------:R-:W-:Y:S01]  /*9050*/  FMUL.FTZ R25, R5, R4.reuse ;  /* 0x0000000405197220 */ /* 0x080fe20000410000 */
[----:B------:R-:W-:Y:S01]  /*9060*/  FFMA.FTZ R54, R24, R27, R54 ;  /* 0x0000001b18367223 */ /* 0x000fe20000010036 */
[----:B------:R-:W-:Y:S01]  /*9070*/  FFMA.FTZ R5, R6, R4, -R7 ;  /* 0x0000000406057223 */ /* 0x000fe20000010807 */
[----:B------:R-:W-:Y:S01]  /*9080*/  F2FP.F16.F32.PACK_AB R7, R58, R61 ;  /* 0x0000003d3a07723e */ /* 0x000fe200000000ff */
[----:B------:R-:W-:Y:S01]  /*9090*/  FFMA.FTZ R26, R6, R26, R25 ;  /* 0x0000001a061a7223 */ /* 0x000fe20000010019 */
[----:B------:R-:W-:-:S02]  /*90a0*/  F2FP.F16.F32.PACK_AB R4, R55, R60 ;  /* 0x0000003c3704723e */ /* 0x000fc400000000ff */
[----:B------:R-:W-:Y:S02]  /*90b0*/  F2FP.F16.F32.PACK_AB R6, R54, R59 ;  /* 0x0000003b3606723e */ /* 0x000fe400000000ff */
[----:B------:R-:W-:-:S05]  /*90c0*/  F2FP.F16.F32.PACK_AB R5, R26, R5 ;  /* 0x000000051a05723e */ /* 0x000fca00000000ff */
[----:B------:R2:W-:Y:S02]  /*90d0*/  STS.128 [R0], R4 ;  /* 0x0000000400007388 */ /* 0x0005e40000000c00 */
.L_x_3950:
[----:B------:R-:W-:Y:S05]  /*90e0*/  BSYNC B1 ;  /* 0x0000000000017941 */ /* 0x000fea0003800000 */
.L_x_3949:
[----:B------:R-:W-:-:S13]  /*90f0*/  ISETP.GE.AND P0, PT, R175, R15, PT ;  /* 0x0000000faf00720c */ /* 0x000fda0003f06270 */
[----:B------:R-:W-:Y:S05]  /*9100*/  @P0 BRA `(.L_x_3953) ;  /* 0x0000001800540947 */ /* 0x000fea0003800000 */
[----:B0-2---:R-:W0:Y:S01]  /*9110*/  LDC R5, c[0x0][0x3f4] ;  /* 0x0000fd00ff057b82 */ /* 0x005e220000000800 */
[----:B------:R-:W-:Y:S01]  /*9120*/  BSSY B1, `(.L_x_3954) ;  /* 0x000002e000017945 */ /* 0x000fe20003800000 */
[-C--:B0-----:R-:W-:Y:S02]  /*9130*/  ISETP.GE.AND P0, PT, R154, R5.reuse, PT ;  /* 0x000000059a00720c */ /* 0x081fe40003f06270 */
[----:B------:R-:W-:-:S11]  /*9140*/  ISETP.GE.AND P1, PT, R164, R5, PT ;  /* 0x00000005a400720c */ /* 0x000fd60003f26270 */
[----:B------:R-:W-:Y:S05]  /*9150*/  @P0 BRA `(.L_x_3955) ;  /* 0x0000000000a80947 */ /* 0x000fea0003800000 */
[----:B------:R-:W0:Y:S01]  /*9160*/  LDS.128 R4, [R14+0x1a400] ;  /* 0x01a400000e047984 */ /* 0x000e220000000c00 */
[----:B------:R-:W-:Y:S01]  /*9170*/  SHF.R.U32.HI R26, RZ, 0x10, R13 ;  /* 0x00000010ff1a7819 */ /* 0x000fe2000001160d */
[----:B------:R-:W-:Y:S01]  /*9180*/  HADD2.F32 R15, -RZ, R75.H1_H1 ;  /* 0x3000004bff0f7230 */ /* 0x000fe20000004100 */
[----:B------:R-:W-:Y:S01]  /*9190*/  SHF.R.U32.HI R24, RZ, 0x10, R11 ;  /* 0x00000010ff187819 */ /* 0x000fe2000001160b */
[----:B------:R-:W-:Y:S01]  /*91a0*/  HADD2.F32 R25, -RZ, R76.H0_H0 ;  /* 0x2000004cff197230 */ /* 0x000fe20000004100 */
        /* <DEDUP_REMOVED lines=13> */
[----:B------:R-:W-:Y:S01]  /*9280*/  FFMA.FTZ R27, R12, R24, -R27 ;  /* 0x000000180c1b7223 */ /* 0x000fe2000001081b */
        /* <DEDUP_REMOVED lines=22> */
[----:B------:R0:W-:Y:S02]  /*93f0*/  STS.128 [R14+0x1a400], R4 ;  /* 0x01a400040e007388 */ /* 0x0001e40000000c00 */
.L_x_3955:
[----:B------:R-:W-:Y:S05]  /*9400*/  BSYNC B1 ;  /* 0x0000000000017941 */ /* 0x000fea0003800000 */
.L_x_3954:
[----:B------:R-:W-:Y:S05]  /*9410*/  @P1 BRA `(.L_x_3953) ;  /* 0x0000001400901947 */ /* 0x000fea0003800000 */
[----:B0-----:R-:W0:Y:S01]  /*9420*/  LDS.128 R4, [R0+0x2000] ;  /* 0x0020000000047984 */ /* 0x001e220000000c00 */
[----:B------:R-:W-:Y:S01]  /*9430*/  SHF.R.U32.HI R13, RZ, 0x10, R21 ;  /* 0x00000010ff0d7819 */ /* 0x000fe20000011615 */
[----:B------:R-:W-:Y:S01]  /*9440*/  HADD2.F32 R12, -RZ, R3.H0_H0 ;  /* 0x20000003ff0c7230 */ /* 0x000fe20000004100 */
[----:B------:R-:W-:Y:S01]  /*9450*/  SHF.R.U32.HI R15, RZ, 0x10, R9 ;  /* 0x00000010ff0f7819 */ /* 0x000fe20000011609 */
[--C-:B------:R-:W-:Y:S01]  /*9460*/  HADD2.F32 R14, -RZ, R28.reuse.H0_H0 ;  /* 0x2000001cff0e7230 */ /* 0x100fe20000004100 */
[----:B------:R-:W-:Y:S01]  /*9470*/  SHF.R.U64 R27, R20, 0x10, R21 ;  /* 0x00000010141b7819 */ /* 0x000fe20000001215 */
[----:B------:R-:W-:Y:S01]  /*9480*/  HADD2.F32 R13, -RZ, R13.H0_H0 ;  /* 0x2000000dff0d7230 */ /* 0x000fe20000004100 */
[----:B------:R-:W-:Y:S01]  /*9490*/  SHF.R.U64 R25, R8, 0x10, R9 ;  /* 0x0000001008197819 */ /* 0x000fe20000001209 */
[----:B------:R-:W-:Y:S02]  /*94a0*/  HADD2.F32 R15, -RZ, R15.H0_H0 ;  /* 0x2000000fff0f7230 */ /* 0x000fe40000004100 */
[----:B------:R-:W-:-:S02]  /*94b0*/  HADD2.F32 R28, -RZ, R28.H1_H1 ;  /* 0x3000001cff1c7230 */ /* 0x000fc40000004100 */
[--C-:B0-----:R-:W-:Y:S02]  /*94c0*/  HADD2.F32 R11, -RZ, R7.reuse.H1_H1 ;  /* 0x30000007ff0b7230 */ /* 0x101fe40000004100 */
[----:B------:R-:W-:Y:S02]  /*94d0*/  HADD2.F32 R10, -RZ, R7.H0_H0 ;  /* 0x20000007ff0a7230 */ /* 0x000fe40000004100 */
[--C-:B------:R-:W-:Y:S02]  /*94e0*/  HADD2.F32 R7, -RZ, R4.reuse.H0_H0 ;  /* 0x20000004ff077230 */ /* 0x100fe40000004100 */
[C---:B------:R-:W-:Y:S01]  /*94f0*/  FMUL.FTZ R24, R11.reuse, R13 ;  /* 0x0000000d0b187220 */ /* 0x040fe20000410000 */
[----:B------:R-:W-:Y:S02]  /*9500*/  HADD2.F32 R4, -RZ, R4.H1_H1 ;  /* 0x30000004ff047230 */ /* 0x000fe40000004100 */
[----:B------:R-:W-:Y:S01]  /*9510*/  FMUL.FTZ R21, R11, R15 ;  /* 0x0000000f0b157220 */ /* 0x000fe20000410000 */
[----:B------:R-:W-:-:S02]  /*9520*/  HADD2.F32 R8, -RZ, R6.H0_H0 ;  /* 0x20000006ff087230 */ /* 0x000fc40000004100 */
[----:B------:R-:W-:Y:S01]  /*9530*/  FFMA.FTZ R26, R10, R15, R24 ;  /* 0x0000000f0a1a7223 */ /* 0x000fe20000010018 */
[----:B------:R-:W-:Y:S02]  /*9540*/  HADD2.F32 R9, -RZ, R6.H1_H1 ;  /* 0x30000006ff097230 */ /* 0x000fe40000004100 */
[C---:B------:R-:W-:Y:S01]  /*9550*/  FMUL.FTZ R20, R4.reuse, R14 ;  /* 0x0000000e04147220 */ /* 0x040fe20000410000 */
[-C--:B------:R-:W-:Y:S01]  /*9560*/  FMUL.FTZ R24, R4, R12.reuse ;  /* 0x0000000c04187220 */ /* 0x080fe20000410000 */
[----:B------:R-:W-:Y:S02]  /*9570*/  HADD2.F32 R6, -RZ, R5.H0_H0 ;  /* 0x20000005ff067230 */ /* 0x000fe40000004100 */
[----:B------:R-:W-:Y:S01]  /*9580*/  FFMA.FTZ R21, R10, R13, -R21 ;  /* 0x0000000d0a157223 */ /* 0x000fe20000010815 */
[----:B------:R-:W-:Y:S02]  /*9590*/  HADD2.F32 R4, -RZ, R3.H1_H1 ;  /* 0x30000003ff047230 */ /* 0x000fe40000004100 */
[----:B------:R-:W-:Y:S01]  /*95a0*/  FFMA.FTZ R20, R7, R12, -R20 ;  /* 0x0000000c07147223 */ /* 0x000fe20000010814 */
[----:B------:R-:W-:-:S02]  /*95b0*/  HADD2.F32 R5, -RZ, R5.H1_H1 ;  /* 0x30000005ff057230 */ /* 0x000fc40000004100 */
[----:B------:R-:W-:Y:S01]  /*95c0*/  FFMA.FTZ R11, R7, R14, R24 ;  /* 0x0000000e070b7223 */ /* 0x000fe20000010018 */
[----:B------:R-:W-:Y:S02]  /*95d0*/  HADD2.F32 R10, -RZ, R25.H0_H0 ;  /* 0x20000019ff0a7230 */ /* 0x000fe40000004100 */
[C---:B------:R-:W-:Y:S01]  /*95e0*/  FMUL.FTZ R13, R9.reuse, R28 ;  /* 0x0000001c090d7220 */ /* 0x040fe20000410000 */
        /* <DEDUP_REMOVED lines=12> */
[----:B------:R3:W-:Y:S01]  /*96b0*/  STS.128 [R0+0x2000], R4 ;  /* 0x0020000400007388 */ /* 0x0007e20000000c00 */
[----:B------:R-:W-:Y:S05]  /*96c0*/  BRA `(.L_x_3953) ;  /* 0x0000001000e47947 */ /* 0x000fea0003800000 */
.L_x_3940:
        /* <DEDUP_REMOVED lines=29> */
[----:B------:R-:W0:Y:S01]  /*98a0*/  LDC R27, c[0x0][0x3f4] ;  /* 0x0000fd00ff1b7b82 */ /* 0x000e220000000800 */
[----:B------:R-:W1:Y:S01]  /*98b0*/  SHFL.IDX PT, R5, R44, RZ, 0x1c1f ;  /* 0x001c1fff2c057589 */ /* 0x000e6200000e0000 */
[----:B------:R-:W-:-:S03]  /*98c0*/  IMAD R3, R28, R7, RZ ;  /* 0x000000071c037224 */ /* 0x000fc600078e02ff */
[----:B------:R-:W2:Y:S04]  /*98d0*/  SHFL.IDX PT, R4, R24, RZ, 0x1c1f ;  /* 0x001c1fff18047589 */ /* 0x000ea800000e0000 */
[----:B------:R-:W3:Y:S04]  /*98e0*/  SHFL.IDX PT, R14, R62, RZ, 0x1c1f ;  /* 0x001c1fff3e0e7589 */ /* 0x000ee800000e0000 */
[----:B------:R-:W4:Y:S01]  /*98f0*/  SHFL.IDX PT, R6, R26, RZ, 0x1c1f ;  /* 0x001c1fff1a067589 */ /* 0x000f2200000e0000 */
[----:B0-----:R-:W-:-:S04]  /*9900*/  ISETP.GE.AND P0, PT, R22, R27, PT ;  /* 0x0000001b1600720c */ /* 0x001fc80003f06270 */
[----:B------:R-:W-:-:S13]  /*9910*/  ISETP.GE.OR P1, PT, R0, R3, P0 ;  /* 0x000000030000720c */ /* 0x000fda0000726670 */
[C---:B------:R-:W-:Y:S01]  /*9920*/  @!P1 IMAD.SHL.U32 R7, R22.reuse, 0x2, RZ ;  /* 0x0000000216079824 */ /* 0x040fe200078e00ff */
[----:B------:R-:W-:-:S04]  /*9930*/  @!P1 SHF.L.U64.HI R21, R22, 0x1, R23 ;  /* 0x0000000116159819 */ /* 0x000fc80000010217 */
[----:B-1----:R-:W-:-:S05]  /*9940*/  @!P1 IADD3 R8, P2, R5, R7, RZ ;  /* 0x0000000705089210 */ /* 0x002fca0007f5e0ff */
[----:B--2---:R-:W-:Y:S01]  /*9950*/  @!P1 IMAD.X R9, R4, 0x1, R21, P2 ;  /* 0x0000000104099824 */ /* 0x004fe200010e0615 */
[----:B---3--:R-:W-:-:S05]  /*9960*/  @!P1 IADD3 R4, P2, R14, R7, RZ ;  /* 0x000000070e049210 */ /* 0x008fca0007f5e0ff */
[----:B----4-:R-:W-:Y:S01]  /*9970*/  @!P1 IMAD.X R5, R6, 0x1, R21, P2 ;  /* 0x0000000106059824 */ /* 0x010fe200010e0615 */
[----:B------:R-:W2:Y:S05]  /*9980*/  @!P1 LD.E.128 R8, desc[UR44][R8.64] ;  /* 0x0000002c08089980 */ /* 0x000eaa000c101d00 */
[----:B------:R-:W3:Y:S01]  /*9990*/  @!P1 LD.E.128 R4, desc[UR44][R4.64] ;  /* 0x0000002c04049980 */ /* 0x000ee2000c101d00 */
[----:B------:R-:W-:Y:S02]  /*99a0*/  CS2R R20, SRZ ;  /* 0x0000000000147805 */ /* 0x000fe4000001ff00 */
[----:B------:R-:W-:Y:S02]  /*99b0*/  CS2R R54, SRZ ;  /* 0x0000000000367805 */ /* 0x000fe4000001ff00 */
[----:B------:R-:W-:Y:S01]  /*99c0*/  CS2R R58, SRZ ;  /* 0x00000000003a7805 */ /* 0x000fe2000001ff00 */
[----:B------:R0:W1:Y:S01]  /*99d0*/  SHFL.IDX PT, R25, R44, 0x1, 0x1c1f ;  /* 0x003c1f002c197f89 */ /* 0x00006200000e0000 */
[----:B------:R-:W-:-:S03]  /*99e0*/  CS2R R60, SRZ ;  /* 0x00000000003c7805 */ /* 0x000fc6000001ff00 */
[----:B------:R-:W4:Y:S04]  /*99f0*/  SHFL.IDX PT, R24, R24, 0x1, 0x1c1f ;  /* 0x003c1f0018187f89 */ /* 0x000f2800000e0000 */
[----:B------:R0:W0:Y:S04]  /*9a00*/  SHFL.IDX PT, R14, R62, 0x1, 0x1c1f ;  /* 0x003c1f003e0e7f89 */ /* 0x00002800000e0000 */
[----:B------:R-:W0:Y:S01]  /*9a10*/  SHFL.IDX PT, R26, R26, 0x1, 0x1c1f ;  /* 0x003c1f001a1a7f89 */ /* 0x000e2200000e0000 */
[----:B--2---:R-:W-:Y:S02]  /*9a20*/  @!P1 IMAD.MOV.U32 R20, RZ, RZ, R8 ;  /* 0x000000ffff149224 */ /* 0x004fe400078e0008 */
[----:B------:R-:W-:-:S02]  /*9a30*/  @!P1 IMAD.MOV.U32 R54, RZ, RZ, R10 ;  /* 0x000000ffff369224 */ /* 0x000fc400078e000a */
[----:B------:R-:W-:Y:S02]  /*9a40*/  @!P1 IMAD.MOV.U32 R55, RZ, RZ, R11 ;  /* 0x000000ffff379224 */ /* 0x000fe400078e000b */
[----:B------:R-:W-:Y:S02]  /*9a50*/  @!P1 IMAD.MOV.U32 R21, RZ, RZ, R9 ;  /* 0x000000ffff159224 */ /* 0x000fe400078e0009 */
[----:B------:R-:W-:Y:S02]  /*9a60*/  IMAD.MOV.U32 R12, RZ, RZ, R20 ;  /* 0x000000ffff0c7224 */ /* 0x000fe400078e0014 */
[----:B---3--:R-:W-:Y:S02]  /*9a70*/  @!P1 IMAD.MOV.U32 R58, RZ, RZ, R4 ;  /* 0x000000ffff3a9224 */ /* 0x008fe400078e0004 */
[----:B------:R-:W-:Y:S01]  /*9a80*/  @!P1 IMAD.MOV.U32 R59, RZ, RZ, R5 ;  /* 0x000000ffff3b9224 */ /* 0x000fe200078e0005 */
[----:B------:R-:W-:Y:S01]  /*9a90*/  PRMT R67, R12, 0x7610, R67 ;  /* 0x000076100c437816 */ /* 0x000fe20000000043 */
[----:B------:R-:W-:-:S02]  /*9aa0*/  @!P1 IMAD.MOV.U32 R60, RZ, RZ, R6 ;  /* 0x000000ffff3c9224 */ /* 0x000fc400078e0006 */
[----:B------:R-:W-:Y:S02]  /*9ab0*/  @!P1 IMAD.MOV.U32 R61, RZ, RZ, R7 ;  /* 0x000000ffff3d9224 */ /* 0x000fe400078e0007 */
[----:B------:R-:W-:Y:S02]  /*9ac0*/  IMAD.MOV.U32 R8, RZ, RZ, R54 ;  /* 0x000000ffff087224 */ /* 0x000fe400078e0036 */
[----:B------:R-:W-:Y:S02]  /*9ad0*/  IMAD.MOV.U32 R9, RZ, RZ, R55 ;  /* 0x000000ffff097224 */ /* 0x000fe400078e0037 */
        /* <DEDUP_REMOVED lines=9> */
[----:B------:R-:W-:Y:S02]  /*9b70*/  CS2R R8, SRZ ;  /* 0x0000000000087805 */ /* 0x000fe4000001ff00 */
[----:B------:R-:W-:Y:S02]  /*9b80*/  PRMT R85, R6, 0x7610, R85 ;  /* 0x0000761006557816 */ /* 0x000fe40000000055 */
[----:B01--4-:R-:W-:-:S07]  /*9b90*/  PRMT R79, R7, 0x7610, R79 ;  /* 0x00007610074f7816 */ /* 0x013fce000000004f */
.L_x_4285:
        /* <DEDUP_REMOVED lines=18> */
[-C--:B------:R-:W-:Y:S02]  /*9cc0*/  IADD3 R4, P1, R25, R8.reuse, RZ ;  /* 0x0000000819047210 */ /* 0x080fe40007f3e0ff */
[----:B------:R-:W-:-:S03]  /*9cd0*/  IADD3 R8, P2, R14, R8, RZ ;  /* 0x000000080e087210 */ /* 0x000fc60007f5e0ff */
[--C-:B------:R-:W-:Y:S02]  /*9ce0*/  IMAD.X R5, R24, 0x1, R7.reuse, P1 ;  /* 0x0000000118057824 */ /* 0x100fe400008e0607 */
[----:B------:R-:W-:-:S04]  /*9cf0*/  IMAD.X R9, R26, 0x1, R7, P2 ;  /* 0x000000011a097824 */ /* 0x000fc800010e0607 */
[----:B------:R-:W5:Y:S04]  /*9d00*/  LD.E.128 R4, desc[UR44][R4.64] ;  /* 0x0000002c04047980 */ /* 0x000f68000c101d00 */
[----:B------:R-:W5:Y:S02]  /*9d10*/  LD.E.128 R8, desc[UR44][R8.64] ;  /* 0x0000002c08087980 */ /* 0x000f64000c101d00 */
.L_x_3958:
[----:B------:R-:W-:Y:S05]  /*9d20*/  BSYNC B1 ;  /* 0x0000000000017941 */ /* 0x000fea0003800000 */
.L_x_3957:
[----:B------:R-:W0:Y:S01]  /*9d30*/  SYNCS.PHASECHK.TRANS64.TRYWAIT P1, [R2+URZ+0x32400], R13 ;  /* 0x0324000d020075a7 */ /* 0x000e22000802017f */
[----:B------:R-:W-:Y:S04]  /*9d40*/  BSSY B1, `(.L_x_3959) ;  /* 0x0000002000017945 */ /* 0x000fe80003800000 */
[----:B0-----:R-:W-:Y:S05]  /*9d50*/  @!P1 BRA `(.L_x_3960) ;  /* 0x0000030800e09947 */ /* 0x001fea0003800000 */
.L_x_4286:
[----:B------:R-:W-:Y:S05]  /*9d60*/  BSYNC B1 ;  /* 0x0000000000017941 */ /* 0x000fea0003800000 */
.L_x_3959:
[----:B------:R-:W2:Y:S01]  /*9d70*/  LDL R14, [R1+0x50] ;  /* 0x00005000010e7983 */ /* 0x000ea20000100800 */
[----:B0----5:R-:W-:Y:S01]  /*9d80*/  IMAD.MOV.U32 R13, RZ, RZ, R10 ;  /* 0x000000ffff0d7224 */ /* 0x021fe200078e000a */
[----:B------:R-:W-:Y:S01]  /*9d90*/  BSSY B1, `(.L_x_3961) ;  /* 0x0000072000017945 */ /* 0x000fe20003800000 */
[----:B------:R-:W-:Y:S02]  /*9da0*/  IMAD.MOV.U32 R0, RZ, RZ, R8 ;  /* 0x000000ffff007224 */ /* 0x000fe400078e0008 */
[----:B------:R-:W-:Y:S01]  /*9db0*/  IMAD.MOV.U32 R12, RZ, RZ, R9 ;  /* 0x000000ffff0c7224 */ /* 0x000fe200078e0009 */
[----:B------:R-:W-:Y:S01]  /*9dc0*/  PRMT R44, R13, 0x7610, R44 ;  /* 0x000076100d2c7816 */ /* 0x000fe2000000002c */
[----:B------:R-:W-:Y:S02]  /*9dd0*/  IMAD.MOV.U32 R13, RZ, RZ, R4 ;  /* 0x000000ffff0d7224 */ /* 0x000fe400078e0004 */
[----:B------:R-:W-:Y:S01]  /*9de0*/  IMAD.IADD R63, R22, 0x1, R27 ;  /* 0x00000001163f7824 */ /* 0x000fe200078e021b */
[----:B------:R-:W-:Y:S01]  /*9df0*/  PRMT R0, R0, 0x5410, R12 ;  /* 0x0000541000007816 */ /* 0x000fe2000000000c */
[----:B------:R-:W-:-:S02]  /*9e00*/  IMAD.MOV.U32 R12, RZ, RZ, R11 ;  /* 0x000000ffff0c7224 */ /* 0x000fc400078e000b */
[----:B------:R-:W-:Y:S01]  /*9e10*/  IMAD.MOV.U32 R62, RZ, RZ, R7 ;  /* 0x000000ffff3e7224 */ /* 0x000fe200078e0007 */
[----:B------:R-:W-:Y:S02]  /*9e20*/  LOP3.LUT R63, R63, 0x38, RZ, 0xc0, !PT ;  /* 0x000000383f3f7812 */ /* 0x000fe400078ec0ff */
[----:B------:R-:W-:Y:S01]  /*9e30*/  PRMT R44, R44, 0x5410, R12 ;  /* 0x000054102c2c7816 */ /* 0x000fe2000000000c */
[----:B--2---:R-:W-:-:S05]  /*9e40*/  IMAD R3, R14, -0x80, R3 ;  /* 0xffffff800e037824 */ /* 0x004fca00078e0203 */
[----:B------:R-:W-:-:S04]  /*9e50*/  VIMNMX R3, R3, 0x80, PT ;  /* 0x0000008003037848 */ /* 0x000fc80003fe0100 */
[-C--:B------:R-:W-:Y:S02]  /*9e60*/  ISETP.GE.OR P1, PT, R158, R3.reuse, P0 ;  /* 0x000000039e00720c */ /* 0x080fe40000726670 */
[----:B------:R-:W-:Y:S01]  /*9e70*/  ISETP.GE.OR P0, PT, R175, R3, P0 ;  /* 0x00000003af00720c */ /* 0x000fe20000706670 */
[----:B------:R-:W-:-:S05]  /*9e80*/  IMAD.MOV.U32 R3, RZ, RZ, R5 ;  /* 0x000000ffff037224 */ /* 0x000fca00078e0005 */
[----:B------:R-:W-:Y:S01]  /*9e90*/  PRMT R66, R13, 0x5410, R3 ;  /* 0x000054100d427816 */ /* 0x000fe20000000003 */
[----:B------:R-:W-:-:S04]  /*9ea0*/  IMAD.MOV.U32 R3, RZ, RZ, R6 ;  /* 0x000000ffff037224 */ /* 0x000fc800078e0006 */
[----:B------:R-:W-:Y:S05]  /*9eb0*/  @P1 BRA `(.L_x_3962) ;  /* 0x00000004007c1947 */ /* 0x000fea0003800000 */
[----:B------:R-:W2:Y:S01]  /*9ec0*/  LDL R15, [R1+0x494] ;  /* 0x00049400010f7983 */ /* 0x000ea20000100800 */
[--C-:B------:R-:W-:Y:S01]  /*9ed0*/  SHF.R.U64 R20, R20, 0x10, R21.reuse ;  /* 0x0000001014147819 */ /* 0x100fe20000001215 */
[----:B------:R-:W-:Y:S01]  /*9ee0*/  HADD2.F32 R78, -RZ, R78.H0_H0 ;  /* 0x2000004eff4e7230 */ /* 0x000fe20000004100 */
[----:B------:R-:W-:Y:S01]  /*9ef0*/  SHF.R.U32.HI R75, RZ, 0x10, R21 ;  /* 0x00000010ff4b7819 */ /* 0x000fe20000011615 */
[----:B------:R-:W-:Y:S01]  /*9f00*/  HADD2.F32 R76, -RZ, R76.H0_H0 ;  /* 0x2000004cff4c7230 */ /* 0x000fe20000004100 */
[----:B------:R-:W-:Y:S02]  /*9f10*/  SHF.R.U64 R21, R54, 0x10, R55 ;  /* 0x0000001036157819 */ /* 0x000fe40000001237 */
[--C-:B------:R-:W-:Y:S01]  /*9f20*/  SHF.R.U64 R58, R58, 0x10, R59.reuse ;  /* 0x000000103a3a7819 */ /* 0x100fe2000000123b */
[----:B------:R-:W-:Y:S01]  /*9f30*/  HADD2.F32 R75, -RZ, R75.H0_H0 ;  /* 0x2000004bff4b7230 */ /* 0x000fe20000004100 */
[----:B------:R-:W-:Y:S01]  /*9f40*/  SHF.R.U32.HI R77, RZ, 0x10, R59 ;  /* 0x00000010ff4d7819 */ /* 0x000fe2000001163b */
[----:B------:R-:W-:Y:S01]  /*9f50*/  HADD2.F32 R21, -RZ, R21.H0_H0 ;  /* 0x20000015ff157230 */ /* 0x000fe20000004100 */
[----:B------:R-:W-:-:S02]  /*9f60*/  SHF.R.U64 R54, R60, 0x10, R61 ;  /* 0x000000103c367819 */ /* 0x000fc4000000123d */
[----:B------:R-:W-:Y:S01]  /*9f70*/  SHF.R.U32.HI R81, RZ, 0x10, R61 ;  /* 0x00000010ff517819 */ /* 0x000fe2000001163d */
[----:B------:R-:W-:Y:S01]  /*9f80*/  HADD2.F32 R77, -RZ, R77.H0_H0 ;  /* 0x2000004dff4d7230 */ /* 0x000fe20000004100 */
[----:B------:R-:W-:Y:S01]  /*9f90*/  SHF.R.U32.HI R83, RZ, 0x10, R55 ;  /* 0x00000010ff537819 */ /* 0x000fe20000011637 */
[----:B--2---:R-:W-:-:S05]  /*9fa0*/  IMAD.SHL.U32 R12, R15, 0x40, RZ ;  /* 0x000000400f0c7824 */ /* 0x004fca00078e00ff */
[----:B------:R-:W-:-:S04]  /*9fb0*/  LOP3.LUT R24, R12, 0x1c0, RZ, 0xc0, !PT ;  /* 0x000001c00c187812 */ /* 0x000fc800078ec0ff */
[----:B------:R-:W-:Y:S02]  /*9fc0*/  LOP3.LUT R12, R24, 0x38, R22, 0xf8, !PT ;  /* 0x00000038180c7812 */ /* 0x000fe400078ef816 */
[----:B------:R-:W-:-:S04]  /*9fd0*/  SHF.R.U32.HI R15, RZ, 0x3, R24 ;  /* 0x00000003ff0f7819 */ /* 0x000fc80000011618 */
[----:B------:R-:W-:Y:S02]  /*9fe0*/  LOP3.LUT R12, R12, R15, RZ, 0x3c, !PT ;  /* 0x0000000f0c0c7212 */ /* 0x000fe400078e3cff */
[----:B------:R-:W-:-:S03]  /*9ff0*/  LOP3.LUT R24, R15, R63, R24, 0x1e, !PT ;  /* 0x0000003f0f187212 */ /* 0x000fc600078e1e18 */
[C---:B------:R-:W-:Y:S02]  /*a000*/  IMAD R13, R203.reuse, 0x200, R12 ;  /* 0x00000200cb0d7824 */ /* 0x040fe400078e020c */
[----:B------:R-:W-:Y:S02]  /*a010*/  IMAD R65, R203, 0x200, R24 ;  /* 0x00000200cb417824 */ /* 0x000fe400078e0218 */
[--C-:B------:R-:W-:Y:S02]  /*a020*/  IMAD R64, R13, 0x2, R2.reuse ;  /* 0x000000020d407824 */ /* 0x100fe400078e0202 */
[----:B------:R-:W-:-:S03]  /*a030*/  IMAD R65, R65, 0x2, R2 ;  /* 0x0000000241417824 */ /* 0x000fc600078e0202 */
[----:B------:R-:W0:Y:S04]  /*a040*/  LDS.128 R12, [R64+0x18400] ;  /* 0x01840000400c7984 */ /* 0x000e280000000c00 */
[----:B------:R-:W1:Y:S01]  /*a050*/  LDS.128 R24, [R65+0x18400] ;  /* 0x0184000041187984 */ /* 0x000e620000000c00 */
[--C-:B0-----:R-:W-:Y:S02]  /*a060*/  HADD2.F32 R59, -RZ, R13.reuse.H0_H0 ;  /* 0x2000000dff3b7230 */ /* 0x101fe40000004100 */
[----:B------:R-:W-:Y:S02]  /*a070*/  HADD2.F32 R60, -RZ, R13.H1_H1 ;  /* 0x3000000dff3c7230 */ /* 0x000fe40000004100 */
[--C-:B-1----:R-:W-:Y:S02]  /*a080*/  HADD2.F32 R13, -RZ, R25.reuse.H0_H0 ;  /* 0x20000019ff0d7230 */ /* 0x102fe40000004100 */
[----:B------:R-:W-:-:S02]  /*a090*/  HADD2.F32 R69, -RZ, R25.H1_H1 ;  /* 0x30000019ff457230 */ /* 0x000fc40000004100 */
[----:B------:R-:W-:Y:S02]  /*a0a0*/  HADD2.F32 R71, -RZ, R27.H0_H0 ;  /* 0x2000001bff477230 */ /* 0x000fe40000004100 */
[C---:B------:R-:W-:Y:S01]  /*a0b0*/  FMUL.FTZ R80, R13.reuse, R78 ;  /* 0x0000004e0d507220 */ /* 0x040fe20000410000 */
[-C--:B------:R-:W-:Y:S01]  /*a0c0*/  FMUL.FTZ R82, R13, R76.reuse ;  /* 0x0000004c0d527220 */ /* 0x080fe20000410000 */
[----:B------:R-:W-:Y:S02]  /*a0d0*/  HADD2.F32 R61, -RZ, R15.H0_H0 ;  /* 0x2000000fff3d7230 */ /* 0x000fe40000004100 */
[C---:B------:R-:W-:Y:S01]  /*a0e0*/  FFMA.FTZ R13, R59.reuse, R76, -R80 ;  /* 0x0000004c3b0d7223 */ /* 0x040fe20000010850 */
[----:B------:R-:W-:Y:S02]  /*a0f0*/  HADD2.F32 R80, -RZ, R79.H0_H0 ;  /* 0x2000004fff507230 */ /* 0x000fe40000004100 */
[----:B------:R-:W-:Y:S01]  /*a100*/  FFMA.FTZ R25, R59, R78, R82 ;  /* 0x0000004e3b197223 */ /* 0x000fe20000010052 */
[----:B------:R-:W-:-:S02]  /*a110*/  HADD2.F32 R76, -RZ, R28.H1_H1 ;  /* 0x3000001cff4c7230 */ /* 0x000fc40000004100 */
[C---:B------:R-:W-:Y:S01]  /*a120*/  FMUL.FTZ R79, R69.reuse, R77 ;  /* 0x0000004d454f7220 */ /* 0x040fe20000410000 */
[----:B------:R-:W-:Y:S01]  /*a130*/  FMUL.FTZ R59, R69, R75 ;  /* 0x0000004b453b7220 */ /* 0x000fe20000410000 */
[C---:B------:R-:W-:Y:S01]  /*a140*/  FMUL.FTZ R84, R71.reuse, R80 ;  /* 0x0000005047547220 */ /* 0x040fe20000410000 */
[----:B------:R-:W-:Y:S02]  /*a150*/  HADD2.F32 R74, -RZ, R27.H1_H1 ;  /* 0x3000001bff4a7230 */ /* 0x000fe40000004100 */
[-C--:B------:R-:W-:Y:S01]  /*a160*/  FMUL.FTZ R71, R71, R76.reuse ;  /* 0x0000004c47477220 */ /* 0x080fe20000410000 */
[----:B------:R-:W-:Y:S02]  /*a170*/  HADD2.F32 R69, -RZ, R81.H0_H0 ;  /* 0x20000051ff457230 */ /* 0x000fe40000004100 */
[----:B------:R-:W-:Y:S01]  /*a180*/  FFMA.FTZ R82, R60, R77, R59 ;  /* 0x0000004d3c527223 */ /* 0x000fe2000001003b */
[----:B------:R-:W-:Y:S02]  /*a190*/  HADD2.F32 R68, -RZ, R15.H1_H1 ;  /* 0x3000000fff447230 */ /* 0x000fe40000004100 */
[----:B------:R-:W-:Y:S01]  /*a1a0*/  FFMA.FTZ R84, R61, R76, -R84 ;  /* 0x0000004c3d547223 */ /* 0x000fe20000010854 */
[----:B------:R-:W-:-:S02]  /*a1b0*/  HADD2.F32 R59, -RZ, R83.H0_H0 ;  /* 0x20000053ff3b7230 */ /* 0x000fc40000004100 */
[----:B------:R-:W-:Y:S01]  /*a1c0*/  FFMA.FTZ R71, R61, R80, R71 ;  /* 0x000000503d477223 */ /* 0x000fe20000010047 */
[----:B------:R-:W-:Y:S02]  /*a1d0*/  HADD2.F32 R27, -RZ, R24.H0_H0 ;  /* 0x20000018ff1b7230 */ /* 0x000fe40000004100 */
[----:B------:R-:W-:Y:S01]  /*a1e0*/  FFMA.FTZ R78, R60, R75, -R79 ;  /* 0x0000004b3c4e7223 */ /* 0x000fe2000001084f */
[----:B------:R-:W-:Y:S01]  /*a1f0*/  FMUL.FTZ R61, R74, R69 ;  /* 0x000000454a3d7220 */ /* 0x000fe20000410000 */
[--C-:B------:R-:W-:Y:S01]  /*a200*/  HADD2.F32 R76, -RZ, R67.reuse.H1_H1 ;  /* 0x30000043ff4c7230 */ /* 0x100fe20000004100 */
[----:B------:R-:W-:Y:S01]  /*a210*/  F2FP.F16.F32.PACK_AB R25, R82, R25 ;  /* 0x000000195219723e */ /* 0x000fe200000000ff */
[----:B------:R-:W-:Y:S02]  /*a220*/  HADD2.F32 R60, -RZ, R67.H0_H0 ;  /* 0x20000043ff3c7230 */ /* 0x000fe40000004100 */
[-C--:B------:R-:W-:Y:S01]  /*a230*/  FMUL.FTZ R67, R74, R59.reuse ;  /* 0x0000003b4a437220 */ /* 0x080fe20000410000 */
[----:B------:R-:W-:Y:S01]  /*a240*/  FFMA.FTZ R75, R68, R59, -R61 ;  /* 0x0000003b444b7223 */ /* 0x000fe2000001083d */
[----:B------:R-:W-:-:S02]  /*a250*/  HADD2.F32 R55, -RZ, R12.H0_H0 ;  /* 0x2000000cff377230 */ /* 0x000fc40000004100 */
[C---:B------:R-:W-:Y:S01]  /*a260*/  FMUL.FTZ R74, R27.reuse, R76 ;  /* 0x0000004c1b4a7220 */ /* 0x040fe20000410000 */
[----:B------:R-:W-:Y:S02]  /*a270*/  HADD2.F32 R70, -RZ, R26.H0_H0 ;  /* 0x2000001aff467230 */ /* 0x000fe40000004100 */
[-C--:B------:R-:W-:Y:S01]  /*a280*/  FMUL.FTZ R27, R27, R60.reuse ;  /* 0x0000003c1b1b7220 */ /* 0x080fe20000410000 */
[----:B------:R-:W-:Y:S02]  /*a290*/  HADD2.F32 R59, -RZ, R85.H0_H0 ;  /* 0x20000055ff3b7230 */ /* 0x000fe40000004100 */
[----:B------:R-:W-:Y:S01]  /*a2a0*/  FFMA.FTZ R80, R68, R69, R67 ;  /* 0x0000004544507223 */ /* 0x000fe20000010043 */
[----:B------:R-:W-:Y:S02]  /*a2b0*/  HADD2.F32 R28, -RZ, R28.H0_H0 ;  /* 0x2000001cff1c7230 */ /* 0x000fe40000004100 */
[----:B------:R-:W-:Y:S01]  /*a2c0*/  FFMA.FTZ R74, R55, R60, -R74 ;  /* 0x0000003c374a7223 */ /* 0x000fe2000001084a */
[----:B------:R-:W-:-:S02]  /*a2d0*/  HADD2.F32 R15, -RZ, R14.H0_H0 ;  /* 0x2000000eff0f7230 */ /* 0x000fc40000004100 */
[CC--:B------:R-:W-:Y:S01]  /*a2e0*/  FMUL.FTZ R68, R70.reuse, R59.reuse ;  /* 0x0000003b46447220 */ /* 0x0c0fe20000410000 */
[----:B------:R-:W-:Y:S01]  /*a2f0*/  FFMA.FTZ R76, R55, R76, R27 ;  /* 0x0000004c374c7223 */ /* 0x000fe2000001001b */
[----:B------:R-:W-:Y:S02]  /*a300*/  HADD2.F32 R24, -RZ, R24.H1_H1 ;  /* 0x30000018ff187230 */ /* 0x000fe40000004100 */
[-C--:B------:R-:W-:Y:S01]  /*a310*/  FMUL.FTZ R70, R70, R28.reuse ;  /* 0x0000001c46467220 */ /* 0x080fe20000410000 */
[----:B------:R-:W-:Y:S02]  /*a320*/  HADD2.F32 R26, -RZ, R26.H1_H1 ;  /* 0x3000001aff1a7230 */ /* 0x000fe40000004100 */
[C---:B------:R-:W-:Y:S01]  /*a330*/  FFMA.FTZ R68, R15.reuse, R28, -R68 ;  /* 0x0000001c0f447223 */ /* 0x040fe20000010844 */
[----:B------:R-:W-:Y:S02]  /*a340*/  HADD2.F32 R55, -RZ, R58.H0_H0 ;  /* 0x2000003aff377230 */ /* 0x000fe40000004100 */
[----:B------:R-:W-:Y:S01]  /*a350*/  FFMA.FTZ R70, R15, R59, R70 ;  /* 0x0000003b0f467223 */ /* 0x000fe20000010046 */
[----:B------:R-:W-:Y:S01]  /*a360*/  HADD2.F32 R61, -RZ, R54.H0_H0 ;  /* 0x20000036ff3d7230 */ /* 0x000fe20000004100 */
[----:B------:R-:W-:Y:S01]  /*a370*/  F2FP.F16.F32.PACK_AB R13, R78, R13 ;  /* 0x0000000d4e0d723e */ /* 0x000fe200000000ff */
[----:B------:R-:W-:-:S02]  /*a380*/  HADD2.F32 R27, -RZ, R20.H0_H0 ;  /* 0x20000014ff1b7230 */ /* 0x000fc40000004100 */
[----:B------:R-:W-:Y:S01]  /*a390*/  FMUL.FTZ R15, R24, R55 ;  /* 0x00000037180f7220 */ /* 0x000fe20000410000 */
[----:B------:R-:W-:Y:S02]  /*a3a0*/  HADD2.F32 R12, -RZ, R12.H1_H1 ;  /* 0x3000000cff0c7230 */ /* 0x000fe40000004100 */
[----:B------:R-:W-:Y:S01]  /*a3b0*/  FMUL.FTZ R67, R26, R61 ;  /* 0x0000003d1a437220 */ /* 0x000fe20000410000 */
[----:B------:R-:W-:Y:S02]  /*a3c0*/  HADD2.F32 R14, -RZ, R14.H1_H1 ;  /* 0x3000000eff0e7230 */ /* 0x000fe40000004100 */
[----:B------:R-:W-:Y:S01]  /*a3d0*/  FMUL.FTZ R24, R24, R27 ;  /* 0x0000001b18187220 */ /* 0x000fe20000410000 */
[----:B------:R-:W-:Y:S01]  /*a3e0*/  FMUL.FTZ R26, R26, R21 ;  /* 0x000000151a1a7220 */ /* 0x000fe20000410000 */
[----:B------:R-:W-:Y:S01]  /*a3f0*/  FFMA.FTZ R59, R12, R27, -R15 ;  /* 0x0000001b0c3b7223 */ /* 0x000fe2000001080f */
[----:B------:R-:W-:Y:S01]  /*a400*/  F2FP.F16.F32.PACK_AB R15, R75, R84 ;  /* 0x000000544b0f723e */ /* 0x000fe200000000ff */
[----:B------:R-:W-:Y:S01]  /*a410*/  FFMA.FTZ R67, R14, R21, -R67 ;  /* 0x000000150e437223 */ /* 0x000fe20000010843 */
[----:B------:R-:W-:Y:S01]  /*a420*/  FFMA.FTZ R55, R12, R55, R24 ;  /* 0x000000370c377223 */ /* 0x000fe20000010018 */
[----:B------:R-:W-:Y:S01]  /*a430*/  FFMA.FTZ R61, R14, R61, R26 ;  /* 0x0000003d0e3d7223 */ /* 0x000fe2000001001a */
[----:B------:R-:W-:-:S02]  /*a440*/  F2FP.F16.F32.PACK_AB R12, R59, R74 ;  /* 0x0000004a3b0c723e */ /* 0x000fc400000000ff */
[----:B------:R-:W-:Y:S02]  /*a450*/  F2FP.F16.F32.PACK_AB R14, R67, R68 ;  /* 0x00000044430e723e */ /* 0x000fe400000000ff */
[----:B------:R-:W-:Y:S02]  /*a460*/  F2FP.F16.F32.PACK_AB R27, R80, R71 ;  /* 0x00000047501b723e */ /* 0x000fe400000000ff */
[----:B------:R-:W-:Y:S01]  /*a470*/  F2FP.F16.F32.PACK_AB R24, R55, R76 ;  /* 0x0000004c3718723e */ /* 0x000fe200000000ff */
[----:B------:R0:W-:Y:S01]  /*a480*/  STS.128 [R64+0x18400], R12 ;  /* 0x0184000c40007388 */ /* 0x0001e20000000c00 */
[----:B------:R-:W-:-:S05]  /*a490*/  F2FP.F16.F32.PACK_AB R26, R61, R70 ;  /* 0x000000463d1a723e */ /* 0x000fca00000000ff */
[----:B------:R0:W-:Y:S02]  /*a4a0*/  STS.128 [R65+0x18400], R24 ;  /* 0x0184001841007388 */ /* 0x0001e40000000c00 */
.L_x_3962:
[----:B------:R-:W-:Y:S05]  /*a4b0*/  BSYNC B1 ;  /* 0x0000000000017941 */ /* 0x000fea0003800000 */
.L_x_3961:
[----:B------:R-:W-:Y:S01]  /*a4c0*/  PRMT R61, R3, 0x5410, R62 ;  /* 0x00005410033d7816 */ /* 0x000fe2000000003e */
[----:B------:R-:W-:Y:S06]  /*a4d0*/  @P0 BRA `(.L_x_3953) ;  /* 0x0000000400600947 */ /* 0x000fec0003800000 */
[----:B------:R-:W2:Y:S01]  /*a4e0*/  LDL R69, [R1+0x510] ;  /* 0x0005100001457983 */ /* 0x000ea20000100800 */
[----:B------:R-:W-:Y:S01]  /*a4f0*/  LOP3.LUT R63, R207, R63, R206, 0x1e, !PT ;  /* 0x0000003fcf3f7212 */ /* 0x000fe200078e1ece */
[----:B------:R-:W-:Y:S01]  /*a500*/  HADD2.F32 R28, -RZ, R0.H1_H1 ;  /* 0x30000000ff1c7230 */ /* 0x000fe20000004100 */
[--C-:B0-----:R-:W-:Y:S01]  /*a510*/  SHF.R.U64 R64, R8, 0x10, R9.reuse ;  /* 0x0000001008407819 */ /* 0x101fe20000001209 */
[----:B------:R-:W-:Y:S01]  /*a520*/  HADD2.F32 R20, -RZ, R66.H1_H1 ;  /* 0x30000042ff147230 */ /* 0x000fe20000004100 */
[----:B------:R-:W-:Y:S01]  /*a530*/  SHF.R.U32.HI R54, RZ, 0x10, R9 ;  /* 0x00000010ff367819 */ /* 0x000fe20000011609 */
[----:B------:R-:W-:Y:S01]  /*a540*/  IMAD.IADD R3, R208, 0x1, R63 ;  /* 0x00000001d0037824 */ /* 0x000fe200078e023f */
[--C-:B------:R-:W-:Y:S02]  /*a550*/  SHF.R.U64 R68, R4, 0x10, R5.reuse ;  /* 0x0000001004447819 */ /* 0x100fe40000001205 */
[----:B------:R-:W-:Y:S01]  /*a560*/  SHF.R.U32.HI R21, RZ, 0x10, R5 ;  /* 0x00000010ff157819 */ /* 0x000fe20000011605 */
[----:B------:R-:W-:Y:S01]  /*a570*/  IMAD R3, R3, 0x2, R2 ;  /* 0x0000000203037824 */ /* 0x000fe200078e0202 */
[--C-:B------:R-:W-:Y:S01]  /*a580*/  SHF.R.U64 R63, R10, 0x10, R11.reuse ;  /* 0x000000100a3f7819 */ /* 0x100fe2000000120b */
[----:B------:R-:W-:Y:S01]  /*a590*/  HADD2.F32 R54, -RZ, R54.H0_H0 ;  /* 0x20000036ff367230 */ /* 0x000fe20000004100 */
[----:B------:R-:W-:-:S02]  /*a5a0*/  SHF.R.U32.HI R62, RZ, 0x10, R11 ;  /* 0x00000010ff3e7819 */ /* 0x000fc4000001160b */
[----:B------:R-:W0:Y:S01]  /*a5b0*/  LDS.128 R24, [R3+0x18400] ;  /* 0x0184000003187984 */ /* 0x000e220000000c00 */
[--C-:B------:R-:W-:Y:S02]  /*a5c0*/  SHF.R.U32.HI R65, RZ, 0x10, R7.reuse ;  /* 0x00000010ff417819 */ /* 0x100fe40000011607 */
[----:B------:R-:W-:Y:S01]  /*a5d0*/  SHF.R.U64 R67, R6, 0x10, R7 ;  /* 0x0000001006437819 */ /* 0x000fe20000001207 */
[--C-:B0-----:R-:W-:Y:S02]  /*a5e0*/  HADD2.F32 R9, -RZ, R25.reuse.H0_H0 ;  /* 0x20000019ff097230 */ /* 0x101fe40000004100 */
[----:B------:R-:W-:Y:S02]  /*a5f0*/  HADD2.F32 R25, -RZ, R25.H1_H1 ;  /* 0x30000019ff197230 */ /* 0x000fe40000004100 */
[----:B------:R-:W-:Y:S02]  /*a600*/  HADD2.F32 R8, -RZ, R24.H0_H0 ;  /* 0x20000018ff087230 */ /* 0x000fe40000004100 */
[C---:B------:R-:W-:Y:S01]  /*a610*/  FMUL.FTZ R58, R9.reuse, R28 ;  /* 0x0000001c093a7220 */ /* 0x040fe20000410000 */
[----:B------:R-:W-:Y:S01]  /*a620*/  FMUL.FTZ R60, R9, R20 ;  /* 0x00000014093c7220 */ /* 0x000fe20000410000 */
[----:B------:R-:W-:-:S02]  /*a630*/  HADD2.F32 R9, -RZ, R0.H0_H0 ;  /* 0x20000000ff097230 */ /* 0x000fc40000004100 */
[----:B------:R-:W-:Y:S01]  /*a640*/  FMUL.FTZ R0, R25, R54 ;  /* 0x0000003619007220 */ /* 0x000fe20000410000 */
[--C-:B------:R-:W-:Y:S02]  /*a650*/  HADD2.F32 R11, -RZ, R27.reuse.H0_H0 ;  /* 0x2000001bff0b7230 */ /* 0x100fe40000004100 */
[----:B------:R-:W-:Y:S02]  /*a660*/  HADD2.F32 R10, -RZ, R26.H0_H0 ;  /* 0x2000001aff0a7230 */ /* 0x000fe40000004100 */
[----:B------:R-:W-:Y:S02]  /*a670*/  HADD2.F32 R27, -RZ, R27.H1_H1 ;  /* 0x3000001bff1b7230 */ /* 0x000fe40000004100 */
[----:B------:R-:W-:Y:S02]  /*a680*/  HADD2.F32 R24, -RZ, R24.H1_H1 ;  /* 0x30000018ff187230 */ /* 0x000fe40000004100 */
[----:B------:R-:W-:Y:S01]  /*a690*/  HADD2.F32 R26, -RZ, R26.H1_H1 ;  /* 0x3000001aff1a7230 */ /* 0x000fe20000004100 */
[----:B--2---:R-:W0:Y:S02]  /*a6a0*/  LDS.128 R12, [R69+0x18400] ;  /* 0x01840000450c7984 */ /* 0x004e240000000c00 */
[----:B0-----:R-:W-:-:S02]  /*a6b0*/  HADD2.F32 R5, -RZ, R13.H0_H0 ;  /* 0x2000000dff057230 */ /* 0x001fc40000004100 */
[----:B------:R-:W-:Y:S02]  /*a6c0*/  HADD2.F32 R13, -RZ, R13.H1_H1 ;  /* 0x3000000dff0d7230 */ /* 0x000fe40000004100 */
[----:B------:R-:W-:Y:S02]  /*a6d0*/  HADD2.F32 R4, -RZ, R12.H0_H0 ;  /* 0x2000000cff047230 */ /* 0x000fe40000004100 */
[C---:B------:R-:W-:Y:S01]  /*a6e0*/  FFMA.FTZ R58, R5.reuse, R20, -R58 ;  /* 0x00000014053a7223 */ /* 0x040fe2000001083a */
[----:B------:R-:W-:Y:S02]  /*a6f0*/  HADD2.F32 R20, -RZ, R21.H0_H0 ;  /* 0x20000015ff147230 */ /* 0x000fe40000004100 */
[----:B------:R-:W-:Y:S01]  /*a700*/  FFMA.FTZ R60, R5, R28, R60 ;  /* 0x0000001c053c7223 */ /* 0x000fe2000001003c */
[----:B------:R-:W-:Y:S02]  /*a710*/  HADD2.F32 R5, -RZ, R66.H0_H0 ;  /* 0x20000042ff057230 */ /* 0x000fe40000004100 */
[----:B------:R-:W-:-:S02]  /*a720*/  HADD2.F32 R21, -RZ, R44.H0_H0 ;  /* 0x2000002cff157230 */ /* 0x000fc40000004100 */
[-C--:B------:R-:W-:Y:S01]  /*a730*/  FMUL.FTZ R28, R25, R20.reuse ;  /* 0x00000014191c7220 */ /* 0x080fe20000410000 */
[C---:B------:R-:W-:Y:S01]  /*a740*/  FMUL.FTZ R25, R8.reuse, R9 ;  /* 0x0000000908197220 */ /* 0x040fe20000410000 */
[C---:B------:R-:W-:Y:S01]  /*a750*/  FFMA.FTZ R55, R13.reuse, R20, -R0 ;  /* 0x000000140d377223 */ /* 0x040fe20000010800 */
[-C--:B------:R-:W-:Y:S01]  /*a760*/  FMUL.FTZ R8, R8, R5.reuse ;  /* 0x0000000508087220 */ /* 0x080fe20000410000 */
[----:B------:R-:W-:Y:S02]  /*a770*/  HADD2.F32 R44, -RZ, R44.H1_H1 ;  /* 0x3000002cff2c7230 */ /* 0x000fe40000004100 */
[----:B------:R-:W-:Y:S01]  /*a780*/  FFMA.FTZ R25, R4, R5, -R25 ;  /* 0x0000000504197223 */ /* 0x000fe20000010819 */
[--C-:B------:R-:W-:Y:S02]  /*a790*/  HADD2.F32 R5, -RZ, R61.reuse.H0_H0 ;  /* 0x2000003dff057230 */ /* 0x100fe40000004100 */
[----:B------:R-:W-:Y:S01]  /*a7a0*/  FFMA.FTZ R59, R13, R54, R28 ;  /* 0x000000360d3b7223 */ /* 0x000fe2000001001c */
[----:B------:R-:W-:-:S02]  /*a7b0*/  HADD2.F32 R0, -RZ, R61.H1_H1 ;  /* 0x3000003dff007230 */ /* 0x000fc40000004100 */
[----:B------:R-:W-:Y:S01]  /*a7c0*/  FFMA.FTZ R13, R4, R9, R8 ;  /* 0x00000009040d7223 */ /* 0x000fe20000010008 */
[----:B------:R-:W-:Y:S02]  /*a7d0*/  HADD2.F32 R6, -RZ, R14.H0_H0 ;  /* 0x2000000eff067230 */ /* 0x000fe40000004100 */
[C---:B------:R-:W-:Y:S01]  /*a7e0*/  FMUL.FTZ R20, R11.reuse, R44 ;  /* 0x0000002c0b147220 */ /* 0x040fe20000410000 */
[----:B------:R-:W-:Y:S02]  /*a7f0*/  HADD2.F32 R7, -RZ, R15.H0_H0 ;  /* 0x2000000fff077230 */ /* 0x000fe40000004100 */
[C---:B------:R-:W-:Y:S01]  /*a800*/  FMUL.FTZ R9, R10.reuse, R21 ;  /* 0x000000150a097220 */ /* 0x040fe20000410000 */
[----:B------:R-:W-:Y:S01]  /*a810*/  FMUL.FTZ R61, R10, R5 ;  /* 0x000000050a3d7220 */ /* 0x000fe20000410000 */
[----:B------:R-:W-:Y:S02]  /*a820*/  HADD2.F32 R8, -RZ, R62.H0_H0 ;  /* 0x2000003eff087230 */ /* 0x000fe40000004100 */
[----:B------:R-:W-:Y:S01]  /*a830*/  FMUL.FTZ R11, R11, R0 ;  /* 0x000000000b0b7220 */ /* 0x000fe20000410000 */
[----:B------:R-:W-:-:S02]  /*a840*/  HADD2.F32 R4, -RZ, R65.H0_H0 ;  /* 0x20000041ff047230 */ /* 0x000fc40000004100 */
[C---:B------:R-:W-:Y:S01]  /*a850*/  FFMA.FTZ R10, R6.reuse, R5, -R9 ;  /* 0x00000005060a7223 */ /* 0x040fe20000010809 */
[----:B------:R-:W-:Y:S02]  /*a860*/  HADD2.F32 R15, -RZ, R15.H1_H1 ;  /* 0x3000000fff0f7230 */ /* 0x000fe40000004100 */
[----:B------:R-:W-:Y:S01]  /*a870*/  FFMA.FTZ R61, R6, R21, R61 ;  /* 0x00000015063d7223 */ /* 0x000fe2000001003d */
[C---:B------:R-:W-:Y:S01]  /*a880*/  FFMA.FTZ R20, R7.reuse, R0, -R20 ;  /* 0x0000000007147223 */ /* 0x040fe20000010814 */
[----:B------:R-:W-:Y:S01]  /*a890*/  FFMA.FTZ R44, R7, R44, R11 ;  /* 0x0000002c072c7223 */ /* 0x000fe2000001000b */
[C---:B------:R-:W-:Y:S01]  /*a8a0*/  FMUL.FTZ R6, R27.reuse, R8 ;  /* 0x000000081b067220 */ /* 0x040fe20000410000 */
[----:B------:R-:W-:Y:S01]  /*a8b0*/  FMUL.FTZ R0, R27, R4 ;  /* 0x000000041b007220 */ /* 0x000fe20000410000 */
[----:B------:R-:W-:Y:S02]  /*a8c0*/  HADD2.F32 R9, -RZ, R64.H0_H0 ;  /* 0x20000040ff097230 */ /* 0x000fe40000004100 */
[----:B------:R-:W-:-:S02]  /*a8d0*/  HADD2.F32 R11, -RZ, R63.H0_H0 ;  /* 0x2000003fff0b7230 */ /* 0x000fc40000004100 */
[C---:B------:R-:W-:Y:S01]  /*a8e0*/  FFMA.FTZ R27, R15.reuse, R4, -R6 ;  /* 0x000000040f1b7223 */ /* 0x040fe20000010806 */
[----:B------:R-:W-:Y:S02]  /*a8f0*/  HADD2.F32 R5, -RZ, R68.H0_H0 ;  /* 0x20000044ff057230 */ /* 0x000fe40000004100 */
[----:B------:R-:W-:Y:S01]  /*a900*/  FFMA.FTZ R63, R15, R8, R0 ;  /* 0x000000080f3f7223 */ /* 0x000fe20000010000 */
[----:B------:R-:W-:Y:S02]  /*a910*/  HADD2.F32 R7, -RZ, R67.H0_H0 ;  /* 0x20000043ff077230 */ /* 0x000fe40000004100 */
[----:B------:R-:W-:Y:S01]  /*a920*/  FMUL.FTZ R15, R24, R9 ;  /* 0x00000009180f7220 */ /* 0x000fe20000410000 */
[----:B------:R-:W-:Y:S02]  /*a930*/  HADD2.F32 R12, -RZ, R12.H1_H1 ;  /* 0x3000000cff0c7230 */ /* 0x000fe40000004100 */
[----:B------:R-:W-:Y:S01]  /*a940*/  FMUL.FTZ R21, R26, R11 ;  /* 0x0000000b1a157220 */ /* 0x000fe20000410000 */
[----:B------:R-:W-:-:S02]  /*a950*/  HADD2.F32 R14, -RZ, R14.H1_H1 ;  /* 0x3000000eff0e7230 */ /* 0x000fc40000004100 */
[----:B------:R-:W-:Y:S01]  /*a960*/  FMUL.FTZ R24, R24, R5 ;  /* 0x0000000518187220 */ /* 0x000fe20000410000 */
[----:B------:R-:W-:Y:S01]  /*a970*/  FMUL.FTZ R26, R26, R7 ;  /* 0x000000071a1a7220 */ /* 0x000fe20000410000 */
[----:B------:R-:W-:Y:S01]  /*a980*/  FFMA.FTZ R4, R12, R5, -R15 ;  /* 0x000000050c047223 */ /* 0x000fe2000001080f */
[----:B------:R-:W-:Y:S01]  /*a990*/  F2FP.F16.F32.PACK_AB R5, R55, R58 ;  /* 0x0000003a3705723e */ /* 0x000fe200000000ff */
[----:B------:R-:W-:Y:S01]  /*a9a0*/  FFMA.FTZ R21, R14, R7, -R21 ;  /* 0x000000070e157223 */ /* 0x000fe20000010815 */
[----:B------:R-:W-:Y:S01]  /*a9b0*/  FFMA.FTZ R8, R12, R9, R24 ;  /* 0x000000090c087223 */ /* 0x000fe20000010018 */
[----:B------:R-:W-:Y:S01]  /*a9c0*/  FFMA.FTZ R26, R14, R11, R26 ;  /* 0x0000000b0e1a7223 */ /* 0x000fe2000001001a */
        /* <DEDUP_REMOVED lines=9> */
.L_x_3953:
[----:B------:R-:W-:Y:S05]  /*aa60*/  BSYNC B0 ;  /* 0x0000000000007941 */ /* 0x000fea0003800000 */
.L_x_3939:
        /* <DEDUP_REMOVED lines=8> */
.L_x_3936:
[----:B--23--:R-:W2:Y:S01]  /*aaf0*/  S2R R0, SR_TID.X ;  /* 0x0000000000007919 */ /* 0x00cea20000002100 */
[----:B0-----:R-:W-:Y:S01]  /*ab00*/  IMAD.U32 R12, RZ, RZ, UR37 ;  /* 0x00000025ff0c7e24 */ /* 0x001fe2000f8e00ff */
[----:B------:R-:W-:Y:S05]  /*ab10*/  WARPSYNC.ALL ;  /* 0x0000000000007948 */ /* 0x000fea0003800000 */
[----:B-1--4-:R-:W0:Y:S01]  /*ab20*/  S2R R3, SR_SWINHI ;  /* 0x0000000000037919 */ /* 0x012e220000002f00 */
[----:B------:R-:W-:Y:S01]  /*ab30*/  IADD3 R12, P1, R12, 0x28, RZ ;  /* 0x000000280c0c7810 */ /* 0x000fe20007f3e0ff */
[----:B------:R-:W-:-:S04]  /*ab40*/  IMAD.U32 R21, RZ, RZ, UR37 ;  /* 0x00000025ff157e24 */ /* 0x000fc8000f8e00ff */
[----:B------:R-:W-:Y:S02]  /*ab50*/  VIADD R21, R21, 0x1f0 ;  /* 0x000001f015157836 */ /* 0x000fe40000000000 */
[----:B------:R-:W-:Y:S01]  /*ab60*/  IMAD.X R13, RZ, RZ, UR36, P1 ;  /* 0x00000024ff0d7e24 */ /* 0x000fe200088e06ff */
[----:B--2---:R-:W-:Y:S01]  /*ab70*/  SHF.R.U32.HI R4, RZ, 0x7, R0 ;  /* 0x00000007ff047819 */ /* 0x004fe20000011600 */
[----:B------:R-:W-:-:S04]  /*ab80*/  IMAD.U32 R0, RZ, RZ, UR37 ;  /* 0x00000025ff007e24 */ /* 0x000fc8000f8e00ff */
[----:B------:R-:W-:Y:S01]  /*ab90*/  VIADD R6, R4, 0x8 ;  /* 0x0000000804067836 */ /* 0x000fe20000000000 */
[----:B------:R-:W-:Y:S02]  /*aba0*/  IADD3 R0, P0, R0, 0x240, RZ ;  /* 0x0000024000007810 */ /* 0x000fe40007f1e0ff */
[----:B------:R-:W-:Y:S02]  /*abb0*/  MOV R4, R2 ;  /* 0x0000000200047202 */ /* 0x000fe40000000f00 */
[----:B0-----:R-:W-:Y:S01]  /*abc0*/  MOV R5, R3 ;  /* 0x0000000300057202 */ /* 0x001fe20000000f00 */
[----:B------:R-:W-:Y:S02]  /*abd0*/  IMAD.X R3, RZ, RZ, UR36, P0 ;  /* 0x00000024ff037e24 */ /* 0x000fe400080e06ff */
[----:B------:R-:W-:Y:S01]  /*abe0*/  IMAD.MOV.U32 R8, RZ, RZ, R37 ;  /* 0x000000ffff087224 */ /* 0x000fe200078e0025 */
[----:B------:R-:W-:Y:S01]  /*abf0*/  UIADD3 UR4, UP0, UR37, 0x200, URZ ;  /* 0x0000020025047890 */ /* 0x000fe2000ff1e03f */
[----:B------:R-:W-:Y:S01]  /*ac00*/  IMAD.MOV.U32 R9, RZ, RZ, R35 ;  /* 0x000000ffff097224 */ /* 0x000fe200078e0023 */
[----:B------:R-:W-:Y:S01]  /*ac10*/  UIADD3 UR6, UR37, 0x1fc, URZ ;  /* 0x000001fc25067890 */ /* 0x000fe2000fffe03f */
[----:B------:R-:W-:Y:S01]  /*ac20*/  IMAD.MOV.U32 R10, RZ, RZ, R40 ;  /* 0x000000ffff0a7224 */ /* 0x000fe200078e0028 */
[----:B------:R-:W-:Y:S01]  /*ac30*/  UIADD3.X UR5, URZ, UR36, URZ, UP0, !UPT ;  /* 0x000000243f057290 */ /* 0x000fe200087fe43f */
[----:B------:R-:W-:Y:S01]  /*ac40*/  IMAD.MOV.U32 R11, RZ, RZ, R57 ;  /* 0x000000ffff0b7224 */ /* 0x000fe200078e0039 */
[----:B------:R0:W-:Y:S01]  /*ac50*/  BAR.SYNC.DEFER_BLOCKING R6, 0x100 ;  /* 0x000400060000751d */ /* 0x0001e20000010000 */
[----:B------:R-:W-:Y:S01]  /*ac60*/  IMAD.U32 R7, RZ, RZ, UR40 ;  /* 0x00000028ff077e24 */ /* 0x000fe2000f8e00ff */
[----:B------:R-:W-:Y:S01]  /*ac70*/  MOV R212, 0xaf50 ;  /* 0x0000af5000d47802 */ /* 0x000fe20000000f00 */
[----:B------:R-:W-:-:S02]  /*ac80*/  IMAD.U32 R2, RZ, RZ, UR4 ;  /* 0x00000004ff027e24 */ /* 0x000fc4000f8e00ff */
[----:B------:R-:W-:Y:S02]  /*ac90*/  IMAD.MOV.U32 R14, RZ, RZ, R38 ;  /* 0x000000ffff0e7224 */ /* 0x000fe400078e0026 */
[----:B------:R-:W-:Y:S01]  /*aca0*/  IMAD.MOV.U32 R15, RZ, RZ, R53 ;  /* 0x000000ffff0f7224 */ /* 0x000fe200078e0035 */
[----:B------:R1:W-:Y:S01]  /*acb0*/  STL.128 [R1+0x170], R8 ;  /* 0x0001700801007387 */ /* 0x0003e20000100c00 */
[----:B0-----:R-:W-:-:S03]  /*acc0*/  IMAD.U32 R6, RZ, RZ, UR6 ;  /* 0x00000006ff067e24 */ /* 0x001fc6000f8e00ff */
[----:B------:R-:W-:Y:S04]  /*acd0*/  STL.128 [R1+0x190], R12 ;  /* 0x0001900c01007387 */ /* 0x000fe80000100c00 */
[----:B------:R0:W-:Y:S01]  /*ace0*/  STL.128 [R1+0x180], R4 ;  /* 0x0001800401007387 */ /* 0x0001e20000100c00 */
[----:B-1----:R-:W-:Y:S02]  /*acf0*/  IMAD.MOV.U32 R8, RZ, RZ, R52 ;  /* 0x000000ffff087224 */ /* 0x002fe400078e0034 */
[----:B------:R-:W-:Y:S02]  /*ad00*/  IMAD.MOV.U32 R9, RZ, RZ, R51 ;  /* 0x000000ffff097224 */ /* 0x000fe400078e0033 */
[----:B------:R-:W-:Y:S02]  /*ad10*/  IMAD.MOV.U32 R10, RZ, RZ, R49 ;  /* 0x000000ffff0a7224 */ /* 0x000fe400078e0031 */
[----:B------:R-:W-:-:S02]  /*ad20*/  IMAD.MOV.U32 R11, RZ, RZ, R50 ;  /* 0x000000ffff0b7224 */ /* 0x000fc400078e0032 */
[----:B0-----:R-:W-:Y:S02]  /*ad30*/  IMAD.MOV.U32 R6, RZ, RZ, R30 ;  /* 0x000000ffff067224 */ /* 0x001fe400078e001e */
[----:B------:R-:W-:Y:S01]  /*ad40*/  IMAD.MOV.U32 R7, RZ, RZ, R42 ;  /* 0x000000ffff077224 */ /* 0x000fe200078e002a */
[----:B------:R0:W-:Y:S01]  /*ad50*/  STL.128 [R1+0x1a0], R8 ;  /* 0x0001a00801007387 */ /* 0x0001e20000100c00 */
[----:B------:R-:W-:Y:S02]  /*ad60*/  IMAD.MOV.U32 R4, RZ, RZ, R2 ;  /* 0x000000ffff047224 */ /* 0x000fe400078e0002 */
[----:B0-----:R-:W-:Y:S02]  /*ad70*/  IMAD.MOV.U32 R8, RZ, RZ, R33 ;  /* 0x000000ffff087224 */ /* 0x001fe400078e0021 */
[----:B------:R-:W-:Y:S02]  /*ad80*/  IMAD.MOV.U32 R9, RZ, RZ, R46 ;  /* 0x000000ffff097224 */ /* 0x000fe400078e002e */
[----:B------:R-:W-:-:S02]  /*ad90*/  IMAD.MOV.U32 R10, RZ, RZ, R39 ;  /* 0x000000ffff0a7224 */ /* 0x000fc400078e0027 */
[----:B------:R-:W-:-:S05]  /*ada0*/  IMAD.MOV.U32 R11, RZ, RZ, R56 ;  /* 0x000000ffff0b7224 */ /* 0x000fca00078e0038 */
[----:B------:R0:W-:Y:S02]  /*adb0*/  STL.128 [R1+0x1c0], R8 ;  /* 0x0001c00801007387 */ /* 0x0001e40000100c00 */
[----:B0-----:R-:W-:Y:S02]  /*adc0*/  IMAD.MOV.U32 R8, RZ, RZ, R0 ;  /* 0x000000ffff087224 */ /* 0x001fe400078e0000 */
[----:B------:R-:W-:Y:S02]  /*add0*/  IMAD.MOV.U32 R9, RZ, RZ, R3 ;  /* 0x000000ffff097224 */ /* 0x000fe400078e0003 */
[----:B------:R-:W-:Y:S02]  /*ade0*/  IMAD.MOV.U32 R10, RZ, RZ, R34 ;  /* 0x000000ffff0a7224 */ /* 0x000fe400078e0022 */
[----:B------:R-:W-:Y:S02]  /*adf0*/  IMAD.MOV.U32 R11, RZ, RZ, R47 ;  /* 0x000000ffff0b7224 */ /* 0x000fe400078e002f */
[----:B------:R-:W-:-:S02]  /*ae00*/  IMAD.U32 R0, RZ, RZ, UR39 ;  /* 0x00000027ff007e24 */ /* 0x000fc4000f8e00ff */
[----:B------:R-:W-:Y:S01]  /*ae10*/  IMAD.U32 R3, RZ, RZ, UR5 ;  /* 0x00000005ff037e24 */ /* 0x000fe2000f8e00ff */
[----:B------:R0:W-:Y:S01]  /*ae20*/  STL.128 [R1+0x1d0], R8 ;  /* 0x0001d00801007387 */ /* 0x0001e20000100c00 */
[----:B------:R-:W-:Y:S02]  /*ae30*/  UIADD3 UR5, UR37, 0x150, URZ ;  /* 0x0000015025057890 */ /* 0x000fe4000fffe03f */
[----:B------:R-:W-:-:S05]  /*ae40*/  IMAD.MOV.U32 R5, RZ, RZ, R3 ;  /* 0x000000ffff057224 */ /* 0x000fca00078e0003 */
[----:B------:R-:W-:Y:S01]  /*ae50*/  STL.128 [R1+0x1b0], R4 ;  /* 0x0001b00401007387 */ /* 0x000fe20000100c00 */
[----:B0-----:R-:W-:Y:S02]  /*ae60*/  IMAD.MOV.U32 R8, RZ, RZ, R45 ;  /* 0x000000ffff087224 */ /* 0x001fe400078e002d */
[----:B------:R-:W-:Y:S02]  /*ae70*/  IMAD.MOV.U32 R9, RZ, RZ, R43 ;  /* 0x000000ffff097224 */ /* 0x000fe400078e002b */
[----:B------:R-:W-:Y:S02]  /*ae80*/  IMAD.MOV.U32 R10, RZ, RZ, R17 ;  /* 0x000000ffff0a7224 */ /* 0x000fe400078e0011 */
[----:B------:R-:W-:Y:S02]  /*ae90*/  IMAD.MOV.U32 R11, RZ, RZ, R16 ;  /* 0x000000ffff0b7224 */ /* 0x000fe400078e0010 */
[----:B------:R-:W-:Y:S02]  /*aea0*/  IMAD.MOV.U32 R16, RZ, RZ, R31 ;  /* 0x000000ffff107224 */ /* 0x000fe400078e001f */
[----:B------:R-:W-:Y:S01]  /*aeb0*/  IMAD.MOV.U32 R17, RZ, RZ, R48 ;  /* 0x000000ffff117224 */ /* 0x000fe200078e0030 */
[----:B------:R0:W-:Y:S04]  /*aec0*/  STL.128 [R1+0x1e0], R8 ;  /* 0x0001e00801007387 */ /* 0x0001e80000100c00 */
[----:B------:R1:W-:Y:S01]  /*aed0*/  STL.128 [R1+0x160], R16 ;  /* 0x0001601001007387 */ /* 0x0003e20000100c00 */
[----:B0-----:R-:W-:-:S02]  /*aee0*/  IMAD.MOV.U32 R10, RZ, RZ, R32 ;  /* 0x000000ffff0a7224 */ /* 0x001fc400078e0020 */
[----:B------:R-:W-:Y:S02]  /*aef0*/  IMAD.MOV.U32 R11, RZ, RZ, R36 ;  /* 0x000000ffff0b7224 */ /* 0x000fe400078e0024 */
[----:B------:R-:W-:Y:S02]  /*af00*/  IMAD.MOV.U32 R8, RZ, RZ, R21 ;  /* 0x000000ffff087224 */ /* 0x000fe400078e0015 */
[----:B------:R-:W-:Y:S02]  /*af10*/  IMAD.MOV.U32 R9, RZ, RZ, R0 ;  /* 0x000000ffff097224 */ /* 0x000fe400078e0000 */
[----:B------:R-:W-:-:S03]  /*af20*/  VIADD R0, R209, 0xffffffff ;  /* 0xffffffffd1007836 */ /* 0x000fc60000000000 */
[----:B------:R1:W-:Y:S04]  /*af30*/  STL.128 [R1+0x150], R8 ;  /* 0x0001500801007387 */ /* 0x0003e80000100c00 */
[----:B-1---5:R-:W-:Y:S05]  /*af40*/  CALL.REL.NOINC `($_ZN7cutlass13device_kernelIN5flash11enable_sm90INS1_16FlashAttnFwdSm90INS1_25CollectiveMainloopFwdSm90ILi2EN4cute5tupleIJNS5_1CILi1EEES8_S8_EEENS6_IJNS7_ILi128EEENS7_ILi96EEENS7_ILi64EEEEEELi256ENS_6half_tEfNS_4arch4Sm90ELb0ELb1ELb0ELb1ELb1ELb1ELb1ELb1ELb0ELb1ELb1ELb0EEENS1_21CollectiveEpilogueFwdINS6_IJSA_NS7_ILi256EEESB_EEES9_SE_SG_Li256ELb1ELb1ELb1ELb0EEENS1_36VarlenDynamicPersistentTileSchedulerILi128ELi96ELi256ELi128ELb1ELb1ELb1ELb1ELb0ELb1EEEEEEEEEvNT_6ParamsE$_ZZN5flash25CollectiveMainloopFwdSm90ILi2EN4cute5tupleIJNS1_1CILi1EEES4_S4_EEENS2_IJNS3_ILi128EEENS3_ILi96EEENS3_ILi64EEEEEELi256EN7cutlass6half_tEfNSA_4arch4Sm90ELb0ELb1ELb0ELb1ELb1ELb1ELb1ELb1ELb0ELb1ELb1ELb0EE3mmaINS_16FlashAttnFwdSm90ISE_NS_21CollectiveEpilogueFwdINS2_IJS6_NS3_ILi256EEES7_EEES5_SB_SD_Li256ELb1ELb1ELb1ELb0EEENS_36VarlenDynamicPersistentTileSchedulerILi128ELi96ELi256ELi128ELb1ELb1ELb1ELb1ELb0ELb1EEEE13SharedStorageENS1_6TensorINS1_11ArrayEngineIfLm128EEENS1_6LayoutINS2_IJNS2_IJNS3_ILi2EEEST_NS3_ILi32EEEEEES4_S4_EEENS2_IJNS2_IJS4_ST_NS3_ILi4EEEEEENS3_ILi0EEESZ_EEEEEEENS_7SoftmaxILi2ELi0EEEEEbRKNSE_6ParamsENSA_13PipelineAsyncILi2EEES19_RNSA_13PipelineStateILj2EEERT0_RT1_iRiRKNS_16SeqlenInfoQKNewKILb1ELb1EEENS2_IJiiiiEEERT_ENKUliT_T0_T1_E_clIZSF_ISO_S12_S14_EbS17_S19_S19_S1C_S1E_S1G_iS1H_S1L_S1M_S1O_EUlRS1P_iE0_NS3_ILb1EEES1W_EEDaiS1P_S1Q_S1R_) ;  /* 0x0000034c00b07944 */ /* 0x022fea0003c00000 */
[----:B------:R-:W2:Y:S01]  /*af50*/  LDL R4, [R1+0x50] ;  /* 0x0000500001047983 */ /* 0x000ea20000100800 */
[----:B------:R-:W0:Y:S08]  /*af60*/  LDC R0, c[0x0][0x448] ;  /* 0x00011200ff007b82 */ /* 0x000e300000000800 */
[----:B------:R-:W1:Y:S01]  /*af70*/  LDC.64 R2, c[0x0][0xad8] ;  /* 0x0002b600ff027b82 */ /* 0x000e620000000a00 */
[----:B0-----:R-:W-:-:S13]  /*af80*/  ISETP.NE.AND P0, PT, R0, 0x1, PT ;  /* 0x000000010000780c */ /* 0x001fda0003f05270 */
[----:B------:R-:W0:Y:S08]  /*af90*/  @P0 LDC R5, c[0x0][0x44c] ;  /* 0x00011300ff050b82 */ /* 0x000e300000000800 */
[----:B------:R-:W3:Y:S01]  /*afa0*/  @P0 LDC R7, c[0x0][0x450] ;  /* 0x00011400ff070b82 */ /* 0x000ee20000000800 */
[----:B--2---:R-:W-:-:S04]  /*afb0*/  IMAD.SHL.U32 R4, R4, 0x80, RZ ;  /* 0x0000008004047824 */ /* 0x004fc800078e00ff */
[----:B0-----:R-:W-:-:S04]  /*afc0*/  @P0 IMAD.HI.U32 R0, R4, R5, RZ ;  /* 0x0000000504000227 */ /* 0x001fc800078e00ff */
[----:B------:R-:W-:Y:S01]  /*afd0*/  IMAD.MOV.U32 R5, RZ, RZ, R4 ;  /* 0x000000ffff057224 */ /* 0x000fe200078e0004 */
[----:B---3--:R-:W-:Y:S01]  /*afe0*/  @P0 SHF.R.U32.HI R5, RZ, R7, R0 ;  /* 0x00000007ff050219 */ /* 0x008fe20000011600 */
[----:B------:R-:W-:Y:S01]  /*aff0*/  VIADD R0, R209, 0xfffffffe ;  /* 0xfffffffed1007836 */ /* 0x000fe20000000000 */
[----:B-1----:R-:W-:-:S03]  /*b000*/  ISETP.GE.AND P0, PT, R3, 0x1, PT ;  /* 0x000000010300780c */ /* 0x002fc60003f06270 */
[----:B------:R-:W-:-:S05]  /*b010*/  IMAD.IADD R7, R210, 0x1, R5 ;  /* 0x00000001d2077824 */ /* 0x000fca00078e0205 */
[----:B------:R-:W-:-:S05]  /*b020*/  IADD3 R2, R7, R2, RZ ;  /* 0x0000000207027210 */ /* 0x000fca0007ffe0ff */
[----:B------:R-:W-:Y:S05]  /*b030*/  @!P0 BRA `(.L_x_3963) ;  /* 0x0000000000488947 */ /* 0x000fea0003800000 */
        /* <DEDUP_REMOVED lines=11> */
.L_x_3965:
[----:B------:R-:W-:-:S13]  /*b0f0*/  ISETP.NE.AND P0, PT, R3, 0x1, PT ;  /* 0x000000010300780c */ /* 0x000fda0003f05270 */
[----:B------:R-:W0:Y:S02]  /*b100*/  @P0 LDC.64 R6, c[0x0][0xae0] ;  /* 0x0002b800ff060b82 */ /* 0x000e240000000a00 */
[----:B0-----:R-:W-:-:S05]  /*b110*/  @P0 IMAD.HI.U32 R6, R5, R6, RZ ;  /* 0x0000000605060227 */ /* 0x001fca00078e00ff */
[----:B------:R-:W-:-:S07]  /*b120*/  @P0 SHF.R.U32.HI R5, RZ, R7, R6 ;  /* 0x00000007ff050219 */ /* 0x000fce0000011606 */
.L_x_3966:
[----:B------:R-:W-:Y:S05]  /*b130*/  BSYNC B0 ;  /* 0x0000000000007941 */ /* 0x000fea0003800000 */
.L_x_3964:
[----:B------:R-:W-:-:S05]  /*b140*/  IMAD R3, R5, R3, R3 ;  /* 0x0000000305037224 */ /* 0x000fca00078e0203 */
[----:B------:R-:W-:-:S07]  /*b150*/  VIMNMX R2, R2, R3, PT ;  /* 0x0000000302027248 */ /* 0x000fce0003fe0100 */
.L_x_3963:
[----:B------:R-:W-:-:S05]  /*b160*/  IMAD.HI R2, R2, 0x2aaaaaab, RZ ;  /* 0x2aaaaaab02027827 */ /* 0x000fca00078e02ff */
[----:B------:R-:W-:-:S04]  /*b170*/  SHF.R.U32.HI R3, RZ, 0x1f, R2 ;  /* 0x0000001fff037819 */ /* 0x000fc80000011602 */
[----:B------:R-:W-:-:S04]  /*b180*/  LEA.HI.SX32 R3, R2, R3, 0x1c ;  /* 0x0000000302037211 */ /* 0x000fc800078fe2ff */
[----:B------:R-:W-:-:S04]  /*b190*/  VIMNMX R3, R202, R3, !PT ;  /* 0x00000003ca037248 */ /* 0x000fc80007fe0100 */
[----:B------:R-:W-:-:S13]  /*b1a0*/  ISETP.GE.AND P0, PT, R0, R3, PT ;  /* 0x000000030000720c */ /* 0x000fda0003f06270 */
[----:B------:R-:W-:Y:S05]  /*b1b0*/  @!P0 BRA `(.L_x_3967) ;  /* 0x000000ac000c8947 */ /* 0x000fea0003800000 */
.L_x_3996:
[----:B------:R-:W2:Y:S04]  /*b1c0*/  LDL R4, [R1+0x1f0] ;  /* 0x0001f00001047983 */ /* 0x000ea80000100800 */
[----:B0-----:R-:W3:Y:S01]  /*b1d0*/  LDL R2, [R1+0x1f8] ;  /* 0x0001f80001027983 */ /* 0x001ee20000100800 */
[----:B--2---:R-:W-:-:S05]  /*b1e0*/  VIADD R4, R4, 0x1 ;  /* 0x0000000104047836 */ /* 0x004fca0000000000 */
[----:B------:R-:W-:-:S13]  /*b1f0*/  ISETP.NE.AND P0, PT, R4, 0x2, PT ;  /* 0x000000020400780c */ /* 0x000fda0003f05270 */
[----:B------:R0:W5:Y:S04]  /*b200*/  @P0 LDL R6, [R1+0x1f4] ;  /* 0x0001f40001060983 */ /* 0x0001680000100800 */
[----:B------:R-:W2:Y:S01]  /*b210*/  @!P0 LDL R5, [R1+0x1f4] ;  /* 0x0001f40001058983 */ /* 0x000ea20000100800 */
[----:B---3--:R-:W-:-:S03]  /*b220*/  VIADD R2, R2, 0x1 ;  /* 0x0000000102027836 */ /* 0x008fc60000000000 */
[----:B------:R1:W-:Y:S04]  /*b230*/  STL [R1+0x1f0], R4 ;  /* 0x0001f00401007387 */ /* 0x0003e80000100800 */
[----:B------:R0:W-:Y:S04]  /*b240*/  STL [R1+0x1f8], R2 ;  /* 0x0001f80201007387 */ /* 0x0001e80000100800 */
[----:B------:R0:W-:Y:S01]  /*b250*/  @!P0 STL [R1+0x1f0], RZ ;  /* 0x0001f0ff01008387 */ /* 0x0001e20000100800 */
[----:B--2---:R-:W-:-:S05]  /*b260*/  @!P0 LOP3.LUT R6, R5, 0x1, RZ, 0x3c, !PT ;  /* 0x0000000105068812 */ /* 0x004fca00078e3cff */
[----:B------:R0:W-:Y:S04]  /*b270*/  @!P0 STL [R1+0x1f4], R6 ;  /* 0x0001f40601008387 */ /* 0x0001e80000100800 */
[----:B------:R-:W2:Y:S01]  /*b280*/  LD.E R5, desc[UR44][R18.64] ;  /* 0x0000002c12057980 */ /* 0x000ea2000c101900 */
[----:B------:R-:W-:Y:S05]  /*b290*/  YIELD ;  /* 0x0000000000007946 */ /* 0x000fea0003800000 */
[----:B------:R-:W-:Y:S01]  /*b2a0*/  BSSY B0, `(.L_x_3968) ;  /* 0x0000006000007945 */ /* 0x000fe20003800000 */
[----:B-1----:R-:W-:Y:S01]  /*b2b0*/  @!P0 IMAD.MOV.U32 R4, RZ, RZ, RZ ;  /* 0x000000ffff048224 */ /* 0x002fe200078e00ff */
[----:B--2---:R-:W-:-:S04]  /*b2c0*/  LOP3.LUT R5, R5, 0x1, RZ, 0xfc, !PT ;  /* 0x0000000105057812 */ /* 0x004fc800078efcff */
[----:B------:R-:W-:-:S13]  /*b2d0*/  ISETP.NE.AND P1, PT, R5, 0x3, PT ;  /* 0x000000030500780c */ /* 0x000fda0003f25270 */
[----:B0-----:R-:W-:Y:S05]  /*b2e0*/  @!P1 BRA `(.L_x_3969) ;  /* 0x0000000000049947 */ /* 0x001fea0003800000 */
[----:B------:R-:W-:Y:S01]  /*b2f0*/  BPT.TRAP 0x1 ;  /* 0x000000040000795c */ /* 0x000fe20000300000 */
.L_x_3969:
[----:B------:R-:W-:Y:S05]  /*b300*/  BSYNC B0 ;  /* 0x0000000000007941 */ /* 0x000fea0003800000 */
.L_x_3968:
[----:B------:R-:W2:Y:S01]  /*b310*/  LD.E.64 R8, desc[UR44][R18.64+0x18] ;  /* 0x0000182c12087980 */ /* 0x000ea2000c101b00 */
[----:B-----5:R-:W-:Y:S02]  /*b320*/  SHF.L.U32 R5, R6, 0x1f, RZ ;  /* 0x0000001f06057819 */ /* 0x020fe400000006ff */
[----:B--2---:R-:W-:-:S05]  /*b330*/  MOV R9, R8 ;  /* 0x0000000800097202 */ /* 0x004fca0000000f00 */
[----:B------:R-:W-:-:S04]  /*b340*/  IMAD R4, R4, 0x8, R9 ;  /* 0x0000000804047824 */ /* 0x000fc800078e0209 */
[----:B------:R0:W1:Y:S01]  /*b350*/  SYNCS.PHASECHK.TRANS64.TRYWAIT P0, [R4+URZ], R5 ;  /* 0x00000005040075a7 */ /* 0x000062000800017f */
[----:B------:R-:W2:Y:S04]  /*b360*/  LD.E R2, desc[UR44][R18.64] ;  /* 0x0000002c12027980 */ /* 0x000ea8000c101900 */
[----:B------:R0:W5:Y:S01]  /*b370*/  LDL.64 R6, [R1+0x1f0] ;  /* 0x0001f00001067983 */ /* 0x0001620000100a00 */
[----:B------:R-:W-:Y:S01]  /*b380*/  BSSY B0, `(.L_x_3970) ;  /* 0x0000005000007945 */ /* 0x000fe20003800000 */
[----:B--2---:R-:W-:-:S04]  /*b390*/  LOP3.LUT R2, R2, 0x1, RZ, 0xfc, !PT ;  /* 0x0000000102027812 */ /* 0x004fc800078efcff */
[----:B------:R-:W-:-:S13]  /*b3a0*/  ISETP.NE.AND P1, PT, R2, 0x3, PT ;  /* 0x000000030200780c */ /* 0x000fda0003f25270 */
[----:B01----:R-:W-:Y:S05]  /*b3b0*/  @!P1 BRA `(.L_x_3971) ;  /* 0x0000000000049947 */ /* 0x003fea0003800000 */
[----:B------:R-:W-:Y:S01]  /*b3c0*/  BPT.TRAP 0x1 ;  /* 0x000000040000795c */ /* 0x000fe20000300000 */
.L_x_3971:
[----:B------:R-:W-:Y:S05]  /*b3d0*/  BSYNC B0 ;  /* 0x0000000000007941 */ /* 0x000fea0003800000 */
.L_x_3970:
[----:B------:R-:W-:Y:S04]  /*b3e0*/  BSSY B0, `(.L_x_3972) ;  /* 0x0000008000007945 */ /* 0x000fe80003800000 */
[----:B------:R-:W-:Y:S05]  /*b3f0*/  @P0 BRA `(.L_x_3973) ;  /* 0x0000000000180947 */ /* 0x000fea0003800000 */
[----:B------:R-:W2:Y:S01]  /*b400*/  LD.E.64 R4, desc[UR44][R18.64+0x18] ;  /* 0x0000182c12047980 */ /* 0x000ea2000c101b00 */
[----:B-----5:R-:W-:Y:S02]  /*b410*/  SHF.L.U32 R7, R7, 0x1f, RZ ;  /* 0x0000001f07077819 */ /* 0x020fe400000006ff */
[----:B--2---:R-:W-:-:S05]  /*b420*/  MOV R5, R4 ;  /* 0x0000000400057202 */ /* 0x004fca0000000f00 */
[----:B------:R-:W-:-:S04]  /*b430*/  IMAD R2, R6, 0x8, R5 ;  /* 0x0000000806027824 */ /* 0x000fc800078e0205 */
[----:B------:R-:W0:Y:S02]  /*b440*/  SYNCS.PHASECHK.TRANS64.TRYWAIT P0, [R2+URZ], R7 ;  /* 0x00000007020075a7 */ /* 0x000e24000800017f */
[----:B0-----:R-:W-:Y:S05]  /*b450*/  @!P0 BRA `(.L_x_3974) ;  /* 0x000002f400348947 */ /* 0x001fea0003800000 */
.L_x_3973:
[----:B------:R-:W-:Y:S05]  /*b460*/  BSYNC B0 ;  /* 0x0000000000007941 */ /* 0x000fea0003800000 */
.L_x_3972:
[----:B------:R-:W2:Y:S04]  /*b470*/  LDL R15, [R1+0x1f0] ;  /* 0x0001f000010f7983 */ /* 0x000ea80000100800 */
[----:B------:R-:W2:Y:S01]  /*b480*/  LDL.64 R4, [R1+0x80] ;  /* 0x0000800001047983 */ /* 0x000ea20000100a00 */
[----:B------:R-:W-:Y:S05]  /*b490*/  WARPSYNC.ALL ;  /* 0x0000000000007948 */ /* 0x000fea0003800000 */
[----:B------:R1:W-:Y:S04]  /*b4a0*/  STL [R1+0x60], RZ ;  /* 0x000060ff01007387 */ /* 0x0003e80000100800 */
[----:B0----5:R-:W3:Y:S01]  /*b4b0*/  LD.E.64 R6, desc[UR44][R18.64+0x78] ;  /* 0x0000782c12067980 */ /* 0x021ee2000c101b00 */
[----:B------:R-:W-:-:S05]  /*b4c0*/  IMAD.MOV.U32 R2, RZ, RZ, 0x1 ;  /* 0x00000001ff027424 */ /* 0x000fca00078e00ff */
[----:B------:R1:W-:Y:S04]  /*b4d0*/  STL [R1+0x60], R2 ;  /* 0x0000600201007387 */ /* 0x0003e80000100800 */
[----:B------:R-:W4:Y:S04]  /*b4e0*/  LD.E.64 R8, desc[UR44][R18.64+0x78] ;  /* 0x0000782c12087980 */ /* 0x000f28000c101b00 */
[----:B------:R1:W-:Y:S04]  /*b4f0*/  STL [R1+0x60], R2 ;  /* 0x0000600201007387 */ /* 0x0003e80000100800 */
[----:B------:R-:W4:Y:S01]  /*b500*/  LD.E.64 R10, desc[UR44][R18.64+0x78] ;  /* 0x0000782c120a7980 */ /* 0x000f22000c101b00 */
[----:B--2---:R-:W-:Y:S01]  /*b510*/  IMAD R4, R15, 0x300, R4 ;  /* 0x000003000f047824 */ /* 0x004fe200078e0204 */
[----:B------:R-:W-:-:S02]  /*b520*/  R2UR UR7, R5 ;  /* 0x00000000050772ca */ /* 0x000fc400000e0000 */
[----:B------:R1:W-:Y:S02]  /*b530*/  STL [R1+0x60], R2 ;  /* 0x0000600201007387 */ /* 0x0003e40000100800 */
[----:B------:R-:W-:Y:S02]  /*b540*/  R2UR UR6, R4 ;  /* 0x00000000040672ca */ /* 0x000fe400000e0000 */
[----:B------:R-:W2:Y:S01]  /*b550*/  LD.E.64 R12, desc[UR44][R18.64+0x78] ;  /* 0x0000782c120c7980 */ /* 0x000ea2000c101b00 */
[----:B------:R-:W-:-:S03]  /*b560*/  WARPGROUP.ARRIVE ;  /* 0x00000000000079c5 */ /* 0x000fc60000000000 */
[----:B------:R1:W-:Y:S01]  /*b570*/  STL [R1+0x60], R2 ;  /* 0x0000600201007387 */ /* 0x0003e20000100800 */
[----:B------:R-:W-:Y:S02]  /*b580*/  VIADD R14, R4, 0x2 ;  /* 0x00000002040e7836 */ /* 0x000fe40000000000 */
[----:B------:R-:W-:Y:S01]  /*b590*/  IMAD.MOV.U32 R15, RZ, RZ, R5 ;  /* 0x000000ffff0f7224 */ /* 0x000fe200078e0005 */
[----:B---3--:R-:W-:Y:S02]  /*b5a0*/  R2UR UR4, R6 ;  /* 0x00000000060472ca */ /* 0x008fe400000e0000 */
[----:B------:R-:W-:Y:S02]  /*b5b0*/  R2UR UR5, R7 ;  /* 0x00000000070572ca */ /* 0x000fe400000e0000 */
[----:B------:R1:W5:Y:S11]  /*b5c0*/  LDL.64 R6, [R1+0x1f0] ;  /* 0x0001f00001067983 */ /* 0x0003760000100a00 */
[----:B------:R-:W-:Y:S01]  /*b5d0*/  HGMMA.64x96x16.F32 R24, gdesc[UR4], RZ, !UPT, gsb0 ;  /* 0x01600000041879f0 */ /* 0x000fe2000c0008ff */
[----:B----4-:R-:W-:Y:S01]  /*b5e0*/  VIADD R8, R8, 0x2 ;  /* 0x0000000208087836 */ /* 0x010fe20000000000 */
        /* <DEDUP_REMOVED lines=31> */
[----:B-1----:R-:W-:Y:S05]  /*b7e0*/  @!P0 BRA `(.L_x_3976) ;  /* 0x0000000000048947 */ /* 0x002fea0003800000 */
[----:B------:R-:W-:Y:S01]  /*b7f0*/  BPT.TRAP 0x1 ;  /* 0x000000040000795c */ /* 0x000fe20000300000 */
.L_x_3976:
[----:B------:R-:W-:Y:S05]  /*b800*/  BSYNC B0 ;  /* 0x0000000000007941 */ /* 0x000fea0003800000 */
.L_x_3975:
        /* <DEDUP_REMOVED lines=11> */
.L_x_3978:
[----:B------:R-:W-:Y:S05]  /*b8c0*/  BSYNC B0 ;  /* 0x0000000000007941 */ /* 0x000fea0003800000 */
.L_x_3977:
[----:B------:R-:W-:Y:S04]  /*b8d0*/  BSSY B0, `(.L_x_3979) ;  /* 0x0000007000007945 */ /* 0x000fe80003800000 */
[----:B------:R-:W-:Y:S05]  /*b8e0*/  @P0 BRA `(.L_x_3980) ;  /* 0x0000000000140947 */ /* 0x000fea0003800000 */
[----:B------:R-:W2:Y:S02]  /*b8f0*/  LD.E.64 R4, desc[UR44][R18.64+0x40] ;  /* 0x0000402c12047980 */ /* 0x000ea4000c101b00 */
[----:B--2---:R-:W-:-:S05]  /*b900*/  MOV R5, R4 ;  /* 0x0000000400057202 */ /* 0x004fca0000000f00 */
[----:B------:R-:W-:-:S04]  /*b910*/  IMAD R6, R6, 0x8, R5 ;  /* 0x0000000806067824 */ /* 0x000fc800078e0205 */
[----:B------:R-:W0:Y:S02]  /*b920*/  SYNCS.PHASECHK.TRANS64.TRYWAIT P0, [R6+URZ], R7 ;  /* 0x00000007060075a7 */ /* 0x000e24000800017f */
[----:B0-----:R-:W-:Y:S05]  /*b930*/  @!P0 BRA `(.L_x_3981) ;  /* 0x000002f000108947 */ /* 0x001fea0003800000 */
.L_x_3980:
[----:B------:R-:W-:Y:S05]  /*b940*/  BSYNC B0 ;  /* 0x0000000000007941 */ /* 0x000fea0003800000 */
.L_x_3979:
        /* <DEDUP_REMOVED lines=163> */
[----:B------:R-:W-:Y:S01]  /*c380*/  R2UR UR4, R10 ;  /* 0x000000000a0472ca */ /* 0x000fe200000e0000 */
[----:B------:R-:W-:Y:S01]  /*c390*/  VIADD R8, R8, 0xc06 ;  /* 0x00000c0608087836 */ /* 0x000fe20000000000 */
[----:B------:R-:W-:Y:S01]  /*c3a0*/  R2UR UR7, R7 ;  /* 0x00000000070772ca */ /* 0x000fe200000e0000 */
[----:B------:R-:W-:Y:S01]  /*c3b0*/  VIADD R4, R4, 0x906 ;  /* 0x0000090604047836 */ /* 0x000fe20000000000 */
[----:B------:R-:W-:Y:S01]  /*c3c0*/  R2UR UR5, R11 ;  /* 0x000000000b0572ca */ /* 0x000fe200000e0000 */
[----:B------:R-:W0:Y:S01]  /*c3d0*/  S2R R16, SR_TID.X ;  /* 0x0000000000107919 */ /* 0x000e220000002100 */
[----:B------:R1:W-:Y:S01]  /*c3e0*/  STL [R1+0x70], R2 ;  /* 0x0000700201007387 */ /* 0x0003e20000100800 */
[----:B------:R-:W-:-:S02]  /*c3f0*/  WARPGROUP.DEPBAR.LE gsb0, 0x0 ;  /* 0x00008000000079c5 */ /* 0x000fc40000010000 */
[----:B------:R-:W-:Y:S01]  /*c400*/  WARPGROUP.ARRIVE ;  /* 0x00000000000079c5 */ /* 0x000fe20000000000 */
[----:B------:R1:W5:Y:S07]  /*c410*/  LDL R6, [R1+0x1f0] ;  /* 0x0001f00001067983 */ /* 0x00036e0000100800 */
[----:B------:R-:W-:Y:S01]  /*c420*/  HGMMA.64x96x16.F32 R24, gdesc[UR4], R24, gsb0 ;  /* 0x01600000041879f0 */ /* 0x000fe20008000818 */
[----:B------:R-:W-:Y:S02]  /*c430*/  R2UR UR4, R8 ;  /* 0x00000000080472ca */ /* 0x000fe400000e0000 */
[----:B------:R-:W-:-:S02]  /*c440*/  R2UR UR5, R9 ;  /* 0x00000000090572ca */ /* 0x000fc400000e0000 */
[----:B------:R-:W-:Y:S02]  /*c450*/  R2UR UR6, R4 ;  /* 0x00000000040672ca */ /* 0x000fe400000e0000 */
[----:B------:R-:W-:Y:S01]  /*c460*/  R2UR UR7, R5 ;  /* 0x00000000050772ca */ /* 0x000fe200000e0000 */
[----:B------:R1:W-:Y:S04]  /*c470*/  STL [R1+0x70], R2 ;  /* 0x0000700201007387 */ /* 0x0003e80000100800 */
[----:B------:R1:W-:Y:S01]  /*c480*/  STL [R1+0x70], R2 ;  /* 0x0000700201007387 */ /* 0x0003e20000100800 */
[----:B------:R-:W-:Y:S02]  /*c490*/  WARPGROUP.DEPBAR.LE gsb0, 0x0 ;  /* 0x00008000000079c5 */ /* 0x000fe40000010000 */
[----:B------:R-:W-:-:S06]  /*c4a0*/  WARPGROUP.ARRIVE ;  /* 0x00000000000079c5 */ /* 0x000fcc0000000000 */
[----:B------:R-:W-:Y:S01]  /*c4b0*/  HGMMA.64x96x16.F32 R24, gdesc[UR4], R24, gsb0 ;  /* 0x01600000041879f0 */ /* 0x000fe20008000818 */
[----:B------:R1:W-:Y:S01]  /*c4c0*/  STL [R1+0x70], R2 ;  /* 0x0000700201007387 */ /* 0x0003e20000100800 */
[----:B0-----:R-:W-:-:S03]  /*c4d0*/  SHF.R.U32.HI R103, RZ, 0x7, R16 ;  /* 0x00000007ff677819 */ /* 0x001fc60000011610 */
[----:B------:R1:W-:Y:S04]  /*c4e0*/  STL [R1+0x70], R2 ;  /* 0x0000700201007387 */ /* 0x0003e80000100800 */
[----:B------:R1:W-:Y:S04]  /*c4f0*/  STL [R1+0x70], R2 ;  /* 0x0000700201007387 */ /* 0x0003e80000100800 */
[----:B------:R1:W-:Y:S01]  /*c500*/  STL [R1+0x70], R2 ;  /* 0x0000700201007387 */ /* 0x0003e20000100800 */
[----:B------:R-:W-:-:S03]  /*c510*/  IADD3 R5, -R103, 0xb, RZ ;  /* 0x0000000b67057810 */ /* 0x000fc60007ffe1ff */
        /* <DEDUP_REMOVED lines=11> */
[----:B------:R-:W2:Y:S01]  /*c5d0*/  LD.E R4, desc[UR44][R18.64] ;  /* 0x0000002c12047980 */ /* 0x000ea2000c101900 */
[----:B------:R-:W-:Y:S01]  /*c5e0*/  BSSY B0, `(.L_x_3982) ;  /* 0x0000005000007945 */ /* 0x000fe20003800000 */
[----:B--2---:R-:W-:-:S04]  /*c5f0*/  LOP3.LUT R4, R4, 0x1, RZ, 0xfc, !PT ;  /* 0x0000000104047812 */ /* 0x004fc800078efcff */
[----:B------:R-:W-:-:S13]  /*c600*/  ISETP.NE.AND P0, PT, R4, 0x3, PT ;  /* 0x000000030400780c */ /* 0x000fda0003f05270 */
[----:B-1----:R-:W-:Y:S05]  /*c610*/  @!P0 BRA `(.L_x_3983) ;  /* 0x0000000000048947 */ /* 0x002fea0003800000 */
[----:B------:R-:W-:Y:S01]  /*c620*/  BPT.TRAP 0x1 ;  /* 0x000000040000795c */ /* 0x000fe20000300000 */
.L_x_3983:
[----:B------:R-:W-:Y:S05]  /*c630*/  BSYNC B0 ;  /* 0x0000000000007941 */ /* 0x000fea0003800000 */
.L_x_3982:
[----:B------:R-:W2:Y:S04]  /*c640*/  LD.E.64 R4, desc[UR44][R18.64+0x20] ;  /* 0x0000202c12047980 */ /* 0x000ea8000c101b00 */
[----:B------:R-:W3:Y:S01]  /*c650*/  LD.E R7, desc[UR44][R18.64+0xc] ;  /* 0x00000c2c12077980 */ /* 0x000ee2000c101900 */
[----:B--2---:R-:W-:-:S05]  /*c660*/  MOV R5, R4 ;  /* 0x0000000400057202 */ /* 0x004fca0000000f00 */
[----:B-----5:R-:W-:-:S05]  /*c670*/  IMAD R6, R6, 0x8, R5 ;  /* 0x0000000806067824 */ /* 0x020fca00078e0205 */
[----:B---3--:R-:W-:-:S04]  /*c680*/  PRMT R6, R7, 0x654, R6 ;  /* 0x0000065407067816 */ /* 0x008fc80000000006 */
[----:B------:R0:W-:Y:S01]  /*c690*/  SYNCS.ARRIVE.TRANS64.RED.A1T0 RZ, [R6+URZ], RZ ;  /* 0x000000ff06ff79a7 */ /* 0x0001e2000810043f */
[----:B------:R-:W2:Y:S04]  /*c6a0*/  LDL R75, [R1+0x11c] ;  /* 0x00011c00014b7983 */ /* 0x000ea80000100800 */
[----:B------:R-:W3:Y:S04]  /*c6b0*/  LDL R73, [R1+0x50] ;  /* 0x0000500001497983 */ /* 0x000ee80000100800 */
[----:B------:R-:W4:Y:S04]  /*c6c0*/  LDL.64 R12, [R1+0x140] ;  /* 0x00014000010c7983 */ /* 0x000f280000100a00 */
[----:B------:R-:W4:Y:S04]  /*c6d0*/  LDL R74, [R1+0x148] ;  /* 0x00014800014a7983 */ /* 0x000f280000100800 */
[----:B------:R-:W4:Y:S04]  /*c6e0*/  LDL.128 R8, [R1+0x130] ;  /* 0x0001300001087983 */ /* 0x000f280000100c00 */
[----:B0-----:R-:W4:Y:S01]  /*c6f0*/  LDL.128 R4, [R1+0x120] ;  /* 0x0001200001047983 */ /* 0x001f220000100c00 */
[----:B------:R-:W-:Y:S01]  /*c700*/  BSSY B0, `(.L_x_3984) ;  /* 0x0000040000007945 */ /* 0x000fe20003800000 */
[----:B--2---:R-:W-:-:S04]  /*c710*/  SHF.R.S32.HI R14, RZ, 0x1f, R75 ;  /* 0x0000001fff0e7819 */ /* 0x004fc8000001144b */
[----:B------:R-:W-:-:S04]  /*c720*/  LEA.HI R15, R14, R75, RZ, 0x7 ;  /* 0x0000004b0e0f7211 */ /* 0x000fc800078f38ff */
[----:B------:R-:W-:-:S05]  /*c730*/  LOP3.LUT R16, R15, 0xffffff80, RZ, 0xc0, !PT ;  /* 0xffffff800f107812 */ /* 0x000fca00078ec0ff */
[----:B------:R-:W-:-:S05]  /*c740*/  IMAD.IADD R16, R75, 0x1, -R16 ;  /* 0x000000014b107824 */ /* 0x000fca00078e0a10 */
[----:B------:R-:W-:Y:S02]  /*c750*/  SHF.R.S32.HI R17, RZ, 0x1f, R16 ;  /* 0x0000001fff117819 */ /* 0x000fe40000011410 */
[----:B------:R-:W-:Y:S02]  /*c760*/  LEA.HI R14, R14, R75, RZ, 0x2 ;  /* 0x0000004b0e0e7211 */ /* 0x000fe400078f10ff */
[CC--:B------:R-:W-:Y:S02]  /*c770*/  LEA.HI R20, R17.reuse, R16.reuse, RZ, 0x2 ;  /* 0x0000001011147211 */ /* 0x0c0fe400078f10ff */
[----:B------:R-:W-:Y:S02]  /*c780*/  LEA.HI R17, R17, R16, RZ, 0x5 ;  /* 0x0000001011117211 */ /* 0x000fe400078f28ff */
[--C-:B------:R-:W-:Y:S02]  /*c790*/  SHF.R.S32.HI R21, RZ, 0x2, R20.reuse ;  /* 0x00000002ff157819 */ /* 0x100fe40000011414 */
[----:B------:R-:W-:-:S02]  /*c7a0*/  SHF.R.S32.HI R72, RZ, 0x1f, R20 ;  /* 0x0000001fff487819 */ /* 0x000fc40000011414 */
[----:B------:R-:W-:Y:S02]  /*c7b0*/  LOP3.LUT R78, R14, 0xfffffffc, RZ, 0xc0, !PT ;  /* 0xfffffffc0e4e7812 */ /* 0x000fe400078ec0ff */
[----:B------:R-:W-:Y:S02]  /*c7c0*/  LEA.HI R72, R72, R21, RZ, 0x3 ;  /* 0x0000001548487211 */ /* 0x000fe400078f18ff */
[----:B------:R-:W-:Y:S01]  /*c7d0*/  SHF.R.S32.HI R76, RZ, 0x7, R15 ;  /* 0x00000007ff4c7819 */ /* 0x000fe2000001140f */
[----:B------:R-:W-:Y:S01]  /*c7e0*/  IMAD.IADD R78, R75, 0x1, -R78 ;  /* 0x000000014b4e7824 */ /* 0x000fe200078e0a4e */
[----:B------:R-:W-:Y:S02]  /*c7f0*/  SHF.R.S32.HI R14, RZ, 0x5, R17 ;  /* 0x00000005ff0e7819 */ /* 0x000fe40000011411 */
[----:B------:R-:W-:Y:S02]  /*c800*/  LOP3.LUT R72, R72, 0xfffffff8, RZ, 0xc0, !PT ;  /* 0xfffffff848487812 */ /* 0x000fe400078ec0ff */
[----:B------:R-:W-:Y:S01]  /*c810*/  LEA.HI R15, R15, R76, RZ, 0x1 ;  /* 0x0000004c0f0f7211 */ /* 0x000fe200078f08ff */
[----:B---3--:R-:W-:Y:S01]  /*c820*/  IMAD R73, R73, 0x8, R14 ;  /* 0x0000000849497824 */ /* 0x008fe200078e020e */
[----:B------:R-:W-:Y:S01]  /*c830*/  LEA.HI R14, R78, R78, RZ, 0x1 ;  /* 0x0000004e4e0e7211 */ /* 0x000fe200078f08ff */
[----:B------:R-:W-:Y:S01]  /*c840*/  IMAD.IADD R72, R21, 0x1, -R72 ;  /* 0x0000000115487824 */ /* 0x000fe200078e0a48 */
[----:B------:R-:W-:-:S02]  /*c850*/  LOP3.LUT R15, R15, 0x3fffffe, RZ, 0xc0, !PT ;  /* 0x03fffffe0f0f7812 */ /* 0x000fc400078ec0ff */
[----:B------:R-:W-:Y:S01]  /*c860*/  LOP3.LUT R17, R14, 0x1ffffffe, RZ, 0xc0, !PT ;  /* 0x1ffffffe0e117812 */ /* 0x000fe200078ec0ff */
[----:B------:R-:W-:Y:S01]  /*c870*/  IMAD.U32 R72, R73, 0x10, R72 ;  /* 0x0000001049487824 */ /* 0x000fe200078e0048 */
[----:B----4-:R-:W-:Y:S01]  /*c880*/  ISETP.NE.AND P0, PT, R12, 0x1, PT ;  /* 0x000000010c00780c */ /* 0x010fe20003f05270 */
[----:B------:R-:W-:Y:S02]  /*c890*/  IMAD.IADD R15, R76, 0x1, -R15 ;  /* 0x000000014c0f7824 */ /* 0x000fe400078e0a0f */
        /* <DEDUP_REMOVED lines=14> */
[----:B------:R-:W-:-:S04]  /*c980*/  IMAD R21, R0, -0x60, R8 ;  /* 0xffffffa000157824 */ /* 0x000fc800078e0208 */
[C---:B------:R-:W-:Y:S02]  /*c990*/  IMAD.IADD R15, R16.reuse, 0x1, R7 ;  /* 0x00000001100f7824 */ /* 0x040fe400078e0207 */
[----:B------:R-:W-:Y:S02]  /*c9a0*/  IMAD.IADD R17, R16, 0x1, R13 ;  /* 0x0000000110117824 */ /* 0x000fe400078e020d */
[----:B------:R-:W-:Y:S02]  /*c9b0*/  VIADD R73, R12, 0xffffffff ;  /* 0xffffffff0c497836 */ /* 0x000fe40000000000 */
        /* <DEDUP_REMOVED lines=13> */
.L_x_3987:
[----:B------:R-:W-:-:S13]  /*ca90*/  ISETP.NE.AND P0, PT, R9, 0x1, PT ;  /* 0x000000010900780c */ /* 0x000fda0003f05270 */
[----:B------:R-:W-:-:S05]  /*caa0*/  @P0 IMAD.HI.U32 R12, R8, R10, RZ ;  /* 0x0000000a080c0227 */ /* 0x000fca00078e00ff */
[----:B------:R-:W-:-:S07]  /*cab0*/  @P0 SHF.R.U32.HI R8, RZ, R11, R12 ;  /* 0x0000000bff080219 */ /* 0x000fce000001160c */
.L_x_3988:
[----:B------:R-:W-:Y:S05]  /*cac0*/  BSYNC B1 ;  /* 0x0000000000017941 */ /* 0x000fea0003800000 */
.L_x_3986:
[----:B------:R-:W-:-:S05]  /*cad0*/  IMAD R8, R8, R9, R73 ;  /* 0x0000000908087224 */ /* 0x000fca00078e0249 */
[----:B------:R-:W-:Y:S02]  /*cae0*/  VIMNMX R7, R7, R8, !PT ;  /* 0x0000000807077248 */ /* 0x000fe40007fe0100 */
[----:B------:R-:W-:-:S07]  /*caf0*/  VIADDMNMX R6, R8, R9, R6, PT ;  /* 0x0000000908067246 */ /* 0x000fce0003800106 */
.L_x_3985:
[----:B------:R-:W-:Y:S05]  /*cb00*/  BSYNC B0 ;  /* 0x0000000000007941 */ /* 0x000fea0003800000 */
.L_x_3984:
[C---:B------:R-:W-:Y:S01]  /*cb10*/  ISETP.GE.AND P0, PT, R21.reuse, 0x2, PT ;  /* 0x000000021500780c */ /* 0x040fe20003f06270 */
[----:B------:R-:W0:Y:S01]  /*cb20*/  SHFL.IDX PT, R14, R14, 0x1, 0x1c1f ;  /* 0x003c1f000e0e7f89 */ /* 0x000e2200000e0000 */
[----:B------:R-:W-:Y:S01]  /*cb30*/  ISETP.GE.AND P2, PT, R21, 0xa, PT ;  /* 0x0000000a1500780c */ /* 0x000fe20003f46270 */
[----:B------:R-:W-:Y:S01]  /*cb40*/  BSSY B0, `(.L_x_3989) ;  /* 0x0000086000007945 */ /* 0x000fe20003800000 */
[----:B------:R-:W-:Y:S02]  /*cb50*/  P2R R8, PR, RZ, 0x1 ;  /* 0x00000001ff087803 */ /* 0x000fe40000000000 */
[----:B------:R-:W-:Y:S02]  /*cb60*/  ISETP.GT.AND P0, PT, R7, 0x1, !P0 ;  /* 0x000000010700780c */ /* 0x000fe40004704270 */
[----:B------:R-:W-:Y:S02]  /*cb70*/  ISETP.GE.AND P1, PT, R21, 0x9, PT ;  /* 0x000000091500780c */ /* 0x000fe40003f26270 */
[----:B------:R-:W-:-:S02]  /*cb80*/  ISETP.LT.OR P0, PT, R6, 0x2, P0 ;  /* 0x000000020600780c */ /* 0x000fc40000701670 */
[----:B------:R-:W-:Y:S02]  /*cb90*/  P2R R75, PR, RZ, 0x2 ;  /* 0x00000002ff4b7803 */ /* 0x000fe40000000000 */
[----:B------:R-:W-:Y:S02]  /*cba0*/  FSEL R88, R25, -INF , !P0 ;  /* 0xff80000019587808 */ /* 0x000fe40004000000 */
[C---:B------:R-:W-:Y:S02]  /*cbb0*/  ISETP.GT.AND P0, PT, R7.reuse, 0x9, !P2 ;  /* 0x000000090700780c */ /* 0x040fe40005704270 */
[----:B------:R-:W-:Y:S02]  /*cbc0*/  P2R R25, PR, RZ, 0x4 ;  /* 0x00000004ff197803 */ /* 0x000fe40000000000 */
[----:B------:R-:W-:Y:S02]  /*cbd0*/  ISETP.LT.OR P0, PT, R6, 0xa, P0 ;  /* 0x0000000a0600780c */ /* 0x000fe40000701670 */
[----:B------:R-:W-:-:S02]  /*cbe0*/  ISETP.GT.AND P1, PT, R7, 0x8, !P1 ;  /* 0x000000080700780c */ /* 0x000fc40004f24270 */
[----:B------:R-:W-:Y:S01]  /*cbf0*/  ISETP.GE.AND P2, PT, R21, 0x11, PT ;  /* 0x000000111500780c */ /* 0x000fe20003f46270 */
[--C-:B0-----:R-:W-:Y:S01]  /*cc00*/  IMAD.IADD R12, R15, 0x1, R14.reuse ;  /* 0x000000010f0c7824 */ /* 0x101fe200078e020e */
[----:B------:R-:W-:Y:S01]  /*cc10*/  FSEL R86, R29, -INF , !P0 ;  /* 0xff8000001d567808 */ /* 0x000fe20004000000 */
[----:B------:R-:W-:Y:S01]  /*cc20*/  IMAD.IADD R13, R17, 0x1, R14 ;  /* 0x00000001110d7824 */ /* 0x000fe200078e020e */
[----:B------:R-:W-:Y:S02]  /*cc30*/  ISETP.LT.OR P1, PT, R6, 0x9, P1 ;  /* 0x000000090600780c */ /* 0x000fe40000f21670 */
[----:B------:R-:W-:Y:S02]  /*cc40*/  ISETP.GT.AND P0, PT, R7, 0x10, !P2 ;  /* 0x000000100700780c */ /* 0x000fe40005704270 */
[----:B------:R-:W-:Y:S02]  /*cc50*/  FSEL R162, R28, -INF , !P1 ;  /* 0xff8000001ca27808 */ /* 0x000fe40004800000 */
        /* <DEDUP_REMOVED lines=25> */
[C---:B------:R-:W-:Y:S02]  /*cdf0*/  ISETP.LT.OR P0, PT, R6.reuse, 0x22, P0 ;  /* 0x000000220600780c */ /* 0x040fe40000701670 */
        /* <DEDUP_REMOVED lines=40> */
[----:B------:R-:W-:-:S02]  /*d080*/  P2R R29, PR, RZ, 0x4 ;  /* 0x00000004ff1d7803 */ /* 0x000fc40000000000 */
        /* <DEDUP_REMOVED lines=42> */
.L_x_3992:
[----:B------:R-:W-:-:S13]  /*d330*/  ISETP.NE.AND P6, PT, R9, 0x1, PT ;  /* 0x000000010900780c */ /* 0x000fda0003fc5270 */
[----:B------:R-:W-:-:S05]  /*d340*/  @P6 IMAD.HI.U32 R10, R4, R10, RZ ;  /* 0x0000000a040a6227 */ /* 0x000fca00078e00ff */
[----:B------:R-:W-:-:S07]  /*d350*/  @P6 SHF.R.U32.HI R4, RZ, R11, R10 ;  /* 0x0000000bff046219 */ /* 0x000fce000001160a */
.L_x_3993:
[----:B------:R-:W-:Y:S05]  /*d360*/  BSYNC B1 ;  /* 0x0000000000017941 */ /* 0x000fea0003800000 */
.L_x_3991:
[----:B------:R-:W-:-:S05]  /*d370*/  IMAD R4, R4, R9, R73 ;  /* 0x0000000904047224 */ /* 0x000fca00078e0249 */
[----:B------:R-:W-:Y:S02]  /*d380*/  VIADDMNMX R12, R4, R9, R12, PT ;  /* 0x00000009040c7246 */ /* 0x000fe4000380010c */
[----:B------:R-:W-:-:S07]  /*d390*/  VIMNMX R13, R13, R4, !PT ;  /* 0x000000040d0d7248 */ /* 0x000fce0007fe0100 */
.L_x_3990:
[----:B------:R-:W-:Y:S05]  /*d3a0*/  BSYNC B0 ;  /* 0x0000000000007941 */ /* 0x000fea0003800000 */
.L_x_3989:
        /* <DEDUP_REMOVED lines=41> */
[----:B------:R-:W-:Y:S02]  /*d640*/  ISETP.NE.AND P5, PT, R41, RZ, PT ;  /* 0x000000ff2900720c */ /* 0x000fe40003fa5270 */
[C---:B------:R-:W-:Y:S01]  /*d650*/  ISETP.GT.AND P0, PT, R13.reuse, 0x48, !P0 ;  /* 0x000000480d00780c */ /* 0x040fe20004704270 */
[----:B------:R-:W3:Y:S01]  /*d660*/  LDL R41, [R1+0x230] ;  /* 0x0002300001297983 */ /* 0x000ee20000100800 */
        /* <DEDUP_REMOVED lines=28> */
[----:B--2---:R-:W-:Y:S02]  /*d830*/  FMNMX.FTZ R4, R160, R6, !PT ;  /* 0x00000006a0047209 */ /* 0x004fe40007810000 */
[----:B------:R-:W-:Y:S02]  /*d840*/  ISETP.LT.OR P5, PT, R12, 0x42, P5 ;  /* 0x000000420c00780c */ /* 0x000fe40002fa1670 */
[----:B------:R-:W-:Y:S02]  /*d850*/  FMNMX.FTZ R4, R88, R4, !PT ;  /* 0x0000000458047209 */ /* 0x000fe40007810000 */
[----:B------:R-:W-:-:S02]  /*d860*/  FSEL R59, R59, -INF , !P5 ;  /* 0xff8000003b3b7808 */ /* 0x000fc40006800000 */
[----:B------:R-:W-:Y:S02]  /*d870*/  FMNMX.FTZ R4, R162, R4, !PT ;  /* 0x00000004a2047209 */ /* 0x000fe40007810000 */
[C---:B------:R-:W-:Y:S02]  /*d880*/  ISETP.GT.AND P1, PT, R13.reuse, 0x49, !P1 ;  /* 0x000000490d00780c */ /* 0x040fe40004f24270 */
[----:B------:R-:W-:Y:S02]  /*d890*/  FMNMX.FTZ R4, R86, R4, !PT ;  /* 0x0000000456047209 */ /* 0x000fe40007810000 */
[----:B------:R-:W-:Y:S02]  /*d8a0*/  ISETP.LT.OR P0, PT, R12, 0x49, P0 ;  /* 0x000000490c00780c */ /* 0x000fe40000701670 */
[----:B------:R-:W-:Y:S02]  /*d8b0*/  FMNMX.FTZ R4, R76, R4, !PT ;  /* 0x000000044c047209 */ /* 0x000fe40007810000 */
[----:B------:R-:W-:-:S02]  /*d8c0*/  ISETP.GT.AND P2, PT, R13, 0x50, !P2 ;  /* 0x000000500d00780c */ /* 0x000fc40005744270 */
[----:B------:R-:W-:Y:S02]  /*d8d0*/  FMNMX.FTZ R4, R20, R4, !PT ;  /* 0x0000000414047209 */ /* 0x000fe40007810000 */
[----:B------:R-:W-:Y:S02]  /*d8e0*/  ISETP.GT.AND P3, PT, R13, 0x51, !P3 ;  /* 0x000000510d00780c */ /* 0x000fe40005f64270 */
[----:B------:R-:W-:Y:S02]  /*d8f0*/  FMNMX.FTZ R4, R78, R4, !PT ;  /* 0x000000044e047209 */ /* 0x000fe40007810000 */
[----:B------:R-:W-:Y:S02]  /*d900*/  ISETP.NE.AND P6, PT, R21, RZ, PT ;  /* 0x000000ff1500720c */ /* 0x000fe40003fc5270 */
[----:B------:R-:W-:-:S04]  /*d910*/  FMNMX.FTZ R4, R84, R4, !PT ;  /* 0x0000000454047209 */ /* 0x000fc80007810000 */
[----:B------:R-:W-:-:S04]  /*d920*/  FMNMX.FTZ R4, R72, R4, !PT ;  /* 0x0000000448047209 */ /* 0x000fc80007810000 */
[----:B------:R-:W-:-:S04]  /*d930*/  FMNMX.FTZ R4, R82, R4, !PT ;  /* 0x0000000452047209 */ /* 0x000fc80007810000 */
[----:B------:R-:W-:-:S04]  /*d940*/  FMNMX.FTZ R5, R74, R4, !PT ;  /* 0x000000044a057209 */ /* 0x000fc80007810000 */
[----:B------:R-:W-:-:S04]  /*d950*/  FMNMX.FTZ R5, R80, R5, !PT ;  /* 0x0000000550057209 */ /* 0x000fc80007810000 */
[----:B------:R-:W-:Y:S02]  /*d960*/  FMNMX.FTZ R5, R48, R5, !PT ;  /* 0x0000000530057209 */ /* 0x000fe40007810000 */
[----:B------:R-:W-:Y:S02]  /*d970*/  FMNMX.FTZ R4, R26, R7, !PT ;  /* 0x000000071a047209 */ /* 0x000fe40007810000 */
[----:B------:R-:W-:-:S04]  /*d980*/  FMNMX.FTZ R5, R40, R5, !PT ;  /* 0x0000000528057209 */ /* 0x000fc80007810000 */
[----:B------:R-:W-:Y:S02]  /*d990*/  FMNMX.FTZ R9, R52, R5, !PT ;  /* 0x0000000534097209 */ /* 0x000fe40007810000 */
        /* <DEDUP_REMOVED lines=23> */
[----:B------:R-:W-:-:S04]  /*db10*/  FMNMX.FTZ R5, R55, R4, !PT ;  /* 0x0000000437057209 */ /* 0x000fc80007810000 */
[----:B------:R-:W-:Y:S01]  /*db20*/  FMNMX.FTZ R4, R58, R5, !PT ;  /* 0x000000053a047209 */ /* 0x000fe20007810000 */
[----:B------:R-:W0:Y:S01]  /*db30*/  SHFL.BFLY PT, R9, R8, 0x2, 0x1f ;  /* 0x0c401f0008097f89 */ /* 0x000e2200000e0000 */
[----:B------:R-:W-:Y:S02]  /*db40*/  ISETP.LT.OR P1, PT, R12, 0x4a, P1 ;  /* 0x0000004a0c00780c */ /* 0x000fe40000f21670 */
[----:B------:R-:W-:Y:S02]  /*db50*/  FSEL R62, R62, -INF , !P0 ;  /* 0xff8000003e3e7808 */ /* 0x000fe40004000000 */
[----:B------:R-:W-:Y:S02]  /*db60*/  FMNMX.FTZ R5, R59, R4, !PT ;  /* 0x000000043b057209 */ /* 0x000fe40007810000 */
[----:B------:R-:W-:Y:S02]  /*db70*/  ISETP.LT.OR P2, PT, R12, 0x51, P2 ;  /* 0x000000510c00780c */ /* 0x000fe40001741670 */
[----:B------:R-:W-:-:S02]  /*db80*/  FSEL R63, R63, -INF , !P1 ;  /* 0xff8000003f3f7808 */ /* 0x000fc40004800000 */
[----:B------:R-:W-:Y:S02]  /*db90*/  FMNMX.FTZ R4, R62, R5, !PT ;  /* 0x000000053e047209 */ /* 0x000fe40007810000 */
[----:B------:R-:W-:Y:S02]  /*dba0*/  ISETP.GT.AND P4, PT, R13, 0x58, !P4 ;  /* 0x000000580d00780c */ /* 0x000fe40006784270 */
[----:B------:R-:W-:Y:S02]  /*dbb0*/  ISETP.LT.OR P3, PT, R12, 0x52, P3 ;  /* 0x000000520c00780c */ /* 0x000fe40001f61670 */
[----:B------:R-:W-:Y:S02]  /*dbc0*/  FSEL R66, R66, -INF , !P2 ;  /* 0xff80000042427808 */ /* 0x000fe40005000000 */
[----:B------:R-:W-:Y:S02]  /*dbd0*/  FMNMX.FTZ R5, R63, R4, !PT ;  /* 0x000000043f057209 */ /* 0x000fe40007810000 */
        /* <DEDUP_REMOVED lines=8> */
[----:B------:R-:W-:Y:S02]  /*dc60*/  FMNMX.FTZ R4, R70, R5, !PT ;  /* 0x0000000546047209 */ /* 0x000fe40007810000 */
[----:B0-----:R-:W-:Y:S02]  /*dc70*/  FMNMX.FTZ R10, R8, R9, !PT ;  /* 0x00000009080a7209 */ /* 0x001fe40007810000 */
[----:B------:R-:W-:Y:S02]  /*dc80*/  FMNMX.FTZ R9, R71, R4, !PT ;  /* 0x0000000447097209 */ /* 0x000fe40007810000 */
[----:B------:R-:W2:Y:S04]  /*dc90*/  LDL.64 R4, [R1+0x220] ;  /* 0x0002200001047983 */ /* 0x000ea80000100a00 */
[----:B------:R-:W-:Y:S04]  /*dca0*/  STL.64 [R1+0x210], R8 ;  /* 0x0002100801007387 */ /* 0x000fe80000100a00 */
[----:B------:R-:W4:Y:S04]  /*dcb0*/  LDL R12, [R1+0x214] ;  /* 0x00021400010c7983 */ /* 0x000f280000100800 */
[----:B------:R-:W0:Y:S02]  /*dcc0*/  SHFL.BFLY PT, R11, R10, 0x1, 0x1f ;  /* 0x0c201f000a0b7f89 */ /* 0x000e2400000e0000 */
[----:B0-----:R-:W-:-:S05]  /*dcd0*/  FMNMX.FTZ R10, R10, R11, !PT ;  /* 0x0000000b0a0a7209 */ /* 0x001fca0007810000 */
[----:B------:R-:W-:Y:S04]  /*dce0*/  STL [R1+0x210], R10 ;  /* 0x0002100a01007387 */ /* 0x000fe80000100800 */
[----:B------:R-:W3:Y:S04]  /*dcf0*/  LDL R14, [R1+0x210] ;  /* 0x00021000010e7983 */ /* 0x000ee80000100800 */
[----:B----4-:R-:W0:Y:S02]  /*dd00*/  SHFL.BFLY PT, R9, R12, 0x2, 0x1f ;  /* 0x0c401f000c097f89 */ /* 0x010e2400000e0000 */
[----:B0-----:R-:W-:-:S05]  /*dd10*/  FMNMX.FTZ R9, R9, R12, !PT ;  /* 0x0000000c09097209 */ /* 0x001fca0007810000 */
[----:B------:R-:W0:Y:S01]  /*dd20*/  SHFL.BFLY PT, R8, R9, 0x1, 0x1f ;  /* 0x0c201f0009087f89 */ /* 0x000e2200000e0000 */
[----:B---3--:R-:W-:Y:S01]  /*dd30*/  FMUL.FTZ R11, R41, R14 ;  /* 0x0000000e290b7220 */ /* 0x008fe20000410000 */
[----:B------:R-:W-:-:S04]  /*dd40*/  FSETP.NEU.FTZ.AND P0, PT, R14, -INF , PT ;  /* 0xff8000000e00780b */ /* 0x000fc80003f1d000 */
[----:B------:R-:W-:Y:S02]  /*dd50*/  FSEL R29, R14, RZ, P0 ;  /* 0x000000ff0e1d7208 */ /* 0x000fe40000000000 */
[----:B------:R-:W-:Y:S02]  /*dd60*/  FSEL R11, R11, RZ, P0 ;  /* 0x000000ff0b0b7208 */ /* 0x000fe40000000000 */
[----:B0-----:R-:W-:Y:S01]  /*dd70*/  FMNMX.FTZ R8, R9, R8, !PT ;  /* 0x0000000809087209 */ /* 0x001fe20007810000 */
[----:B------:R-:W-:-:S03]  /*dd80*/  FADD.FTZ R6, R6, -R29 ;  /* 0x8000001d06067221 */ /* 0x000fc60000010000 */
[C---:B------:R-:W-:Y:S01]  /*dd90*/  FSETP.NEU.FTZ.AND P0, PT, R8.reuse, -INF , PT ;  /* 0xff8000000800780b */ /* 0x040fe20003f1d000 */
[-C--:B------:R-:W-:Y:S01]  /*dda0*/  FMUL.FTZ R9, R8, R41.reuse ;  /* 0x0000002908097220 */ /* 0x080fe20000410000 */
[-CC-:B------:R-:W-:Y:S02]  /*ddb0*/  FFMA.FTZ R168, R20, R41.reuse, -R11.reuse ;  /* 0x0000002914a87223 */ /* 0x180fe4000001080b */
        /* <DEDUP_REMOVED lines=24> */
[----:B------:R-:W-:Y:S01]  /*df40*/  FMUL.FTZ R11, R6, R41 ;  /* 0x00000029060b7220 */ /* 0x000fe20000410000 */
[----:B------:R-:W-:Y:S01]  /*df50*/  FSEL R6, R9, RZ, P0 ;  /* 0x000000ff09067208 */ /* 0x000fe20000000000 */
[----:B------:R-:W-:-:S04]  /*df60*/  FADD.FTZ R10, R7, -R10 ;  /* 0x8000000a070a7221 */ /* 0x000fc80000010000 */
[-CC-:B------:R-:W-:Y:S01]  /*df70*/  FFMA.FTZ R32, R26, R41.reuse, -R6.reuse ;  /* 0x000000291a207223 */ /* 0x180fe20000010806 */
[----:B------:R-:W-:Y:S01]  /*df80*/  FMUL.FTZ R10, R41, R10 ;  /* 0x0000000a290a7220 */ /* 0x000fe20000410000 */
[-CC-:B------:R-:W-:Y:S01]  /*df90*/  FFMA.FTZ R161, R27, R41.reuse, -R6.reuse ;  /* 0x000000291ba17223 */ /* 0x180fe20000010806 */
[----:B------:R-:W-:Y:S01]  /*dfa0*/  MUFU.EX2 R160, R160 ;  /* 0x000000a000a07308 */ /* 0x000fe20000000800 */
[----:B------:R-:W-:-:S07]  /*dfb0*/  FFMA.FTZ R31, R30, R41, -R6 ;  /* 0x000000291e1f7223 */ /* 0x000fce0000010806 */
[----:B------:R-:W2:Y:S01]  /*dfc0*/  MUFU.EX2 R11, R11 ;  /* 0x0000000b000b7308 */ /* 0x000ea20000000800 */
[----:B------:R-:W-:-:S07]  /*dfd0*/  FFMA.FTZ R163, R25, R41, -R6 ;  /* 0x0000002919a37223 */ /* 0x000fce0000010806 */
[----:B------:R-:W-:Y:S08]  /*dfe0*/  MUFU.EX2 R32, R32 ;  /* 0x0000002000207308 */ /* 0x000ff00000000800 */
[----:B------:R-:W0:Y:S01]  /*dff0*/  MUFU.EX2 R10, R10 ;  /* 0x0000000a000a7308 */ /* 0x000e220000000800 */
[----:B------:R-:W-:-:S07]  /*e000*/  FFMA.FTZ R30, R15, R41, -R6 ;  /* 0x000000290f1e7223 */ /* 0x000fce0000010806 */
[----:B------:R-:W1:Y:S08]  /*e010*/  MUFU.EX2 R13, R13 ;  /* 0x0000000d000d7308 */ /* 0x000e700000000800 */
[----:B------:R-:W3:Y:S01]  /*e020*/  MUFU.EX2 R161, R161 ;  /* 0x000000a100a17308 */ /* 0x000ee20000000800 */
[----:B------:R-:W-:-:S07]  /*e030*/  FFMA.FTZ R169, R17, R41, -R6 ;  /* 0x0000002911a97223 */ /* 0x000fce0000010806 */
[----:B------:R-:W4:Y:S08]  /*e040*/  MUFU.EX2 R162, R162 ;  /* 0x000000a200a27308 */ /* 0x000f300000000800 */
[----:B------:R-:W4:Y:S01]  /*e050*/  MUFU.EX2 R31, R31 ;  /* 0x0000001f001f7308 */ /* 0x000f220000000800 */
[----:B--2---:R-:W-:Y:S01]  /*e060*/  FFMA.FTZ R4, R11, R4, R160 ;  /* 0x000000040b047223 */ /* 0x004fe200000100a0 */
[----:B0-----:R-:W-:-:S06]  /*e070*/  FFMA.FTZ R14, R5, R10, R32 ;  /* 0x0000000a050e7223 */ /* 0x001fcc0000010020 */
        /* <DEDUP_REMOVED lines=105> */
[----:B------:R-:W-:Y:S01]  /*e710*/  STL [R1+0x214], R8 ;  /* 0x0002140801007387 */ /* 0x000fe20000100800 */
[----:B------:R-:W-:-:S05]  /*e720*/  FADD.FTZ R5, R15, R6 ;  /* 0x000000060f057221 */ /* 0x000fca0000010000 */
[----:B------:R0:W-:Y:S04]  /*e730*/  STL.64 [R1+0x220], R4 ;  /* 0x0002200401007387 */ /* 0x0001e80000100a00 */
[----:B------:R-:W2:Y:S01]  /*e740*/  LD.E R6, desc[UR44][R18.64+0x240] ;  /* 0x0002402c12067980 */ /* 0x000ea2000c101900 */
[----:B------:R-:W-:-:S04]  /*e750*/  UIADD3 UR4, UP0, UR37, 0x240, URZ ;  /* 0x0000024025047890 */ /* 0x000fc8000ff1e03f */
[----:B------:R-:W-:Y:S02]  /*e760*/  ULOP3.LUT UR5, UR4, 0x4, URZ, 0xfc, !UPT ;  /* 0x0000000404057892 */ /* 0x000fe4000f8efc3f */
[----:B------:R-:W-:-:S04]  /*e770*/  UIADD3.X UR6, URZ, UR36, URZ, UP0, !UPT ;  /* 0x000000243f067290 */ /* 0x000fc800087fe43f */
[----:B0-----:R-:W-:Y:S02]  /*e780*/  IMAD.U32 R4, RZ, RZ, UR5 ;  /* 0x00000005ff047e24 */ /* 0x001fe4000f8e00ff */
[----:B------:R-:W-:Y:S02]  /*e790*/  IMAD.U32 R5, RZ, RZ, UR6 ;  /* 0x00000006ff057e24 */ /* 0x000fe4000f8e00ff */
[----:B--2---:R-:W-:-:S05]  /*e7a0*/  FMUL.FTZ R7, R11, R6 ;  /* 0x000000060b077220 */ /* 0x004fca0000410000 */
[----:B------:R-:W-:Y:S04]  /*e7b0*/  ST.E desc[UR44][R18.64+0x240], R7 ;  /* 0x0002400712007985 */ /* 0x000fe8000c10192c */
[----:B------:R-:W2:Y:S02]  /*e7c0*/  LD.E R6, desc[UR44][R4.64] ;  /* 0x0000002c04067980 */ /* 0x000ea4000c101900 */
[----:B--2---:R-:W-:-:S05]  /*e7d0*/  FMUL.FTZ R9, R11, R6 ;  /* 0x000000060b097220 */ /* 0x004fca0000410000 */
[----:B------:R0:W-:Y:S04]  /*e7e0*/  ST.E desc[UR44][R4.64], R9 ;  /* 0x0000000904007985 */ /* 0x0001e8000c10192c */
[----:B------:R-:W0:Y:S04]  /*e7f0*/  LD.E R150, desc[UR44][R18.64+0x254] ;  /* 0x0002542c12967980 */ /* 0x000e28000c101900 */
[----:B------:R-:W2:Y:S04]  /*e800*/  LD.E R25, desc[UR44][R18.64+0x434] ;  /* 0x0004342c12197980 */ /* 0x000ea8000c101900 */
        /* <DEDUP_REMOVED lines=60> */
[----:B------:R-:W-:Y:S01]  /*ebd0*/  ULOP3.LUT UR5, UR4, 0x8, URZ, 0xfc, !UPT ;  /* 0x0000000804057892 */ /* 0x000fe2000f8efc3f */
[C---:B0-----:R-:W-:Y:S01]  /*ebe0*/  FMUL.FTZ R9, R11.reuse, R150 ;  /* 0x000000960b097220 */ /* 0x041fe20000410000 */
[----:B--2---:R-:W-:-:S04]  /*ebf0*/  FMUL.FTZ R45, R11, R25 ;  /* 0x000000190b2d7220 */ /* 0x004fc80000410000 */
[----:B------:R0:W-:Y:S01]  /*ec00*/  ST.E desc[UR44][R18.64+0x254], R9 ;  /* 0x0002540912007985 */ /* 0x0001e2000c10192c */
[C---:B---3--:R-:W-:Y:S01]  /*ec10*/  FMUL.FTZ R7, R11.reuse, R148 ;  /* 0x000000940b077220 */ /* 0x048fe20000410000 */
[C---:B----4-:R-:W-:Y:S01]  /*ec20*/  FMUL.FTZ R25, R11.reuse, R146 ;  /* 0x000000920b197220 */ /* 0x050fe20000410000 */
[C---:B------:R-:W-:Y:S01]  /*ec30*/  FMUL.FTZ R27, R11.reuse, R144 ;  /* 0x000000900b1b7220 */ /* 0x040fe20000410000 */
[C---:B------:R-:W-:Y:S01]  /*ec40*/  FMUL.FTZ R39, R11.reuse, R142 ;  /* 0x0000008e0b277220 */ /* 0x040fe20000410000 */
[----:B------:R-:W-:Y:S01]  /*ec50*/  ST.E desc[UR44][R18.64+0x434], R45 ;  /* 0x0004342d12007985 */ /* 0x000fe2000c10192c */
[----:B0-----:R-:W-:-:S03]  /*ec60*/  FMUL.FTZ R9, R11, R134 ;  /* 0x000000860b097220 */ /* 0x001fc60000410000 */
[----:B------:R0:W-:Y:S01]  /*ec70*/  ST.E desc[UR44][R18.64+0x250], R7 ;  /* 0x0002500712007985 */ /* 0x0001e2000c10192c */
[----:B------:R-:W-:-:S03]  /*ec80*/  FMUL.FTZ R41, R11, R138 ;  /* 0x0000008a0b297220 */ /* 0x000fc60000410000 */
[----:B------:R1:W-:Y:S01]  /*ec90*/  ST.E desc[UR44][R18.64+0x260], R25 ;  /* 0x0002601912007985 */ /* 0x0003e2000c10192c */
[----:B------:R-:W-:-:S03]  /*eca0*/  FMUL.FTZ R43, R11, R140 ;  /* 0x0000008c0b2b7220 */ /* 0x000fc60000410000 */
[----:B------:R2:W-:Y:S04]  /*ecb0*/  ST.E desc[UR44][R18.64+0x264], R27 ;  /* 0x0002641b12007985 */ /* 0x0005e8000c10192c */
[----:B------:R3:W-:Y:S01]  /*ecc0*/  ST.E desc[UR44][R18.64+0x270], R39 ;  /* 0x0002702712007985 */ /* 0x0007e2000c10192c */
[C---:B0-----:R-:W-:Y:S01]  /*ecd0*/  FMUL.FTZ R7, R11.reuse, R136 ;  /* 0x000000880b077220 */ /* 0x041fe20000410000 */
[C---:B------:R-:W-:Y:S02]  /*ece0*/  FMUL.FTZ R45, R11.reuse, R120 ;  /* 0x000000780b2d7220 */ /* 0x040fe40000410000 */
[----:B------:R0:W-:Y:S01]  /*ecf0*/  ST.E desc[UR44][R18.64+0x290], R9 ;  /* 0x0002900912007985 */ /* 0x0001e2000c10192c */
[C---:B------:R-:W-:Y:S01]  /*ed00*/  FMUL.FTZ R47, R11.reuse, R130 ;  /* 0x000000820b2f7220 */ /* 0x040fe20000410000 */
[C---:B-1----:R-:W-:Y:S01]  /*ed10*/  FMUL.FTZ R25, R11.reuse, R132 ;  /* 0x000000840b197220 */ /* 0x042fe20000410000 */
[C---:B--2---:R-:W-:Y:S01]  /*ed20*/  FMUL.FTZ R27, R11.reuse, R128 ;  /* 0x000000800b1b7220 */ /* 0x044fe20000410000 */
[C---:B---3--:R-:W-:Y:S01]  /*ed30*/  FMUL.FTZ R39, R11.reuse, R126 ;  /* 0x0000007e0b277220 */ /* 0x048fe20000410000 */
        /* <DEDUP_REMOVED lines=77> */
[----:B------:R1:W-:Y:S01]  /*f210*/  ST.E desc[UR44][R18.64+0x3b4], R43 ;  /* 0x0003b42b12007985 */ /* 0x0003e2000c10192c */
[----:B------:R-:W-:-:S03]  /*f220*/  FMUL.FTZ R49, R11, R8 ;  /* 0x000000080b317220 */ /* 0x000fc60000410000 */
        /* <DEDUP_REMOVED lines=8> */
[----:B------:R-:W-:Y:S02]  /*f2b0*/  IMAD.U32 R8, RZ, RZ, UR5 ;  /* 0x00000005ff087e24 */ /* 0x000fe4000f8e00ff */
[C---:B0-----:R-:W-:Y:S01]  /*f2c0*/  FMUL.FTZ R39, R11.reuse, R44 ;  /* 0x0000002c0b277220 */ /* 0x041fe20000410000 */
[----:B------:R0:W-:Y:S01]  /*f2d0*/  ST.E desc[UR44][R18.64+0x3e4], R9 ;  /* 0x0003e40912007985 */ /* 0x0001e2000c10192c */
[C---:B--2---:R-:W-:Y:S01]  /*f2e0*/  FMUL.FTZ R45, R11.reuse, R26 ;  /* 0x0000001a0b2d7220 */ /* 0x044fe20000410000 */
[C---:B-1----:R-:W-:Y:S01]  /*f2f0*/  FMUL.FTZ R47, R11.reuse, R6 ;  /* 0x000000060b2f7220 */ /* 0x042fe20000410000 */
[----:B------:R-:W-:Y:S01]  /*f300*/  FMUL.FTZ R11, R11, R24 ;  /* 0x000000180b0b7220 */ /* 0x000fe20000410000 */
[----:B0-----:R-:W-:Y:S01]  /*f310*/  IMAD.U32 R9, RZ, RZ, UR6 ;  /* 0x00000006ff097e24 */ /* 0x001fe2000f8e00ff */
[----:B------:R-:W-:Y:S04]  /*f320*/  ST.E desc[UR44][R18.64+0x3d0], R7 ;  /* 0x0003d00712007985 */ /* 0x000fe8000c10192c */
[----:B------:R0:W-:Y:S04]  /*f330*/  ST.E desc[UR44][R18.64+0x3f0], R25 ;  /* 0x0003f01912007985 */ /* 0x0001e8000c10192c */
[----:B------:R1:W-:Y:S04]  /*f340*/  ST.E desc[UR44][R18.64+0x3f4], R27 ;  /* 0x0003f41b12007985 */ /* 0x0003e8000c10192c */
[----:B------:R-:W-:Y:S04]  /*f350*/  ST.E desc[UR44][R18.64+0x400], R41 ;  /* 0x0004002912007985 */ /* 0x000fe8000c10192c */
[----:B------:R-:W-:Y:S04]  /*f360*/  ST.E desc[UR44][R18.64+0x404], R43 ;  /* 0x0004042b12007985 */ /* 0x000fe8000c10192c */
[----:B------:R-:W-:Y:S04]  /*f370*/  ST.E desc[UR44][R18.64+0x410], R39 ;  /* 0x0004102712007985 */ /* 0x000fe8000c10192c */
[----:B------:R-:W-:Y:S04]  /*f380*/  ST.E desc[UR44][R18.64+0x414], R45 ;  /* 0x0004142d12007985 */ /* 0x000fe8000c10192c */
[----:B------:R2:W-:Y:S04]  /*f390*/  ST.E desc[UR44][R18.64+0x420], R47 ;  /* 0x0004202f12007985 */ /* 0x0005e8000c10192c */
[----:B------:R3:W-:Y:S04]  /*f3a0*/  ST.E desc[UR44][R18.64+0x424], R49 ;  /* 0x0004243112007985 */ /* 0x0007e8000c10192c */
[----:B------:R-:W-:Y:S04]  /*f3b0*/  ST.E desc[UR44][R18.64+0x430], R11 ;  /* 0x0004300b12007985 */ /* 0x000fe8000c10192c */
[----:B0-----:R-:W4:Y:S01]  /*f3c0*/  LD.E R25, desc[UR44][R8.64] ;  /* 0x0000002c08197980 */ /* 0x001f22000c101900 */
[----:B------:R-:W-:Y:S01]  /*f3d0*/  ULOP3.LUT UR4, UR4, 0xc, URZ, 0xfc, !UPT ;  /* 0x0000000c04047892 */ /* 0x000fe2000f8efc3f */
[----:B------:R-:W-:-:S05]  /*f3e0*/  IMAD.U32 R7, RZ, RZ, UR6 ;  /* 0x00000006ff077e24 */ /* 0x000fca000f8e00ff */
[----:B------:R-:W-:Y:S02]  /*f3f0*/  IMAD.U32 R6, RZ, RZ, UR4 ;  /* 0x00000004ff067e24 */ /* 0x000fe4000f8e00ff */
[----:B----4-:R-:W-:-:S05]  /*f400*/  FMUL.FTZ R25, R10, R25 ;  /* 0x000000190a197220 */ /* 0x010fca0000410000 */
[----:B------:R-:W-:Y:S04]  /*f410*/  ST.E desc[UR44][R8.64], R25 ;  /* 0x0000001908007985 */ /* 0x000fe8000c10192c */
[----:B-1----:R-:W4:Y:S02]  /*f420*/  LD.E R27, desc[UR44][R6.64] ;  /* 0x0000002c061b7980 */ /* 0x002f24000c101900 */
[----:B----4-:R-:W-:-:S05]  /*f430*/  FMUL.FTZ R27, R10, R27 ;  /* 0x0000001b0a1b7220 */ /* 0x010fca0000410000 */
[----:B------:R0:W-:Y:S04]  /*f440*/  ST.E desc[UR44][R6.64], R27 ;  /* 0x0000001b06007985 */ /* 0x0001e8000c10192c */
        /* <DEDUP_REMOVED lines=22> */
[----:B--2---:R-:W2:Y:S04]  /*f5b0*/  LD.E R47, desc[UR44][R18.64+0x3ac] ;  /* 0x0003ac2c122f7980 */ /* 0x004ea8000c101900 */
        /* <DEDUP_REMOVED lines=63> */
[C---:B---3--:R-:W-:Y:S01]  /*f9b0*/  FMUL.FTZ R49, R10.reuse, R49 ;  /* 0x000000310a317220 */ /* 0x048fe20000410000 */
[C---:B0-----:R-:W-:Y:S01]  /*f9c0*/  FMUL.FTZ R53, R10.reuse, R46 ;  /* 0x0000002e0a357220 */ /* 0x041fe20000410000 */
[C---:B------:R-:W-:Y:S01]  /*f9d0*/  FMUL.FTZ R45, R10.reuse, R45 ;  /* 0x0000002d0a2d7220 */ /* 0x040fe20000410000 */
[C---:B------:R-:W-:Y:S01]  /*f9e0*/  FMUL.FTZ R43, R10.reuse, R43 ;  /* 0x0000002b0a2b7220 */ /* 0x040fe20000410000 */
        /* <DEDUP_REMOVED lines=9> */
[----:B0-----:R-:W-:-:S03]  /*fa80*/  FMUL.FTZ R93, R10, R86 ;  /* 0x000000560a5d7220 */ /* 0x001fc60000410000 */
[----:B------:R0:W-:Y:S01]  /*fa90*/  ST.E desc[UR44][R18.64+0x2ac], R83 ;  /* 0x0002ac5312007985 */ /* 0x0001e2000c10192c */
[----:B------:R-:W-:-:S03]  /*faa0*/  FMUL.FTZ R99, R10, R82 ;  /* 0x000000520a637220 */ /* 0x000fc60000410000 */
[----:B------:R-:W-:Y:S01]  /*fab0*/  ST.E desc[UR44][R18.64+0x2b8], R81 ;  /* 0x0002b85112007985 */ /* 0x000fe2000c10192c */
[----:B------:R-:W-:-:S03]  /*fac0*/  FMUL.FTZ R101, R10, R84 ;  /* 0x000000540a657220 */ /* 0x000fc60000410000 */
[----:B------:R3:W-:Y:S01]  /*fad0*/  ST.E desc[UR44][R18.64+0x2bc], R77 ;  /* 0x0002bc4d12007985 */ /* 0x0007e2000c10192c */
[----:B-1----:R-:W-:-:S03]  /*fae0*/  FMUL.FTZ R87, R10, R80 ;  /* 0x000000500a577220 */ /* 0x002fc60000410000 */
[----:B------:R1:W-:Y:S01]  /*faf0*/  ST.E desc[UR44][R18.64+0x2cc], R79 ;  /* 0x0002cc4f12007985 */ /* 0x0003e2000c10192c */
[----:B--2---:R-:W-:-:S03]  /*fb00*/  FMUL.FTZ R89, R10, R78 ;  /* 0x0000004e0a597220 */ /* 0x004fc60000410000 */
[----:B------:R-:W-:Y:S01]  /*fb10*/  ST.E desc[UR44][R18.64+0x2ec], R75 ;  /* 0x0002ec4b12007985 */ /* 0x000fe2000c10192c */
[----:B0-----:R-:W-:-:S03]  /*fb20*/  FMUL.FTZ R83, R10, R76 ;  /* 0x0000004c0a537220 */ /* 0x001fc60000410000 */
[----:B------:R0:W-:Y:S01]  /*fb30*/  ST.E desc[UR44][R18.64+0x2fc], R73 ;  /* 0x0002fc4912007985 */ /* 0x0001e2000c10192c */
[----:B------:R-:W-:-:S03]  /*fb40*/  FMUL.FTZ R85, R10, R72 ;  /* 0x000000480a557220 */ /* 0x000fc60000410000 */
[----:B------:R-:W-:Y:S01]  /*fb50*/  ST.E desc[UR44][R18.64+0x308], R71 ;  /* 0x0003084712007985 */ /* 0x000fe2000c10192c */
[----:B------:R-:W-:-:S03]  /*fb60*/  FMUL.FTZ R91, R10, R74 ;  /* 0x0000004a0a5b7220 */ /* 0x000fc60000410000 */
[----:B------:R2:W-:Y:S01]  /*fb70*/  ST.E desc[UR44][R18.64+0x30c], R67 ;  /* 0x00030c4312007985 */ /* 0x0005e2000c10192c */
[----:B---3--:R-:W-:-:S03]  /*fb80*/  FMUL.FTZ R77, R10, R70 ;  /* 0x000000460a4d7220 */ /* 0x008fc60000410000 */
[----:B------:R3:W-:Y:S01]  /*fb90*/  ST.E desc[UR44][R18.64+0x31c], R69 ;  /* 0x00031c4512007985 */ /* 0x0007e2000c10192c */
[----:B-1----:R-:W-:-:S03]  /*fba0*/  FMUL.FTZ R79, R10, R68 ;  /* 0x000000440a4f7220 */ /* 0x002fc60000410000 */
[----:B------:R-:W-:Y:S01]  /*fbb0*/  ST.E desc[UR44][R18.64+0x33c], R65 ;  /* 0x00033c4112007985 */ /* 0x000fe2000c10192c */
[----:B0-----:R-:W-:-:S03]  /*fbc0*/  FMUL.FTZ R73, R10, R66 ;  /* 0x000000420a497220 */ /* 0x001fc60000410000 */
[----:B------:R0:W-:Y:S01]  /*fbd0*/  ST.E desc[UR44][R18.64+0x34c], R63 ;  /* 0x00034c3f12007985 */ /* 0x0001e2000c10192c */
[----:B------:R-:W-:-:S03]  /*fbe0*/  FMUL.FTZ R75, R10, R62 ;  /* 0x0000003e0a4b7220 */ /* 0x000fc60000410000 */
[----:B------:R-:W-:Y:S01]  /*fbf0*/  ST.E desc[UR44][R18.64+0x358], R61 ;  /* 0x0003583d12007985 */ /* 0x000fe2000c10192c */
[----:B------:R-:W-:-:S03]  /*fc00*/  FMUL.FTZ R81, R10, R64 ;  /* 0x000000400a517220 */ /* 0x000fc60000410000 */
[----:B------:R1:W-:Y:S01]  /*fc10*/  ST.E desc[UR44][R18.64+0x35c], R57 ;  /* 0x00035c3912007985 */ /* 0x0003e2000c10192c */
[----:B--2---:R-:W-:-:S03]  /*fc20*/  FMUL.FTZ R67, R10, R60 ;  /* 0x0000003c0a437220 */ /* 0x004fc60000410000 */
[----:B------:R2:W-:Y:S01]  /*fc30*/  ST.E desc[UR44][R18.64+0x36c], R59 ;  /* 0x00036c3b12007985 */ /* 0x0005e2000c10192c */
[----:B---3--:R-:W-:-:S03]  /*fc40*/  FMUL.FTZ R69, R10, R58 ;  /* 0x0000003a0a457220 */ /* 0x008fc60000410000 */
[----:B------:R3:W-:Y:S01]  /*fc50*/  ST.E desc[UR44][R18.64+0x38c], R55 ;  /* 0x00038c3712007985 */ /* 0x0007e2000c10192c */
[----:B0-----:R-:W-:-:S03]  /*fc60*/  FMUL.FTZ R63, R10, R56 ;  /* 0x000000380a3f7220 */ /* 0x001fc60000410000 */
[----:B------:R-:W-:Y:S01]  /*fc70*/  ST.E desc[UR44][R18.64+0x3a8], R51 ;  /* 0x0003a83312007985 */ /* 0x000fe2000c10192c */
[----:B------:R-:W-:-:S03]  /*fc80*/  FMUL.FTZ R65, R10, R52 ;  /* 0x000000340a417220 */ /* 0x000fc60000410000 */
[----:B------:R0:W-:Y:S01]  /*fc90*/  ST.E desc[UR44][R18.64+0x3ac], R47 ;  /* 0x0003ac2f12007985 */ /* 0x0001e2000c10192c */
[----:B------:R-:W-:-:S03]  /*fca0*/  FMUL.FTZ R71, R10, R54 ;  /* 0x000000360a477220 */ /* 0x000fc60000410000 */
[----:B------:R4:W-:Y:S01]  /*fcb0*/  ST.E desc[UR44][R18.64+0x3bc], R49 ;  /* 0x0003bc3112007985 */ /* 0x0009e2000c10192c */
[----:B-1----:R-:W-:-:S03]  /*fcc0*/  FMUL.FTZ R57, R10, R50 ;  /* 0x000000320a397220 */ /* 0x002fc60000410000 */
[----:B------:R-:W-:Y:S01]  /*fcd0*/  ST.E desc[UR44][R18.64+0x3cc], R53 ;  /* 0x0003cc3512007985 */ /* 0x000fe2000c10192c */
[----:B--2---:R-:W-:-:S03]  /*fce0*/  FMUL.FTZ R59, R10, R48 ;  /* 0x000000300a3b7220 */ /* 0x004fc60000410000 */
[----:B------:R-:W-:Y:S01]  /*fcf0*/  ST.E desc[UR44][R18.64+0x3dc], R45 ;  /* 0x0003dc2d12007985 */ /* 0x000fe2000c10192c */
[----:B---3--:R-:W-:-:S03]  /*fd00*/  FMUL.FTZ R55, R10, R42 ;  /* 0x0000002a0a377220 */ /* 0x008fc60000410000 */
[----:B------:R1:W-:Y:S01]  /*fd10*/  ST.E desc[UR44][R18.64+0x3ec], R43 ;  /* 0x0003ec2b12007985 */ /* 0x0003e2000c10192c */
[C---:B------:R-:W-:Y:S01]  /*fd20*/  FMUL.FTZ R61, R10.reuse, R44 ;  /* 0x0000002c0a3d7220 */ /* 0x040fe20000410000 */
[C---:B------:R-:W-:Y:S01]  /*fd30*/  FMUL.FTZ R41, R10.reuse, R41 ;  /* 0x000000290a297220 */ /* 0x040fe20000410000 */
[C---:B------:R-:W-:Y:S01]  /*fd40*/  FMUL.FTZ R27, R10.reuse, R27 ;  /* 0x0000001b0a1b7220 */ /* 0x040fe20000410000 */
[C---:B0-----:R-:W-:Y:S01]  /*fd50*/  FMUL.FTZ R47, R10.reuse, R40 ;  /* 0x000000280a2f7220 */ /* 0x041fe20000410000 */
[C---:B------:R-:W-:Y:S01]  /*fd60*/  FMUL.FTZ R39, R10.reuse, R39 ;  /* 0x000000270a277220 */ /* 0x040fe20000410000 */
[C---:B----4-:R-:W-:Y:S01]  /*fd70*/  FMUL.FTZ R49, R10.reuse, R38 ;  /* 0x000000260a317220 */ /* 0x050fe20000410000 */
[C---:B-1----:R-:W-:Y:S01]  /*fd80*/  FMUL.FTZ R43, R10.reuse, R26 ;  /* 0x0000001a0a2b7220 */ /* 0x042fe20000410000 */
[----:B------:R-:W-:Y:S02]  /*fd90*/  VIADD R26, R103, 0x8 ;  /* 0x00000008671a7836 */ /* 0x000fe40000000000 */
[C---:B------:R-:W-:Y:S01]  /*fda0*/  FMUL.FTZ R45, R10.reuse, R11 ;  /* 0x0000000b0a2d7220 */ /* 0x040fe20000410000 */
[C---:B------:R-:W-:Y:S01]  /*fdb0*/  FMUL.FTZ R51, R10.reuse, R24 ;  /* 0x000000180a337220 */ /* 0x040fe20000410000 */
[----:B------:R-:W-:Y:S01]  /*fdc0*/  FMUL.FTZ R53, R10, R25 ;  /* 0x000000190a357220 */ /* 0x000fe20000410000 */
        /* <DEDUP_REMOVED lines=30> */
[----:B------:R-:W-:Y:S04]  /*ffb0*/  ST.E desc[UR44][R18.64+0x418], R49 ;  /* 0x0004183112007985 */ /* 0x000fe8000c10192c */
[----:B------:R2:W-:Y:S04]  /*ffc0*/  ST.E desc[UR44][R18.64+0x41c], R43 ;  /* 0x00041c2b12007985 */ /* 0x0005e8000c10192c */
[----:B------:R3:W-:Y:S04]  /*ffd0*/  ST.E desc[UR44][R18.64+0x428], R45 ;  /* 0x0004282d12007985 */ /* 0x0007e8000c10192c */
[----:B------:R-:W-:Y:S04]  /*ffe0*/  ST.E desc[UR44][R18.64+0x42c], R51 ;  /* 0x00042c3312007985 */ /* 0x000fe8000c10192c */
[----:B------:R-:W-:Y:S01]  /*fff0*/  ST.E desc[UR44][R18.64+0x438], R53 ;  /* 0x0004383512007985 */ /* 0x000fe2000c10192c */
[----:B------:R4:W-:Y:S06]  /*10000*/  BAR.SYNC.DEFER_BLOCKING R26, 0x100 ;  /* 0x0004001a0000751d */ /* 0x0009ec0000010000 */
[----:B------:R-:W4:Y:S04]  /*10010*/  LDL R24, [R1+0x1f0] ;  /* 0x0001f00001187983 */ /* 0x000f280000100800 */
[----:B0-----:R-:W2:Y:S04]  /*10020*/  LD.E R47, desc[UR44][R18.64+0x240] ;  /* 0x0002402c122f7980 */ /* 0x001ea8000c101900 */
[----:B------:R-:W4:Y:S04]  /*10030*/  LD.E.64 R10, desc[UR44][R18.64+0x88] ;  /* 0x0000882c120a7980 */ /* 0x000f28000c101b00 */
[----:B--2---:R0:W-:Y:S04]  /*10040*/  ST.E desc[UR44][R18.64+0x240], R47 ;  /* 0x0002402f12007985 */ /* 0x0041e8000c10192c */
[----:B------:R-:W2:Y:S04]  /*10050*/  LD.E R25, desc[UR44][R4.64] ;  /* 0x0000002c04197980 */ /* 0x000ea8000c101900 */
[----:B--2---:R2:W-:Y:S04]  /*10060*/  ST.E desc[UR44][R4.64], R25 ;  /* 0x0000001904007985 */ /* 0x0045e8000c10192c */
[----:B------:R-:W3:Y:S04]  /*10070*/  LD.E R27, desc[UR44][R8.64] ;  /* 0x0000002c081b7980 */ /* 0x000ee8000c101900 */
[----:B---3--:R3:W-:Y:S04]  /*10080*/  ST.E desc[UR44][R8.64], R27 ;  /* 0x0000001b08007985 */ /* 0x0087e8000c10192c */
[----:B-1----:R-:W4:Y:S04]  /*10090*/  LD.E R39, desc[UR44][R6.64] ;  /* 0x0000002c06277980 */ /* 0x002f28000c101900 */
[----:B----4-:R1:W-:Y:S04]  /*100a0*/  ST.E desc[UR44][R6.64], R39 ;  /* 0x0000002706007985 */ /* 0x0103e8000c10192c */
        /* <DEDUP_REMOVED lines=91> */
[----:B0-----:R-:W3:Y:S04]  /*10660*/  LD.E R41, desc[UR44][R18.64+0x2a8] ;  /* 0x0002a82c12297980 */ /* 0x001ee8000c101900 */
[----:B-1----:R-:W3:Y:S04]  /*10670*/  LD.E R43, desc[UR44][R18.64+0x2b0] ;  /* 0x0002b02c122b7980 */ /* 0x002ee8000c101900 */
[----:B----4-:R-:W4:Y:S04]  /*10680*/  LD.E R45, desc[UR44][R18.64+0x2b8] ;  /* 0x0002b82c122d7980 */ /* 0x010f28000c101900 */
        /* <DEDUP_REMOVED lines=46> */
[----:B------:R0:W-:Y:S04]  /*10970*/  ST.E desc[UR44][R18.64+0x290], R25 ;  /* 0x0002901912007985 */ /* 0x0001e8000c10192c */
[----:B------:R-:W-:Y:S04]  /*10980*/  ST.E desc[UR44][R18.64+0x294], R26 ;  /* 0x0002941a12007985 */ /* 0x000fe8000c10192c */
[----:B---3--:R1:W-:Y:S04]  /*10990*/  ST.E desc[UR44][R18.64+0x298], R27 ;  /* 0x0002981b12007985 */ /* 0x0083e8000c10192c */
        /* <DEDUP_REMOVED lines=105> */
[----:B0-----:R-:W2:Y:S01]  /*11030*/  LDL R25, [R1+0x68] ;  /* 0x0000680001197983 */ /* 0x001ea20000100800 */
[----:B------:R-:W-:-:S02]  /*11040*/  IMAD R10, R24, 0xc00, R10 ;  /* 0x00000c00180a7824 */ /* 0x000fc400078e020a */
[----:B-1----:R-:W-:Y:S01]  /*11050*/  IMAD.MOV.U32 R27, RZ, RZ, R11 ;  /* 0x000000ffff1b7224 */ /* 0x002fe200078e000b */
[----:B------:R-:W-:Y:S01]  /*11060*/  F2FP.F16.F32.PACK_AB R162, R37, R162 ;  /* 0x000000a225a2723e */ /* 0x000fe200000000ff */
[----:B------:R-:W-:Y:S01]  /*11070*/  VIADD R24, R10, 0x80 ;  /* 0x000000800a187836 */ /* 0x000fe20000000000 */
[----:B------:R-:W-:Y:S01]  /*11080*/  F2FP.F16.F32.PACK_AB R168, R168, R36 ;  /* 0x00000024a8a8723e */ /* 0x000fe200000000ff */
[----:B------:R-:W-:Y:S01]  /*11090*/  VIADD R26, R10, 0x100 ;  /* 0x000001000a1a7836 */ /* 0x000fe20000000000 */
[----:B------:R-:W-:Y:S01]  /*110a0*/  R2UR UR15, R27 ;  /* 0x000000001b0f72ca */ /* 0x000fe200000e0000 */
[----:B------:R-:W2:Y:S01]  /*110b0*/  LD.E R36, desc[UR44][R18.64+0x270] ;  /* 0x0002702c12247980 */ /* 0x000ea2000c101900 */
[----:B------:R-:W-:Y:S02]  /*110c0*/  R2UR UR10, R24 ;  /* 0x00000000180a72ca */ /* 0x000fe400000e0000 */
[----:B------:R-:W-:Y:S01]  /*110d0*/  R2UR UR14, R26 ;  /* 0x000000001a0e72ca */ /* 0x000fe200000e0000 */
[----:B------:R-:W2:Y:S01]  /*110e0*/  LD.E R24, desc[UR44][R18.64+0x240] ;  /* 0x0002402c12187980 */ /* 0x000ea2000c101900 */
[----:B------:R-:W-:-:S02]  /*110f0*/  F2FP.F16.F32.PACK_AB R170, R170, R35 ;  /* 0x00000023aaaa723e */ /* 0x000fc400000000ff */
        /* <DEDUP_REMOVED lines=10> */
[----:B------:R-:W2:Y:S04]  /*111a0*/  LD.E R29, desc[UR44][R18.64+0x254] ;  /* 0x0002542c121d7980 */ /* 0x000ea8000c101900 */
[----:B------:R-:W2:Y:S04]  /*111b0*/  LD.E R28, desc[UR44][R18.64+0x250] ;  /* 0x0002502c121c7980 */ /* 0x000ea8000c101900 */
[----:B------:R-:W2:Y:S04]  /*111c0*/  LD.E R30, desc[UR44][R18.64+0x258] ;  /* 0x0002582c121e7980 */ /* 0x000ea8000c101900 */
[----:B------:R-:W2:Y:S04]  /*111d0*/  LD.E R32, desc[UR44][R18.64+0x260] ;  /* 0x0002602c12207980 */ /* 0x000ea8000c101900 */
[----:B------:R-:W2:Y:S04]  /*111e0*/  LD.E R34, desc[UR44][R18.64+0x268] ;  /* 0x0002682c12227980 */ /* 0x000ea8000c101900 */
        /* <DEDUP_REMOVED lines=8> */
[----:B----4-:R-:W3:Y:S04]  /*11270*/  LD.E R45, desc[UR44][R18.64+0x294] ;  /* 0x0002942c122d7980 */ /* 0x010ee8000c101900 */
        /* <DEDUP_REMOVED lines=11> */
[----:B--2---:R-:W3:Y:S04]  /*11330*/  LD.E R57, desc[UR44][R18.64+0x2c4] ;  /* 0x0002c42c12397980 */ /* 0x004ee8000c101900 */
        /* <DEDUP_REMOVED lines=42> */
[----:B------:R-:W-:Y:S01]  /*115e0*/  ISETP.NE.U32.AND P0, PT, R25, RZ, PT ;  /* 0x000000ff1900720c */ /* 0x000fe20003f05070 */
[----:B------:R-:W-:-:S02]  /*115f0*/  IMAD.MOV.U32 R25, RZ, RZ, R11 ;  /* 0x000000ffff197224 */ /* 0x000fc400078e000b */
[----:B------:R-:W3:Y:S03]  /*11600*/  LD.E R100, desc[UR44][R18.64+0x370] ;  /* 0x0003702c12647980 */ /* 0x000ee6000c101900 */
[----:B------:R-:W-:Y:S01]  /*11610*/  R2UR UR11, R25 ;  /* 0x00000000190b72ca */ /* 0x000fe200000e0000 */
        /* <DEDUP_REMOVED lines=54> */
[----:B------:R-:W-:-:S02]  /*11980*/  R2UR UR6, R10 ;  /* 0x000000000a0672ca */ /* 0x000fc400000e0000 */
[----:B------:R-:W-:Y:S02]  /*11990*/  R2UR UR7, R11 ;  /* 0x000000000b0772ca */ /* 0x000fe400000e0000 */
[----:B------:R-:W-:Y:S01]  /*119a0*/  F2FP.F16.F32.PACK_AB R160, R13, R160 ;  /* 0x000000a00da0723e */ /* 0x000fe200000000ff */
[----:B------:R-:W-:-:S03]  /*119b0*/  VOTEU.ANY UP0, P0 ;  /* 0x00000000003f7886 */ /* 0x000fc60000000100 */
[----:B---3--:R-:W-:-:S07]  /*119c0*/  WARPGROUP.ARRIVE ;  /* 0x00000000000079c5 */ /* 0x008fce0000000000 */
        /* <DEDUP_REMOVED lines=816> */
[----:B--2---:R-:W-:Y:S04]  /*14cd0*/  ST.E desc[UR44][R18.64+0x240], R11 ;  /* 0x0002400b12007985 */ /* 0x004fe8000c10192c */
[----:B------:R-:W2:Y:S04]  /*14ce0*/  LD.E R13, desc[UR44][R4.64] ;  /* 0x0000002c040d7980 */ /* 0x000ea8000c101900 */
[----:B--2---:R1:W-:Y:S04]  /*14cf0*/  ST.E desc[UR44][R4.64], R13 ;  /* 0x0000000d04007985 */ /* 0x0043e8000c10192c */
[----:B------:R-:W2:Y:S04]  /*14d00*/  LD.E R15, desc[UR44][R8.64] ;  /* 0x0000002c080f7980 */ /* 0x000ea8000c101900 */
[----:B--2---:R-:W-:Y:S04]  /*14d10*/  ST.E desc[UR44][R8.64], R15 ;  /* 0x0000000f08007985 */ /* 0x004fe8000c10192c */
[----:B------:R-:W2:Y:S04]  /*14d20*/  LD.E R17, desc[UR44][R6.64] ;  /* 0x0000002c06117980 */ /* 0x000ea8000c101900 */
[----:B--2---:R2:W-:Y:S04]  /*14d30*/  ST.E desc[UR44][R6.64], R17 ;  /* 0x0000001106007985 */ /* 0x0045e8000c10192c */
[----:B0-----:R-:W3:Y:S04]  /*14d40*/  LD.E R2, desc[UR44][R18.64+0x250] ;  /* 0x0002502c12027980 */ /* 0x001ee8000c101900 */
        /* <DEDUP_REMOVED lines=124> */
[----:B0-----:R-:W3:Y:S04]  /*15510*/  LD.E R2, desc[UR44][R18.64+0x28] ;  /* 0x0000282c12027980 */ /* 0x001ee8000c101900 */
[----:B----4-:R-:W-:Y:S04]  /*15520*/  ST.E desc[UR44][R18.64+0x254], R4 ;  /* 0x0002540412007985 */ /* 0x010fe8000c10192c */
[----:B------:R-:W-:Y:S04]  /*15530*/  ST.E desc[UR44][R18.64+0x258], R5 ;  /* 0x0002580512007985 */ /* 0x000fe8000c10192c */
        /* <DEDUP_REMOVED lines=122> */
[----:B---3--:R-:W-:-:S04]  /*15ce0*/  LOP3.LUT R2, R2, 0x1, RZ, 0xfc, !PT ;  /* 0x0000000102027812 */ /* 0x008fc800078efcff */
[----:B------:R-:W-:Y:S01]  /*15cf0*/  ISETP.NE.AND P0, PT, R2, 0x3, PT ;  /* 0x000000030200780c */ /* 0x000fe20003f05270 */
[----:B------:R-:W-:-:S12]  /*15d00*/  BSSY B0, `(.L_x_3994) ;  /* 0x0000003000007945 */ /* 0x000fd80003800000 */
[----:B-1----:R-:W-:Y:S05]  /*15d10*/  @!P0 BRA `(.L_x_3995) ;  /* 0x0000000000048947 */ /* 0x002fea0003800000 */
[----:B------:R-:W-:Y:S01]  /*15d20*/  BPT.TRAP 0x1 ;  /* 0x000000040000795c */ /* 0x000fe20000300000 */
.L_x_3995:
[----:B------:R-:W-:Y:S05]  /*15d30*/  BSYNC B0 ;  /* 0x0000000000007941 */ /* 0x000fea0003800000 */
.L_x_3994:
        /* <DEDUP_REMOVED lines=9> */
[----:B------:R-:W2:Y:S02]  /*15dd0*/  LDL R4, [R1+0x50] ;  /* 0x0000500001047983 */ /* 0x000ea40000100800 */
[----:B--2---:R-:W-:-:S07]  /*15de0*/  IMAD.SHL.U32 R4, R4, 0x80, RZ ;  /* 0x0000008004047824 */ /* 0x004fce00078e00ff */
.L_x_3967:
[----:B0-----:R-:W0:Y:S01]  /*15df0*/  LDC R2, c[0x0][0x448] ;  /* 0x00011200ff027b82 */ /* 0x001e220000000800 */
[----:B------:R-:W-:Y:S01]  /*15e00*/  VIADD R4, R4, 0x7f ;  /* 0x0000007f04047836 */ /* 0x000fe20000000000 */
[----:B------:R-:W-:-:S06]  /*15e10*/  ULDC UR4, c[0x0][0xad4] ;  /* 0x0002b50000047ab9 */ /* 0x000fcc0000000800 */
[----:B------:R-:W1:Y:S01]  /*15e20*/  LDC R7, c[0x0][0xadc] ;  /* 0x0002b700ff077b82 */ /* 0x000e620000000800 */
[----:B0-----:R-:W-:-:S13]  /*15e30*/  ISETP.NE.AND P0, PT, R2, 0x1, PT ;  /* 0x000000010200780c */ /* 0x001fda0003f05270 */
[----:B------:R-:W0:Y:S08]  /*15e40*/  @P0 LDC R3, c[0x0][0x44c] ;  /* 0x00011300ff030b82 */ /* 0x000e300000000800 */
[----:B------:R-:W2:Y:S01]  /*15e50*/  @P0 LDC R5, c[0x0][0x450] ;  /* 0x00011400ff050b82 */ /* 0x000ea20000000800 */
[----:B0-----:R-:W-:-:S05]  /*15e60*/  @P0 IMAD.HI.U32 R2, R4, R3, RZ ;  /* 0x0000000304020227 */ /* 0x001fca00078e00ff */
[----:B--2---:R-:W-:Y:S02]  /*15e70*/  @P0 SHF.R.U32.HI R4, RZ, R5, R2 ;  /* 0x00000005ff040219 */ /* 0x004fe40000011602 */
[----:B-1----:R-:W-:-:S03]  /*15e80*/  ISETP.GE.AND P0, PT, R7, 0x1, PT ;  /* 0x000000010700780c */ /* 0x002fc60003f06270 */
[----:B------:R-:W-:-:S04]  /*15e90*/  IMAD.IADD R4, R215, 0x1, R4 ;  /* 0x00000001d7047824 */ /* 0x000fc800078e0204 */
[----:B------:R-:W-:-:S06]  /*15ea0*/  VIADD R2, R4, -UR4 ;  /* 0x8000000404027c36 */ /* 0x000fcc0008000000 */
[----:B------:R-:W-:Y:S05]  /*15eb0*/  @!P0 BRA `(.L_x_3997) ;  /* 0x0000000000448947 */ /* 0x000fea0003800000 */
        /* <DEDUP_REMOVED lines=10> */
.L_x_3999:
[----:B------:R-:W-:-:S13]  /*15f60*/  ISETP.NE.AND P0, PT, R7, 0x1, PT ;  /* 0x000000010700780c */ /* 0x000fda0003f05270 */
[----:B------:R-:W0:Y:S02]  /*15f70*/  @P0 LDC.64 R8, c[0x0][0xae0] ;  /* 0x0002b800ff080b82 */ /* 0x000e240000000a00 */
[----:B0-----:R-:W-:-:S05]  /*15f80*/  @P0 IMAD.HI.U32 R6, R4, R8, RZ ;  /* 0x0000000804060227 */ /* 0x001fca00078e00ff */
[----:B------:R-:W-:-:S07]  /*15f90*/  @P0 SHF.R.U32.HI R4, RZ, R9, R6 ;  /* 0x00000009ff040219 */ /* 0x000fce0000011606 */
.L_x_4000:
[----:B------:R-:W-:Y:S05]  /*15fa0*/  BSYNC B0 ;  /* 0x0000000000007941 */ /* 0x000fea0003800000 */
.L_x_3998:
[----:B------:R-:W-:-:S05]  /*15fb0*/  IMAD R3, R4, R7, RZ ;  /* 0x0000000704037224 */ /* 0x000fca00078e02ff */
[----:B------:R-:W-:-:S07]  /*15fc0*/  VIMNMX R2, R2, R3, !PT ;  /* 0x0000000302027248 */ /* 0x000fce0007fe0100 */
.L_x_3997:
[----:B------:R-:W-:Y:S01]  /*15fd0*/  VIADD R2, R2, 0x5f ;  /* 0x0000005f02027836 */ /* 0x000fe20000000000 */
[----:B------:R-:W-:-:S03]  /*15fe0*/  UIADD3 UR4, UP0, UR37, 0x28, URZ ;  /* 0x0000002825047890 */ /* 0x000fc6000ff1e03f */
[----:B------:R-:W-:Y:S01]  /*15ff0*/  IMAD.HI R2, R2, 0x2aaaaaab, RZ ;  /* 0x2aaaaaab02027827 */ /* 0x000fe200078e02ff */
[----:B------:R-:W-:-:S03]  /*16000*/  UIADD3.X UR5, URZ, UR36, URZ, UP0, !UPT ;  /* 0x000000243f057290 */ /* 0x000fc600087fe43f */
[----:B------:R-:W-:Y:S01]  /*16010*/  IMAD.U32 R6, RZ, RZ, UR4 ;  /* 0x00000004ff067e24 */ /* 0x000fe2000f8e00ff */
[----:B------:R-:W-:Y:S02]  /*16020*/  SHF.R.U32.HI R3, RZ, 0x1f, R2 ;  /* 0x0000001fff037819 */ /* 0x000fe40000011602 */
[----:B------:R-:W-:Y:S02]  /*16030*/  IMAD.U32 R7, RZ, RZ, UR5 ;  /* 0x00000005ff077e24 */ /* 0x000fe4000f8e00ff */
[----:B------:R-:W-:-:S04]  /*16040*/  LEA.HI.SX32 R3, R2, R3, 0x1c ;  /* 0x0000000302037211 */ /* 0x000fc800078fe2ff */
[----:B------:R-:W-:-:S04]  /*16050*/  VIMNMX R4, R202, R3, !PT ;  /* 0x00000003ca047248 */ /* 0x000fc80007fe0100 */
[----:B------:R-:W-:-:S13]  /*16060*/  ISETP.GE.AND P0, PT, R0, R4, PT ;  /* 0x000000040000720c */ /* 0x000fda0003f06270 */
[----:B------:R-:W-:Y:S05]  /*16070*/  @!P0 BRA `(.L_x_4001) ;  /* 0x0000009800648947 */ /* 0x000fea0003800000 */
[----:B------:R0:W5:Y:S02]  /*16080*/  LDL.64 R2, [R1+0x150] ;  /* 0x0001500001027983 */ /* 0x0001640000100a00 */
.L_x_4020:
[----:B-1---5:R-:W2:Y:S04]  /*16090*/  LD.E R5, desc[UR44][R2.64] ;  /* 0x0000002c02057980 */ /* 0x022ea8000c101900 */
[----:B------:R-:W3:Y:S01]  /*160a0*/  LD.E R8, desc[UR44][R2.64+0x8] ;  /* 0x0000082c02087980 */ /* 0x000ee2000c101900 */
[----:B--2---:R-:W-:-:S05]  /*160b0*/  VIADD R5, R5, 0x1 ;  /* 0x0000000105057836 */ /* 0x004fca0000000000 */
[----:B------:R-:W-:-:S13]  /*160c0*/  ISETP.NE.AND P0, PT, R5, 0x2, PT ;  /* 0x000000020500780c */ /* 0x000fda0003f05270 */
[----:B------:R1:W5:Y:S04]  /*160d0*/  @P0 LD.E R11, desc[UR44][R2.64+0x4] ;  /* 0x0000042c020b0980 */ /* 0x000368000c101900 */
[----:B------:R-:W2:Y:S01]  /*160e0*/  @!P0 LD.E R10, desc[UR44][R2.64+0x4] ;  /* 0x0000042c020a8980 */ /* 0x000ea2000c101900 */
[----:B---3--:R-:W-:-:S03]  /*160f0*/  VIADD R9, R8, 0x1 ;  /* 0x0000000108097836 */ /* 0x008fc60000000000 */
[----:B------:R3:W-:Y:S04]  /*16100*/  ST.E desc[UR44][R2.64], R5 ;  /* 0x0000000502007985 */ /* 0x0007e8000c10192c */
[----:B------:R1:W-:Y:S04]  /*16110*/  ST.E desc[UR44][R2.64+0x8], R9 ;  /* 0x0000080902007985 */ /* 0x0003e8000c10192c */
[----:B------:R1:W-:Y:S01]  /*16120*/  @!P0 ST.E desc[UR44][R2.64], RZ ;  /* 0x000000ff02008985 */ /* 0x0003e2000c10192c */
[----:B--2---:R-:W-:-:S05]  /*16130*/  @!P0 LOP3.LUT R11, R10, 0x1, RZ, 0x3c, !PT ;  /* 0x000000010a0b8812 */ /* 0x004fca00078e3cff */
[----:B------:R1:W-:Y:S04]  /*16140*/  @!P0 ST.E desc[UR44][R2.64+0x4], R11 ;  /* 0x0000040b02008985 */ /* 0x0003e8000c10192c */
[----:B------:R-:W2:Y:S04]  /*16150*/  LDL.64 R16, [R1+0x168] ;  /* 0x0001680001107983 */ /* 0x000ea80000100a00 */
[----:B--2---:R-:W2:Y:S01]  /*16160*/  LD.E R8, desc[UR44][R16.64] ;  /* 0x0000002c10087980 */ /* 0x004ea2000c101900 */
[----:B------:R-:W-:Y:S05]  /*16170*/  YIELD ;  /* 0x0000000000007946 */ /* 0x000fea0003800000 */
[----:B------:R-:W-:Y:S01]  /*16180*/  BSSY B0, `(.L_x_4002) ;  /* 0x0000006000007945 */ /* 0x000fe20003800000 */
[----:B---3--:R-:W-:Y:S01]  /*16190*/  @!P0 IMAD.MOV.U32 R5, RZ, RZ, RZ ;  /* 0x000000ffff058224 */ /* 0x008fe200078e00ff */
[----:B--2---:R-:W-:-:S04]  /*161a0*/  LOP3.LUT R8, R8, 0x1, RZ, 0xfc, !PT ;  /* 0x0000000108087812 */ /* 0x004fc800078efcff */
[----:B------:R-:W-:-:S13]  /*161b0*/  ISETP.NE.AND P1, PT, R8, 0x3, PT ;  /* 0x000000030800780c */ /* 0x000fda0003f25270 */
[----:B-1----:R-:W-:Y:S05]  /*161c0*/  @!P1 BRA `(.L_x_4003) ;  /* 0x0000000000049947 */ /* 0x002fea0003800000 */
[----:B------:R-:W-:Y:S01]  /*161d0*/  BPT.TRAP 0x1 ;  /* 0x000000040000795c */ /* 0x000fe20000300000 */
.L_x_4003:
[----:B------:R-:W-:Y:S05]  /*161e0*/  BSYNC B0 ;  /* 0x0000000000007941 */ /* 0x000fea0003800000 */
.L_x_4002:
        /* <DEDUP_REMOVED lines=13> */
.L_x_4005:
[----:B------:R-:W-:Y:S05]  /*162c0*/  BSYNC B0 ;  /* 0x0000000000007941 */ /* 0x000fea0003800000 */
.L_x_4004:
        /* <DEDUP_REMOVED lines=8> */
.L_x_4007:
[----:B------:R-:W-:Y:S05]  /*16350*/  BSYNC B0 ;  /* 0x0000000000007941 */ /* 0x000fea0003800000 */
.L_x_4006:
[----:B------:R-:W2:Y:S04]  /*16360*/  LD.E R25, desc[UR44][R2.64] ;  /* 0x0000002c02197980 */ /* 0x000ea8000c101900 */
[----:B------:R-:W2:Y:S01]  /*16370*/  LDL.64 R14, [R1+0x80] ;  /* 0x00008000010e7983 */ /* 0x000ea20000100a00 */
[----:B------:R-:W-:Y:S05]  /*16380*/  WARPSYNC.ALL ;  /* 0x0000000000007948 */ /* 0x000fea0003800000 */
[----:B------:R3:W-:Y:S04]  /*16390*/  STL [R1+0x60], RZ ;  /* 0x000060ff01007387 */ /* 0x0007e80000100800 */
[----:B------:R-:W4:Y:S01]  /*163a0*/  LD.E.64 R20, desc[UR44][R18.64+0x78] ;  /* 0x0000782c12147980 */ /* 0x000f22000c101b00 */
[----:B------:R-:W-:-:S05]  /*163b0*/  IMAD.MOV.U32 R5, RZ, RZ, 0x1 ;  /* 0x00000001ff057424 */ /* 0x000fca00078e00ff */
[----:B------:R3:W-:Y:S04]  /*163c0*/  STL [R1+0x60], R5 ;  /* 0x0000600501007387 */ /* 0x0007e80000100800 */
[----:B------:R-:W3:Y:S04]  /*163d0*/  LD.E.64 R8, desc[UR44][R18.64+0x78] ;  /* 0x0000782c12087980 */ /* 0x000ee8000c101b00 */
[----:B------:R0:W-:Y:S04]  /*163e0*/  STL [R1+0x60], R5 ;  /* 0x0000600501007387 */ /* 0x0001e80000100800 */
[----:B-1---5:R-:W3:Y:S01]  /*163f0*/  LD.E.64 R10, desc[UR44][R18.64+0x78] ;  /* 0x0000782c120a7980 */ /* 0x022ee2000c101b00 */
[----:B--2---:R-:W-:Y:S01]  /*16400*/  IMAD R14, R25, 0x300, R14 ;  /* 0x00000300190e7824 */ /* 0x004fe200078e020e */
[----:B------:R-:W-:-:S02]  /*16410*/  R2UR UR7, R15 ;  /* 0x000000000f0772ca */ /* 0x000fc400000e0000 */
[----:B------:R0:W-:Y:S02]  /*16420*/  STL [R1+0x60], R5 ;  /* 0x0000600501007387 */ /* 0x0001e40000100800 */
[----:B------:R-:W-:Y:S02]  /*16430*/  R2UR UR6, R14 ;  /* 0x000000000e0672ca */ /* 0x000fe400000e0000 */
[----:B------:R-:W2:Y:S01]  /*16440*/  LD.E.64 R12, desc[UR44][R18.64+0x78] ;  /* 0x0000782c120c7980 */ /* 0x000ea2000c101b00 */
[----:B------:R-:W-:-:S03]  /*16450*/  WARPGROUP.ARRIVE ;  /* 0x00000000000079c5 */ /* 0x000fc60000000000 */
[----:B------:R0:W-:Y:S01]  /*16460*/  STL [R1+0x60], R5 ;  /* 0x0000600501007387 */ /* 0x0001e20000100800 */
[----:B----4-:R-:W-:Y:S02]  /*16470*/  R2UR UR4, R20 ;  /* 0x00000000140472ca */ /* 0x010fe400000e0000 */
[----:B------:R-:W-:-:S13]  /*16480*/  R2UR UR5, R21 ;  /* 0x00000000150572ca */ /* 0x000fda00000e0000 */
[----:B------:R-:W-:Y:S01]  /*16490*/  HGMMA.64x96x16.F32 R24, gdesc[UR4], RZ, !UPT, gsb0 ;  /* 0x01600000041879f0 */ /* 0x000fe2000c0008ff */
[----:B---3--:R-:W-:Y:S02]  /*164a0*/  VIADD R8, R8, 0x2 ;  /* 0x0000000208087836 */ /* 0x008fe40000000000 */
        /* <DEDUP_REMOVED lines=36> */
[----:B0-----:R-:W-:Y:S05]  /*166f0*/  @!P0 BRA `(.L_x_4010) ;  /* 0x0000000000048947 */ /* 0x001fea0003800000 */
[----:B------:R-:W-:Y:S01]  /*16700*/  BPT.TRAP 0x1 ;  /* 0x000000040000795c */ /* 0x000fe20000300000 */
.L_x_4010:
[----:B------:R-:W-:Y:S05]  /*16710*/  BSYNC B0 ;  /* 0x0000000000007941 */ /* 0x000fea0003800000 */
.L_x_4009:
[----:B------:R-:W2:Y:S01]  /*16720*/  LD.E.64 R8, desc[UR44][R6.64+0x18] ;  /* 0x0000182c06087980 */ /* 0x000ea2000c101b00 */
[----:B-----5:R-:W-:Y:S02]  /*16730*/  SHF.L.U32 R73, R73, 0x1f, RZ ;  /* 0x0000001f49497819 */ /* 0x020fe400000006ff */
[----:B--2---:R-:W-:-:S05]  /*16740*/  MOV R9, R8 ;  /* 0x0000000800097202 */ /* 0x004fca0000000f00 */
[----:B------:R-:W-:-:S04]  /*16750*/  IMAD R72, R72, 0x8, R9 ;  /* 0x0000000848487824 */ /* 0x000fc800078e0209 */
[----:B------:R0:W1:Y:S01]  /*16760*/  SYNCS.PHASECHK.TRANS64.TRYWAIT P0, [R72+URZ], R73 ;  /* 0x00000049480075a7 */ /* 0x000062000800017f */
[----:B------:R-:W2:Y:S04]  /*16770*/  LD.E R10, desc[UR44][R6.64] ;  /* 0x0000002c060a7980 */ /* 0x000ea8000c101900 */
[----:B------:R0:W5:Y:S04]  /*16780*/  LD.E R8, desc[UR44][R2.64] ;  /* 0x0000002c02087980 */ /* 0x000168000c101900 */
[----:B------:R0:W5:Y:S01]  /*16790*/  LD.E R9, desc[UR44][R2.64+0x4] ;  /* 0x0000042c02097980 */ /* 0x000162000c101900 */
[----:B------:R-:W-:Y:S01]  /*167a0*/  BSSY B0, `(.L_x_4011) ;  /* 0x0000005000007945 */ /* 0x000fe20003800000 */
[----:B--2---:R-:W-:-:S04]  /*167b0*/  LOP3.LUT R10, R10, 0x1, RZ, 0xfc, !PT ;  /* 0x000000010a0a7812 */ /* 0x004fc800078efcff */
[----:B------:R-:W-:-:S13]  /*167c0*/  ISETP.NE.AND P1, PT, R10, 0x3, PT ;  /* 0x000000030a00780c */ /* 0x000fda0003f25270 */
[----:B01----:R-:W-:Y:S05]  /*167d0*/  @!P1 BRA `(.L_x_4012) ;  /* 0x0000000000049947 */ /* 0x003fea0003800000 */
[----:B------:R-:W-:Y:S01]  /*167e0*/  BPT.TRAP 0x1 ;  /* 0x000000040000795c */ /* 0x000fe20000300000 */
.L_x_4012:
[----:B------:R-:W-:Y:S05]  /*167f0*/  BSYNC B0 ;  /* 0x0000000000007941 */ /* 0x000fea0003800000 */
.L_x_4011:
[----:B------:R-:W-:Y:S04]  /*16800*/  BSSY B0, `(.L_x_4013) ;  /* 0x0000008000007945 */ /* 0x000fe80003800000 */
[----:B------:R-:W-:Y:S05]  /*16810*/  @P0 BRA `(.L_x_4014) ;  /* 0x0000000000180947 */ /* 0x000fea0003800000 */
[----:B------:R-:W2:Y:S01]  /*16820*/  LD.E.64 R6, desc[UR44][R6.64+0x18] ;  /* 0x0000182c06067980 */ /* 0x000ea2000c101b00 */
[----:B-----5:R-:W-:Y:S02]  /*16830*/  SHF.L.U32 R9, R9, 0x1f, RZ ;  /* 0x0000001f09097819 */ /* 0x020fe400000006ff */
[----:B--2---:R-:W-:-:S04]  /*16840*/  MOV R11, R6 ;  /* 0x00000006000b7202 */ /* 0x004fc80000000f00 */
[----:B------:R-:W-:-:S04]  /*16850*/  LEA R8, R8, R11, 0x3 ;  /* 0x0000000b08087211 */ /* 0x000fc800078e18ff */
[----:B------:R-:W0:Y:S02]  /*16860*/  SYNCS.PHASECHK.TRANS64.TRYWAIT P0, [R8+URZ], R9 ;  /* 0x00000009080075a7 */ /* 0x000e24000800017f */
[----:B0-----:R-:W-:Y:S05]  /*16870*/  @!P0 BRA `(.L_x_4015) ;  /* 0x0000024000688947 */ /* 0x001fea0003800000 */
.L_x_4014:
[----:B------:R-:W-:Y:S05]  /*16880*/  BSYNC B0 ;  /* 0x0000000000007941 */ /* 0x000fea0003800000 */
.L_x_4013:
[----:B------:R-:W2:Y:S04]  /*16890*/  LD.E R21, desc[UR44][R2.64] ;  /* 0x0000002c02157980 */ /* 0x000ea8000c101900 */
[----:B------:R-:W2:Y:S04]  /*168a0*/  LDL.64 R6, [R1+0xf8] ;  /* 0x0000f80001067983 */ /* 0x000ea80000100a00 */
[----:B------:R-:W3:Y:S04]  /*168b0*/  LDL R20, [R1+0x70] ;  /* 0x0000700001147983 */ /* 0x000ee80000100800 */
[----:B0----5:R-:W4:Y:S04]  /*168c0*/  LDL.64 R8, [R1+0xf0] ;  /* 0x0000f00001087983 */ /* 0x021f280000100a00 */
        /* <DEDUP_REMOVED lines=171> */
[----:B------:R-:W0:Y:S01]  /*17380*/  S2R R72, SR_TID.X ;  /* 0x0000000000487919 */ /* 0x000e220000002100 */
[----:B------:R1:W-:Y:S04]  /*17390*/  STL [R1+0x70], R5 ;  /* 0x0000700501007387 */ /* 0x0003e80000100800 */
[----:B------:R1:W-:Y:S01]  /*173a0*/  STL [R1+0x70], R5 ;  /* 0x0000700501007387 */ /* 0x0003e20000100800 */
[----:B------:R-:W-:-:S02]  /*173b0*/  WARPGROUP.DEPBAR.LE gsb0, 0x0 ;  /* 0x00008000000079c5 */ /* 0x000fc40000010000 */
[----:B------:R-:W-:-:S06]  /*173c0*/  WARPGROUP.ARRIVE ;  /* 0x00000000000079c5 */ /* 0x000fcc0000000000 */
[----:B------:R-:W-:Y:S01]  /*173d0*/  HGMMA.64x96x16.F32 R24, gdesc[UR4], R24, gsb0 ;  /* 0x01600000041879f0 */ /* 0x000fe20008000818 */
[----:B------:R1:W-:Y:S01]  /*173e0*/  STL [R1+0x70], R5 ;  /* 0x0000700501007387 */ /* 0x0003e20000100800 */
[----:B0-----:R-:W-:-:S03]  /*173f0*/  SHF.R.U32.HI R103, RZ, 0x7, R72 ;  /* 0x00000007ff677819 */ /* 0x001fc60000011648 */
[----:B------:R1:W-:Y:S04]  /*17400*/  STL [R1+0x70], R5 ;  /* 0x0000700501007387 */ /* 0x0003e80000100800 */
        /* <DEDUP_REMOVED lines=22> */
.L_x_4017:
[----:B------:R-:W-:Y:S05]  /*17570*/  BSYNC B0 ;  /* 0x0000000000007941 */ /* 0x000fea0003800000 */
.L_x_4016:
[----:B------:R-:W2:Y:S04]  /*17580*/  LD.E.64 R6, desc[UR44][R16.64+0x20] ;  /* 0x0000202c10067980 */ /* 0x000ea8000c101b00 */
[----:B------:R-:W3:Y:S01]  /*17590*/  LD.E R9, desc[UR44][R16.64+0xc] ;  /* 0x00000c2c10097980 */ /* 0x000ee2000c101900 */
[----:B--2---:R-:W-:-:S05]  /*175a0*/  MOV R7, R6 ;  /* 0x0000000600077202 */ /* 0x004fca0000000f00 */
[----:B-----5:R-:W-:-:S05]  /*175b0*/  IMAD R8, R8, 0x8, R7 ;  /* 0x0000000808087824 */ /* 0x020fca00078e0207 */
[----:B---3--:R-:W-:-:S04]  /*175c0*/  PRMT R8, R9, 0x654, R8 ;  /* 0x0000065409087816 */ /* 0x008fc80000000008 */
[----:B------:R0:W-:Y:S01]  /*175d0*/  SYNCS.ARRIVE.TRANS64.RED.A1T0 RZ, [R8+URZ], RZ ;  /* 0x000000ff08ff79a7 */ /* 0x0001e2000810043f */
[----:B------:R-:W2:Y:S04]  /*175e0*/  LDL R16, [R1+0x230] ;  /* 0x0002300001107983 */ /* 0x000ea80000100800 */
[----:B0-----:R-:W3:Y:S02]  /*175f0*/  LDL.64 R8, [R1+0x210] ;  /* 0x0002100001087983 */ /* 0x001ee40000100a00 */
[----:B---3--:R-:W-:-:S04]  /*17600*/  FMNMX.FTZ R6, R24, R8, !PT ;  /* 0x0000000818067209 */ /* 0x008fc80007810000 */
        /* <DEDUP_REMOVED lines=50> */
[----:B0-----:R-:W-:-:S03]  /*17930*/  FMNMX.FTZ R10, R11, R12, !PT ;  /* 0x0000000c0b0a7209 */ /* 0x001fc60007810000 */
[----:B------:R0:W-:Y:S04]  /*17940*/  STL.64 [R1+0x210], R6 ;  /* 0x0002100601007387 */ /* 0x0001e80000100a00 */
[----:B------:R-:W-:Y:S04]  /*17950*/  STL [R1+0x210], R10 ;  /* 0x0002100a01007387 */ /* 0x000fe80000100800 */
[----:B------:R-:W3:Y:S04]  /*17960*/  LDL R21, [R1+0x210] ;  /* 0x0002100001157983 */ /* 0x000ee80000100800 */
[----:B------:R-:W4:Y:S04]  /*17970*/  LDL R13, [R1+0x214] ;  /* 0x00021400010d7983 */ /* 0x000f280000100800 */
[----:B0-----:R-:W2:Y:S01]  /*17980*/  LDL.64 R6, [R1+0x220] ;  /* 0x0002200001067983 */ /* 0x001ea20000100a00 */
[----:B---3--:R-:W-:-:S03]  /*17990*/  FADD.FTZ R11, R8, -R21 ;  /* 0x80000015080b7221 */ /* 0x008fc60000010000 */
[----:B----4-:R-:W0:Y:S01]  /*179a0*/  SHFL.BFLY PT, R8, R13, 0x2, 0x1f ;  /* 0x0c401f000d087f89 */ /* 0x010e2200000e0000 */
[----:B--2---:R-:W-:-:S04]  /*179b0*/  FMUL.FTZ R11, R11, R16 ;  /* 0x000000100b0b7220 */ /* 0x004fc80000410000 */
[----:B------:R1:W-:Y:S01]  /*179c0*/  MUFU.EX2 R17, R11 ;  /* 0x0000000b00117308 */ /* 0x0003e20000000800 */
[----:B0-----:R-:W-:-:S05]  /*179d0*/  FMNMX.FTZ R8, R8, R13, !PT ;  /* 0x0000000d08087209 */ /* 0x001fca0007810000 */
[----:B-1----:R-:W0:Y:S01]  /*179e0*/  SHFL.BFLY PT, R11, R8, 0x1, 0x1f ;  /* 0x0c201f00080b7f89 */ /* 0x002e2200000e0000 */
[----:B------:R-:W-:-:S04]  /*179f0*/  FMUL.FTZ R21, R16, R21 ;  /* 0x0000001510157220 */ /* 0x000fc80000410000 */
[-CC-:B------:R-:W-:Y:S01]  /*17a00*/  FFMA.FTZ R160, R24, R16.reuse, -R21.reuse ;  /* 0x0000001018a07223 */ /* 0x180fe20000010815 */
[-CC-:B------:R-:W-:Y:S01]  /*17a10*/  FFMA.FTZ R168, R32, R16.reuse, -R21.reuse ;  /* 0x0000001020a87223 */ /* 0x180fe20000010815 */
[----:B------:R-:W-:Y:S01]  /*17a20*/  FFMA.FTZ R32, R33, R16, -R21 ;  /* 0x0000001021207223 */ /* 0x000fe20000010815 */
[----:B0-----:R-:W-:-:S05]  /*17a30*/  FMNMX.FTZ R20, R8, R11, !PT ;  /* 0x0000000b08147209 */ /* 0x001fca0007810000 */
[----:B------:R-:W-:-:S04]  /*17a40*/  FADD.FTZ R9, R9, -R20 ;  /* 0x8000001409097221 */ /* 0x000fc80000010000 */
[----:B------:R-:W-:Y:S01]  /*17a50*/  FMUL.FTZ R8, R16, R9 ;  /* 0x0000000910087220 */ /* 0x000fe20000410000 */
[-C--:B------:R-:W-:Y:S01]  /*17a60*/  FMUL.FTZ R9, R20, R16.reuse ;  /* 0x0000001014097220 */ /* 0x080fe20000410000 */
[----:B------:R-:W-:-:S03]  /*17a70*/  FFMA.FTZ R33, R37, R16, -R21 ;  /* 0x0000001025217223 */ /* 0x000fc60000010815 */
[-CC-:B------:R-:W-:Y:S01]  /*17a80*/  FFMA.FTZ R161, R26, R16.reuse, -R9.reuse ;  /* 0x000000101aa17223 */ /* 0x180fe20000010809 */
[-C--:B------:R-:W-:Y:S01]  /*17a90*/  FFMA.FTZ R37, R27, R16.reuse, -R9 ;  /* 0x000000101b257223 */ /* 0x080fe20000010809 */
[-C--:B------:R-:W-:Y:S01]  /*17aa0*/  FFMA.FTZ R24, R25, R16.reuse, -R21 ;  /* 0x0000001019187223 */ /* 0x080fe20000010815 */
[----:B------:R-:W-:Y:S01]  /*17ab0*/  MUFU.EX2 R8, R8 ;  /* 0x0000000800087308 */ /* 0x000fe20000000800 */
[-C--:B------:R-:W-:Y:S01]  /*17ac0*/  FFMA.FTZ R163, R30, R16.reuse, -R9 ;  /* 0x000000101ea37223 */ /* 0x080fe20000010809 */
[-CC-:B------:R-:W-:Y:S01]  /*17ad0*/  FFMA.FTZ R162, R28, R16.reuse, -R21.reuse ;  /* 0x000000101ca27223 */ /* 0x180fe20000010815 */
[----:B------:R-:W-:-:S05]  /*17ae0*/  FFMA.FTZ R176, R40, R16, -R21 ;  /* 0x0000001028b07223 */ /* 0x000fca0000010815 */
[----:B------:R-:W0:Y:S01]  /*17af0*/  MUFU.EX2 R161, R161 ;  /* 0x000000a100a17308 */ /* 0x000e220000000800 */
[-C--:B------:R-:W-:Y:S01]  /*17b00*/  FFMA.FTZ R40, R31, R16.reuse, -R9 ;  /* 0x000000101f287223 */ /* 0x080fe20000010809 */
[----:B------:R-:W-:-:S06]  /*17b10*/  FFMA.FTZ R72, R29, R16, -R21 ;  /* 0x000000101d487223 */ /* 0x000fcc0000010815 */
[----:B------:R-:W1:Y:S01]  /*17b20*/  MUFU.EX2 R160, R160 ;  /* 0x000000a000a07308 */ /* 0x000e620000000800 */
[----:B------:R-:W-:-:S07]  /*17b30*/  FFMA.FTZ R169, R34, R16, -R9 ;  /* 0x0000001022a97223 */ /* 0x000fce0000010809 */
[----:B------:R-:W2:Y:S08]  /*17b40*/  MUFU.EX2 R37, R37 ;  /* 0x0000002500257308 */ /* 0x000eb00000000800 */
[----:B------:R-:W3:Y:S01]  /*17b50*/  MUFU.EX2 R24, R24 ;  /* 0x0000001800187308 */ /* 0x000ee20000000800 */
[----:B------:R-:W-:-:S07]  /*17b60*/  FFMA.FTZ R31, R35, R16, -R9 ;  /* 0x00000010231f7223 */ /* 0x000fce0000010809 */
[----:B------:R-:W4:Y:S08]  /*17b70*/  MUFU.EX2 R163, R163 ;  /* 0x000000a300a37308 */ /* 0x000f300000000800 */
[----:B------:R-:W4:Y:S01]  /*17b80*/  MUFU.EX2 R162, R162 ;  /* 0x000000a200a27308 */ /* 0x000f220000000800 */
[----:B0-----:R-:W-:Y:S01]  /*17b90*/  FFMA.FTZ R26, R7, R8, R161 ;  /* 0x00000008071a7223 */ /* 0x001fe200000100a1 */
[----:B------:R-:W-:-:S06]  /*17ba0*/  FFMA.FTZ R171, R38, R16, -R9 ;  /* 0x0000001026ab7223 */ /* 0x000fcc0000010809 */
[----:B------:R-:W0:Y:S01]  /*17bb0*/  MUFU.EX2 R40, R40 ;  /* 0x0000002800287308 */ /* 0x000e220000000800 */
[----:B-1----:R-:W-:Y:S01]  /*17bc0*/  FFMA.FTZ R7, R17, R6, R160 ;  /* 0x0000000611077223 */ /* 0x002fe200000100a0 */
[----:B------:R-:W-:-:S06]  /*17bd0*/  FFMA.FTZ R170, R36, R16, -R21 ;  /* 0x0000001024aa7223 */ /* 0x000fcc0000010815 */
[----:B------:R-:W1:Y:S01]  /*17be0*/  MUFU.EX2 R72, R72 ;  /* 0x0000004800487308 */ /* 0x000e620000000800 */
[----:B--2---:R-:W-:Y:S01]  /*17bf0*/  FADD.FTZ R26, R37, R26 ;  /* 0x0000001a251a7221 */ /* 0x004fe20000010000 */
[----:B------:R-:W-:-:S06]  /*17c00*/  FFMA.FTZ R34, R39, R16, -R9 ;  /* 0x0000001027227223 */ /* 0x000fcc0000010809 */
[----:B------:R-:W2:Y:S01]  /*17c10*/  MUFU.EX2 R169, R169 ;  /* 0x000000a900a97308 */ /* 0x000ea20000000800 */
[----:B---3--:R-:W-:-:S07]  /*17c20*/  FADD.FTZ R7, R24, R7 ;  /* 0x0000000718077221 */ /* 0x008fce0000010000 */
[----:B------:R-:W3:Y:S01]  /*17c30*/  MUFU.EX2 R168, R168 ;  /* 0x000000a800a87308 */ /* 0x000ee20000000800 */
[-CC-:B------:R-:W-:Y:S01]  /*17c40*/  FFMA.FTZ R36, R41, R16.reuse, -R21.reuse ;  /* 0x0000001029247223 */ /* 0x180fe20000010815 */
[-CC-:B------:R-:W-:Y:S01]  /*17c50*/  FFMA.FTZ R178, R44, R16.reuse, -R21.reuse ;  /* 0x000000102cb27223 */ /* 0x180fe20000010815 */
[-CC-:B------:R-:W-:Y:S01]  /*17c60*/  FFMA.FTZ R25, R45, R16.reuse, -R21.reuse ;  /* 0x000000102d197223 */ /* 0x180fe20000010815 */
[----:B------:R-:W-:-:S04]  /*17c70*/  FFMA.FTZ R14, R48, R16, -R21 ;  /* 0x00000010300e7223 */ /* 0x000fc80000010815 */
[----:B------:R-:W3:Y:S01]  /*17c80*/  MUFU.EX2 R31, R31 ;  /* 0x0000001f001f7308 */ /* 0x000ee20000000800 */
[-CC-:B------:R-:W-:Y:S01]  /*17c90*/  FFMA.FTZ R180, R49, R16.reuse, -R21.reuse ;  /* 0x0000001031b47223 */ /* 0x180fe20000010815 */
[-CC-:B------:R-:W-:Y:S01]  /*17ca0*/  FFMA.FTZ R15, R52, R16.reuse, -R21.reuse ;  /* 0x00000010340f7223 */ /* 0x180fe20000010815 */
[-CC-:B------:R-:W-:Y:S01]  /*17cb0*/  FFMA.FTZ R181, R53, R16.reuse, -R21.reuse ;  /* 0x0000001035b57223 */ /* 0x180fe20000010815 */
[-CC-:B------:R-:W-:Y:S01]  /*17cc0*/  FFMA.FTZ R12, R56, R16.reuse, -R21.reuse ;  /* 0x00000010380c7223 */ /* 0x180fe20000010815 */
[----:B------:R-:W-:-:S03]  /*17cd0*/  FFMA.FTZ R182, R57, R16, -R21 ;  /* 0x0000001039b67223 */ /* 0x000fc60000010815 */
[----:B------:R-:W3:Y:S01]  /*17ce0*/  MUFU.EX2 R32, R32 ;  /* 0x0000002000207308 */ /* 0x000ee20000000800 */
[-CC-:B------:R-:W-:Y:S01]  /*17cf0*/  FFMA.FTZ R13, R60, R16.reuse, -R21.reuse ;  /* 0x000000103c0d7223 */ /* 0x180fe20000010815 */
[-CC-:B------:R-:W-:Y:S01]  /*17d00*/  FFMA.FTZ R183, R61, R16.reuse, -R21.reuse ;  /* 0x000000103db77223 */ /* 0x180fe20000010815 */
[-CC-:B------:R-:W-:Y:S01]  /*17d10*/  FFMA.FTZ R10, R64, R16.reuse, -R21.reuse ;  /* 0x00000010400a7223 */ /* 0x180fe20000010815 */
[-CC-:B------:R-:W-:Y:S01]  /*17d20*/  FFMA.FTZ R184, R65, R16.reuse, -R21.reuse ;  /* 0x0000001041b87223 */ /* 0x180fe20000010815 */
[-CC-:B------:R-:W-:Y:S01]  /*17d30*/  FFMA.FTZ R68, R68, R16.reuse, -R21.reuse ;  /* 0x0000001044447223 */ /* 0x180fe20000010815 */
[-C--:B------:R-:W-:Y:S01]  /*17d40*/  FFMA.FTZ R185, R69, R16.reuse, -R21 ;  /* 0x0000001045b97223 */ /* 0x080fe20000010815 */
[----:B----4-:R-:W-:Y:S01]  /*17d50*/  FADD.FTZ R21, R163, R26 ;  /* 0x0000001aa3157221 */ /* 0x010fe20000010000 */
[----:B------:R-:W4:Y:S01]  /*17d60*/  MUFU.EX2 R171, R171 ;  /* 0x000000ab00ab7308 */ /* 0x000f220000000800 */
[----:B------:R-:W-:Y:S01]  /*17d70*/  FFMA.FTZ R177, R42, R16, -R9 ;  /* 0x000000102ab17223 */ /* 0x000fe20000010809 */
[----:B------:R-:W-:Y:S01]  /*17d80*/  FADD.FTZ R7, R162, R7 ;  /* 0x00000007a2077221 */ /* 0x000fe20000010000 */
[----:B0-----:R-:W-:-:S05]  /*17d90*/  FADD.FTZ R6, R40, R21 ;  /* 0x0000001528067221 */ /* 0x001fca0000010000 */
[----:B------:R-:W0:Y:S01]  /*17da0*/  MUFU.EX2 R170, R170 ;  /* 0x000000aa00aa7308 */ /* 0x000e220000000800 */
[----:B------:R-:W-:Y:S01]  /*17db0*/  FFMA.FTZ R30, R43, R16, -R9 ;  /* 0x000000102b1e7223 */ /* 0x000fe20000010809 */
[----:B-1----:R-:W-:Y:S01]  /*17dc0*/  FADD.FTZ R7, R72, R7 ;  /* 0x0000000748077221 */ /* 0x002fe20000010000 */
[----:B--2---:R-:W-:-:S05]  /*17dd0*/  FADD.FTZ R6, R169, R6 ;  /* 0x00000006a9067221 */ /* 0x004fca0000010000 */
[----:B------:R-:W1:Y:S01]  /*17de0*/  MUFU.EX2 R34, R34 ;  /* 0x0000002200227308 */ /* 0x000e620000000800 */
[----:B------:R-:W-:Y:S01]  /*17df0*/  FFMA.FTZ R179, R46, R16, -R9 ;  /* 0x000000102eb37223 */ /* 0x000fe20000010809 */
[----:B---3--:R-:W-:-:S06]  /*17e00*/  FADD.FTZ R7, R168, R7 ;  /* 0x00000007a8077221 */ /* 0x008fcc0000010000 */
[----:B------:R-:W2:Y:S01]  /*17e10*/  MUFU.EX2 R33, R33 ;  /* 0x0000002100217308 */ /* 0x000ea20000000800 */
[----:B------:R-:W-:Y:S01]  /*17e20*/  FADD.FTZ R6, R31, R6 ;  /* 0x000000061f067221 */ /* 0x000fe20000010000 */
[----:B------:R-:W-:-:S06]  /*17e30*/  FFMA.FTZ R215, R47, R16, -R9 ;  /* 0x000000102fd77223 */ /* 0x000fcc0000010809 */
[----:B------:R-:W3:Y:S01]  /*17e40*/  MUFU.EX2 R177, R177 ;  /* 0x000000b100b17308 */ /* 0x000ee20000000800 */
[----:B------:R-:W-:-:S07]  /*17e50*/  FADD.FTZ R7, R32, R7 ;  /* 0x0000000720077221 */ /* 0x000fce0000010000 */
[----:B------:R-:W3:Y:S01]  /*17e60*/  MUFU.EX2 R176, R176 ;  /* 0x000000b000b07308 */ /* 0x000ee20000000800 */
[----:B----4-:R-:W-:Y:S01]  /*17e70*/  FADD.FTZ R21, R171, R6 ;  /* 0x00000006ab157221 */ /* 0x010fe20000010000 */
[----:B------:R-:W-:-:S06]  /*17e80*/  FFMA.FTZ R212, R50, R16, -R9 ;  /* 0x0000001032d47223 */ /* 0x000fcc0000010809 */
[----:B------:R-:W4:Y:S01]  /*17e90*/  MUFU.EX2 R30, R30 ;  /* 0x0000001e001e7308 */ /* 0x000f220000000800 */
[----:B0-----:R-:W-:-:S07]  /*17ea0*/  FADD.FTZ R6, R170, R7 ;  /* 0x00000007aa067221 */ /* 0x001fce0000010000 */
[----:B------:R-:W0:Y:S01]  /*17eb0*/  MUFU.EX2 R36, R36 ;  /* 0x0000002400247308 */ /* 0x000e220000000800 */
[----:B-1----:R-:W-:Y:S01]  /*17ec0*/  FADD.FTZ R26, R34, R21 ;  /* 0x00000015221a7221 */ /* 0x002fe20000010000 */
[----:B------:R-:W-:-:S06]  /*17ed0*/  FFMA.FTZ R213, R51, R16, -R9 ;  /* 0x0000001033d57223 */ /* 0x000fcc0000010809 */
[----:B------:R-:W1:Y:S01]  /*17ee0*/  MUFU.EX2 R179, R179 ;  /* 0x000000b300b37308 */ /* 0x000e620000000800 */
[----:B--2---:R-:W-:-:S07]  /*17ef0*/  FADD.FTZ R7, R33, R6 ;  /* 0x0000000621077221 */ /* 0x004fce0000010000 */
[----:B------:R-:W2:Y:S01]  /*17f00*/  MUFU.EX2 R178, R178 ;  /* 0x000000b200b27308 */ /* 0x000ea20000000800 */
[----:B---3--:R-:W-:Y:S01]  /*17f10*/  FADD.FTZ R21, R177, R26 ;  /* 0x0000001ab1157221 */ /* 0x008fe20000010000 */
        /* <DEDUP_REMOVED lines=30> */
[----:B------:R-:W-:-:S06]  /*18100*/  FADD.FTZ R6, R15, R6 ;  /* 0x000000060f067221 */ /* 0x000fcc0000010000 */
[----:B------:R-:W3:Y:S01]  /*18110*/  MUFU.EX2 R209, R209 ;  /* 0x000000d100d17308 */ /* 0x000ee20000000800 */
[----:B------:R-:W-:-:S07]  /*18120*/  FFMA.FTZ R186, R66, R16, -R9 ;  /* 0x0000001042ba7223 */ /* 0x000fce0000010809 */
        /* <DEDUP_REMOVED lines=13> */
[----:B------:R-:W-:Y:S01]  /*18200*/  MUFU.EX2 R10, R10 ;  /* 0x0000000a000a7308 */ /* 0x000fe20000000800 */
[----:B------:R-:W-:-:S07]  /*18210*/  FFMA.FTZ R189, R71, R16, -R9 ;  /* 0x0000001047bd7223 */ /* 0x000fce0000010809 */
[----:B------:R-:W3:Y:S01]  /*18220*/  MUFU.EX2 R186, R186 ;  /* 0x000000ba00ba7308 */ /* 0x000ee20000000800 */
[----:B0-----:R-:W-:Y:S01]  /*18230*/  FADD.FTZ R7, R191, R26 ;  /* 0x0000001abf077221 */ /* 0x001fe20000010000 */
[----:B----4-:R-:W-:-:S06]  /*18240*/  FADD.FTZ R6, R13, R6 ;  /* 0x000000060d067221 */ /* 0x010fcc0000010000 */
[----:B------:R-:W-:Y:S08]  /*18250*/  MUFU.EX2 R184, R184 ;  /* 0x000000b800b87308 */ /* 0x000ff00000000800 */
[----:B------:R-:W0:Y:S01]  /*18260*/  MUFU.EX2 R188, R188 ;  /* 0x000000bc00bc7308 */ /* 0x000e220000000800 */
[----:B-1----:R-:W-:Y:S01]  /*18270*/  FADD.FTZ R9, R210, R7 ;  /* 0x00000007d2097221 */ /* 0x002fe20000010000 */
[----:B--2---:R-:W-:-:S06]  /*18280*/  FADD.FTZ R7, R183, R6 ;  /* 0x00000006b7077221 */ /* 0x004fcc0000010000 */
[----:B------:R-:W-:Y:S08]  /*18290*/  MUFU.EX2 R11, R68 ;  /* 0x00000044000b7308 */ /* 0x000ff00000000800 */
[----:B------:R-:W1:Y:S01]  /*182a0*/  MUFU.EX2 R187, R187 ;  /* 0x000000bb00bb7308 */ /* 0x000e620000000800 */
[----:B---3--:R-:W-:Y:S01]  /*182b0*/  FADD.FTZ R9, R186, R9 ;  /* 0x00000009ba097221 */ /* 0x008fe20000010000 */
[----:B------:R-:W-:-:S06]  /*182c0*/  FADD.FTZ R7, R10, R7 ;  /* 0x000000070a077221 */ /* 0x000fcc0000010000 */
[----:B------:R-:W2:Y:S08]  /*182d0*/  MUFU.EX2 R185, R185 ;  /* 0x000000b900b97308 */ /* 0x000eb00000000800 */
[----:B------:R-:W3:Y:S01]  /*182e0*/  MUFU.EX2 R189, R189 ;  /* 0x000000bd00bd7308 */ /* 0x000ee20000000800 */
[----:B0-----:R-:W-:Y:S01]  /*182f0*/  FADD.FTZ R16, R188, R9 ;  /* 0x00000009bc107221 */ /* 0x001fe20000010000 */
[----:B------:R-:W-:-:S03]  /*18300*/  FADD.FTZ R6, R184, R7 ;  /* 0x00000007b8067221 */ /* 0x000fc60000010000 */
[----:B-1----:R-:W-:Y:S01]  /*18310*/  FADD.FTZ R16, R187, R16 ;  /* 0x00000010bb107221 */ /* 0x002fe20000010000 */
[----:B------:R-:W-:-:S04]  /*18320*/  FADD.FTZ R6, R11, R6 ;  /* 0x000000060b067221 */ /* 0x000fc80000010000 */
[----:B--2---:R-:W-:Y:S01]  /*18330*/  FADD.FTZ R6, R185, R6 ;  /* 0x00000006b9067221 */ /* 0x004fe20000010000 */
[----:B------:R-:W-:Y:S01]  /*18340*/  STL [R1+0x214], R20 ;  /* 0x0002141401007387 */ /* 0x000fe20000100800 */
[----:B---3--:R-:W-:-:S05]  /*18350*/  FADD.FTZ R7, R189, R16 ;  /* 0x00000010bd077221 */ /* 0x008fca0000010000 */
        /* <DEDUP_REMOVED lines=8> */
[----:B------:R0:W-:Y:S04]  /*183e0*/  ST.E desc[UR44][R18.64+0x240], R9 ;  /* 0x0002400912007985 */ /* 0x0001e8000c10192c */
[----:B------:R-:W2:Y:S02]  /*183f0*/  LD.E R16, desc[UR44][R6.64] ;  /* 0x0000002c06107980 */ /* 0x000ea4000c101900 */
[----:B--2---:R-:W-:-:S05]  /*18400*/  FMUL.FTZ R21, R17, R16 ;  /* 0x0000001011157220 */ /* 0x004fca0000410000 */
[----:B------:R1:W-:Y:S04]  /*18410*/  ST.E desc[UR44][R6.64], R21 ;  /* 0x0000001506007985 */ /* 0x0003e8000c10192c */
[----:B------:R-:W0:Y:S04]  /*18420*/  LD.E R35, desc[UR44][R18.64+0x434] ;  /* 0x0004342c12237980 */ /* 0x000e28000c101900 */
[----:B------:R-:W2:Y:S04]  /*18430*/  LD.E R27, desc[UR44][R18.64+0x254] ;  /* 0x0002542c121b7980 */ /* 0x000ea8000c101900 */
[----:B------:R-:W3:Y:S04]  /*18440*/  LD.E R29, desc[UR44][R18.64+0x250] ;  /* 0x0002502c121d7980 */ /* 0x000ee8000c101900 */
[----:B------:R-:W1:Y:S04]  /*18450*/  LD.E R150, desc[UR44][R18.64+0x260] ;  /* 0x0002602c12967980 */ /* 0x000e68000c101900 */
        /* <DEDUP_REMOVED lines=62> */
[----:B---3--:R-:W-:-:S03]  /*18840*/  FMUL.FTZ R29, R17, R29 ;  /* 0x0000001d111d7220 */ /* 0x008fc60000410000 */
[----:B------:R2:W-:Y:S01]  /*18850*/  ST.E desc[UR44][R18.64+0x254], R27 ;  /* 0x0002541b12007985 */ /* 0x0005e2000c10192c */
[C---:B-1----:R-:W-:Y:S01]  /*18860*/  FMUL.FTZ R21, R17.reuse, R150 ;  /* 0x0000009611157220 */ /* 0x042fe20000410000 */
[C---:B----4-:R-:W-:Y:S01]  /*18870*/  FMUL.FTZ R35, R17.reuse, R148 ;  /* 0x0000009411237220 */ /* 0x050fe20000410000 */
[C---:B------:R-:W-:Y:S01]  /*18880*/  FMUL.FTZ R39, R17.reuse, R134 ;  /* 0x0000008611277220 */ /* 0x040fe20000410000 */
[C---:B0-----:R-:W-:Y:S01]  /*18890*/  FMUL.FTZ R9, R17.reuse, R142 ;  /* 0x0000008e11097220 */ /* 0x041fe20000410000 */
[C---:B--2---:R-:W-:Y:S01]  /*188a0*/  FMUL.FTZ R27, R17.reuse, R140 ;  /* 0x0000008c111b7220 */ /* 0x044fe20000410000 */
        /* <DEDUP_REMOVED lines=25> */
[----:B---3--:R-:W-:-:S03]  /*18a40*/  FMUL.FTZ R45, R17, R116 ;  /* 0x00000074112d7220 */ /* 0x008fc60000410000 */
[----:B------:R3:W-:Y:S01]  /*18a50*/  ST.E desc[UR44][R18.64+0x2d0], R9 ;  /* 0x0002d00912007985 */ /* 0x0007e2000c10192c */
[----:B0-----:R-:W-:-:S03]  /*18a60*/  FMUL.FTZ R21, R17, R120 ;  /* 0x0000007811157220 */ /* 0x001fc60000410000 */
[----:B------:R0:W-:Y:S01]  /*18a70*/  ST.E desc[UR44][R18.64+0x2d4], R27 ;  /* 0x0002d41b12007985 */ /* 0x0001e2000c10192c */
[C---:B-1----:R-:W-:Y:S01]  /*18a80*/  FMUL.FTZ R35, R17.reuse, R118 ;  /* 0x0000007611237220 */ /* 0x042fe20000410000 */
[C---:B--2---:R-:W-:Y:S01]  /*18a90*/  FMUL.FTZ R39, R17.reuse, R112 ;  /* 0x0000007011277220 */ /* 0x044fe20000410000 */
[C---:B---3--:R-:W-:Y:S01]  /*18aa0*/  FMUL.FTZ R9, R17.reuse, R110 ;  /* 0x0000006e11097220 */ /* 0x048fe20000410000 */
[C---:B0-----:R-:W-:Y:S01]  /*18ab0*/  FMUL.FTZ R27, R17.reuse, R108 ;  /* 0x0000006c111b7220 */ /* 0x041fe20000410000 */
        /* <DEDUP_REMOVED lines=71> */
[----:B0-----:R-:W-:Y:S01]  /*18f30*/  FMUL.FTZ R27, R17, R16 ;  /* 0x00000010111b7220 */ /* 0x001fe20000410000 */
[----:B------:R-:W-:Y:S02]  /*18f40*/  IMAD.U32 R16, RZ, RZ, UR6 ;  /* 0x00000006ff107e24 */ /* 0x000fe4000f8e00ff */
[----:B------:R-:W-:Y:S01]  /*18f50*/  IMAD.U32 R17, RZ, RZ, UR5 ;  /* 0x00000005ff117e24 */ /* 0x000fe2000f8e00ff */
[----:B------:R-:W-:Y:S04]  /*18f60*/  ST.E desc[UR44][R18.64+0x3f0], R21 ;  /* 0x0003f01512007985 */ /* 0x000fe8000c10192c */
[----:B------:R0:W-:Y:S04]  /*18f70*/  ST.E desc[UR44][R18.64+0x3f4], R29 ;  /* 0x0003f41d12007985 */ /* 0x0001e8000c10192c */
[----:B------:R-:W-:Y:S04]  /*18f80*/  ST.E desc[UR44][R18.64+0x400], R41 ;  /* 0x0004002912007985 */ /* 0x000fe8000c10192c */
[----:B------:R-:W-:Y:S04]  /*18f90*/  ST.E desc[UR44][R18.64+0x404], R43 ;  /* 0x0004042b12007985 */ /* 0x000fe8000c10192c */
[----:B------:R1:W-:Y:S04]  /*18fa0*/  ST.E desc[UR44][R18.64+0x410], R35 ;  /* 0x0004102312007985 */ /* 0x0003e8000c10192c */
[----:B------:R-:W-:Y:S04]  /*18fb0*/  ST.E desc[UR44][R18.64+0x414], R9 ;  /* 0x0004140912007985 */ /* 0x000fe8000c10192c */
[----:B------:R-:W-:Y:S04]  /*18fc0*/  ST.E desc[UR44][R18.64+0x420], R27 ;  /* 0x0004201b12007985 */ /* 0x000fe8000c10192c */
[----:B------:R-:W-:Y:S04]  /*18fd0*/  ST.E desc[UR44][R18.64+0x424], R39 ;  /* 0x0004242712007985 */ /* 0x000fe8000c10192c */
[----:B------:R2:W-:Y:S04]  /*18fe0*/  ST.E desc[UR44][R18.64+0x430], R45 ;  /* 0x0004302d12007985 */ /* 0x0005e8000c10192c */
[----:B0-----:R-:W3:Y:S01]  /*18ff0*/  LD.E R29, desc[UR44][R16.64] ;  /* 0x0000002c101d7980 */ /* 0x001ee2000c101900 */
[----:B------:R-:W-:Y:S01]  /*19000*/  ULOP3.LUT UR4, UR4, 0xc, URZ, 0xfc, !UPT ;  /* 0x0000000c04047892 */ /* 0x000fe2000f8efc3f */
[----:B------:R-:W-:-:S05]  /*19010*/  IMAD.U32 R21, RZ, RZ, UR5 ;  /* 0x00000005ff157e24 */ /* 0x000fca000f8e00ff */
[----:B------:R-:W-:Y:S02]  /*19020*/  IMAD.U32 R20, RZ, RZ, UR4 ;  /* 0x00000004ff147e24 */ /* 0x000fe4000f8e00ff */
[----:B---3--:R-:W-:-:S05]  /*19030*/  FMUL.FTZ R29, R8, R29 ;  /* 0x0000001d081d7220 */ /* 0x008fca0000410000 */
[----:B------:R0:W-:Y:S04]  /*19040*/  ST.E desc[UR44][R16.64], R29 ;  /* 0x0000001d10007985 */ /* 0x0001e8000c10192c */
[----:B-1----:R-:W3:Y:S02]  /*19050*/  LD.E R35, desc[UR44][R20.64] ;  /* 0x0000002c14237980 */ /* 0x002ee4000c101900 */
[----:B---3--:R-:W-:-:S05]  /*19060*/  FMUL.FTZ R35, R8, R35 ;  /* 0x0000002308237220 */ /* 0x008fca0000410000 */
[----:B------:R1:W-:Y:S04]  /*19070*/  ST.E desc[UR44][R20.64], R35 ;  /* 0x0000002314007985 */ /* 0x0003e8000c10192c */
        /* <DEDUP_REMOVED lines=57> */
[----:B-1----:R-:W2:Y:S04]  /*19410*/  LD.E R35, desc[UR44][R18.64+0x418] ;  /* 0x0004182c12237980 */ /* 0x002ea8000c101900 */
[----:B------:R-:W2:Y:S04]  /*19420*/  LD.E R28, desc[UR44][R18.64+0x41c] ;  /* 0x00041c2c121c7980 */ /* 0x000ea8000c101900 */
[----:B------:R-:W2:Y:S04]  /*19430*/  LD.E R9, desc[UR44][R18.64+0x428] ;  /* 0x0004282c12097980 */ /* 0x000ea8000c101900 */
[----:B------:R-:W2:Y:S04]  /*19440*/  LD.E R26, desc[UR44][R18.64+0x42c] ;  /* 0x00042c2c121a7980 */ /* 0x000ea8000c101900 */
[----:B------:R-:W2:Y:S01]  /*19450*/  LD.E R27, desc[UR44][R18.64+0x438] ;  /* 0x0004382c121b7980 */ /* 0x000ea2000c101900 */
[C---:B---3--:R-:W-:Y:S01]  /*19460*/  FMUL.FTZ R93, R8.reuse, R93 ;  /* 0x0000005d085d7220 */ /* 0x048fe20000410000 */
[C---:B----4-:R-:W-:Y:S01]  /*19470*/  FMUL.FTZ R95, R8.reuse, R95 ;  /* 0x0000005f085f7220 */ /* 0x050fe20000410000 */
        /* <DEDUP_REMOVED lines=33> */
[----:B0-----:R-:W-:-:S03]  /*19690*/  FMUL.FTZ R93, R8, R86 ;  /* 0x00000056085d7220 */ /* 0x001fc60000410000 */
[----:B------:R0:W-:Y:S01]  /*196a0*/  ST.E desc[UR44][R18.64+0x298], R83 ;  /* 0x0002985312007985 */ /* 0x0001e2000c10192c */
[----:B-1----:R-:W-:-:S03]  /*196b0*/  FMUL.FTZ R95, R8, R84 ;  /* 0x00000054085f7220 */ /* 0x002fc60000410000 */
[----:B------:R1:W-:Y:S04]  /*196c0*/  ST.E desc[UR44][R18.64+0x2a8], R85 ;  /* 0x0002a85512007985 */ /* 0x0003e8000c10192c */
[----:B------:R-:W-:Y:S01]  /*196d0*/  ST.E desc[UR44][R18.64+0x2c8], R81 ;  /* 0x0002c85112007985 */ /* 0x000fe2000c10192c */
[C---:B--2---:R-:W-:Y:S01]  /*196e0*/  FMUL.FTZ R89, R8.reuse, R82 ;  /* 0x0000005208597220 */ /* 0x044fe20000410000 */
[C---:B------:R-:W-:Y:S02]  /*196f0*/  FMUL.FTZ R91, R8.reuse, R78 ;  /* 0x0000004e085b7220 */ /* 0x040fe40000410000 */
[----:B------:R2:W-:Y:S01]  /*19700*/  ST.E desc[UR44][R18.64+0x2d8], R79 ;  /* 0x0002d84f12007985 */ /* 0x0005e2000c10192c */
[----:B------:R-:W-:-:S03]  /*19710*/  FMUL.FTZ R97, R8, R80 ;  /* 0x0000005008617220 */ /* 0x000fc60000410000 */
[----:B------:R-:W-:Y:S01]  /*19720*/  ST.E desc[UR44][R18.64+0x2dc], R77 ;  /* 0x0002dc4d12007985 */ /* 0x000fe2000c10192c */
[----:B0-----:R-:W-:-:S03]  /*19730*/  FMUL.FTZ R83, R8, R76 ;  /* 0x0000004c08537220 */ /* 0x001fc60000410000 */
[----:B------:R0:W-:Y:S01]  /*19740*/  ST.E desc[UR44][R18.64+0x2e8], R73 ;  /* 0x0002e84912007985 */ /* 0x0001e2000c10192c */
[----:B-1----:R-:W-:-:S03]  /*19750*/  FMUL.FTZ R85, R8, R74 ;  /* 0x0000004a08557220 */ /* 0x002fc60000410000 */
[----:B------:R1:W-:Y:S01]  /*19760*/  ST.E desc[UR44][R18.64+0x2f8], R75 ;  /* 0x0002f84b12007985 */ /* 0x0003e2000c10192c */
[----:B--2---:R-:W-:-:S03]  /*19770*/  FMUL.FTZ R79, R8, R70 ;  /* 0x00000046084f7220 */ /* 0x004fc60000410000 */
[----:B------:R-:W-:Y:S01]  /*19780*/  ST.E desc[UR44][R18.64+0x308], R71 ;  /* 0x0003084712007985 */ /* 0x000fe2000c10192c */
[----:B------:R-:W-:-:S03]  /*19790*/  FMUL.FTZ R81, R8, R68 ;  /* 0x0000004408517220 */ /* 0x000fc60000410000 */
[----:B------:R2:W-:Y:S01]  /*197a0*/  ST.E desc[UR44][R18.64+0x30c], R67 ;  /* 0x00030c4312007985 */ /* 0x0005e2000c10192c */
[----:B0-----:R-:W-:-:S03]  /*197b0*/  FMUL.FTZ R73, R8, R66 ;  /* 0x0000004208497220 */ /* 0x001fc60000410000 */
[----:B------:R0:W-:Y:S01]  /*197c0*/  ST.E desc[UR44][R18.64+0x31c], R69 ;  /* 0x00031c4512007985 */ /* 0x0001e2000c10192c */
[----:B-1----:R-:W-:-:S03]  /*197d0*/  FMUL.FTZ R75, R8, R62 ;  /* 0x0000003e084b7220 */ /* 0x002fc60000410000 */
[----:B------:R-:W-:Y:S01]  /*197e0*/  ST.E desc[UR44][R18.64+0x33c], R65 ;  /* 0x00033c4112007985 */ /* 0x000fe2000c10192c */
[----:B------:R-:W-:-:S03]  /*197f0*/  FMUL.FTZ R77, R8, R64 ;  /* 0x00000040084d7220 */ /* 0x000fc60000410000 */
[----:B------:R1:W-:Y:S01]  /*19800*/  ST.E desc[UR44][R18.64+0x34c], R63 ;  /* 0x00034c3f12007985 */ /* 0x0003e2000c10192c */
[----:B--2---:R-:W-:-:S03]  /*19810*/  FMUL.FTZ R67, R8, R60 ;  /* 0x0000003c08437220 */ /* 0x004fc60000410000 */
[----:B------:R-:W-:Y:S01]  /*19820*/  ST.E desc[UR44][R18.64+0x358], R61 ;  /* 0x0003583d12007985 */ /* 0x000fe2000c10192c */
[----:B0-----:R-:W-:-:S03]  /*19830*/  FMUL.FTZ R69, R8, R58 ;  /* 0x0000003a08457220 */ /* 0x001fc60000410000 */
[----:B------:R0:W-:Y:S04]  /*19840*/  ST.E desc[UR44][R18.64+0x35c], R57 ;  /* 0x00035c3912007985 */ /* 0x0001e8000c10192c */
[----:B------:R2:W-:Y:S01]  /*19850*/  ST.E desc[UR44][R18.64+0x36c], R59 ;  /* 0x00036c3b12007985 */ /* 0x0005e2000c10192c */
[C---:B-1----:R-:W-:Y:S01]  /*19860*/  FMUL.FTZ R63, R8.reuse, R56 ;  /* 0x00000038083f7220 */ /* 0x042fe20000410000 */
[C---:B------:R-:W-:Y:S02]  /*19870*/  FMUL.FTZ R65, R8.reuse, R52 ;  /* 0x0000003408417220 */ /* 0x040fe40000410000 */
[----:B------:R-:W-:Y:S01]  /*19880*/  ST.E desc[UR44][R18.64+0x38c], R55 ;  /* 0x00038c3712007985 */ /* 0x000fe2000c10192c */
[----:B------:R-:W-:-:S03]  /*19890*/  FMUL.FTZ R71, R8, R54 ;  /* 0x0000003608477220 */ /* 0x000fc60000410000 */
[----:B------:R1:W-:Y:S01]  /*198a0*/  ST.E desc[UR44][R18.64+0x39c], R53 ;  /* 0x00039c3512007985 */ /* 0x0003e2000c10192c */
[----:B------:R-:W-:-:S03]  /*198b0*/  FMUL.FTZ R51, R8, R51 ;  /* 0x0000003308337220 */ /* 0x000fc60000410000 */
[----:B------:R3:W-:Y:S01]  /*198c0*/  ST.E desc[UR44][R18.64+0x3ac], R47 ;  /* 0x0003ac2f12007985 */ /* 0x0007e2000c10192c */
[----:B0-----:R-:W-:-:S03]  /*198d0*/  FMUL.FTZ R57, R8, R50 ;  /* 0x0000003208397220 */ /* 0x001fc60000410000 */
[----:B------:R-:W-:Y:S01]  /*198e0*/  ST.E desc[UR44][R18.64+0x3bc], R49 ;  /* 0x0003bc3112007985 */ /* 0x000fe2000c10192c */
[----:B--2---:R-:W-:-:S03]  /*198f0*/  FMUL.FTZ R59, R8, R48 ;  /* 0x00000030083b7220 */ /* 0x004fc60000410000 */
[----:B------:R-:W-:Y:S01]  /*19900*/  ST.E desc[UR44][R18.64+0x3dc], R45 ;  /* 0x0003dc2d12007985 */ /* 0x000fe2000c10192c */
[----:B-1----:R-:W-:-:S03]  /*19910*/  FMUL.FTZ R53, R8, R46 ;  /* 0x0000002e08357220 */ /* 0x002fc60000410000 */
[----:B------:R0:W-:Y:S01]  /*19920*/  ST.E desc[UR44][R18.64+0x3ec], R43 ;  /* 0x0003ec2b12007985 */ /* 0x0001e2000c10192c */
[C---:B------:R-:W-:Y:S01]  /*19930*/  FMUL.FTZ R55, R8.reuse, R42 ;  /* 0x0000002a08377220 */ /* 0x040fe20000410000 */
[C---:B------:R-:W-:Y:S01]  /*19940*/  FMUL.FTZ R61, R8.reuse, R44 ;  /* 0x0000002c083d7220 */ /* 0x040fe20000410000 */
[C---:B------:R-:W-:Y:S01]  /*19950*/  FMUL.FTZ R41, R8.reuse, R41 ;  /* 0x0000002908297220 */ /* 0x040fe20000410000 */
[C---:B------:R-:W-:Y:S01]  /*19960*/  FMUL.FTZ R29, R8.reuse, R29 ;  /* 0x0000001d081d7220 */ /* 0x040fe20000410000 */
[C---:B------:R-:W-:Y:S01]  /*19970*/  FMUL.FTZ R39, R8.reuse, R39 ;  /* 0x0000002708277220 */ /* 0x040fe20000410000 */
[C---:B---3--:R-:W-:Y:S01]  /*19980*/  FMUL.FTZ R47, R8.reuse, R38 ;  /* 0x00000026082f7220 */ /* 0x048fe20000410000 */
[C---:B------:R-:W-:Y:S01]  /*19990*/  FMUL.FTZ R35, R8.reuse, R35 ;  /* 0x0000002308237220 */ /* 0x040fe20000410000 */
[C---:B0-----:R-:W-:Y:S01]  /*199a0*/  FMUL.FTZ R43, R8.reuse, R28 ;  /* 0x0000001c082b7220 */ /* 0x041fe20000410000 */
        /* <DEDUP_REMOVED lines=39> */
[----:B------:R2:W-:Y:S01]  /*19c20*/  ST.E desc[UR44][R18.64+0x438], R27 ;  /* 0x0004381b12007985 */ /* 0x0005e2000c10192c */
[----:B------:R3:W-:Y:S06]  /*19c30*/  BAR.SYNC.DEFER_BLOCKING R28, 0x100 ;  /* 0x0004001c0000751d */ /* 0x0007ec0000010000 */
[----:B0-----:R-:W4:Y:S04]  /*19c40*/  LD.E R29, desc[UR44][R18.64+0x240] ;  /* 0x0002402c121d7980 */ /* 0x001f28000c101900 */
[----:B------:R-:W3:Y:S04]  /*19c50*/  LD.E R26, desc[UR44][R2.64] ;  /* 0x0000002c021a7980 */ /* 0x000ee8000c101900 */
[----:B------:R-:W3:Y:S04]  /*19c60*/  LD.E.64 R8, desc[UR44][R18.64+0x88] ;  /* 0x0000882c12087980 */ /* 0x000ee8000c101b00 */
[----:B----4-:R0:W-:Y:S04]  /*19c70*/  ST.E desc[UR44][R18.64+0x240], R29 ;  /* 0x0002401d12007985 */ /* 0x0101e8000c10192c */
[----:B-1----:R-:W4:Y:S04]  /*19c80*/  LD.E R35, desc[UR44][R6.64] ;  /* 0x0000002c06237980 */ /* 0x002f28000c101900 */
[----:B----4-:R1:W-:Y:S04]  /*19c90*/  ST.E desc[UR44][R6.64], R35 ;  /* 0x0000002306007985 */ /* 0x0103e8000c10192c */
[----:B------:R-:W4:Y:S04]  /*19ca0*/  LD.E R39, desc[UR44][R16.64] ;  /* 0x0000002c10277980 */ /* 0x000f28000c101900 */
[----:B----4-:R4:W-:Y:S04]  /*19cb0*/  ST.E desc[UR44][R16.64], R39 ;  /* 0x0000002710007985 */ /* 0x0109e8000c10192c */
[----:B------:R-:W2:Y:S04]  /*19cc0*/  LD.E R41, desc[UR44][R20.64] ;  /* 0x0000002c14297980 */ /* 0x000ea8000c101900 */
[----:B--2---:R2:W-:Y:S04]  /*19cd0*/  ST.E desc[UR44][R20.64], R41 ;  /* 0x0000002914007985 */ /* 0x0045e8000c10192c */
[----:B------:R-:W3:Y:S04]  /*19ce0*/  LD.E R27, desc[UR44][R18.64+0x250] ;  /* 0x0002502c121b7980 */ /* 0x000ee8000c101900 */
[----:B------:R-:W3:Y:S04]  /*19cf0*/  LD.E R43, desc[UR44][R18.64+0x254] ;  /* 0x0002542c122b7980 */ /* 0x000ee8000c101900 */
[----:B------:R-:W3:Y:S04]  /*19d00*/  LD.E R45, desc[UR44][R18.64+0x258] ;  /* 0x0002582c122d7980 */ /* 0x000ee8000c101900 */
[----:B0-----:R-:W3:Y:S04]  /*19d10*/  LD.E R29, desc[UR44][R18.64+0x25c] ;  /* 0x00025c2c121d7980 */ /* 0x001ee8000c101900 */
[----:B------:R-:W3:Y:S04]  /*19d20*/  LD.E R47, desc[UR44][R18.64+0x260] ;  /* 0x0002602c122f7980 */ /* 0x000ee8000c101900 */
[----:B------:R-:W3:Y:S04]  /*19d30*/  LD.E R49, desc[UR44][R18.64+0x264] ;  /* 0x0002642c12317980 */ /* 0x000ee8000c101900 */
[----:B-1----:R-:W3:Y:S04]  /*19d40*/  LD.E R35, desc[UR44][R18.64+0x268] ;  /* 0x0002682c12237980 */ /* 0x002ee8000c101900 */
[----:B------:R-:W3:Y:S04]  /*19d50*/  LD.E R51, desc[UR44][R18.64+0x26c] ;  /* 0x00026c2c12337980 */ /* 0x000ee8000c101900 */
[----:B----4-:R-:W4:Y:S04]  /*19d60*/  LD.E R39, desc[UR44][R18.64+0x270] ;  /* 0x0002702c12277980 */ /* 0x010f28000c101900 */
[----:B------:R-:W4:Y:S04]  /*19d70*/  LD.E R53, desc[UR44][R18.64+0x274] ;  /* 0x0002742c12357980 */ /* 0x000f28000c101900 */
[----:B--2---:R-:W2:Y:S04]  /*19d80*/  LD.E R41, desc[UR44][R18.64+0x278] ;  /* 0x0002782c12297980 */ /* 0x004ea8000c101900 */
        /* <DEDUP_REMOVED lines=64> */
[----:B------:R0:W-:Y:S04]  /*1a190*/  ST.E desc[UR44][R18.64+0x250], R27 ;  /* 0x0002501b12007985 */ /* 0x0001e8000c10192c */
[----:B------:R-:W-:Y:S04]  /*1a1a0*/  ST.E desc[UR44][R18.64+0x254], R43 ;  /* 0x0002542b12007985 */ /* 0x000fe8000c10192c */
[----:B------:R-:W-:Y:S04]  /*1a1b0*/  ST.E desc[UR44][R18.64+0x258], R45 ;  /* 0x0002582d12007985 */ /* 0x000fe8000c10192c */
[----:B------:R1:W-:Y:S04]  /*1a1c0*/  ST.E desc[UR44][R18.64+0x25c], R29 ;  /* 0x00025c1d12007985 */ /* 0x0003e8000c10192c */
[----:B------:R-:W-:Y:S04]  /*1a1d0*/  ST.E desc[UR44][R18.64+0x260], R47 ;  /* 0x0002602f12007985 */ /* 0x000fe8000c10192c */
[----:B------:R-:W-:Y:S04]  /*1a1e0*/  ST.E desc[UR44][R18.64+0x264], R49 ;  /* 0x0002643112007985 */ /* 0x000fe8000c10192c */
[----:B------:R1:W-:Y:S04]  /*1a1f0*/  ST.E desc[UR44][R18.64+0x268], R35 ;  /* 0x0002682312007985 */ /* 0x0003e8000c10192c */
[----:B------:R-:W-:Y:S04]  /*1a200*/  ST.E desc[UR44][R18.64+0x26c], R51 ;  /* 0x00026c3312007985 */ /* 0x000fe8000c10192c */
[----:B----4-:R4:W-:Y:S04]  /*1a210*/  ST.E desc[UR44][R18.64+0x270], R39 ;  /* 0x0002702712007985 */ /* 0x0109e8000c10192c */
[----:B------:R-:W-:Y:S04]  /*1a220*/  ST.E desc[UR44][R18.64+0x274], R53 ;  /* 0x0002743512007985 */ /* 0x000fe8000c10192c */
[----:B--2---:R2:W-:Y:S04]  /*1a230*/  ST.E desc[UR44][R18.64+0x278], R41 ;  /* 0x0002782912007985 */ /* 0x0045e8000c10192c */
[----:B------:R2:W-:Y:S04]  /*1a240*/  ST.E desc[UR44][R18.64+0x27c], R55 ;  /* 0x00027c3712007985 */ /* 0x0005e8000c10192c */
[----:B------:R2:W-:Y:S04]  /*1a250*/  ST.E desc[UR44][R18.64+0x280], R57 ;  /* 0x0002803912007985 */ /* 0x0005e8000c10192c */
[----:B------:R2:W-:Y:S04]  /*1a260*/  ST.E desc[UR44][R18.64+0x284], R59 ;  /* 0x0002843b12007985 */ /* 0x0005e8000c10192c */
[----:B------:R2:W-:Y:S04]  /*1a270*/  ST.E desc[UR44][R18.64+0x288], R61 ;  /* 0x0002883d12007985 */ /* 0x0005e8000c10192c */
[----:B------:R2:W-:Y:S04]  /*1a280*/  ST.E desc[UR44][R18.64+0x28c], R63 ;  /* 0x00028c3f12007985 */ /* 0x0005e8000c10192c */
[----:B0-----:R-:W3:Y:S04]  /*1a290*/  LD.E R27, desc[UR44][R18.64+0x290] ;  /* 0x0002902c121b7980 */ /* 0x001ee8000c101900 */
[----:B-1----:R-:W3:Y:S04]  /*1a2a0*/  LD.E R29, desc[UR44][R18.64+0x298] ;  /* 0x0002982c121d7980 */ /* 0x002ee8000c101900 */
[----:B------:R-:W3:Y:S04]  /*1a2b0*/  LD.E R35, desc[UR44][R18.64+0x29c] ;  /* 0x00029c2c12237980 */ /* 0x000ee8000c101900 */
[----:B----4-:R-:W4:Y:S04]  /*1a2c0*/  LD.E R39, desc[UR44][R18.64+0x2a4] ;  /* 0x0002a42c12277980 */ /* 0x010f28000c101900 */
        /* <DEDUP_REMOVED lines=74> */
[----:B----4-:R4:W-:Y:S04]  /*1a770*/  ST.E desc[UR44][R18.64+0x2a4], R39 ;  /* 0x0002a42712007985 */ /* 0x0109e8000c10192c */
        /* <DEDUP_REMOVED lines=82> */
[C---:B------:R-:W-:Y:S01]  /*1aca0*/  VIADD R26, R8.reuse, 0x80 ;  /* 0x00000080081a7836 */ /* 0x040fe20000000000 */
        /* <DEDUP_REMOVED lines=22> */
[----:B---3--:R-:W3:Y:S04]  /*1ae10*/  LD.E R35, desc[UR44][R18.64+0x26c] ;  /* 0x00026c2c12237980 */ /* 0x008ee8000c101900 */
[----:B------:R-:W3:Y:S04]  /*1ae20*/  LD.E R36, desc[UR44][R18.64+0x270] ;  /* 0x0002702c12247980 */ /* 0x000ee8000c101900 */
[----:B------:R-:W3:Y:S04]  /*1ae30*/  LD.E R37, desc[UR44][R18.64+0x274] ;  /* 0x0002742c12257980 */ /* 0x000ee8000c101900 */
[----:B------:R-:W3:Y:S04]  /*1ae40*/  LD.E R38, desc[UR44][R18.64+0x278] ;  /* 0x0002782c12267980 */ /* 0x000ee8000c101900 */
[----:B----4-:R-:W3:Y:S04]  /*1ae50*/  LD.E R39, desc[UR44][R18.64+0x27c] ;  /* 0x00027c2c12277980 */ /* 0x010ee8000c101900 */
        /* <DEDUP_REMOVED lines=119> */
[----:B------:R-:W-:Y:S01]  /*1b5d0*/  R2UR UR7, R9 ;  /* 0x00000000090772ca */ /* 0x000fe200000e0000 */
[----:B------:R-:W-:Y:S01]  /*1b5e0*/  VOTEU.ANY UP0, P0 ;  /* 0x00000000003f7886 */ /* 0x000fe20000000100 */
[----:B---3--:R-:W-:-:S11]  /*1b5f0*/  WARPGROUP.ARRIVE ;  /* 0x00000000000079c5 */ /* 0x008fd60000000000 */
        /* <DEDUP_REMOVED lines=820> */
[----:B--2---:R2:W-:Y:S04]  /*1e940*/  ST.E desc[UR44][R16.64], R13 ;  /* 0x0000000d10007985 */ /* 0x0045e8000c10192c */
[----:B------:R-:W3:Y:S04]  /*1e950*/  LD.E R15, desc[UR44][R20.64] ;  /* 0x0000002c140f7980 */ /* 0x000ee8000c101900 */
[----:B---3--:R3:W-:Y:S04]  /*1e960*/  ST.E desc[UR44][R20.64], R15 ;  /* 0x0000000f14007985 */ /* 0x0087e8000c10192c */
[----:B0-----:R-:W4:Y:S04]  /*1e970*/  LD.E R5, desc[UR44][R18.64+0x250] ;  /* 0x0002502c12057980 */ /* 0x001f28000c101900 */
[----:B-1----:R-:W4:Y:S04]  /*1e980*/  LD.E R6, desc[UR44][R18.64+0x254] ;  /* 0x0002542c12067980 */ /* 0x002f28000c101900 */
        /* <DEDUP_REMOVED lines=124> */
[----:B------:R0:W-:Y:S04]  /*1f150*/  ST.E desc[UR44][R18.64+0x258], R7 ;  /* 0x0002580712007985 */ /* 0x0001e8000c10192c */
[----:B------:R1:W-:Y:S04]  /*1f160*/  ST.E desc[UR44][R18.64+0x25c], R8 ;  /* 0x00025c0812007985 */ /* 0x0003e8000c10192c */
[----:B------:R4:W-:Y:S04]  /*1f170*/  ST.E desc[UR44][R18.64+0x260], R9 ;  /* 0x0002600912007985 */ /* 0x0009e8000c10192c */
[----:B------:R4:W-:Y:S04]  /*1f180*/  ST.E desc[UR44][R18.64+0x264], R10 ;  /* 0x0002640a12007985 */ /* 0x0009e8000c10192c */
[----:B------:R4:W-:Y:S04]  /*1f190*/  ST.E desc[UR44][R18.64+0x268], R11 ;  /* 0x0002680b12007985 */ /* 0x0009e8000c10192c */
[----:B------:R4:W-:Y:S04]  /*1f1a0*/  ST.E desc[UR44][R18.64+0x26c], R12 ;  /* 0x00026c0c12007985 */ /* 0x0009e8000c10192c */
        /* <DEDUP_REMOVED lines=116> */
[----:B0-----:R-:W1:Y:S04]  /*1f8f0*/  LDL.64 R6, [R1+0x190] ;  /* 0x0001900001067983 */ /* 0x001e680000100a00 */
[----:B------:R4:W5:Y:S04]  /*1f900*/  LD.E R5, desc[UR44][R2.64] ;  /* 0x0000002c02057980 */ /* 0x000968000c101900 */
[----:B-1----:R-:W2:Y:S01]  /*1f910*/  LD.E R8, desc[UR44][R6.64] ;  /* 0x0000002c06087980 */ /* 0x002ea2000c101900 */
[----:B------:R-:W-:Y:S01]  /*1f920*/  BSSY B0, `(.L_x_4018) ;  /* 0x0000005000007945 */ /* 0x000fe20003800000 */
[----:B--2---:R-:W-:-:S04]  /*1f930*/  LOP3.LUT R8, R8, 0x1, RZ, 0xfc, !PT ;  /* 0x0000000108087812 */ /* 0x004fc800078efcff */
[----:B------:R-:W-:-:S13]  /*1f940*/  ISETP.NE.AND P0, PT, R8, 0x3, PT ;  /* 0x000000030800780c */ /* 0x000fda0003f05270 */
[----:B----4-:R-:W-:Y:S05]  /*1f950*/  @!P0 BRA `(.L_x_4019) ;  /* 0x0000000000048947 */ /* 0x010fea0003800000 */
[----:B------:R-:W-:Y:S01]  /*1f960*/  BPT.TRAP 0x1 ;  /* 0x000000040000795c */ /* 0x000fe20000300000 */
.L_x_4019:
[----:B------:R-:W-:Y:S05]  /*1f970*/  BSYNC B0 ;  /* 0x0000000000007941 */ /* 0x000fea0003800000 */
.L_x_4018:
        /* <DEDUP_REMOVED lines=9> */
.L_x_4001:
[----:B------:R-:W-:-:S13]  /*1fa10*/  ISETP.GE.AND P0, PT, R0, R202, PT ;  /* 0x000000ca0000720c */ /* 0x000fda0003f06270 */
[----:B------:R-:W-:Y:S05]  /*1fa20*/  @!P0 BRA `(.L_x_4021) ;  /* 0x000000ac00288947 */ /* 0x000fea0003800000 */
[----:B------:R0:W5:Y:S02]  /*1fa30*/  LDL.64 R2, [R1+0x150] ;  /* 0x0001500001027983 */ /* 0x0001640000100a00 */
.L_x_4050:
[----:B-12--5:R-:W2:Y:S04]  /*1fa40*/  LD.E R5, desc[UR44][R2.64] ;  /* 0x0000002c02057980 */ /* 0x026ea8000c101900 */
        /* <DEDUP_REMOVED lines=20> */
.L_x_4023:
[----:B------:R-:W-:Y:S05]  /*1fb90*/  BSYNC B0 ;  /* 0x0000000000007941 */ /* 0x000fea0003800000 */
.L_x_4022:
        /* <DEDUP_REMOVED lines=13> */
.L_x_4025:
[----:B------:R-:W-:Y:S05]  /*1fc70*/  BSYNC B0 ;  /* 0x0000000000007941 */ /* 0x000fea0003800000 */
.L_x_4024:
        /* <DEDUP_REMOVED lines=8> */
.L_x_4027:
[----:B------:R-:W-:Y:S05]  /*1fd00*/  BSYNC B0 ;  /* 0x0000000000007941 */ /* 0x000fea0003800000 */
.L_x_4026:
[----:B------:R-:W2:Y:S04]  /*1fd10*/  LD.E R5, desc[UR44][R2.64] ;  /* 0x0000002c02057980 */ /* 0x000ea8000c101900 */
[----:B------:R-:W2:Y:S01]  /*1fd20*/  LDL.64 R14, [R1+0x80] ;  /* 0x00008000010e7983 */ /* 0x000ea20000100a00 */
[----:B------:R-:W-:Y:S05]  /*1fd30*/  WARPSYNC.ALL ;  /* 0x0000000000007948 */ /* 0x000fea0003800000 */
[----:B------:R3:W-:Y:S04]  /*1fd40*/  STL [R1+0x60], RZ ;  /* 0x000060ff01007387 */ /* 0x0007e80000100800 */
[----:B------:R-:W4:Y:S01]  /*1fd50*/  LD.E.64 R20, desc[UR44][R18.64+0x78] ;  /* 0x0000782c12147980 */ /* 0x000f22000c101b00 */
[----:B------:R-:W-:-:S05]  /*1fd60*/  IMAD.MOV.U32 R4, RZ, RZ, 0x1 ;  /* 0x00000001ff047424 */ /* 0x000fca00078e00ff */
[----:B------:R3:W-:Y:S04]  /*1fd70*/  STL [R1+0x60], R4 ;  /* 0x0000600401007387 */ /* 0x0007e80000100800 */
[----:B-1---5:R-:W3:Y:S04]  /*1fd80*/  LD.E.64 R8, desc[UR44][R18.64+0x78] ;  /* 0x0000782c12087980 */ /* 0x022ee8000c101b00 */
[----:B------:R1:W-:Y:S04]  /*1fd90*/  STL [R1+0x60], R4 ;  /* 0x0000600401007387 */ /* 0x0003e80000100800 */
[----:B------:R-:W3:Y:S01]  /*1fda0*/  LD.E.64 R10, desc[UR44][R18.64+0x78] ;  /* 0x0000782c120a7980 */ /* 0x000ee2000c101b00 */
        /* <DEDUP_REMOVED lines=49> */
.L_x_4030:
[----:B------:R-:W-:Y:S05]  /*200c0*/  BSYNC B0 ;  /* 0x0000000000007941 */ /* 0x000fea0003800000 */
.L_x_4029:
        /* <DEDUP_REMOVED lines=13> */
.L_x_4032:
[----:B------:R-:W-:Y:S05]  /*201a0*/  BSYNC B0 ;  /* 0x0000000000007941 */ /* 0x000fea0003800000 */
.L_x_4031:
        /* <DEDUP_REMOVED lines=8> */
.L_x_4034:
[----:B------:R-:W-:Y:S05]  /*20230*/  BSYNC B0 ;  /* 0x0000000000007941 */ /* 0x000fea0003800000 */
.L_x_4033:
[----:B------:R-:W2:Y:S04]  /*20240*/  LD.E R21, desc[UR44][R2.64] ;  /* 0x0000002c02157980 */ /* 0x000ea8000c101900 */
[----:B------:R-:W2:Y:S04]  /*20250*/  LDL.64 R6, [R1+0xf8] ;  /* 0x0000f80001067983 */ /* 0x000ea80000100a00 */
[----:B------:R-:W3:Y:S04]  /*20260*/  LDL R5, [R1+0x70] ;  /* 0x0000700001057983 */ /* 0x000ee80000100800 */
[----:B-1---5:R-:W4:Y:S04]  /*20270*/  LDL.64 R8, [R1+0xf0] ;  /* 0x0000f00001087983 */ /* 0x022f280000100a00 */
        /* <DEDUP_REMOVED lines=162> */
[----:B------:R-:W-:Y:S01]  /*20ca0*/  VIADD R6, R6, 0x906 ;  /* 0x0000090606067836 */ /* 0x000fe20000000000 */
[----:B------:R-:W-:Y:S01]  /*20cb0*/  IADD3 R10, R10, 0xc06, RZ ;  /* 0x00000c060a0a7810 */ /* 0x000fe20007ffe0ff */
[----:B------:R-:W-:-:S02]  /*20cc0*/  WARPGROUP.DEPBAR.LE gsb0, 0x0 ;  /* 0x00008000000079c5 */ /* 0x000fc40000010000 */
[----:B------:R-:W-:-:S08]  /*20cd0*/  WARPGROUP.ARRIVE ;  /* 0x00000000000079c5 */ /* 0x000fd00000000000 */
[----:B------:R-:W-:Y:S01]  /*20ce0*/  HGMMA.64x96x16.F32 R24, gdesc[UR4], R24, gsb0 ;  /* 0x01600000041879f0 */ /* 0x000fe20008000818 */
[----:B------:R-:W-:Y:S02]  /*20cf0*/  R2UR UR4, R10 ;  /* 0x000000000a0472ca */ /* 0x000fe400000e0000 */
[----:B------:R-:W-:Y:S02]  /*20d00*/  R2UR UR5, R11 ;  /* 0x000000000b0572ca */ /* 0x000fe400000e0000 */
[----:B------:R-:W-:Y:S02]  /*20d10*/  R2UR UR6, R6 ;  /* 0x00000000060672ca */ /* 0x000fe400000e0000 */
[----:B------:R-:W-:Y:S01]  /*20d20*/  R2UR UR7, R7 ;  /* 0x00000000070772ca */ /* 0x000fe200000e0000 */
[----:B------:R-:W1:Y:S01]  /*20d30*/  S2R R72, SR_TID.X ;  /* 0x0000000000487919 */ /* 0x000e620000002100 */
[----:B------:R2:W-:Y:S04]  /*20d40*/  STL [R1+0x70], R4 ;  /* 0x0000700401007387 */ /* 0x0005e80000100800 */
[----:B------:R2:W-:Y:S01]  /*20d50*/  STL [R1+0x70], R4 ;  /* 0x0000700401007387 */ /* 0x0005e20000100800 */
[----:B------:R-:W-:-:S02]  /*20d60*/  WARPGROUP.DEPBAR.LE gsb0, 0x0 ;  /* 0x00008000000079c5 */ /* 0x000fc40000010000 */
[----:B------:R-:W-:-:S06]  /*20d70*/  WARPGROUP.ARRIVE ;  /* 0x00000000000079c5 */ /* 0x000fcc0000000000 */
[----:B------:R-:W-:Y:S01]  /*20d80*/  HGMMA.64x96x16.F32 R24, gdesc[UR4], R24, gsb0 ;  /* 0x01600000041879f0 */ /* 0x000fe20008000818 */
[----:B------:R2:W-:Y:S01]  /*20d90*/  STL [R1+0x70], R4 ;  /* 0x0000700401007387 */ /* 0x0005e20000100800 */
[----:B-1----:R-:W-:-:S03]  /*20da0*/  SHF.R.U32.HI R103, RZ, 0x7, R72 ;  /* 0x00000007ff677819 */ /* 0x002fc60000011648 */
        /* <DEDUP_REMOVED lines=16> */
[----:B------:R-:W3:Y:S04]  /*20eb0*/  LD.E R6, desc[UR44][R16.64] ;  /* 0x0000002c10067980 */ /* 0x000ee8000c101900 */
[----:B------:R2:W5:Y:S01]  /*20ec0*/  LD.E R5, desc[UR44][R2.64] ;  /* 0x0000002c02057980 */ /* 0x000562000c101900 */
[----:B------:R-:W-:Y:S01]  /*20ed0*/  BSSY B0, `(.L_x_4036) ;  /* 0x0000005000007945 */ /* 0x000fe20003800000 */
[----:B---3--:R-:W-:-:S04]  /*20ee0*/  LOP3.LUT R6, R6, 0x1, RZ, 0xfc, !PT ;  /* 0x0000000106067812 */ /* 0x008fc800078efcff */
[----:B------:R-:W-:-:S13]  /*20ef0*/  ISETP.NE.AND P0, PT, R6, 0x3, PT ;  /* 0x000000030600780c */ /* 0x000fda0003f05270 */
[----:B--2---:R-:W-:Y:S05]  /*20f00*/  @!P0 BRA `(.L_x_4037) ;  /* 0x0000000000048947 */ /* 0x004fea0003800000 */
[----:B------:R-:W-:Y:S01]  /*20f10*/  BPT.TRAP 0x1 ;  /* 0x000000040000795c */ /* 0x000fe20000300000 */
.L_x_4037:
[----:B------:R-:W-:Y:S05]  /*20f20*/  BSYNC B0 ;  /* 0x0000000000007941 */ /* 0x000fea0003800000 */
.L_x_4036:
        /* <DEDUP_REMOVED lines=30> */
[----:B--2---:R-:W-:Y:S01]  /*21110*/  IMAD R74, R74, 0x8, R5 ;  /* 0x000000084a4a7824 */ /* 0x004fe200078e0205 */
[----:B------:R-:W-:Y:S01]  /*21120*/  LEA.HI R5, R79, R79, RZ, 0x1 ;  /* 0x0000004f4f057211 */ /* 0x000fe200078f08ff */
[----:B------:R-:W-:Y:S01]  /*21130*/  IMAD.IADD R73, R72, 0x1, -R73 ;  /* 0x0000000148497824 */ /* 0x000fe200078e0a49 */
[----:B------:R-:W-:-:S02]  /*21140*/  LOP3.LUT R16, R16, 0x3fffffe, RZ, 0xc0, !PT ;  /* 0x03fffffe10107812 */ /* 0x000fc400078ec0ff */
[----:B------:R-:W-:Y:S01]  /*21150*/  LOP3.LUT R20, R5, 0x1ffffffe, RZ, 0xc0, !PT ;  /* 0x1ffffffe05147812 */ /* 0x000fe200078ec0ff */
[----:B------:R-:W-:Y:S01]  /*21160*/  IMAD.U32 R73, R74, 0x10, R73 ;  /* 0x000000104a497824 */ /* 0x000fe200078e0049 */
[----:B---3--:R-:W-:Y:S01]  /*21170*/  ISETP.NE.AND P0, PT, R6, 0x1, PT ;  /* 0x000000010600780c */ /* 0x008fe20003f05270 */
[----:B------:R-:W-:Y:S02]  /*21180*/  IMAD.IADD R16, R77, 0x1, -R16 ;  /* 0x000000014d107824 */ /* 0x000fe400078e0a10 */
        /* <DEDUP_REMOVED lines=31> */
.L_x_4041:
[----:B------:R-:W-:-:S13]  /*21380*/  ISETP.NE.AND P0, PT, R13, 0x1, PT ;  /* 0x000000010d00780c */ /* 0x000fda0003f05270 */
[----:B------:R-:W-:-:S05]  /*21390*/  @P0 IMAD.HI.U32 R10, R7, R14, RZ ;  /* 0x0000000e070a0227 */ /* 0x000fca00078e00ff */
[----:B------:R-:W-:-:S07]  /*213a0*/  @P0 SHF.R.U32.HI R7, RZ, R15, R10 ;  /* 0x0000000fff070219 */ /* 0x000fce000001160a */
.L_x_4042:
[----:B------:R-:W-:Y:S05]  /*213b0*/  BSYNC B1 ;  /* 0x0000000000017941 */ /* 0x000fea0003800000 */
.L_x_4040:
[----:B------:R-:W-:-:S05]  /*213c0*/  IMAD R10, R7, R13, R92 ;  /* 0x0000000d070a7224 */ /* 0x000fca00078e025c */
[----:B------:R-:W-:Y:S02]  /*213d0*/  VIMNMX R5, R5, R10, !PT ;  /* 0x0000000a05057248 */ /* 0x000fe40007fe0100 */
[----:B------:R-:W-:-:S07]  /*213e0*/  VIADDMNMX R6, R10, R13, R6, PT ;  /* 0x0000000d0a067246 */ /* 0x000fce0003800106 */
.L_x_4039:
[----:B------:R-:W-:Y:S05]  /*213f0*/  BSYNC B0 ;  /* 0x0000000000007941 */ /* 0x000fea0003800000 */
.L_x_4038:
[C---:B------:R-:W-:Y:S01]  /*21400*/  ISETP.GE.AND P0, PT, R12.reuse, 0x2, PT ;  /* 0x000000020c00780c */ /* 0x040fe20003f06270 */
[----:B------:R-:W1:Y:S01]  /*21410*/  SHFL.IDX PT, R90, R90, 0x1, 0x1c1f ;  /* 0x003c1f005a5a7f89 */ /* 0x000e6200000e0000 */
[C---:B------:R-:W-:Y:S01]  /*21420*/  ISETP.GE.AND P2, PT, R12.reuse, 0xa, PT ;  /* 0x0000000a0c00780c */ /* 0x040fe20003f46270 */
        /* <DEDUP_REMOVED lines=12> */
[----:B-1----:R-:W-:Y:S01]  /*214f0*/  IMAD.IADD R7, R17, 0x1, R90 ;  /* 0x0000000111077824 */ /* 0x002fe200078e025a */
[----:B------:R-:W-:Y:S02]  /*21500*/  FSEL R86, R29, -INF , !P0 ;  /* 0xff8000001d567808 */ /* 0x000fe40004000000 */
        /* <DEDUP_REMOVED lines=113> */
.L_x_4046:
[----:B------:R-:W-:-:S13]  /*21c20*/  ISETP.NE.AND P6, PT, R13, 0x1, PT ;  /* 0x000000010d00780c */ /* 0x000fda0003fc5270 */
[----:B------:R-:W-:-:S05]  /*21c30*/  @P6 IMAD.HI.U32 R14, R8, R14, RZ ;  /* 0x0000000e080e6227 */ /* 0x000fca00078e00ff */
[----:B------:R-:W-:-:S07]  /*21c40*/  @P6 SHF.R.U32.HI R8, RZ, R15, R14 ;  /* 0x0000000fff086219 */ /* 0x000fce000001160e */
.L_x_4047:
[----:B------:R-:W-:Y:S05]  /*21c50*/  BSYNC B1 ;  /* 0x0000000000017941 */ /* 0x000fea0003800000 */
.L_x_4045:
[----:B------:R-:W-:-:S05]  /*21c60*/  IMAD R8, R8, R13, R92 ;  /* 0x0000000d08087224 */ /* 0x000fca00078e025c */
[----:B------:R-:W-:Y:S02]  /*21c70*/  VIADDMNMX R6, R8, R13, R6, PT ;  /* 0x0000000d08067246 */ /* 0x000fe40003800106 */
[----:B------:R-:W-:-:S07]  /*21c80*/  VIMNMX R7, R7, R8, !PT ;  /* 0x0000000807077248 */ /* 0x000fce0007fe0100 */
.L_x_4044:
[----:B------:R-:W-:Y:S05]  /*21c90*/  BSYNC B0 ;  /* 0x0000000000007941 */ /* 0x000fea0003800000 */
.L_x_4043:
        /* <DEDUP_REMOVED lines=73> */
[----:B------:R-:W-:Y:S02]  /*22130*/  ISETP.LT.OR P5, PT, R6, 0x42, P5 ;  /* 0x000000420600780c */ /* 0x000fe40002fa1670 */
[----:B--2---:R-:W-:Y:S02]  /*22140*/  FMNMX.FTZ R5, R160, R8, !PT ;  /* 0x00000008a0057209 */ /* 0x004fe40007810000 */
[----:B------:R-:W-:-:S02]  /*22150*/  FMNMX.FTZ R10, R26, R9, !PT ;  /* 0x000000091a0a7209 */ /* 0x000fc40007810000 */
[----:B------:R-:W-:Y:S02]  /*22160*/  FMNMX.FTZ R5, R88, R5, !PT ;  /* 0x0000000558057209 */ /* 0x000fe40007810000 */
[----:B------:R-:W-:Y:S02]  /*22170*/  FSEL R59, R59, -INF , !P5 ;  /* 0xff8000003b3b7808 */ /* 0x000fe40006800000 */
        /* <DEDUP_REMOVED lines=31> */
[----:B------:R-:W-:-:S03]  /*22370*/  FMNMX.FTZ R12, R46, R5, !PT ;  /* 0x000000052e0c7209 */ /* 0x000fc60007810000 */
[----:B------:R-:W1:Y:S01]  /*22380*/  SHFL.BFLY PT, R11, R10, 0x2, 0x1f ;  /* 0x0c401f000a0b7f89 */ /* 0x000e6200000e0000 */
[----:B------:R-:W-:-:S04]  /*22390*/  FMNMX.FTZ R5, R47, R12, !PT ;  /* 0x0000000c2f057209 */ /* 0x000fc80007810000 */
[----:B------:R-:W-:-:S04]  /*223a0*/  FMNMX.FTZ R12, R50, R5, !PT ;  /* 0x00000005320c7209 */ /* 0x000fc80007810000 */
[----:B------:R-:W-:-:S04]  /*223b0*/  FMNMX.FTZ R5, R51, R12, !PT ;  /* 0x0000000c33057209 */ /* 0x000fc80007810000 */
[----:B------:R-:W-:-:S04]  /*223c0*/  FMNMX.FTZ R12, R54, R5, !PT ;  /* 0x00000005360c7209 */ /* 0x000fc80007810000 */
[----:B------:R-:W-:Y:S02]  /*223d0*/  FMNMX.FTZ R5, R55, R12, !PT ;  /* 0x0000000c37057209 */ /* 0x000fe40007810000 */
[C---:B------:R-:W-:Y:S02]  /*223e0*/  ISETP.GT.AND P1, PT, R7.reuse, 0x49, !P1 ;  /* 0x000000490700780c */ /* 0x040fe40004f24270 */
[----:B------:R-:W-:Y:S02]  /*223f0*/  ISETP.LT.OR P0, PT, R6, 0x49, P0 ;  /* 0x000000490600780c */ /* 0x000fe40000701670 */
[----:B------:R-:W-:Y:S02]  /*22400*/  FMNMX.FTZ R12, R58, R5, !PT ;  /* 0x000000053a0c7209 */ /* 0x000fe40007810000 */
[----:B------:R-:W-:Y:S02]  /*22410*/  ISETP.GT.AND P2, PT, R7, 0x50, !P2 ;  /* 0x000000500700780c */ /* 0x000fe40005744270 */
[----:B-1----:R-:W-:-:S02]  /*22420*/  FMNMX.FTZ R13, R10, R11, !PT ;  /* 0x0000000b0a0d7209 */ /* 0x002fc40007810000 */
[----:B------:R-:W-:Y:S02]  /*22430*/  ISETP.LT.OR P1, PT, R6, 0x4a, P1 ;  /* 0x0000004a0600780c */ /* 0x000fe40000f21670 */
[----:B------:R-:W-:Y:S02]  /*22440*/  FSEL R62, R62, -INF , !P0 ;  /* 0xff8000003e3e7808 */ /* 0x000fe40004000000 */
[----:B------:R-:W-:Y:S01]  /*22450*/  FMNMX.FTZ R5, R59, R12, !PT ;  /* 0x0000000c3b057209 */ /* 0x000fe20007810000 */
[----:B------:R-:W1:Y:S01]  /*22460*/  SHFL.BFLY PT, R14, R13, 0x1, 0x1f ;  /* 0x0c201f000d0e7f89 */ /* 0x000e6200000e0000 */
[----:B------:R-:W-:Y:S02]  /*22470*/  ISETP.GT.AND P3, PT, R7, 0x51, !P3 ;  /* 0x000000510700780c */ /* 0x000fe40005f64270 */
        /* <DEDUP_REMOVED lines=16> */
[----:B------:R-:W-:Y:S02]  /*22580*/  FMNMX.FTZ R11, R71, R6, !PT ;  /* 0x00000006470b7209 */ /* 0x000fe40007810000 */
[----:B-1----:R-:W-:Y:S01]  /*22590*/  FMNMX.FTZ R12, R13, R14, !PT ;  /* 0x0000000e0d0c7209 */ /* 0x002fe20007810000 */
[----:B------:R-:W2:Y:S04]  /*225a0*/  LDL.64 R6, [R1+0x220] ;  /* 0x0002200001067983 */ /* 0x000ea80000100a00 */
[----:B------:R-:W-:Y:S04]  /*225b0*/  STL.64 [R1+0x210], R10 ;  /* 0x0002100a01007387 */ /* 0x000fe80000100a00 */
[----:B------:R-:W4:Y:S04]  /*225c0*/  LDL R13, [R1+0x214] ;  /* 0x00021400010d7983 */ /* 0x000f280000100800 */
[----:B------:R-:W-:Y:S04]  /*225d0*/  STL [R1+0x210], R12 ;  /* 0x0002100c01007387 */ /* 0x000fe80000100800 */
[----:B------:R-:W3:Y:S04]  /*225e0*/  LDL R14, [R1+0x210] ;  /* 0x00021000010e7983 */ /* 0x000ee80000100800 */
[----:B----4-:R-:W1:Y:S02]  /*225f0*/  SHFL.BFLY PT, R10, R13, 0x2, 0x1f ;  /* 0x0c401f000d0a7f89 */ /* 0x010e6400000e0000 */
[----:B-1----:R-:W-:-:S05]  /*22600*/  FMNMX.FTZ R10, R10, R13, !PT ;  /* 0x0000000d0a0a7209 */ /* 0x002fca0007810000 */
[----:B------:R-:W1:Y:S01]  /*22610*/  SHFL.BFLY PT, R11, R10, 0x1, 0x1f ;  /* 0x0c201f000a0b7f89 */ /* 0x000e6200000e0000 */
[----:B---3--:R-:W-:Y:S01]  /*22620*/  FMUL.FTZ R5, R41, R14 ;  /* 0x0000000e29057220 */ /* 0x008fe20000410000 */
[----:B------:R-:W-:-:S04]  /*22630*/  FSETP.NEU.FTZ.AND P0, PT, R14, -INF , PT ;  /* 0xff8000000e00780b */ /* 0x000fc80003f1d000 */
[----:B------:R-:W-:Y:S02]  /*22640*/  FSEL R5, R5, RZ, P0 ;  /* 0x000000ff05057208 */ /* 0x000fe40000000000 */
[----:B------:R-:W-:-:S03]  /*22650*/  FSEL R13, R14, RZ, P0 ;  /* 0x000000ff0e0d7208 */ /* 0x000fc60000000000 */
        /* <DEDUP_REMOVED lines=8> */
[----:B-1----:R-:W-:Y:S01]  /*226e0*/  FMNMX.FTZ R10, R10, R11, !PT ;  /* 0x0000000b0a0a7209 */ /* 0x002fe20007810000 */
[-CC-:B------:R-:W-:Y:S01]  /*226f0*/  FFMA.FTZ R34, R72, R41.reuse, -R5.reuse ;  /* 0x0000002948227223 */ /* 0x180fe20000010805 */
[----:B------:R-:W-:-:S02]  /*22700*/  FFMA.FTZ R176, R82, R41, -R5 ;  /* 0x0000002952b07223 */ /* 0x000fc40000010805 */
[----:B------:R-:W-:Y:S01]  /*22710*/  FSETP.NEU.FTZ.AND P0, PT, R10, -INF , PT ;  /* 0xff8000000a00780b */ /* 0x000fe20003f1d000 */
        /* <DEDUP_REMOVED lines=14> */
[----:B------:R-:W-:Y:S01]  /*22800*/  FADD.FTZ R8, R8, -R13 ;  /* 0x8000000d08087221 */ /* 0x000fe20000010000 */
[C---:B------:R-:W-:Y:S01]  /*22810*/  FMUL.FTZ R5, R10.reuse, R41 ;  /* 0x000000290a057220 */ /* 0x040fe20000410000 */
[----:B------:R-:W-:-:S02]  /*22820*/  FSEL R12, R10, RZ, P0 ;  /* 0x000000ff0a0c7208 */ /* 0x000fc40000000000 */
[----:B------:R-:W-:Y:S02]  /*22830*/  FMUL.FTZ R13, R8, R41 ;  /* 0x00000029080d7220 */ /* 0x000fe40000410000 */
        /* <DEDUP_REMOVED lines=10> */
[----:B------:R-:W1:Y:S01]  /*228e0*/  MUFU.EX2 R12, R12 ;  /* 0x0000000c000c7308 */ /* 0x000e620000000800 */
[----:B------:R-:W-:-:S07]  /*228f0*/  FFMA.FTZ R30, R17, R41, -R8 ;  /* 0x00000029111e7223 */ /* 0x000fce0000010808 */
[----:B------:R-:W3:Y:S08]  /*22900*/  MUFU.EX2 R15, R15 ;  /* 0x0000000f000f7308 */ /* 0x000ef00000000800 */
[----:B------:R-:W4:Y:S01]  /*22910*/  MUFU.EX2 R161, R161 ;  /* 0x000000a100a17308 */ /* 0x000f220000000800 */
[----:B------:R-:W-:-:S07]  /*22920*/  FFMA.FTZ R169, R25, R41, -R8 ;  /* 0x0000002919a97223 */ /* 0x000fce0000010808 */
[----:B------:R-:W0:Y:S08]  /*22930*/  MUFU.EX2 R162, R162 ;  /* 0x000000a200a27308 */ /* 0x000e300000000800 */
[----:B------:R-:W0:Y:S01]  /*22940*/  MUFU.EX2 R31, R31 ;  /* 0x0000001f001f7308 */ /* 0x000e220000000800 */
[----:B--2---:R-:W-:Y:S01]  /*22950*/  FFMA.FTZ R6, R13, R6, R160 ;  /* 0x000000060d067223 */ /* 0x004fe200000100a0 */
[----:B-1----:R-:W-:-:S06]  /*22960*/  FFMA.FTZ R16, R7, R12, R32 ;  /* 0x0000000c07107223 */ /* 0x002fcc0000010020 */
[----:B------:R-:W1:Y:S01]  /*22970*/  MUFU.EX2 R37, R37 ;  /* 0x0000002500257308 */ /* 0x000e620000000800 */
[----:B------:R-:W-:-:S07]  /*22980*/  FFMA.FTZ R29, R38, R41, -R8 ;  /* 0x00000029261d7223 */ /* 0x000fce0000010808 */
[----:B------:R-:W2:Y:S01]  /*22990*/  MUFU.EX2 R163, R163 ;  /* 0x000000a300a37308 */ /* 0x000ea20000000800 */
[----:B---3--:R-:W-:Y:S01]  /*229a0*/  FADD.FTZ R5, R15, R6 ;  /* 0x000000060f057221 */ /* 0x008fe20000010000 */
[----:B----4-:R-:W-:-:S06]  /*229b0*/  FADD.FTZ R16, R161, R16 ;  /* 0x00000010a1107221 */ /* 0x010fcc0000010000 */
[----:B------:R-:W3:Y:S01]  /*229c0*/  MUFU.EX2 R36, R36 ;  /* 0x0000002400247308 */ /* 0x000ee20000000800 */
[----:B------:R-:W-:-:S07]  /*229d0*/  FFMA.FTZ R171, R39, R41, -R8 ;  /* 0x0000002927ab7223 */ /* 0x000fce0000010808 */
[----:B------:R-:W4:Y:S01]  /*229e0*/  MUFU.EX2 R30, R30 ;  /* 0x0000001e001e7308 */ /* 0x000f220000000800 */
[----:B0-----:R-:W-:Y:S01]  /*229f0*/  FADD.FTZ R6, R162, R5 ;  /* 0x00000005a2067221 */ /* 0x001fe20000010000 */
[----:B------:R-:W-:-:S06]  /*22a00*/  FADD.FTZ R16, R31, R16 ;  /* 0x000000101f107221 */ /* 0x000fcc0000010000 */
[----:B------:R-:W0:Y:S01]  /*22a10*/  MUFU.EX2 R168, R168 ;  /* 0x000000a800a87308 */ /* 0x000e220000000800 */
[----:B------:R-:W-:-:S07]  /*22a20*/  FFMA.FTZ R28, R42, R41, -R8 ;  /* 0x000000292a1c7223 */ /* 0x000fce0000010808 */
[----:B------:R-:W0:Y:S01]  /*22a30*/  MUFU.EX2 R169, R169 ;  /* 0x000000a900a97308 */ /* 0x000e220000000800 */
[----:B-1----:R-:W-:Y:S01]  /*22a40*/  FADD.FTZ R5, R37, R6 ;  /* 0x0000000625057221 */ /* 0x002fe20000010000 */
[----:B--2---:R-:W-:-:S06]  /*22a50*/  FADD.FTZ R7, R163, R16 ;  /* 0x00000010a3077221 */ /* 0x004fcc0000010000 */
        /* <DEDUP_REMOVED lines=75> */
[----:B------:R-:W1:Y:S08]  /*22f10*/  MUFU.EX2 R182, R182 ;  /* 0x000000b600b67308 */ /* 0x000e700000000800 */
[----:B------:R-:W2:Y:S01]  /*22f20*/  MUFU.EX2 R20, R20 ;  /* 0x0000001400147308 */ /* 0x000ea20000000800 */
[----:B---3--:R-:W-:Y:S01]  /*22f30*/  FADD.FTZ R8, R187, R8 ;  /* 0x00000008bb087221 */ /* 0x008fe20000010000 */
[----:B----4-:R-:W-:-:S06]  /*22f40*/  FADD.FTZ R6, R184, R7 ;  /* 0x00000007b8067221 */ /* 0x010fcc0000010000 */
[----:B------:R-:W3:Y:S08]  /*22f50*/  MUFU.EX2 R180, R180 ;  /* 0x000000b400b47308 */ /* 0x000ef00000000800 */
[----:B------:R-:W4:Y:S01]  /*22f60*/  MUFU.EX2 R5, R5 ;  /* 0x0000000500057308 */ /* 0x000f220000000800 */
[----:B0-----:R-:W-:Y:S01]  /*22f70*/  FADD.FTZ R7, R181, R8 ;  /* 0x00000008b5077221 */ /* 0x001fe20000010000 */
[----:B------:R-:W-:-:S06]  /*22f80*/  FADD.FTZ R9, R17, R6 ;  /* 0x0000000611097221 */ /* 0x000fcc0000010000 */
[----:B------:R-:W0:Y:S08]  /*22f90*/  MUFU.EX2 R21, R21 ;  /* 0x0000001500157308 */ /* 0x000e300000000800 */
[----:B------:R-:W0:Y:S01]  /*22fa0*/  MUFU.EX2 R16, R16 ;  /* 0x0000001000107308 */ /* 0x000e220000000800 */
[----:B-1----:R-:W-:Y:S01]  /*22fb0*/  FADD.FTZ R7, R182, R7 ;  /* 0x00000007b6077221 */ /* 0x002fe20000010000 */
[----:B--2---:R-:W-:-:S03]  /*22fc0*/  FADD.FTZ R6, R20, R9 ;  /* 0x0000000914067221 */ /* 0x004fc60000010000 */
[----:B---3--:R-:W-:Y:S01]  /*22fd0*/  FADD.FTZ R8, R180, R7 ;  /* 0x00000007b4087221 */ /* 0x008fe20000010000 */
[----:B----4-:R-:W-:-:S03]  /*22fe0*/  FADD.FTZ R7, R5, R6 ;  /* 0x0000000605077221 */ /* 0x010fc60000010000 */
[----:B0-----:R-:W-:Y:S01]  /*22ff0*/  FADD.FTZ R6, R21, R8 ;  /* 0x0000000815067221 */ /* 0x001fe20000010000 */
        /* <DEDUP_REMOVED lines=351> */
[C---:B------:R-:W-:Y:S01]  /*245f0*/  FMUL.FTZ R55, R12.reuse, R42 ;  /* 0x0000002a0c377220 */ /* 0x040fe20000410000 */
[C---:B------:R-:W-:Y:S01]  /*24600*/  FMUL.FTZ R61, R12.reuse, R44 ;  /* 0x0000002c0c3d7220 */ /* 0x040fe20000410000 */
[C---:B------:R-:W-:Y:S01]  /*24610*/  FMUL.FTZ R41, R12.reuse, R41 ;  /* 0x000000290c297220 */ /* 0x040fe20000410000 */
[C---:B------:R-:W-:Y:S01]  /*24620*/  FMUL.FTZ R27, R12.reuse, R27 ;  /* 0x0000001b0c1b7220 */ /* 0x040fe20000410000 */
[C---:B---3--:R-:W-:Y:S01]  /*24630*/  FMUL.FTZ R47, R12.reuse, R40 ;  /* 0x000000280c2f7220 */ /* 0x048fe20000410000 */
[C---:B------:R-:W-:Y:S01]  /*24640*/  FMUL.FTZ R39, R12.reuse, R39 ;  /* 0x000000270c277220 */ /* 0x040fe20000410000 */
[C---:B-1----:R-:W-:Y:S01]  /*24650*/  FMUL.FTZ R49, R12.reuse, R38 ;  /* 0x000000260c317220 */ /* 0x042fe20000410000 */
        /* <DEDUP_REMOVED lines=40> */
[----:B------:R3:W-:Y:S01]  /*248e0*/  ST.E desc[UR44][R18.64+0x438], R25 ;  /* 0x0004381912007985 */ /* 0x0007e2000c10192c */
[----:B------:R4:W-:Y:S06]  /*248f0*/  BAR.SYNC.DEFER_BLOCKING R26, 0x100 ;  /* 0x0004001a0000751d */ /* 0x0009ec0000010000 */
[----:B0-----:R-:W2:Y:S04]  /*24900*/  LD.E R27, desc[UR44][R18.64+0x240] ;  /* 0x0002402c121b7980 */ /* 0x001ea8000c101900 */
[----:B------:R-:W4:Y:S04]  /*24910*/  LD.E R24, desc[UR44][R2.64] ;  /* 0x0000002c02187980 */ /* 0x000f28000c101900 */
[----:B------:R-:W4:Y:S04]  /*24920*/  LD.E.64 R12, desc[UR44][R18.64+0x88] ;  /* 0x0000882c120c7980 */ /* 0x000f28000c101b00 */
[----:B--2---:R0:W-:Y:S04]  /*24930*/  ST.E desc[UR44][R18.64+0x240], R27 ;  /* 0x0002401b12007985 */ /* 0x0041e8000c10192c */
[----:B-1----:R-:W2:Y:S04]  /*24940*/  LD.E R39, desc[UR44][R6.64] ;  /* 0x0000002c06277980 */ /* 0x002ea8000c101900 */
[----:B--2---:R1:W-:Y:S04]  /*24950*/  ST.E desc[UR44][R6.64], R39 ;  /* 0x0000002706007985 */ /* 0x0043e8000c10192c */
[----:B------:R-:W2:Y:S04]  /*24960*/  LD.E R41, desc[UR44][R10.64] ;  /* 0x0000002c0a297980 */ /* 0x000ea8000c101900 */
[----:B--2---:R2:W-:Y:S04]  /*24970*/  ST.E desc[UR44][R10.64], R41 ;  /* 0x000000290a007985 */ /* 0x0045e8000c10192c */
[----:B------:R-:W3:Y:S04]  /*24980*/  LD.E R43, desc[UR44][R8.64] ;  /* 0x0000002c082b7980 */ /* 0x000ee8000c101900 */
[----:B---3--:R3:W-:Y:S04]  /*24990*/  ST.E desc[UR44][R8.64], R43 ;  /* 0x0000002b08007985 */ /* 0x0087e8000c10192c */
[----:B------:R-:W4:Y:S04]  /*249a0*/  LD.E R25, desc[UR44][R18.64+0x250] ;  /* 0x0002502c12197980 */ /* 0x000f28000c101900 */
[----:B------:R-:W4:Y:S04]  /*249b0*/  LD.E R45, desc[UR44][R18.64+0x254] ;  /* 0x0002542c122d7980 */ /* 0x000f28000c101900 */
[----:B------:R-:W4:Y:S04]  /*249c0*/  LD.E R47, desc[UR44][R18.64+0x258] ;  /* 0x0002582c122f7980 */ /* 0x000f28000c101900 */
[----:B0-----:R-:W4:Y:S04]  /*249d0*/  LD.E R27, desc[UR44][R18.64+0x25c] ;  /* 0x00025c2c121b7980 */ /* 0x001f28000c101900 */
[----:B------:R-:W4:Y:S04]  /*249e0*/  LD.E R49, desc[UR44][R18.64+0x260] ;  /* 0x0002602c12317980 */ /* 0x000f28000c101900 */
[----:B------:R-:W4:Y:S04]  /*249f0*/  LD.E R51, desc[UR44][R18.64+0x264] ;  /* 0x0002642c12337980 */ /* 0x000f28000c101900 */
[----:B-1----:R-:W4:Y:S04]  /*24a00*/  LD.E R39, desc[UR44][R18.64+0x268] ;  /* 0x0002682c12277980 */ /* 0x002f28000c101900 */
        /* <DEDUP_REMOVED lines=76> */
[----:B--2---:R2:W-:Y:S04]  /*24ed0*/  ST.E desc[UR44][R18.64+0x270], R41 ;  /* 0x0002702912007985 */ /* 0x0045e8000c10192c */
[----:B------:R-:W-:Y:S04]  /*24ee0*/  ST.E desc[UR44][R18.64+0x274], R55 ;  /* 0x0002743712007985 */ /* 0x000fe8000c10192c */
[----:B---3--:R3:W-:Y:S04]  /*24ef0*/  ST.E desc[UR44][R18.64+0x278], R43 ;  /* 0x0002782b12007985 */ /* 0x0087e8000c10192c */
[----:B------:R3:W-:Y:S04]  /*24f00*/  ST.E desc[UR44][R18.64+0x27c], R57 ;  /* 0x00027c3912007985 */ /* 0x0007e8000c10192c */
[----:B------:R3:W-:Y:S04]  /*24f10*/  ST.E desc[UR44][R18.64+0x280], R59 ;  /* 0x0002803b12007985 */ /* 0x0007e8000c10192c */
[----:B------:R3:W-:Y:S04]  /*24f20*/  ST.E desc[UR44][R18.64+0x284], R61 ;  /* 0x0002843d12007985 */ /* 0x0007e8000c10192c */
[----:B------:R3:W-:Y:S04]  /*24f30*/  ST.E desc[UR44][R18.64+0x288], R63 ;  /* 0x0002883f12007985 */ /* 0x0007e8000c10192c */
[----:B------:R3:W-:Y:S04]  /*24f40*/  ST.E desc[UR44][R18.64+0x28c], R65 ;  /* 0x00028c4112007985 */ /* 0x0007e8000c10192c */
[----:B0-----:R-:W4:Y:S04]  /*24f50*/  LD.E R25, desc[UR44][R18.64+0x290] ;  /* 0x0002902c12197980 */ /* 0x001f28000c101900 */
[----:B-1----:R-:W4:Y:S04]  /*24f60*/  LD.E R27, desc[UR44][R18.64+0x298] ;  /* 0x0002982c121b7980 */ /* 0x002f28000c101900 */
        /* <DEDUP_REMOVED lines=155> */
[----:B0-----:R-:W3:Y:S01]  /*25920*/  LDL R25, [R1+0x68] ;  /* 0x0000680001197983 */ /* 0x001ee20000100800 */
[----:B------:R-:W-:-:S02]  /*25930*/  IMAD R12, R24, 0xc00, R12 ;  /* 0x00000c00180c7824 */ /* 0x000fc400078e020c */
[----:B-1----:R-:W-:Y:S01]  /*25940*/  IMAD.MOV.U32 R27, RZ, RZ, R13 ;  /* 0x000000ffff1b7224 */ /* 0x002fe200078e000d */
[----:B------:R-:W-:Y:S01]  /*25950*/  F2FP.F16.F32.PACK_AB R162, R37, R162 ;  /* 0x000000a225a2723e */ /* 0x000fe200000000ff */
[----:B------:R-:W-:Y:S01]  /*25960*/  VIADD R24, R12, 0x80 ;  /* 0x000000800c187836 */ /* 0x000fe20000000000 */
[----:B------:R-:W-:Y:S01]  /*25970*/  F2FP.F16.F32.PACK_AB R168, R168, R36 ;  /* 0x00000024a8a8723e */ /* 0x000fe200000000ff */
[----:B------:R-:W-:Y:S01]  /*25980*/  VIADD R26, R12, 0x100 ;  /* 0x000001000c1a7836 */ /* 0x000fe20000000000 */
[----:B------:R-:W-:Y:S01]  /*25990*/  R2UR UR15, R27 ;  /* 0x000000001b0f72ca */ /* 0x000fe200000e0000 */
[----:B------:R-:W3:Y:S01]  /*259a0*/  LD.E R36, desc[UR44][R18.64+0x270] ;  /* 0x0002702c12247980 */ /* 0x000ee2000c101900 */
[----:B------:R-:W-:Y:S02]  /*259b0*/  R2UR UR10, R24 ;  /* 0x00000000180a72ca */ /* 0x000fe400000e0000 */
[----:B------:R-:W-:Y:S01]  /*259c0*/  R2UR UR14, R26 ;  /* 0x000000001a0e72ca */ /* 0x000fe200000e0000 */
[----:B------:R-:W3:Y:S01]  /*259d0*/  LD.E R24, desc[UR44][R18.64+0x240] ;  /* 0x0002402c12187980 */ /* 0x000ee2000c101900 */
[----:B------:R-:W-:-:S02]  /*259e0*/  F2FP.F16.F32.PACK_AB R170, R170, R35 ;  /* 0x00000023aaaa723e */ /* 0x000fc400000000ff */
[----:B------:R-:W-:Y:S01]  /*259f0*/  F2FP.F16.F32.PACK_AB R176, R176, R34 ;  /* 0x00000022b0b0723e */ /* 0x000fe200000000ff */
[----:B------:R-:W3:Y:S01]  /*25a00*/  LD.E R35, desc[UR44][R18.64+0x26c] ;  /* 0x00026c2c12237980 */ /* 0x000ee2000c101900 */
[----:B------:R-:W-:Y:S02]  /*25a10*/  F2FP.F16.F32.PACK_AB R178, R178, R33 ;  /* 0x00000021b2b2723e */ /* 0x000fe400000000ff */
[----:B------:R-:W-:Y:S01]  /*25a20*/  F2FP.F16.F32.PACK_AB R161, R161, R32 ;  /* 0x00000020a1a1723e */ /* 0x000fe200000000ff */
[----:B------:R-:W3:Y:S01]  /*25a30*/  LD.E R33, desc[UR44][R18.64+0x264] ;  /* 0x0002642c12217980 */ /* 0x000ee2000c101900 */
[----:B------:R-:W-:Y:S02]  /*25a40*/  F2FP.F16.F32.PACK_AB R163, R163, R31 ;  /* 0x0000001fa3a3723e */ /* 0x000fe400000000ff */
[----:B------:R-:W-:Y:S01]  /*25a50*/  F2FP.F16.F32.PACK_AB R169, R169, R30 ;  /* 0x0000001ea9a9723e */ /* 0x000fe200000000ff */
[----:B------:R-:W3:Y:S01]  /*25a60*/  LD.E R31, desc[UR44][R18.64+0x25c] ;  /* 0x00025c2c121f7980 */ /* 0x000ee2000c101900 */
[----:B------:R-:W-:-:S02]  /*25a70*/  F2FP.F16.F32.PACK_AB R171, R171, R29 ;  /* 0x0000001dabab723e */ /* 0x000fc400000000ff */
[----:B------:R-:W-:Y:S01]  /*25a80*/  F2FP.F16.F32.PACK_AB R177, R177, R28 ;  /* 0x0000001cb1b1723e */ /* 0x000fe200000000ff */
        /* <DEDUP_REMOVED lines=9> */
[----:B--2---:R-:W4:Y:S04]  /*25b20*/  LD.E R41, desc[UR44][R18.64+0x284] ;  /* 0x0002842c12297980 */ /* 0x004f28000c101900 */
[----:B------:R-:W4:Y:S04]  /*25b30*/  LD.E R42, desc[UR44][R18.64+0x288] ;  /* 0x0002882c122a7980 */ /* 0x000f28000c101900 */
[----:B---3--:R-:W4:Y:S04]  /*25b40*/  LD.E R43, desc[UR44][R18.64+0x28c] ;  /* 0x00028c2c122b7980 */ /* 0x008f28000c101900 */
        /* <DEDUP_REMOVED lines=56> */
[----:B------:R-:W-:Y:S01]  /*25ed0*/  ISETP.NE.U32.AND P0, PT, R25, RZ, PT ;  /* 0x000000ff1900720c */ /* 0x000fe20003f05070 */
[----:B------:R-:W-:-:S02]  /*25ee0*/  IMAD.MOV.U32 R25, RZ, RZ, R13 ;  /* 0x000000ffff197224 */ /* 0x000fc400078e000d */
[----:B------:R-:W4:Y:S03]  /*25ef0*/  LD.E R100, desc[UR44][R18.64+0x370] ;  /* 0x0003702c12647980 */ /* 0x000f26000c101900 */
        /* <DEDUP_REMOVED lines=56> */
[----:B------:R-:W-:Y:S02]  /*26280*/  R2UR UR7, R13 ;  /* 0x000000000d0772ca */ /* 0x000fe400000e0000 */
[----:B------:R-:W-:Y:S01]  /*26290*/  F2FP.F16.F32.PACK_AB R160, R15, R160 ;  /* 0x000000a00fa0723e */ /* 0x000fe200000000ff */
[----:B------:R-:W-:-:S03]  /*262a0*/  VOTEU.ANY UP0, P0 ;  /* 0x00000000003f7886 */ /* 0x000fc60000000100 */
[----:B----4-:R-:W-:-:S07]  /*262b0*/  WARPGROUP.ARRIVE ;  /* 0x00000000000079c5 */ /* 0x010fce0000000000 */
        /* <DEDUP_REMOVED lines=1072> */
[----:B------:R1:W5:Y:S04]  /*2a5c0*/  LD.E R4, desc[UR44][R2.64] ;  /* 0x0000002c02047980 */ /* 0x000368000c101900 */
[----:B--2---:R-:W2:Y:S01]  /*2a5d0*/  LD.E R5, desc[UR44][R6.64] ;  /* 0x0000002c06057980 */ /* 0x004ea2000c101900 */
[----:B------:R-:W-:Y:S01]  /*2a5e0*/  BSSY B0, `(.L_x_4048) ;  /* 0x0000005000007945 */ /* 0x000fe20003800000 */
[----:B--2---:R-:W-:-:S04]  /*2a5f0*/  LOP3.LUT R5, R5, 0x1, RZ, 0xfc, !PT ;  /* 0x0000000105057812 */ /* 0x004fc800078efcff */
[----:B------:R-:W-:-:S13]  /*2a600*/  ISETP.NE.AND P0, PT, R5, 0x3, PT ;  /* 0x000000030500780c */ /* 0x000fda0003f05270 */
[----:B-1----:R-:W-:Y:S05]  /*2a610*/  @!P0 BRA `(.L_x_4049) ;  /* 0x0000000000048947 */ /* 0x002fea0003800000 */
[----:B------:R-:W-:Y:S01]  /*2a620*/  BPT.TRAP 0x1 ;  /* 0x000000040000795c */ /* 0x000fe20000300000 */
.L_x_4049:
[----:B------:R-:W-:Y:S05]  /*2a630*/  BSYNC B0 ;  /* 0x0000000000007941 */ /* 0x000fea0003800000 */
.L_x_4048:
        /* <DEDUP_REMOVED lines=9> */
.L_x_4021:
[----:B------:R-:W3:Y:S01]  /*2a6d0*/  LDL R7, [R1+0x220] ;  /* 0x0002200001077983 */ /* 0x000ee20000100800 */
[----:B------:R-:W-:Y:S05]  /*2a6e0*/  WARPSYNC.ALL ;  /* 0x0000000000007948 */ /* 0x000fea0003800000 */
[----:B-1----:R-:W4:Y:S04]  /*2a6f0*/  LDL R5, [R1+0x224] ;  /* 0x0002240001057983 */ /* 0x002f280000100800 */
[----:B------:R-:W5:Y:S04]  /*2a700*/  LDL.64 R16, [R1+0x240] ;  /* 0x0002400001107983 */ /* 0x000f680000100a00 */
[----:B------:R-:W5:Y:S04]  /*2a710*/  LDL.64 R20, [R1+0x250] ;  /* 0x0002500001147983 */ /* 0x000f680000100a00 */
[----:B------:R-:W5:Y:S04]  /*2a720*/  LDL.64 R14, [R1+0x260] ;  /* 0x00026000010e7983 */ /* 0x000f680000100a00 */
[----:B------:R-:W5:Y:S04]  /*2a730*/  LDL.64 R12, [R1+0x270] ;  /* 0x00027000010c7983 */ /* 0x000f680000100a00 */
[----:B------:R-:W5:Y:S04]  /*2a740*/  LDL.64 R10, [R1+0x280] ;  /* 0x00028000010a7983 */ /* 0x000f680000100a00 */
[----:B------:R-:W5:Y:S04]  /*2a750*/  LDL.64 R8, [R1+0x290] ;  /* 0x0002900001087983 */ /* 0x000f680000100a00 */
[----:B------:R-:W5:Y:S01]  /*2a760*/  LDL R121, [R1+0x1f0] ;  /* 0x0001f00001797983 */ /* 0x000f620000100800 */
[----:B------:R-:W-:-:S03]  /*2a770*/  IMAD.MOV.U32 R116, RZ, RZ, RZ ;  /* 0x000000ffff747224 */ /* 0x000fc600078e00ff */
[----:B------:R-:W5:Y:S01]  /*2a780*/  LDL.64 R104, [R1+0x320] ;  /* 0x0003200001687983 */ /* 0x000f620000100a00 */
[----:B------:R-:W-:Y:S02]  /*2a790*/  IMAD.MOV.U32 R117, RZ, RZ, -0x800000 ;  /* 0xff800000ff757424 */ /* 0x000fe400078e00ff */
[----:B------:R-:W-:Y:S01]  /*2a7a0*/  IMAD.MOV.U32 R118, RZ, RZ, -0x800000 ;  /* 0xff800000ff767424 */ /* 0x000fe200078e00ff */
        /* <DEDUP_REMOVED lines=42> */
[----:B------:R-:W5:Y:S04]  /*2aa50*/  LDL R119, [R1+0x1fc] ;  /* 0x0001fc0001777983 */ /* 0x000f680000100800 */
[----:B---3--:R-:W0:Y:S02]  /*2aa60*/  SHFL.BFLY PT, R0, R7, 0x2, 0x1f ;  /* 0x0c401f0007007f89 */ /* 0x008e2400000e0000 */
[----:B0-----:R-:W-:-:S02]  /*2aa70*/  FADD.FTZ R2, R7, R0 ;  /* 0x0000000007027221 */ /* 0x001fc40000010000 */
[----:B------:R-:W3:Y:S04]  /*2aa80*/  LDL.64 R6, [R1+0x2c0] ;  /* 0x0002c00001067983 */ /* 0x000ee80000100a00 */
[----:B------:R-:W2:Y:S02]  /*2aa90*/  SHFL.BFLY PT, R3, R2, 0x1, 0x1f ;  /* 0x0c201f0002037f89 */ /* 0x000ea400000e0000 */
[----:B--2---:R-:W-:-:S05]  /*2aaa0*/  FADD.FTZ R4, R2, R3 ;  /* 0x0000000302047221 */ /* 0x004fca0000010000 */
[----:B------:R-:W-:Y:S04]  /*2aab0*/  STL [R1+0x220], R4 ;  /* 0x0002200401007387 */ /* 0x000fe80000100800 */
[----:B------:R-:W2:Y:S04]  /*2aac0*/  LDL R30, [R1+0x220] ;  /* 0x00022000011e7983 */ /* 0x000ea80000100800 */
[----:B----4-:R-:W0:Y:S02]  /*2aad0*/  SHFL.BFLY PT, R0, R5, 0x2, 0x1f ;  /* 0x0c401f0005007f89 */ /* 0x010e2400000e0000 */
[----:B0-----:R-:W-:-:S02]  /*2aae0*/  FADD.FTZ R3, R0, R5 ;  /* 0x0000000500037221 */ /* 0x001fc40000010000 */
[----:B------:R-:W4:Y:S04]  /*2aaf0*/  LDL.64 R4, [R1+0x2b0] ;  /* 0x0002b00001047983 */ /* 0x000f280000100a00 */
[----:B------:R-:W0:Y:S02]  /*2ab00*/  SHFL.BFLY PT, R0, R3, 0x1, 0x1f ;  /* 0x0c201f0003007f89 */ /* 0x000e2400000e0000 */
[----:B0-----:R-:W-:Y:S02]  /*2ab10*/  FADD.FTZ R0, R3, R0 ;  /* 0x0000000003007221 */ /* 0x001fe40000010000 */
[----:B------:R-:W3:Y:S03]  /*2ab20*/  LDL.64 R2, [R1+0x2a0] ;  /* 0x0002a00001027983 */ /* 0x000ee60000100a00 */
[----:B------:R-:W-:-:S13]  /*2ab30*/  FSETP.NE.FTZ.AND P1, PT, R0, RZ, PT ;  /* 0x000000ff0000720b */ /* 0x000fda0003f35000 */
[----:B------:R-:W4:Y:S04]  /*2ab40*/  @P1 LDL R28, [R1+0x230] ;  /* 0x00023000011c1983 */ /* 0x000f280000100800 */
[----:B------:R-:W4:Y:S01]  /*2ab50*/  @P1 LDL R29, [R1+0x214] ;  /* 0x00021400011d1983 */ /* 0x000f220000100800 */
[----:B--2---:R-:W-:-:S13]  /*2ab60*/  FSETP.NE.FTZ.AND P0, PT, R30, RZ, PT ;  /* 0x000000ff1e00720b */ /* 0x004fda0003f15000 */
[----:B------:R-:W2:Y:S04]  /*2ab70*/  @P0 LDL R24, [R1+0x230] ;  /* 0x0002300001180983 */ /* 0x000ea80000100800 */
[----:B------:R-:W2:Y:S01]  /*2ab80*/  @P0 LDL R25, [R1+0x210] ;  /* 0x0002100001190983 */ /* 0x000ea20000100800 */
[----:B------:R-:W0:Y:S08]  /*2ab90*/  @P1 MUFU.LG2 R27, R0 ;  /* 0x00000000001b1308 */ /* 0x000e300000000c00 */
[----:B------:R-:W1:Y:S08]  /*2aba0*/  @P0 MUFU.LG2 R26, R30 ;  /* 0x0000001e001a0308 */ /* 0x000e700000000c00 */
[----:B------:R-:W1:Y:S01]  /*2abb0*/  @P0 MUFU.RCP R116, R30 ;  /* 0x0000001e00740308 */ /* 0x000e620000001000 */
[----:B0-----:R-:W-:Y:S01]  /*2abc0*/  @P1 FMUL.FTZ R31, R27, 0.69314718246459960938 ;  /* 0x3f3172181b1f1820 */ /* 0x001fe20000410000 */
[----:B-----5:R-:W-:-:S02]  /*2abd0*/  VIADD R121, R121, 0x1 ;  /* 0x0000000179797836 */ /* 0x020fc40000000000 */
[----:B-1----:R-:W-:Y:S01]  /*2abe0*/  @P0 FMUL.FTZ R27, R26, 0.69314718246459960938 ;  /* 0x3f3172181a1b0820 */ /* 0x002fe20000410000 */
        /* <DEDUP_REMOVED lines=12> */
[-C--:B---3--:R-:W-:Y:S01]  /*2acb0*/  FMUL.FTZ R3, R3, R116.reuse ;  /* 0x0000007403037220 */ /* 0x088fe20000410000 */
[-C--:B------:R-:W-:Y:S01]  /*2acc0*/  FMUL.FTZ R2, R2, R116.reuse ;  /* 0x0000007402027220 */ /* 0x080fe20000410000 */
[-C--:B----4-:R-:W-:Y:S01]  /*2acd0*/  FMUL.FTZ R5, R5, R116.reuse ;  /* 0x0000007405057220 */ /* 0x090fe20000410000 */
[-C--:B------:R-:W-:Y:S01]  /*2ace0*/  FMUL.FTZ R4, R4, R116.reuse ;  /* 0x0000007404047220 */ /* 0x080fe20000410000 */
[-C--:B------:R-:W-:Y:S01]  /*2acf0*/  FMUL.FTZ R7, R7, R116.reuse ;  /* 0x0000007407077220 */ /* 0x080fe20000410000 */
[----:B------:R-:W-:Y:S01]  /*2ad00*/  FMUL.FTZ R6, R6, R116 ;  /* 0x0000007406067220 */ /* 0x000fe20000410000 */
[----:B------:R-:W-:Y:S01]  /*2ad10*/  STL.64 [R1+0x240], R16 ;  /* 0x0002401001007387 */ /* 0x000fe20000100a00 */
[----:B------:R-:W-:-:S03]  /*2ad20*/  @P1 FMUL.FTZ R28, R28, 0.69314718246459960938 ;  /* 0x3f3172181c1c1820 */ /* 0x000fc60000410000 */
[----:B------:R-:W-:Y:S01]  /*2ad30*/  STL.64 [R1+0x250], R20 ;  /* 0x0002501401007387 */ /* 0x000fe20000100a00 */
[----:B------:R-:W-:-:S03]  /*2ad40*/  @P1 FFMA.FTZ R118, R28, R29, R31 ;  /* 0x0000001d1c761223 */ /* 0x000fc6000001001f */
[----:B------:R-:W-:Y:S04]  /*2ad50*/  STL.64 [R1+0x260], R14 ;  /* 0x0002600e01007387 */ /* 0x000fe80000100a00 */
[----:B------:R0:W-:Y:S04]  /*2ad60*/  STL.64 [R1+0x270], R12 ;  /* 0x0002700c01007387 */ /* 0x0001e80000100a00 */
[----:B------:R-:W-:Y:S04]  /*2ad70*/  STL.64 [R1+0x280], R10 ;  /* 0x0002800a01007387 */ /* 0x000fe80000100a00 */
[----:B------:R1:W-:Y:S04]  /*2ad80*/  STL.64 [R1+0x290], R8 ;  /* 0x0002900801007387 */ /* 0x0003e80000100a00 */
[----:B------:R-:W-:Y:S04]  /*2ad90*/  STL.64 [R1+0x2a0], R2 ;  /* 0x0002a00201007387 */ /* 0x000fe80000100a00 */
[----:B------:R3:W-:Y:S04]  /*2ada0*/  STL.64 [R1+0x2b0], R4 ;  /* 0x0002b00401007387 */ /* 0x0007e80000100a00 */
[----:B------:R4:W-:Y:S04]  /*2adb0*/  STL.64 [R1+0x2c0], R6 ;  /* 0x0002c00601007387 */ /* 0x0009e80000100a00 */
[----:B------:R-:W5:Y:S04]  /*2adc0*/  LDL.64 R30, [R1+0x388] ;  /* 0x00038800011e7983 */ /* 0x000f680000100a00 */
[----:B------:R-:W5:Y:S04]  /*2add0*/  LDL.64 R28, [R1+0x398] ;  /* 0x00039800011c7983 */ /* 0x000f680000100a00 */
[----:B0-----:R-:W5:Y:S04]  /*2ade0*/  LDL.64 R12, [R1+0x3a8] ;  /* 0x0003a800010c7983 */ /* 0x001f680000100a00 */
[----:B------:R-:W5:Y:S04]  /*2adf0*/  LDL.64 R20, [R1+0x3c8] ;  /* 0x0003c80001147983 */ /* 0x000f680000100a00 */
[----:B------:R-:W5:Y:S04]  /*2ae00*/  LDL.64 R16, [R1+0x3d8] ;  /* 0x0003d80001107983 */ /* 0x000f680000100a00 */
[----:B------:R-:W5:Y:S04]  /*2ae10*/  LDL.64 R14, [R1+0x3e8] ;  /* 0x0003e800010e7983 */ /* 0x000f680000100a00 */
[----:B-1----:R-:W5:Y:S04]  /*2ae20*/  LDL.64 R8, [R1+0x3f8] ;  /* 0x0003f80001087983 */ /* 0x002f680000100a00 */
[----:B---3--:R-:W3:Y:S04]  /*2ae30*/  LDL.64 R4, [R1+0x408] ;  /* 0x0004080001047983 */ /* 0x008ee80000100a00 */
[----:B------:R-:W3:Y:S04]  /*2ae40*/  LDL.64 R10, [R1+0x418] ;  /* 0x00041800010a7983 */ /* 0x000ee80000100a00 */
[----:B------:R-:W3:Y:S04]  /*2ae50*/  LDL.64 R2, [R1+0x428] ;  /* 0x0004280001027983 */ /* 0x000ee80000100a00 */
[----:B----4-:R-:W4:Y:S01]  /*2ae60*/  LDL.64 R6, [R1+0x438] ;  /* 0x0004380001067983 */ /* 0x010f220000100a00 */
[----:B--2---:R-:W-:-:S04]  /*2ae70*/  @P0 FMUL.FTZ R24, R24, 0.69314718246459960938 ;  /* 0x3f31721818180820 */ /* 0x004fc80000410000 */
[----:B------:R-:W-:Y:S02]  /*2ae80*/  @P0 FFMA.FTZ R117, R24, R25, R27 ;  /* 0x0000001918750223 */ /* 0x000fe4000001001b */
[----:B------:R-:W2:Y:S04]  /*2ae90*/  LDL.64 R26, [R1+0x358] ;  /* 0x00035800011a7983 */ /* 0x000ea80000100a00 */
[----:B------:R-:W2:Y:S01]  /*2aea0*/  LDL.64 R24, [R1+0x3b8] ;  /* 0x0003b80001187983 */ /* 0x000ea20000100a00 */
[----:B------:R-:W-:-:S13]  /*2aeb0*/  ISETP.NE.AND P0, PT, R121, 0x2, PT ;  /* 0x000000027900780c */ /* 0x000fda0003f05270 */
[----:B------:R-:W2:Y:S01]  /*2aec0*/  @!P0 LDL R120, [R1+0x1f4] ;  /* 0x0001f40001788983 */ /* 0x000ea20000100800 */
[----:B------:R-:W0:Y:S01]  /*2aed0*/  S2R R123, SR_TID.X ;  /* 0x00000000007b7919 */ /* 0x000e220000002100 */
[-C--:B------:R-:W-:Y:S01]  /*2aee0*/  FMUL.FTZ R105, R105, R116.reuse ;  /* 0x0000007469697220 */ /* 0x080fe20000410000 */
[----:B------:R-:W-:-:S05]  /*2aef0*/  FMUL.FTZ R104, R104, R116 ;  /* 0x0000007468687220 */ /* 0x000fca0000410000 */
[----:B------:R1:W-:Y:S02]  /*2af00*/  STL.64 [R1+0x320], R104 ;  /* 0x0003206801007387 */ /* 0x0003e40000100a00 */
[----:B-1----:R-:W-:-:S06]  /*2af10*/  IMAD.MOV.U32 R104, RZ, RZ, RZ ;  /* 0x000000ffff687224 */ /* 0x002fcc00078e00ff */
[----:B------:R-:W1:Y:S01]  /*2af20*/  @P1 MUFU.RCP R104, R0 ;  /* 0x0000000000681308 */ /* 0x000e620000001000 */
[----:B------:R4:W-:Y:S01]  /*2af30*/  STL [R1+0x224], R0 ;  /* 0x0002240001007387 */ /* 0x0009e20000100800 */
[-C--:B------:R-:W-:Y:S01]  /*2af40*/  FMUL.FTZ R115, R115, R116.reuse ;  /* 0x0000007473737220 */ /* 0x080fe20000410000 */
[----:B0-----:R-:W-:Y:S01]  /*2af50*/  SHF.R.U32.HI R123, RZ, 0x7, R123 ;  /* 0x00000007ff7b7819 */ /* 0x001fe2000001167b */
[-C--:B------:R-:W-:Y:S01]  /*2af60*/  FMUL.FTZ R114, R114, R116.reuse ;  /* 0x0000007472727220 */ /* 0x080fe20000410000 */
[-C--:B------:R-:W-:Y:S01]  /*2af70*/  FMUL.FTZ R113, R113, R116.reuse ;  /* 0x0000007471717220 */ /* 0x080fe20000410000 */
[-C--:B------:R-:W-:Y:S01]  /*2af80*/  FMUL.FTZ R112, R112, R116.reuse ;  /* 0x0000007470707220 */ /* 0x080fe20000410000 */
[----:B------:R-:W-:Y:S01]  /*2af90*/  IADD3 R105, -R123, 0xb, RZ ;  /* 0x0000000b7b697810 */ /* 0x000fe20007ffe1ff */
        /* <DEDUP_REMOVED lines=94> */
[-C--:B------:R-:W-:Y:S01]  /*2b580*/  FMUL.FTZ R11, R11, R104.reuse ;  /* 0x000000680b0b7220 */ /* 0x080fe20000410000 */
[-C--:B------:R-:W-:Y:S01]  /*2b590*/  FMUL.FTZ R10, R10, R104.reuse ;  /* 0x000000680a0a7220 */ /* 0x080fe20000410000 */
[-C--:B------:R-:W-:Y:S01]  /*2b5a0*/  FMUL.FTZ R3, R3, R104.reuse ;  /* 0x0000006803037220 */ /* 0x080fe20000410000 */
[-C--:B------:R-:W-:Y:S01]  /*2b5b0*/  FMUL.FTZ R2, R2, R104.reuse ;  /* 0x0000006802027220 */ /* 0x080fe20000410000 */
[-C--:B----4-:R-:W-:Y:S01]  /*2b5c0*/  FMUL.FTZ R7, R7, R104.reuse ;  /* 0x0000006807077220 */ /* 0x090fe20000410000 */
[----:B------:R-:W-:Y:S01]  /*2b5d0*/  FMUL.FTZ R6, R6, R104 ;  /* 0x0000006806067220 */ /* 0x000fe20000410000 */
[----:B------:R-:W-:-:S02]  /*2b5e0*/  VIADD R122, R122, 0x1 ;  /* 0x000000017a7a7836 */ /* 0x000fc40000000000 */
[----:B------:R-:W-:Y:S01]  /*2b5f0*/  VIADD R0, R119, 0x1 ;  /* 0x0000000177007836 */ /* 0x000fe20000000000 */
        /* <DEDUP_REMOVED lines=36> */
[-C--:B------:R-:W-:Y:S01]  /*2b840*/  FMUL.FTZ R25, R25, R104.reuse ;  /* 0x0000006819197220 */ /* 0x080fe20000410000 */
        /* <DEDUP_REMOVED lines=25> */
[----:B------:R-:W-:-:S03]  /*2b9e0*/  @!P0 LOP3.LUT R120, R120, 0x1, RZ, 0x3c, !PT ;  /* 0x0000000178788812 */ /* 0x000fc600078e3cff */
[----:B------:R0:W-:Y:S04]  /*2b9f0*/  STL [R1+0x1f0], R121 ;  /* 0x0001f07901007387 */ /* 0x0001e80000100800 */
[----:B------:R0:W-:Y:S04]  /*2ba00*/  @!P0 STL [R1+0x1f4], R120 ;  /* 0x0001f47801008387 */ /* 0x0001e80000100800 */
[----:B------:R0:W-:Y:S01]  /*2ba10*/  @!P0 STL [R1+0x1f0], RZ ;  /* 0x0001f0ff01008387 */ /* 0x0001e20000100800 */
[----:B------:R0:W-:Y:S08]  /*2ba20*/  BAR.ARV R105, 0x100 ;  /* 0x000400690000751d */ /* 0x0001f00000002000 */
[----:B------:R-:W-:Y:S06]  /*2ba30*/  BAR.ARV 0x8, 0x180 ;  /* 0x0206000000007b1d */ /* 0x000fec0000002000 */
[----:B------:R-:W-:-:S13]  /*2ba40*/  PLOP3.LUT P0, PT, PT, PT, PT, 0x8, 0x0 ;  /* 0x000000000000781c */ /* 0x000fda0003f0e170 */
.L_x_3928:
[----:B------:R-:W-:Y:S05]  /*2ba50*/  WARPSYNC.ALL ;  /* 0x0000000000007948 */ /* 0x000fea0003800000 */
[----:B------:R-:W1:Y:S08]  /*2ba60*/  S2UR UR4, SR_CgaCtaId ;  /* 0x00000000000479c3 */ /* 0x000e700000008800 */
[----:B------:R-:W-:Y:S01]  /*2ba70*/  BAR.SYNC.DEFER_BLOCKING 0x5, 0x180 ;  /* 0x0146000000007b1d */ /* 0x000fe20000010000 */
[----:B0-----:R-:W-:-:S05]  /*2ba80*/  MOV R2, 0x400 ;  /* 0x0000040000027802 */ /* 0x001fca0000000f00 */
[----:B------:R-:W-:Y:S01]  /*2ba90*/  BSSY B0, `(.L_x_4051) ;  /* 0x000050f000007945 */ /* 0x000fe20003800000 */
[----:B-1----:R-:W-:-:S05]  /*2baa0*/  IMAD.U32 R27, RZ, RZ, UR4 ;  /* 0x00000004ff1b7e24 */ /* 0x002fca000f8e00ff */
[----:B------:R-:W-:-:S05]  /*2bab0*/  LEA R2, R27, R2, 0x18 ;  /* 0x000000021b027211 */ /* 0x000fca00078ec0ff */
[----:B------:R0:W1:Y:S01]  /*2bac0*/  LDS.128 R96, [R2+0x324d0] ;  /* 0x0324d00002607984 */ /* 0x0000620000000c00 */
[----:B------:R-:W-:Y:S06]  /*2bad0*/  BAR.ARV 0x4, 0x180 ;  /* 0x0106000000007b1d */ /* 0x000fec0000002000 */
[----:B------:R-:W-:Y:S05]  /*2bae0*/  @P0 BRA `(.L_x_4052) ;  /* 0x00000040009c0947 */ /* 0x000fea0003800000 */
[----:B------:R-:W3:Y:S01]  /*2baf0*/  LDL R0, [R1+0x520] ;  /* 0x0005200001007983 */ /* 0x000ee20000100800 */
[----:B------:R-:W-:-:S03]  /*2bb00*/  ULDC UR4, c[0x0][0xbd4] ;  /* 0x0002f50000047ab9 */ /* 0x000fc60000000800 */
[----:B------:R-:W4:Y:S04]  /*2bb10*/  LDL.128 R56, [R1+0x240] ;  /* 0x0002400001387983 */ /* 0x000f280000100c00 */
[----:B------:R-:W2:Y:S04]  /*2bb20*/  LDL.128 R52, [R1+0x260] ;  /* 0x0002600001347983 */ /* 0x000ea80000100c00 */
[----:B------:R-:W2:Y:S04]  /*2bb30*/  LDL.128 R8, [R1+0x250] ;  /* 0x0002500001087983 */ /* 0x000ea80000100c00 */
[----:B------:R-:W2:Y:S04]  /*2bb40*/  LDL.128 R4, [R1+0x270] ;  /* 0x0002700001047983 */ /* 0x000ea80000100c00 */
[----:B-----5:R-:W2:Y:S04]  /*2bb50*/  LDL.128 R44, [R1+0x280] ;  /* 0x00028000012c7983 */ /* 0x020ea80000100c00 */
[----:B------:R-:W2:Y:S04]  /*2bb60*/  LDL.128 R48, [R1+0x290] ;  /* 0x0002900001307983 */ /* 0x000ea80000100c00 */
[----:B------:R-:W2:Y:S04]  /*2bb70*/  LDL.128 R88, [R1+0x2a0] ;  /* 0x0002a00001587983 */ /* 0x000ea80000100c00 */
[----:B------:R-:W2:Y:S01]  /*2bb80*/  LDL.128 R40, [R1+0x2b0] ;  /* 0x0002b00001287983 */ /* 0x000ea20000100c00 */
[----:B------:R-:W0:Y:S03]  /*2bb90*/  S2R R3, SR_SWINHI ;  /* 0x0000000000037919 */ /* 0x000e260000002f00 */
[----:B------:R-:W2:Y:S04]  /*2bba0*/  LDL.128 R112, [R1+0x2c0] ;  /* 0x0002c00001707983 */ /* 0x000ea80000100c00 */
[----:B------:R-:W2:Y:S04]  /*2bbb0*/  LDL.128 R116, [R1+0x2d0] ;  /* 0x0002d00001747983 */ /* 0x000ea80000100c00 */
[----:B------:R-:W2:Y:S04]  /*2bbc0*/  LDL.128 R84, [R1+0x340] ;  /* 0x0003400001547983 */ /* 0x000ea80000100c00 */
[----:B------:R-:W2:Y:S04]  /*2bbd0*/  LDL.128 R76, [R1+0x360] ;  /* 0x00036000014c7983 */ /* 0x000ea80000100c00 */
[----:B------:R-:W2:Y:S04]  /*2bbe0*/  LDL.128 R80, [R1+0x350] ;  /* 0x0003500001507983 */ /* 0x000ea80000100c00 */
[----:B------:R-:W2:Y:S04]  /*2bbf0*/  LDL.128 R68, [R1+0x380] ;  /* 0x0003800001447983 */ /* 0x000ea80000100c00 */
[----:B------:R-:W2:Y:S01]  /*2bc00*/  LDL.128 R72, [R1+0x370] ;  /* 0x0003700001487983 */ /* 0x000ea20000100c00 */
[----:B------:R-:W-:-:S02]  /*2bc10*/  MOV R16, R2 ;  /* 0x0000000200107202 */ /* 0x000fc40000000f00 */
[----:B0-----:R-:W-:Y:S01]  /*2bc20*/  MOV R17, R3 ;  /* 0x0000000300117202 */ /* 0x001fe20000000f00 */
[----:B------:R-:W2:Y:S04]  /*2bc30*/  LDL.128 R64, [R1+0x390] ;  /* 0x0003900001407983 */ /* 0x000ea80000100c00 */
[----:B------:R-:W2:Y:S04]  /*2bc40*/  LDL.128 R104, [R1+0x420] ;  /* 0x0004200001687983 */ /* 0x000ea80000100c00 */
[----:B------:R-:W2:Y:S01]  /*2bc50*/  LDL.128 R108, [R1+0x430] ;  /* 0x00043000016c7983 */ /* 0x000ea20000100c00 */
[----:B---3--:R-:W-:-:S03]  /*2bc60*/  IMAD.WIDE R100, R0, 0x2, R16 ;  /* 0x0000000200647825 */ /* 0x008fc600078e0210 */
[----:B------:R-:W-:-:S04]  /*2bc70*/  IADD3 R123, P0, R100, 0x4040, RZ ;  /* 0x00004040647b7810 */ /* 0x000fc80007f1e0ff */
[----:B------:R-:W-:-:S04]  /*2bc80*/  LOP3.LUT R122, R123, 0x380, RZ, 0xc0, !PT ;  /* 0x000003807b7a7812 */ /* 0x000fc800078ec0ff */
[----:B------:R-:W-:-:S04]  /*2bc90*/  SHF.R.U64 R122, R122, 0x3, RZ ;  /* 0x000000037a7a7819 */ /* 0x000fc800000012ff */
[----:B------:R-:W-:Y:S01]  /*2bca0*/  LOP3.LUT R122, R122, R123, RZ, 0x3c, !PT ;  /* 0x0000007b7a7a7212 */ /* 0x000fe200078e3cff */
[----:B------:R-:W-:Y:S01]  /*2bcb0*/  IMAD.X R123, RZ, RZ, R101, P0 ;  /* 0x000000ffff7b7224 */ /* 0x000fe200000e0665 */
[C---:B------:R-:W-:Y:S02]  /*2bcc0*/  IADD3 R15, P0, R100.reuse, 0xc000, RZ ;  /* 0x0000c000640f7810 */ /* 0x040fe40007f1e0ff */
[C---:B------:R-:W-:Y:S02]  /*2bcd0*/  IADD3 R13, P1, R100.reuse, 0x20, RZ ;  /* 0x00000020640d7810 */ /* 0x040fe40007f3e0ff */
[----:B------:R-:W-:Y:S02]  /*2bce0*/  IADD3 R103, P2, R100, 0x40, RZ ;  /* 0x0000004064677810 */ /* 0x000fe40007f5e0ff */
[----:B------:R-:W-:Y:S02]  /*2bcf0*/  LOP3.LUT R14, R15, 0x380, RZ, 0xc0, !PT ;  /* 0x000003800f0e7812 */ /* 0x000fe400078ec0ff */
[----:B------:R-:W-:-:S02]  /*2bd00*/  LOP3.LUT R12, R13, 0x380, RZ, 0xc0, !PT ;  /* 0x000003800d0c7812 */ /* 0x000fc400078ec0ff */
[----:B------:R-:W-:Y:S02]  /*2bd10*/  LOP3.LUT R102, R103, 0x380, RZ, 0xc0, !PT ;  /* 0x0000038067667812 */ /* 0x000fe400078ec0ff */
[C---:B------:R-:W-:Y:S02]  /*2bd20*/  IADD3 R39, P4, R100.reuse, 0x4000, RZ ;  /* 0x0000400064277810 */ /* 0x040fe40007f9e0ff */
[C---:B------:R-:W-:Y:S02]  /*2bd30*/  IADD3 R25, P3, R100.reuse, 0x60, RZ ;  /* 0x0000006064197810 */ /* 0x040fe40007f7e0ff */
[----:B------:R-:W-:Y:S02]  /*2bd40*/  IADD3 R37, P5, R100, 0x4020, RZ ;  /* 0x0000402064257810 */ /* 0x000fe40007fbe0ff */
[----:B------:R-:W-:Y:S02]  /*2bd50*/  SHF.R.U64 R14, R14, 0x3, RZ ;  /* 0x000000030e0e7819 */ /* 0x000fe400000012ff */
[----:B------:R-:W-:-:S02]  /*2bd60*/  SHF.R.U64 R12, R12, 0x3, RZ ;  /* 0x000000030c0c7819 */ /* 0x000fc400000012ff */
[----:B------:R-:W-:Y:S02]  /*2bd70*/  SHF.R.U64 R102, R102, 0x3, RZ ;  /* 0x0000000366667819 */ /* 0x000fe400000012ff */
[----:B------:R-:W-:Y:S02]  /*2bd80*/  LOP3.LUT R38, R39, 0x380, RZ, 0xc0, !PT ;  /* 0x0000038027267812 */ /* 0x000fe400078ec0ff */
[----:B------:R-:W-:Y:S02]  /*2bd90*/  LOP3.LUT R24, R25, 0x380, RZ, 0xc0, !PT ;  /* 0x0000038019187812 */ /* 0x000fe400078ec0ff */
[----:B------:R-:W-:Y:S02]  /*2bda0*/  LOP3.LUT R36, R37, 0x380, RZ, 0xc0, !PT ;  /* 0x0000038025247812 */ /* 0x000fe400078ec0ff */
[----:B------:R-:W-:Y:S01]  /*2bdb0*/  LOP3.LUT R14, R14, R15, RZ, 0x3c, !PT ;  /* 0x0000000f0e0e7212 */ /* 0x000fe200078e3cff */
[--C-:B------:R-:W-:Y:S01]  /*2bdc0*/  IMAD.X R15, RZ, RZ, R101.reuse, P0 ;  /* 0x000000ffff0f7224 */ /* 0x100fe200000e0665 */
[----:B------:R-:W-:Y:S01]  /*2bdd0*/  LOP3.LUT R12, R12, R13, RZ, 0x3c, !PT ;  /* 0x0000000d0c0c7212 */ /* 0x000fe200078e3cff */
[--C-:B------:R-:W-:Y:S01]  /*2bde0*/  IMAD.X R13, RZ, RZ, R101.reuse, P1 ;  /* 0x000000ffff0d7224 */ /* 0x100fe200008e0665 */
[----:B------:R-:W-:Y:S01]  /*2bdf0*/  LOP3.LUT R102, R102, R103, RZ, 0x3c, !PT ;  /* 0x0000006766667212 */ /* 0x000fe200078e3cff */
[----:B------:R-:W-:Y:S01]  /*2be00*/  IMAD.X R103, RZ, RZ, R101, P2 ;  /* 0x000000ffff677224 */ /* 0x000fe200010e0665 */
[----:B------:R-:W-:-:S02]  /*2be10*/  ISETP.NE.AND P0, PT, R217, RZ, PT ;  /* 0x000000ffd900720c */ /* 0x000fc40003f05270 */
[----:B------:R-:W-:Y:S02]  /*2be20*/  SHF.R.U64 R38, R38, 0x3, RZ ;  /* 0x0000000326267819 */ /* 0x000fe400000012ff */
[----:B------:R-:W-:Y:S02]  /*2be30*/  SHF.R.U64 R24, R24, 0x3, RZ ;  /* 0x0000000318187819 */ /* 0x000fe400000012ff */
[----:B------:R-:W-:Y:S02]  /*2be40*/  SHF.R.U64 R36, R36, 0x3, RZ ;  /* 0x0000000324247819 */ /* 0x000fe400000012ff */
[C---:B------:R-:W-:Y:S02]  /*2be50*/  IADD3 R35, P1, R100.reuse, 0x4060, RZ ;  /* 0x0000406064237810 */ /* 0x040fe40007f3e0ff */
[----:B------:R-:W-:Y:S02]  /*2be60*/  IADD3 R33, P2, R100, 0x8000, RZ ;  /* 0x0000800064217810 */ /* 0x000fe40007f5e0ff */
[----:B------:R-:W-:Y:S01]  /*2be70*/  SEL R217, R217, UR4, P0 ;  /* 0x00000004d9d97c07 */ /* 0x000fe20008000000 */
[----:B------:R-:W-:Y:S05]  /*2be80*/  WARPSYNC.ALL ;  /* 0x0000000000007948 */ /* 0x000fea0003800000 */
[----:B------:R-:W-:Y:S01]  /*2be90*/  LOP3.LUT R38, R38, R39, RZ, 0x3c, !PT ;  /* 0x0000002726267212 */ /* 0x000fe200078e3cff */
[--C-:B------:R-:W-:Y:S01]  /*2bea0*/  IMAD.X R39, RZ, RZ, R101.reuse, P4 ;  /* 0x000000ffff277224 */ /* 0x100fe200020e0665 */
[----:B------:R-:W-:Y:S01]  /*2beb0*/  LOP3.LUT R24, R24, R25, RZ, 0x3c, !PT ;  /* 0x0000001918187212 */ /* 0x000fe200078e3cff */
[--C-:B------:R-:W-:Y:S01]  /*2bec0*/  IMAD.X R25, RZ, RZ, R101.reuse, P3 ;  /* 0x000000ffff197224 */ /* 0x100fe200018e0665 */
[----:B------:R-:W-:Y:S01]  /*2bed0*/  LOP3.LUT R36, R36, R37, RZ, 0x3c, !PT ;  /* 0x0000002524247212 */ /* 0x000fe200078e3cff */
[----:B------:R-:W-:Y:S01]  /*2bee0*/  IMAD.X R37, RZ, RZ, R101, P5 ;  /* 0x000000ffff257224 */ /* 0x000fe200028e0665 */
[----:B------:R-:W-:Y:S01]  /*2bef0*/  LOP3.LUT R34, R35, 0x380, RZ, 0xc0, !PT ;  /* 0x0000038023227812 */ /* 0x000fe200078ec0ff */
[----:B------:R-:W-:Y:S01]  /*2bf00*/  ULDC.64 UR6, c[0x0][0xd08] ;  /* 0x0003420000067ab9 */ /* 0x000fe20000000a00 */
[----:B------:R-:W-:Y:S01]  /*2bf10*/  LOP3.LUT R32, R33, 0x380, RZ, 0xc0, !PT ;  /* 0x0000038021207812 */ /* 0x000fe200078ec0ff */
[----:B------:R-:W-:Y:S01]  /*2bf20*/  ULDC.64 UR4, c[0x0][0xd00] ;  /* 0x0003400000047ab9 */ /* 0x000fe20000000a00 */
[----:B------:R-:W-:-:S02]  /*2bf30*/  IADD3 R21, P4, R100, 0x8040, RZ ;  /* 0x0000804064157810 */ /* 0x000fc40007f9e0ff */
[C---:B------:R-:W-:Y:S02]  /*2bf40*/  IADD3 R31, P3, R100.reuse, 0x8020, RZ ;  /* 0x00008020641f7810 */ /* 0x040fe40007f7e0ff */
[----:B------:R-:W-:Y:S02]  /*2bf50*/  IADD3 R29, P5, R100, 0x8060, RZ ;  /* 0x00008060641d7810 */ /* 0x000fe40007fbe0ff */
[----:B------:R-:W-:Y:S02]  /*2bf60*/  SHF.R.U64 R34, R34, 0x3, RZ ;  /* 0x0000000322227819 */ /* 0x000fe400000012ff */
[----:B------:R-:W-:Y:S02]  /*2bf70*/  SHF.R.U64 R32, R32, 0x3, RZ ;  /* 0x0000000320207819 */ /* 0x000fe400000012ff */
[----:B------:R-:W-:Y:S02]  /*2bf80*/  LOP3.LUT R20, R21, 0x380, RZ, 0xc0, !PT ;  /* 0x0000038015147812 */ /* 0x000fe400078ec0ff */
[----:B------:R-:W-:-:S02]  /*2bf90*/  LOP3.LUT R61, R100, 0x380, RZ, 0xc0, !PT ;  /* 0x00000380643d7812 */ /* 0x000fc400078ec0ff */
[----:B------:R-:W-:Y:S02]  /*2bfa0*/  LOP3.LUT R30, R31, 0x380, RZ, 0xc0, !PT ;  /* 0x000003801f1e7812 */ /* 0x000fe400078ec0ff */
[----:B------:R-:W-:Y:S02]  /*2bfb0*/  LOP3.LUT R28, R29, 0x380, RZ, 0xc0, !PT ;  /* 0x000003801d1c7812 */ /* 0x000fe400078ec0ff */
[----:B------:R-:W-:Y:S01]  /*2bfc0*/  LOP3.LUT R34, R34, R35, RZ, 0x3c, !PT ;  /* 0x0000002322227212 */ /* 0x000fe200078e3cff */
[--C-:B------:R-:W-:Y:S01]  /*2bfd0*/  IMAD.X R35, RZ, RZ, R101.reuse, P1 ;  /* 0x000000ffff237224 */ /* 0x100fe200008e0665 */
[----:B------:R-:W-:Y:S01]  /*2bfe0*/  LOP3.LUT R32, R32, R33, RZ, 0x3c, !PT ;  /* 0x0000002120207212 */ /* 0x000fe200078e3cff */
[----:B------:R-:W-:Y:S01]  /*2bff0*/  IMAD.X R33, RZ, RZ, R101, P2 ;  /* 0x000000ffff217224 */ /* 0x000fe200010e0665 */
[----:B------:R-:W-:Y:S02]  /*2c000*/  SHF.R.U64 R20, R20, 0x3, RZ ;  /* 0x0000000314147819 */ /* 0x000fe400000012ff */
[----:B------:R-:W-:-:S02]  /*2c010*/  SHF.R.U64 R61, R61, 0x3, RZ ;  /* 0x000000033d3d7819 */ /* 0x000fc400000012ff */
[----:B------:R-:W-:Y:S02]  /*2c020*/  SHF.R.U64 R30, R30, 0x3, RZ ;  /* 0x000000031e1e7819 */ /* 0x000fe400000012ff */
[C---:B------:R-:W-:Y:S02]  /*2c030*/  IADD3 R95, P1, R100.reuse, 0xc020, RZ ;  /* 0x0000c020645f7810 */ /* 0x040fe40007f3e0ff */
[----:B------:R-:W-:Y:S02]  /*2c040*/  IADD3 R93, P2, R100, 0xc040, RZ ;  /* 0x0000c040645d7810 */ /* 0x000fe40007f5e0ff */
[----:B------:R-:W-:Y:S02]  /*2c050*/  SHF.R.U64 R28, R28, 0x3, RZ ;  /* 0x000000031c1c7819 */ /* 0x000fe400000012ff */
[----:B------:R-:W-:Y:S01]  /*2c060*/  LOP3.LUT R20, R20, R21, RZ, 0x3c, !PT ;  /* 0x0000001514147212 */ /* 0x000fe200078e3cff */
[--C-:B------:R-:W-:Y:S01]  /*2c070*/  IMAD.X R21, RZ, RZ, R101.reuse, P4 ;  /* 0x000000ffff157224 */ /* 0x100fe200020e0665 */
[----:B------:R-:W-:Y:S01]  /*2c080*/  LOP3.LUT R60, R61, R100, RZ, 0x3c, !PT ;  /* 0x000000643d3c7212 */ /* 0x000fe200078e3cff */
[--C-:B------:R-:W-:Y:S01]  /*2c090*/  IMAD.MOV.U32 R61, RZ, RZ, R101.reuse ;  /* 0x000000ffff3d7224 */ /* 0x100fe200078e0065 */
[----:B------:R-:W-:Y:S01]  /*2c0a0*/  LOP3.LUT R30, R30, R31, RZ, 0x3c, !PT ;  /* 0x0000001f1e1e7212 */ /* 0x000fe200078e3cff */
[----:B------:R-:W-:Y:S01]  /*2c0b0*/  IMAD.X R31, RZ, RZ, R101, P3 ;  /* 0x000000ffff1f7224 */ /* 0x000fe200018e0665 */
[----:B------:R-:W-:-:S02]  /*2c0c0*/  LOP3.LUT R94, R95, 0x380, RZ, 0xc0, !PT ;  /* 0x000003805f5e7812 */ /* 0x000fc400078ec0ff */
[----:B------:R-:W-:Y:S02]  /*2c0d0*/  LOP3.LUT R92, R93, 0x380, RZ, 0xc0, !PT ;  /* 0x000003805d5c7812 */ /* 0x000fe400078ec0ff */
[----:B------:R-:W-:Y:S01]  /*2c0e0*/  LOP3.LUT R28, R28, R29, RZ, 0x3c, !PT ;  /* 0x0000001d1c1c7212 */ /* 0x000fe200078e3cff */
[----:B------:R-:W-:Y:S01]  /*2c0f0*/  IMAD.X R29, RZ, RZ, R101, P5 ;  /* 0x000000ffff1d7224 */ /* 0x000fe200028e0665 */
[----:B----4-:R-:W-:Y:S02]  /*2c100*/  F2FP.F16.F32.PACK_AB R56, R57, R56 ;  /* 0x000000383938723e */ /* 0x010fe400000000ff */
[----:B------:R-:W-:Y:S02]  /*2c110*/  SHF.R.U64 R94, R94, 0x3, RZ ;  /* 0x000000035e5e7819 */ /* 0x000fe400000012ff */
[----:B------:R-:W-:Y:S02]  /*2c120*/  SHF.R.U64 R92, R92, 0x3, RZ ;  /* 0x000000035c5c7819 */ /* 0x000fe400000012ff */
[----:B------:R-:W-:-:S02]  /*2c130*/  F2FP.F16.F32.PACK_AB R57, R59, R58 ;  /* 0x0000003a3b39723e */ /* 0x000fc400000000ff */
[----:B--2---:R-:W-:Y:S02]  /*2c140*/  F2FP.F16.F32.PACK_AB R52, R53, R52 ;  /* 0x000000343534723e */ /* 0x004fe400000000ff */
[----:B------:R-:W-:Y:S02]  /*2c150*/  MOV R61, R60 ;  /* 0x0000003c003d7202 */ /* 0x000fe40000000f00 */
[----:B------:R-:W-:Y:S02]  /*2c160*/  MOV R26, R38 ;  /* 0x00000026001a7202 */ /* 0x000fe40000000f00 */
[----:B-1----:R-:W-:Y:S02]  /*2c170*/  MOV R96, R36 ;  /* 0x0000002400607202 */ /* 0x002fe40000000f00 */
[----:B------:R-:W-:Y:S01]  /*2c180*/  MOV R20, R20 ;  /* 0x0000001400147202 */ /* 0x000fe20000000f00 */
[----:B------:R-:W2:Y:S01]  /*2c190*/  LDL.128 R36, [R1+0x2e0] ;  /* 0x0002e00001247983 */ /* 0x000ea20000100c00 */
[----:B------:R-:W-:-:S02]  /*2c1a0*/  F2FP.F16.F32.PACK_AB R58, R9, R8 ;  /* 0x00000008093a723e */ /* 0x000fc400000000ff */
[----:B------:R-:W-:Y:S01]  /*2c1b0*/  F2FP.F16.F32.PACK_AB R59, R11, R10 ;  /* 0x0000000a0b3b723e */ /* 0x000fe200000000ff */
[----:B------:R-:W-:Y:S01]  /*2c1c0*/  BAR.SYNC.DEFER_BLOCKING 0x1, 0x100 ;  /* 0x0044000000007b1d */ /* 0x000fe20000010000 */
[----:B------:R-:W-:Y:S02]  /*2c1d0*/  F2FP.F16.F32.PACK_AB R53, R55, R54 ;  /* 0x000000363735723e */ /* 0x000fe400000000ff */
[----:B------:R-:W-:Y:S02]  /*2c1e0*/  MOV R60, R12 ;  /* 0x0000000c003c7202 */ /* 0x000fe40000000f00 */
[----:B------:R-:W-:Y:S02]  /*2c1f0*/  MOV R3, R30 ;  /* 0x0000001e00037202 */ /* 0x000fe40000000f00 */
[----:B------:R-:W-:Y:S01]  /*2c200*/  MOV R21, R28 ;  /* 0x0000001c00157202 */ /* 0x000fe20000000f00 */
[----:B------:R-:W3:Y:S01]  /*2c210*/  LDL.128 R8, [R1+0x320] ;  /* 0x0003200001087983 */ /* 0x000ee20000100c00 */
[----:B------:R-:W-:-:S02]  /*2c220*/  F2FP.F16.F32.PACK_AB R54, R5, R4 ;  /* 0x000000040536723e */ /* 0x000fc400000000ff */
[----:B------:R-:W-:Y:S01]  /*2c230*/  F2FP.F16.F32.PACK_AB R55, R7, R6 ;  /* 0x000000060737723e */ /* 0x000fe200000000ff */
[----:B------:R-:W4:Y:S01]  /*2c240*/  LDL.128 R28, [R1+0x300] ;  /* 0x00030000011c7983 */ /* 0x000f220000100c00 */
[----:B------:R-:W-:Y:S02]  /*2c250*/  F2FP.F16.F32.PACK_AB R44, R45, R44 ;  /* 0x0000002c2d2c723e */ /* 0x000fe400000000ff */
[----:B------:R-:W-:Y:S01]  /*2c260*/  MOV R122, R122 ;  /* 0x0000007a007a7202 */ /* 0x000fe20000000f00 */
[----:B------:R-:W4:Y:S01]  /*2c270*/  LDL.128 R4, [R1+0x2f0] ;  /* 0x0002f00001047983 */ /* 0x000f220000100c00 */
[----:B------:R-:W-:Y:S02]  /*2c280*/  F2FP.F16.F32.PACK_AB R45, R47, R46 ;  /* 0x0000002e2f2d723e */ /* 0x000fe400000000ff */
[----:B------:R-:W-:Y:S01]  /*2c290*/  LOP3.LUT R94, R94, R95, RZ, 0x3c, !PT ;  /* 0x0000005f5e5e7212 */ /* 0x000fe200078e3cff */
[--C-:B------:R-:W-:Y:S01]  /*2c2a0*/  IMAD.X R95, RZ, RZ, R101.reuse, P1 ;  /* 0x000000ffff5f7224 */ /* 0x100fe200008e0665 */
[----:B------:R-:W-:Y:S01]  /*2c2b0*/  LOP3.LUT R92, R92, R93, RZ, 0x3c, !PT ;  /* 0x0000005d5c5c7212 */ /* 0x000fe200078e3cff */
[----:B------:R-:W-:Y:S01]  /*2c2c0*/  IMAD.X R93, RZ, RZ, R101, P2 ;  /* 0x000000ffff5d7224 */ /* 0x000fe200010e0665 */
[----:B------:R-:W-:-:S02]  /*2c2d0*/  MOV R102, R102 ;  /* 0x0000006600667202 */ /* 0x000fc40000000f00 */
[----:B------:R-:W-:Y:S02]  /*2c2e0*/  MOV R25, R24 ;  /* 0x0000001800197202 */ /* 0x000fe40000000f00 */
[----:B------:R-:W-:Y:S02]  /*2c2f0*/  MOV R123, R34 ;  /* 0x00000022007b7202 */ /* 0x000fe40000000f00 */
[----:B------:R-:W-:Y:S02]  /*2c300*/  MOV R0, R32 ;  /* 0x0000002000007202 */ /* 0x000fe40000000f00 */
[----:B------:R-:W-:Y:S01]  /*2c310*/  F2FP.F16.F32.PACK_AB R46, R49, R48 ;  /* 0x00000030312e723e */ /* 0x000fe200000000ff */
[----:B------:R-:W4:Y:S01]  /*2c320*/  LDL.128 R32, [R1+0x310] ;  /* 0x0003100001207983 */ /* 0x000f220000100c00 */
[----:B------:R-:W-:Y:S02]  /*2c330*/  F2FP.F16.F32.PACK_AB R47, R51, R50 ;  /* 0x00000032332f723e */ /* 0x000fe400000000ff */
[----:B------:R-:W-:Y:S01]  /*2c340*/  MOV R24, R14 ;  /* 0x0000000e00187202 */ /* 0x000fe20000000f00 */
[----:B------:R0:W-:Y:S01]  /*2c350*/  STSM.16.M88.4 [R61], R56 ;  /* 0x000000383d007844 */ /* 0x0001e20000000200 */
[----:B------:R-:W-:-:S03]  /*2c360*/  IADD3 R120, P0, R100, 0xc060, RZ ;  /* 0x0000c06064787810 */ /* 0x000fc60007f1e0ff */
[----:B------:R-:W4:Y:S01]  /*2c370*/  LDL.128 R12, [R1+0x330] ;  /* 0x00033000010c7983 */ /* 0x000f220000100c00 */
[----:B------:R-:W-:-:S03]  /*2c380*/  F2FP.F16.F32.PACK_AB R88, R89, R88 ;  /* 0x000000585958723e */ /* 0x000fc600000000ff */
[----:B------:R1:W-:Y:S01]  /*2c390*/  STSM.16.M88.4 [R60], R52 ;  /* 0x000000343c007844 */ /* 0x0003e20000000200 */
[----:B------:R-:W-:Y:S02]  /*2c3a0*/  MOV R124, R94 ;  /* 0x0000005e007c7202 */ /* 0x000fe40000000f00 */
[----:B------:R-:W-:Y:S01]  /*2c3b0*/  MOV R125, R92 ;  /* 0x0000005c007d7202 */ /* 0x000fe20000000f00 */
[----:B------:R1:W-:Y:S01]  /*2c3c0*/  STSM.16.M88.4 [R102], R44 ;  /* 0x0000002c66007844 */ /* 0x0003e20000000200 */
[----:B------:R-:W-:Y:S01]  /*2c3d0*/  F2FP.F16.F32.PACK_AB R89, R91, R90 ;  /* 0x0000005a5b59723e */ /* 0x000fe200000000ff */
[----:B------:R-:W-:Y:S01]  /*2c3e0*/  IMAD.X R121, RZ, RZ, R101, P0 ;  /* 0x000000ffff797224 */ /* 0x000fe200000e0665 */
[----:B------:R-:W-:Y:S01]  /*2c3f0*/  F2FP.F16.F32.PACK_AB R90, R41, R40 ;  /* 0x00000028295a723e */ /* 0x000fe200000000ff */
[----:B0-----:R-:W4:Y:S01]  /*2c400*/  LDL.128 R56, [R1+0x3b0] ;  /* 0x0003b00001387983 */ /* 0x001f220000100c00 */
[----:B------:R-:W-:-:S03]  /*2c410*/  F2FP.F16.F32.PACK_AB R91, R43, R42 ;  /* 0x0000002a2b5b723e */ /* 0x000fc600000000ff */
[----:B------:R-:W4:Y:S04]  /*2c420*/  LDL.128 R48, [R1+0x3d0] ;  /* 0x0003d00001307983 */ /* 0x000f280000100c00 */
[----:B-1----:R-:W4:Y:S04]  /*2c430*/  LDL.128 R60, [R1+0x3a0] ;  /* 0x0003a000013c7983 */ /* 0x002f280000100c00 */
[----:B------:R-:W4:Y:S04]  /*2c440*/  LDL.128 R52, [R1+0x3c0] ;  /* 0x0003c00001347983 */ /* 0x000f280000100c00 */
[----:B------:R-:W4:Y:S04]  /*2c450*/  LDL.128 R44, [R1+0x3e0] ;  /* 0x0003e000012c7983 */ /* 0x000f280000100c00 */
[----:B------:R-:W4:Y:S04]  /*2c460*/  LDL.128 R92, [R1+0x400] ;  /* 0x00040000015c7983 */ /* 0x000f280000100c00 */
[----:B------:R-:W4:Y:S04]  /*2c470*/  LDL.128 R40, [R1+0x3f0] ;  /* 0x0003f00001287983 */ /* 0x000f280000100c00 */
[----:B------:R-:W4:Y:S01]  /*2c480*/  LDL.128 R100, [R1+0x410] ;  /* 0x0004100001647983 */ /* 0x000f220000100c00 */
[----:B------:R-:W-:-:S02]  /*2c490*/  F2FP.F16.F32.PACK_AB R112, R113, R112 ;  /* 0x000000707170723e */ /* 0x000fc400000000ff */
[----:B------:R-:W-:Y:S02]  /*2c4a0*/  LOP3.LUT R113, R120, 0x380, RZ, 0xc0, !PT ;  /* 0x0000038078717812 */ /* 0x000fe400078ec0ff */
[----:B------:R-:W-:Y:S02]  /*2c4b0*/  ISETP.NE.U32.AND P0, PT, RZ, UR6, PT ;  /* 0x00000006ff007c0c */ /* 0x000fe4000bf05070 */
[----:B------:R-:W-:Y:S02]  /*2c4c0*/  SHF.R.U64 R113, R113, 0x3, RZ ;  /* 0x0000000371717819 */ /* 0x000fe400000012ff */
[----:B------:R-:W-:Y:S02]  /*2c4d0*/  ISETP.NE.AND.EX P0, PT, RZ, UR7, PT, P0 ;  /* 0x00000007ff007c0c */ /* 0x000fe4000bf05300 */
[----:B------:R-:W-:Y:S02]  /*2c4e0*/  LOP3.LUT R120, R113, R120, RZ, 0x3c, !PT ;  /* 0x0000007871787212 */ /* 0x000fe400078e3cff */
[----:B------:R-:W-:-:S02]  /*2c4f0*/  F2FP.F16.F32.PACK_AB R113, R115, R114 ;  /* 0x000000727371723e */ /* 0x000fc400000000ff */
[----:B------:R-:W-:Y:S02]  /*2c500*/  F2FP.F16.F32.PACK_AB R114, R117, R116 ;  /* 0x000000747572723e */ /* 0x000fe400000000ff */
[----:B------:R-:W-:Y:S02]  /*2c510*/  F2FP.F16.F32.PACK_AB R115, R119, R118 ;  /* 0x000000767773723e */ /* 0x000fe400000000ff */
[----:B------:R-:W-:Y:S01]  /*2c520*/  F2FP.F16.F32.PACK_AB R84, R85, R84 ;  /* 0x000000545554723e */ /* 0x000fe200000000ff */
[----:B------:R-:W-:Y:S01]  /*2c530*/  STSM.16.M88.4 [R25], R88 ;  /* 0x0000005819007844 */ /* 0x000fe20000000200 */
[----:B------:R-:W-:Y:S02]  /*2c540*/  F2FP.F16.F32.PACK_AB R85, R87, R86 ;  /* 0x000000565755723e */ /* 0x000fe400000000ff */
[----:B------:R-:W-:Y:S01]  /*2c550*/  F2FP.F16.F32.PACK_AB R76, R77, R76 ;  /* 0x0000004c4d4c723e */ /* 0x000fe200000000ff */
[----:B------:R-:W-:Y:S01]  /*2c560*/  STSM.16.M88.4 [R26], R112 ;  /* 0x000000701a007844 */ /* 0x000fe20000000200 */
[----:B------:R-:W-:-:S02]  /*2c570*/  F2FP.F16.F32.PACK_AB R86, R81, R80 ;  /* 0x000000505156723e */ /* 0x000fc400000000ff */
[----:B------:R-:W-:Y:S02]  /*2c580*/  F2FP.F16.F32.PACK_AB R87, R83, R82 ;  /* 0x000000525357723e */ /* 0x000fe400000000ff */
[----:B------:R-:W-:Y:S02]  /*2c590*/  F2FP.F16.F32.PACK_AB R77, R79, R78 ;  /* 0x0000004e4f4d723e */ /* 0x000fe400000000ff */
[----:B------:R-:W-:Y:S02]  /*2c5a0*/  F2FP.F16.F32.PACK_AB R68, R69, R68 ;  /* 0x000000444544723e */ /* 0x000fe400000000ff */
[----:B------:R-:W-:Y:S02]  /*2c5b0*/  F2FP.F16.F32.PACK_AB R78, R73, R72 ;  /* 0x00000048494e723e */ /* 0x000fe400000000ff */
[----:B------:R-:W-:Y:S02]  /*2c5c0*/  F2FP.F16.F32.PACK_AB R79, R75, R74 ;  /* 0x0000004a4b4f723e */ /* 0x000fe400000000ff */
[----:B------:R-:W-:-:S02]  /*2c5d0*/  F2FP.F16.F32.PACK_AB R69, R71, R70 ;  /* 0x000000464745723e */ /* 0x000fc400000000ff */
[----:B------:R-:W-:Y:S02]  /*2c5e0*/  F2FP.F16.F32.PACK_AB R70, R65, R64 ;  /* 0x000000404146723e */ /* 0x000fe400000000ff */
[----:B------:R-:W-:Y:S02]  /*2c5f0*/  F2FP.F16.F32.PACK_AB R71, R67, R66 ;  /* 0x000000424347723e */ /* 0x000fe400000000ff */
[----:B------:R-:W-:Y:S02]  /*2c600*/  F2FP.F16.F32.PACK_AB R104, R105, R104 ;  /* 0x000000686968723e */ /* 0x000fe400000000ff */
[----:B------:R-:W-:Y:S02]  /*2c610*/  F2FP.F16.F32.PACK_AB R105, R107, R106 ;  /* 0x0000006a6b69723e */ /* 0x000fe400000000ff */
[----:B------:R-:W-:Y:S02]  /*2c620*/  MOV R120, R120 ;  /* 0x0000007800787202 */ /* 0x000fe40000000f00 */
[----:B------:R-:W-:-:S02]  /*2c630*/  F2FP.F16.F32.PACK_AB R106, R109, R108 ;  /* 0x0000006c6d6a723e */ /* 0x000fc400000000ff */
[----:B------:R-:W-:Y:S02]  /*2c640*/  F2FP.F16.F32.PACK_AB R107, R111, R110 ;  /* 0x0000006e6f6b723e */ /* 0x000fe400000000ff */
[----:B------:R-:W-:-:S04]  /*2c650*/  ISETP.NE.U32.AND P1, PT, RZ, UR4, PT ;  /* 0x00000004ff007c0c */ /* 0x000fc8000bf25070 */
[----:B------:R-:W-:Y:S01]  /*2c660*/  ISETP.NE.AND.EX P1, PT, RZ, UR5, PT, P1 ;  /* 0x00000005ff007c0c */ /* 0x000fe2000bf25310 */
[----:B------:R-:W-:Y:S01]  /*2c670*/  ULDC UR6, c[0x0][0xb88] ;  /* 0x0002e20000067ab9 */ /* 0x000fe20000000800 */
[----:B--2---:R-:W-:Y:S02]  /*2c680*/  F2FP.F16.F32.PACK_AB R36, R37, R36 ;  /* 0x000000242524723e */ /* 0x004fe400000000ff */
[----:B------:R-:W-:Y:S02]  /*2c690*/  F2FP.F16.F32.PACK_AB R37, R39, R38 ;  /* 0x000000262725723e */ /* 0x000fe400000000ff */
[----:B---3--:R-:W-:Y:S02]  /*2c6a0*/  F2FP.F16.F32.PACK_AB R8, R9, R8 ;  /* 0x000000080908723e */ /* 0x008fe400000000ff */
[----:B------:R-:W-:Y:S02]  /*2c6b0*/  F2FP.F16.F32.PACK_AB R9, R11, R10 ;  /* 0x0000000a0b09723e */ /* 0x000fe400000000ff */
[----:B----4-:R-:W-:-:S02]  /*2c6c0*/  F2FP.F16.F32.PACK_AB R28, R29, R28 ;  /* 0x0000001c1d1c723e */ /* 0x010fc400000000ff */
[----:B------:R-:W-:Y:S02]  /*2c6d0*/  F2FP.F16.F32.PACK_AB R29, R31, R30 ;  /* 0x0000001e1f1d723e */ /* 0x000fe400000000ff */
[----:B------:R-:W-:Y:S02]  /*2c6e0*/  F2FP.F16.F32.PACK_AB R38, R5, R4 ;  /* 0x000000040526723e */ /* 0x000fe400000000ff */
[----:B------:R-:W-:Y:S01]  /*2c6f0*/  F2FP.F16.F32.PACK_AB R39, R7, R6 ;  /* 0x000000060727723e */ /* 0x000fe200000000ff */
[----:B------:R-:W0:Y:S04]  /*2c700*/  LDC.64 R4, c[0x0][0xd00] ;  /* 0x00034000ff047b82 */ /* 0x000e280000000a00 */
[----:B------:R-:W-:Y:S04]  /*2c710*/  STSM.16.M88.4 [R96], R36 ;  /* 0x0000002460007844 */ /* 0x000fe80000000200 */
[----:B------:R-:W1:Y:S01]  /*2c720*/  @P0 LDC.64 R6, c[0x0][0xd08] ;  /* 0x00034200ff060b82 */ /* 0x000e620000000a00 */
[----:B------:R-:W-:-:S02]  /*2c730*/  F2FP.F16.F32.PACK_AB R30, R33, R32 ;  /* 0x00000020211e723e */ /* 0x000fc400000000ff */
[----:B------:R-:W-:Y:S02]  /*2c740*/  F2FP.F16.F32.PACK_AB R31, R35, R34 ;  /* 0x00000022231f723e */ /* 0x000fe400000000ff */
[----:B------:R-:W-:Y:S02]  /*2c750*/  F2FP.F16.F32.PACK_AB R10, R13, R12 ;  /* 0x0000000c0d0a723e */ /* 0x000fe400000000ff */
[----:B------:R-:W-:Y:S01]  /*2c760*/  F2FP.F16.F32.PACK_AB R11, R15, R14 ;  /* 0x0000000e0f0b723e */ /* 0x000fe200000000ff */
[----:B------:R-:W-:Y:S04]  /*2c770*/  STSM.16.M88.4 [R122], R28 ;  /* 0x0000001c7a007844 */ /* 0x000fe80000000200 */
[----:B------:R2:W-:Y:S04]  /*2c780*/  STSM.16.M88.4 [R123], R8 ;  /* 0x000000087b007844 */ /* 0x0005e80000000200 */
[----:B------:R3:W-:Y:S04]  /*2c790*/  STSM.16.M88.4 [R0], R84 ;  /* 0x0000005400007844 */ /* 0x0007e80000000200 */
[----:B------:R4:W-:Y:S01]  /*2c7a0*/  STSM.16.M88.4 [R3], R76 ;  /* 0x0000004c03007844 */ /* 0x0009e20000000200 */
        /* <DEDUP_REMOVED lines=8> */
[----:B--2---:R-:W-:Y:S01]  /*2c830*/  IMAD.MOV.U32 R8, RZ, RZ, RZ ;  /* 0x000000ffff087224 */ /* 0x004fe200078e00ff */
[----:B------:R-:W-:Y:S01]  /*2c840*/  F2FP.F16.F32.PACK_AB R54, R49, R48 ;  /* 0x000000303136723e */ /* 0x000fe200000000ff */
[----:B---3--:R-:W-:Y:S01]  /*2c850*/  IMAD.U32 R0, RZ, RZ, UR6 ;  /* 0x00000006ff007e24 */ /* 0x008fe2000f8e00ff */
[----:B------:R-:W-:Y:S01]  /*2c860*/  F2FP.F16.F32.PACK_AB R55, R51, R50 ;  /* 0x000000323337723e */ /* 0x000fe200000000ff */
[----:B0-----:R-:W-:Y:S01]  /*2c870*/  IMAD.WIDE R4, R218, 0x4, R4 ;  /* 0x00000004da047825 */ /* 0x001fe200078e0204 */
[----:B------:R-:W-:Y:S01]  /*2c880*/  F2FP.F16.F32.PACK_AB R45, R47, R46 ;  /* 0x0000002e2f2d723e */ /* 0x000fe200000000ff */
[----:B----4-:R-:W0:Y:S01]  /*2c890*/  LDC R3, c[0x0][0xce8] ;  /* 0x00033a00ff037b82 */ /* 0x010e220000000800 */
[----:B------:R-:W-:Y:S02]  /*2c8a0*/  F2FP.F16.F32.PACK_AB R46, R41, R40 ;  /* 0x00000028292e723e */ /* 0x000fe400000000ff */
[----:B------:R-:W-:-:S02]  /*2c8b0*/  F2FP.F16.F32.PACK_AB R47, R43, R42 ;  /* 0x0000002a2b2f723e */ /* 0x000fc400000000ff */
[----:B------:R-:W-:Y:S01]  /*2c8c0*/  F2FP.F16.F32.PACK_AB R93, R95, R94 ;  /* 0x0000005e5f5d723e */ /* 0x000fe200000000ff */
[----:B------:R2:W-:Y:S01]  /*2c8d0*/  STSM.16.M88.4 [R20], R68 ;  /* 0x0000004414007844 */ /* 0x0005e20000000200 */
[----:B------:R-:W-:Y:S02]  /*2c8e0*/  F2FP.F16.F32.PACK_AB R94, R101, R100 ;  /* 0x00000064655e723e */ /* 0x000fe400000000ff */
[----:B------:R-:W-:Y:S01]  /*2c8f0*/  F2FP.F16.F32.PACK_AB R95, R103, R102 ;  /* 0x00000066675f723e */ /* 0x000fe200000000ff */
[----:B------:R2:W-:Y:S04]  /*2c900*/  STSM.16.M88.4 [R21], R60 ;  /* 0x0000003c15007844 */ /* 0x0005e80000000200 */
[----:B------:R2:W-:Y:S04]  /*2c910*/  STSM.16.M88.4 [R24], R52 ;  /* 0x0000003418007844 */ /* 0x0005e80000000200 */
[----:B------:R2:W-:Y:S04]  /*2c920*/  STSM.16.M88.4 [R124], R44 ;  /* 0x0000002c7c007844 */ /* 0x0005e80000000200 */
[----:B------:R2:W-:Y:S04]  /*2c930*/  STSM.16.M88.4 [R125], R92 ;  /* 0x0000005c7d007844 */ /* 0x0005e80000000200 */
[----:B------:R2:W-:Y:S01]  /*2c940*/  STSM.16.M88.4 [R120], R104 ;  /* 0x0000006878007844 */ /* 0x0005e20000000200 */
[----:B------:R-:W-:Y:S01]  /*2c950*/  BAR.SYNC.DEFER_BLOCKING 0x1, 0x100 ;  /* 0x0044000000007b1d */ /* 0x000fe20000010000 */
[----:B-1----:R-:W-:-:S05]  /*2c960*/  @P0 IMAD.WIDE R6, R218, 0x4, R6 ;  /* 0x00000004da060825 */ /* 0x002fca00078e0206 */
[----:B------:R2:W5:Y:S04]  /*2c970*/  @P1 LDG.E R8, desc[UR44][R4.64] ;  /* 0x0000002c04081981 */ /* 0x000568000c1e1900 */
[----:B------:R2:W5:Y:S01]  /*2c980*/  @P0 LDG.E R0, desc[UR44][R6.64] ;  /* 0x0000002c06000981 */ /* 0x000562000c1e1900 */
[----:B------:R-:W-:Y:S05]  /*2c990*/  @P0 BRA `(.L_x_4053) ;  /* 0x0000000000100947 */ /* 0x000fea0003800000 */
[----:B------:R-:W-:Y:S05]  /*2c9a0*/  @!P1 BRA `(.L_x_4053) ;  /* 0x00000000000c9947 */ /* 0x000fea0003800000 */
[----:B--2---:R-:W2:Y:S04]  /*2c9b0*/  LDG.E R7, desc[UR44][R4.64] ;  /* 0x0000002c04077981 */ /* 0x004ea8000c1e1900 */
[----:B-----5:R-:W2:Y:S02]  /*2c9c0*/  LDG.E R0, desc[UR44][R4.64+0x4] ;  /* 0x0000042c04007981 */ /* 0x020ea4000c1e1900 */
[----:B--2---:R-:W-:-:S07]  /*2c9d0*/  IMAD.IADD R0, R0, 0x1, -R7 ;  /* 0x0000000100007824 */ /* 0x004fce00078e0a07 */
.L_x_4053:
[----:B--2---:R-:W2:Y:S04]  /*2c9e0*/  LDL R4, [R1+0x514] ;  /* 0x0005140001047983 */ /* 0x004ea80000100800 */
[----:B------:R-:W3:Y:S01]  /*2c9f0*/  LDL R28, [R1+0x51c] ;  /* 0x00051c00011c7983 */ /* 0x000ee20000100800 */
[----:B0----5:R-:W-:Y:S02]  /*2ca00*/  IMAD R0, R0, R3, RZ ;  /* 0x0000000300007224 */ /* 0x021fe400078e02ff */
[----:B------:R-:W-:Y:S01]  /*2ca10*/  IMAD.IADD R33, R204, 0x1, R216 ;  /* 0x00000001cc217824 */ /* 0x000fe200078e02d8 */
[----:B------:R-:W-:Y:S01]  /*2ca20*/  ISETP.GT.AND P3, PT, R217, 0x1, PT ;  /* 0x00000001d900780c */ /* 0x000fe20003f64270 */
[----:B------:R-:W-:Y:S01]  /*2ca30*/  IMAD.MOV.U32 R9, RZ, RZ, 0xab8 ;  /* 0x00000ab8ff097424 */ /* 0x000fe200078e00ff */
[----:B------:R-:W-:Y:S01]  /*2ca40*/  ISETP.NE.AND P2, PT, R3, 0x1, PT ;  /* 0x000000010300780c */ /* 0x000fe20003f45270 */
[----:B------:R-:W0:Y:S03]  /*2ca50*/  LDC.64 R20, c[0x0][0xca8] ;  /* 0x00032a00ff147b82 */ /* 0x000e260000000a00 */
[----:B------:R-:W-:-:S05]  /*2ca60*/  SEL R9, R9, 0xa78, P3 ;  /* 0x00000a7809097807 */ /* 0x000fca0001800000 */
[----:B------:R-:W1:Y:S08]  /*2ca70*/  LDC.64 R6, c[0x0][R9+0x220] ;  /* 0x0000880009067b82 */ /* 0x000e700000000a00 */
[----:B------:R-:W4:Y:S08]  /*2ca80*/  LDC.64 R10, c[0x0][R9+0x218] ;  /* 0x00008600090a7b82 */ /* 0x000f300000000a00 */
[----:B------:R4:W4:Y:S01]  /*2ca90*/  LDC.64 R14, c[0x0][R9+0x228] ;  /* 0x00008a00090e7b82 */ /* 0x0009220000000a00 */
[----:B------:R-:W-:-:S07]  /*2caa0*/  ISETP.NE.U32.AND P1, PT, RZ, UR4, PT ;  /* 0x00000004ff007c0c */ /* 0x000fce000bf25070 */
[----:B------:R-:W4:Y:S01]  /*2cab0*/  @P2 LDC R13, c[0x0][0xcec] ;  /* 0x00033b00ff0d2b82 */ /* 0x000f220000000800 */
[----:B------:R-:W-:-:S07]  /*2cac0*/  ISETP.NE.AND.EX P1, PT, RZ, UR5, PT, P1 ;  /* 0x00000005ff007c0c */ /* 0x000fce000bf25310 */
[----:B------:R-:W4:Y:S01]  /*2cad0*/  @P2 LDC R26, c[0x0][0xcf0] ;  /* 0x00033c00ff1a2b82 */ /* 0x000f220000000800 */
[----:B------:R-:W-:Y:S02]  /*2cae0*/  SHF.R.S32.HI R24, RZ, 0x1f, R218 ;  /* 0x0000001fff187819 */ /* 0x000fe400000114da */
[----:B------:R-:W-:Y:S02]  /*2caf0*/  SEL R12, R218, RZ, !P1 ;  /* 0x000000ffda0c7207 */ /* 0x000fe40004800000 */
[----:B--2---:R-:W-:-:S03]  /*2cb00*/  LOP3.LUT P0, RZ, R4, 0x3, RZ, 0xc0, !PT ;  /* 0x0000000304ff7812 */ /* 0x004fc6000780c0ff */
[----:B0-----:R-:W0:Y:S01]  /*2cb10*/  @!P3 LDC R20, c[0x0][0xc50] ;  /* 0x00031400ff14bb82 */ /* 0x001e220000000800 */
[----:B------:R-:W-:Y:S01]  /*2cb20*/  ISETP.GE.OR P4, PT, R33, R0, P0 ;  /* 0x000000002100720c */ /* 0x000fe20000786670 */
[----:B---3--:R-:W-:-:S06]  /*2cb30*/  IMAD.IADD R28, R28, 0x1, R216 ;  /* 0x000000011c1c7824 */ /* 0x008fcc00078e02d8 */
[----:B------:R-:W2:Y:S06]  /*2cb40*/  @!P3 LDC R21, c[0x0][0xc54] ;  /* 0x00031500ff15bb82 */ /* 0x000eac0000000800 */
[----:B------:R-:W3:Y:S02]  /*2cb50*/  @!P4 LDL R29, [R1+0x220] ;  /* 0x00022000011dc983 */ /* 0x000ee40000100800 */
[----:B------:R4:W0:Y:S01]  /*2cb60*/  LDC.64 R4, c[0x0][R9+0x210] ;  /* 0x0000840009047b82 */ /* 0x0008220000000a00 */
[----:B------:R-:W-:Y:S01]  /*2cb70*/  SEL R25, R24, RZ, !P1 ;  /* 0x000000ff18197207 */ /* 0x000fe20004800000 */
[----:B-1----:R-:W-:-:S02]  /*2cb80*/  IMAD R7, R7, R12, RZ ;  /* 0x0000000c07077224 */ /* 0x002fc400078e02ff */
[-C--:B----4-:R-:W-:Y:S02]  /*2cb90*/  IMAD R31, R11, R156.reuse, RZ ;  /* 0x0000009c0b1f7224 */ /* 0x090fe400078e02ff */
[----:B------:R-:W-:Y:S01]  /*2cba0*/  IMAD R35, R6, R25, R7 ;  /* 0x0000001906237224 */ /* 0x000fe200078e0207 */
[----:B------:R-:W-:Y:S01]  /*2cbb0*/  SEL R25, R224, RZ, P3 ;  /* 0x000000ffe0197207 */ /* 0x000fe20001800000 */
[----:B------:R-:W-:Y:S01]  /*2cbc0*/  IMAD.WIDE.U32 R10, R10, R156, RZ ;  /* 0x0000009c0a0a7225 */ /* 0x000fe200078e00ff */
[----:B------:R-:W-:-:S03]  /*2cbd0*/  SHF.R.S32.HI R9, RZ, 0x1f, R8 ;  /* 0x0000001fff097819 */ /* 0x000fc60000011408 */
[----:B------:R-:W-:-:S04]  /*2cbe0*/  IMAD.WIDE.U32 R6, R6, R12, RZ ;  /* 0x0000000c06067225 */ /* 0x000fc800078e00ff */
[----:B------:R-:W-:Y:S01]  /*2cbf0*/  @P2 IMAD.HI.U32 R13, R28, R13, RZ ;  /* 0x0000000d1c0d2227 */ /* 0x000fe200078e00ff */
[----:B------:R-:W-:-:S03]  /*2cc00*/  IADD3 R6, P1, P5, R6, R10, R8 ;  /* 0x0000000a06067210 */ /* 0x000fc60007d3e008 */
[----:B------:R-:W-:Y:S02]  /*2cc10*/  IMAD.IADD R24, R11, 0x1, R31 ;  /* 0x000000010b187824 */ /* 0x000fe400078e021f */
[----:B------:R-:W-:Y:S02]  /*2cc20*/  IMAD.IADD R11, R7, 0x1, R35 ;  /* 0x00000001070b7824 */ /* 0x000fe400078e0223 */
[----:B------:R-:W-:Y:S01]  /*2cc30*/  IMAD.MOV.U32 R7, RZ, RZ, R28 ;  /* 0x000000ffff077224 */ /* 0x000fe200078e001c */
[----:B------:R-:W-:Y:S01]  /*2cc40*/  @P2 SHF.R.U32.HI R7, RZ, R26, R13 ;  /* 0x0000001aff072219 */ /* 0x000fe2000001160d */
[-C--:B------:R-:W-:Y:S01]  /*2cc50*/  IMAD R31, R15, R25.reuse, RZ ;  /* 0x000000190f1f7224 */ /* 0x080fe200078e02ff */
[----:B------:R-:W-:Y:S01]  /*2cc60*/  IADD3.X R11, R11, R24, R9, P1, P5 ;  /* 0x000000180b0b7210 */ /* 0x000fe20000fea409 */
[----:B------:R-:W-:-:S04]  /*2cc70*/  IMAD.WIDE.U32 R14, R14, R25, RZ ;  /* 0x000000190e0e7225 */ /* 0x000fc800078e00ff */
[----:B------:R-:W-:Y:S01]  /*2cc80*/  IMAD.MOV R10, RZ, RZ, -R7 ;  /* 0x000000ffff0a7224 */ /* 0x000fe200078e0a07 */
[----:B------:R-:W-:Y:S01]  /*2cc90*/  IADD3 R14, P1, P5, R7, R6, R14 ;  /* 0x00000006070e7210 */ /* 0x000fe20007d3e00e */
[----:B------:R-:W-:Y:S01]  /*2cca0*/  IMAD.IADD R31, R15, 0x1, R31 ;  /* 0x000000010f1f7824 */ /* 0x000fe200078e021f */
[----:B------:R-:W-:Y:S01]  /*2ccb0*/  SHF.R.S32.HI R6, RZ, 0x1f, R7 ;  /* 0x0000001fff067819 */ /* 0x000fe20000011407 */
[----:B------:R-:W-:-:S03]  /*2ccc0*/  IMAD R7, R3, R10, R28 ;  /* 0x0000000a03077224 */ /* 0x000fc600078e021c */
[----:B------:R-:W-:Y:S02]  /*2ccd0*/  IADD3.X R15, R6, R11, R31, P1, P5 ;  /* 0x0000000b060f7210 */ /* 0x000fe40000fea41f */
[----:B------:R-:W-:Y:S01]  /*2cce0*/  SHF.R.S32.HI R11, RZ, 0x1f, R7 ;  /* 0x0000001fff0b7819 */ /* 0x000fe20000011407 */
[-C--:B0-----:R-:W-:Y:S02]  /*2ccf0*/  IMAD R5, R5, R7.reuse, RZ ;  /* 0x0000000705057224 */ /* 0x081fe400078e02ff */
[----:B------:R-:W-:-:S04]  /*2cd00*/  IMAD.WIDE.U32 R14, R4, R7, R14 ;  /* 0x00000007040e7225 */ /* 0x000fc800078e000e */
[----:B------:R-:W-:Y:S01]  /*2cd10*/  IMAD R5, R4, R11, R5 ;  /* 0x0000000b04057224 */ /* 0x000fe200078e0205 */
[C---:B------:R-:W-:Y:S01]  /*2cd20*/  LEA R20, P1, R14.reuse, R20, 0x2 ;  /* 0x000000140e147211 */ /* 0x040fe200078210ff */
[----:B------:R-:W-:Y:S02]  /*2cd30*/  VIADD R7, R33, 0x8 ;  /* 0x0000000821077836 */ /* 0x000fe40000000000 */
[----:B------:R-:W-:Y:S02]  /*2cd40*/  IMAD.IADD R4, R15, 0x1, R5 ;  /* 0x000000010f047824 */ /* 0x000fe400078e0205 */
[----:B------:R-:W-:Y:S01]  /*2cd50*/  SHFL.IDX PT, R10, R20, RZ, 0x1c1f ;  /* 0x001c1fff140a7589 */ /* 0x000fe200000e0000 */
[----:B------:R-:W-:Y:S02]  /*2cd60*/  ISETP.GE.OR P0, PT, R7, R0, P0 ;  /* 0x000000000700720c */ /* 0x000fe40000706670 */
[----:B--2---:R-:W-:-:S05]  /*2cd70*/  LEA.HI.X R21, R14, R21, R4, 0x2, P1 ;  /* 0x000000150e157211 */ /* 0x004fca00008f1404 */
[----:B------:R-:W3:Y:S04]  /*2cd80*/  SHFL.IDX PT, R11, R21, RZ, 0x1c1f ;  /* 0x001c1fff150b7589 */ /* 0x000ee800000e0000 */
[----:B---3--:R-:W-:Y:S04]  /*2cd90*/  @!P4 ST.E desc[UR44][R10.64], R29 ;  /* 0x0000001d0a00c985 */ /* 0x008fe8000c10192c */
[----:B------:R-:W2:Y:S04]  /*2cda0*/  @!P0 LDL R13, [R1+0x224] ;  /* 0x00022400010d8983 */ /* 0x000ea80000100800 */
[----:B------:R-:W-:Y:S04]  /*2cdb0*/  SHFL.IDX PT, R4, R20, 0x1, 0x1c1f ;  /* 0x003c1f0014047f89 */ /* 0x000fe800000e0000 */
[----:B------:R-:W2:Y:S04]  /*2cdc0*/  SHFL.IDX PT, R5, R21, 0x1, 0x1c1f ;  /* 0x003c1f0015057f89 */ /* 0x000ea800000e0000 */
[----:B--2---:R0:W-:Y:S01]  /*2cdd0*/  @!P0 ST.E desc[UR44][R4.64], R13 ;  /* 0x0000000d04008985 */ /* 0x0041e2000c10192c */
[----:B------:R-:W-:Y:S05]  /*2cde0*/  @P3 BRA `(.L_x_4054) ;  /* 0x0000000c00e83947 */ /* 0x000fea0003800000 */
[----:B------:R-:W2:Y:S01]  /*2cdf0*/  LDL R88, [R1+0x498] ;  /* 0x0004980001587983 */ /* 0x000ea20000100800 */
[----:B------:R-:W1:Y:S01]  /*2ce00*/  @P2 LDC R10, c[0x0][0xcec] ;  /* 0x00033b00ff0a2b82 */ /* 0x000e620000000800 */
[----:B------:R-:W-:Y:S02]  /*2ce10*/  ULDC.64 UR4, c[0x0][0xba0] ;  /* 0x0002e80000047ab9 */ /* 0x000fe40000000a00 */
[----:B------:R-:W3:Y:S01]  /*2ce20*/  LDL R89, [R1+0x4a8] ;  /* 0x0004a80001597983 */ /* 0x000ee20000100800 */
[----:B------:R-:W-:-:S04]  /*2ce30*/  IMAD R9, R9, UR4, RZ ;  /* 0x0000000409097c24 */ /* 0x000fc8000f8e02ff */
[C---:B------:R-:W-:Y:S02]  /*2ce40*/  IMAD R11, R8.reuse, UR5, R9 ;  /* 0x00000005080b7c24 */ /* 0x040fe4000f8e0209 */
[----:B------:R-:W-:Y:S01]  /*2ce50*/  IMAD.WIDE.U32 R8, R8, UR4, RZ ;  /* 0x0000000408087c25 */ /* 0x000fe2000f8e00ff */
[----:B------:R-:W-:-:S03]  /*2ce60*/  ULDC.64 UR4, c[0x0][0xbe8] ;  /* 0x0002fa0000047ab9 */ /* 0x000fc60000000a00 */
[----:B------:R-:W-:Y:S01]  /*2ce70*/  IMAD.IADD R9, R9, 0x1, R11 ;  /* 0x0000000109097824 */ /* 0x000fe200078e020b */
[----:B0-----:R-:W-:Y:S01]  /*2ce80*/  SHF.R.S32.HI R13, RZ, 0x1f, R12 ;  /* 0x0000001fff0d7819 */ /* 0x001fe2000001140c */
[----:B------:R-:W-:-:S04]  /*2ce90*/  IMAD.WIDE.U32 R8, R156, UR4, R8 ;  /* 0x000000049c087c25 */ /* 0x000fc8000f8e0008 */
[----:B------:R-:W-:Y:S01]  /*2cea0*/  IMAD R9, R156, UR5, R9 ;  /* 0x000000059c097c24 */ /* 0x000fe2000f8e0209 */
[----:B------:R-:W-:Y:S02]  /*2ceb0*/  ULDC.64 UR4, c[0x0][0xbf0] ;  /* 0x0002fc0000047ab9 */ /* 0x000fe40000000a00 */
[----:B------:R-:W-:Y:S02]  /*2cec0*/  IMAD R13, R13, UR4, RZ ;  /* 0x000000040d0d7c24 */ /* 0x000fe4000f8e02ff */
[----:B------:R-:W-:-:S04]  /*2ced0*/  IMAD.WIDE.U32 R8, R12, UR4, R8 ;  /* 0x000000040c087c25 */ /* 0x000fc8000f8e0008 */
[----:B------:R-:W-:Y:S01]  /*2cee0*/  IMAD R13, R12, UR5, R13 ;  /* 0x000000050c0d7c24 */ /* 0x000fe2000f8e020d */
[----:B------:R-:W-:-:S03]  /*2cef0*/  ULDC.64 UR4, c[0x0][0xbe0] ;  /* 0x0002f80000047ab9 */ /* 0x000fc60000000a00 */
[----:B------:R-:W-:Y:S02]  /*2cf00*/  IMAD.IADD R9, R9, 0x1, R13 ;  /* 0x0000000109097824 */ /* 0x000fe400078e020d */
[----:B--2---:R-:W-:-:S04]  /*2cf10*/  IMAD R5, R88, 0x40, R198 ;  /* 0x0000004058057824 */ /* 0x004fc800078e02c6 */
[----:B------:R-:W-:-:S03]  /*2cf20*/  IMAD.WIDE R16, R5, 0x2, R16 ;  /* 0x0000000205107825 */ /* 0x000fc600078e0210 */
[C---:B------:R-:W-:Y:S02]  /*2cf30*/  IADD3 R29, P0, R16.reuse, 0x1000, RZ ;  /* 0x00001000101d7810 */ /* 0x040fe40007f1e0ff */
[C---:B------:R-:W-:Y:S02]  /*2cf40*/  IADD3 R33, P1, R16.reuse, 0x2000, RZ ;  /* 0x0000200010217810 */ /* 0x040fe40007f3e0ff */
[C---:B------:R-:W-:Y:S02]  /*2cf50*/  IADD3 R37, P3, R16.reuse, 0x3000, RZ ;  /* 0x0000300010257810 */ /* 0x040fe40007f7e0ff */
[----:B------:R-:W-:Y:S02]  /*2cf60*/  IADD3 R41, P4, R16, 0x4000, RZ ;  /* 0x0000400010297810 */ /* 0x000fe40007f9e0ff */
[----:B------:R-:W-:Y:S02]  /*2cf70*/  LOP3.LUT R28, R29, 0x380, RZ, 0xc0, !PT ;  /* 0x000003801d1c7812 */ /* 0x000fe400078ec0ff */
[----:B------:R-:W-:-:S02]  /*2cf80*/  LOP3.LUT R32, R33, 0x380, RZ, 0xc0, !PT ;  /* 0x0000038021207812 */ /* 0x000fc400078ec0ff */
[----:B------:R-:W-:Y:S02]  /*2cf90*/  LOP3.LUT R36, R37, 0x380, RZ, 0xc0, !PT ;  /* 0x0000038025247812 */ /* 0x000fe400078ec0ff */
[----:B------:R-:W-:Y:S02]  /*2cfa0*/  LOP3.LUT R40, R41, 0x380, RZ, 0xc0, !PT ;  /* 0x0000038029287812 */ /* 0x000fe400078ec0ff */
[----:B------:R-:W-:Y:S02]  /*2cfb0*/  SHF.R.U64 R28, R28, 0x3, RZ ;  /* 0x000000031c1c7819 */ /* 0x000fe400000012ff */
[----:B------:R-:W-:Y:S02]  /*2cfc0*/  SHF.R.U64 R32, R32, 0x3, RZ ;  /* 0x0000000320207819 */ /* 0x000fe400000012ff */
[----:B------:R-:W-:Y:S02]  /*2cfd0*/  IADD3 R45, P5, R16, 0x5000, RZ ;  /* 0x00005000102d7810 */ /* 0x000fe40007fbe0ff */
[----:B------:R-:W-:-:S02]  /*2cfe0*/  SHF.R.U64 R36, R36, 0x3, RZ ;  /* 0x0000000324247819 */ /* 0x000fc400000012ff */
[----:B------:R-:W-:Y:S02]  /*2cff0*/  SHF.R.U64 R40, R40, 0x3, RZ ;  /* 0x0000000328287819 */ /* 0x000fe400000012ff */
[----:B------:R-:W-:Y:S01]  /*2d000*/  LOP3.LUT R28, R28, R29, RZ, 0x3c, !PT ;  /* 0x0000001d1c1c7212 */ /* 0x000fe200078e3cff */
[--C-:B------:R-:W-:Y:S01]  /*2d010*/  IMAD.X R29, RZ, RZ, R17.reuse, P0 ;  /* 0x000000ffff1d7224 */ /* 0x100fe200000e0611 */
[----:B------:R-:W-:Y:S01]  /*2d020*/  LOP3.LUT R32, R32, R33, RZ, 0x3c, !PT ;  /* 0x0000002120207212 */ /* 0x000fe200078e3cff */
[--C-:B------:R-:W-:Y:S01]  /*2d030*/  IMAD.X R33, RZ, RZ, R17.reuse, P1 ;  /* 0x000000ffff217224 */ /* 0x100fe200008e0611 */
[----:B------:R-:W-:Y:S02]  /*2d040*/  LOP3.LUT R44, R45, 0x380, RZ, 0xc0, !PT ;  /* 0x000003802d2c7812 */ /* 0x000fe400078ec0ff */
[----:B------:R-:W-:Y:S01]  /*2d050*/  LOP3.LUT R36, R36, R37, RZ, 0x3c, !PT ;  /* 0x0000002524247212 */ /* 0x000fe200078e3cff */
[--C-:B------:R-:W-:Y:S01]  /*2d060*/  IMAD.X R37, RZ, RZ, R17.reuse, P3 ;  /* 0x000000ffff257224 */ /* 0x100fe200018e0611 */
[----:B------:R-:W-:Y:S01]  /*2d070*/  LOP3.LUT R40, R40, R41, RZ, 0x3c, !PT ;  /* 0x0000002928287212 */ /* 0x000fe200078e3cff */
[----:B------:R-:W-:Y:S01]  /*2d080*/  IMAD.X R41, RZ, RZ, R17, P4 ;  /* 0x000000ffff297224 */ /* 0x000fe200020e0611 */
[C---:B------:R-:W-:Y:S01]  /*2d090*/  IADD3 R49, P0, R16.reuse, 0x6000, RZ ;  /* 0x0000600010317810 */ /* 0x040fe20007f1e0ff */
[----:B---3--:R-:W-:Y:S01]  /*2d0a0*/  IMAD R11, R89, 0x20, R88 ;  /* 0x00000020590b7824 */ /* 0x008fe200078e0258 */
[C---:B------:R-:W-:Y:S01]  /*2d0b0*/  IADD3 R53, P1, R16.reuse, 0x7000, RZ ;  /* 0x0000700010357810 */ /* 0x040fe20007f3e0ff */
[----:B------:R-:W5:Y:S01]  /*2d0c0*/  LD.E.128 R28, desc[UR44][R28.64] ;  /* 0x0000002c1c1c7980 */ /* 0x000f62000c101d00 */
[----:B------:R-:W-:-:S02]  /*2d0d0*/  IADD3 R57, P3, R16, 0x8000, RZ ;  /* 0x0000800010397810 */ /* 0x000fc40007f7e0ff */
[----:B------:R-:W-:Y:S01]  /*2d0e0*/  IADD3 R61, P4, R16, 0x9000, RZ ;  /* 0x00009000103d7810 */ /* 0x000fe20007f9e0ff */
[----:B------:R-:W5:Y:S01]  /*2d0f0*/  LD.E.128 R32, desc[UR44][R32.64] ;  /* 0x0000002c20207980 */ /* 0x000f62000c101d00 */
[----:B------:R-:W-:Y:S02]  /*2d100*/  SHF.R.U64 R44, R44, 0x3, RZ ;  /* 0x000000032c2c7819 */ /* 0x000fe400000012ff */
[----:B------:R-:W-:Y:S01]  /*2d110*/  LOP3.LUT R48, R49, 0x380, RZ, 0xc0, !PT ;  /* 0x0000038031307812 */ /* 0x000fe200078ec0ff */
[----:B------:R-:W5:Y:S01]  /*2d120*/  LD.E.128 R36, desc[UR44][R36.64] ;  /* 0x0000002c24247980 */ /* 0x000f62000c101d00 */
[----:B------:R-:W-:Y:S02]  /*2d130*/  LOP3.LUT R52, R53, 0x380, RZ, 0xc0, !PT ;  /* 0x0000038035347812 */ /* 0x000fe400078ec0ff */
[----:B------:R-:W-:Y:S01]  /*2d140*/  LOP3.LUT R56, R57, 0x380, RZ, 0xc0, !PT ;  /* 0x0000038039387812 */ /* 0x000fe200078ec0ff */
[----:B------:R-:W5:Y:S01]  /*2d150*/  LD.E.128 R40, desc[UR44][R40.64] ;  /* 0x0000002c28287980 */ /* 0x000f62000c101d00 */
[----:B------:R-:W-:-:S02]  /*2d160*/  LOP3.LUT R60, R61, 0x380, RZ, 0xc0, !PT ;  /* 0x000003803d3c7812 */ /* 0x000fc400078ec0ff */
[----:B------:R-:W-:Y:S01]  /*2d170*/  LOP3.LUT R44, R44, R45, RZ, 0x3c, !PT ;  /* 0x0000002d2c2c7212 */ /* 0x000fe200078e3cff */
[----:B------:R-:W-:Y:S01]  /*2d180*/  IMAD.X R45, RZ, RZ, R17, P5 ;  /* 0x000000ffff2d7224 */ /* 0x000fe200028e0611 */
[----:B------:R-:W-:Y:S02]  /*2d190*/  SHF.R.U64 R48, R48, 0x3, RZ ;  /* 0x0000000330307819 */ /* 0x000fe400000012ff */
[----:B------:R-:W-:Y:S02]  /*2d1a0*/  IADD3 R65, P5, R16, 0xa000, RZ ;  /* 0x0000a00010417810 */ /* 0x000fe40007fbe0ff */
[----:B------:R-:W-:Y:S01]  /*2d1b0*/  SHF.R.U64 R52, R52, 0x3, RZ ;  /* 0x0000000334347819 */ /* 0x000fe200000012ff */
[----:B------:R-:W5:Y:S01]  /*2d1c0*/  LD.E.128 R44, desc[UR44][R44.64] ;  /* 0x0000002c2c2c7980 */ /* 0x000f62000c101d00 */
[----:B------:R-:W-:Y:S02]  /*2d1d0*/  SHF.R.U64 R56, R56, 0x3, RZ ;  /* 0x0000000338387819 */ /* 0x000fe400000012ff */
[----:B------:R-:W-:-:S02]  /*2d1e0*/  SHF.R.U64 R60, R60, 0x3, RZ ;  /* 0x000000033c3c7819 */ /* 0x000fc400000012ff */
[----:B------:R-:W-:Y:S01]  /*2d1f0*/  LOP3.LUT R48, R48, R49, RZ, 0x3c, !PT ;  /* 0x0000003130307212 */ /* 0x000fe200078e3cff */
[--C-:B------:R-:W-:Y:S01]  /*2d200*/  IMAD.X R49, RZ, RZ, R17.reuse, P0 ;  /* 0x000000ffff317224 */ /* 0x100fe200000e0611 */
[----:B------:R-:W-:Y:S02]  /*2d210*/  LOP3.LUT R64, R65, 0x380, RZ, 0xc0, !PT ;  /* 0x0000038041407812 */ /* 0x000fe400078ec0ff */
        /* <DEDUP_REMOVED lines=19> */
[----:B------:R-:W-:Y:S02]  /*2d350*/  LOP3.LUT R5, R16, 0x380, RZ, 0xc0, !PT ;  /* 0x0000038010057812 */ /* 0x000fe400078ec0ff */
[----:B------:R-:W-:Y:S01]  /*2d360*/  LOP3.LUT R64, R64, R65, RZ, 0x3c, !PT ;  /* 0x0000004140407212 */ /* 0x000fe200078e3cff */
[----:B------:R-:W-:Y:S01]  /*2d370*/  IMAD.X R65, RZ, RZ, R17, P5 ;  /* 0x000000ffff417224 */ /* 0x000fe200028e0611 */
[----:B------:R-:W-:Y:S02]  /*2d380*/  SHF.R.U64 R68, R68, 0x3, RZ ;  /* 0x0000000344447819 */ /* 0x000fe400000012ff */
[----:B------:R-:W-:Y:S02]  /*2d390*/  SHF.R.U64 R72, R72, 0x3, RZ ;  /* 0x0000000348487819 */ /* 0x000fe400000012ff */
[----:B------:R-:W-:Y:S01]  /*2d3a0*/  SHF.R.U64 R76, R76, 0x3, RZ ;  /* 0x000000034c4c7819 */ /* 0x000fe200000012ff */
[----:B------:R-:W5:Y:S01]  /*2d3b0*/  LD.E.128 R64, desc[UR44][R64.64] ;  /* 0x0000002c40407980 */ /* 0x000f62000c101d00 */
[----:B------:R-:W-:-:S02]  /*2d3c0*/  SHF.R.U64 R80, R80, 0x3, RZ ;  /* 0x0000000350507819 */ /* 0x000fc400000012ff */
[----:B------:R-:W-:Y:S02]  /*2d3d0*/  IADD3 R7, P5, R16, 0xf000, RZ ;  /* 0x0000f00010077810 */ /* 0x000fe40007fbe0ff */
        /* <DEDUP_REMOVED lines=9> */
[----:B------:R-:W-:Y:S01]  /*2d470*/  LOP3.LUT R6, R7, 0x380, RZ, 0xc0, !PT ;  /* 0x0000038007067812 */ /* 0x000fe200078ec0ff */
[--C-:B------:R-:W-:Y:S01]  /*2d480*/  IMAD.X R85, RZ, RZ, R17.reuse, P5 ;  /* 0x000000ffff557224 */ /* 0x100fe200028e0611 */
[----:B------:R-:W-:Y:S01]  /*2d490*/  LOP3.LUT R4, R5, R16, RZ, 0x3c, !PT ;  /* 0x0000001005047212 */ /* 0x000fe200078e3cff */
[----:B------:R-:W-:Y:S01]  /*2d4a0*/  IMAD.MOV.U32 R5, RZ, RZ, R17 ;  /* 0x000000ffff057224 */ /* 0x000fe200078e0011 */
[----:B------:R-:W5:Y:S01]  /*2d4b0*/  LD.E.128 R68, desc[UR44][R68.64] ;  /* 0x0000002c44447980 */ /* 0x000f62000c101d00 */
[----:B------:R-:W0:Y:S01]  /*2d4c0*/  @P2 LDC R17, c[0x0][0xcf0] ;  /* 0x00033c00ff112b82 */ /* 0x000e220000000800 */
[----:B------:R-:W-:-:S02]  /*2d4d0*/  SHF.R.U64 R6, R6, 0x3, RZ ;  /* 0x0000000306067819 */ /* 0x000fc400000012ff */
[----:B------:R-:W5:Y:S02]  /*2d4e0*/  LD.E.128 R72, desc[UR44][R72.64] ;  /* 0x0000002c48487980 */ /* 0x000f64000c101d00 */
[----:B------:R-:W-:Y:S02]  /*2d4f0*/  LOP3.LUT R84, R6, R7, RZ, 0x3c, !PT ;  /* 0x0000000706547212 */ /* 0x000fe400078e3cff */
[----:B------:R-:W5:Y:S01]  /*2d500*/  LD.E.128 R4, desc[UR44][R4.64] ;  /* 0x0000002c04047980 */ /* 0x000f62000c101d00 */
[----:B------:R-:W-:-:S03]  /*2d510*/  IMAD.IADD R15, R216, 0x1, R11 ;  /* 0x00000001d80f7824 */ /* 0x000fc600078e020b */
        /* <DEDUP_REMOVED lines=8> */
[----:B--2---:R-:W2:Y:S01]  /*2d5a0*/  FENCE.VIEW.ASYNC.S ;  /* 0x00000000000073c6 */ /* 0x004ea20000000000 */
[----:B-1----:R-:W-:-:S04]  /*2d5b0*/  @P2 IMAD.HI.U32 R10, R15, R10, RZ ;  /* 0x0000000a0f0a2227 */ /* 0x002fc800078e00ff */
[----:B------:R-:W-:Y:S01]  /*2d5c0*/  IMAD.MOV.U32 R11, RZ, RZ, R15 ;  /* 0x000000ffff0b7224 */ /* 0x000fe200078e000f */
[----:B0-----:R-:W-:Y:S01]  /*2d5d0*/  @P2 SHF.R.U32.HI R11, RZ, R17, R10 ;  /* 0x00000011ff0b2219 */ /* 0x001fe2000001160a */
[----:B------:R-:W-:-:S03]  /*2d5e0*/  VIADD R10, R2, 0x32420 ;  /* 0x00032420020a7836 */ /* 0x000fc60000000000 */
[--C-:B------:R-:W-:Y:S01]  /*2d5f0*/  SHF.R.S32.HI R12, RZ, 0x1f, R11.reuse ;  /* 0x0000001fff0c7819 */ /* 0x100fe2000001140b */
[----:B------:R-:W-:Y:S01]  /*2d600*/  IMAD.MOV R14, RZ, RZ, -R11 ;  /* 0x000000ffff0e7224 */ /* 0x000fe200078e0a0b */
[----:B------:R-:W-:-:S03]  /*2d610*/  PRMT R10, RZ, 0x654, R10 ;  /* 0x00000654ff0a7816 */ /* 0x000fc6000000000a */
[----:B------:R-:W-:Y:S02]  /*2d620*/  IMAD R3, R3, R14, R15 ;  /* 0x0000000e03037224 */ /* 0x000fe400078e020f */
[----:B------:R-:W-:Y:S02]  /*2d630*/  IMAD R12, R12, UR4, RZ ;  /* 0x000000040c0c7c24 */ /* 0x000fe4000f8e02ff */
[C---:B------:R-:W-:Y:S01]  /*2d640*/  IMAD.WIDE.U32 R8, R11.reuse, UR4, R8 ;  /* 0x000000040b087c25 */ /* 0x040fe2000f8e0008 */
[----:B--2---:R0:W-:Y:S03]  /*2d650*/  SYNCS.ARRIVE.TRANS64.RED.A1T0 RZ, [R10+URZ], RZ ;  /* 0x000000ff0aff79a7 */ /* 0x0041e6000810043f */
[----:B------:R-:W-:Y:S01]  /*2d660*/  IMAD R13, R11, UR5, R12 ;  /* 0x000000050b0d7c24 */ /* 0x000fe2000f8e020c */
[----:B------:R-:W-:Y:S01]  /*2d670*/  ULDC.64 UR4, c[0x0][0xbd8] ;  /* 0x0002f60000047ab9 */ /* 0x000fe20000000a00 */
[----:B0-----:R-:W-:-:S02]  /*2d680*/  SHF.R.S32.HI R10, RZ, 0x1f, R3 ;  /* 0x0000001fff0a7819 */ /* 0x001fc40000011403 */
[----:B------:R-:W-:-:S03]  /*2d690*/  IMAD.IADD R9, R9, 0x1, R13 ;  /* 0x0000000109097824 */ /* 0x000fc600078e020d */
        /* <DEDUP_REMOVED lines=11> */
.L_x_4289:
[----:B------:R-:W-:Y:S01]  /*2d750*/  IMAD.IADD R21, R88, 0x1, R216 ;  /* 0x0000000158157824 */ /* 0x000fe200078e02d8 */
[----:B------:R-:W-:Y:S04]  /*2d760*/  BSSY B1, `(.L_x_4056) ;  /* 0x0000014000017945 */ /* 0x000fe80003800000 */
[----:B------:R-:W-:-:S13]  /*2d770*/  ISETP.GE.AND P0, PT, R21, R0, PT ;  /* 0x000000001500720c */ /* 0x000fda0003f06270 */
[----:B------:R-:W-:Y:S05]  /*2d780*/  @P0 BRA `(.L_x_4057) ;  /* 0x0000000000440947 */ /* 0x000fea0003800000 */
[----:B------:R-:W-:Y:S02]  /*2d790*/  ULDC UR4, c[0x0][0xbc8] ;  /* 0x0002f20000047ab9 */ /* 0x000fe40000000800 */
[----:B------:R-:W-:Y:S02]  /*2d7a0*/  ISETP.GE.AND P3, PT, R198, UR4, PT ;  /* 0x00000004c6007c0c */ /* 0x000fe4000bf66270 */
[----:B------:R-:W-:Y:S02]  /*2d7b0*/  ISETP.GE.AND P2, PT, R200, UR4, PT ;  /* 0x00000004c8007c0c */ /* 0x000fe4000bf46270 */
[----:B------:R-:W-:Y:S02]  /*2d7c0*/  ISETP.GE.AND P1, PT, R199, UR4, PT ;  /* 0x00000004c7007c0c */ /* 0x000fe4000bf26270 */
[----:B------:R-:W-:-:S07]  /*2d7d0*/  ISETP.GE.AND P0, PT, R201, UR4, PT ;  /* 0x00000004c9007c0c */ /* 0x000fce000bf06270 */
[-C--:B--2---:R-:W-:Y:S02]  /*2d7e0*/  @!P3 LEA R8, P5, R198, R14.reuse, 0x1 ;  /* 0x0000000ec608b211 */ /* 0x084fe400078a08ff */
[-C--:B------:R-:W-:Y:S02]  /*2d7f0*/  @!P2 LEA R10, P4, R200, R14.reuse, 0x1 ;  /* 0x0000000ec80aa211 */ /* 0x080fe400078808ff */
[-C--:B-1----:R-:W-:Y:S02]  /*2d800*/  @!P3 LEA.HI.X R9, R198, R3.reuse, R222, 0x1, P5 ;  /* 0x00000003c609b211 */ /* 0x082fe400028f0cde */
[-C--:B------:R-:W-:Y:S02]  /*2d810*/  @!P1 LEA R12, P5, R199, R14.reuse, 0x1 ;  /* 0x0000000ec70c9211 */ /* 0x080fe400078a08ff */
[----:B------:R-:W-:Y:S01]  /*2d820*/  @!P2 LEA.HI.X R11, R200, R3, R221, 0x1, P4 ;  /* 0x00000003c80ba211 */ /* 0x000fe200020f0cdd */
[----:B-----5:R3:W-:Y:S01]  /*2d830*/  @!P3 ST.E.128 desc[UR44][R8.64], R4 ;  /* 0x000000040800b985 */ /* 0x0207e2000c101d2c */
[----:B------:R-:W-:-:S02]  /*2d840*/  @!P0 LEA R14, P4, R201, R14, 0x1 ;  /* 0x0000000ec90e8211 */ /* 0x000fc400078808ff */
[-C--:B------:R-:W-:Y:S01]  /*2d850*/  @!P1 LEA.HI.X R13, R199, R3.reuse, R220, 0x1, P5 ;  /* 0x00000003c70d9211 */ /* 0x080fe200028f0cdc */
[----:B------:R3:W-:Y:S01]  /*2d860*/  @!P2 ST.E.128 desc[UR44][R10.64], R40 ;  /* 0x000000280a00a985 */ /* 0x0007e2000c101d2c */
[----:B------:R-:W-:-:S03]  /*2d870*/  @!P0 LEA.HI.X R15, R201, R3, R219, 0x1, P4 ;  /* 0x00000003c90f8211 */ /* 0x000fc600020f0cdb */
[----:B------:R3:W-:Y:S04]  /*2d880*/  @!P1 ST.E.128 desc[UR44][R12.64], R56 ;  /* 0x000000380c009985 */ /* 0x0007e8000c101d2c */
[----:B------:R3:W-:Y:S02]  /*2d890*/  @!P0 ST.E.128 desc[UR44][R14.64], R72 ;  /* 0x000000480e008985 */ /* 0x0007e4000c101d2c */
.L_x_4057:
[----:B------:R-:W-:Y:S05]  /*2d8a0*/  BSYNC B1 ;  /* 0x0000000000017941 */ /* 0x000fea0003800000 */
.L_x_4056:
[----:B------:R-:W-:-:S03]  /*2d8b0*/  UMOV UR4, 0xffffffff ;  /* 0xffffffff00047882 */ /* 0x000fc60000000000 */
[----:B------:R-:W-:Y:S05]  /*2d8c0*/  BRA.DIV UR4, `(.L_x_4058) ;  /* 0x000000d204c47947 */ /* 0x000fea000b800000 */
[----:B-1----:R1:W4:Y:S04]  /*2d8d0*/  SHFL.IDX PT, R3, R17, 0x1, 0x181f ;  /* 0x00381f0011037f89 */ /* 0x00232800000e0000 */
[----:B--23--:R1:W2:Y:S02]  /*2d8e0*/  SHFL.IDX PT, R14, R16, 0x1, 0x181f ;  /* 0x00381f00100e7f89 */ /* 0x00c2a400000e0000 */
.L_x_4293:
[----:B-----5:R-:W-:Y:S01]  /*2d8f0*/  VIADD R5, R21, 0x20 ;  /* 0x0000002015057836 */ /* 0x020fe20000000000 */
        /* <DEDUP_REMOVED lines=10> */
[-C--:B----4-:R-:W-:Y:S02]  /*2d9a0*/  @!P3 LEA.HI.X R5, R198, R3.reuse, R222, 0x1, P5 ;  /* 0x00000003c605b211 */ /* 0x090fe400028f0cde */
[-C--:B------:R-:W-:Y:S02]  /*2d9b0*/  @!P1 LEA R8, P5, R199, R14.reuse, 0x1 ;  /* 0x0000000ec7089211 */ /* 0x080fe400078a08ff */
        /* <DEDUP_REMOVED lines=8> */
.L_x_4060:
[----:B------:R-:W-:Y:S05]  /*2da40*/  BSYNC B1 ;  /* 0x0000000000017941 */ /* 0x000fea0003800000 */
.L_x_4059:
[----:B------:R-:W-:-:S03]  /*2da50*/  UMOV UR4, 0xffffffff ;  /* 0xffffffff00047882 */ /* 0x000fc60000000000 */
[----:B------:R-:W-:Y:S05]  /*2da60*/  BRA.DIV UR4, `(.L_x_4061) ;  /* 0x000000d204a47947 */ /* 0x000fea000b800000 */
[----:B----4-:R4:W0:Y:S04]  /*2da70*/  SHFL.IDX PT, R3, R17, 0x2, 0x181f ;  /* 0x00581f0011037f89 */ /* 0x01082800000e0000 */
[----:B--2---:R4:W2:Y:S02]  /*2da80*/  SHFL.IDX PT, R14, R16, 0x2, 0x181f ;  /* 0x00581f00100e7f89 */ /* 0x0048a400000e0000 */
.L_x_4297:
[----:B---3--:R-:W-:Y:S01]  /*2da90*/  VIADD R5, R21, 0x40 ;  /* 0x0000004015057836 */ /* 0x008fe20000000000 */
        /* <DEDUP_REMOVED lines=10> */
[-C--:B0-----:R-:W-:Y:S02]  /*2db40*/  @!P3 LEA.HI.X R5, R198, R3.reuse, R222, 0x1, P5 ;  /* 0x00000003c605b211 */ /* 0x081fe400028f0cde */
        /* <DEDUP_REMOVED lines=9> */
.L_x_4063:
[----:B------:R-:W-:Y:S05]  /*2dbe0*/  BSYNC B1 ;  /* 0x0000000000017941 */ /* 0x000fea0003800000 */
.L_x_4062:
[----:B------:R-:W-:-:S03]  /*2dbf0*/  UMOV UR4, 0xffffffff ;  /* 0xffffffff00047882 */ /* 0x000fc60000000000 */
[----:B------:R-:W-:Y:S05]  /*2dc00*/  BRA.DIV UR4, `(.L_x_4064) ;  /* 0x000000d204847947 */ /* 0x000fea000b800000 */
[----:B0-----:R0:W0:Y:S04]  /*2dc10*/  SHFL.IDX PT, R3, R17, 0x3, 0x181f ;  /* 0x00781f0011037f89 */ /* 0x00102800000e0000 */
[----:B--2---:R2:W0:Y:S02]  /*2dc20*/  SHFL.IDX PT, R14, R16, 0x3, 0x181f ;  /* 0x00781f00100e7f89 */ /* 0x00442400000e0000 */
.L_x_4301:
[----:B---3--:R-:W-:-:S05]  /*2dc30*/  VIADD R5, R21, 0x60 ;  /* 0x0000006015057836 */ /* 0x008fca0000000000 */
[----:B------:R-:W-:-:S13]  /*2dc40*/  ISETP.GE.AND P0, PT, R5, R0, PT ;  /* 0x000000000500720c */ /* 0x000fda0003f06270 */
[----:B------:R-:W-:Y:S05]  /*2dc50*/  @P0 BRA `(.L_x_4065) ;  /* 0x0000002c00c80947 */ /* 0x000fea0003800000 */
[----:B------:R-:W-:Y:S02]  /*2dc60*/  ULDC UR4, c[0x0][0xbc8] ;  /* 0x0002f20000047ab9 */ /* 0x000fe40000000800 */
[----:B------:R-:W-:Y:S02]  /*2dc70*/  ISETP.GE.AND P3, PT, R198, UR4, PT ;  /* 0x00000004c6007c0c */ /* 0x000fe4000bf66270 */
[----:B------:R-:W-:Y:S02]  /*2dc80*/  ISETP.GE.AND P4, PT, R200, UR4, PT ;  /* 0x00000004c8007c0c */ /* 0x000fe4000bf86270 */
[----:B------:R-:W-:-:S09]  /*2dc90*/  ISETP.GE.AND P5, PT, R199, UR4, PT ;  /* 0x00000004c7007c0c */ /* 0x000fd2000bfa6270 */
[-C--:B0-----:R-:W-:Y:S02]  /*2dca0*/  @!P3 LEA R4, P0, R198, R14.reuse, 0x1 ;  /* 0x0000000ec604b211 */ /* 0x081fe400078008ff */
[-C--:B------:R-:W-:Y:S02]  /*2dcb0*/  @!P4 LEA R6, P1, R200, R14.reuse, 0x1 ;  /* 0x0000000ec806c211 */ /* 0x080fe400078208ff */
[C---:B------:R-:W-:Y:S02]  /*2dcc0*/  @!P5 LEA R8, P2, R199.reuse, R14, 0x1 ;  /* 0x0000000ec708d211 */ /* 0x040fe400078408ff */
        /* <DEDUP_REMOVED lines=8> */
[----:B------:R-:W-:-:S04]  /*2dd50*/  LEA R14, P0, R201, R14, 0x1 ;  /* 0x0000000ec90e7211 */ /* 0x000fc800078008ff */
[----:B------:R-:W-:-:S05]  /*2dd60*/  LEA.HI.X R15, R201, R3, R219, 0x1, P0 ;  /* 0x00000003c90f7211 */ /* 0x000fca00000f0cdb */
[----:B------:R3:W-:Y:S01]  /*2dd70*/  ST.E.128 desc[UR44][R14.64], R84 ;  /* 0x000000540e007985 */ /* 0x0007e2000c101d2c */
[----:B------:R-:W-:Y:S05]  /*2dd80*/  BRA `(.L_x_4065) ;  /* 0x0000002c007c7947 */ /* 0x000fea0003800000 */
.L_x_4054:
[----:B0-----:R-:W0:Y:S01]  /*2dd90*/  @P2 LDC R13, c[0x0][0xcec] ;  /* 0x00033b00ff0d2b82 */ /* 0x001e220000000800 */
[----:B------:R-:W-:Y:S01]  /*2dda0*/  ULDC.64 UR4, c[0x0][0xc08] ;  /* 0x0003020000047ab9 */ /* 0x000fe20000000a00 */
[----:B------:R-:W-:Y:S01]  /*2ddb0*/  ULDC.64 UR6, c[0x0][0xc30] ;  /* 0x00030c0000067ab9 */ /* 0x000fe20000000a00 */
[----:B------:R-:W-:Y:S01]  /*2ddc0*/  IMAD R9, R9, UR4, RZ ;  /* 0x0000000409097c24 */ /* 0x000fe2000f8e02ff */
[----:B------:R-:W-:Y:S01]  /*2ddd0*/  SHF.R.S32.HI R25, RZ, 0x1f, R223 ;  /* 0x0000001fff197819 */ /* 0x000fe200000114df */
[----:B------:R-:W-:-:S03]  /*2dde0*/  IMAD.WIDE.U32 R4, R8, UR4, RZ ;  /* 0x0000000408047c25 */ /* 0x000fc6000f8e00ff */
[----:B------:R-:W1:Y:S01]  /*2ddf0*/  @P2 LDC R6, c[0x0][0xcf0] ;  /* 0x00033c00ff062b82 */ /* 0x000e620000000800 */
[----:B------:R-:W-:Y:S01]  /*2de00*/  IMAD R9, R8, UR5, R9 ;  /* 0x0000000508097c24 */ /* 0x000fe2000f8e0209 */
[----:B------:R-:W-:Y:S01]  /*2de10*/  ULDC.64 UR4, c[0x0][0xc38] ;  /* 0x00030e0000047ab9 */ /* 0x000fe20000000a00 */
[----:B------:R-:W-:Y:S02]  /*2de20*/  VIADD R16, R205, 0x8 ;  /* 0x00000008cd107836 */ /* 0x000fe40000000000 */
[----:B------:R-:W-:Y:S01]  /*2de30*/  IMAD.IADD R5, R5, 0x1, R9 ;  /* 0x0000000105057824 */ /* 0x000fe200078e0209 */
[----:B------:R-:W-:Y:S01]  /*2de40*/  SHF.R.S32.HI R9, RZ, 0x1f, R12 ;  /* 0x0000001fff097819 */ /* 0x000fe2000001140c */
[----:B------:R-:W-:Y:S01]  /*2de50*/  VIADD R17, R205, 0x10 ;  /* 0x00000010cd117836 */ /* 0x000fe20000000000 */
[----:B------:R-:W-:Y:S01]  /*2de60*/  SHF.R.S32.HI R26, RZ, 0x1f, R16 ;  /* 0x0000001fff1a7819 */ /* 0x000fe20000011410 */
[----:B------:R-:W-:-:S04]  /*2de70*/  IMAD.WIDE.U32 R4, R156, UR4, R4 ;  /* 0x000000049c047c25 */ /* 0x000fc8000f8e0004 */
[----:B------:R-:W-:Y:S01]  /*2de80*/  IMAD R5, R156, UR5, R5 ;  /* 0x000000059c057c24 */ /* 0x000fe2000f8e0205 */
[----:B------:R-:W-:Y:S01]  /*2de90*/  ULDC.64 UR4, c[0x0][0xc40] ;  /* 0x0003100000047ab9 */ /* 0x000fe20000000a00 */
[----:B------:R-:W-:Y:S02]  /*2dea0*/  VIADD R20, R205, 0x18 ;  /* 0x00000018cd147836 */ /* 0x000fe40000000000 */
[----:B------:R-:W-:Y:S02]  /*2deb0*/  IMAD R9, R9, UR4, RZ ;  /* 0x0000000409097c24 */ /* 0x000fe4000f8e02ff */
[----:B0-----:R-:W-:Y:S01]  /*2dec0*/  @P2 IMAD.HI.U32 R13, R28, R13, RZ ;  /* 0x0000000d1c0d2227 */ /* 0x001fe200078e00ff */
[----:B------:R-:W-:-:S03]  /*2ded0*/  SHF.R.S32.HI R29, RZ, 0x1f, R20 ;  /* 0x0000001fff1d7819 */ /* 0x000fc60000011414 */
[C---:B------:R-:W-:Y:S02]  /*2dee0*/  IMAD R11, R12.reuse, UR5, R9 ;  /* 0x000000050c0b7c24 */ /* 0x040fe4000f8e0209 */
[----:B------:R-:W-:Y:S01]  /*2def0*/  IMAD.WIDE.U32 R4, R12, UR4, R4 ;  /* 0x000000040c047c25 */ /* 0x000fe2000f8e0004 */
[----:B------:R-:W-:-:S03]  /*2df00*/  ULDC.64 UR4, c[0x0][0xc48] ;  /* 0x0003120000047ab9 */ /* 0x000fc60000000a00 */
[----:B------:R-:W-:Y:S01]  /*2df10*/  IMAD.MOV.U32 R9, RZ, RZ, R28 ;  /* 0x000000ffff097224 */ /* 0x000fe200078e001c */
[----:B-1----:R-:W-:Y:S01]  /*2df20*/  @P2 SHF.R.U32.HI R9, RZ, R6, R13 ;  /* 0x00000006ff092219 */ /* 0x002fe2000001160d */
[----:B------:R-:W-:Y:S02]  /*2df30*/  IMAD.IADD R5, R5, 0x1, R11 ;  /* 0x0000000105057824 */ /* 0x000fe400078e020b */
[----:B------:R-:W-:Y:S01]  /*2df40*/  VIADD R21, R205, 0x20 ;  /* 0x00000020cd157836 */ /* 0x000fe20000000000 */
[--C-:B------:R-:W-:Y:S01]  /*2df50*/  SHF.R.S32.HI R6, RZ, 0x1f, R9.reuse ;  /* 0x0000001fff067819 */ /* 0x100fe20000011409 */
[----:B------:R-:W-:Y:S02]  /*2df60*/  IMAD.MOV R8, RZ, RZ, -R9 ;  /* 0x000000ffff087224 */ /* 0x000fe400078e0a09 */
[----:B------:R-:W-:Y:S01]  /*2df70*/  IMAD.WIDE.U32 R4, R224, UR4, R4 ;  /* 0x00000004e0047c25 */ /* 0x000fe2000f8e0004 */
[----:B------:R-:W-:-:S03]  /*2df80*/  SHF.R.S32.HI R30, RZ, 0x1f, R21 ;  /* 0x0000001fff1e7819 */ /* 0x000fc60000011415 */
[----:B------:R-:W-:Y:S01]  /*2df90*/  IMAD R3, R3, R8, R28 ;  /* 0x0000000803037224 */ /* 0x000fe200078e021c */
[----:B------:R-:W-:Y:S01]  /*2dfa0*/  SHF.R.S32.HI R28, RZ, 0x1f, R17 ;  /* 0x0000001fff1c7819 */ /* 0x000fe20000011411 */
[----:B------:R-:W-:Y:S02]  /*2dfb0*/  IMAD R6, R6, UR6, RZ ;  /* 0x0000000606067c24 */ /* 0x000fe4000f8e02ff */
[----:B------:R-:W-:Y:S01]  /*2dfc0*/  IMAD R5, R224, UR5, R5 ;  /* 0x00000005e0057c24 */ /* 0x000fe2000f8e0205 */
[----:B------:R-:W-:Y:S01]  /*2dfd0*/  ULDC.64 UR4, c[0x0][0xc28] ;  /* 0x00030a0000047ab9 */ /* 0x000fe20000000a00 */
[C---:B------:R-:W-:Y:S01]  /*2dfe0*/  IMAD R11, R9.reuse, UR7, R6 ;  /* 0x00000007090b7c24 */ /* 0x040fe2000f8e0206 */
[----:B------:R-:W-:Y:S01]  /*2dff0*/  SHF.R.S32.HI R6, RZ, 0x1f, R3 ;  /* 0x0000001fff067819 */ /* 0x000fe20000011403 */
[----:B------:R-:W-:-:S04]  /*2e000*/  IMAD.WIDE.U32 R4, R9, UR6, R4 ;  /* 0x0000000609047c25 */ /* 0x000fc8000f8e0004 */
[----:B------:R-:W-:Y:S02]  /*2e010*/  IMAD R6, R6, UR4, RZ ;  /* 0x0000000406067c24 */ /* 0x000fe4000f8e02ff */
[----:B------:R-:W-:Y:S02]  /*2e020*/  IMAD.IADD R5, R5, 0x1, R11 ;  /* 0x0000000105057824 */ /* 0x000fe400078e020b */
[----:B------:R-:W-:Y:S02]  /*2e030*/  VIADD R8, R2, 0x32420 ;  /* 0x0003242002087836 */ /* 0x000fe40000000000 */
[C---:B------:R-:W-:Y:S02]  /*2e040*/  IMAD R9, R3.reuse, UR5, R6 ;  /* 0x0000000503097c24 */ /* 0x040fe4000f8e0206 */
[----:B------:R-:W-:Y:S01]  /*2e050*/  IMAD.WIDE.U32 R4, R3, UR4, R4 ;  /* 0x0000000403047c25 */ /* 0x000fe2000f8e0004 */
[----:B------:R-:W-:Y:S01]  /*2e060*/  ULDC.64 UR4, c[0x0][0xc00] ;  /* 0x0003000000047ab9 */ /* 0x000fe20000000a00 */
[----:B------:R-:W-:-:S02]  /*2e070*/  PRMT R8, RZ, 0x654, R8 ;  /* 0x00000654ff087816 */ /* 0x000fc40000000008 */
[----:B------:R-:W-:Y:S01]  /*2e080*/  IMAD.IADD R5, R5, 0x1, R9 ;  /* 0x0000000105057824 */ /* 0x000fe200078e0209 */
[C---:B------:R-:W-:Y:S01]  /*2e090*/  LEA R3, P0, R4.reuse, UR4, 0x2 ;  /* 0x0000000404037c11 */ /* 0x040fe2000f8010ff */
[----:B------:R-:W-:Y:S01]  /*2e0a0*/  VIADD R24, R205, 0x28 ;  /* 0x00000028cd187836 */ /* 0x000fe20000000000 */
[----:B------:R-:W-:Y:S01]  /*2e0b0*/  UMOV UR4, 0xffffffff ;  /* 0xffffffff00047882 */ /* 0x000fe20000000000 */
[----:B------:R0:W-:Y:S01]  /*2e0c0*/  SYNCS.ARRIVE.TRANS64.RED.A1T0 RZ, [R8+URZ], RZ ;  /* 0x000000ff08ff79a7 */ /* 0x0001e2000810043f */
[----:B------:R-:W-:Y:S02]  /*2e0d0*/  LEA.HI.X R4, R4, UR5, R5, 0x2, P0 ;  /* 0x0000000504047c11 */ /* 0x000fe400080f1405 */
[----:B------:R-:W-:Y:S01]  /*2e0e0*/  SHF.R.S32.HI R31, RZ, 0x1f, R24 ;  /* 0x0000001fff1f7819 */ /* 0x000fe20000011418 */
[----:B------:R-:W-:Y:S06]  /*2e0f0*/  BRA.DIV UR4, `(.L_x_4066) ;  /* 0x000000ce04907947 */ /* 0x000fec000b800000 */
[----:B------:R1:W2:Y:S04]  /*2e100*/  SHFL.IDX PT, R5, R4, RZ, 0x1c1f ;  /* 0x001c1fff04057589 */ /* 0x0002a800000e0000 */
[----:B------:R1:W3:Y:S02]  /*2e110*/  SHFL.IDX PT, R6, R3, RZ, 0x1c1f ;  /* 0x001c1fff03067589 */ /* 0x0002e400000e0000 */
.L_x_4304:
[----:B------:R-:W-:Y:S01]  /*2e120*/  ISETP.GE.AND P0, PT, R33, R0, PT ;  /* 0x000000002100720c */ /* 0x000fe20003f06270 */
[----:B------:R-:W-:-:S12]  /*2e130*/  BSSY B1, `(.L_x_4067) ;  /* 0x00000d1000017945 */ /* 0x000fd80003800000 */
[----:B------:R-:W-:Y:S05]  /*2e140*/  @P0 BRA `(.L_x_4068) ;  /* 0x0000000c003c0947 */ /* 0x000fea0003800000 */
[----:B------:R-:W-:Y:S01]  /*2e150*/  ULDC UR4, c[0x0][0xbc8] ;  /* 0x0002f20000047ab9 */ /* 0x000fe20000000800 */
[----:B------:R-:W4:Y:S01]  /*2e160*/  LDL R15, [R1+0x488] ;  /* 0x00048800010f7983 */ /* 0x000f220000100800 */
[----:B------:R-:W-:-:S03]  /*2e170*/  ISETP.GE.AND P0, PT, R205, UR4, PT ;  /* 0x00000004cd007c0c */ /* 0x000fc6000bf06270 */
[----:B------:R-:W5:Y:S04]  /*2e180*/  LDL R34, [R1+0x484] ;  /* 0x0004840001227983 */ /* 0x000f680000100800 */
[----:B------:R-:W5:Y:S04]  /*2e190*/  LDL R38, [R1+0x50c] ;  /* 0x00050c0001267983 */ /* 0x000f680000100800 */
[----:B------:R-:W5:Y:S04]  /*2e1a0*/  LDL R32, [R1+0x480] ;  /* 0x0004800001207983 */ /* 0x000f680000100800 */
[----:B------:R-:W4:Y:S01]  /*2e1b0*/  @!P0 LDL.64 R10, [R1+0x240] ;  /* 0x00024000010a8983 */ /* 0x000f220000100a00 */
[----:B------:R-:W-:Y:S01]  /*2e1c0*/  ISETP.GE.AND P1, PT, R16, UR4, PT ;  /* 0x0000000410007c0c */ /* 0x000fe2000bf26270 */
[----:B0--3--:R-:W-:-:S02]  /*2e1d0*/  @!P0 IMAD.MOV.U32 R8, RZ, RZ, R6 ;  /* 0x000000ffff088224 */ /* 0x009fc400078e0006 */
[----:B--2---:R-:W-:Y:S01]  /*2e1e0*/  @!P0 IMAD.MOV.U32 R9, RZ, RZ, R5 ;  /* 0x000000ffff098224 */ /* 0x004fe200078e0005 */
[----:B------:R-:W2:Y:S01]  /*2e1f0*/  LDL R37, [R1+0x508] ;  /* 0x0005080001257983 */ /* 0x000ea20000100800 */
[----:B------:R-:W-:-:S03]  /*2e200*/  @!P0 IMAD.WIDE R8, R205, 0x4, R8 ;  /* 0x00000004cd088825 */ /* 0x000fc600078e0208 */
        /* <DEDUP_REMOVED lines=8> */
[----:B----4-:R0:W-:Y:S04]  /*2e290*/  @!P0 ST.E.64 desc[UR44][R8.64], R10 ;  /* 0x0000000a08008985 */ /* 0x0101e8000c101b2c */
[----:B0-----:R-:W4:Y:S01]  /*2e2a0*/  @!P1 LDL.64 R8, [R1+0x250] ;  /* 0x0002500001089983 */ /* 0x001f220000100a00 */
[----:B------:R-:W-:-:S02]  /*2e2b0*/  ISETP.GE.AND P0, PT, R17, UR4, PT ;  /* 0x0000000411007c0c */ /* 0x000fc4000bf06270 */
[----:B------:R-:W-:-:S04]  /*2e2c0*/  @!P1 LEA R10, P2, R16, R6, 0x2 ;  /* 0x00000006100a9211 */ /* 0x000fc800078410ff */
[----:B------:R-:W-:-:S05]  /*2e2d0*/  @!P1 LEA.HI.X R11, R16, R5, R26, 0x2, P2 ;  /* 0x00000005100b9211 */ /* 0x000fca00010f141a */
[----:B----4-:R0:W-:Y:S04]  /*2e2e0*/  @!P1 ST.E.64 desc[UR44][R10.64], R8 ;  /* 0x000000080a009985 */ /* 0x0101e8000c101b2c */
[----:B0-----:R-:W4:Y:S01]  /*2e2f0*/  @!P0 LDL.64 R8, [R1+0x260] ;  /* 0x0002600001088983 */ /* 0x001f220000100a00 */
[----:B------:R-:W-:Y:S02]  /*2e300*/  ISETP.GE.AND P1, PT, R20, UR4, PT ;  /* 0x0000000414007c0c */ /* 0x000fe4000bf26270 */
        /* <DEDUP_REMOVED lines=24> */
[----:B-----5:R-:W-:Y:S02]  /*2e490*/  ISETP.GE.AND P0, PT, R34, UR4, PT ;  /* 0x0000000422007c0c */ /* 0x020fe4000bf06270 */
[----:B------:R-:W-:-:S04]  /*2e4a0*/  @!P1 LEA R10, P2, R15, R6, 0x2 ;  /* 0x000000060f0a9211 */ /* 0x000fc800078410ff */
[----:B------:R-:W-:Y:S02]  /*2e4b0*/  @!P1 LEA.HI.X R11, R15, R5, R38, 0x2, P2 ;  /* 0x000000050f0b9211 */ /* 0x000fe400010f1426 */
[----:B------:R-:W5:Y:S04]  /*2e4c0*/  LDL R15, [R1+0x470] ;  /* 0x00047000010f7983 */ /* 0x000f680000100800 */
[----:B------:R-:W5:Y:S04]  /*2e4d0*/  LDL R38, [R1+0x4f8] ;  /* 0x0004f80001267983 */ /* 0x000f680000100800 */
[----:B----4-:R0:W-:Y:S04]  /*2e4e0*/  @!P1 ST.E.64 desc[UR44][R10.64], R8 ;  /* 0x000000080a009985 */ /* 0x0101e8000c101b2c */
[----:B0-----:R-:W4:Y:S01]  /*2e4f0*/  @!P0 LDL.64 R8, [R1+0x2c0] ;  /* 0x0002c00001088983 */ /* 0x001f220000100a00 */
[----:B------:R-:W-:-:S02]  /*2e500*/  ISETP.GE.AND P1, PT, R32, UR4, PT ;  /* 0x0000000420007c0c */ /* 0x000fc4000bf26270 */
[----:B------:R-:W-:-:S04]  /*2e510*/  @!P0 LEA R10, P2, R34, R6, 0x2 ;  /* 0x00000006220a8211 */ /* 0x000fc800078410ff */
[----:B--2---:R-:W-:Y:S02]  /*2e520*/  @!P0 LEA.HI.X R11, R34, R5, R37, 0x2, P2 ;  /* 0x00000005220b8211 */ /* 0x004fe400010f1425 */
[----:B------:R-:W2:Y:S04]  /*2e530*/  LDL R34, [R1+0x46c] ;  /* 0x00046c0001227983 */ /* 0x000ea80000100800 */
[----:B------:R-:W2:Y:S04]  /*2e540*/  LDL R37, [R1+0x4f4] ;  /* 0x0004f40001257983 */ /* 0x000ea80000100800 */
[----:B----4-:R0:W-:Y:S04]  /*2e550*/  @!P0 ST.E.64 desc[UR44][R10.64], R8 ;  /* 0x000000080a008985 */ /* 0x0101e8000c101b2c */
[----:B0-----:R-:W4:Y:S01]  /*2e560*/  @!P1 LDL.64 R8, [R1+0x2d0] ;  /* 0x0002d00001089983 */ /* 0x001f220000100a00 */
[----:B---3--:R-:W-:-:S02]  /*2e570*/  ISETP.GE.AND P0, PT, R12, UR4, PT ;  /* 0x000000040c007c0c */ /* 0x008fc4000bf06270 */
[----:B------:R-:W-:-:S04]  /*2e580*/  @!P1 LEA R10, P2, R32, R6, 0x2 ;  /* 0x00000006200a9211 */ /* 0x000fc800078410ff */
[----:B------:R-:W-:Y:S02]  /*2e590*/  @!P1 LEA.HI.X R11, R32, R5, R36, 0x2, P2 ;  /* 0x00000005200b9211 */ /* 0x000fe400010f1424 */
[----:B------:R-:W3:Y:S04]  /*2e5a0*/  LDL R32, [R1+0x468] ;  /* 0x0004680001207983 */ /* 0x000ee80000100800 */
[----:B------:R-:W3:Y:S04]  /*2e5b0*/  LDL R36, [R1+0x4f0] ;  /* 0x0004f00001247983 */ /* 0x000ee80000100800 */
[----:B----4-:R0:W-:Y:S04]  /*2e5c0*/  @!P1 ST.E.64 desc[UR44][R10.64], R8 ;  /* 0x000000080a009985 */ /* 0x0101e8000c101b2c */
[----:B0-----:R-:W4:Y:S01]  /*2e5d0*/  @!P0 LDL.64 R8, [R1+0x2e0] ;  /* 0x0002e00001088983 */ /* 0x001f220000100a00 */
[----:B------:R-:W-:-:S02]  /*2e5e0*/  ISETP.GE.AND P1, PT, R13, UR4, PT ;  /* 0x000000040d007c0c */ /* 0x000fc4000bf26270 */
        /* <DEDUP_REMOVED lines=13> */
[----:B-----5:R-:W-:-:S02]  /*2e6c0*/  ISETP.GE.AND P1, PT, R15, UR4, PT ;  /* 0x000000040f007c0c */ /* 0x020fc4000bf26270 */
[----:B------:R-:W-:-:S04]  /*2e6d0*/  @!P0 LEA R10, P2, R14, R6, 0x2 ;  /* 0x000000060e0a8211 */ /* 0x000fc800078410ff */
[----:B------:R-:W-:Y:S02]  /*2e6e0*/  @!P0 LEA.HI.X R11, R14, R5, R38, 0x2, P2 ;  /* 0x000000050e0b8211 */ /* 0x000fe400010f1426 */
[----:B------:R-:W5:Y:S04]  /*2e6f0*/  LDL R14, [R1+0x4e4] ;  /* 0x0004e400010e7983 */ /* 0x000f680000100800 */
[----:B------:R-:W5:Y:S04]  /*2e700*/  LDL R38, [R1+0x4dc] ;  /* 0x0004dc0001267983 */ /* 0x000f680000100800 */
[----:B----4-:R0:W-:Y:S04]  /*2e710*/  @!P0 ST.E.64 desc[UR44][R10.64], R8 ;  /* 0x000000080a008985 */ /* 0x0101e8000c101b2c */
[----:B0-----:R-:W4:Y:S01]  /*2e720*/  @!P1 LDL.64 R8, [R1+0x310] ;  /* 0x0003100001089983 */ /* 0x001f220000100a00 */
[----:B--2---:R-:W-:-:S02]  /*2e730*/  ISETP.GE.AND P0, PT, R34, UR4, PT ;  /* 0x0000000422007c0c */ /* 0x004fc4000bf06270 */
[----:B------:R-:W-:-:S04]  /*2e740*/  @!P1 LEA R10, P2, R15, R6, 0x2 ;  /* 0x000000060f0a9211 */ /* 0x000fc800078410ff */
[----:B------:R-:W-:Y:S02]  /*2e750*/  @!P1 LEA.HI.X R11, R15, R5, R37, 0x2, P2 ;  /* 0x000000050f0b9211 */ /* 0x000fe400010f1425 */
        /* <DEDUP_REMOVED lines=27> */
[----:B-----5:R-:W-:Y:S02]  /*2e910*/  @!P1 LEA.HI.X R11, R13, R5, R14, 0x2, P2 ;  /* 0x000000050d0b9211 */ /* 0x020fe400010f140e */
[----:B------:R-:W5:Y:S04]  /*2e920*/  LDL R13, [R1+0x444] ;  /* 0x00044400010d7983 */ /* 0x000f680000100800 */
[----:B------:R-:W5:Y:S04]  /*2e930*/  LDL R14, [R1+0x4cc] ;  /* 0x0004cc00010e7983 */ /* 0x000f680000100800 */
[----:B----4-:R0:W-:Y:S04]  /*2e940*/  @!P1 ST.E.64 desc[UR44][R10.64], R8 ;  /* 0x000000080a009985 */ /* 0x0101e8000c101b2c */
[----:B0-----:R-:W4:Y:S01]  /*2e950*/  @!P0 LDL.64 R8, [R1+0x360] ;  /* 0x0003600001088983 */ /* 0x001f220000100a00 */
[----:B--2---:R-:W-:-:S02]  /*2e960*/  ISETP.GE.AND P1, PT, R15, UR4, PT ;  /* 0x000000040f007c0c */ /* 0x004fc4000bf26270 */
[----:B------:R-:W-:-:S04]  /*2e970*/  @!P0 LEA R10, P2, R39, R6, 0x2 ;  /* 0x00000006270a8211 */ /* 0x000fc800078410ff */
[----:B------:R-:W-:-:S05]  /*2e980*/  @!P0 LEA.HI.X R11, R39, R5, R40, 0x2, P2 ;  /* 0x00000005270b8211 */ /* 0x000fca00010f1428 */
[----:B----4-:R0:W-:Y:S04]  /*2e990*/  @!P0 ST.E.64 desc[UR44][R10.64], R8 ;  /* 0x000000080a008985 */ /* 0x0101e8000c101b2c */
[----:B0-----:R-:W2:Y:S01]  /*2e9a0*/  @!P1 LDL.64 R8, [R1+0x370] ;  /* 0x0003700001089983 */ /* 0x001ea20000100a00 */
[----:B---3--:R-:W-:Y:S02]  /*2e9b0*/  ISETP.GE.AND P0, PT, R36, UR4, PT ;  /* 0x0000000424007c0c */ /* 0x008fe4000bf06270 */
[----:B------:R-:W-:-:S04]  /*2e9c0*/  @!P1 LEA R10, P2, R15, R6, 0x2 ;  /* 0x000000060f0a9211 */ /* 0x000fc800078410ff */
[----:B------:R-:W-:Y:S02]  /*2e9d0*/  @!P1 LEA.HI.X R11, R15, R5, R38, 0x2, P2 ;  /* 0x000000050f0b9211 */ /* 0x000fe400010f1426 */
[----:B------:R-:W3:Y:S04]  /*2e9e0*/  LDL R15, [R1+0x4c8] ;  /* 0x0004c800010f7983 */ /* 0x000ee80000100800 */
[----:B--2---:R0:W-:Y:S04]  /*2e9f0*/  @!P1 ST.E.64 desc[UR44][R10.64], R8 ;  /* 0x000000080a009985 */ /* 0x0041e8000c101b2c */
[----:B0-----:R-:W2:Y:S01]  /*2ea00*/  @!P0 LDL.64 R8, [R1+0x380] ;  /* 0x0003800001088983 */ /* 0x001ea20000100a00 */
[----:B------:R-:W-:-:S02]  /*2ea10*/  ISETP.GE.AND P1, PT, R34, UR4, PT ;  /* 0x0000000422007c0c */ /* 0x000fc4000bf26270 */
[----:B------:R-:W-:-:S04]  /*2ea20*/  @!P0 LEA R10, P2, R36, R6, 0x2 ;  /* 0x00000006240a8211 */ /* 0x000fc800078410ff */
[----:B------:R-:W-:Y:S02]  /*2ea30*/  @!P0 LEA.HI.X R11, R36, R5, R37, 0x2, P2 ;  /* 0x00000005240b8211 */ /* 0x000fe400010f1425 */
[----:B------:R-:W4:Y:S04]  /*2ea40*/  LDL R36, [R1+0x4c4] ;  /* 0x0004c40001247983 */ /* 0x000f280000100800 */
[----:B--2---:R0:W-:Y:S04]  /*2ea50*/  @!P0 ST.E.64 desc[UR44][R10.64], R8 ;  /* 0x000000080a008985 */ /* 0x0041e8000c101b2c */
[----:B0-----:R-:W2:Y:S01]  /*2ea60*/  @!P1 LDL.64 R8, [R1+0x390] ;  /* 0x0003900001089983 */ /* 0x001ea20000100a00 */
[----:B------:R-:W-:-:S02]  /*2ea70*/  ISETP.GE.AND P0, PT, R32, UR4, PT ;  /* 0x0000000420007c0c */ /* 0x000fc4000bf06270 */
[----:B------:R-:W-:-:S04]  /*2ea80*/  @!P1 LEA R10, P2, R34, R6, 0x2 ;  /* 0x00000006220a9211 */ /* 0x000fc800078410ff */
[----:B------:R-:W-:Y:S02]  /*2ea90*/  @!P1 LEA.HI.X R11, R34, R5, R35, 0x2, P2 ;  /* 0x00000005220b9211 */ /* 0x000fe400010f1423 */
[----:B------:R-:W4:Y:S04]  /*2eaa0*/  LDL R35, [R1+0x4c0] ;  /* 0x0004c00001237983 */ /* 0x000f280000100800 */
        /* <DEDUP_REMOVED lines=10> */
[----:B-----5:R-:W-:-:S02]  /*2eb50*/  ISETP.GE.AND P0, PT, R13, UR4, PT ;  /* 0x000000040d007c0c */ /* 0x020fc4000bf06270 */
[----:B------:R-:W-:-:S04]  /*2eb60*/  @!P1 LEA R10, P2, R12, R6, 0x2 ;  /* 0x000000060c0a9211 */ /* 0x000fc800078410ff */
[----:B------:R-:W-:Y:S02]  /*2eb70*/  @!P1 LEA.HI.X R11, R12, R5, R14, 0x2, P2 ;  /* 0x000000050c0b9211 */ /* 0x000fe400010f140e */
[----:B------:R-:W5:Y:S04]  /*2eb80*/  LDL R14, [R1+0x490] ;  /* 0x00049000010e7983 */ /* 0x000f680000100800 */
[----:B------:R-:W5:Y:S04]  /*2eb90*/  LDL R12, [R1+0x48c] ;  /* 0x00048c00010c7983 */ /* 0x000f680000100800 */
[----:B--2---:R0:W-:Y:S04]  /*2eba0*/  @!P1 ST.E.64 desc[UR44][R10.64], R8 ;  /* 0x000000080a009985 */ /* 0x0041e8000c101b2c */
[----:B0-----:R-:W2:Y:S01]  /*2ebb0*/  @!P0 LDL.64 R8, [R1+0x3c0] ;  /* 0x0003c00001088983 */ /* 0x001ea20000100a00 */
[----:B------:R-:W-:-:S02]  /*2ebc0*/  ISETP.GE.AND P1, PT, R229, UR4, PT ;  /* 0x00000004e5007c0c */ /* 0x000fc4000bf26270 */
[----:B------:R-:W-:-:S04]  /*2ebd0*/  @!P0 LEA R10, P2, R13, R6, 0x2 ;  /* 0x000000060d0a8211 */ /* 0x000fc800078410ff */
[----:B---3--:R-:W-:Y:S02]  /*2ebe0*/  @!P0 LEA.HI.X R11, R13, R5, R15, 0x2, P2 ;  /* 0x000000050d0b8211 */ /* 0x008fe400010f140f */
[----:B------:R-:W3:Y:S04]  /*2ebf0*/  LDL R15, [R1+0x4b0] ;  /* 0x0004b000010f7983 */ /* 0x000ee80000100800 */
[----:B------:R-:W3:Y:S04]  /*2ec00*/  LDL R13, [R1+0x4ac] ;  /* 0x0004ac00010d7983 */ /* 0x000ee80000100800 */
[----:B--2---:R0:W-:Y:S04]  /*2ec10*/  @!P0 ST.E.64 desc[UR44][R10.64], R8 ;  /* 0x000000080a008985 */ /* 0x0041e8000c101b2c */
[----:B0-----:R-:W2:Y:S01]  /*2ec20*/  @!P1 LDL.64 R8, [R1+0x3d0] ;  /* 0x0003d00001089983 */ /* 0x001ea20000100a00 */
[----:B------:R-:W-:-:S02]  /*2ec30*/  ISETP.GE.AND P0, PT, R228, UR4, PT ;  /* 0x00000004e4007c0c */ /* 0x000fc4000bf06270 */
[----:B------:R-:W-:-:S04]  /*2ec40*/  @!P1 LEA R10, P2, R229, R6, 0x2 ;  /* 0x00000006e50a9211 */ /* 0x000fc800078410ff */
[----:B----4-:R-:W-:-:S05]  /*2ec50*/  @!P1 LEA.HI.X R11, R229, R5, R36, 0x2, P2 ;  /* 0x00000005e50b9211 */ /* 0x010fca00010f1424 */
[----:B--2---:R0:W-:Y:S04]  /*2ec60*/  @!P1 ST.E.64 desc[UR44][R10.64], R8 ;  /* 0x000000080a009985 */ /* 0x0041e8000c101b2c */
[----:B0-----:R-:W2:Y:S01]  /*2ec70*/  @!P0 LDL.64 R8, [R1+0x3e0] ;  /* 0x0003e00001088983 */ /* 0x001ea20000100a00 */
        /* <DEDUP_REMOVED lines=15> */
[----:B-----5:R-:W-:Y:S02]  /*2ed70*/  ISETP.GE.AND P0, PT, R14, UR4, PT ;  /* 0x000000040e007c0c */ /* 0x020fe4000bf06270 */
[----:B------:R-:W-:-:S04]  /*2ed80*/  @!P1 LEA R10, P2, R225, R6, 0x2 ;  /* 0x00000006e10a9211 */ /* 0x000fc800078410ff */
[----:B------:R-:W-:-:S05]  /*2ed90*/  @!P1 LEA.HI.X R11, R225, R5, R32, 0x2, P2 ;  /* 0x00000005e10b9211 */ /* 0x000fca00010f1420 */
[----:B--2---:R0:W-:Y:S04]  /*2eda0*/  @!P1 ST.E.64 desc[UR44][R10.64], R8 ;  /* 0x000000080a009985 */ /* 0x0041e8000c101b2c */
[----:B0-----:R-:W2:Y:S01]  /*2edb0*/  @!P0 LDL.64 R8, [R1+0x420] ;  /* 0x0004200001088983 */ /* 0x001ea20000100a00 */
[----:B------:R-:W-:Y:S02]  /*2edc0*/  ISETP.GE.AND P1, PT, R12, UR4, PT ;  /* 0x000000040c007c0c */ /* 0x000fe4000bf26270 */
[----:B------:R-:W-:-:S04]  /*2edd0*/  @!P0 LEA R10, P2, R14, R6, 0x2 ;  /* 0x000000060e0a8211 */ /* 0x000fc800078410ff */
[----:B---3--:R-:W-:-:S05]  /*2ede0*/  @!P0 LEA.HI.X R11, R14, R5, R15, 0x2, P2 ;  /* 0x000000050e0b8211 */ /* 0x008fca00010f140f */
[----:B--2---:R0:W-:Y:S04]  /*2edf0*/  @!P0 ST.E.64 desc[UR44][R10.64], R8 ;  /* 0x000000080a008985 */ /* 0x0041e8000c101b2c */
[----:B0-----:R-:W2:Y:S01]  /*2ee00*/  @!P1 LDL.64 R8, [R1+0x430] ;  /* 0x0004300001089983 */ /* 0x001ea20000100a00 */
[----:B------:R-:W-:-:S04]  /*2ee10*/  @!P1 LEA R10, P0, R12, R6, 0x2 ;  /* 0x000000060c0a9211 */ /* 0x000fc800078010ff */
[----:B------:R-:W-:-:S05]  /*2ee20*/  @!P1 LEA.HI.X R11, R12, R5, R13, 0x2, P0 ;  /* 0x000000050c0b9211 */ /* 0x000fca00000f140d */
[----:B--2---:R4:W-:Y:S04]  /*2ee30*/  @!P1 ST.E.64 desc[UR44][R10.64], R8 ;  /* 0x000000080a009985 */ /* 0x0049e8000c101b2c */
.L_x_4068:
[----:B------:R-:W-:Y:S05]  /*2ee40*/  BSYNC B1 ;  /* 0x0000000000017941 */ /* 0x000fea0003800000 */
.L_x_4067:
[----:B------:R-:W-:-:S03]  /*2ee50*/  UMOV UR4, 0xffffffff ;  /* 0xffffffff00047882 */ /* 0x000fc60000000000 */
[----:B------:R-:W-:Y:S05]  /*2ee60*/  BRA.DIV UR4, `(.L_x_4069) ;  /* 0x000000c2046c7947 */ /* 0x000fea000b800000 */
[----:B------:R0:W0:Y:S04]  /*2ee70*/  SHFL.IDX PT, R32, R4, 0x1, 0x1c1f ;  /* 0x003c1f0004207f89 */ /* 0x00002800000e0000 */
[----:B------:R0:W0:Y:S02]  /*2ee80*/  SHFL.IDX PT, R14, R3, 0x1, 0x1c1f ;  /* 0x003c1f00030e7f89 */ /* 0x00002400000e0000 */
.L_x_4308:
[----:B------:R-:W-:-:S13]  /*2ee90*/  ISETP.GE.AND P0, PT, R7, R0, PT ;  /* 0x000000000700720c */ /* 0x000fda0003f06270 */
[----:B------:R-:W-:Y:S05]  /*2eea0*/  @P0 BRA `(.L_x_4065) ;  /* 0x0000001c00340947 */ /* 0x000fea0003800000 */
[----:B------:R-:W5:Y:S01]  /*2eeb0*/  LDC R0, c[0x0][0xbc8] ;  /* 0x0002f200ff007b82 */ /* 0x000f620000000800 */
[----:B------:R-:W4:Y:S04]  /*2eec0*/  LDL R67, [R1+0x488] ;  /* 0x0004880001437983 */ /* 0x000f280000100800 */
[----:B------:R-:W4:Y:S04]  /*2eed0*/  LDL R65, [R1+0x484] ;  /* 0x0004840001417983 */ /* 0x000f280000100800 */
[----:B------:R-:W4:Y:S04]  /*2eee0*/  LDL R68, [R1+0x50c] ;  /* 0x00050c0001447983 */ /* 0x000f280000100800 */
[----:B------:R-:W4:Y:S04]  /*2eef0*/  LDL R63, [R1+0x480] ;  /* 0x00048000013f7983 */ /* 0x000f280000100800 */
[----:B------:R-:W4:Y:S04]  /*2ef00*/  LDL R61, [R1+0x508] ;  /* 0x00050800013d7983 */ /* 0x000f280000100800 */
[----:B------:R-:W4:Y:S01]  /*2ef10*/  LDL R59, [R1+0x504] ;  /* 0x00050400013b7983 */ /* 0x000f220000100800 */
[----:B-----5:R-:W-:-:S03]  /*2ef20*/  ISETP.GE.AND P0, PT, R205, R0, PT ;  /* 0x00000000cd00720c */ /* 0x020fc60003f06270 */
[----:B------:R-:W5:Y:S04]  /*2ef30*/  LDL R66, [R1+0x47c] ;  /* 0x00047c0001427983 */ /* 0x000f680000100800 */
[----:B------:R-:W5:Y:S04]  /*2ef40*/  LDL R57, [R1+0x500] ;  /* 0x0005000001397983 */ /* 0x000f680000100800 */
[----:B------:R-:W5:Y:S04]  /*2ef50*/  LDL R64, [R1+0x478] ;  /* 0x0004780001407983 */ /* 0x000f680000100800 */
[----:B---3--:R-:W3:Y:S01]  /*2ef60*/  @!P0 LDL.64 R6, [R1+0x248] ;  /* 0x0002480001068983 */ /* 0x008ee20000100a00 */
[----:B------:R-:W-:Y:S01]  /*2ef70*/  ISETP.GE.AND P1, PT, R16, R0, PT ;  /* 0x000000001000720c */ /* 0x000fe20003f26270 */
[----:B01----:R-:W-:-:S02]  /*2ef80*/  @!P0 IMAD.MOV.U32 R4, RZ, RZ, R14 ;  /* 0x000000ffff048224 */ /* 0x003fc400078e000e */
[----:B--2---:R-:W-:Y:S01]  /*2ef90*/  @!P0 IMAD.MOV.U32 R5, RZ, RZ, R32 ;  /* 0x000000ffff058224 */ /* 0x004fe200078e0020 */
[----:B------:R-:W2:Y:S01]  /*2efa0*/  LDL R55, [R1+0x4fc] ;  /* 0x0004fc0001377983 */ /* 0x000ea20000100800 */
[----:B------:R-:W-:Y:S01]  /*2efb0*/  @!P0 IMAD.WIDE R4, R205, 0x4, R4 ;  /* 0x00000004cd048825 */ /* 0x000fe200078e0204 */
[----:B------:R-:W-:Y:S02]  /*2efc0*/  ISETP.GE.AND P2, PT, R17, R0, PT ;  /* 0x000000001100720c */ /* 0x000fe40003f46270 */
        /* <DEDUP_REMOVED lines=28> */
[----:B---3--:R0:W-:Y:S04]  /*2f190*/  @!P0 ST.E.64 desc[UR44][R4.64], R6 ;  /* 0x0000000604008985 */ /* 0x0081e8000c101b2c */
[----:B0-----:R-:W3:Y:S01]  /*2f1a0*/  @!P1 LDL.64 R4, [R1+0x258] ;  /* 0x0002580001049983 */ /* 0x001ee20000100a00 */
[----:B------:R-:W-:-:S04]  /*2f1b0*/  @!P1 LEA R6, P0, R16, R14, 0x2 ;  /* 0x0000000e10069211 */ /* 0x000fc800078010ff */
[----:B------:R-:W-:Y:S02]  /*2f1c0*/  @!P1 LEA.HI.X R7, R16, R32, R26, 0x2, P0 ;  /* 0x0000002010079211 */ /* 0x000fe400000f141a */
[----:B----4-:R-:W-:-:S03]  /*2f1d0*/  @!P2 LEA R10, P0, R17, R14, 0x2 ;  /* 0x0000000e110aa211 */ /* 0x010fc600078010ff */
[----:B---3--:R0:W-:Y:S04]  /*2f1e0*/  @!P1 ST.E.64 desc[UR44][R6.64], R4 ;  /* 0x0000000406009985 */ /* 0x0081e8000c101b2c */
[----:B------:R-:W3:Y:S01]  /*2f1f0*/  @!P2 LDL.64 R8, [R1+0x268] ;  /* 0x000268000108a983 */ /* 0x000ee20000100a00 */
[----:B------:R-:W-:Y:S02]  /*2f200*/  ISETP.GE.AND P1, PT, R20, R0, PT ;  /* 0x000000001400720c */ /* 0x000fe40003f26270 */
[----:B------:R-:W-:-:S05]  /*2f210*/  @!P2 LEA.HI.X R11, R17, R32, R28, 0x2, P0 ;  /* 0x00000020110ba211 */ /* 0x000fca00000f141c */
[----:B---3--:R1:W-:Y:S06]  /*2f220*/  @!P2 ST.E.64 desc[UR44][R10.64], R8 ;  /* 0x000000080a00a985 */ /* 0x0083ec000c101b2c */
[----:B------:R-:W3:Y:S01]  /*2f230*/  @!P1 LDL.64 R12, [R1+0x278] ;  /* 0x00027800010c9983 */ /* 0x000ee20000100a00 */
[----:B------:R-:W-:Y:S02]  /*2f240*/  ISETP.GE.AND P2, PT, R21, R0, PT ;  /* 0x000000001500720c */ /* 0x000fe40003f46270 */
[----:B------:R-:W-:-:S04]  /*2f250*/  @!P1 LEA R16, P0, R20, R14, 0x2 ;  /* 0x0000000e14109211 */ /* 0x000fc800078010ff */
[----:B------:R-:W-:-:S05]  /*2f260*/  @!P1 LEA.HI.X R17, R20, R32, R29, 0x2, P0 ;  /* 0x0000002014119211 */ /* 0x000fca00000f141d */
[----:B---3--:R3:W-:Y:S04]  /*2f270*/  @!P1 ST.E.64 desc[UR44][R16.64], R12 ;  /* 0x0000000c10009985 */ /* 0x0087e8000c101b2c */
[----:B0-----:R-:W4:Y:S01]  /*2f280*/  @!P2 LDL.64 R4, [R1+0x288] ;  /* 0x000288000104a983 */ /* 0x001f220000100a00 */
[----:B------:R-:W-:Y:S02]  /*2f290*/  ISETP.GE.AND P1, PT, R24, R0, PT ;  /* 0x000000001800720c */ /* 0x000fe40003f26270 */
[----:B------:R-:W-:-:S04]  /*2f2a0*/  @!P2 LEA R20, P0, R21, R14, 0x2 ;  /* 0x0000000e1514a211 */ /* 0x000fc800078010ff */
[----:B------:R-:W-:-:S05]  /*2f2b0*/  @!P2 LEA.HI.X R21, R21, R32, R30, 0x2, P0 ;  /* 0x000000201515a211 */ /* 0x000fca00000f141e */
[----:B----4-:R0:W-:Y:S04]  /*2f2c0*/  @!P2 ST.E.64 desc[UR44][R20.64], R4 ;  /* 0x000000041400a985 */ /* 0x0101e8000c101b2c */
[----:B------:R-:W4:Y:S01]  /*2f2d0*/  @!P1 LDL.64 R6, [R1+0x298] ;  /* 0x0002980001069983 */ /* 0x000f220000100a00 */
[----:B------:R-:W-:Y:S02]  /*2f2e0*/  ISETP.GE.AND P2, PT, R223, R0, PT ;  /* 0x00000000df00720c */ /* 0x000fe40003f46270 */
[----:B-1----:R-:W-:-:S04]  /*2f2f0*/  @!P1 LEA R10, P0, R24, R14, 0x2 ;  /* 0x0000000e180a9211 */ /* 0x002fc800078010ff */
[----:B------:R-:W-:-:S05]  /*2f300*/  @!P1 LEA.HI.X R11, R24, R32, R31, 0x2, P0 ;  /* 0x00000020180b9211 */ /* 0x000fca00000f141f */
[----:B----4-:R1:W-:Y:S04]  /*2f310*/  @!P1 ST.E.64 desc[UR44][R10.64], R6 ;  /* 0x000000060a009985 */ /* 0x0103e8000c101b2c */
[----:B------:R-:W4:Y:S01]  /*2f320*/  @!P2 LDL.64 R8, [R1+0x2a8] ;  /* 0x0002a8000108a983 */ /* 0x000f220000100a00 */
[----:B------:R-:W-:Y:S02]  /*2f330*/  ISETP.GE.AND P1, PT, R67, R0, PT ;  /* 0x000000004300720c */ /* 0x000fe40003f26270 */
[----:B---3--:R-:W-:-:S04]  /*2f340*/  @!P2 LEA R12, P0, R223, R14, 0x2 ;  /* 0x0000000edf0ca211 */ /* 0x008fc800078010ff */
[----:B------:R-:W-:-:S05]  /*2f350*/  @!P2 LEA.HI.X R13, R223, R32, R25, 0x2, P0 ;  /* 0x00000020df0da211 */ /* 0x000fca00000f1419 */
[----:B----4-:R3:W-:Y:S04]  /*2f360*/  @!P2 ST.E.64 desc[UR44][R12.64], R8 ;  /* 0x000000080c00a985 */ /* 0x0107e8000c101b2c */
[----:B0-----:R-:W4:Y:S01]  /*2f370*/  @!P1 LDL.64 R4, [R1+0x2b8] ;  /* 0x0002b80001049983 */ /* 0x001f220000100a00 */
[----:B------:R-:W-:Y:S02]  /*2f380*/  ISETP.GE.AND P2, PT, R65, R0, PT ;  /* 0x000000004100720c */ /* 0x000fe40003f46270 */
[----:B------:R-:W-:-:S04]  /*2f390*/  @!P1 LEA R16, P0, R67, R14, 0x2 ;  /* 0x0000000e43109211 */ /* 0x000fc800078010ff */
[----:B------:R-:W-:Y:S01]  /*2f3a0*/  @!P1 LEA.HI.X R17, R67, R32, R68, 0x2, P0 ;  /* 0x0000002043119211 */ /* 0x000fe200000f1444 */
[----:B------:R-:W-:-:S04]  /*2f3b0*/  IMAD.MOV.U32 R67, RZ, RZ, R61 ;  /* 0x000000ffff437224 */ /* 0x000fc800078e003d */
[----:B----4-:R0:W-:Y:S04]  /*2f3c0*/  @!P1 ST.E.64 desc[UR44][R16.64], R4 ;  /* 0x0000000410009985 */ /* 0x0101e8000c101b2c */
[----:B-1----:R-:W4:Y:S01]  /*2f3d0*/  @!P2 LDL.64 R6, [R1+0x2c8] ;  /* 0x0002c8000106a983 */ /* 0x002f220000100a00 */
[----:B------:R-:W-:Y:S02]  /*2f3e0*/  ISETP.GE.AND P1, PT, R63, R0, PT ;  /* 0x000000003f00720c */ /* 0x000fe40003f26270 */
[----:B------:R-:W-:-:S04]  /*2f3f0*/  @!P2 LEA R10, P0, R65, R14, 0x2 ;  /* 0x0000000e410aa211 */ /* 0x000fc800078010ff */
[----:B------:R-:W-:Y:S02]  /*2f400*/  @!P2 LEA.HI.X R11, R65, R32, R67, 0x2, P0 ;  /* 0x00000020410ba211 */ /* 0x000fe400000f1443 */
[----:B------:R-:W-:-:S03]  /*2f410*/  MOV R61, R59 ;  /* 0x0000003b003d7202 */ /* 0x000fc60000000f00 */
[----:B----4-:R1:W-:Y:S04]  /*2f420*/  @!P2 ST.E.64 desc[UR44][R10.64], R6 ;  /* 0x000000060a00a985 */ /* 0x0103e8000c101b2c */
[----:B---3--:R-:W3:Y:S01]  /*2f430*/  @!P1 LDL.64 R8, [R1+0x2d8] ;  /* 0x0002d80001089983 */ /* 0x008ee20000100a00 */
[----:B-----5:R-:W-:Y:S01]  /*2f440*/  ISETP.GE.AND P2, PT, R66, R0, PT ;  /* 0x000000004200720c */ /* 0x020fe20003f46270 */
[----:B------:R-:W-:Y:S01]  /*2f450*/  IMAD.MOV.U32 R65, RZ, RZ, R61 ;  /* 0x000000ffff417224 */ /* 0x000fe200078e003d */
[----:B------:R-:W-:-:S04]  /*2f460*/  @!P1 LEA R12, P0, R63, R14, 0x2 ;  /* 0x0000000e3f0c9211 */ /* 0x000fc800078010ff */
[----:B------:R-:W-:Y:S01]  /*2f470*/  @!P1 LEA.HI.X R13, R63, R32, R65, 0x2, P0 ;  /* 0x000000203f0d9211 */ /* 0x000fe200000f1441 */
[----:B------:R-:W-:-:S04]  /*2f480*/  IMAD.MOV.U32 R59, RZ, RZ, R57 ;  /* 0x000000ffff3b7224 */ /* 0x000fc800078e0039 */
[----:B------:R-:W-:Y:S01]  /*2f490*/  IMAD.MOV.U32 R61, RZ, RZ, R59 ;  /* 0x000000ffff3d7224 */ /* 0x000fe200078e003b */
[----:B---3--:R3:W-:Y:S04]  /*2f4a0*/  @!P1 ST.E.64 desc[UR44][R12.64], R8 ;  /* 0x000000080c009985 */ /* 0x0087e8000c101b2c */
[----:B0-----:R-:W4:Y:S01]  /*2f4b0*/  @!P2 LDL.64 R4, [R1+0x2e8] ;  /* 0x0002e8000104a983 */ /* 0x001f220000100a00 */
[----:B------:R-:W-:Y:S01]  /*2f4c0*/  ISETP.GE.AND P1, PT, R64, R0, PT ;  /* 0x000000004000720c */ /* 0x000fe20003f26270 */
[----:B------:R-:W-:Y:S01]  /*2f4d0*/  IMAD.MOV.U32 R67, RZ, RZ, R61 ;  /* 0x000000ffff437224 */ /* 0x000fe200078e003d */
[----:B------:R-:W-:-:S04]  /*2f4e0*/  @!P2 LEA R16, P0, R66, R14, 0x2 ;  /* 0x0000000e4210a211 */ /* 0x000fc800078010ff */
[----:B------:R-:W-:Y:S01]  /*2f4f0*/  @!P2 LEA.HI.X R17, R66, R32, R67, 0x2, P0 ;  /* 0x000000204211a211 */ /* 0x000fe200000f1443 */
[----:B--2---:R-:W-:-:S04]  /*2f500*/  IMAD.MOV.U32 R57, RZ, RZ, R55 ;  /* 0x000000ffff397224 */ /* 0x004fc800078e0037 */
[----:B------:R-:W-:Y:S01]  /*2f510*/  IMAD.MOV.U32 R59, RZ, RZ, R57 ;  /* 0x000000ffff3b7224 */ /* 0x000fe200078e0039 */
[----:B----4-:R0:W-:Y:S04]  /*2f520*/  @!P2 ST.E.64 desc[UR44][R16.64], R4 ;  /* 0x000000041000a985 */ /* 0x0101e8000c101b2c */
[----:B-1----:R-:W2:Y:S01]  /*2f530*/  @!P1 LDL.64 R6, [R1+0x2f8] ;  /* 0x0002f80001069983 */ /* 0x002ea20000100a00 */
[----:B------:R-:W-:Y:S01]  /*2f540*/  ISETP.GE.AND P2, PT, R62, R0, PT ;  /* 0x000000003e00720c */ /* 0x000fe20003f46270 */
[----:B------:R-:W-:Y:S01]  /*2f550*/  IMAD.MOV.U32 R65, RZ, RZ, R59 ;  /* 0x000000ffff417224 */ /* 0x000fe200078e003b */
[C---:B------:R-:W-:Y:S01]  /*2f560*/  @!P1 LEA R10, P0, R64.reuse, R14, 0x2 ;  /* 0x0000000e400a9211 */ /* 0x040fe200078010ff */
[----:B------:R-:W-:Y:S01]  /*2f570*/  IMAD.MOV.U32 R55, RZ, RZ, R52 ;  /* 0x000000ffff377224 */ /* 0x000fe200078e0034 */
[----:B------:R-:W4:Y:S02]  /*2f580*/  LDL R59, [R1+0x4f0] ;  /* 0x0004f000013b7983 */ /* 0x000f240000100800 */
[----:B------:R-:W-:Y:S01]  /*2f590*/  @!P1 LEA.HI.X R11, R64, R32, R65, 0x2, P0 ;  /* 0x00000020400b9211 */ /* 0x000fe200000f1441 */
[----:B------:R-:W-:-:S04]  /*2f5a0*/  IMAD.MOV.U32 R57, RZ, RZ, R55 ;  /* 0x000000ffff397224 */ /* 0x000fc800078e0037 */
[----:B--2---:R1:W-:Y:S04]  /*2f5b0*/  @!P1 ST.E.64 desc[UR44][R10.64], R6 ;  /* 0x000000060a009985 */ /* 0x0043e8000c101b2c */
[----:B---3--:R-:W2:Y:S01]  /*2f5c0*/  @!P2 LDL.64 R8, [R1+0x308] ;  /* 0x000308000108a983 */ /* 0x008ea20000100a00 */
[----:B------:R-:W-:Y:S01]  /*2f5d0*/  ISETP.GE.AND P1, PT, R60, R0, PT ;  /* 0x000000003c00720c */ /* 0x000fe20003f26270 */
[----:B------:R-:W-:Y:S01]  /*2f5e0*/  IMAD.MOV.U32 R63, RZ, RZ, R57 ;  /* 0x000000ffff3f7224 */ /* 0x000fe200078e0039 */
[----:B------:R-:W-:-:S04]  /*2f5f0*/  @!P2 LEA R12, P0, R62, R14, 0x2 ;  /* 0x0000000e3e0ca211 */ /* 0x000fc800078010ff */
[----:B------:R-:W-:Y:S01]  /*2f600*/  @!P2 LEA.HI.X R13, R62, R32, R63, 0x2, P0 ;  /* 0x000000203e0da211 */ /* 0x000fe200000f143f */
[----:B------:R-:W-:-:S04]  /*2f610*/  IMAD.MOV.U32 R52, RZ, RZ, R51 ;  /* 0x000000ffff347224 */ /* 0x000fc800078e0033 */
[----:B------:R-:W-:Y:S01]  /*2f620*/  IMAD.MOV.U32 R55, RZ, RZ, R52 ;  /* 0x000000ffff377224 */ /* 0x000fe200078e0034 */
[----:B--2---:R2:W-:Y:S04]  /*2f630*/  @!P2 ST.E.64 desc[UR44][R12.64], R8 ;  /* 0x000000080c00a985 */ /* 0x0045e8000c101b2c */
[----:B0-----:R-:W3:Y:S01]  /*2f640*/  @!P1 LDL.64 R4, [R1+0x318] ;  /* 0x0003180001049983 */ /* 0x001ee20000100a00 */
[----:B------:R-:W-:Y:S01]  /*2f650*/  ISETP.GE.AND P2, PT, R58, R0, PT ;  /* 0x000000003a00720c */ /* 0x000fe20003f46270 */
[----:B------:R-:W-:Y:S01]  /*2f660*/  IMAD.MOV.U32 R61, RZ, RZ, R55 ;  /* 0x000000ffff3d7224 */ /* 0x000fe200078e0037 */
[C---:B------:R-:W-:Y:S01]  /*2f670*/  @!P1 LEA R16, P0, R60.reuse, R14, 0x2 ;  /* 0x0000000e3c109211 */ /* 0x040fe200078010ff */
[----:B------:R-:W-:Y:S01]  /*2f680*/  IMAD.MOV.U32 R51, RZ, RZ, R46 ;  /* 0x000000ffff337224 */ /* 0x000fe200078e002e */
[----:B------:R-:W5:Y:S02]  /*2f690*/  LDL R55, [R1+0x4e8] ;  /* 0x0004e80001377983 */ /* 0x000f640000100800 */
[----:B------:R-:W-:-:S05]  /*2f6a0*/  @!P1 LEA.HI.X R17, R60, R32, R61, 0x2, P0 ;  /* 0x000000203c119211 */ /* 0x000fca00000f143d */
[----:B---3--:R0:W-:Y:S04]  /*2f6b0*/  @!P1 ST.E.64 desc[UR44][R16.64], R4 ;  /* 0x0000000410009985 */ /* 0x0081e8000c101b2c */
[----:B-1----:R-:W3:Y:S01]  /*2f6c0*/  @!P2 LDL.64 R6, [R1+0x328] ;  /* 0x000328000106a983 */ /* 0x002ee20000100a00 */
[----:B------:R-:W-:Y:S02]  /*2f6d0*/  ISETP.GE.AND P1, PT, R56, R0, PT ;  /* 0x000000003800720c */ /* 0x000fe40003f26270 */
[----:B------:R-:W-:-:S04]  /*2f6e0*/  @!P2 LEA R10, P0, R58, R14, 0x2 ;  /* 0x0000000e3a0aa211 */ /* 0x000fc800078010ff */
[----:B----4-:R-:W-:Y:S01]  /*2f6f0*/  @!P2 LEA.HI.X R11, R58, R32, R59, 0x2, P0 ;  /* 0x000000203a0ba211 */ /* 0x010fe200000f143b */
[----:B------:R-:W-:-:S04]  /*2f700*/  IMAD.MOV.U32 R52, RZ, RZ, R51 ;  /* 0x000000ffff347224 */ /* 0x000fc800078e0033 */
[----:B---3--:R1:W-:Y:S04]  /*2f710*/  @!P2 ST.E.64 desc[UR44][R10.64], R6 ;  /* 0x000000060a00a985 */ /* 0x0083e8000c101b2c */
[----:B--2---:R-:W2:Y:S01]  /*2f720*/  @!P1 LDL.64 R8, [R1+0x338] ;  /* 0x0003380001089983 */ /* 0x004ea20000100a00 */
[----:B------:R-:W-:Y:S01]  /*2f730*/  ISETP.GE.AND P2, PT, R54, R0, PT ;  /* 0x000000003600720c */ /* 0x000fe20003f46270 */
[----:B------:R-:W-:Y:S01]  /*2f740*/  IMAD.MOV.U32 R57, RZ, RZ, R52 ;  /* 0x000000ffff397224 */ /* 0x000fe200078e0034 */
[----:B------:R-:W-:-:S04]  /*2f750*/  @!P1 LEA R12, P0, R56, R14, 0x2 ;  /* 0x0000000e380c9211 */ /* 0x000fc800078010ff */
[----:B------:R-:W-:Y:S01]  /*2f760*/  @!P1 LEA.HI.X R13, R56, R32, R57, 0x2, P0 ;  /* 0x00000020380d9211 */ /* 0x000fe200000f1439 */
[----:B------:R-:W-:-:S04]  /*2f770*/  IMAD.MOV.U32 R52, RZ, RZ, R45 ;  /* 0x000000ffff347224 */ /* 0x000fc800078e002d */
[----:B--2---:R2:W-:Y:S04]  /*2f780*/  @!P1 ST.E.64 desc[UR44][R12.64], R8 ;  /* 0x000000080c009985 */ /* 0x0045e8000c101b2c */
[----:B0-----:R-:W3:Y:S01]  /*2f790*/  @!P2 LDL.64 R4, [R1+0x348] ;  /* 0x000348000104a983 */ /* 0x001ee20000100a00 */
[----:B------:R-:W-:Y:S02]  /*2f7a0*/  ISETP.GE.AND P1, PT, R52, R0, PT ;  /* 0x000000003400720c */ /* 0x000fe40003f26270 */
[----:B------:R-:W-:-:S04]  /*2f7b0*/  @!P2 LEA R16, P0, R54, R14, 0x2 ;  /* 0x0000000e3610a211 */ /* 0x000fc800078010ff */
[----:B-----5:R-:W-:Y:S01]  /*2f7c0*/  @!P2 LEA.HI.X R17, R54, R32, R55, 0x2, P0 ;  /* 0x000000203611a211 */ /* 0x020fe200000f1437 */
[----:B------:R-:W-:Y:S02]  /*2f7d0*/  IMAD.MOV.U32 R46, RZ, RZ, R41 ;  /* 0x000000ffff2e7224 */ /* 0x000fe400078e0029 */
[----:B------:R-:W4:Y:S04]  /*2f7e0*/  LDL R41, [R1+0x4e0] ;  /* 0x0004e00001297983 */ /* 0x000f280000100800 */
[----:B---3--:R0:W-:Y:S04]  /*2f7f0*/  @!P2 ST.E.64 desc[UR44][R16.64], R4 ;  /* 0x000000041000a985 */ /* 0x0081e8000c101b2c */
[----:B-1----:R-:W3:Y:S01]  /*2f800*/  @!P1 LDL.64 R6, [R1+0x358] ;  /* 0x0003580001069983 */ /* 0x002ee20000100a00 */
[----:B------:R-:W-:-:S02]  /*2f810*/  ISETP.GE.AND P2, PT, R50, R0, PT ;  /* 0x000000003200720c */ /* 0x000fc40003f46270 */
[----:B------:R-:W-:-:S04]  /*2f820*/  @!P1 LEA R10, P0, R52, R14, 0x2 ;  /* 0x0000000e340a9211 */ /* 0x000fc800078010ff */
[----:B------:R-:W-:Y:S01]  /*2f830*/  @!P1 LEA.HI.X R11, R52, R32, R53, 0x2, P0 ;  /* 0x00000020340b9211 */ /* 0x000fe200000f1435 */
[----:B----4-:R-:W-:-:S04]  /*2f840*/  IMAD.MOV.U32 R51, RZ, RZ, R41 ;  /* 0x000000ffff337224 */ /* 0x010fc800078e0029 */
        /* <DEDUP_REMOVED lines=9> */
[----:B------:R-:W-:Y:S01]  /*2f8e0*/  @!P1 LEA.HI.X R17, R48, R32, R49, 0x2, P0 ;  /* 0x0000002030119211 */ /* 0x000fe200000f1431 */
[----:B------:R-:W-:Y:S02]  /*2f8f0*/  IMAD.MOV.U32 R45, RZ, RZ, R42 ;  /* 0x000000ffff2d7224 */ /* 0x000fe400078e002a */
[----:B------:R-:W4:Y:S04]  /*2f900*/  LDL R42, [R1+0x44c] ;  /* 0x00044c00012a7983 */ /* 0x000f280000100800 */
[----:B---3--:R0:W-:Y:S04]  /*2f910*/  @!P1 ST.E.64 desc[UR44][R16.64], R4 ;  /* 0x0000000410009985 */ /* 0x0081e8000c101b2c */
[----:B-1----:R-:W3:Y:S01]  /*2f920*/  @!P2 LDL.64 R6, [R1+0x388] ;  /* 0x000388000106a983 */ /* 0x002ee20000100a00 */
[----:B------:R-:W-:-:S02]  /*2f930*/  ISETP.GE.AND P1, PT, R44, R0, PT ;  /* 0x000000002c00720c */ /* 0x000fc40003f26270 */
[----:B------:R-:W-:-:S04]  /*2f940*/  @!P2 LEA R10, P0, R46, R14, 0x2 ;  /* 0x0000000e2e0aa211 */ /* 0x000fc800078010ff */
[----:B------:R-:W-:-:S05]  /*2f950*/  @!P2 LEA.HI.X R11, R46, R32, R47, 0x2, P0 ;  /* 0x000000202e0ba211 */ /* 0x000fca00000f142f */
[----:B---3--:R1:W-:Y:S04]  /*2f960*/  @!P2 ST.E.64 desc[UR44][R10.64], R6 ;  /* 0x000000060a00a985 */ /* 0x0083e8000c101b2c */
[----:B--2---:R-:W2:Y:S01]  /*2f970*/  @!P1 LDL.64 R8, [R1+0x398] ;  /* 0x0003980001089983 */ /* 0x004ea20000100a00 */
[----:B----4-:R-:W-:Y:S02]  /*2f980*/  ISETP.GE.AND P2, PT, R42, R0, PT ;  /* 0x000000002a00720c */ /* 0x010fe40003f46270 */
        /* <DEDUP_REMOVED lines=16> */
[----:B------:R-:W-:Y:S02]  /*2fa90*/  ISETP.GE.AND P1, PT, R229, R0, PT ;  /* 0x00000000e500720c */ /* 0x000fe40003f26270 */
[----:B------:R-:W-:-:S04]  /*2faa0*/  @!P2 LEA R12, P0, R38, R14, 0x2 ;  /* 0x0000000e260ca211 */ /* 0x000fc800078010ff */
[----:B----4-:R-:W-:-:S05]  /*2fab0*/  @!P2 LEA.HI.X R13, R38, R32, R39, 0x2, P0 ;  /* 0x00000020260da211 */ /* 0x010fca00000f1427 */
        /* <DEDUP_REMOVED lines=19> */
[----:B------:R-:W-:-:S07]  /*2fbf0*/  @!P2 LEA.HI.X R17, R226, R32, R34, 0x2, P0 ;  /* 0x00000020e211a211 */ /* 0x000fce00000f1422 */
[C---:B-1----:R-:W-:Y:S01]  /*2fc00*/  @!P1 LEA R10, P0, R225.reuse, R14, 0x2 ;  /* 0x0000000ee10a9211 */ /* 0x042fe200078010ff */
[----:B---3--:R2:W-:Y:S04]  /*2fc10*/  @!P2 ST.E.64 desc[UR44][R16.64], R4 ;  /* 0x000000041000a985 */ /* 0x0085e8000c101b2c */
[----:B------:R-:W3:Y:S01]  /*2fc20*/  @!P1 LDL.64 R6, [R1+0x418] ;  /* 0x0004180001069983 */ /* 0x000ee20000100a00 */
[----:B------:R-:W-:Y:S02]  /*2fc30*/  @!P1 LEA.HI.X R11, R225, R32, R33, 0x2, P0 ;  /* 0x00000020e10b9211 */ /* 0x000fe400000f1421 */
[-C--:B------:R-:W-:Y:S01]  /*2fc40*/  ISETP.GE.AND P0, PT, R15, R0.reuse, PT ;  /* 0x000000000f00720c */ /* 0x080fe20003f06270 */
[----:B------:R-:W-:Y:S02]  /*2fc50*/  BSSY B1, `(.L_x_4070) ;  /* 0x0000009000017945 */ /* 0x000fe40003800000 */
[----:B---3--:R2:W-:Y:S01]  /*2fc60*/  @!P1 ST.E.64 desc[UR44][R10.64], R6 ;  /* 0x000000060a009985 */ /* 0x0085e2000c101b2c */
[----:B------:R-:W-:-:S09]  /*2fc70*/  ISETP.GE.AND P1, PT, R3, R0, PT ;  /* 0x000000000300720c */ /* 0x000fd20003f26270 */
[----:B------:R-:W-:Y:S05]  /*2fc80*/  @P0 BRA `(.L_x_4071) ;  /* 0x0000000000140947 */ /* 0x000fea0003800000 */
[----:B------:R-:W3:Y:S04]  /*2fc90*/  LDL R33, [R1+0x4b0] ;  /* 0x0004b00001217983 */ /* 0x000ee80000100800 */
[----:B--2---:R-:W2:Y:S01]  /*2fca0*/  LDL.64 R6, [R1+0x428] ;  /* 0x0004280001067983 */ /* 0x004ea20000100a00 */
[----:B------:R-:W-:-:S04]  /*2fcb0*/  LEA R4, P0, R15, R14, 0x2 ;  /* 0x0000000e0f047211 */ /* 0x000fc800078010ff */
[----:B---3--:R-:W-:-:S05]  /*2fcc0*/  LEA.HI.X R5, R15, R32, R33, 0x2, P0 ;  /* 0x000000200f057211 */ /* 0x008fca00000f1421 */
[----:B--2---:R0:W-:Y:S04]  /*2fcd0*/  ST.E.64 desc[UR44][R4.64], R6 ;  /* 0x0000000604007985 */ /* 0x0041e8000c101b2c */
.L_x_4071:
[----:B------:R-:W-:Y:S05]  /*2fce0*/  BSYNC B1 ;  /* 0x0000000000017941 */ /* 0x000fea0003800000 */
.L_x_4070:
[----:B------:R-:W-:Y:S05]  /*2fcf0*/  @P1 BRA `(.L_x_4065) ;  /* 0x0000000c00a01947 */ /* 0x000fea0003800000 */
[----:B------:R-:W3:Y:S04]  /*2fd00*/  LDL R0, [R1+0x4ac] ;  /* 0x0004ac0001007983 */ /* 0x000ee80000100800 */
[----:B0-2---:R-:W2:Y:S01]  /*2fd10*/  LDL.64 R4, [R1+0x438] ;  /* 0x0004380001047983 */ /* 0x005ea20000100a00 */
[----:B------:R-:W-:-:S04]  /*2fd20*/  LEA R14, P0, R3, R14, 0x2 ;  /* 0x0000000e030e7211 */ /* 0x000fc800078010ff */
[----:B---3--:R-:W-:-:S05]  /*2fd30*/  LEA.HI.X R15, R3, R32, R0, 0x2, P0 ;  /* 0x00000020030f7211 */ /* 0x008fca00000f1400 */
[----:B--2---:R0:W-:Y:S01]  /*2fd40*/  ST.E.64 desc[UR44][R14.64], R4 ;  /* 0x000000040e007985 */ /* 0x0041e2000c101b2c */
[----:B------:R-:W-:Y:S05]  /*2fd50*/  BRA `(.L_x_4065) ;  /* 0x0000000c00887947 */ /* 0x000fea0003800000 */
.L_x_4052:
        /* <DEDUP_REMOVED lines=9> */
[----:B------:R-:W2:Y:S01]  /*2fdf0*/  @P1 LDC.64 R6, c[0x0][0xd08] ;  /* 0x00034200ff061b82 */ /* 0x000ea20000000a00 */
[----:B------:R-:W-:Y:S02]  /*2fe00*/  ULDC UR4, c[0x0][0xb88] ;  /* 0x0002e20000047ab9 */ /* 0x000fe40000000800 */
[----:B------:R-:W-:Y:S02]  /*2fe10*/  IMAD.U32 R16, RZ, RZ, UR4 ;  /* 0x00000004ff107e24 */ /* 0x000fe4000f8e00ff */
[----:B---3--:R-:W-:-:S05]  /*2fe20*/  IMAD.WIDE R4, R218, 0x4, R4 ;  /* 0x00000004da047825 */ /* 0x008fca00078e0204 */
[----:B------:R3:W5:Y:S01]  /*2fe30*/  @P0 LDG.E R3, desc[UR44][R4.64] ;  /* 0x0000002c04030981 */ /* 0x000762000c1e1900 */
[----:B--2---:R-:W-:-:S05]  /*2fe40*/  @P1 IMAD.WIDE R6, R218, 0x4, R6 ;  /* 0x00000004da061825 */ /* 0x004fca00078e0206 */
[----:B------:R3:W5:Y:S01]  /*2fe50*/  @P1 LDG.E R16, desc[UR44][R6.64] ;  /* 0x0000002c06101981 */ /* 0x000762000c1e1900 */
[----:B------:R-:W-:Y:S02]  /*2fe60*/  ISETP.NE.AND P2, PT, R217, RZ, PT ;  /* 0x000000ffd900720c */ /* 0x000fe40003f45270 */
[----:B------:R-:W-:-:S11]  /*2fe70*/  SHF.R.S32.HI R26, RZ, 0x1f, R218 ;  /* 0x0000001fff1a7819 */ /* 0x000fd600000114da */
[----:B------:R-:W2:Y:S02]  /*2fe80*/  @!P2 LDC R217, c[0x0][0xbd4] ;  /* 0x0002f500ffd9ab82 */ /* 0x000ea40000000800 */
[----:B--2---:R-:W-:Y:S02]  /*2fe90*/  ISETP.GT.AND P2, PT, R217, 0x1, PT ;  /* 0x00000001d900780c */ /* 0x004fe40003f44270 */
[----:B----4-:R-:W-:Y:S01]  /*2fea0*/  ISETP.GT.AND P3, PT, R0, 0x7f, PT ;  /* 0x0000007f0000780c */ /* 0x010fe20003f64270 */
[----:B---3--:R-:W-:-:S12]  /*2feb0*/  @P1 BRA `(.L_x_4072) ;  /* 0x0000000000101947 */ /* 0x008fd80003800000 */
[----:B------:R-:W-:Y:S05]  /*2fec0*/  @!P0 BRA `(.L_x_4072) ;  /* 0x00000000000c8947 */ /* 0x000fea0003800000 */
[----:B------:R-:W2:Y:S04]  /*2fed0*/  LDG.E R7, desc[UR44][R4.64] ;  /* 0x0000002c04077981 */ /* 0x000ea8000c1e1900 */
[----:B-----5:R-:W2:Y:S02]  /*2fee0*/  LDG.E R16, desc[UR44][R4.64+0x4] ;  /* 0x0000042c04107981 */ /* 0x020ea4000c1e1900 */
[----:B--2---:R-:W-:-:S07]  /*2fef0*/  IMAD.IADD R16, R16, 0x1, -R7 ;  /* 0x0000000110107824 */ /* 0x004fce00078e0a07 */
.L_x_4072:
[----:B------:R-:W-:Y:S01]  /*2ff00*/  BSSY B1, `(.L_x_4073) ;  /* 0x0000036000017945 */ /* 0x000fe20003800000 */
[----:B------:R-:W-:Y:S02]  /*2ff10*/  SEL R29, R218, RZ, !P0 ;  /* 0x000000ffda1d7207 */ /* 0x000fe40004000000 */
[----:B------:R-:W-:Y:S02]  /*2ff20*/  SEL R26, R26, RZ, !P0 ;  /* 0x000000ff1a1a7207 */ /* 0x000fe40004000000 */
[----:B-----5:R-:W-:Y:S01]  /*2ff30*/  SHF.R.S32.HI R24, RZ, 0x1f, R3 ;  /* 0x0000001fff187819 */ /* 0x020fe20000011403 */
[----:B------:R-:W-:Y:S06]  /*2ff40*/  @P3 BRA `(.L_x_4074) ;  /* 0x0000000000c43947 */ /* 0x000fec0003800000 */
[----:B------:R-:W2:Y:S01]  /*2ff50*/  S2R R4, SR_TID.X ;  /* 0x0000000000047919 */ /* 0x000ea20000002100 */
[----:B------:R-:W3:Y:S02]  /*2ff60*/  LDC R33, c[0x0][0xce8] ;  /* 0x00033a00ff217b82 */ /* 0x000ee40000000800 */
[----:B---3--:R-:W-:Y:S01]  /*2ff70*/  IMAD R0, R16, R33, RZ ;  /* 0x0000002110007224 */ /* 0x008fe200078e02ff */
[----:B--2---:R-:W-:-:S04]  /*2ff80*/  IADD3 R31, R216, -0x80, R4 ;  /* 0xffffff80d81f7810 */ /* 0x004fc80007ffe004 */
[----:B------:R-:W-:-:S13]  /*2ff90*/  ISETP.GE.AND P0, PT, R31, R0, PT ;  /* 0x000000001f00720c */ /* 0x000fda0003f06270 */
[----:B------:R-:W-:Y:S05]  /*2ffa0*/  @P0 BRA `(.L_x_4074) ;  /* 0x0000000000ac0947 */ /* 0x000fea0003800000 */
[----:B------:R-:W-:Y:S01]  /*2ffb0*/  IMAD.MOV.U32 R20, RZ, RZ, 0xab8 ;  /* 0x00000ab8ff147424 */ /* 0x000fe200078e00ff */
[----:B------:R-:W-:Y:S01]  /*2ffc0*/  ISETP.GT.AND P0, PT, R217, 0x1, PT ;  /* 0x00000001d900780c */ /* 0x000fe20003f04270 */
[----:B------:R-:W2:Y:S01]  /*2ffd0*/  LDC.64 R4, c[0x0][0xca8] ;  /* 0x00032a00ff047b82 */ /* 0x000ea20000000a00 */
[----:B------:R-:W-:Y:S01]  /*2ffe0*/  ISETP.NE.AND P1, PT, R33, 0x1, PT ;  /* 0x000000012100780c */ /* 0x000fe20003f25270 */
[----:B------:R-:W-:Y:S01]  /*2fff0*/  IMAD.MOV.U32 R17, RZ, RZ, R31 ;  /* 0x000000ffff117224 */ /* 0x000fe200078e001f */
[----:B------:R-:W-:-:S05]  /*30000*/  SEL R20, R20, 0xa78, P0 ;  /* 0x00000a7814147807 */ /* 0x000fca0000000000 */
[----:B------:R-:W3:Y:S08]  /*30010*/  LDC.64 R8, c[0x0][R20+0x220] ;  /* 0x0000880014087b82 */ /* 0x000ef00000000a00 */
[----:B------:R-:W4:Y:S08]  /*30020*/  LDC.64 R12, c[0x0][R20+0x218] ;  /* 0x00008600140c7b82 */ /* 0x000f300000000a00 */
[----:B------:R-:W5:Y:S08]  /*30030*/  LDC.64 R10, c[0x0][R20+0x228] ;  /* 0x00008a00140a7b82 */ /* 0x000f700000000a00 */
[----:B------:R-:W0:Y:S08]  /*30040*/  @P1 LDC R0, c[0x0][0xcec] ;  /* 0x00033b00ff001b82 */ /* 0x000e300000000800 */
[----:B------:R-:W1:Y:S08]  /*30050*/  LDC.64 R6, c[0x0][R20+0x210] ;  /* 0x0000840014067b82 */ /* 0x000e700000000a00 */
[----:B------:R-:W5:Y:S01]  /*30060*/  @P1 LDC R25, c[0x0][0xcf0] ;  /* 0x00033c00ff191b82 */ /* 0x000f620000000800 */
[----:B0-----:R-:W-:-:S07]  /*30070*/  @P1 IMAD.HI.U32 R0, R31, R0, RZ ;  /* 0x000000001f001227 */ /* 0x001fce00078e00ff */
[----:B--2---:R-:W0:Y:S01]  /*30080*/  @!P0 LDC R4, c[0x0][0xc50] ;  /* 0x00031400ff048b82 */ /* 0x004e220000000800 */
[-C--:B---3--:R-:W-:Y:S02]  /*30090*/  IMAD R9, R9, R29.reuse, RZ ;  /* 0x0000001d09097224 */ /* 0x088fe400078e02ff */
[----:B------:R-:W-:-:S05]  /*300a0*/  IMAD.WIDE.U32 R14, R8, R29, RZ ;  /* 0x0000001d080e7225 */ /* 0x000fca00078e00ff */
[----:B------:R-:W2:Y:S01]  /*300b0*/  @!P0 LDC R5, c[0x0][0xc54] ;  /* 0x00031500ff058b82 */ /* 0x000ea20000000800 */
[-C--:B----4-:R-:W-:Y:S02]  /*300c0*/  IMAD R21, R13, R156.reuse, RZ ;  /* 0x0000009c0d157224 */ /* 0x090fe400078e02ff */
[----:B------:R-:W-:Y:S01]  /*300d0*/  IMAD.WIDE.U32 R12, R12, R156, RZ ;  /* 0x0000009c0c0c7225 */ /* 0x000fe200078e00ff */
[----:B-----5:R-:W-:-:S03]  /*300e0*/  @P1 SHF.R.U32.HI R17, RZ, R25, R0 ;  /* 0x00000019ff111219 */ /* 0x020fc60000011600 */
[----:B------:R-:W-:Y:S01]  /*300f0*/  IMAD R25, R8, R26, R9 ;  /* 0x0000001a08197224 */ /* 0x000fe200078e0209 */
[----:B------:R-:W-:Y:S01]  /*30100*/  SEL R9, R224, RZ, P0 ;  /* 0x000000ffe0097207 */ /* 0x000fe20000000000 */
[----:B------:R-:W-:Y:S01]  /*30110*/  IMAD.IADD R21, R13, 0x1, R21 ;  /* 0x000000010d157824 */ /* 0x000fe200078e0215 */
[----:B------:R-:W-:Y:S01]  /*30120*/  IADD3 R12, P1, P3, R14, R12, R3 ;  /* 0x0000000c0e0c7210 */ /* 0x000fe20007b3e003 */
[----:B------:R-:W-:Y:S02]  /*30130*/  IMAD.MOV R0, RZ, RZ, -R17 ;  /* 0x000000ffff007224 */ /* 0x000fe400078e0a11 */
[----:B------:R-:W-:Y:S02]  /*30140*/  IMAD.IADD R25, R15, 0x1, R25 ;  /* 0x000000010f197824 */ /* 0x000fe400078e0219 */
        /* <DEDUP_REMOVED lines=8> */
[-C--:B-1----:R-:W-:Y:S01]  /*301d0*/  IMAD R0, R7, R11.reuse, RZ ;  /* 0x0000000b07007224 */ /* 0x082fe200078e02ff */
[----:B------:R-:W-:Y:S01]  /*301e0*/  SHF.R.S32.HI R13, RZ, 0x1f, R11 ;  /* 0x0000001fff0d7819 */ /* 0x000fe2000001140b */
[----:B------:R-:W-:Y:S02]  /*301f0*/  IMAD.MOV.U32 R7, RZ, RZ, -0x800000 ;  /* 0xff800000ff077424 */ /* 0x000fe400078e00ff */
[----:B------:R-:W-:-:S04]  /*30200*/  IMAD.WIDE.U32 R8, R6, R11, R8 ;  /* 0x0000000b06087225 */ /* 0x000fc800078e0008 */
[----:B------:R-:W-:Y:S01]  /*30210*/  IMAD R13, R6, R13, R0 ;  /* 0x0000000d060d7224 */ /* 0x000fe200078e0200 */
[----:B0-----:R-:W-:-:S03]  /*30220*/  LEA R4, P0, R8, R4, 0x2 ;  /* 0x0000000408047211 */ /* 0x001fc600078010ff */
[----:B------:R-:W-:-:S05]  /*30230*/  IMAD.IADD R0, R9, 0x1, R13 ;  /* 0x0000000109007824 */ /* 0x000fca00078e020d */
[----:B--2---:R-:W-:-:S05]  /*30240*/  LEA.HI.X R5, R8, R5, R0, 0x2, P0 ;  /* 0x0000000508057211 */ /* 0x004fca00000f1400 */
[----:B------:R2:W-:Y:S02]  /*30250*/  STG.E desc[UR44][R4.64], R7 ;  /* 0x0000000704007986 */ /* 0x0005e4000c10192c */
.L_x_4074:
[----:B------:R-:W-:Y:S05]  /*30260*/  BSYNC B1 ;  /* 0x0000000000017941 */ /* 0x000fea0003800000 */
.L_x_4073:
[----:B------:R-:W-:Y:S05]  /*30270*/  @P2 BRA `(.L_x_4065) ;  /* 0x0000000800402947 */ /* 0x000fea0003800000 */
[----:B------:R-:W3:Y:S01]  /*30280*/  LDL R9, [R1+0x4a8] ;  /* 0x0004a80001097983 */ /* 0x000ee20000100800 */
[----:B------:R-:W4:Y:S01]  /*30290*/  LDC R17, c[0x0][0xce8] ;  /* 0x00033a00ff117b82 */ /* 0x000f220000000800 */
[----:B------:R-:W-:Y:S01]  /*302a0*/  ULDC.64 UR4, c[0x0][0xba0] ;  /* 0x0002e80000047ab9 */ /* 0x000fe20000000a00 */
[----:B------:R-:W-:Y:S01]  /*302b0*/  ULDC.64 UR6, c[0x0][0xbf0] ;  /* 0x0002fc0000067ab9 */ /* 0x000fe20000000a00 */
[----:B------:R-:W3:Y:S01]  /*302c0*/  LDL R8, [R1+0x498] ;  /* 0x0004980001087983 */ /* 0x000ee20000100800 */
[----:B------:R-:W-:Y:S02]  /*302d0*/  IMAD R0, R24, UR4, RZ ;  /* 0x0000000418007c24 */ /* 0x000fe4000f8e02ff */
[----:B--2---:R-:W-:-:S04]  /*302e0*/  IMAD.WIDE.U32 R4, R3, UR4, RZ ;  /* 0x0000000403047c25 */ /* 0x004fc8000f8e00ff */
[----:B------:R-:W-:Y:S01]  /*302f0*/  IMAD R7, R3, UR5, R0 ;  /* 0x0000000503077c24 */ /* 0x000fe2000f8e0200 */
[----:B------:R-:W-:-:S03]  /*30300*/  ULDC.64 UR4, c[0x0][0xbe8] ;  /* 0x0002fa0000047ab9 */ /* 0x000fc60000000a00 */
[----:B------:R-:W-:Y:S02]  /*30310*/  IMAD.IADD R5, R5, 0x1, R7 ;  /* 0x0000000105057824 */ /* 0x000fe400078e0207 */
[----:B------:R-:W-:-:S04]  /*30320*/  IMAD.WIDE.U32 R4, R156, UR4, R4 ;  /* 0x000000049c047c25 */ /* 0x000fc8000f8e0004 */
[----:B------:R-:W-:Y:S01]  /*30330*/  IMAD R5, R156, UR5, R5 ;  /* 0x000000059c057c24 */ /* 0x000fe2000f8e0205 */
[----:B------:R-:W-:Y:S01]  /*30340*/  ULDC.64 UR4, c[0x0][0xbe0] ;  /* 0x0002f80000047ab9 */ /* 0x000fe20000000a00 */
[----:B----4-:R-:W-:Y:S01]  /*30350*/  ISETP.NE.AND P0, PT, R17, 0x1, PT ;  /* 0x000000011100780c */ /* 0x010fe20003f05270 */
[----:B------:R-:W-:-:S12]  /*30360*/  IMAD.WIDE.U32 R4, R29, UR6, R4 ;  /* 0x000000061d047c25 */ /* 0x000fd8000f8e0004 */
[----:B------:R-:W2:Y:S08]  /*30370*/  @P0 LDC R6, c[0x0][0xcec] ;  /* 0x00033b00ff060b82 */ /* 0x000eb00000000800 */
[----:B------:R-:W4:Y:S01]  /*30380*/  @P0 LDC R11, c[0x0][0xcf0] ;  /* 0x00033c00ff0b0b82 */ /* 0x000f220000000800 */
[----:B---3--:R-:W-:-:S04]  /*30390*/  IMAD R3, R9, 0x20, R8 ;  /* 0x0000002009037824 */ /* 0x008fc800078e0208 */
[----:B------:R-:W-:-:S04]  /*303a0*/  IMAD.IADD R9, R216, 0x1, R3 ;  /* 0x00000001d8097824 */ /* 0x000fc800078e0203 */
[----:B--2---:R-:W-:-:S04]  /*303b0*/  @P0 IMAD.HI.U32 R0, R9, R6, RZ ;  /* 0x0000000609000227 */ /* 0x004fc800078e00ff */
[----:B------:R-:W-:Y:S01]  /*303c0*/  IMAD.MOV.U32 R3, RZ, RZ, R9 ;  /* 0x000000ffff037224 */ /* 0x000fe200078e0009 */
[----:B----4-:R-:W-:Y:S01]  /*303d0*/  @P0 SHF.R.U32.HI R3, RZ, R11, R0 ;  /* 0x0000000bff030219 */ /* 0x010fe20000011600 */
[----:B------:R-:W-:-:S03]  /*303e0*/  IMAD R6, R26, UR6, RZ ;  /* 0x000000061a067c24 */ /* 0x000fc6000f8e02ff */
[--C-:B------:R-:W-:Y:S01]  /*303f0*/  SHF.R.S32.HI R0, RZ, 0x1f, R3.reuse ;  /* 0x0000001fff007819 */ /* 0x100fe20000011403 */
[----:B------:R-:W-:Y:S02]  /*30400*/  IMAD R7, R29, UR7, R6 ;  /* 0x000000071d077c24 */ /* 0x000fe4000f8e0206 */
[----:B------:R-:W-:Y:S02]  /*30410*/  IMAD.MOV R6, RZ, RZ, -R3 ;  /* 0x000000ffff067224 */ /* 0x000fe400078e0a03 */
[----:B------:R-:W-:Y:S02]  /*30420*/  IMAD.IADD R5, R5, 0x1, R7 ;  /* 0x0000000105057824 */ /* 0x000fe400078e0207 */
[----:B------:R-:W-:Y:S02]  /*30430*/  IMAD R0, R0, UR4, RZ ;  /* 0x0000000400007c24 */ /* 0x000fe4000f8e02ff */
[----:B------:R-:W-:Y:S02]  /*30440*/  IMAD R7, R17, R6, R9 ;  /* 0x0000000611077224 */ /* 0x000fe400078e0209 */
[----:B------:R-:W-:-:S02]  /*30450*/  IMAD R9, R3, UR5, R0 ;  /* 0x0000000503097c24 */ /* 0x000fc4000f8e0200 */
[----:B------:R-:W-:Y:S01]  /*30460*/  IMAD.WIDE.U32 R4, R3, UR4, R4 ;  /* 0x0000000403047c25 */ /* 0x000fe2000f8e0004 */
        /* <DEDUP_REMOVED lines=14> */
.L_x_4311:
[----:B------:R-:W-:Y:S01]  /*30550*/  IMAD R16, R16, R17, RZ ;  /* 0x0000001110107224 */ /* 0x000fe200078e02ff */
[----:B------:R-:W-:Y:S01]  /*30560*/  BSSY B1, `(.L_x_4076) ;  /* 0x0000015000017945 */ /* 0x000fe20003800000 */
[----:B------:R-:W-:-:S05]  /*30570*/  IMAD.IADD R7, R8, 0x1, R216 ;  /* 0x0000000108077824 */ /* 0x000fca00078e02d8 */
[----:B------:R-:W-:-:S13]  /*30580*/  ISETP.GE.AND P0, PT, R7, R16, PT ;  /* 0x000000100700720c */ /* 0x000fda0003f06270 */
        /* <DEDUP_REMOVED lines=18> */
.L_x_4077:
[----:B------:R-:W-:Y:S05]  /*306b0*/  BSYNC B1 ;  /* 0x0000000000017941 */ /* 0x000fea0003800000 */
.L_x_4076:
[----:B------:R-:W-:-:S03]  /*306c0*/  UMOV UR4, 0xffffffff ;  /* 0xffffffff00047882 */ /* 0x000fc60000000000 */
[----:B------:R-:W-:Y:S05]  /*306d0*/  BRA.DIV UR4, `(.L_x_4078) ;  /* 0x000000aa04cc7947 */ /* 0x000fea000b800000 */
[----:B---3--:R3:W0:Y:S04]  /*306e0*/  SHFL.IDX PT, R0, R4, 0x1, 0x181f ;  /* 0x00381f0004007f89 */ /* 0x00862800000e0000 */
[----:B----4-:R3:W4:Y:S02]  /*306f0*/  SHFL.IDX PT, R14, R3, 0x1, 0x181f ;  /* 0x00381f00030e7f89 */ /* 0x01072400000e0000 */
.L_x_4315:
[----:B------:R-:W-:Y:S01]  /*30700*/  VIADD R5, R7, 0x20 ;  /* 0x0000002007057836 */ /* 0x000fe20000000000 */
        /* <DEDUP_REMOVED lines=10> */
[----:B0-----:R-:W-:Y:S02]  /*307b0*/  @!P3 LEA.HI.X R9, R198, R0, R222, 0x1, P5 ;  /* 0x00000000c609b211 */ /* 0x001fe400028f0cde */
        /* <DEDUP_REMOVED lines=9> */
.L_x_4080:
[----:B------:R-:W-:Y:S05]  /*30850*/  BSYNC B1 ;  /* 0x0000000000017941 */ /* 0x000fea0003800000 */
.L_x_4079:
[----:B------:R-:W-:-:S03]  /*30860*/  UMOV UR4, 0xffffffff ;  /* 0xffffffff00047882 */ /* 0x000fc60000000000 */
[----:B------:R-:W-:Y:S05]  /*30870*/  BRA.DIV UR4, `(.L_x_4081) ;  /* 0x000000aa04ac7947 */ /* 0x000fea000b800000 */
[----:B0-----:R0:W0:Y:S04]  /*30880*/  SHFL.IDX PT, R0, R4, 0x2, 0x181f ;  /* 0x00581f0004007f89 */ /* 0x00102800000e0000 */
[----:B----4-:R4:W0:Y:S02]  /*30890*/  SHFL.IDX PT, R14, R3, 0x2, 0x181f ;  /* 0x00581f00030e7f89 */ /* 0x01082400000e0000 */
.L_x_4319:
        /* <DEDUP_REMOVED lines=9> */
[-C--:B0-----:R-:W-:Y:S02]  /*30930*/  @!P3 LEA R8, P5, R198, R14.reuse, 0x1 ;  /* 0x0000000ec608b211 */ /* 0x081fe400078a08ff */
[----:B------:R-:W-:Y:S02]  /*30940*/  @!P2 LEA R10, P4, R200, R14, 0x1 ;  /* 0x0000000ec80aa211 */ /* 0x000fe400078808ff */
[----:B------:R-:W-:Y:S02]  /*30950*/  @!P3 LEA.HI.X R9, R198, R0, R222, 0x1, P5 ;  /* 0x00000000c609b211 */ /* 0x000fe400028f0cde */
        /* <DEDUP_REMOVED lines=9> */
.L_x_4083:
[----:B------:R-:W-:Y:S05]  /*309f0*/  BSYNC B1 ;  /* 0x0000000000017941 */ /* 0x000fea0003800000 */
.L_x_4082:
[----:B------:R-:W-:-:S03]  /*30a00*/  UMOV UR4, 0xffffffff ;  /* 0xffffffff00047882 */ /* 0x000fc60000000000 */
[----:B------:R-:W-:Y:S05]  /*30a10*/  BRA.DIV UR4, `(.L_x_4084) ;  /* 0x000000aa048c7947 */ /* 0x000fea000b800000 */
[----:B0-----:R0:W0:Y:S04]  /*30a20*/  SHFL.IDX PT, R0, R4, 0x3, 0x181f ;  /* 0x00781f0004007f89 */ /* 0x00102800000e0000 */
[----:B------:R0:W0:Y:S02]  /*30a30*/  SHFL.IDX PT, R14, R3, 0x3, 0x181f ;  /* 0x00781f00030e7f89 */ /* 0x00002400000e0000 */
.L_x_4323:
[----:B0-234-:R-:W-:-:S05]  /*30a40*/  VIADD R3, R7, 0x60 ;  /* 0x0000006007037836 */ /* 0x01dfca0000000000 */
[----:B------:R-:W-:-:S13]  /*30a50*/  ISETP.GE.AND P0, PT, R3, R16, PT ;  /* 0x000000100300720c */ /* 0x000fda0003f06270 */
[----:B------:R-:W-:Y:S05]  /*30a60*/  @P0 BRA `(.L_x_4065) ;  /* 0x0000000000440947 */ /* 0x000fea0003800000 */
[----:B------:R-:W-:Y:S02]  /*30a70*/  ULDC UR4, c[0x0][0xbc8] ;  /* 0x0002f20000047ab9 */ /* 0x000fe40000000800 */
[----:B------:R-:W-:Y:S02]  /*30a80*/  ISETP.GE.AND P3, PT, R198, UR4, PT ;  /* 0x00000004c6007c0c */ /* 0x000fe4000bf66270 */
[----:B------:R-:W-:Y:S02]  /*30a90*/  ISETP.GE.AND P2, PT, R200, UR4, PT ;  /* 0x00000004c8007c0c */ /* 0x000fe4000bf46270 */
[----:B------:R-:W-:Y:S02]  /*30aa0*/  ISETP.GE.AND P1, PT, R199, UR4, PT ;  /* 0x00000004c7007c0c */ /* 0x000fe4000bf26270 */
[----:B------:R-:W-:-:S07]  /*30ab0*/  ISETP.GE.AND P0, PT, R201, UR4, PT ;  /* 0x00000004c9007c0c */ /* 0x000fce000bf06270 */
[-C--:B------:R-:W-:Y:S02]  /*30ac0*/  @!P3 LEA R4, P5, R198, R14.reuse, 0x1 ;  /* 0x0000000ec604b211 */ /* 0x080fe400078a08ff */
        /* <DEDUP_REMOVED lines=11> */
.L_x_4065:
[----:B------:R-:W-:Y:S05]  /*30b80*/  BSYNC B0 ;  /* 0x0000000000007941 */ /* 0x000fea0003800000 */
.L_x_4051:
[----:B------:R-:W-:Y:S02]  /*30b90*/  ULDC UR4, c[0x0][0xd3c] ;  /* 0x00034f0000047ab9 */ /* 0x000fe40000000800 */
[----:B-1----:R-:W-:-:S13]  /*30ba0*/  ISETP.GE.AND P0, PT, R99, UR4, PT ;  /* 0x0000000463007c0c */ /* 0x002fda000bf06270 */
[----:B------:R-:W-:Y:S05]  /*30bb0*/  @!P0 BRA `(.L_x_4085) ;  /* 0xfffffd0c00188947 */ /* 0x000fea000383ffff */
[----:B------:R-:W-:Y:S05]  /*30bc0*/  BRA `(.L_x_3842) ;  /* 0x0000008800b47947 */ /* 0x000fea0003800000 */
.L_x_3840:
[----:B------:R-:W-:-:S08]  /*30bd0*/  NOP ;  /* 0x0000000000007918 */ /* 0x000fd00000000000 */
[----:B------:R-:W0:-:S00]  /*30be0*/  USETMAXREG.DEALLOC.CTAPOOL 0x28 ;  /* 0x00000028000079c8 */ /* 0x000e0000080e0500 */
        /* <DEDUP_REMOVED lines=14> */
.L_x_4086:
        /* <DEDUP_REMOVED lines=44> */
.L_x_4090:
[----:B------:R-:W0:Y:S01]  /*30f90*/  LDC R0, c[0x0][0xd3c] ;  /* 0x00034f00ff007b82 */ /* 0x000e220000000800 */
[----:B------:R-:W-:Y:S01]  /*30fa0*/  UIADD3 UR4, UR4, 0x1f, URZ ;  /* 0x0000001f04047890 */ /* 0x000fe2000fffe03f */
[----:B------:R-:W-:Y:S02]  /*30fb0*/  ULDC UR7, c[0x0][0xd3c] ;  /* 0x00034f0000077ab9 */ /* 0x000fe40000000800 */
[----:B------:R-:W-:-:S03]  /*30fc0*/  IMAD.U32 R19, RZ, RZ, UR7 ;  /* 0x00000007ff137e24 */ /* 0x000fc6000f8e00ff */
        /* <DEDUP_REMOVED lines=33> */
.L_x_4088:
        /* <DEDUP_REMOVED lines=13> */
.L_x_4091:
        /* <DEDUP_REMOVED lines=62> */
.L_x_4092:
        /* <DEDUP_REMOVED lines=61> */
.L_x_4093:
[----:B------:R-:W-:-:S05]  /*31a60*/  LOP3.LUT R17, RZ, R2, RZ, 0x33, !PT ;  /* 0x00000002ff117212 */ /* 0x000fca00078e33ff */
[----:B------:R-:W-:Y:S01]  /*31a70*/  IMAD.IADD R17, R0, 0x1, R17 ;  /* 0x0000000100117824 */ /* 0x000fe200078e0211 */
[----:B------:R-:W-:Y:S06]  /*31a80*/  BRA `(.L_x_4094) ;  /* 0x00000000000c7947 */ /* 0x000fec0003800000 */
.L_x_4089:
[----:B------:R-:W-:Y:S02]  /*31a90*/  IMAD.MOV.U32 R17, RZ, RZ, RZ ;  /* 0x000000ffff117224 */ /* 0x000fe400078e00ff */
[----:B------:R-:W-:Y:S02]  /*31aa0*/  IMAD.U32 R16, RZ, RZ, UR6 ;  /* 0x00000006ff107e24 */ /* 0x000fe4000f8e00ff */
[----:B------:R-:W-:-:S07]  /*31ab0*/  IMAD.MOV.U32 R18, RZ, RZ, RZ ;  /* 0x000000ffff127224 */ /* 0x000fce00078e00ff */
.L_x_4094:
[----:B------:R-:W-:-:S13]  /*31ac0*/  ISETP.NE.AND P0, PT, R7, RZ, PT ;  /* 0x000000ff0700720c */ /* 0x000fda0003f05270 */
[----:B------:R-:W0:Y:S01]  /*31ad0*/  @!P0 S2R R3, SR_CgaCtaId ;  /* 0x0000000000038919 */ /* 0x000e220000008800 */
[----:B------:R-:W-:-:S04]  /*31ae0*/  @!P0 MOV R0, 0x400 ;  /* 0x0000040000008802 */ /* 0x000fc80000000f00 */
[----:B0-----:R-:W-:-:S05]  /*31af0*/  @!P0 LEA R0, R3, R0, 0x18 ;  /* 0x0000000003008211 */ /* 0x001fca00078ec0ff */
[----:B------:R1:W-:Y:S01]  /*31b00*/  @!P0 STS.128 [R0+0x324d0], R16 ;  /* 0x0324d01000008388 */ /* 0x0003e20000000c00 */
[----:B------:R-:W-:Y:S06]  /*31b10*/  BAR.ARV 0x5, 0x180 ;  /* 0x0146000000007b1d */ /* 0x000fec0000002000 */
.L_x_4087:
[----:B------:R2:W-:Y:S01]  /*31b20*/  STL [R1+0x480], RZ ;  /* 0x000480ff01007387 */ /* 0x0005e20000100800 */
[----:B------:R-:W-:Y:S01]  /*31b30*/  ULDC UR4, c[0x0][0xd3c] ;  /* 0x00034f0000047ab9 */ /* 0x000fe20000000800 */
[----:B------:R-:W-:Y:S01]  /*31b40*/  IMAD.MOV.U32 R27, RZ, RZ, 0x1 ;  /* 0x00000001ff1b7424 */ /* 0x000fe200078e00ff */
[----:B0-----:R-:W-:Y:S01]  /*31b50*/  ISETP.GE.AND P0, PT, R19, UR4, PT ;  /* 0x0000000413007c0c */ /* 0x001fe2000bf06270 */
[----:B------:R-:W-:-:S12]  /*31b60*/  IMAD.MOV.U32 R25, RZ, RZ, RZ ;  /* 0x000000ffff197224 */ /* 0x000fd800078e00ff */
[----:B--2---:R-:W-:Y:S05]  /*31b70*/  @P0 BRA `(.L_x_4095) ;  /* 0x0000007400ec0947 */ /* 0x004fea0003800000 */
[----:B------:R-:W0:Y:S01]  /*31b80*/  S2R R5, SR_TID.X ;  /* 0x0000000000057919 */ /* 0x000e220000002100 */
[----:B------:R-:W2:Y:S01]  /*31b90*/  S2UR UR5, SR_CgaCtaId ;  /* 0x00000000000579c3 */ /* 0x000ea20000008800 */
[----:B------:R-:W-:Y:S01]  /*31ba0*/  UMOV UR4, 0x400 ;  /* 0x0000040000047882 */ /* 0x000fe20000000000 */
[----:B------:R-:W-:Y:S01]  /*31bb0*/  BSSY B8, `(.L_x_4095) ;  /* 0x0000777000087945 */ /* 0x000fe20003800000 */
[----:B------:R3:W-:Y:S01]  /*31bc0*/  STL [R1+0x480], RZ ;  /* 0x000480ff01007387 */ /* 0x0007e20000100800 */
[----:B------:R-:W-:Y:S01]  /*31bd0*/  IMAD.MOV.U32 R28, RZ, RZ, 0x1 ;  /* 0x00000001ff1c7424 */ /* 0x000fe200078e00ff */
[----:B------:R-:W-:Y:S01]  /*31be0*/  CS2R R24, SRZ ;  /* 0x0000000000187805 */ /* 0x000fe2000001ff00 */
[----:B------:R-:W-:Y:S01]  /*31bf0*/  IMAD.MOV.U32 R27, RZ, RZ, 0x1 ;  /* 0x00000001ff1b7424 */ /* 0x000fe200078e00ff */
[----:B------:R-:W-:Y:S01]  /*31c00*/  ULDC.64 UR42, c[0x0][0x198] ;  /* 0x00006600002a7ab9 */ /* 0x000fe20000000a00 */
[----:B------:R-:W-:Y:S01]  /*31c10*/  ULOP3.LUT UR40, UR38, 0x2, URZ, 0xfc, !UPT ;  /* 0x0000000226287892 */ /* 0x000fe2000f8efc3f */
[----:B------:R-:W-:Y:S01]  /*31c20*/  ULDC UR39, c[0x0][0xc] ;  /* 0x0000030000277ab9 */ /* 0x000fe20000000800 */
[----:B--2---:R-:W-:-:S06]  /*31c30*/  ULEA UR4, UR5, UR4, 0x18 ;  /* 0x0000000405047291 */ /* 0x004fcc000f8ec03f */
[----:B------:R-:W-:Y:S01]  /*31c40*/  IMAD.U32 R23, RZ, RZ, UR4 ;  /* 0x00000004ff177e24 */ /* 0x000fe2000f8e00ff */
[C---:B0-----:R-:W-:Y:S01]  /*31c50*/  LOP3.LUT R4, R5.reuse, 0x7f, RZ, 0xc0, !PT ;  /* 0x0000007f05047812 */ /* 0x041fe200078ec0ff */
[----:B-1----:R-:W-:-:S04]  /*31c60*/  IMAD.SHL.U32 R0, R5, 0x8, RZ ;  /* 0x0000000805007824 */ /* 0x002fc800078e00ff */
[----:B------:R-:W-:Y:S01]  /*31c70*/  IMAD.SHL.U32 R30, R4, 0x8, RZ ;  /* 0x00000008041e7824 */ /* 0x000fe200078e00ff */
[C---:B------:R-:W-:Y:S02]  /*31c80*/  LOP3.LUT R2, R0.reuse, 0x1f8, RZ, 0xc0, !PT ;  /* 0x000001f800027812 */ /* 0x040fe400078ec0ff */
[----:B------:R-:W-:Y:S02]  /*31c90*/  LOP3.LUT R0, R0, 0x38, RZ, 0xc0, !PT ;  /* 0x0000003800007812 */ /* 0x000fe400078ec0ff */
[----:B------:R-:W-:Y:S01]  /*31ca0*/  LOP3.LUT R3, R2, 0x38, R5, 0x78, !PT ;  /* 0x0000003802037812 */ /* 0x000fe200078e7805 */
[----:B------:R-:W-:-:S03]  /*31cb0*/  IMAD.SHL.U32 R2, R5, 0x10, RZ ;  /* 0x0000001005027824 */ /* 0x000fc600078e00ff */
[----:B------:R-:W-:Y:S02]  /*31cc0*/  LOP3.LUT R30, R3, 0x200, R30, 0xf8, !PT ;  /* 0x00000200031e7812 */ /* 0x000fe400078ef81e */
[----:B------:R-:W-:Y:S02]  /*31cd0*/  SHF.R.U32.HI R3, RZ, 0x3, R4 ;  /* 0x00000003ff037819 */ /* 0x000fe40000011604 */
[----:B------:R-:W-:Y:S02]  /*31ce0*/  LEA R26, R30, R23, 0x1 ;  /* 0x000000171e1a7211 */ /* 0x000fe400078e08ff */
[----:B------:R-:W-:Y:S02]  /*31cf0*/  LOP3.LUT R2, R3, 0x70, R2, 0xf8, !PT ;  /* 0x0000007003027812 */ /* 0x000fe400078ef802 */
[C---:B------:R-:W-:Y:S02]  /*31d00*/  LOP3.LUT R3, R0.reuse, 0x40, RZ, 0xfc, !PT ;  /* 0x0000004000037812 */ /* 0x040fe400078efcff */
[----:B------:R-:W-:-:S02]  /*31d10*/  LOP3.LUT R2, R0, 0x80, RZ, 0xfc, !PT ;  /* 0x0000008000027812 */ /* 0x000fc400078efcff */
[----:B---3--:R-:W-:-:S07]  /*31d20*/  LOP3.LUT R0, R0, 0xc0, RZ, 0xfc, !PT ;  /* 0x000000c000007812 */ /* 0x008fce00078efcff */
.L_x_4220:
[----:B------:R-:W-:Y:S05]  /*31d30*/  YIELD ;  /* 0x0000000000007946 */ /* 0x000fea0003800000 */
[----:B------:R-:W-:Y:S01]  /*31d40*/  ULDC.64 UR4, c[0x0][0xb20] ;  /* 0x0002c80000047ab9 */ /* 0x000fe20000000a00 */
[----:B------:R-:W-:Y:S01]  /*31d50*/  IMAD.MOV.U32 R33, RZ, RZ, RZ ;  /* 0x000000ffff217224 */ /* 0x000fe200078e00ff */
[----:B------:R-:W-:Y:S01]  /*31d60*/  ISETP.NE.U32.AND P0, PT, RZ, UR4, PT ;  /* 0x00000004ff007c0c */ /* 0x000fe2000bf05070 */
[----:B------:R-:W0:Y:S01]  /*31d70*/  LDC.64 R4, c[0x0][0xaf8] ;  /* 0x0002be00ff047b82 */ /* 0x000e220000000a00 */
[----:B------:R-:W-:Y:S02]  /*31d80*/  ULDC.64 UR6, c[0x0][0xb08] ;  /* 0x0002c20000067ab9 */ /* 0x000fe40000000a00 */
[----:B------:R-:W-:Y:S01]  /*31d90*/  ISETP.NE.AND.EX P0, PT, RZ, UR5, PT, P0 ;  /* 0x00000005ff007c0c */ /* 0x000fe2000bf05300 */
[----:B------:R-:W-:-:S12]  /*31da0*/  ULDC.64 UR4, c[0x0][0xb10] ;  /* 0x0002c40000047ab9 */ /* 0x000fd80000000a00 */
[----:B-1----:R-:W1:Y:S02]  /*31db0*/  @P0 LDC.64 R2, c[0x0][0xb20] ;  /* 0x0002c800ff020b82 */ /* 0x002e640000000a00 */
[----:B-1----:R-:W-:-:S05]  /*31dc0*/  @P0 IMAD.WIDE R2, R19, 0x4, R2 ;  /* 0x0000000413020825 */ /* 0x002fca00078e0202 */
[----:B------:R1:W5:Y:S01]  /*31dd0*/  @P0 LDG.E R33, desc[UR44][R2.64] ;  /* 0x0000002c02210981 */ /* 0x000362000c1e1900 */
[----:B------:R-:W-:Y:S01]  /*31de0*/  ISETP.NE.U32.AND P0, PT, RZ, UR4, PT ;  /* 0x00000004ff007c0c */ /* 0x000fe2000bf05070 */
[----:B------:R-:W-:Y:S01]  /*31df0*/  IMAD.MOV.U32 R37, RZ, RZ, RZ ;  /* 0x000000ffff257224 */ /* 0x000fe200078e00ff */
[----:B------:R-:W-:Y:S01]  /*31e00*/  ISETP.NE.U32.AND P1, PT, RZ, UR6, PT ;  /* 0x00000006ff007c0c */ /* 0x000fe2000bf25070 */
[----:B------:R-:W-:Y:S01]  /*31e10*/  IMAD.MOV.U32 R0, RZ, RZ, RZ ;  /* 0x000000ffff007224 */ /* 0x000fe200078e00ff */
[----:B------:R-:W-:Y:S01]  /*31e20*/  ISETP.NE.AND.EX P2, PT, RZ, UR5, PT, P0 ;  /* 0x00000005ff007c0c */ /* 0x000fe2000bf45300 */
[----:B------:R-:W-:Y:S01]  /*31e30*/  ULDC.64 UR4, c[0x0][0xaf8] ;  /* 0x0002be0000047ab9 */ /* 0x000fe20000000a00 */
[----:B------:R-:W-:Y:S01]  /*31e40*/  ISETP.NE.AND.EX P1, PT, RZ, UR7, PT, P1 ;  /* 0x00000007ff007c0c */ /* 0x000fe2000bf25310 */
[----:B0-----:R-:W-:Y:S01]  /*31e50*/  IMAD.WIDE R4, R19, 0x4, R4 ;  /* 0x0000000413047825 */ /* 0x001fe200078e0204 */
[----:B------:R-:W-:Y:S01]  /*31e60*/  ISETP.NE.U32.AND P0, PT, RZ, UR4, PT ;  /* 0x00000004ff007c0c */ /* 0x000fe2000bf05070 */
[----:B-1----:R-:W0:Y:S08]  /*31e70*/  LDC.64 R2, c[0x0][0xb08] ;  /* 0x0002c200ff027b82 */ /* 0x002e300000000a00 */
[----:B--23--:R-:W1:Y:S01]  /*31e80*/  @P2 LDC.64 R6, c[0x0][0xb10] ;  /* 0x0002c400ff062b82 */ /* 0x00ce620000000a00 */
[----:B------:R-:W-:Y:S01]  /*31e90*/  ULDC UR4, c[0x0][0x288] ;  /* 0x0000a20000047ab9 */ /* 0x000fe20000000800 */
[----:B------:R-:W-:Y:S01]  /*31ea0*/  ISETP.NE.AND.EX P0, PT, RZ, UR5, PT, P0 ;  /* 0x00000005ff007c0c */ /* 0x000fe2000bf05300 */
[----:B------:R-:W-:Y:S01]  /*31eb0*/  IMAD.U32 R8, RZ, RZ, UR4 ;  /* 0x00000004ff087e24 */ /* 0x000fe2000f8e00ff */
[----:B------:R-:W-:-:S11]  /*31ec0*/  ULDC.64 UR4, c[0x0][0x418] ;  /* 0x0001060000047ab9 */ /* 0x000fd60000000a00 */
[----:B------:R-:W5:Y:S01]  /*31ed0*/  @P0 LDG.E R37, desc[UR44][R4.64] ;  /* 0x0000002c04250981 */ /* 0x000f62000c1e1900 */
[----:B0-----:R-:W-:-:S05]  /*31ee0*/  IMAD.WIDE R2, R19, 0x4, R2 ;  /* 0x0000000413027825 */ /* 0x001fca00078e0202 */
[----:B------:R-:W5:Y:S01]  /*31ef0*/  @P1 LDG.E R0, desc[UR44][R2.64] ;  /* 0x0000002c02001981 */ /* 0x000f62000c1e1900 */
[----:B-1----:R-:W-:-:S05]  /*31f00*/  @P2 IMAD.WIDE R6, R19, 0x4, R6 ;  /* 0x0000000413062825 */ /* 0x002fca00078e0206 */
        /* <DEDUP_REMOVED lines=9> */
[----:B--2---:R0:W-:Y:S01]  /*31fa0*/  STL [R1+0x440], R8 ;  /* 0x0004400801007387 */ /* 0x0041e20000100800 */
[----:B------:R-:W-:Y:S02]  /*31fb0*/  IMAD.MOV.U32 R12, RZ, RZ, R8 ;  /* 0x000000ffff0c7224 */ /* 0x000fe400078e0008 */
[----:B0-----:R-:W-:Y:S01]  /*31fc0*/  IMAD.U32 R8, RZ, RZ, UR4 ;  /* 0x00000004ff087e24 */ /* 0x001fe2000f8e00ff */
[----:B----4-:R-:W-:Y:S06]  /*31fd0*/  @P2 BRA `(.L_x_4096) ;  /* 0x0000000000142947 */ /* 0x010fec0003800000 */
[----:B------:R-:W-:Y:S05]  /*31fe0*/  @!P0 BRA `(.L_x_4096) ;  /* 0x0000000000108947 */ /* 0x000fea0003800000 */
[----:B------:R-:W2:Y:S04]  /*31ff0*/  LDG.E R9, desc[UR44][R4.64] ;  /* 0x0000002c04097981 */ /* 0x000ea8000c1e1900 */
[----:B------:R-:W2:Y:S02]  /*32000*/  LDG.E R6, desc[UR44][R4.64+0x4] ;  /* 0x0000042c04067981 */ /* 0x000ea4000c1e1900 */
[----:B--2---:R-:W-:-:S05]  /*32010*/  IMAD.IADD R12, R6, 0x1, -R9 ;  /* 0x00000001060c7824 */ /* 0x004fca00078e0a09 */
[----:B------:R0:W-:Y:S02]  /*32020*/  STL [R1+0x440], R12 ;  /* 0x0004400c01007387 */ /* 0x0001e40000100800 */
.L_x_4096:
        /* <DEDUP_REMOVED lines=9> */
[----:B------:R-:W1:Y:S02]  /*320c0*/  LDC.64 R4, c[0x0][0xb18] ;  /* 0x0002c600ff047b82 */ /* 0x000e640000000a00 */
[----:B-1----:R-:W-:-:S05]  /*320d0*/  IMAD.WIDE R4, R19, 0x4, R4 ;  /* 0x0000000413047825 */ /* 0x002fca00078e0204 */
[----:B------:R1:W5:Y:S01]  /*320e0*/  LDG.E R8, desc[UR44][R4.64] ;  /* 0x0000002c04087981 */ /* 0x000362000c1e1900 */
[----:B------:R-:W-:Y:S05]  /*320f0*/  BRA `(.L_x_4098) ;  /* 0x0000000000247947 */ /* 0x000fea0003800000 */
.L_x_4097:
[----:B------:R-:W-:Y:S02]  /*32100*/  ULDC.64 UR4, c[0x0][0xb00] ;  /* 0x0002c00000047ab9 */ /* 0x000fe40000000a00 */
[----:B------:R-:W-:-:S04]  /*32110*/  ISETP.NE.U32.AND P0, PT, RZ, UR4, PT ;  /* 0x00000004ff007c0c */ /* 0x000fc8000bf05070 */
[----:B------:R-:W-:-:S13]  /*32120*/  ISETP.NE.AND.EX P0, PT, RZ, UR5, PT, P0 ;  /* 0x00000005ff007c0c */ /* 0x000fda000bf05300 */
[----:B------:R-:W-:Y:S05]  /*32130*/  @!P0 BRA `(.L_x_4098) ;  /* 0x0000000000148947 */ /* 0x000fea0003800000 */
[----:B------:R-:W1:Y:S02]  /*32140*/  LDC.64 R4, c[0x0][0xb00] ;  /* 0x0002c000ff047b82 */ /* 0x000e640000000a00 */
[----:B-1----:R-:W-:-:S05]  /*32150*/  IMAD.WIDE R4, R19, 0x4, R4 ;  /* 0x0000000413047825 */ /* 0x002fca00078e0204 */
[----:B------:R-:W2:Y:S04]  /*32160*/  LDG.E R8, desc[UR44][R4.64] ;  /* 0x0000002c04087981 */ /* 0x000ea8000c1e1900 */
[----:B------:R-:W2:Y:S02]  /*32170*/  LDG.E R9, desc[UR44][R4.64+0x4] ;  /* 0x0000042c04097981 */ /* 0x000ea4000c1e1900 */
[----:B--2---:R-:W-:-:S07]  /*32180*/  IMAD.IADD R8, R9, 0x1, -R8 ;  /* 0x0000000109087824 */ /* 0x004fce00078e0a08 */
.L_x_4098:
[----:B-1----:R-:W2:Y:S01]  /*32190*/  @P1 LDG.E R5, desc[UR44][R2.64] ;  /* 0x0000002c02051981 */ /* 0x002ea2000c1e1900 */
[----:B------:R-:W1:Y:S03]  /*321a0*/  LDC R9, c[0x0][0x448] ;  /* 0x00011200ff097b82 */ /* 0x000e660000000800 */
[----:B------:R3:W2:Y:S01]  /*321b0*/  @P1 LDG.E R4, desc[UR44][R2.64+0x4] ;  /* 0x0000042c02041981 */ /* 0x0006a2000c1e1900 */
[----:B------:R-:W-:-:S04]  /*321c0*/  IMAD.SHL.U32 R35, R17, 0x80, RZ ;  /* 0x0000008011237824 */ /* 0x000fc800078e00ff */
[----:B---3--:R-:W3:Y:S01]  /*321d0*/  LDC.64 R2, c[0x0][0xad8] ;  /* 0x0002b600ff027b82 */ /* 0x008ee20000000a00 */
[----:B-1----:R-:W-:-:S13]  /*321e0*/  ISETP.NE.AND P2, PT, R9, 0x1, PT ;  /* 0x000000010900780c */ /* 0x002fda0003f45270 */
[----:B------:R-:W1:Y:S01]  /*321f0*/  @P2 LDC R10, c[0x0][0x44c] ;  /* 0x00011300ff0a2b82 */ /* 0x000e620000000800 */
[----:B---3--:R-:W-:-:S07]  /*32200*/  ISETP.GE.AND P3, PT, R3, 0x1, PT ;  /* 0x000000010300780c */ /* 0x008fce0003f66270 */
[----:B------:R-:W3:Y:S01]  /*32210*/  @P2 LDC R9, c[0x0][0x450] ;  /* 0x00011400ff092b82 */ /* 0x000ee20000000800 */
[----:B--2---:R-:W-:Y:S02]  /*32220*/  @P1 IMAD.IADD R7, R4, 0x1, -R5 ;  /* 0x0000000104071824 */ /* 0x004fe400078e0a05 */
[----:B------:R-:W-:-:S04]  /*32230*/  VIADD R5, R35, 0x7f ;  /* 0x0000007f23057836 */ /* 0x000fc80000000000 */
[----:B-1----:R-:W-:-:S05]  /*32240*/  @P2 IMAD.HI.U32 R4, R5, R10, RZ ;  /* 0x0000000a05042227 */ /* 0x002fca00078e00ff */
[----:B---3--:R-:W-:Y:S01]  /*32250*/  @P2 SHF.R.U32.HI R5, RZ, R9, R4 ;  /* 0x00000009ff052219 */ /* 0x008fe20000011604 */
[----:B-----5:R-:W-:-:S04]  /*32260*/  IMAD.IADD R9, R8, 0x1, -R33 ;  /* 0x0000000108097824 */ /* 0x020fc800078e0a21 */
[----:B------:R-:W-:-:S04]  /*32270*/  IMAD.IADD R17, R9, 0x1, R7 ;  /* 0x0000000109117824 */ /* 0x000fc800078e0207 */
        /* <DEDUP_REMOVED lines=19> */
.L_x_4101:
[----:B------:R-:W-:-:S13]  /*323b0*/  ISETP.NE.AND P0, PT, R3, 0x1, PT ;  /* 0x000000010300780c */ /* 0x000fda0003f05270 */
[----:B------:R-:W1:Y:S02]  /*323c0*/  @P0 LDC.64 R4, c[0x0][0xae0] ;  /* 0x0002b800ff040b82 */ /* 0x000e640000000a00 */
[----:B-1----:R-:W-:-:S05]  /*323d0*/  @P0 IMAD.HI.U32 R4, R11, R4, RZ ;  /* 0x000000040b040227 */ /* 0x002fca00078e00ff */
[----:B------:R-:W-:-:S07]  /*323e0*/  @P0 SHF.R.U32.HI R11, RZ, R5, R4 ;  /* 0x00000005ff0b0219 */ /* 0x000fce0000011604 */
.L_x_4102:
[----:B------:R-:W-:Y:S05]  /*323f0*/  BSYNC B0 ;  /* 0x0000000000007941 */ /* 0x000fea0003800000 */
.L_x_4100:
[----:B------:R-:W-:-:S05]  /*32400*/  IMAD R11, R11, R3, R3 ;  /* 0x000000030b0b7224 */ /* 0x000fca00078e0203 */
[----:B------:R-:W-:-:S07]  /*32410*/  VIMNMX R2, R2, R11, PT ;  /* 0x0000000b02027248 */ /* 0x000fce0003fe0100 */
.L_x_4099:
[----:B------:R-:W1:Y:S01]  /*32420*/  @P2 LDC R8, c[0x0][0x44c] ;  /* 0x00011300ff082b82 */ /* 0x000e620000000800 */
[----:B------:R-:W-:Y:S01]  /*32430*/  VIADD R2, R2, 0x5f ;  /* 0x0000005f02027836 */ /* 0x000fe20000000000 */
[----:B------:R-:W-:Y:S01]  /*32440*/  ULDC UR4, c[0x0][0xad4] ;  /* 0x0002b50000047ab9 */ /* 0x000fe20000000800 */
[----:B------:R-:W-:Y:S02]  /*32450*/  IMAD.MOV.U32 R5, RZ, RZ, R35 ;  /* 0x000000ffff057224 */ /* 0x000fe400078e0023 */
[----:B------:R-:W-:-:S03]  /*32460*/  IMAD.HI R2, R2, 0x2aaaaaab, RZ ;  /* 0x2aaaaaab02027827 */ /* 0x000fc600078e02ff */
[----:B------:R-:W2:Y:S01]  /*32470*/  @P2 LDC R4, c[0x0][0x450] ;  /* 0x00011400ff042b82 */ /* 0x000ea20000000800 */
[----:B-1----:R-:W-:-:S04]  /*32480*/  @P2 IMAD.HI.U32 R11, R35, R8, RZ ;  /* 0x00000008230b2227 */ /* 0x002fc800078e00ff */
[----:B------:R-:W-:Y:S01]  /*32490*/  IMAD.IADD R8, R17, 0x1, -R12 ;  /* 0x0000000111087824 */ /* 0x000fe200078e0a0c */
[----:B--2---:R-:W-:Y:S02]  /*324a0*/  @P2 SHF.R.U32.HI R5, RZ, R4, R11 ;  /* 0x00000004ff052219 */ /* 0x004fe4000001160b */
[----:B------:R-:W-:-:S03]  /*324b0*/  SHF.R.U32.HI R11, RZ, 0x1f, R2 ;  /* 0x0000001fff0b7819 */ /* 0x000fc60000011602 */
[----:B0-----:R-:W-:Y:S01]  /*324c0*/  IMAD.IADD R12, R8, 0x1, R5 ;  /* 0x00000001080c7824 */ /* 0x001fe200078e0205 */
        /* <DEDUP_REMOVED lines=14> */
.L_x_4105:
[----:B------:R-:W-:-:S13]  /*325b0*/  ISETP.NE.AND P0, PT, R3, 0x1, PT ;  /* 0x000000010300780c */ /* 0x000fda0003f05270 */
[----:B------:R-:W0:Y:S02]  /*325c0*/  @P0 LDC.64 R4, c[0x0][0xae0] ;  /* 0x0002b800ff040b82 */ /* 0x000e240000000a00 */
[----:B0-----:R-:W-:-:S05]  /*325d0*/  @P0 IMAD.HI.U32 R4, R12, R4, RZ ;  /* 0x000000040c040227 */ /* 0x001fca00078e00ff */
[----:B------:R-:W-:-:S07]  /*325e0*/  @P0 SHF.R.U32.HI R12, RZ, R5, R4 ;  /* 0x00000005ff0c0219 */ /* 0x000fce0000011604 */
.L_x_4106:
[----:B------:R-:W-:Y:S05]  /*325f0*/  BSYNC B0 ;  /* 0x0000000000007941 */ /* 0x000fea0003800000 */
.L_x_4104:
[----:B------:R-:W-:-:S05]  /*32600*/  IMAD R3, R12, R3, RZ ;  /* 0x000000030c037224 */ /* 0x000fca00078e02ff */
[----:B------:R-:W-:-:S07]  /*32610*/  VIMNMX R2, R2, R3, !PT ;  /* 0x0000000302027248 */ /* 0x000fce0007fe0100 */
.L_x_4103:
        /* <DEDUP_REMOVED lines=39> */
.L_x_4108:
[----:B------:R-:W-:Y:S05]  /*32890*/  BSYNC B0 ;  /* 0x0000000000007941 */ /* 0x000fea0003800000 */
.L_x_4107:
[-C--:B------:R-:W-:Y:S01]  /*328a0*/  IMAD R4, R32, R14.reuse, R4 ;  /* 0x0000000e20047224 */ /* 0x080fe200078e0204 */
[----:B------:R-:W-:Y:S04]  /*328b0*/  BSSY B0, `(.L_x_4109) ;  /* 0x0000131000007945 */ /* 0x000fe80003800000 */
        /* <DEDUP_REMOVED lines=23> */
.L_x_4326:
[----:B-1----:R-:W-:Y:S02]  /*32a30*/  ISETP.NE.AND P0, PT, R14, RZ, PT ;  /* 0x000000ff0e00720c */ /* 0x002fe40003f05270 */
[----:B------:R-:W-:-:S11]  /*32a40*/  PLOP3.LUT P6, PT, PT, PT, PT, 0x8, 0x0 ;  /* 0x000000000000781c */ /* 0x000fd60003fce170 */
[----:B------:R-:W-:Y:S05]  /*32a50*/  @P0 BRA `(.L_x_4112) ;  /* 0x00000000000c0947 */ /* 0x000fea0003800000 */
[----:B------:R-:W-:-:S03]  /*32a60*/  UMOV UR4, 0xffffffff ;  /* 0xffffffff00047882 */ /* 0x000fc60000000000 */
[----:B------:R-:W-:Y:S05]  /*32a70*/  BRA.DIV UR4, `(.L_x_4113) ;  /* 0x0000008a04f07947 */ /* 0x000fea000b800000 */
[----:B------:R-:W-:-:S13]  /*32a80*/  ELECT P6, URZ, PT ;  /* 0x00000000003f782f */ /* 0x000fda00038c0000 */
.L_x_4112:
        /* <DEDUP_REMOVED lines=9> */
.L_x_4329:
[----:B------:R-:W-:Y:S05]  /*32b20*/  BSYNC B1 ;  /* 0x0000000000017941 */ /* 0x000fea0003800000 */
.L_x_4114:
[----:B------:R-:W-:Y:S04]  /*32b30*/  BSSY B1, `(.L_x_4116) ;  /* 0x000007b000017945 */ /* 0x000fe80003800000 */
[----:B------:R-:W-:Y:S05]  /*32b40*/  @!P6 BRA `(.L_x_4117) ;  /* 0x0000000400e4e947 */ /* 0x000fea0003800000 */
[----:B------:R-:W1:Y:S01]  /*32b50*/  S2R R3, SR_TID.X ;  /* 0x0000000000037919 */ /* 0x000e620000002100 */
[----:B------:R-:W-:Y:S01]  /*32b60*/  SHF.L.U32 R7, R28, 0x1f, RZ ;  /* 0x0000001f1c077819 */ /* 0x000fe200000006ff */
[----:B------:R-:W-:Y:S01]  /*32b70*/  BSSY B2, `(.L_x_4118) ;  /* 0x0000006000027945 */ /* 0x000fe20003800000 */
[----:B-1----:R-:W-:Y:S01]  /*32b80*/  LOP3.LUT R9, R3, 0x7f, RZ, 0xc0, !PT ;  /* 0x0000007f03097812 */ /* 0x002fe200078ec0ff */
[----:B------:R-:W-:-:S03]  /*32b90*/  IMAD R3, R24, 0x8, R23 ;  /* 0x0000000818037824 */ /* 0x000fc600078e0217 */
[----:B------:R-:W-:Y:S01]  /*32ba0*/  ISETP.NE.AND P1, PT, R9, RZ, PT ;  /* 0x000000ff0900720c */ /* 0x000fe20003f25270 */
[----:B------:R-:W1:Y:S02]  /*32bb0*/  SYNCS.PHASECHK.TRANS64.TRYWAIT P0, [R3+URZ+0x324a0], R7 ;  /* 0x0324a007030075a7 */ /* 0x000e64000800017f */
[----:B-1----:R-:W-:Y:S10]  /*32bc0*/  @!P0 BRA `(.L_x_4119) ;  /* 0x0000008800d08947 */ /* 0x002ff40003800000 */
.L_x_4330:
[----:B------:R-:W-:Y:S05]  /*32bd0*/  BSYNC B2 ;  /* 0x0000000000027941 */ /* 0x000fea0003800000 */
.L_x_4118:
[----:B------:R-:W-:Y:S04]  /*32be0*/  BSSY B2, `(.L_x_4120) ;  /* 0x0000009000027945 */ /* 0x000fe80003800000 */
[----:B------:R-:W-:Y:S05]  /*32bf0*/  @P1 BRA `(.L_x_4121) ;  /* 0x00000000001c1947 */ /* 0x000fea0003800000 */
[----:B------:R-:W2:Y:S02]  /*32c00*/  S2R R9, SR_TID.X ;  /* 0x0000000000097919 */ /* 0x000ea40000002100 */
[----:B--2---:R-:W-:Y:S01]  /*32c10*/  LOP3.LUT R11, R9, 0x1f, RZ, 0xc0, !PT ;  /* 0x0000001f090b7812 */ /* 0x004fe200078ec0ff */
[----:B------:R-:W-:-:S03]  /*32c20*/  IMAD.MOV.U32 R9, RZ, RZ, 0x3000 ;  /* 0x00003000ff097424 */ /* 0x000fc600078e00ff */
[----:B------:R-:W-:Y:S01]  /*32c30*/  ISETP.NE.AND P0, PT, R11, RZ, PT ;  /* 0x000000ff0b00720c */ /* 0x000fe20003f05270 */
[----:B------:R2:W-:-:S12]  /*32c40*/  SYNCS.ARRIVE.TRANS64 RZ, [R3+URZ+0x32490], R9 ;  /* 0x0324900903ff79a7 */ /* 0x0005d8000800003f */
[----:B--2---:R-:W-:Y:S05]  /*32c50*/  @!P0 BRA `(.L_x_4121) ;  /* 0x0000000000048947 */ /* 0x004fea0003800000 */
[----:B------:R-:W-:Y:S01]  /*32c60*/  BPT.TRAP 0x1 ;  /* 0x000000040000795c */ /* 0x000fe20000300000 */
.L_x_4121:
[----:B------:R-:W-:Y:S05]  /*32c70*/  BSYNC B2 ;  /* 0x0000000000027941 */ /* 0x000fea0003800000 */
.L_x_4120:
        /* <DEDUP_REMOVED lines=10> */
[----:B0-----:R-:W-:Y:S01]  /*32d20*/  VIADD R12, R3, 0x32490 ;  /* 0x00032490030c7836 */ /* 0x001fe20000000000 */
[----:B------:R-:W-:-:S09]  /*32d30*/  UMOV UR7, 0x12f00000 ;  /* 0x12f0000000077882 */ /* 0x000fd20000000000 */
.L_x_4122:
        /* <DEDUP_REMOVED lines=10> */
[----:B------:R-:W0:Y:S01]  /*32de0*/  SYNCS.PHASECHK.TRANS64.TRYWAIT P0, [R3+URZ+0x324c0], R7 ;  /* 0x0324c007030075a7 */ /* 0x000e22000800017f */
[----:B------:R-:W-:Y:S04]  /*32df0*/  BSSY B2, `(.L_x_4123) ;  /* 0x0000002000027945 */ /* 0x000fe80003800000 */
[----:B0-----:R-:W-:Y:S05]  /*32e00*/  @!P0 BRA `(.L_x_4124) ;  /* 0x0000008800548947 */ /* 0x001fea0003800000 */
.L_x_4331:
[----:B------:R-:W-:Y:S05]  /*32e10*/  BSYNC B2 ;  /* 0x0000000000027941 */ /* 0x000fea0003800000 */
.L_x_4123:
        /* <DEDUP_REMOVED lines=11> */
.L_x_4126:
[----:B------:R-:W-:Y:S05]  /*32ed0*/  BSYNC B2 ;  /* 0x0000000000027941 */ /* 0x000fea0003800000 */
.L_x_4125:
        /* <DEDUP_REMOVED lines=9> */
.L_x_4127:
        /* <DEDUP_REMOVED lines=15> */
.L_x_4128:
        /* <DEDUP_REMOVED lines=15> */
.L_x_4129:
        /* <DEDUP_REMOVED lines=15> */
.L_x_4130:
        /* <DEDUP_REMOVED lines=10> */
.L_x_4117:
[----:B------:R-:W-:Y:S05]  /*332e0*/  BSYNC B1 ;  /* 0x0000000000017941 */ /* 0x000fea0003800000 */
.L_x_4116:
        /* <DEDUP_REMOVED lines=9> */
.L_x_4146:
[----:B------:R-:W-:Y:S05]  /*33380*/  YIELD ;  /* 0x0000000000007946 */ /* 0x000fea0003800000 */
[----:B------:R-:W-:Y:S04]  /*33390*/  BSSY B1, `(.L_x_4131) ;  /* 0x000007a000017945 */ /* 0x000fe80003800000 */
[----:B------:R-:W-:Y:S05]  /*333a0*/  @!P6 BRA `(.L_x_4132) ;  /* 0x0000000400e0e947 */ /* 0x000fea0003800000 */
[----:B------:R-:W1:Y:S01]  /*333b0*/  S2R R2, SR_TID.X ;  /* 0x0000000000027919 */ /* 0x000e620000002100 */
[----:B------:R-:W-:Y:S01]  /*333c0*/  IMAD R9, R24, 0x8, R23 ;  /* 0x0000000818097824 */ /* 0x000fe200078e0217 */
[----:B------:R-:W-:Y:S01]  /*333d0*/  BSSY B2, `(.L_x_4133) ;  /* 0x0000006000027945 */ /* 0x000fe20003800000 */
[----:B-1----:R-:W-:Y:S02]  /*333e0*/  LOP3.LUT R3, R2, 0x7f, RZ, 0xc0, !PT ;  /* 0x0000007f02037812 */ /* 0x002fe400078ec0ff */
[----:B------:R-:W-:Y:S02]  /*333f0*/  SHF.L.U32 R2, R28, 0x1f, RZ ;  /* 0x0000001f1c027819 */ /* 0x000fe400000006ff */
[----:B------:R-:W-:Y:S02]  /*33400*/  ISETP.NE.AND P2, PT, R3, RZ, PT ;  /* 0x000000ff0300720c */ /* 0x000fe40003f45270 */
[----:B------:R-:W1:Y:S02]  /*33410*/  SYNCS.PHASECHK.TRANS64.TRYWAIT P1, [R9+URZ+0x324a0], R2 ;  /* 0x0324a002090075a7 */ /* 0x000e64000802017f */
[----:B-1----:R-:W-:Y:S09]  /*33420*/  @!P1 BRA `(.L_x_4134) ;  /* 0x0000008000e09947 */ /* 0x002ff20003800000 */
.L_x_4332:
[----:B------:R-:W-:Y:S05]  /*33430*/  BSYNC B2 ;  /* 0x0000000000027941 */ /* 0x000fea0003800000 */
.L_x_4133:
        /* <DEDUP_REMOVED lines=9> */
.L_x_4136:
[----:B------:R-:W-:Y:S05]  /*334d0*/  BSYNC B2 ;  /* 0x0000000000027941 */ /* 0x000fea0003800000 */
.L_x_4135:
[----:B------:R-:W-:Y:S01]  /*334e0*/  IMAD.MOV.U32 R7, RZ, RZ, RZ ;  /* 0x000000ffff077224 */ /* 0x000fe200078e00ff */
[----:B------:R-:W-:Y:S01]  /*334f0*/  UIADD3 UR4, UP0, UR42, 0x570, URZ ;  /* 0x000005702a047890 */ /* 0x000fe2000ff1e03f */
[----:B------:R-:W-:Y:S01]  /*33500*/  IMAD R3, R24, 0x3000, R23 ;  /* 0x0000300018037824 */ /* 0x000fe200078e0217 */
[----:B------:R-:W-:Y:S01]  /*33510*/  PLOP3.LUT P1, PT, PT, PT, PT, 0x80, 0x0 ;  /* 0x000000000000781c */ /* 0x000fe20003f2f070 */
[----:B0-----:R-:W-:Y:S01]  /*33520*/  IMAD R12, R11, 0x60, R0 ;  /* 0x000000600b0c7824 */ /* 0x001fe200078e0200 */
[----:B------:R-:W-:Y:S01]  /*33530*/  R2UR UR10, R7 ;  /* 0x00000000070a72ca */ /* 0x000fe200000e0000 */
[----:B------:R-:W-:Y:S01]  /*33540*/  VIADD R3, R3, 0x1c400 ;  /* 0x0001c40003037836 */ /* 0x000fe20000000000 */
[----:B------:R-:W-:Y:S01]  /*33550*/  UIADD3.X UR5, URZ, UR43, URZ, UP0, !UPT ;  /* 0x0000002b3f057290 */ /* 0x000fe200087fe43f */
[----:B------:R-:W-:Y:S01]  /*33560*/  VIADD R13, R9, 0x32490 ;  /* 0x00032490090d7836 */ /* 0x000fe20000000000 */
[----:B------:R-:W-:Y:S01]  /*33570*/  UMOV UR6, 0x0 ;  /* 0x0000000000067882 */ /* 0x000fe20000000000 */
[----:B------:R-:W-:-:S10]  /*33580*/  UMOV UR7, 0x12f00000 ;  /* 0x12f0000000077882 */ /* 0x000fd40000000000 */
.L_x_4137:
        /* <DEDUP_REMOVED lines=13> */
.L_x_4333:
[----:B------:R-:W-:Y:S05]  /*33660*/  BSYNC B2 ;  /* 0x0000000000027941 */ /* 0x000fea0003800000 */
.L_x_4138:
[----:B------:R-:W-:Y:S01]  /*33670*/  BSSY B2, `(.L_x_4140) ;  /* 0x000000b000027945 */ /* 0x000fe20003800000 */
[----:B01----:R-:W-:Y:S02]  /*33680*/  IMAD.MOV.U32 R2, RZ, RZ, 0x0 ;  /* 0x00000000ff027424 */ /* 0x003fe400078e00ff */
[----:B------:R-:W-:Y:S01]  /*33690*/  IMAD.MOV.U32 R3, RZ, RZ, 0x12f00000 ;  /* 0x12f00000ff037424 */ /* 0x000fe200078e00ff */
[----:B------:R-:W-:Y:S06]  /*336a0*/  @P2 BRA `(.L_x_4141) ;  /* 0x00000000001c2947 */ /* 0x000fec0003800000 */
[----:B------:R-:W0:Y:S02]  /*336b0*/  S2R R13, SR_TID.X ;  /* 0x00000000000d7919 */ /* 0x000e240000002100 */
[----:B0-----:R-:W-:Y:S01]  /*336c0*/  LOP3.LUT R14, R13, 0x1f, RZ, 0xc0, !PT ;  /* 0x0000001f0d0e7812 */ /* 0x001fe200078ec0ff */
[----:B------:R-:W-:-:S03]  /*336d0*/  IMAD.MOV.U32 R13, RZ, RZ, 0xc000 ;  /* 0x0000c000ff0d7424 */ /* 0x000fc600078e00ff */
[----:B------:R-:W-:Y:S01]  /*336e0*/  ISETP.NE.AND P1, PT, R14, RZ, PT ;  /* 0x000000ff0e00720c */ /* 0x000fe20003f25270 */
[----:B------:R0:W-:-:S12]  /*336f0*/  SYNCS.ARRIVE.TRANS64 RZ, [R9+URZ+0x324b0], R13 ;  /* 0x0324b00d09ff79a7 */ /* 0x0001d8000800003f */
[----:B0-----:R-:W-:Y:S05]  /*33700*/  @!P1 BRA `(.L_x_4141) ;  /* 0x0000000000049947 */ /* 0x001fea0003800000 */
[----:B------:R-:W-:Y:S01]  /*33710*/  BPT.TRAP 0x1 ;  /* 0x000000040000795c */ /* 0x000fe20000300000 */
.L_x_4141:
[----:B------:R-:W-:Y:S05]  /*33720*/  BSYNC B2 ;  /* 0x0000000000027941 */ /* 0x000fea0003800000 */
.L_x_4140:
        /* <DEDUP_REMOVED lines=9> */
.L_x_4142:
        /* <DEDUP_REMOVED lines=15> */
.L_x_4143:
        /* <DEDUP_REMOVED lines=15> */
.L_x_4144:
        /* <DEDUP_REMOVED lines=15> */
.L_x_4145:
        /* <DEDUP_REMOVED lines=10> */
.L_x_4132:
[----:B------:R-:W-:Y:S05]  /*33b30*/  BSYNC B1 ;  /* 0x0000000000017941 */ /* 0x000fea0003800000 */
.L_x_4131:
        /* <DEDUP_REMOVED lines=8> */
.L_x_4110:
[----:B------:R-:W-:Y:S05]  /*33bc0*/  BSYNC B0 ;  /* 0x0000000000007941 */ /* 0x000fea0003800000 */
.L_x_4109:
[----:B------:R-:W1:Y:S01]  /*33bd0*/  LDC R0, c[0x0][0x448] ;  /* 0x00011200ff007b82 */ /* 0x000e620000000800 */
[----:B------:R-:W-:Y:S01]  /*33be0*/  VIADD R5, R35, 0x7f ;  /* 0x0000007f23057836 */ /* 0x000fe20000000000 */
[----:B------:R-:W-:Y:S06]  /*33bf0*/  @!P0 WARPSYNC.ALL ;  /* 0x0000000000008948 */ /* 0x000fec0003800000 */
[----:B------:R-:W-:Y:S01]  /*33c00*/  @!P0 BAR.SYNC.DEFER_BLOCKING 0xc, 0x180 ;  /* 0x0306000000008b1d */ /* 0x000fe20000010000 */
[----:B-1----:R-:W-:-:S13]  /*33c10*/  ISETP.NE.AND P1, PT, R0, 0x1, PT ;  /* 0x000000010000780c */ /* 0x002fda0003f25270 */
        /* <DEDUP_REMOVED lines=20> */
.L_x_4149:
[----:B------:R-:W-:-:S13]  /*33d60*/  ISETP.NE.AND P0, PT, R3, 0x1, PT ;  /* 0x000000010300780c */ /* 0x000fda0003f05270 */
[----:B------:R-:W1:Y:S02]  /*33d70*/  @P0 LDC.64 R4, c[0x0][0xae0] ;  /* 0x0002b800ff040b82 */ /* 0x000e640000000a00 */
[----:B-1----:R-:W-:-:S05]  /*33d80*/  @P0 IMAD.HI.U32 R4, R0, R4, RZ ;  /* 0x0000000400040227 */ /* 0x002fca00078e00ff */
[----:B------:R-:W-:-:S07]  /*33d90*/  @P0 SHF.R.U32.HI R0, RZ, R5, R4 ;  /* 0x00000005ff000219 */ /* 0x000fce0000011604 */
.L_x_4150:
[----:B------:R-:W-:Y:S05]  /*33da0*/  BSYNC B0 ;  /* 0x0000000000007941 */ /* 0x000fea0003800000 */
.L_x_4148:
[----:B------:R-:W-:-:S05]  /*33db0*/  IMAD R5, R0, R3, R3 ;  /* 0x0000000300057224 */ /* 0x000fca00078e0203 */
[----:B------:R-:W-:-:S07]  /*33dc0*/  VIMNMX R2, R2, R5, PT ;  /* 0x0000000502027248 */ /* 0x000fce0003fe0100 */
.L_x_4147:
        /* <DEDUP_REMOVED lines=24> */
.L_x_4153:
[----:B------:R-:W-:-:S13]  /*33f50*/  ISETP.NE.AND P0, PT, R3, 0x1, PT ;  /* 0x000000010300780c */ /* 0x000fda0003f05270 */
[----:B------:R-:W1:Y:S02]  /*33f60*/  @P0 LDC.64 R4, c[0x0][0xae0] ;  /* 0x0002b800ff040b82 */ /* 0x000e640000000a00 */
[----:B-1----:R-:W-:-:S05]  /*33f70*/  @P0 IMAD.HI.U32 R4, R8, R4, RZ ;  /* 0x0000000408040227 */ /* 0x002fca00078e00ff */
[----:B------:R-:W-:-:S07]  /*33f80*/  @P0 SHF.R.U32.HI R8, RZ, R5, R4 ;  /* 0x00000005ff080219 */ /* 0x000fce0000011604 */
.L_x_4154:
[----:B------:R-:W-:Y:S05]  /*33f90*/  BSYNC B0 ;  /* 0x0000000000007941 */ /* 0x000fea0003800000 */
.L_x_4152:
[----:B------:R-:W-:-:S05]  /*33fa0*/  IMAD R3, R8, R3, RZ ;  /* 0x0000000308037224 */ /* 0x000fca00078e02ff */
[----:B------:R-:W-:-:S07]  /*33fb0*/  VIMNMX R0, R0, R3, !PT ;  /* 0x0000000300007248 */ /* 0x000fce0007fe0100 */
.L_x_4151:
        /* <DEDUP_REMOVED lines=37> */
.L_x_4156:
[----:B------:R-:W-:Y:S05]  /*34210*/  BSYNC B0 ;  /* 0x0000000000007941 */ /* 0x000fea0003800000 */
.L_x_4155:
        /* <DEDUP_REMOVED lines=23> */
.L_x_4158:
        /* <DEDUP_REMOVED lines=13> */
[----:B------:R-:W-:Y:S02]  /*34460*/  IMAD.U32 R10, RZ, RZ, UR4 ;  /* 0x00000004ff0a7e24 */ /* 0x000fe4000f8e00ff */
[----:B------:R-:W-:Y:S02]  /*34470*/  IMAD.U32 R11, RZ, RZ, UR5 ;  /* 0x00000005ff0b7e24 */ /* 0x000fe4000f8e00ff */
[----:B------:R-:W-:Y:S02]  /*34480*/  IMAD.MOV.U32 R8, RZ, RZ, 0x70 ;  /* 0x00000070ff087424 */ /* 0x000fe400078e00ff */
[----:B0-----:R-:W-:Y:S02]  /*34490*/  IMAD.MOV.U32 R12, RZ, RZ, 0x1 ;  /* 0x00000001ff0c7424 */ /* 0x001fe400078e00ff */
[----:B------:R-:W-:-:S07]  /*344a0*/  IMAD.MOV.U32 R13, RZ, RZ, RZ ;  /* 0x000000ffff0d7224 */ /* 0x000fce00078e00ff */
[----:B------:R-:W-:-:S07]  /*344b0*/  LEPC R20, `(.L_x_4161) ;  /* 0x000000001014794e */ /* 0x000fce0000000000 */
[----:B--2---:R-:W-:Y:S05]  /*344c0*/  CALL.ABS.NOINC R2 ;  /* 0x0000000002007343 */ /* 0x004fea0003c00000 */
.L_x_4161:
[----:B------:R-:W-:Y:S05]  /*344d0*/  BSYNC B6 ;  /* 0x0000000000067941 */ /* 0x000fea0003800000 */
.L_x_4160:
        /* <DEDUP_REMOVED lines=13> */
[----:B------:R-:W-:Y:S02]  /*345b0*/  IMAD.U32 R10, RZ, RZ, UR4 ;  /* 0x00000004ff0a7e24 */ /* 0x000fe4000f8e00ff */
[----:B------:R-:W-:Y:S02]  /*345c0*/  IMAD.U32 R11, RZ, RZ, UR5 ;  /* 0x00000005ff0b7e24 */ /* 0x000fe4000f8e00ff */
[----:B------:R-:W-:Y:S02]  /*345d0*/  IMAD.MOV.U32 R8, RZ, RZ, 0x70 ;  /* 0x00000070ff087424 */ /* 0x000fe400078e00ff */
[----:B0-----:R-:W-:Y:S02]  /*345e0*/  IMAD.MOV.U32 R12, RZ, RZ, 0x1 ;  /* 0x00000001ff0c7424 */ /* 0x001fe400078e00ff */
[----:B--2---:R-:W-:-:S07]  /*345f0*/  IMAD.MOV.U32 R13, RZ, RZ, RZ ;  /* 0x000000ffff0d7224 */ /* 0x004fce00078e00ff */
[----:B------:R-:W-:-:S07]  /*34600*/  LEPC R20, `(.L_x_4164) ;  /* 0x000000001014794e */ /* 0x000fce0000000000 */
[----:B---3--:R-:W-:Y:S05]  /*34610*/  CALL.ABS.NOINC R2 ;  /* 0x0000000002007343 */ /* 0x008fea0003c00000 */
.L_x_4164:
        /* <DEDUP_REMOVED lines=15> */
.L_x_4163:
[----:B------:R-:W-:Y:S05]  /*34710*/  BSYNC B6 ;  /* 0x0000000000067941 */ /* 0x000fea0003800000 */
.L_x_4162:
[----:B------:R-:W2:Y:S01]  /*34720*/  S2R R2, SR_TID.X ;  /* 0x0000000000027919 */ /* 0x000ea20000002100 */
[----:B------:R-:W-:Y:S01]  /*34730*/  ULDC.64 UR4, c[0x0][0xaf0] ;  /* 0x0002bc0000047ab9 */ /* 0x000fe20000000a00 */
[----:B------:R-:W-:Y:S01]  /*34740*/  IMAD.MOV.U32 R29, RZ, RZ, R19 ;  /* 0x000000ffff1d7224 */ /* 0x000fe200078e0013 */
[----:B------:R-:W-:Y:S01]  /*34750*/  ISETP.NE.U32.AND P0, PT, RZ, UR4, PT ;  /* 0x00000004ff007c0c */ /* 0x000fe2000bf05070 */
[----:B------:R-:W3:Y:S01]  /*34760*/  S2R R20, SR_TID.X ;  /* 0x0000000000147919 */ /* 0x000ee20000002100 */
[----:B------:R-:W4:Y:S01]  /*34770*/  LDC R9, c[0x0][0x430] ;  /* 0x00010c00ff097b82 */ /* 0x000f220000000800 */
[----:B------:R-:W-:Y:S01]  /*34780*/  VIADD R0, R31, 0xffffffff ;  /* 0xffffffff1f007836 */ /* 0x000fe20000000000 */
[----:B------:R-:W-:Y:S01]  /*34790*/  ISETP.NE.AND.EX P0, PT, RZ, UR5, PT, P0 ;  /* 0x00000005ff007c0c */ /* 0x000fe2000bf05300 */
[----:B------:R-:W-:Y:S01]  /*347a0*/  IMAD.MOV.U32 R10, RZ, RZ, RZ ;  /* 0x000000ffff0a7224 */ /* 0x000fe200078e00ff */
[----:B------:R-:W-:Y:S01]  /*347b0*/  LOP3.LUT R22, R22, 0xffffffdf, RZ, 0xc0, !PT ;  /* 0xffffffdf16167812 */ /* 0x000fe200078ec0ff */
[----:B------:R-:W-:Y:S01]  /*347c0*/  ULDC UR4, c[0x0][0x320] ;  /* 0x0000c80000047ab9 */ /* 0x000fe20000000800 */
[----:B--2---:R-:W-:-:S09]  /*347d0*/  LOP3.LUT R21, R2, 0x7f, RZ, 0xc0, !PT ;  /* 0x0000007f02157812 */ /* 0x004fd200078ec0ff */
[----:B------:R-:W2:Y:S01]  /*347e0*/  @P0 LDC.64 R2, c[0x0][0xaf0] ;  /* 0x0002bc00ff020b82 */ /* 0x000ea20000000a00 */
[----:B---3--:R-:W-:Y:S01]  /*347f0*/  IMAD.SHL.U32 R20, R20, 0x10, RZ ;  /* 0x0000001014147824 */ /* 0x008fe200078e00ff */
[----:B------:R-:W-:Y:S01]  /*34800*/  SHF.R.U32.HI R21, RZ, 0x3, R21 ;  /* 0x00000003ff157819 */ /* 0x000fe20000011615 */
[----:B--2---:R-:W-:-:S05]  /*34810*/  @P0 IMAD.WIDE R2, R19, 0x4, R2 ;  /* 0x0000000413020825 */ /* 0x004fca00078e0202 */
[----:B------:R2:W3:Y:S01]  /*34820*/  @P0 LDG.E R29, desc[UR44][R2.64] ;  /* 0x0000002c021d0981 */ /* 0x0004e2000c1e1900 */
[----:B------:R-:W-:Y:S02]  /*34830*/  LOP3.LUT R20, R21, 0x70, R20, 0xf8, !PT ;  /* 0x0000007015147812 */ /* 0x000fe400078ef814 */
[----:B----4-:R-:W-:-:S03]  /*34840*/  ISETP.NE.AND P1, PT, R9, 0x1, PT ;  /* 0x000000010900780c */ /* 0x010fc60003f25270 */
[----:B-1----:R-:W-:-:S05]  /*34850*/  IMAD R6, R0, 0x60, R20 ;  /* 0x0000006000067824 */ /* 0x002fca00078e0214 */
[C---:B------:R-:W-:Y:S01]  /*34860*/  ISETP.GE.AND P0, PT, R6.reuse, R17, PT ;  /* 0x000000110600720c */ /* 0x040fe20003f06270 */
[----:B------:R-:W-:-:S03]  /*34870*/  IMAD.IADD R6, R6, 0x1, R33 ;  /* 0x0000000106067824 */ /* 0x000fc600078e0221 */
[----:B------:R-:W-:Y:S01]  /*34880*/  ISETP.GT.U32.OR P0, PT, R20, 0x5f, P0 ;  /* 0x0000005f1400780c */ /* 0x000fe20000704470 */
[----:B------:R-:W1:Y:S01]  /*34890*/  @P1 LDC R5, c[0x0][0x434] ;  /* 0x00010d00ff051b82 */ /* 0x000e620000000800 */
[----:B------:R-:W-:-:S07]  /*348a0*/  MOV R7, R6 ;  /* 0x0000000600077202 */ /* 0x000fce0000000f00 */
[----:B------:R-:W4:Y:S08]  /*348b0*/  @P1 LDC R4, c[0x0][0x438] ;  /* 0x00010e00ff041b82 */ /* 0x000f300000000800 */
[----:B--2---:R-:W2:Y:S01]  /*348c0*/  @!P0 LDC.64 R2, c[0x0][0x428] ;  /* 0x00010a00ff028b82 */ /* 0x004ea20000000a00 */
[----:B-1----:R-:W-:-:S05]  /*348d0*/  @P1 IMAD.HI.U32 R5, R6, R5, RZ ;  /* 0x0000000506051227 */ /* 0x002fca00078e00ff */
[----:B----4-:R-:W-:-:S04]  /*348e0*/  @P1 SHF.R.U32.HI R7, RZ, R4, R5 ;  /* 0x00000004ff071219 */ /* 0x010fc80000011605 */
[--C-:B------:R-:W-:Y:S01]  /*348f0*/  @!P0 SHF.R.S32.HI R5, RZ, 0x1f, R7.reuse ;  /* 0x0000001fff058819 */ /* 0x100fe20000011407 */
[----:B------:R-:W-:Y:S01]  /*34900*/  @!P0 IMAD.MOV.U32 R4, RZ, RZ, R7 ;  /* 0x000000ffff048224 */ /* 0x000fe200078e0007 */
[----:B---3--:R-:W-:-:S03]  /*34910*/  SHF.R.S32.HI R34, RZ, 0x1f, R29 ;  /* 0x0000001fff227819 */ /* 0x008fc6000001141d */
[----:B--2---:R-:W-:-:S04]  /*34920*/  @!P0 IMAD.WIDE.U32 R4, R29, R2, R4 ;  /* 0x000000021d048225 */ /* 0x004fc800078e0004 */
[----:B------:R-:W-:-:S04]  /*34930*/  @!P0 IMAD R8, R34, R2, RZ ;  /* 0x0000000222088224 */ /* 0x000fc800078e02ff */
[----:B------:R-:W-:Y:S02]  /*34940*/  @!P0 IMAD R8, R29, R3, R8 ;  /* 0x000000031d088224 */ /* 0x000fe400078e0208 */
[----:B------:R-:W1:Y:S02]  /*34950*/  @!P0 LDC.64 R2, c[0x0][0x418] ;  /* 0x00010600ff028b82 */ /* 0x000e640000000a00 */
[----:B------:R-:W-:Y:S01]  /*34960*/  @!P0 IMAD.IADD R8, R5, 0x1, R8 ;  /* 0x0000000105088824 */ /* 0x000fe200078e0208 */
[----:B-1----:R-:W-:-:S04]  /*34970*/  @!P0 LEA R2, P1, R4, R2, 0x2 ;  /* 0x0000000204028211 */ /* 0x002fc800078210ff */
[----:B------:R-:W-:-:S05]  /*34980*/  @!P0 LEA.HI.X R3, R4, R3, R8, 0x2, P1 ;  /* 0x0000000304038211 */ /* 0x000fca00008f1408 */
[----:B------:R1:W2:Y:S01]  /*34990*/  @!P0 LDG.E R10, desc[UR44][R2.64] ;  /* 0x0000002c020a8981 */ /* 0x0002a2000c1e1900 */
[----:B------:R-:W-:Y:S01]  /*349a0*/  ISETP.GT.U32.AND P0, PT, R20, 0x5f, PT ;  /* 0x0000005f1400780c */ /* 0x000fe20003f04070 */
[----:B------:R-:W-:Y:S01]  /*349b0*/  IMAD.MOV R4, RZ, RZ, -R7 ;  /* 0x000000ffff047224 */ /* 0x000fe200078e0a07 */
[----:B------:R-:W-:Y:S01]  /*349c0*/  UMOV UR5, 0xffffffff ;  /* 0xffffffff00057882 */ /* 0x000fe20000000000 */
[----:B-1----:R-:W-:Y:S02]  /*349d0*/  IMAD.U32 R2, RZ, RZ, UR40 ;  /* 0x00000028ff027e24 */ /* 0x002fe4000f8e00ff */
[----:B------:R-:W-:-:S08]  /*349e0*/  IMAD R3, R9, R4, R6 ;  /* 0x0000000409037224 */ /* 0x000fd000078e0206 */
[----:B------:R-:W-:Y:S02]  /*349f0*/  @P0 LOP3.LUT R22, R22, 0x20, RZ, 0xfc, !PT ;  /* 0x0000002016160812 */ /* 0x000fe400078efcff */
[----:B------:R-:W-:Y:S01]  /*34a00*/  ISETP.NE.AND P2, PT, R2, 0x3, PT ;  /* 0x000000030200780c */ /* 0x000fe20003f45270 */
[----:B------:R-:W-:Y:S01]  /*34a10*/  STL [R1+0x448], R3 ;  /* 0x0004480301007387 */ /* 0x000fe20000100800 */
[----:B------:R-:W-:-:S11]  /*34a20*/  LOP3.LUT R22, R22, 0xfffff7ff, RZ, 0xc0, !PT ;  /* 0xfffff7ff16167812 */ /* 0x000fd600078ec0ff */
[----:B------:R-:W-:-:S04]  /*34a30*/  @P2 LOP3.LUT R22, R22, 0x800, RZ, 0xfc, !PT ;  /* 0x0000080016162812 */ /* 0x000fc800078efcff */
[----:B------:R-:W-:Y:S01]  /*34a40*/  LOP3.LUT R22, R22, 0xffffffef, RZ, 0xc0, !PT ;  /* 0xffffffef16167812 */ /* 0x000fe200078ec0ff */
[----:B--2---:R1:W-:Y:S02]  /*34a50*/  STL [R1+0x444], R10 ;  /* 0x0004440a01007387 */ /* 0x0043e40000100800 */
[----:B-1----:R-:W1:Y:S02]  /*34a60*/  S2R R10, SR_TID.X ;  /* 0x00000000000a7919 */ /* 0x002e640000002100 */
[----:B-1----:R-:W-:-:S05]  /*34a70*/  IMAD.SHL.U32 R20, R10, 0x8, RZ ;  /* 0x000000080a147824 */ /* 0x002fca00078e00ff */
[----:B------:R-:W-:-:S04]  /*34a80*/  LOP3.LUT R20, R20, 0x38, RZ, 0xc0, !PT ;  /* 0x0000003814147812 */ /* 0x000fc800078ec0ff */
[C---:B0-----:R-:W-:Y:S02]  /*34a90*/  LOP3.LUT R12, R20.reuse, 0x40, RZ, 0xfc, !PT ;  /* 0x00000040140c7812 */ /* 0x041fe400078efcff */
        /* <DEDUP_REMOVED lines=13> */
[----:B------:R-:W-:Y:S06]  /*34b70*/  BRA.DIV UR5, `(.L_x_4165) ;  /* 0x0000006e05347947 */ /* 0x000fec000b800000 */
.L_x_4336:
[----:B------:R-:W-:-:S05]  /*34b80*/  SEL R2, RZ, 0x1, P0 ;  /* 0x00000001ff027807 */ /* 0x000fca0000000000 */
[----:B------:R0:W-:Y:S01]  /*34b90*/  STL [R1+0x49c], R2 ;  /* 0x00049c0201007387 */ /* 0x0001e20000100800 */
[----:B------:R-:W-:Y:S05]  /*34ba0*/  @!P2 BRA `(.L_x_4166) ;  /* 0x000000000004a947 */ /* 0x000fea0003800000 */
[----:B------:R-:W-:Y:S01]  /*34bb0*/  BPT.TRAP 0x1 ;  /* 0x000000040000795c */ /* 0x000fe20000300000 */
.L_x_4166:
[----:B------:R-:W-:Y:S01]  /*34bc0*/  IMAD R31, R0, -0x60, R17 ;  /* 0xffffffa0001f7824 */ /* 0x000fe200078e0211 */
[----:B------:R-:W-:Y:S01]  /*34bd0*/  SHF.L.U32 R0, R27, 0x1f, RZ ;  /* 0x0000001f1b007819 */ /* 0x000fe200000006ff */
[----:B------:R-:W-:Y:S01]  /*34be0*/  IMAD R17, R25, 0x8, R23 ;  /* 0x0000000819117824 */ /* 0x000fe200078e0217 */
[----:B------:R-:W-:Y:S03]  /*34bf0*/  BSSY B0, `(.L_x_4167) ;  /* 0x0000003000007945 */ /* 0x000fe60003800000 */
[----:B------:R-:W1:Y:S02]  /*34c00*/  SYNCS.PHASECHK.TRANS64.TRYWAIT P0, [R17+URZ+0x32440], R0 ;  /* 0x03244000110075a7 */ /* 0x000e64000800017f */
[----:B-1----:R-:W-:Y:S05]  /*34c10*/  @!P0 BRA `(.L_x_4168) ;  /* 0x0000006c00408947 */ /* 0x002fea0003800000 */
.L_x_4337:
[----:B------:R-:W-:Y:S05]  /*34c20*/  BSYNC B0 ;  /* 0x0000000000007941 */ /* 0x000fea0003800000 */
.L_x_4167:
[----:B0-----:R-:W1:Y:S01]  /*34c30*/  LDL R2, [R1+0x448] ;  /* 0x0004480001027983 */ /* 0x001e620000100800 */
[----:B------:R-:W-:Y:S01]  /*34c40*/  ULDC.64 UR4, c[0x0][0x300] ;  /* 0x0000c00000047ab9 */ /* 0x000fe20000000a00 */
[----:B------:R-:W-:Y:S02]  /*34c50*/  ULDC.64 UR6, c[0x0][0x2e8] ;  /* 0x0000ba0000067ab9 */ /* 0x000fe40000000a00 */
[----:B------:R-:W2:Y:S01]  /*34c60*/  LDL R4, [R1+0x444] ;  /* 0x0004440001047983 */ /* 0x000ea20000100800 */
[----:B------:R-:W-:Y:S02]  /*34c70*/  LOP3.LUT R22, R22, 0xfffffffd, RZ, 0xc0, !PT ;  /* 0xfffffffd16167812 */ /* 0x000fe400078ec0ff */
[----:B-1----:R-:W-:Y:S02]  /*34c80*/  SHF.R.S32.HI R0, RZ, 0x1f, R2 ;  /* 0x0000001fff007819 */ /* 0x002fe40000011402 */
[----:B--2---:R-:W-:-:S03]  /*34c90*/  SHF.R.S32.HI R5, RZ, 0x1f, R4 ;  /* 0x0000001fff057819 */ /* 0x004fc60000011404 */
        /* <DEDUP_REMOVED lines=11> */
[----:B------:R-:W1:Y:S02]  /*34d50*/  S2R R4, SR_TID.X ;  /* 0x0000000000047919 */ /* 0x000e640000002100 */
[----:B------:R-:W-:Y:S02]  /*34d60*/  IMAD.IADD R3, R3, 0x1, R0 ;  /* 0x0000000103037824 */ /* 0x000fe400078e0200 */
[----:B------:R-:W-:Y:S01]  /*34d70*/  IMAD.WIDE.U32 R2, R18, UR4, R2 ;  /* 0x0000000412027c25 */ /* 0x000fe2000f8e0002 */
[----:B------:R-:W-:Y:S02]  /*34d80*/  ULDC UR4, c[0x0][0x2f4] ;  /* 0x0000bd0000047ab9 */ /* 0x000fe40000000800 */
[----:B------:R-:W-:Y:S02]  /*34d90*/  LEA R0, P0, R2, UR6, 0x1 ;  /* 0x0000000602007c11 */ /* 0x000fe4000f8008ff */
[----:B-1----:R-:W-:Y:S01]  /*34da0*/  LOP3.LUT R5, R4, 0x7f, RZ, 0xc0, !PT ;  /* 0x0000007f04057812 */ /* 0x002fe200078ec0ff */
[----:B------:R-:W-:Y:S01]  /*34db0*/  IMAD R4, R18, UR5, R3 ;  /* 0x0000000512047c24 */ /* 0x000fe2000f8e0203 */
[----:B------:R-:W-:-:S02]  /*34dc0*/  UMOV UR5, 0xffffffff ;  /* 0xffffffff00057882 */ /* 0x000fc40000000000 */
[----:B------:R-:W-:Y:S02]  /*34dd0*/  SHF.R.U32.HI R6, RZ, 0x3, R5 ;  /* 0x00000003ff067819 */ /* 0x000fe40000011605 */
        /* <DEDUP_REMOVED lines=62> */
.L_x_4351:
        /* <DEDUP_REMOVED lines=10> */
.L_x_4170:
        /* <DEDUP_REMOVED lines=11> */
.L_x_4171:
[----:B------:R1:W-:Y:S02]  /*35310*/  SYNCS.ARRIVE.TRANS64.A1T0 RZ, [R17+URZ+0x32430], RZ ;  /* 0x032430ff11ff79a7 */ /* 0x0003e4000810003f */
[----:B------:R-:W-:Y:S05]  /*35320*/  WARPSYNC.ALL ;  /* 0x0000000000007948 */ /* 0x000fea0003800000 */
[----:B------:R-:W-:Y:S01]  /*35330*/  ULDC.64 UR4, c[0x0][0xaf8] ;  /* 0x0002be0000047ab9 */ /* 0x000fe20000000a00 */
[----:B------:R-:W-:Y:S01]  /*35340*/  VIADD R0, R23, 0x18400 ;  /* 0x0001840017007836 */ /* 0x000fe20000000000 */
[----:B------:R-:W-:Y:S01]  /*35350*/  BAR.SYNC.DEFER_BLOCKING 0x8, 0x180 ;  /* 0x0206000000007b1d */ /* 0x000fe20000010000 */
[----:B------:R-:W-:-:S03]  /*35360*/  ISETP.NE.U32.AND P0, PT, RZ, UR4, PT ;  /* 0x00000004ff007c0c */ /* 0x000fc6000bf05070 */
[----:B------:R-:W-:Y:S02]  /*35370*/  LOP3.LUT P1, RZ, R0, 0x3ff, RZ, 0xc0, !PT ;  /* 0x000003ff00ff7812 */ /* 0x000fe4000782c0ff */
[----:B------:R-:W-:Y:S01]  /*35380*/  ISETP.NE.AND.EX P0, PT, RZ, UR5, PT, P0 ;  /* 0x00000005ff007c0c */ /* 0x000fe2000bf05300 */
[----:B------:R-:W-:Y:S01]  /*35390*/  BSSY B6, `(.L_x_4172) ;  /* 0x0000019000067945 */ /* 0x000fe20003800000 */
[----:B------:R-:W-:Y:S02]  /*353a0*/  SHF.R.S32.HI R0, RZ, 0x1f, R19 ;  /* 0x0000001fff007819 */ /* 0x000fe40000011413 */
[----:B0-----:R-:W-:Y:S02]  /*353b0*/  SEL R2, R19, RZ, !P0 ;  /* 0x000000ff13027207 */ /* 0x001fe40004000000 */
[----:B------:R-:W-:-:S03]  /*353c0*/  SEL R0, R0, RZ, !P0 ;  /* 0x000000ff00007207 */ /* 0x000fc60004000000 */
[----:B------:R-:W-:Y:S04]  /*353d0*/  STL [R1+0x44c], R2 ;  /* 0x00044c0201007387 */ /* 0x000fe80000100800 */
[----:B------:R0:W-:Y:S02]  /*353e0*/  STL [R1+0x474], R0 ;  /* 0x0004740001007387 */ /* 0x0001e40000100800 */
[----:B0-----:R-:W-:-:S05]  /*353f0*/  SHF.R.S32.HI R0, RZ, 0x1f, R37 ;  /* 0x0000001fff007819 */ /* 0x001fca0000011425 */
[----:B------:R0:W-:Y:S01]  /*35400*/  STL [R1+0x468], R0 ;  /* 0x0004680001007387 */ /* 0x0001e20000100800 */
        /* <DEDUP_REMOVED lines=17> */
.L_x_4173:
[----:B------:R-:W-:Y:S05]  /*35520*/  BSYNC B6 ;  /* 0x0000000000067941 */ /* 0x000fea0003800000 */
.L_x_4172:
[----:B0-----:R-:W2:Y:S01]  /*35530*/  LDL R0, [R1+0x468] ;  /* 0x0004680001007983 */ /* 0x001ea20000100800 */
[----:B------:R-:W0:Y:S01]  /*35540*/  LDC R6, c[0x0][0x448] ;  /* 0x00011200ff067b82 */ /* 0x000e220000000800 */
[----:B------:R-:W-:Y:S02]  /*35550*/  ULDC.64 UR4, c[0x0][0x298] ;  /* 0x0000a60000047ab9 */ /* 0x000fe40000000a00 */
[----:B------:R-:W3:Y:S04]  /*35560*/  LDL R21, [R1+0x474] ;  /* 0x0004740001157983 */ /* 0x000ee80000100800 */
[----:B------:R-:W4:Y:S04]  /*35570*/  LDL R20, [R1+0x44c] ;  /* 0x00044c0001147983 */ /* 0x000f280000100800 */
[----:B------:R0:W5:Y:S01]  /*35580*/  LDL R9, [R1+0x440] ;  /* 0x0004400001097983 */ /* 0x0001620000100800 */
[----:B------:R-:W1:Y:S01]  /*35590*/  S2R R2, SR_TID.X ;  /* 0x0000000000027919 */ /* 0x000e620000002100 */
[----:B------:R-:W1:Y:S01]  /*355a0*/  S2R R5, SR_TID.X ;  /* 0x0000000000057919 */ /* 0x000e620000002100 */
[----:B0-----:R-:W-:-:S13]  /*355b0*/  ISETP.NE.AND P0, PT, R6, 0x1, PT ;  /* 0x000000010600780c */ /* 0x001fda0003f05270 */
[----:B------:R-:W0:Y:S01]  /*355c0*/  @P0 LDC R3, c[0x0][0x44c] ;  /* 0x00011300ff030b82 */ /* 0x000e220000000800 */
[----:B-1----:R-:W-:-:S04]  /*355d0*/  LOP3.LUT R2, R2, 0x7f, RZ, 0xc0, !PT ;  /* 0x0000007f02027812 */ /* 0x002fc800078ec0ff */
[----:B------:R-:W-:Y:S01]  /*355e0*/  SHF.R.U32.HI R2, RZ, 0x3, R2 ;  /* 0x00000003ff027819 */ /* 0x000fe20000011602 */
[----:B------:R-:W-:-:S05]  /*355f0*/  IMAD.SHL.U32 R7, R5, 0x8, RZ ;  /* 0x0000000805077824 */ /* 0x000fca00078e00ff */
[----:B------:R-:W-:Y:S01]  /*35600*/  LOP3.LUT R7, R7, 0x38, RZ, 0xc0, !PT ;  /* 0x0000003807077812 */ /* 0x000fe200078ec0ff */
[----:B--2---:R-:W-:Y:S02]  /*35610*/  IMAD.MOV.U32 R4, RZ, RZ, R0 ;  /* 0x000000ffff047224 */ /* 0x004fe400078e0000 */
[----:B------:R-:W1:Y:S02]  /*35620*/  S2R R0, SR_TID.X ;  /* 0x0000000000007919 */ /* 0x000e640000002100 */
[----:B------:R-:W-:-:S04]  /*35630*/  IMAD R4, R4, UR4, RZ ;  /* 0x0000000404047c24 */ /* 0x000fc8000f8e02ff */
[----:B------:R-:W-:Y:S02]  /*35640*/  IMAD R4, R37, UR5, R4 ;  /* 0x0000000525047c24 */ /* 0x000fe4000f8e0204 */
[----:B-1----:R-:W-:-:S05]  /*35650*/  IMAD.SHL.U32 R0, R0, 0x10, RZ ;  /* 0x0000001000007824 */ /* 0x002fca00078e00ff */
[----:B------:R-:W-:Y:S02]  /*35660*/  LOP3.LUT R0, R2, 0x70, R0, 0xf8, !PT ;  /* 0x0000007002007812 */ /* 0x000fe400078ef800 */
[----:B------:R-:W1:Y:S03]  /*35670*/  @P0 LDC R2, c[0x0][0x450] ;  /* 0x00011400ff020b82 */ /* 0x000e660000000800 */
[----:B------:R-:W-:-:S04]  /*35680*/  IMAD.IADD R36, R0, 0x1, R35 ;  /* 0x0000000100247824 */ /* 0x000fc800078e0223 */
[----:B0-----:R-:W-:-:S04]  /*35690*/  @P0 IMAD.HI.U32 R3, R36, R3, RZ ;  /* 0x0000000324030227 */ /* 0x001fc800078e00ff */
[----:B------:R-:W-:Y:S01]  /*356a0*/  IMAD.MOV.U32 R0, RZ, RZ, R36 ;  /* 0x000000ffff007224 */ /* 0x000fe200078e0024 */
[----:B-1----:R-:W-:Y:S01]  /*356b0*/  @P0 SHF.R.U32.HI R0, RZ, R2, R3 ;  /* 0x00000002ff000219 */ /* 0x002fe20000011603 */
[----:B------:R-:W-:Y:S01]  /*356c0*/  IMAD.WIDE.U32 R2, R37, UR4, RZ ;  /* 0x0000000425027c25 */ /* 0x000fe2000f8e00ff */
        /* <DEDUP_REMOVED lines=8> */
[----:B------:R-:W-:-:S03]  /*35750*/  ULDC.64 UR4, c[0x0][0x2d0] ;  /* 0x0000b40000047ab9 */ /* 0x000fc60000000a00 */
[----:B------:R-:W-:Y:S01]  /*35760*/  IMAD.IADD R3, R3, 0x1, R4 ;  /* 0x0000000103037824 */ /* 0x000fe200078e0204 */
[----:B------:R-:W-:Y:S01]  /*35770*/  SHF.R.S32.HI R4, RZ, 0x1f, R0 ;  /* 0x0000001fff047819 */ /* 0x000fe20000011400 */
[----:B------:R-:W-:-:S04]  /*35780*/  IMAD.WIDE.U32 R2, R0, UR4, R2 ;  /* 0x0000000400027c25 */ /* 0x000fc8000f8e0002 */
[----:B------:R-:W-:-:S04]  /*35790*/  IMAD R4, R4, UR4, RZ ;  /* 0x0000000404047c24 */ /* 0x000fc8000f8e02ff */
[----:B------:R-:W-:Y:S01]  /*357a0*/  IMAD R4, R0, UR5, R4 ;  /* 0x0000000500047c24 */ /* 0x000fe2000f8e0204 */
[----:B------:R-:W-:Y:S01]  /*357b0*/  ULDC.64 UR4, c[0x0][0x2c8] ;  /* 0x0000b20000047ab9 */ /* 0x000fe20000000a00 */
[----:B------:R-:W-:Y:S02]  /*357c0*/  IMAD.MOV R0, RZ, RZ, -R0 ;  /* 0x000000ffff007224 */ /* 0x000fe400078e0a00 */
[----:B------:R-:W-:Y:S02]  /*357d0*/  IMAD.IADD R3, R3, 0x1, R4 ;  /* 0x0000000103037824 */ /* 0x000fe400078e0204 */
[----:B------:R-:W-:-:S04]  /*357e0*/  IMAD R0, R6, R0, R36 ;  /* 0x0000000006007224 */ /* 0x000fc800078e0224 */
[----:B------:R-:W-:Y:S01]  /*357f0*/  IMAD.WIDE.U32 R2, R0, UR4, R2 ;  /* 0x0000000400027c25 */ /* 0x000fe2000f8e0002 */
[----:B------:R-:W-:-:S05]  /*35800*/  SHF.R.S32.HI R4, RZ, 0x1f, R0 ;  /* 0x0000001fff047819 */ /* 0x000fca0000011400 */
[----:B------:R-:W-:-:S04]  /*35810*/  IMAD R4, R4, UR4, RZ ;  /* 0x0000000404047c24 */ /* 0x000fc8000f8e02ff */
[----:B------:R-:W-:Y:S01]  /*35820*/  IMAD R4, R0, UR5, R4 ;  /* 0x0000000500047c24 */ /* 0x000fe2000f8e0204 */
[----:B------:R-:W-:Y:S02]  /*35830*/  ULDC.64 UR4, c[0x0][0x280] ;  /* 0x0000a00000047ab9 */ /* 0x000fe40000000a00 */
[----:B------:R-:W-:Y:S01]  /*35840*/  LEA R0, P0, R2, UR4, 0x1 ;  /* 0x0000000402007c11 */ /* 0x000fe2000f8008ff */
[----:B------:R-:W-:Y:S01]  /*35850*/  IMAD.IADD R3, R3, 0x1, R4 ;  /* 0x0000000103037824 */ /* 0x000fe200078e0204 */
[----:B------:R-:W-:Y:S01]  /*35860*/  ULDC UR4, c[0x0][0x2b8] ;  /* 0x0000ae0000047ab9 */ /* 0x000fe20000000800 */
[----:B------:R-:W-:-:S03]  /*35870*/  LOP3.LUT R20, R5, 0x7f, RZ, 0xc0, !PT ;  /* 0x0000007f05147812 */ /* 0x000fc600078ec0ff */
        /* <DEDUP_REMOVED lines=12> */
[----:B------:R2:W-:Y:S04]  /*35940*/  STL [R1+0x458], R6 ;  /* 0x0004580601007387 */ /* 0x0005e80000100800 */
[----:B------:R-:W-:Y:S05]  /*35950*/  STL [R1+0x464], R8 ;  /* 0x0004640801007387 */ /* 0x000fea0000100800 */
        /* <DEDUP_REMOVED lines=18> */
[----:B------:R-:W-:Y:S01]  /*35a80*/  ISETP.GE.AND P0, PT, R6, R2, PT ;  /* 0x000000020600720c */ /* 0x000fe20003f06270 */
[----:B------:R-:W-:-:S05]  /*35a90*/  VIADD R6, R35, 0x30 ;  /* 0x0000003023067836 */ /* 0x000fca0000000000 */
        /* <DEDUP_REMOVED lines=51> */
.L_x_4368:
[----:B0-2---:R-:W-:-:S05]  /*35dd0*/  VIADD R4, R35, 0x70 ;  /* 0x0000007023047836 */ /* 0x005fca0000000000 */
        /* <DEDUP_REMOVED lines=10> */
.L_x_4175:
        /* <DEDUP_REMOVED lines=28> */
.L_x_4177:
[----:B------:R-:W-:Y:S05]  /*36040*/  BSYNC B6 ;  /* 0x0000000000067941 */ /* 0x000fea0003800000 */
.L_x_4176:
        /* <DEDUP_REMOVED lines=23> */
[----:B------:R-:W-:Y:S02]  /*361c0*/  IMAD.SHL.U32 R20, R8, 0x8, RZ ;  /* 0x0000000808147824 */ /* 0x000fe400078e00ff */
[----:B------:R-:W-:Y:S02]  /*361d0*/  IMAD.IADD R3, R3, 0x1, R0 ;  /* 0x0000000103037824 */ /* 0x000fe400078e0200 */
[----:B------:R-:W1:Y:S01]  /*361e0*/  @P0 LDC R0, c[0x0][0x44c] ;  /* 0x00011300ff000b82 */ /* 0x000e620000000800 */
[----:B------:R-:W-:-:S04]  /*361f0*/  LOP3.LUT R20, R20, 0x38, RZ, 0xc0, !PT ;  /* 0x0000003814147812 */ /* 0x000fc800078ec0ff */
[C---:B------:R-:W-:Y:S02]  /*36200*/  LOP3.LUT R10, R20.reuse, 0x40, RZ, 0xfc, !PT ;  /* 0x00000040140a7812 */ /* 0x040fe400078efcff */
[C---:B------:R-:W-:Y:S02]  /*36210*/  LOP3.LUT R9, R20.reuse, 0x80, RZ, 0xfc, !PT ;  /* 0x0000008014097812 */ /* 0x040fe400078efcff */
[----:B------:R-:W-:Y:S01]  /*36220*/  LOP3.LUT R8, R20, 0xc0, RZ, 0xfc, !PT ;  /* 0x000000c014087812 */ /* 0x000fe200078efcff */
[----:B-1----:R-:W-:-:S05]  /*36230*/  @P0 IMAD.HI.U32 R0, R36, R0, RZ ;  /* 0x0000000024000227 */ /* 0x002fca00078e00ff */
[----:B0-----:R-:W-:-:S04]  /*36240*/  @P0 SHF.R.U32.HI R4, RZ, R5, R0 ;  /* 0x00000005ff040219 */ /* 0x001fc80000011600 */
[--C-:B------:R-:W-:Y:S01]  /*36250*/  SHF.R.S32.HI R5, RZ, 0x1f, R4.reuse ;  /* 0x0000001fff057819 */ /* 0x100fe20000011404 */
[----:B------:R-:W-:Y:S02]  /*36260*/  IMAD.MOV R0, RZ, RZ, -R4 ;  /* 0x000000ffff007224 */ /* 0x000fe400078e0a04 */
[----:B------:R-:W-:-:S04]  /*36270*/  IMAD.WIDE.U32 R2, R4, UR4, R2 ;  /* 0x0000000404027c25 */ /* 0x000fc8000f8e0002 */
[----:B------:R-:W-:Y:S02]  /*36280*/  IMAD R0, R6, R0, R36 ;  /* 0x0000000006007224 */ /* 0x000fe400078e0224 */
        /* <DEDUP_REMOVED lines=23> */
[----:B------:R-:W5:Y:S04]  /*36400*/  LDL.LU R8, [R1+0x45c] ;  /* 0x00045c0001087983 */ /* 0x000f680000300800 */
[----:B------:R-:W-:Y:S01]  /*36410*/  SHFL.IDX PT, R2, R0, RZ, 0x181f ;  /* 0x00181fff00027589 */ /* 0x000fe200000e0000 */
[----:B--2---:R-:W-:-:S02]  /*36420*/  IMAD R5, R11, R6, RZ ;  /* 0x000000060b057224 */ /* 0x004fc400078e02ff */
[----:B---3--:R-:W-:Y:S02]  /*36430*/  IMAD.MOV.U32 R11, RZ, RZ, R3 ;  /* 0x000000ffff0b7224 */ /* 0x008fe400078e0003 */
[----:B------:R-:W0:Y:S01]  /*36440*/  SHFL.IDX PT, R3, R4, RZ, 0x181f ;  /* 0x00181fff04037589 */ /* 0x000e2200000e0000 */
[----:B------:R-:W-:-:S13]  /*36450*/  ISETP.GE.AND P0, PT, R35, R5, PT ;  /* 0x000000052300720c */ /* 0x000fda0003f06270 */
[----:B0-----:R-:W-:-:S05]  /*36460*/  @!P0 LEA R3, P6, R7, R3, 0x1 ;  /* 0x0000000307038211 */ /* 0x001fca00078c08ff */
[----:B------:R-:W-:-:S05]  /*36470*/  @!P0 IMAD.X R2, RZ, RZ, R2, P6 ;  /* 0x000000ffff028224 */ /* 0x000fca00030e0602 */
[----:B------:R-:W-:-:S04]  /*36480*/  @!P0 LOP3.LUT R3, R3, R2, RZ, 0x3c, !PT ;  /* 0x0000000203038212 */ /* 0x000fc800078e3cff */
[----:B------:R-:W-:-:S04]  /*36490*/  @!P0 LOP3.LUT R2, R3, R2, RZ, 0x3c, !PT ;  /* 0x0000000203028212 */ /* 0x000fc800078e3cff */
[----:B------:R-:W-:-:S05]  /*364a0*/  @!P0 LOP3.LUT R3, R3, R2, RZ, 0x3c, !PT ;  /* 0x0000000203038212 */ /* 0x000fca00078e3cff */
[----:B------:R-:W-:Y:S01]  /*364b0*/  @!PT LDS RZ, [RZ] ;  /* 0x00000000fffff984 */ /* 0x000fe20000000800 */
[----:B------:R-:W-:Y:S04]  /*364c0*/  @!P0 LDGSTS.E.BYPASS.LTC128B.128 [R26+0x22400], desc[UR44][R2.64], !P4 ;  /* 0x22400000021a8fae */ /* 0x000fe8000e101d6c */
[----:B------:R-:W-:Y:S04]  /*364d0*/  @!P0 LDGSTS.E.BYPASS.LTC128B.128 [R26+0x26400], desc[UR44][R2.64+0x80], !P3 ;  /* 0x26400080021a8fae */ /* 0x000fe8000d901d6c */
[----:B------:R-:W-:Y:S04]  /*364e0*/  @!P0 LDGSTS.E.BYPASS.LTC128B.128 [R26+0x2a400], desc[UR44][R2.64+0x100], !P2 ;  /* 0x2a400100021a8fae */ /* 0x000fe8000d101d6c */
[----:B------:R0:W-:Y:S01]  /*364f0*/  @!P0 LDGSTS.E.BYPASS.LTC128B.128 [R26+0x2e400], desc[UR44][R2.64+0x180], !P1 ;  /* 0x2e400180021a8fae */ /* 0x0001e2000c901d6c */
[----:B----4-:R-:W-:Y:S01]  /*36500*/  ISETP.GE.AND P0, PT, R10, R5, PT ;  /* 0x000000050a00720c */ /* 0x010fe20003f06270 */
[----:B-----5:R-:W-:-:S02]  /*36510*/  IMAD.MOV.U32 R10, RZ, RZ, R9 ;  /* 0x000000ffff0a7224 */ /* 0x020fc400078e0009 */
[----:B------:R-:W2:Y:S04]  /*36520*/  LDL.LU R9, [R1+0x46c] ;  /* 0x00046c0001097983 */ /* 0x000ea80000300800 */
[----:B0-----:R-:W0:Y:S04]  /*36530*/  SHFL.IDX PT, R2, R4, 0x1, 0x181f ;  /* 0x00381f0004027f89 */ /* 0x001e2800000e0000 */
[----:B------:R-:W1:Y:S02]  /*36540*/  SHFL.IDX PT, R6, R0, 0x1, 0x181f ;  /* 0x00381f0000067f89 */ /* 0x000e6400000e0000 */
[----:B0-----:R-:W-:-:S05]  /*36550*/  @!P0 LEA R2, P6, R7, R2, 0x1 ;  /* 0x0000000207028211 */ /* 0x001fca00078c08ff */
[----:B-1----:R-:W-:-:S05]  /*36560*/  @!P0 IMAD.X R3, RZ, RZ, R6, P6 ;  /* 0x000000ffff038224 */ /* 0x002fca00030e0606 */
[----:B------:R-:W-:Y:S04]  /*36570*/  @!P0 LDGSTS.E.BYPASS.LTC128B.128 [R26+0x22c00], desc[UR44][R2.64], !P4 ;  /* 0x22c00000021a8fae */ /* 0x000fe8000e101d6c */
[----:B------:R-:W-:Y:S04]  /*36580*/  @!P0 LDGSTS.E.BYPASS.LTC128B.128 [R26+0x26c00], desc[UR44][R2.64+0x80], !P3 ;  /* 0x26c00080021a8fae */ /* 0x000fe8000d901d6c */
[----:B------:R-:W-:Y:S04]  /*36590*/  @!P0 LDGSTS.E.BYPASS.LTC128B.128 [R26+0x2ac00], desc[UR44][R2.64+0x100], !P2 ;  /* 0x2ac00100021a8fae */ /* 0x000fe8000d101d6c */
[----:B------:R0:W-:Y:S01]  /*365a0*/  @!P0 LDGSTS.E.BYPASS.LTC128B.128 [R26+0x2ec00], desc[UR44][R2.64+0x180], !P1 ;  /* 0x2ec00180021a8fae */ /* 0x0001e2000c901d6c */
[----:B------:R-:W-:-:S03]  /*365b0*/  ISETP.GE.AND P0, PT, R8, R5, PT ;  /* 0x000000050800720c */ /* 0x000fc60003f06270 */
[----:B------:R-:W3:Y:S04]  /*365c0*/  LDL.LU R8, [R1+0x470] ;  /* 0x0004700001087983 */ /* 0x000ee80000300800 */
[----:B0-----:R-:W0:Y:S04]  /*365d0*/  SHFL.IDX PT, R2, R4, 0x2, 0x181f ;  /* 0x00581f0004027f89 */ /* 0x001e2800000e0000 */
[----:B------:R-:W1:Y:S02]  /*365e0*/  SHFL.IDX PT, R6, R0, 0x2, 0x181f ;  /* 0x00581f0000067f89 */ /* 0x000e6400000e0000 */
[----:B0-----:R-:W-:-:S05]  /*365f0*/  @!P0 LEA R2, P6, R7, R2, 0x1 ;  /* 0x0000000207028211 */ /* 0x001fca00078c08ff */
[----:B-1----:R-:W-:-:S05]  /*36600*/  @!P0 IMAD.X R3, RZ, RZ, R6, P6 ;  /* 0x000000ffff038224 */ /* 0x002fca00030e0606 */
        /* <DEDUP_REMOVED lines=42> */
.L_x_4386:
        /* <DEDUP_REMOVED lines=13> */
.L_x_4180:
[----:B------:R-:W-:Y:S05]  /*36980*/  BSYNC B0 ;  /* 0x0000000000007941 */ /* 0x000fea0003800000 */
.L_x_4179:
[----:B------:R-:W-:Y:S01]  /*36990*/  NOP ;  /* 0x0000000000007918 */ /* 0x000fe20000000000 */
[----:B------:R-:W-:-:S13]  /*369a0*/  PLOP3.LUT P0, PT, PT, PT, PT, 0x80, 0x0 ;  /* 0x000000000000781c */ /* 0x000fda0003f0f070 */
.L_x_4181:
        /* <DEDUP_REMOVED lines=18> */
.L_x_4387:
[----:B------:R-:W-:Y:S05]  /*36ad0*/  BSYNC B0 ;  /* 0x0000000000007941 */ /* 0x000fea0003800000 */
.L_x_4182:
[----:B------:R-:W-:-:S05]  /*36ae0*/  IMAD.U32 R2, RZ, RZ, UR40 ;  /* 0x00000028ff027e24 */ /* 0x000fca000f8e00ff */
[----:B------:R-:W-:-:S13]  /*36af0*/  ISETP.NE.AND P0, PT, R2, 0x3, PT ;  /* 0x000000030200780c */ /* 0x000fda0003f05270 */
[----:B------:R-:W-:Y:S05]  /*36b00*/  @!P0 BRA `(.L_x_4184) ;  /* 0x0000000000048947 */ /* 0x000fea0003800000 */
[----:B------:R-:W-:Y:S01]  /*36b10*/  BPT.TRAP 0x1 ;  /* 0x000000040000795c */ /* 0x000fe20000300000 */
.L_x_4184:
[----:B0-----:R-:W-:Y:S01]  /*36b20*/  SHF.L.U32 R0, R27, 0x1f, RZ ;  /* 0x0000001f1b007819 */ /* 0x001fe200000006ff */
[----:B------:R-:W-:Y:S03]  /*36b30*/  BSSY B0, `(.L_x_4185) ;  /* 0x0000003000007945 */ /* 0x000fe60003800000 */
[----:B------:R-:W0:Y:S02]  /*36b40*/  SYNCS.PHASECHK.TRANS64.TRYWAIT P0, [R17+URZ+0x32460], R0 ;  /* 0x03246000110075a7 */ /* 0x000e24000800017f */
[----:B0-----:R-:W-:Y:S05]  /*36b50*/  @!P0 BRA `(.L_x_4186) ;  /* 0x0000006c00a88947 */ /* 0x001fea0003800000 */
.L_x_4388:
[----:B------:R-:W-:Y:S05]  /*36b60*/  BSYNC B0 ;  /* 0x0000000000007941 */ /* 0x000fea0003800000 */
.L_x_4185:
[----:B------:R-:W0:Y:S01]  /*36b70*/  LDL.LU R3, [R1+0x484] ;  /* 0x0004840001037983 */ /* 0x000e220000300800 */
[----:B------:R-:W-:Y:S01]  /*36b80*/  ULDC.64 UR4, c[0x0][0x328] ;  /* 0x0000ca0000047ab9 */ /* 0x000fe20000000a00 */
[----:B------:R-:W-:Y:S02]  /*36b90*/  ULDC.64 UR6, c[0x0][0x318] ;  /* 0x0000c60000067ab9 */ /* 0x000fe40000000a00 */
[----:B------:R-:W3:Y:S04]  /*36ba0*/  LDL.LU R2, [R1+0x448] ;  /* 0x0004480001027983 */ /* 0x000ee80000300800 */
[----:B------:R-:W4:Y:S04]  /*36bb0*/  LDL.LU R7, [R1+0x488] ;  /* 0x0004880001077983 */ /* 0x000f280000300800 */
[----:B--2---:R-:W2:Y:S04]  /*36bc0*/  LDL.LU R6, [R1+0x444] ;  /* 0x0004440001067983 */ /* 0x004ea80000300800 */
[----:B------:R-:W5:Y:S01]  /*36bd0*/  LDL.LU R4, [R1+0x49c] ;  /* 0x00049c0001047983 */ /* 0x000f620000300800 */
[----:B------:R-:W-:-:S02]  /*36be0*/  LOP3.LUT P3, RZ, R22, 0x10, RZ, 0xc0, !PT ;  /* 0x0000001016ff7812 */ /* 0x000fc4000786c0ff */
[C---:B------:R-:W-:Y:S02]  /*36bf0*/  LOP3.LUT P2, RZ, R22.reuse, 0x8, RZ, 0xc0, !PT ;  /* 0x0000000816ff7812 */ /* 0x040fe4000784c0ff */
[C---:B------:R-:W-:Y:S02]  /*36c00*/  LOP3.LUT P1, RZ, R22.reuse, 0x4, RZ, 0xc0, !PT ;  /* 0x0000000416ff7812 */ /* 0x040fe4000782c0ff */
[----:B------:R-:W-:Y:S01]  /*36c10*/  LOP3.LUT P4, RZ, R22, 0x1, RZ, 0xc0, !PT ;  /* 0x0000000116ff7812 */ /* 0x000fe2000788c0ff */
[----:B0-----:R-:W-:-:S04]  /*36c20*/  IMAD R0, R3, UR4, RZ ;  /* 0x0000000403007c24 */ /* 0x001fc8000f8e02ff */
[C---:B---3--:R-:W-:Y:S02]  /*36c30*/  IMAD R5, R2.reuse, UR5, R0 ;  /* 0x0000000502057c24 */ /* 0x048fe4000f8e0200 */
[----:B------:R-:W-:Y:S01]  /*36c40*/  IMAD.WIDE.U32 R2, R2, UR4, RZ ;  /* 0x0000000402027c25 */ /* 0x000fe2000f8e00ff */
[----:B------:R-:W-:-:S03]  /*36c50*/  ULDC.64 UR4, c[0x0][0x338] ;  /* 0x0000ce0000047ab9 */ /* 0x000fc60000000a00 */
[----:B------:R-:W-:Y:S02]  /*36c60*/  IMAD.IADD R3, R3, 0x1, R5 ;  /* 0x0000000103037824 */ /* 0x000fe400078e0205 */
[----:B----4-:R-:W-:Y:S01]  /*36c70*/  IMAD R0, R7, UR4, RZ ;  /* 0x0000000407007c24 */ /* 0x010fe2000f8e02ff */
[----:B------:R-:W-:Y:S01]  /*36c80*/  SEL R7, RZ, 0x8, P1 ;  /* 0x00000008ff077807 */ /* 0x000fe20000800000 */
[----:B--2---:R-:W-:-:S04]  /*36c90*/  IMAD.WIDE.U32 R2, R6, UR4, R2 ;  /* 0x0000000406027c25 */ /* 0x004fc8000f8e0002 */
        /* <DEDUP_REMOVED lines=84> */
.L_x_4402:
        /* <DEDUP_REMOVED lines=15> */
.L_x_4188:
        /* <DEDUP_REMOVED lines=11> */
.L_x_4189:
[----:B------:R-:W2:Y:S01]  /*37380*/  LDL.LU R2, [R1+0x47c] ;  /* 0x00047c0001027983 */ /* 0x000ea20000300800 */
[----:B------:R0:W-:Y:S01]  /*37390*/  SYNCS.ARRIVE.TRANS64.A1T0 RZ, [R17+URZ+0x32450], RZ ;  /* 0x032450ff11ff79a7 */ /* 0x0001e2000810003f */
[----:B------:R-:W-:Y:S01]  /*373a0*/  BSSY B0, `(.L_x_4190) ;  /* 0x00000dc000007945 */ /* 0x000fe20003800000 */
[----:B--2---:R-:W-:-:S05]  /*373b0*/  VIADD R10, R2, 0xfffffffe ;  /* 0xfffffffe020a7836 */ /* 0x004fca0000000000 */
[----:B------:R-:W-:-:S13]  /*373c0*/  ISETP.GE.AND P0, PT, R10, R32, PT ;  /* 0x000000200a00720c */ /* 0x000fda0003f06270 */
[----:B0-----:R-:W-:Y:S05]  /*373d0*/  @!P0 BRA `(.L_x_4191) ;  /* 0x0000000c00608947 */ /* 0x001fea0003800000 */
.L_x_4204:
        /* <DEDUP_REMOVED lines=43> */
.L_x_4192:
[----:B------:R-:W-:Y:S01]  /*37690*/  IMAD R6, R25, 0x8, R23 ;  /* 0x0000000819067824 */ /* 0x000fe200078e0217 */
[----:B------:R-:W-:Y:S01]  /*376a0*/  SHF.L.U32 R21, R27, 0x1f, RZ ;  /* 0x0000001f1b157819 */ /* 0x000fe200000006ff */
[----:B------:R-:W-:Y:S01]  /*376b0*/  BSSY B1, `(.L_x_4193) ;  /* 0x0000004000017945 */ /* 0x000fe20003800000 */
[----:B------:R-:W-:Y:S02]  /*376c0*/  SHF.R.S32.HI R17, RZ, 0x1f, R5 ;  /* 0x0000001fff117819 */ /* 0x000fe40000011405 */
[----:B------:R-:W0:Y:S02]  /*376d0*/  SYNCS.PHASECHK.TRANS64.TRYWAIT P0, [R6+URZ+0x32440], R21 ;  /* 0x03244015060075a7 */ /* 0x000e24000800017f */
[----:B0-----:R-:W-:Y:S05]  /*376e0*/  @!P0 BRA `(.L_x_4194) ;  /* 0x0000006c00188947 */ /* 0x001fea0003800000 */
.L_x_4403:
[----:B------:R-:W-:Y:S05]  /*376f0*/  BSYNC B1 ;  /* 0x0000000000017941 */ /* 0x000fea0003800000 */
.L_x_4193:
        /* <DEDUP_REMOVED lines=35> */
[----:B-1----:R-:W-:-:S04]  /*37930*/  IADD3 R2, P0, R2, R0, RZ ;  /* 0x0000000002027210 */ /* 0x002fc80007f1e0ff */
[----:B--2---:R-:W-:-:S05]  /*37940*/  IADD3.X R3, RZ, R3, RZ, P0, !PT ;  /* 0x00000003ff037210 */ /* 0x004fca00007fe4ff */
        /* <DEDUP_REMOVED lines=13> */
.L_x_4417:
        /* <DEDUP_REMOVED lines=8> */
.L_x_4196:
        /* <DEDUP_REMOVED lines=11> */
.L_x_4197:
[----:B------:R2:W-:Y:S01]  /*37b50*/  SYNCS.ARRIVE.TRANS64.A1T0 RZ, [R6+URZ+0x32430], RZ ;  /* 0x032430ff06ff79a7 */ /* 0x0005e2000810003f */
[----:B------:R-:W-:Y:S05]  /*37b60*/  @!P3 BRA `(.L_x_4198) ;  /* 0x000000000004b947 */ /* 0x000fea0003800000 */
[----:B------:R-:W-:Y:S01]  /*37b70*/  BPT.TRAP 0x1 ;  /* 0x000000040000795c */ /* 0x000fe20000300000 */
.L_x_4198:
[----:B------:R-:W3:Y:S01]  /*37b80*/  SYNCS.PHASECHK.TRANS64.TRYWAIT P0, [R6+URZ+0x32460], R21 ;  /* 0x03246015060075a7 */ /* 0x000ee2000800017f */
[----:B------:R-:W-:Y:S04]  /*37b90*/  BSSY B1, `(.L_x_4199) ;  /* 0x0000002000017945 */ /* 0x000fe80003800000 */
[----:B---3--:R-:W-:Y:S05]  /*37ba0*/  @!P0 BRA `(.L_x_4200) ;  /* 0x0000006c00a08947 */ /* 0x008fea0003800000 */
.L_x_4418:
[----:B------:R-:W-:Y:S05]  /*37bb0*/  BSYNC B1 ;  /* 0x0000000000017941 */ /* 0x000fea0003800000 */
.L_x_4199:
[----:B------:R-:W-:Y:S01]  /*37bc0*/  ULDC.64 UR4, c[0x0][0x328] ;  /* 0x0000ca0000047ab9 */ /* 0x000fe20000000a00 */
[----:B------:R-:W-:Y:S01]  /*37bd0*/  ULDC.64 UR6, c[0x0][0x318] ;  /* 0x0000c60000067ab9 */ /* 0x000fe20000000a00 */
[----:B------:R-:W-:Y:S01]  /*37be0*/  IMAD R2, R17, UR4, RZ ;  /* 0x0000000411027c24 */ /* 0x000fe2000f8e02ff */
[C---:B------:R-:W-:Y:S01]  /*37bf0*/  LOP3.LUT P5, RZ, R22.reuse, 0x1, RZ, 0xc0, !PT ;  /* 0x0000000116ff7812 */ /* 0x040fe200078ac0ff */
[----:B-1----:R-:W-:Y:S01]  /*37c00*/  IMAD R8, R25, 0x6000, R30 ;  /* 0x0000600019087824 */ /* 0x002fe200078e021e */
        /* <DEDUP_REMOVED lines=61> */
.L_x_4432:
        /* <DEDUP_REMOVED lines=11> */
.L_x_4202:
        /* <DEDUP_REMOVED lines=11> */
.L_x_4203:
[----:B------:R0:W-:Y:S01]  /*38140*/  SYNCS.ARRIVE.TRANS64.A1T0 RZ, [R6+URZ+0x32450], RZ ;  /* 0x032450ff06ff79a7 */ /* 0x0001e2000810003f */
[----:B------:R-:W-:Y:S05]  /*38150*/  @P2 BRA `(.L_x_4204) ;  /* 0xfffffff000a02947 */ /* 0x000fea000383ffff */
.L_x_4191:
[----:B------:R-:W-:Y:S05]  /*38160*/  BSYNC B0 ;  /* 0x0000000000007941 */ /* 0x000fea0003800000 */
.L_x_4190:
        /* <DEDUP_REMOVED lines=20> */
.L_x_4206:
[----:B------:R-:W-:Y:S05]  /*382b0*/  BSYNC B0 ;  /* 0x0000000000007941 */ /* 0x000fea0003800000 */
.L_x_4205:
[----:B------:R-:W-:Y:S02]  /*382c0*/  LOP3.LUT R27, R27, R0, RZ, 0x3c, !PT ;  /* 0x000000001b1b7212 */ /* 0x000fe400078e3cff */
[----:B------:R-:W-:-:S07]  /*382d0*/  SEL R25, R25, RZ, P0 ;  /* 0x000000ff19197207 */ /* 0x000fce0000000000 */
.L_x_4159:
[----:B------:R-:W-:Y:S05]  /*382e0*/  BSYNC B7 ;  /* 0x0000000000077941 */ /* 0x000fea0003800000 */
.L_x_4157:
        /* <DEDUP_REMOVED lines=11> */
.L_x_4207:
        /* <DEDUP_REMOVED lines=43> */
.L_x_4442:
[----:B------:R-:W-:Y:S02]  /*38650*/  ULDC UR4, c[0x0][0xd38] ;  /* 0x00034e0000047ab9 */ /* 0x000fe40000000800 */
[----:B------:R-:W-:-:S04]  /*38660*/  IMAD.U32 R5, RZ, RZ, UR4 ;  /* 0x00000004ff057e24 */ /* 0x000fc8000f8e00ff */
[----:B-1----:R-:W-:-:S04]  /*38670*/  IMAD R14, R14, R5, RZ ;  /* 0x000000050e0e7224 */ /* 0x002fc800078e02ff */
[----:B------:R-:W-:-:S05]  /*38680*/  IMAD.IADD R7, R7, 0x1, R14 ;  /* 0x0000000107077824 */ /* 0x000fca00078e020e */
[----:B------:R-:W-:-:S13]  /*38690*/  ISETP.GT.AND P6, PT, R7, R0, PT ;  /* 0x000000000700720c */ /* 0x000fda0003fc4270 */
[----:B------:R-:W-:Y:S05]  /*386a0*/  @P6 BRA `(.L_x_4210) ;  /* 0x0000000000a46947 */ /* 0x000fea0003800000 */
.L_x_4213:
        /* <DEDUP_REMOVED lines=35> */
.L_x_4450:
[----:B------:R-:W-:Y:S02]  /*388e0*/  ULDC UR4, c[0x0][0xd38] ;  /* 0x00034e0000047ab9 */ /* 0x000fe40000000800 */
[----:B------:R-:W-:-:S04]  /*388f0*/  IMAD.U32 R5, RZ, RZ, UR4 ;  /* 0x00000004ff057e24 */ /* 0x000fc8000f8e00ff */
[----:B-1----:R-:W-:-:S04]  /*38900*/  IMAD R14, R14, R5, RZ ;  /* 0x000000050e0e7224 */ /* 0x002fc800078e02ff */
[----:B------:R-:W-:-:S05]  /*38910*/  IMAD.IADD R7, R14, 0x1, R7 ;  /* 0x000000010e077824 */ /* 0x000fca00078e0207 */
[----:B------:R-:W-:-:S13]  /*38920*/  ISETP.GT.AND P6, PT, R7, R0, PT ;  /* 0x000000000700720c */ /* 0x000fda0003fc4270 */
[----:B------:R-:W-:Y:S05]  /*38930*/  @!P6 BRA `(.L_x_4213) ;  /* 0xfffffffc005ce947 */ /* 0x000fea000383ffff */
.L_x_4210:
        /* <DEDUP_REMOVED lines=10> */
.L_x_4455:
[----:B------:R-:W-:-:S13]  /*389e0*/  ISETP.NE.AND P0, PT, R3, RZ, PT ;  /* 0x000000ff0300720c */ /* 0x000fda0003f05270 */
[----:B------:R-:W-:Y:S05]  /*389f0*/  @!P0 BRA `(.L_x_4215) ;  /* 0x0000000000108947 */ /* 0x000fea0003800000 */
[----:B------:R-:W-:Y:S01]  /*38a00*/  UMOV UR4, 0xffffffff ;  /* 0xffffffff00047882 */ /* 0x000fe20000000000 */
[----:B-1----:R-:W-:Y:S02]  /*38a10*/  VIADD R12, R12, 0xffffffff ;  /* 0xffffffff0c0c7836 */ /* 0x002fe40000000000 */
[----:B------:R-:W-:Y:S05]  /*38a20*/  BRA.DIV UR4, `(.L_x_4216) ;  /* 0x00000072042c7947 */ /* 0x000fea000b800000 */
[----:B------:R4:W1:Y:S02]  /*38a30*/  SHFL.IDX PT, R6, R2, R12, 0x1f ;  /* 0x00001f0c02067589 */ /* 0x00086400000e0000 */
.L_x_4215:
        /* <DEDUP_REMOVED lines=59> */
.L_x_4217:
        /* <DEDUP_REMOVED lines=60> */
.L_x_4218:
[----:B------:R-:W-:-:S05]  /*391b0*/  LOP3.LUT R2, RZ, R2, RZ, 0x33, !PT ;  /* 0x00000002ff027212 */ /* 0x000fca00078e33ff */
[----:B------:R-:W-:Y:S01]  /*391c0*/  IMAD.IADD R17, R17, 0x1, R2 ;  /* 0x0000000111117824 */ /* 0x000fe200078e0202 */
[----:B------:R-:W-:Y:S06]  /*391d0*/  BRA `(.L_x_4219) ;  /* 0x00000000001c7947 */ /* 0x000fec0003800000 */
.L_x_4211:
[----:B------:R-:W-:Y:S01]  /*391e0*/  UMOV UR4, URZ ;  /* 0x0000003f00047c82 */ /* 0x000fe20008000000 */
[----:B------:R-:W-:Y:S01]  /*391f0*/  UMOV UR5, URZ ;  /* 0x0000003f00057c82 */ /* 0x000fe20008000000 */
[----:B------:R-:W-:Y:S01]  /*39200*/  ULDC UR6, c[0x0][0xd3c] ;  /* 0x00034f0000067ab9 */ /* 0x000fe20000000800 */
[----:B------:R-:W-:Y:S02]  /*39210*/  IMAD.MOV.U32 R16, RZ, RZ, R0 ;  /* 0x000000ffff107224 */ /* 0x000fe400078e0000 */
[----:B------:R-:W-:Y:S02]  /*39220*/  IMAD.U32 R17, RZ, RZ, UR4 ;  /* 0x00000004ff117e24 */ /* 0x000fe4000f8e00ff */
[----:B------:R-:W-:Y:S02]  /*39230*/  IMAD.U32 R18, RZ, RZ, UR5 ;  /* 0x00000005ff127e24 */ /* 0x000fe4000f8e00ff */
[----:B------:R-:W-:-:S07]  /*39240*/  IMAD.U32 R19, RZ, RZ, UR6 ;  /* 0x00000006ff137e24 */ /* 0x000fce000f8e00ff */
.L_x_4219:
        /* <DEDUP_REMOVED lines=10> */
.L_x_4208:
[----:B------:R-:W-:Y:S02]  /*392f0*/  ULDC UR4, c[0x0][0xd3c] ;  /* 0x00034f0000047ab9 */ /* 0x000fe40000000800 */
[----:B0-----:R-:W-:-:S13]  /*39300*/  ISETP.GE.AND P0, PT, R19, UR4, PT ;  /* 0x0000000413007c0c */ /* 0x001fda000bf06270 */
[----:B------:R-:W-:Y:S05]  /*39310*/  @!P0 BRA `(.L_x_4220) ;  /* 0xffffff8800848947 */ /* 0x000fea000383ffff */
[----:B------:R-:W-:Y:S05]  /*39320*/  BSYNC B8 ;  /* 0x0000000000087941 */ /* 0x000fea0003800000 */
.L_x_4095:
[----:B-1----:R-:W5:Y:S01]  /*39330*/  LDL.LU R0, [R1+0x480] ;  /* 0x0004800001007983 */ /* 0x002f620000300800 */
[----:B------:R-:W-:Y:S01]  /*39340*/  BSSY B0, `(.L_x_4221) ;  /* 0x000000b000007945 */ /* 0x000fe20003800000 */
[----:B------:R-:W0:Y:S01]  /*39350*/  S2R R5, SR_CgaCtaId ;  /* 0x0000000000057919 */ /* 0x000e220000008800 */
[----:B-----5:R-:W-:-:S05]  /*39360*/  VIADD R0, R0, 0x1 ;  /* 0x0000000100007836 */ /* 0x020fca0000000000 */
        /* <DEDUP_REMOVED lines=8> */
.L_x_4458:
[----:B------:R-:W-:Y:S05]  /*393f0*/  BSYNC B0 ;  /* 0x0000000000007941 */ /* 0x000fea0003800000 */
.L_x_4221:
[----:B------:R-:W-:-:S03]  /*39400*/  UMOV UR4, 0xffffffff ;  /* 0xffffffff00047882 */ /* 0x000fc60000000000 */
[----:B------:R-:W-:Y:S05]  /*39410*/  BRA.DIV UR4, `(.L_x_4223) ;  /* 0x0000006604ec7947 */ /* 0x000fea000b800000 */
[----:B0-----:R-:W0:Y:S02]  /*39420*/  S2R R0, SR_TID.X ;  /* 0x0000000000007919 */ /* 0x001e240000002100 */
[----:B0-----:R-:W-:-:S04]  /*39430*/  SHF.R.U32.HI R0, RZ, 0x5, R0 ;  /* 0x00000005ff007819 */ /* 0x001fc80000011600 */
[----:B------:R-:W-:-:S05]  /*39440*/  LOP3.LUT R0, R0, 0x3, RZ, 0xc0, !PT ;  /* 0x0000000300007812 */ /* 0x000fca00078ec0ff */
[----:B------:R0:W1:Y:S02]  /*39450*/  SHFL.IDX PT, R14, R0, RZ, 0x1f ;  /* 0x00001fff000e7589 */ /* 0x00006400000e0000 */
.L_x_4461:
[----:B-1----:R-:W-:-:S13]  /*39460*/  ISETP.NE.AND P0, PT, R14, RZ, PT ;  /* 0x000000ff0e00720c */ /* 0x002fda0003f05270 */
[----:B------:R-:W-:Y:S05]  /*39470*/  @P0 BRA `(.L_x_3842) ;  /* 0x0000000000880947 */ /* 0x000fea0003800000 */
[----:B------:R-:W-:-:S03]  /*39480*/  UMOV UR4, 0xffffffff ;  /* 0xffffffff00047882 */ /* 0x000fc60000000000 */
[----:B------:R-:W-:Y:S05]  /*39490*/  BRA.DIV UR4, `(.L_x_4224) ;  /* 0x0000006a04007947 */ /* 0x000fea000b800000 */
[----:B------:R-:W-:-:S13]  /*394a0*/  ELECT P6, URZ, PT ;  /* 0x00000000003f782f */ /* 0x000fda00038c0000 */
.L_x_4464:
[----:B------:R-:W-:Y:S05]  /*394b0*/  @!P6 BRA `(.L_x_3842) ;  /* 0x000000000078e947 */ /* 0x000fea0003800000 */
[----:B------:R-:W-:-:S06]  /*394c0*/  ULOP3.LUT UR4, UR38, 0x2, URZ, 0xfc, !UPT ;  /* 0x0000000226047892 */ /* 0x000fcc000f8efc3f */
[----:B0-----:R-:W-:-:S05]  /*394d0*/  IMAD.U32 R0, RZ, RZ, UR4 ;  /* 0x00000004ff007e24 */ /* 0x001fca000f8e00ff */
[----:B------:R-:W-:-:S13]  /*394e0*/  ISETP.NE.AND P0, PT, R0, 0x3, PT ;  /* 0x000000030000780c */ /* 0x000fda0003f05270 */
[----:B------:R-:W-:Y:S05]  /*394f0*/  @!P0 BRA `(.L_x_4225) ;  /* 0x0000000000048947 */ /* 0x000fea0003800000 */
[----:B------:R-:W-:Y:S01]  /*39500*/  BPT.TRAP 0x1 ;  /* 0x000000040000795c */ /* 0x000fe20000300000 */
.L_x_4225:
[----:B------:R-:W-:Y:S01]  /*39510*/  IMAD R3, R25, 0x8, R5 ;  /* 0x0000000819037824 */ /* 0x000fe200078e0205 */
[----:B------:R-:W-:Y:S01]  /*39520*/  SHF.L.U32 R2, R27, 0x1f, RZ ;  /* 0x0000001f1b027819 */ /* 0x000fe200000006ff */
[----:B------:R-:W-:-:S03]  /*39530*/  VIADD R25, R25, 0x1 ;  /* 0x0000000119197836 */ /* 0x000fc60000000000 */
[----:B------:R-:W0:Y:S02]  /*39540*/  SYNCS.PHASECHK.TRANS64.TRYWAIT P1, [R3+URZ+0x32440], R2 ;  /* 0x03244002030075a7 */ /* 0x000e24000802017f */
[----:B------:R-:W-:-:S04]  /*39550*/  ISETP.NE.AND P2, PT, R25, 0x2, PT ;  /* 0x000000021900780c */ /* 0x000fc80003f45270 */
[----:B------:R-:W-:Y:S01]  /*39560*/  SEL R0, RZ, 0x1, P2 ;  /* 0x00000001ff007807 */ /* 0x000fe20001000000 */
[----:B0-----:R-:W-:Y:S08]  /*39570*/  @!P1 BRA `(.L_x_4226) ;  /* 0x0000006400e89947 */ /* 0x001ff00003800000 */
.L_x_4465:
[----:B------:R-:W-:Y:S02]  /*39580*/  SEL R25, R25, RZ, P2 ;  /* 0x000000ff19197207 */ /* 0x000fe40001000000 */
[----:B------:R-:W-:Y:S01]  /*39590*/  LOP3.LUT R0, R27, R0, RZ, 0x3c, !PT ;  /* 0x000000001b007212 */ /* 0x000fe200078e3cff */
[----:B------:R-:W-:Y:S06]  /*395a0*/  @!P0 BRA `(.L_x_4227) ;  /* 0x0000000000048947 */ /* 0x000fec0003800000 */
[----:B------:R-:W-:Y:S01]  /*395b0*/  BPT.TRAP 0x1 ;  /* 0x000000040000795c */ /* 0x000fe20000300000 */
.L_x_4227:
[----:B------:R-:W-:Y:S01]  /*395c0*/  IMAD R25, R25, 0x8, R5 ;  /* 0x0000000819197824 */ /* 0x000fe200078e0205 */
[----:B------:R-:W-:-:S04]  /*395d0*/  SHF.L.U32 R0, R0, 0x1f, RZ ;  /* 0x0000001f00007819 */ /* 0x000fc800000006ff */
[----:B------:R-:W1:Y:S02]  /*395e0*/  SYNCS.PHASECHK.TRANS64.TRYWAIT P1, [R25+URZ+0x32440], R0 ;  /* 0x03244000190075a7 */ /* 0x000e64000802017f */
[----:B-1----:R-:W-:Y:S05]  /*395f0*/  @!P1 BRA `(.L_x_4228) ;  /* 0x0000006400dc9947 */ /* 0x002fea0003800000 */
.L_x_4466:
[----:B------:R-:W-:Y:S05]  /*39600*/  @!P0 BRA `(.L_x_4229) ;  /* 0x0000000000048947 */ /* 0x000fea0003800000 */
[----:B------:R-:W-:Y:S01]  /*39610*/  BPT.TRAP 0x1 ;  /* 0x000000040000795c */ /* 0x000fe20000300000 */
.L_x_4229:
[----:B------:R-:W5:Y:S02]  /*39620*/  SYNCS.PHASECHK.TRANS64.TRYWAIT P1, [R3+URZ+0x32460], R2 ;  /* 0x03246002030075a7 */ /* 0x000f64000802017f */
[----:B-----5:R-:W-:Y:S05]  /*39630*/  @!P1 BRA `(.L_x_4230) ;  /* 0x0000006400e09947 */ /* 0x020fea0003800000 */
.L_x_4467:
[----:B------:R-:W-:Y:S05]  /*39640*/  @!P0 BRA `(.L_x_4231) ;  /* 0x0000000000048947 */ /* 0x000fea0003800000 */
[----:B------:R-:W-:Y:S01]  /*39650*/  BPT.TRAP 0x1 ;  /* 0x000000040000795c */ /* 0x000fe20000300000 */
.L_x_4231:
[----:B------:R0:W0:Y:S02]  /*39660*/  SYNCS.PHASECHK.TRANS64.TRYWAIT P0, [R25+URZ+0x32460], R0 ;  /* 0x03246000190075a7 */ /* 0x000024000800017f */
[----:B0-----:R-:W-:Y:S05]  /*39670*/  @!P0 NANOSLEEP.SYNCS 0x989680 ;  /* 0x009896800000895d */ /* 0x001fea0003900000 */
[----:B------:R-:W0:Y:S02]  /*39680*/  @!P0 SYNCS.PHASECHK.TRANS64 P0, [R25+URZ+0x32460], R0 ;  /* 0x03246000190085a7 */ /* 0x000e24000800007f */
[----:B0-----:R-:W-:Y:S05]  /*39690*/  @!P0 BRA `(.L_x_4231) ;  /* 0xfffffffc00f08947 */ /* 0x001fea000383ffff */
.L_x_3842:
[----:B------:R-:W-:Y:S05]  /*396a0*/  BSYNC B9 ;  /* 0x0000000000097941 */ /* 0x000fea0003800000 */
.L_x_3839:
[----:B------:R-:W-:Y:S05]  /*396b0*/  EXIT ;  /* 0x000000000000794d */ /* 0x000fea0003800000 */
.L_x_3870:
[----:B0-----:R0:W1:Y:S02]  /*396c0*/  SYNCS.PHASECHK.TRANS64.TRYWAIT P5, [R69+URZ+0x32490], R82 ;  /* 0x03249052450075a7 */ /* 0x00106400080a017f */
[----:B-1----:R-:W-:Y:S05]  /*396d0*/  @!P5 NANOSLEEP.SYNCS 0x989680 ;  /* 0x009896800000d95d */ /* 0x002fea0003900000 */
[----:B------:R-:W1:Y:S02]  /*396e0*/  @!P5 SYNCS.PHASECHK.TRANS64 P5, [R69+URZ+0x32490], R82 ;  /* 0x032490524500d5a7 */ /* 0x000e6400080a007f */
[----:B-1----:R-:W-:Y:S05]  /*396f0*/  @!P5 BRA `(.L_x_3870) ;  /* 0xfffffffc00f0d947 */ /* 0x002fea000383ffff */
[----:B------:R-:W-:Y:S05]  /*39700*/  BRA `(.L_x_4232) ;  /* 0xfffffca000687947 */ /* 0x000fea000383ffff */
.L_x_3871:
        /* <DEDUP_REMOVED lines=8> */
.L_x_4234:
[----:B------:R-:W-:Y:S05]  /*39790*/  BSYNC B1 ;  /* 0x0000000000017941 */ /* 0x000fea0003800000 */
.L_x_4233:
        /* <DEDUP_REMOVED lines=8> */
.L_x_4235:
[----:B------:R-:W-:Y:S05]  /*39820*/  BRA `(.L_x_4236) ;  /* 0xfffffca000347947 */ /* 0x000fea000383ffff */
.L_x_3880:
[----:B------:R-:W-:Y:S01]  /*39830*/  BSSY B1, `(.L_x_4237) ;  /* 0x0000008000017945 */ /* 0x000fe20003800000 */
[----:B------:R-:W-:Y:S02]  /*39840*/  IMAD.MOV.U32 R13, RZ, RZ, R80 ;  /* 0x000000ffff0d7224 */ /* 0x000fe400078e0050 */
[----:B------:R-:W-:Y:S02]  /*39850*/  IMAD.MOV.U32 R12, RZ, RZ, 0x1 ;  /* 0x00000001ff0c7424 */ /* 0x000fe400078e00ff */
[----:B0---4-:R-:W-:Y:S02]  /*39860*/  IMAD.MOV.U32 R11, RZ, RZ, 0x1c1f ;  /* 0x00001c1fff0b7424 */ /* 0x011fe400078e00ff */
[----:B------:R-:W-:-:S07]  /*39870*/  IMAD.MOV.U32 R15, RZ, RZ, -0x1 ;  /* 0xffffffffff0f7424 */ /* 0x000fce00078e00ff */
[----:B-123--:R-:W-:Y:S05]  /*39880*/  WARPSYNC.COLLECTIVE R15, `(.L_x_4238) ;  /* 0x000000000f087348 */ /* 0x00efea0003c00000 */
[----:B---3--:R0:W3:Y:S02]  /*39890*/  SHFL.IDX P6, R14, R13, R12, R11 ;  /* 0x0000000c0d0e7389 */ /* 0x0080e400000c000b */
[----:B0123--:R-:W-:Y:S01]  /*398a0*/  ENDCOLLECTIVE ;  /* 0x000000000000791b */ /* 0x00ffe20003800000 */
.L_x_4238:
[----:B------:R-:W-:Y:S05]  /*398b0*/  BSYNC B1 ;  /* 0x0000000000017941 */ /* 0x000fea0003800000 */
.L_x_4237:
        /* <DEDUP_REMOVED lines=8> */
.L_x_4239:
[----:B------:R-:W-:Y:S05]  /*39940*/  BRA `(.L_x_4240) ;  /* 0xfffffca400ac7947 */ /* 0x000fea000383ffff */
.L_x_3892:
[----:B0-----:R0:W1:Y:S02]  /*39950*/  SYNCS.PHASECHK.TRANS64.TRYWAIT P5, [R69+URZ+0x32490], R82 ;  /* 0x03249052450075a7 */ /* 0x00106400080a017f */
[----:B-1----:R-:W-:Y:S05]  /*39960*/  @!P5 NANOSLEEP.SYNCS 0x989680 ;  /* 0x009896800000d95d */ /* 0x002fea0003900000 */
[----:B------:R-:W1:Y:S02]  /*39970*/  @!P5 SYNCS.PHASECHK.TRANS64 P5, [R69+URZ+0x32490], R82 ;  /* 0x032490524500d5a7 */ /* 0x000e6400080a007f */
[----:B-1----:R-:W-:Y:S05]  /*39980*/  @!P5 BRA `(.L_x_3892) ;  /* 0xfffffffc00f0d947 */ /* 0x002fea000383ffff */
[----:B------:R-:W-:Y:S05]  /*39990*/  BRA `(.L_x_4241) ;  /* 0xfffffcb000c07947 */ /* 0x000fea000383ffff */
.L_x_3893:
        /* <DEDUP_REMOVED lines=8> */
.L_x_4243:
[----:B------:R-:W-:Y:S05]  /*39a20*/  BSYNC B1 ;  /* 0x0000000000017941 */ /* 0x000fea0003800000 */
.L_x_4242:
        /* <DEDUP_REMOVED lines=8> */
.L_x_4244:
[----:B------:R-:W-:Y:S01]  /*39ab0*/  IMAD.MOV.U32 R72, RZ, RZ, R14 ;  /* 0x000000ffff487224 */ /* 0x000fe200078e000e */
[----:B------:R-:W-:Y:S06]  /*39ac0*/  BRA `(.L_x_4245) ;  /* 0xfffffcb000887947 */ /* 0x000fec000383ffff */
.L_x_3898:
[----:B------:R-:W-:Y:S01]  /*39ad0*/  BSSY B1, `(.L_x_4246) ;  /* 0x0000008000017945 */ /* 0x000fe20003800000 */
[----:B----4-:R-:W-:Y:S01]  /*39ae0*/  MOV R13, R80 ;  /* 0x00000050000d7202 */ /* 0x010fe20000000f00 */
[----:B------:R-:W-:Y:S02]  /*39af0*/  IMAD.MOV.U32 R12, RZ, RZ, 0x1 ;  /* 0x00000001ff0c7424 */ /* 0x000fe400078e00ff */
[----:B------:R-:W-:Y:S02]  /*39b00*/  IMAD.MOV.U32 R11, RZ, RZ, 0x1c1f ;  /* 0x00001c1fff0b7424 */ /* 0x000fe400078e00ff */
[----:B------:R-:W-:-:S07]  /*39b10*/  IMAD.MOV.U32 R15, RZ, RZ, -0x1 ;  /* 0xffffffffff0f7424 */ /* 0x000fce00078e00ff */
[----:B0123--:R-:W-:Y:S05]  /*39b20*/  WARPSYNC.COLLECTIVE R15, `(.L_x_4247) ;  /* 0x000000000f087348 */ /* 0x00ffea0003c00000 */
[----:B------:R4:W0:Y:S02]  /*39b30*/  SHFL.IDX P6, R14, R13, R12, R11 ;  /* 0x0000000c0d0e7389 */ /* 0x00082400000c000b */
[----:B01234-:R-:W-:Y:S01]  /*39b40*/  ENDCOLLECTIVE ;  /* 0x000000000000791b */ /* 0x01ffe20003800000 */
.L_x_4247:
[----:B------:R-:W-:Y:S05]  /*39b50*/  BSYNC B1 ;  /* 0x0000000000017941 */ /* 0x000fea0003800000 */
.L_x_4246:
        /* <DEDUP_REMOVED lines=8> */
.L_x_4248:
[----:B------:R-:W-:Y:S05]  /*39be0*/  BRA `(.L_x_4249) ;  /* 0xfffffcb800147947 */ /* 0x000fea000383ffff */
.L_x_3903:
[----:B0-----:R0:W1:Y:S02]  /*39bf0*/  SYNCS.PHASECHK.TRANS64.TRYWAIT P0, [R69+URZ+0x32490], R82 ;  /* 0x03249052450075a7 */ /* 0x001064000800017f */
[----:B-1----:R-:W-:Y:S05]  /*39c00*/  @!P0 NANOSLEEP.SYNCS 0x989680 ;  /* 0x009896800000895d */ /* 0x002fea0003900000 */
[----:B------:R-:W1:Y:S02]  /*39c10*/  @!P0 SYNCS.PHASECHK.TRANS64 P0, [R69+URZ+0x32490], R82 ;  /* 0x03249052450085a7 */ /* 0x000e64000800007f */
[----:B-1----:R-:W-:Y:S05]  /*39c20*/  @!P0 BRA `(.L_x_3903) ;  /* 0xfffffffc00f08947 */ /* 0x002fea000383ffff */
[----:B------:R-:W-:Y:S05]  /*39c30*/  BRA `(.L_x_4250) ;  /* 0xfffffcbc00f87947 */ /* 0x000fea000383ffff */
.L_x_3904:
        /* <DEDUP_REMOVED lines=8> */
.L_x_4252:
[----:B------:R-:W-:Y:S05]  /*39cc0*/  BSYNC B1 ;  /* 0x0000000000017941 */ /* 0x000fea0003800000 */
.L_x_4251:
        /* <DEDUP_REMOVED lines=8> */
.L_x_4253:
[----:B------:R-:W-:Y:S05]  /*39d50*/  BRA `(.L_x_4254) ;  /* 0xfffffcc000187947 */ /* 0x000fea000383ffff */
.L_x_3907:
[----:B------:R-:W-:Y:S01]  /*39d60*/  BSSY B1, `(.L_x_4255) ;  /* 0x0000008000017945 */ /* 0x000fe20003800000 */
[----:B------:R-:W-:Y:S02]  /*39d70*/  IMAD.MOV.U32 R13, RZ, RZ, R32 ;  /* 0x000000ffff0d7224 */ /* 0x000fe400078e0020 */
[----:B------:R-:W-:Y:S02]  /*39d80*/  IMAD.MOV.U32 R12, RZ, RZ, 0x1 ;  /* 0x00000001ff0c7424 */ /* 0x000fe400078e00ff */
[----:B------:R-:W-:Y:S02]  /*39d90*/  IMAD.MOV.U32 R11, RZ, RZ, 0x1c1f ;  /* 0x00001c1fff0b7424 */ /* 0x000fe400078e00ff */
[----:B------:R-:W-:-:S07]  /*39da0*/  IMAD.MOV.U32 R15, RZ, RZ, -0x1 ;  /* 0xffffffffff0f7424 */ /* 0x000fce00078e00ff */
[----:B01234-:R-:W-:Y:S05]  /*39db0*/  WARPSYNC.COLLECTIVE R15, `(.L_x_4256) ;  /* 0x000000000f087348 */ /* 0x01ffea0003c00000 */
[----:B---3--:R3:W0:Y:S02]  /*39dc0*/  SHFL.IDX P6, R14, R13, R12, R11 ;  /* 0x0000000c0d0e7389 */ /* 0x00862400000c000b */
[----:B01234-:R-:W-:Y:S01]  /*39dd0*/  ENDCOLLECTIVE ;  /* 0x000000000000791b */ /* 0x01ffe20003800000 */
.L_x_4256:
[----:B------:R-:W-:Y:S05]  /*39de0*/  BSYNC B1 ;  /* 0x0000000000017941 */ /* 0x000fea0003800000 */
.L_x_4255:
        /* <DEDUP_REMOVED lines=8> */
.L_x_4257:
[----:B------:R-:W-:Y:S05]  /*39e70*/  BRA `(.L_x_4258) ;  /* 0xfffffcc000187947 */ /* 0x000fea000383ffff */
.L_x_3911:
[----:B------:R0:W0:Y:S02]  /*39e80*/  SYNCS.PHASECHK.TRANS64.TRYWAIT P3, [R69+URZ+0x324b0], R82 ;  /* 0x0324b052450075a7 */ /* 0x000024000806017f */
[----:B0-----:R-:W-:Y:S05]  /*39e90*/  @!P3 NANOSLEEP.SYNCS 0x989680 ;  /* 0x009896800000b95d */ /* 0x001fea0003900000 */
[----:B------:R-:W0:Y:S02]  /*39ea0*/  @!P3 SYNCS.PHASECHK.TRANS64 P3, [R69+URZ+0x324b0], R82 ;  /* 0x0324b0524500b5a7 */ /* 0x000e24000806007f */
[----:B0-----:R-:W-:Y:S05]  /*39eb0*/  @!P3 BRA `(.L_x_3911) ;  /* 0xfffffffc00f0b947 */ /* 0x001fea000383ffff */
[----:B------:R-:W-:Y:S05]  /*39ec0*/  BRA `(.L_x_4259) ;  /* 0xfffffcc0008c7947 */ /* 0x000fea000383ffff */
.L_x_3929:
[----:B------:R0:W5:Y:S01]  /*39ed0*/  LDL R13, [R1+0x518] ;  /* 0x00051800010d7983 */ /* 0x0001620000100800 */
[----:B------:R-:W-:Y:S01]  /*39ee0*/  BSSY B0, `(.L_x_4260) ;  /* 0x0000007000007945 */ /* 0x000fe20003800000 */
[----:B------:R-:W-:Y:S02]  /*39ef0*/  IMAD.MOV.U32 R12, RZ, RZ, RZ ;  /* 0x000000ffff0c7224 */ /* 0x000fe400078e00ff */
[----:B------:R-:W-:Y:S02]  /*39f00*/  IMAD.MOV.U32 R11, RZ, RZ, 0x1f ;  /* 0x0000001fff0b7424 */ /* 0x000fe400078e00ff */
[----:B------:R-:W-:-:S07]  /*39f10*/  IMAD.MOV.U32 R15, RZ, RZ, -0x1 ;  /* 0xffffffffff0f7424 */ /* 0x000fce00078e00ff */
[----:B0-2--5:R-:W-:Y:S05]  /*39f20*/  WARPSYNC.COLLECTIVE R15, `(.L_x_4261) ;  /* 0x000000000f087348 */ /* 0x025fea0003c00000 */
[----:B-----5:R1:W3:Y:S02]  /*39f30*/  SHFL.IDX P6, R14, R13, R12, R11 ;  /* 0x0000000c0d0e7389 */ /* 0x0202e400000c000b */
[----:B0123--:R-:W-:Y:S01]  /*39f40*/  ENDCOLLECTIVE ;  /* 0x000000000000791b */ /* 0x00ffe20003800000 */
.L_x_4261:
[----:B------:R-:W-:Y:S05]  /*39f50*/  BSYNC B0 ;  /* 0x0000000000007941 */ /* 0x000fea0003800000 */
.L_x_4260:
[----:B------:R-:W-:Y:S05]  /*39f60*/  BRA `(.L_x_4262) ;  /* 0xfffffcd400a87947 */ /* 0x000fea000383ffff */
.L_x_3941:
        /* <DEDUP_REMOVED lines=8> */
.L_x_4264:
[----:B------:R-:W-:Y:S05]  /*39ff0*/  BSYNC B1 ;  /* 0x0000000000017941 */ /* 0x000fea0003800000 */
.L_x_4263:
        /* <DEDUP_REMOVED lines=8> */
.L_x_4265:
[----:B------:R-:W-:Y:S02]  /*3a080*/  IMAD.MOV.U32 R13, RZ, RZ, R61 ;  /* 0x000000ffff0d7224 */ /* 0x000fe400078e003d */
[----:B------:R-:W-:-:S07]  /*3a090*/  IMAD.MOV.U32 R6, RZ, RZ, R14 ;  /* 0x000000ffff067224 */ /* 0x000fce00078e000e */
[----:B------:R-:W-:Y:S05]  /*3a0a0*/  WARPSYNC.COLLECTIVE R15, `(.L_x_4266) ;  /* 0x000000000f087348 */ /* 0x000fea0003c00000 */
[----:B------:R0:W1:Y:S02]  /*3a0b0*/  SHFL.IDX P6, R14, R13, R12, R11 ;  /* 0x0000000c0d0e7389 */ /* 0x00006400000c000b */
[----:B01----:R-:W-:Y:S01]  /*3a0c0*/  ENDCOLLECTIVE ;  /* 0x000000000000791b */ /* 0x003fe20003800000 */
.L_x_4266:
[----:B------:R-:W-:Y:S02]  /*3a0d0*/  IMAD.MOV.U32 R13, RZ, RZ, R60 ;  /* 0x000000ffff0d7224 */ /* 0x000fe400078e003c */
[----:B------:R-:W-:-:S07]  /*3a0e0*/  IMAD.MOV.U32 R7, RZ, RZ, R14 ;  /* 0x000000ffff077224 */ /* 0x000fce00078e000e */
[----:B------:R-:W-:Y:S05]  /*3a0f0*/  WARPSYNC.COLLECTIVE R15, `(.L_x_4267) ;  /* 0x000000000f087348 */ /* 0x000fea0003c00000 */
[----:B------:R0:W1:Y:S02]  /*3a100*/  SHFL.IDX P6, R14, R13, R12, R11 ;  /* 0x0000000c0d0e7389 */ /* 0x00006400000c000b */
[----:B01----:R-:W-:Y:S01]  /*3a110*/  ENDCOLLECTIVE ;  /* 0x000000000000791b */ /* 0x003fe20003800000 */
.L_x_4267:
[----:B------:R-:W-:Y:S01]  /*3a120*/  IMAD.MOV.U32 R8, RZ, RZ, R14 ;  /* 0x000000ffff087224 */ /* 0x000fe200078e000e */
[----:B------:R-:W-:Y:S06]  /*3a130*/  BRA `(.L_x_4268) ;  /* 0xfffffce0007c7947 */ /* 0x000fec000383ffff */
.L_x_3944:
[----:B------:R-:W-:Y:S01]  /*3a140*/  BSSY B1, `(.L_x_4269) ;  /* 0x0000008000017945 */ /* 0x000fe20003800000 */
[----:B------:R-:W-:Y:S02]  /*3a150*/  IMAD.MOV.U32 R13, RZ, RZ, R44 ;  /* 0x000000ffff0d7224 */ /* 0x000fe400078e002c */
[----:B------:R-:W-:Y:S02]  /*3a160*/  IMAD.MOV.U32 R12, RZ, RZ, 0x1 ;  /* 0x00000001ff0c7424 */ /* 0x000fe400078e00ff */
[----:B------:R-:W-:Y:S02]  /*3a170*/  IMAD.MOV.U32 R11, RZ, RZ, 0x1c1f ;  /* 0x00001c1fff0b7424 */ /* 0x000fe400078e00ff */
[----:B------:R-:W-:-:S07]  /*3a180*/  IMAD.MOV.U32 R15, RZ, RZ, -0x1 ;  /* 0xffffffffff0f7424 */ /* 0x000fce00078e00ff */
[----:B0--34-:R-:W-:Y:S05]  /*3a190*/  WARPSYNC.COLLECTIVE R15, `(.L_x_4270) ;  /* 0x000000000f087348 */ /* 0x019fea0003c00000 */
[----:B------:R1:W2:Y:S02]  /*3a1a0*/  SHFL.IDX P6, R14, R13, R12, R11 ;  /* 0x0000000c0d0e7389 */ /* 0x0002a400000c000b */
[----:B01234-:R-:W-:Y:S01]  /*3a1b0*/  ENDCOLLECTIVE ;  /* 0x000000000000791b */ /* 0x01ffe20003800000 */
.L_x_4270:
[----:B------:R-:W-:Y:S05]  /*3a1c0*/  BSYNC B1 ;  /* 0x0000000000017941 */ /* 0x000fea0003800000 */
.L_x_4269:
        /* <DEDUP_REMOVED lines=8> */
.L_x_4271:
[----:B------:R-:W-:Y:S02]  /*3a250*/  IMAD.MOV.U32 R13, RZ, RZ, R61 ;  /* 0x000000ffff0d7224 */ /* 0x000fe400078e003d */
[----:B------:R-:W-:-:S07]  /*3a260*/  IMAD.MOV.U32 R6, RZ, RZ, R14 ;  /* 0x000000ffff067224 */ /* 0x000fce00078e000e */
[----:B------:R-:W-:Y:S05]  /*3a270*/  WARPSYNC.COLLECTIVE R15, `(.L_x_4272) ;  /* 0x000000000f087348 */ /* 0x000fea0003c00000 */
[----:B------:R0:W1:Y:S02]  /*3a280*/  SHFL.IDX P6, R14, R13, R12, R11 ;  /* 0x0000000c0d0e7389 */ /* 0x00006400000c000b */
[----:B01----:R-:W-:Y:S01]  /*3a290*/  ENDCOLLECTIVE ;  /* 0x000000000000791b */ /* 0x003fe20003800000 */
.L_x_4272:
[----:B------:R-:W-:Y:S02]  /*3a2a0*/  IMAD.MOV.U32 R13, RZ, RZ, R60 ;  /* 0x000000ffff0d7224 */ /* 0x000fe400078e003c */
[----:B------:R-:W-:-:S07]  /*3a2b0*/  IMAD.MOV.U32 R7, RZ, RZ, R14 ;  /* 0x000000ffff077224 */ /* 0x000fce00078e000e */
[----:B------:R-:W-:Y:S05]  /*3a2c0*/  WARPSYNC.COLLECTIVE R15, `(.L_x_4273) ;  /* 0x000000000f087348 */ /* 0x000fea0003c00000 */
[----:B------:R0:W1:Y:S02]  /*3a2d0*/  SHFL.IDX P6, R14, R13, R12, R11 ;  /* 0x0000000c0d0e7389 */ /* 0x00006400000c000b */
[----:B01----:R-:W-:Y:S01]  /*3a2e0*/  ENDCOLLECTIVE ;  /* 0x000000000000791b */ /* 0x003fe20003800000 */
.L_x_4273:
[----:B------:R-:W-:Y:S05]  /*3a2f0*/  BRA `(.L_x_4274) ;  /* 0xfffffce000e47947 */ /* 0x000fea000383ffff */
.L_x_3948:
[----:B-1----:R1:W4:Y:S02]  /*3a300*/  SYNCS.PHASECHK.TRANS64.TRYWAIT P0, [R2+URZ+0x32400], R61 ;  /* 0x0324003d020075a7 */ /* 0x002324000800017f */
[----:B----4-:R-:W-:Y:S05]  /*3a310*/  @!P0 NANOSLEEP.SYNCS 0x989680 ;  /* 0x009896800000895d */ /* 0x010fea0003900000 */
[----:B------:R-:W4:Y:S02]  /*3a320*/  @!P0 SYNCS.PHASECHK.TRANS64 P0, [R2+URZ+0x32400], R61 ;  /* 0x0324003d020085a7 */ /* 0x000f24000800007f */
[----:B----4-:R-:W-:Y:S05]  /*3a330*/  @!P0 BRA `(.L_x_3948) ;  /* 0xfffffffc00f08947 */ /* 0x010fea000383ffff */
[----:B------:R-:W-:Y:S05]  /*3a340*/  BRA `(.L_x_4275) ;  /* 0xfffffce400707947 */ /* 0x000fea000383ffff */
.L_x_3956:
[----:B------:R-:W0:Y:S01]  /*3a350*/  LDC R27, c[0x0][0x3f4] ;  /* 0x0000fd00ff1b7b82 */ /* 0x000e220000000800 */
        /* <DEDUP_REMOVED lines=8> */
.L_x_4277:
[----:B------:R-:W-:Y:S05]  /*3a3e0*/  BSYNC B1 ;  /* 0x0000000000017941 */ /* 0x000fea0003800000 */
.L_x_4276:
        /* <DEDUP_REMOVED lines=10> */
.L_x_4278:
        /* <DEDUP_REMOVED lines=8> */
.L_x_4279:
[----:B------:R-:W-:-:S05]  /*3a510*/  @!P1 IADD3 R8, P2, R5, R7, RZ ;  /* 0x0000000705089210 */ /* 0x000fca0007f5e0ff */
[----:B------:R-:W-:Y:S02]  /*3a520*/  @!P1 IMAD.X R9, R4, 0x1, R21, P2 ;  /* 0x0000000104099824 */ /* 0x000fe400010e0615 */
[----:B------:R-:W-:Y:S02]  /*3a530*/  IMAD.MOV.U32 R13, RZ, RZ, R62 ;  /* 0x000000ffff0d7224 */ /* 0x000fe400078e003e */
[----:B------:R-:W-:-:S07]  /*3a540*/  IMAD.MOV.U32 R6, RZ, RZ, R14 ;  /* 0x000000ffff067224 */ /* 0x000fce00078e000e */
[----:B------:R-:W-:Y:S05]  /*3a550*/  WARPSYNC.COLLECTIVE R15, `(.L_x_4280) ;  /* 0x000000000f087348 */ /* 0x000fea0003c00000 */
[----:B------:R0:W1:Y:S02]  /*3a560*/  SHFL.IDX P6, R14, R13, R12, R11 ;  /* 0x0000000c0d0e7389 */ /* 0x00006400000c000b */
[----:B01----:R-:W-:Y:S01]  /*3a570*/  ENDCOLLECTIVE ;  /* 0x000000000000791b */ /* 0x003fe20003800000 */
.L_x_4280:
[----:B------:R-:W2:Y:S01]  /*3a580*/  @!P1 LD.E.128 R8, desc[UR44][R8.64] ;  /* 0x0000002c08089980 */ /* 0x000ea2000c101d00 */
[----:B------:R-:W-:-:S05]  /*3a590*/  @!P1 IADD3 R4, P2, R14, R7, RZ ;  /* 0x000000070e049210 */ /* 0x000fca0007f5e0ff */
[----:B------:R-:W-:-:S06]  /*3a5a0*/  @!P1 IMAD.X R5, R6, 0x1, R21, P2 ;  /* 0x0000000106059824 */ /* 0x000fcc00010e0615 */
[----:B------:R-:W5:Y:S01]  /*3a5b0*/  @!P1 LD.E.128 R4, desc[UR44][R4.64] ;  /* 0x0000002c04049980 */ /* 0x000f62000c101d00 */
[----:B------:R-:W-:Y:S02]  /*3a5c0*/  CS2R R20, SRZ ;  /* 0x0000000000147805 */ /* 0x000fe4000001ff00 */
[----:B------:R-:W-:Y:S02]  /*3a5d0*/  CS2R R54, SRZ ;  /* 0x0000000000367805 */ /* 0x000fe4000001ff00 */
[----:B------:R-:W-:Y:S02]  /*3a5e0*/  CS2R R58, SRZ ;  /* 0x00000000003a7805 */ /* 0x000fe4000001ff00 */
[----:B------:R-:W-:Y:S01]  /*3a5f0*/  CS2R R60, SRZ ;  /* 0x00000000003c7805 */ /* 0x000fe2000001ff00 */
[----:B--2---:R-:W-:Y:S02]  /*3a600*/  @!P1 IMAD.MOV.U32 R20, RZ, RZ, R8 ;  /* 0x000000ffff149224 */ /* 0x004fe400078e0008 */
[----:B------:R-:W-:-:S02]  /*3a610*/  @!P1 IMAD.MOV.U32 R21, RZ, RZ, R9 ;  /* 0x000000ffff159224 */ /* 0x000fc400078e0009 */
[----:B------:R-:W-:Y:S02]  /*3a620*/  IMAD.MOV.U32 R12, RZ, RZ, R20 ;  /* 0x000000ffff0c7224 */ /* 0x000fe400078e0014 */
[----:B------:R-:W-:Y:S02]  /*3a630*/  IMAD.MOV.U32 R13, RZ, RZ, R21 ;  /* 0x000000ffff0d7224 */ /* 0x000fe400078e0015 */
[----:B------:R-:W-:Y:S01]  /*3a640*/  @!P1 IMAD.MOV.U32 R55, RZ, RZ, R11 ;  /* 0x000000ffff379224 */ /* 0x000fe200078e000b */
[----:B------:R-:W-:Y:S01]  /*3a650*/  PRMT R67, R12, 0x7610, R67 ;  /* 0x000076100c437816 */ /* 0x000fe20000000043 */
[----:B------:R-:W-:Y:S01]  /*3a660*/  IMAD.MOV.U32 R12, RZ, RZ, 0x1 ;  /* 0x00000001ff0c7424 */ /* 0x000fe200078e00ff */
[----:B------:R-:W-:Y:S01]  /*3a670*/  PRMT R76, R13, 0x7610, R76 ;  /* 0x000076100d4c7816 */ /* 0x000fe2000000004c */
[----:B------:R-:W-:Y:S02]  /*3a680*/  IMAD.MOV.U32 R13, RZ, RZ, R24 ;  /* 0x000000ffff0d7224 */ /* 0x000fe400078e0018 */
[----:B------:R-:W-:-:S02]  /*3a690*/  IMAD.MOV.U32 R11, RZ, RZ, 0x1c1f ;  /* 0x00001c1fff0b7424 */ /* 0x000fc400078e00ff */
[----:B------:R-:W-:Y:S02]  /*3a6a0*/  @!P1 IMAD.MOV.U32 R54, RZ, RZ, R10 ;  /* 0x000000ffff369224 */ /* 0x000fe400078e000a */
[----:B------:R-:W-:-:S07]  /*3a6b0*/  IMAD.MOV.U32 R9, RZ, RZ, R55 ;  /* 0x000000ffff097224 */ /* 0x000fce00078e0037 */
[----:B-----5:R-:W-:Y:S05]  /*3a6c0*/  WARPSYNC.COLLECTIVE R15, `(.L_x_4281) ;  /* 0x000000000f087348 */ /* 0x020fea0003c00000 */
[----:B------:R0:W1:Y:S02]  /*3a6d0*/  SHFL.IDX P6, R14, R13, R12, R11 ;  /* 0x0000000c0d0e7389 */ /* 0x00006400000c000b */
[----:B01---5:R-:W-:Y:S01]  /*3a6e0*/  ENDCOLLECTIVE ;  /* 0x000000000000791b */ /* 0x023fe20003800000 */
.L_x_4281:
[----:B------:R-:W-:Y:S02]  /*3a6f0*/  IMAD.MOV.U32 R8, RZ, RZ, R54 ;  /* 0x000000ffff087224 */ /* 0x000fe400078e0036 */
[----:B------:R-:W-:Y:S02]  /*3a700*/  @!P1 IMAD.MOV.U32 R58, RZ, RZ, R4 ;  /* 0x000000ffff3a9224 */ /* 0x000fe400078e0004 */
[----:B------:R-:W-:Y:S01]  /*3a710*/  @!P1 IMAD.MOV.U32 R59, RZ, RZ, R5 ;  /* 0x000000ffff3b9224 */ /* 0x000fe200078e0005 */
[----:B------:R-:W-:Y:S01]  /*3a720*/  PRMT R28, R8, 0x5410, R9 ;  /* 0x00005410081c7816 */ /* 0x000fe20000000009 */
[----:B------:R-:W-:Y:S01]  /*3a730*/  @!P1 IMAD.MOV.U32 R60, RZ, RZ, R6 ;  /* 0x000000ffff3c9224 */ /* 0x000fe200078e0006 */
[----:B------:R-:W-:Y:S01]  /*3a740*/  CS2R R8, SRZ ;  /* 0x0000000000087805 */ /* 0x000fe2000001ff00 */
[----:B------:R-:W-:Y:S02]  /*3a750*/  @!P1 IMAD.MOV.U32 R61, RZ, RZ, R7 ;  /* 0x000000ffff3d9224 */ /* 0x000fe400078e0007 */
[----:B------:R-:W-:-:S02]  /*3a760*/  IMAD.MOV.U32 R4, RZ, RZ, R58 ;  /* 0x000000ffff047224 */ /* 0x000fc400078e003a */
[----:B------:R-:W-:Y:S02]  /*3a770*/  IMAD.MOV.U32 R5, RZ, RZ, R59 ;  /* 0x000000ffff057224 */ /* 0x000fe400078e003b */
[----:B------:R-:W-:Y:S01]  /*3a780*/  IMAD.MOV.U32 R13, RZ, RZ, R44 ;  /* 0x000000ffff0d7224 */ /* 0x000fe200078e002c */
[----:B------:R-:W-:Y:S01]  /*3a790*/  PRMT R67, R67, 0x5410, R4 ;  /* 0x0000541043437816 */ /* 0x000fe20000000004 */
[----:B------:R-:W-:Y:S01]  /*3a7a0*/  IMAD.MOV.U32 R6, RZ, RZ, R60 ;  /* 0x000000ffff067224 */ /* 0x000fe200078e003c */
[----:B------:R-:W-:Y:S01]  /*3a7b0*/  PRMT R78, R5, 0x7610, R78 ;  /* 0x00007610054e7816 */ /* 0x000fe2000000004e */
[----:B------:R-:W-:-:S03]  /*3a7c0*/  IMAD.MOV.U32 R7, RZ, RZ, R61 ;  /* 0x000000ffff077224 */ /* 0x000fc600078e003d */
[----:B------:R-:W-:Y:S01]  /*3a7d0*/  PRMT R85, R6, 0x7610, R85 ;  /* 0x0000761006557816 */ /* 0x000fe20000000055 */
[----:B------:R-:W-:Y:S01]  /*3a7e0*/  IMAD.MOV.U32 R24, RZ, RZ, R14 ;  /* 0x000000ffff187224 */ /* 0x000fe200078e000e */
[----:B------:R-:W-:-:S07]  /*3a7f0*/  PRMT R79, R7, 0x7610, R79 ;  /* 0x00007610074f7816 */ /* 0x000fce000000004f */
[----:B------:R-:W-:Y:S05]  /*3a800*/  WARPSYNC.COLLECTIVE R15, `(.L_x_4282) ;  /* 0x000000000f087348 */ /* 0x000fea0003c00000 */
[----:B------:R0:W1:Y:S02]  /*3a810*/  SHFL.IDX P6, R14, R13, R12, R11 ;  /* 0x0000000c0d0e7389 */ /* 0x00006400000c000b */
[----:B01----:R-:W-:Y:S01]  /*3a820*/  ENDCOLLECTIVE ;  /* 0x000000000000791b */ /* 0x003fe20003800000 */
.L_x_4282:
[----:B------:R-:W-:Y:S02]  /*3a830*/  IMAD.MOV.U32 R13, RZ, RZ, R26 ;  /* 0x000000ffff0d7224 */ /* 0x000fe400078e001a */
[----:B------:R-:W-:-:S07]  /*3a840*/  IMAD.MOV.U32 R25, RZ, RZ, R14 ;  /* 0x000000ffff197224 */ /* 0x000fce00078e000e */
[----:B------:R-:W-:Y:S05]  /*3a850*/  WARPSYNC.COLLECTIVE R15, `(.L_x_4283) ;  /* 0x000000000f087348 */ /* 0x000fea0003c00000 */
[----:B------:R0:W1:Y:S02]  /*3a860*/  SHFL.IDX P6, R14, R13, R12, R11 ;  /* 0x0000000c0d0e7389 */ /* 0x00006400000c000b */
[----:B01----:R-:W-:Y:S01]  /*3a870*/  ENDCOLLECTIVE ;  /* 0x000000000000791b */ /* 0x003fe20003800000 */
.L_x_4283:
[----:B------:R-:W-:Y:S02]  /*3a880*/  IMAD.MOV.U32 R13, RZ, RZ, R62 ;  /* 0x000000ffff0d7224 */ /* 0x000fe400078e003e */
[----:B------:R-:W-:-:S07]  /*3a890*/  IMAD.MOV.U32 R26, RZ, RZ, R14 ;  /* 0x000000ffff1a7224 */ /* 0x000fce00078e000e */
[----:B------:R-:W-:Y:S05]  /*3a8a0*/  WARPSYNC.COLLECTIVE R15, `(.L_x_4284) ;  /* 0x000000000f087348 */ /* 0x000fea0003c00000 */
[----:B------:R0:W1:Y:S02]  /*3a8b0*/  SHFL.IDX P6, R14, R13, R12, R11 ;  /* 0x0000000c0d0e7389 */ /* 0x00006400000c000b */
[----:B01----:R-:W-:Y:S01]  /*3a8c0*/  ENDCOLLECTIVE ;  /* 0x000000000000791b */ /* 0x003fe20003800000 */
.L_x_4284:
[----:B------:R-:W-:Y:S05]  /*3a8d0*/  BRA `(.L_x_4285) ;  /* 0xfffffcf000b07947 */ /* 0x000fea000383ffff */
.L_x_3960:
[----:B0-----:R0:W1:Y:S02]  /*3a8e0*/  SYNCS.PHASECHK.TRANS64.TRYWAIT P1, [R2+URZ+0x32400], R13 ;  /* 0x0324000d020075a7 */ /* 0x001064000802017f */
[----:B-1----:R-:W-:Y:S05]  /*3a8f0*/  @!P1 NANOSLEEP.SYNCS 0x989680 ;  /* 0x009896800000995d */ /* 0x002fea0003900000 */
[----:B------:R-:W1:Y:S02]  /*3a900*/  @!P1 SYNCS.PHASECHK.TRANS64 P1, [R2+URZ+0x32400], R13 ;  /* 0x0324000d020095a7 */ /* 0x000e64000802007f */
[----:B-1----:R-:W-:Y:S05]  /*3a910*/  @!P1 BRA `(.L_x_3960) ;  /* 0xfffffffc00f09947 */ /* 0x002fea000383ffff */
[----:B------:R-:W-:Y:S05]  /*3a920*/  BRA `(.L_x_4286) ;  /* 0xfffffcf4000c7947 */ /* 0x000fea000383ffff */
.L_x_3974:
[----:B0-----:R0:W1:Y:S02]  /*3a930*/  SYNCS.PHASECHK.TRANS64.TRYWAIT P0, [R2+URZ], R7 ;  /* 0x00000007020075a7 */ /* 0x001064000800017f */
[----:B-1----:R-:W-:Y:S05]  /*3a940*/  @!P0 NANOSLEEP.SYNCS 0x989680 ;  /* 0x009896800000895d */ /* 0x002fea0003900000 */
[----:B------:R-:W1:Y:S02]  /*3a950*/  @!P0 SYNCS.PHASECHK.TRANS64 P0, [R2+URZ], R7 ;  /* 0x00000007020085a7 */ /* 0x000e64000800007f */
[----:B-1----:R-:W-:Y:S05]  /*3a960*/  @!P0 BRA `(.L_x_3974) ;  /* 0xfffffffc00f08947 */ /* 0x002fea000383ffff */
[----:B------:R-:W-:Y:S05]  /*3a970*/  BRA `(.L_x_3973) ;  /* 0xfffffd0800b87947 */ /* 0x000fea000383ffff */
.L_x_3981:
[----:B0-----:R0:W1:Y:S02]  /*3a980*/  SYNCS.PHASECHK.TRANS64.TRYWAIT P0, [R6+URZ], R7 ;  /* 0x00000007060075a7 */ /* 0x001064000800017f */
[----:B-1----:R-:W-:Y:S05]  /*3a990*/  @!P0 NANOSLEEP.SYNCS 0x989680 ;  /* 0x009896800000895d */ /* 0x002fea0003900000 */
[----:B------:R-:W1:Y:S02]  /*3a9a0*/  @!P0 SYNCS.PHASECHK.TRANS64 P0, [R6+URZ], R7 ;  /* 0x00000007060085a7 */ /* 0x000e64000800007f */
[----:B-1----:R-:W-:Y:S05]  /*3a9b0*/  @!P0 BRA `(.L_x_3981) ;  /* 0xfffffffc00f08947 */ /* 0x002fea000383ffff */
[----:B------:R-:W-:Y:S05]  /*3a9c0*/  BRA `(.L_x_3980) ;  /* 0xfffffd0c00dc7947 */ /* 0x000fea000383ffff */
.L_x_4008:
[----:B-1----:R1:W2:Y:S02]  /*3a9d0*/  SYNCS.PHASECHK.TRANS64.TRYWAIT P0, [R10+URZ], R11 ;  /* 0x0000000b0a0075a7 */ /* 0x0022a4000800017f */
[----:B--2---:R-:W-:Y:S05]  /*3a9e0*/  @!P0 NANOSLEEP.SYNCS 0x989680 ;  /* 0x009896800000895d */ /* 0x004fea0003900000 */
[----:B------:R-:W2:Y:S02]  /*3a9f0*/  @!P0 SYNCS.PHASECHK.TRANS64 P0, [R10+URZ], R11 ;  /* 0x0000000b0a0085a7 */ /* 0x000ea4000800007f */
[----:B--2---:R-:W-:Y:S05]  /*3aa00*/  @!P0 BRA `(.L_x_4008) ;  /* 0xfffffffc00f08947 */ /* 0x004fea000383ffff */
[----:B------:R-:W-:Y:S05]  /*3aa10*/  BRA `(.L_x_4007) ;  /* 0xfffffdb8004c7947 */ /* 0x000fea000383ffff */
.L_x_4015:
[----:B0-----:R0:W1:Y:S02]  /*3aa20*/  SYNCS.PHASECHK.TRANS64.TRYWAIT P0, [R8+URZ], R9 ;  /* 0x00000009080075a7 */ /* 0x001064000800017f */
[----:B-1----:R-:W-:Y:S05]  /*3aa30*/  @!P0 NANOSLEEP.SYNCS 0x989680 ;  /* 0x009896800000895d */ /* 0x002fea0003900000 */
[----:B------:R-:W1:Y:S02]  /*3aa40*/  @!P0 SYNCS.PHASECHK.TRANS64 P0, [R8+URZ], R9 ;  /* 0x00000009080085a7 */ /* 0x000e64000800007f */
[----:B-1----:R-:W-:Y:S05]  /*3aa50*/  @!P0 BRA `(.L_x_4015) ;  /* 0xfffffffc00f08947 */ /* 0x002fea000383ffff */
[----:B------:R-:W-:Y:S05]  /*3aa60*/  BRA `(.L_x_4014) ;  /* 0xfffffdbc00847947 */ /* 0x000fea000383ffff */
.L_x_4028:
[----:B-1----:R1:W2:Y:S02]  /*3aa70*/  SYNCS.PHASECHK.TRANS64.TRYWAIT P0, [R8+URZ], R9 ;  /* 0x00000009080075a7 */ /* 0x0022a4000800017f */
[----:B--2---:R-:W-:Y:S05]  /*3aa80*/  @!P0 NANOSLEEP.SYNCS 0x989680 ;  /* 0x009896800000895d */ /* 0x004fea0003900000 */
[----:B------:R-:W2:Y:S02]  /*3aa90*/  @!P0 SYNCS.PHASECHK.TRANS64 P0, [R8+URZ], R9 ;  /* 0x00000009080085a7 */ /* 0x000ea4000800007f */
[----:B--2---:R-:W-:Y:S05]  /*3aaa0*/  @!P0 BRA `(.L_x_4028) ;  /* 0xfffffffc00f08947 */ /* 0x004fea000383ffff */
[----:B------:R-:W-:Y:S05]  /*3aab0*/  BRA `(.L_x_4027) ;  /* 0xfffffe5000907947 */ /* 0x000fea000383ffff */
.L_x_4035:
[----:B-1----:R1:W2:Y:S02]  /*3aac0*/  SYNCS.PHASECHK.TRANS64.TRYWAIT P0, [R8+URZ], R9 ;  /* 0x00000009080075a7 */ /* 0x0022a4000800017f */
[----:B--2---:R-:W-:Y:S05]  /*3aad0*/  @!P0 NANOSLEEP.SYNCS 0x989680 ;  /* 0x009896800000895d */ /* 0x004fea0003900000 */
[----:B------:R-:W2:Y:S02]  /*3aae0*/  @!P0 SYNCS.PHASECHK.TRANS64 P0, [R8+URZ], R9 ;  /* 0x00000009080085a7 */ /* 0x000ea4000800007f */
[----:B--2---:R-:W-:Y:S05]  /*3aaf0*/  @!P0 BRA `(.L_x_4035) ;  /* 0xfffffffc00f08947 */ /* 0x004fea000383ffff */
[----:B------:R-:W-:Y:S05]  /*3ab00*/  BRA `(.L_x_4034) ;  /* 0xfffffe5400c87947 */ /* 0x000fea000383ffff */
.L_x_4055:
[----:B------:R-:W-:Y:S02]  /*3ab10*/  IMAD.MOV.U32 R13, RZ, RZ, R17 ;  /* 0x000000ffff0d7224 */ /* 0x000fe400078e0011 */
[----:B------:R-:W-:Y:S02]  /*3ab20*/  IMAD.MOV.U32 R12, RZ, RZ, RZ ;  /* 0x000000ffff0c7224 */ /* 0x000fe400078e00ff */
[----:B------:R-:W-:Y:S02]  /*3ab30*/  IMAD.MOV.U32 R11, RZ, RZ, 0x181f ;  /* 0x0000181fff0b7424 */ /* 0x000fe400078e00ff */
[----:B------:R-:W-:-:S07]  /*3ab40*/  IMAD.MOV.U32 R15, RZ, RZ, -0x1 ;  /* 0xffffffffff0f7424 */ /* 0x000fce00078e00ff */
[----:B-----5:R-:W-:Y:S05]  /*3ab50*/  WARPSYNC.COLLECTIVE R15, `(.L_x_4287) ;  /* 0x000000000f087348 */ /* 0x020fea0003c00000 */
[----:B------:R0:W1:Y:S02]  /*3ab60*/  SHFL.IDX P6, R14, R13, R12, R11 ;  /* 0x0000000c0d0e7389 */ /* 0x00006400000c000b */
[----:B01---5:R-:W-:Y:S01]  /*3ab70*/  ENDCOLLECTIVE ;  /* 0x000000000000791b */ /* 0x023fe20003800000 */
.L_x_4287:
[----:B------:R-:W-:Y:S02]  /*3ab80*/  IMAD.MOV.U32 R13, RZ, RZ, R16 ;  /* 0x000000ffff0d7224 */ /* 0x000fe400078e0010 */
[----:B------:R-:W-:-:S07]  /*3ab90*/  IMAD.MOV.U32 R3, RZ, RZ, R14 ;  /* 0x000000ffff037224 */ /* 0x000fce00078e000e */
[----:B------:R-:W-:Y:S05]  /*3aba0*/  WARPSYNC.COLLECTIVE R15, `(.L_x_4288) ;  /* 0x000000000f087348 */ /* 0x000fea0003c00000 */
[----:B------:R0:W1:Y:S02]  /*3abb0*/  SHFL.IDX P6, R14, R13, R12, R11 ;  /* 0x0000000c0d0e7389 */ /* 0x00006400000c000b */
[----:B01----:R-:W-:Y:S01]  /*3abc0*/  ENDCOLLECTIVE ;  /* 0x000000000000791b */ /* 0x003fe20003800000 */
.L_x_4288:
[----:B------:R-:W-:Y:S05]  /*3abd0*/  BRA `(.L_x_4289) ;  /* 0xffffff2800dc7947 */ /* 0x000fea000383ffff */
.L_x_4058:
        /* <DEDUP_REMOVED lines=8> */
.L_x_4291:
[----:B------:R-:W-:Y:S05]  /*3ac60*/  BSYNC B1 ;  /* 0x0000000000017941 */ /* 0x000fea0003800000 */
.L_x_4290:
        /* <DEDUP_REMOVED lines=8> */
.L_x_4292:
[----:B------:R-:W-:Y:S05]  /*3acf0*/  BRA `(.L_x_4293) ;  /* 0xffffff2800fc7947 */ /* 0x000fea000383ffff */
.L_x_4061:
        /* <DEDUP_REMOVED lines=8> */
.L_x_4295:
[----:B------:R-:W-:Y:S05]  /*3ad80*/  BSYNC B1 ;  /* 0x0000000000017941 */ /* 0x000fea0003800000 */
.L_x_4294:
        /* <DEDUP_REMOVED lines=8> */
.L_x_4296:
[----:B------:R-:W-:Y:S05]  /*3ae10*/  BRA `(.L_x_4297) ;  /* 0xffffff2c001c7947 */ /* 0x000fea000383ffff */
.L_x_4064:
[----:B------:R-:W-:Y:S01]  /*3ae20*/  BSSY B1, `(.L_x_4298) ;  /* 0x0000008000017945 */ /* 0x000fe20003800000 */
[----:B------:R-:W-:Y:S01]  /*3ae30*/  IMAD.MOV.U32 R13, RZ, RZ, R17 ;  /* 0x000000ffff0d7224 */ /* 0x000fe200078e0011 */
[----:B------:R-:W-:Y:S01]  /*3ae40*/  MOV R12, 0x3 ;  /* 0x00000003000c7802 */ /* 0x000fe20000000f00 */
[----:B---3--:R-:W-:Y:S02]  /*3ae50*/  IMAD.MOV.U32 R11, RZ, RZ, 0x181f ;  /* 0x0000181fff0b7424 */ /* 0x008fe400078e00ff */
[----:B------:R-:W-:-:S07]  /*3ae60*/  IMAD.MOV.U32 R15, RZ, RZ, -0x1 ;  /* 0xffffffffff0f7424 */ /* 0x000fce00078e00ff */
[----:B012-4-:R-:W-:Y:S05]  /*3ae70*/  WARPSYNC.COLLECTIVE R15, `(.L_x_4299) ;  /* 0x000000000f087348 */ /* 0x017fea0003c00000 */
[----:B--2---:R2:W3:Y:S02]  /*3ae80*/  SHFL.IDX P6, R14, R13, R12, R11 ;  /* 0x0000000c0d0e7389 */ /* 0x0044e400000c000b */
[----:B01234-:R-:W-:Y:S01]  /*3ae90*/  ENDCOLLECTIVE ;  /* 0x000000000000791b */ /* 0x01ffe20003800000 */
.L_x_4299:
[----:B------:R-:W-:Y:S05]  /*3aea0*/  BSYNC B1 ;  /* 0x0000000000017941 */ /* 0x000fea0003800000 */
.L_x_4298:
        /* <DEDUP_REMOVED lines=8> */
.L_x_4300:
[----:B------:R-:W-:Y:S05]  /*3af30*/  BRA `(.L_x_4301) ;  /* 0xffffff2c003c7947 */ /* 0x000fea000383ffff */
.L_x_4066:
[----:B------:R-:W-:Y:S02]  /*3af40*/  IMAD.MOV.U32 R13, RZ, RZ, R4 ;  /* 0x000000ffff0d7224 */ /* 0x000fe400078e0004 */
[----:B------:R-:W-:Y:S02]  /*3af50*/  IMAD.MOV.U32 R12, RZ, RZ, RZ ;  /* 0x000000ffff0c7224 */ /* 0x000fe400078e00ff */
[----:B------:R-:W-:Y:S02]  /*3af60*/  IMAD.MOV.U32 R11, RZ, RZ, 0x1c1f ;  /* 0x00001c1fff0b7424 */ /* 0x000fe400078e00ff */
[----:B------:R-:W-:-:S07]  /*3af70*/  IMAD.MOV.U32 R15, RZ, RZ, -0x1 ;  /* 0xffffffffff0f7424 */ /* 0x000fce00078e00ff */
[----:B0-----:R-:W-:Y:S05]  /*3af80*/  WARPSYNC.COLLECTIVE R15, `(.L_x_4302) ;  /* 0x000000000f087348 */ /* 0x001fea0003c00000 */
[----:B------:R1:W2:Y:S02]  /*3af90*/  SHFL.IDX P6, R14, R13, R12, R11 ;  /* 0x0000000c0d0e7389 */ /* 0x0002a400000c000b */
[----:B012---:R-:W-:Y:S01]  /*3afa0*/  ENDCOLLECTIVE ;  /* 0x000000000000791b */ /* 0x007fe20003800000 */
.L_x_4302:
[----:B------:R-:W-:Y:S02]  /*3afb0*/  IMAD.MOV.U32 R13, RZ, RZ, R3 ;  /* 0x000000ffff0d7224 */ /* 0x000fe400078e0003 */
[----:B------:R-:W-:-:S07]  /*3afc0*/  IMAD.MOV.U32 R5, RZ, RZ, R14 ;  /* 0x000000ffff057224 */ /* 0x000fce00078e000e */
[----:B------:R-:W-:Y:S05]  /*3afd0*/  WARPSYNC.COLLECTIVE R15, `(.L_x_4303) ;  /* 0x000000000f087348 */ /* 0x000fea0003c00000 */
[----:B------:R0:W1:Y:S02]  /*3afe0*/  SHFL.IDX P6, R14, R13, R12, R11 ;  /* 0x0000000c0d0e7389 */ /* 0x00006400000c000b */
[----:B01----:R-:W-:Y:S01]  /*3aff0*/  ENDCOLLECTIVE ;  /* 0x000000000000791b */ /* 0x003fe20003800000 */
.L_x_4303:
[----:B------:R-:W-:Y:S01]  /*3b000*/  IMAD.MOV.U32 R6, RZ, RZ, R14 ;  /* 0x000000ffff067224 */ /* 0x000fe200078e000e */
[----:B------:R-:W-:Y:S06]  /*3b010*/  BRA `(.L_x_4304) ;  /* 0xffffff3000407947 */ /* 0x000fec000383ffff */
.L_x_4069:
[----:B------:R-:W-:Y:S01]  /*3b020*/  BSSY B1, `(.L_x_4305) ;  /* 0x0000008000017945 */ /* 0x000fe20003800000 */
[----:B------:R-:W-:Y:S02]  /*3b030*/  IMAD.MOV.U32 R13, RZ, RZ, R4 ;  /* 0x000000ffff0d7224 */ /* 0x000fe400078e0004 */
[----:B------:R-:W-:Y:S02]  /*3b040*/  IMAD.MOV.U32 R12, RZ, RZ, 0x1 ;  /* 0x00000001ff0c7424 */ /* 0x000fe400078e00ff */
[----:B----4-:R-:W-:Y:S02]  /*3b050*/  IMAD.MOV.U32 R11, RZ, RZ, 0x1c1f ;  /* 0x00001c1fff0b7424 */ /* 0x010fe400078e00ff */
[----:B------:R-:W-:-:S07]  /*3b060*/  IMAD.MOV.U32 R15, RZ, RZ, -0x1 ;  /* 0xffffffffff0f7424 */ /* 0x000fce00078e00ff */
[----:B0123--:R-:W-:Y:S05]  /*3b070*/  WARPSYNC.COLLECTIVE R15, `(.L_x_4306) ;  /* 0x000000000f087348 */ /* 0x00ffea0003c00000 */
[----:B------:R4:W0:Y:S02]  /*3b080*/  SHFL.IDX P6, R14, R13, R12, R11 ;  /* 0x0000000c0d0e7389 */ /* 0x00082400000c000b */
[----:B01234-:R-:W-:Y:S01]  /*3b090*/  ENDCOLLECTIVE ;  /* 0x000000000000791b */ /* 0x01ffe20003800000 */
.L_x_4306:
[----:B------:R-:W-:Y:S05]  /*3b0a0*/  BSYNC B1 ;  /* 0x0000000000017941 */ /* 0x000fea0003800000 */
.L_x_4305:
        /* <DEDUP_REMOVED lines=8> */
.L_x_4307:
[----:B------:R-:W-:Y:S05]  /*3b130*/  BRA `(.L_x_4308) ;  /* 0xffffff3c00547947 */ /* 0x000fea000383ffff */
.L_x_4075:
[----:B------:R-:W-:Y:S02]  /*3b140*/  IMAD.MOV.U32 R13, RZ, RZ, R4 ;  /* 0x000000ffff0d7224 */ /* 0x000fe400078e0004 */
[----:B------:R-:W-:Y:S02]  /*3b150*/  IMAD.MOV.U32 R12, RZ, RZ, RZ ;  /* 0x000000ffff0c7224 */ /* 0x000fe400078e00ff */
[----:B------:R-:W-:Y:S02]  /*3b160*/  IMAD.MOV.U32 R11, RZ, RZ, 0x181f ;  /* 0x0000181fff0b7424 */ /* 0x000fe400078e00ff */
[----:B------:R-:W-:-:S07]  /*3b170*/  IMAD.MOV.U32 R15, RZ, RZ, -0x1 ;  /* 0xffffffffff0f7424 */ /* 0x000fce00078e00ff */
[----:B01----:R-:W-:Y:S05]  /*3b180*/  WARPSYNC.COLLECTIVE R15, `(.L_x_4309) ;  /* 0x000000000f087348 */ /* 0x003fea0003c00000 */
[----:B------:R2:W3:Y:S02]  /*3b190*/  SHFL.IDX P6, R14, R13, R12, R11 ;  /* 0x0000000c0d0e7389 */ /* 0x0004e400000c000b */
[----:B0123--:R-:W-:Y:S01]  /*3b1a0*/  ENDCOLLECTIVE ;  /* 0x000000000000791b */ /* 0x00ffe20003800000 */
.L_x_4309:
[----:B------:R-:W-:Y:S02]  /*3b1b0*/  IMAD.MOV.U32 R13, RZ, RZ, R3 ;  /* 0x000000ffff0d7224 */ /* 0x000fe400078e0003 */
[----:B------:R-:W-:-:S07]  /*3b1c0*/  IMAD.MOV.U32 R0, RZ, RZ, R14 ;  /* 0x000000ffff007224 */ /* 0x000fce00078e000e */
[----:B------:R-:W-:Y:S05]  /*3b1d0*/  WARPSYNC.COLLECTIVE R15, `(.L_x_4310) ;  /* 0x000000000f087348 */ /* 0x000fea0003c00000 */
[----:B------:R0:W1:Y:S02]  /*3b1e0*/  SHFL.IDX P6, R14, R13, R12, R11 ;  /* 0x0000000c0d0e7389 */ /* 0x00006400000c000b */
[----:B01----:R-:W-:Y:S01]  /*3b1f0*/  ENDCOLLECTIVE ;  /* 0x000000000000791b */ /* 0x003fe20003800000 */
.L_x_4310:
[----:B------:R-:W-:Y:S05]  /*3b200*/  BRA `(.L_x_4311) ;  /* 0xffffff5000d07947 */ /* 0x000fea000383ffff */
.L_x_4078:
[----:B------:R-:W-:Y:S01]  /*3b210*/  BSSY B1, `(.L_x_4312) ;  /* 0x0000008000017945 */ /* 0x000fe20003800000 */
[----:B---3--:R-:W-:Y:S02]  /*3b220*/  IMAD.MOV.U32 R13, RZ, RZ, R4 ;  /* 0x000000ffff0d7224 */ /* 0x008fe400078e0004 */
[----:B------:R-:W-:Y:S02]  /*3b230*/  IMAD.MOV.U32 R12, RZ, RZ, 0x1 ;  /* 0x00000001ff0c7424 */ /* 0x000fe400078e00ff */
[----:B------:R-:W-:Y:S02]  /*3b240*/  IMAD.MOV.U32 R11, RZ, RZ, 0x181f ;  /* 0x0000181fff0b7424 */ /* 0x000fe400078e00ff */
[----:B------:R-:W-:-:S07]  /*3b250*/  IMAD.MOV.U32 R15, RZ, RZ, -0x1 ;  /* 0xffffffffff0f7424 */ /* 0x000fce00078e00ff */
[----:B012-4-:R-:W-:Y:S05]  /*3b260*/  WARPSYNC.COLLECTIVE R15, `(.L_x_4313) ;  /* 0x000000000f087348 */ /* 0x017fea0003c00000 */
[----:B----4-:R3:W4:Y:S02]  /*3b270*/  SHFL.IDX P6, R14, R13, R12, R11 ;  /* 0x0000000c0d0e7389 */ /* 0x01072400000c000b */
[----:B01234-:R-:W-:Y:S01]  /*3b280*/  ENDCOLLECTIVE ;  /* 0x000000000000791b */ /* 0x01ffe20003800000 */
.L_x_4313:
[----:B------:R-:W-:Y:S05]  /*3b290*/  BSYNC B1 ;  /* 0x0000000000017941 */ /* 0x000fea0003800000 */
.L_x_4312:
        /* <DEDUP_REMOVED lines=8> */
.L_x_4314:
[----:B------:R-:W-:Y:S05]  /*3b320*/  BRA `(.L_x_4315) ;  /* 0xffffff5000f47947 */ /* 0x000fea000383ffff */
.L_x_4081:
[----:B------:R-:W-:Y:S01]  /*3b330*/  BSSY B1, `(.L_x_4316) ;  /* 0x0000008000017945 */ /* 0x000fe20003800000 */
[----:B0-----:R-:W-:Y:S02]  /*3b340*/  IMAD.MOV.U32 R13, RZ, RZ, R4 ;  /* 0x000000ffff0d7224 */ /* 0x001fe400078e0004 */
[----:B------:R-:W-:Y:S02]  /*3b350*/  IMAD.MOV.U32 R12, RZ, RZ, 0x2 ;  /* 0x00000002ff0c7424 */ /* 0x000fe400078e00ff */
[----:B------:R-:W-:Y:S02]  /*3b360*/  IMAD.MOV.U32 R11, RZ, RZ, 0x181f ;  /* 0x0000181fff0b7424 */ /* 0x000fe400078e00ff */
[----:B------:R-:W-:-:S07]  /*3b370*/  IMAD.MOV.U32 R15, RZ, RZ, -0x1 ;  /* 0xffffffffff0f7424 */ /* 0x000fce00078e00ff */
[----:B-1234-:R-:W-:Y:S05]  /*3b380*/  WARPSYNC.COLLECTIVE R15, `(.L_x_4317) ;  /* 0x000000000f087348 */ /* 0x01efea0003c00000 */
[----:B----4-:R0:W4:Y:S02]  /*3b390*/  SHFL.IDX P6, R14, R13, R12, R11 ;  /* 0x0000000c0d0e7389 */ /* 0x01012400000c000b */
[----:B01234-:R-:W-:Y:S01]  /*3b3a0*/  ENDCOLLECTIVE ;  /* 0x000000000000791b */ /* 0x01ffe20003800000 */
.L_x_4317:
[----:B------:R-:W-:Y:S05]  /*3b3b0*/  BSYNC B1 ;  /* 0x0000000000017941 */ /* 0x000fea0003800000 */
.L_x_4316:
        /* <DEDUP_REMOVED lines=8> */
.L_x_4318:
[----:B------:R-:W-:Y:S05]  /*3b440*/  BRA `(.L_x_4319) ;  /* 0xffffff5400147947 */ /* 0x000fea000383ffff */
.L_x_4084:
[----:B------:R-:W-:Y:S01]  /*3b450*/  BSSY B1, `(.L_x_4320) ;  /* 0x0000008000017945 */ /* 0x000fe20003800000 */
[----:B0-----:R-:W-:Y:S02]  /*3b460*/  IMAD.MOV.U32 R13, RZ, RZ, R4 ;  /* 0x000000ffff0d7224 */ /* 0x001fe400078e0004 */
[----:B------:R-:W-:Y:S02]  /*3b470*/  IMAD.MOV.U32 R12, RZ, RZ, 0x3 ;  /* 0x00000003ff0c7424 */ /* 0x000fe400078e00ff */
[----:B------:R-:W-:Y:S02]  /*3b480*/  IMAD.MOV.U32 R11, RZ, RZ, 0x181f ;  /* 0x0000181fff0b7424 */ /* 0x000fe400078e00ff */
[----:B------:R-:W-:-:S07]  /*3b490*/  IMAD.MOV.U32 R15, RZ, RZ, -0x1 ;  /* 0xffffffffff0f7424 */ /* 0x000fce00078e00ff */
[----:B-1234-:R-:W-:Y:S05]  /*3b4a0*/  WARPSYNC.COLLECTIVE R15, `(.L_x_4321) ;  /* 0x000000000f087348 */ /* 0x01efea0003c00000 */
[----:B------:R0:W0:Y:S02]  /*3b4b0*/  SHFL.IDX P6, R14, R13, R12, R11 ;  /* 0x0000000c0d0e7389 */ /* 0x00002400000c000b */
[----:B01234-:R-:W-:Y:S01]  /*3b4c0*/  ENDCOLLECTIVE ;  /* 0x000000000000791b */ /* 0x01ffe20003800000 */
.L_x_4321:
[----:B------:R-:W-:Y:S05]  /*3b4d0*/  BSYNC B1 ;  /* 0x0000000000017941 */ /* 0x000fea0003800000 */
.L_x_4320:
        /* <DEDUP_REMOVED lines=8> */
.L_x_4322:
[----:B------:R-:W-:Y:S05]  /*3b560*/  BRA `(.L_x_4323) ;  /* 0xffffff5400347947 */ /* 0x000fea000383ffff */
.L_x_4111:
        /* <DEDUP_REMOVED lines=11> */
.L_x_4325:
[----:B------:R-:W-:Y:S05]  /*3b620*/  BSYNC B1 ;  /* 0x0000000000017941 */ /* 0x000fea0003800000 */
.L_x_4324:
[----:B------:R-:W-:Y:S05]  /*3b630*/  BRA `(.L_x_4326) ;  /* 0xffffff7000fc7947 */ /* 0x000fea000383ffff */
.L_x_4113:
[----:B------:R-:W-:Y:S01]  /*3b640*/  BSSY B1, `(.L_x_4327) ;  /* 0x0000006000017945 */ /* 0x000fe20003800000 */
[----:B------:R-:W-:-:S07]  /*3b650*/  IMAD.MOV.U32 R15, RZ, RZ, -0x1 ;  /* 0xffffffffff0f7424 */ /* 0x000fce00078e00ff */
[----:B0-----:R-:W-:Y:S05]  /*3b660*/  WARPSYNC.COLLECTIVE R15, `(.L_x_4328) ;  /* 0x000000000f0c7348 */ /* 0x001fea0003c00000 */
[----:B------:R-:W-:Y:S02]  /*3b670*/  ELECT P6, UR62, PT ;  /* 0x00000000003e782f */ /* 0x000fe400038c0000 */
[----:B------:R-:W-:Y:S01]  /*3b680*/  MOV R14, UR62 ;  /* 0x0000003e000e7c02 */ /* 0x000fe20008000f00 */
[----:B0-----:R-:W-:Y:S10]  /*3b690*/  ENDCOLLECTIVE ;  /* 0x000000000000791b */ /* 0x001ff40003800000 */
.L_x_4328:
[----:B------:R-:W-:Y:S05]  /*3b6a0*/  BSYNC B1 ;  /* 0x0000000000017941 */ /* 0x000fea0003800000 */
.L_x_4327:
[----:B------:R-:W-:Y:S05]  /*3b6b0*/  BRA `(.L_x_4112) ;  /* 0xffffff7000f47947 */ /* 0x000fea000383ffff */
.L_x_4115:
[----:B0-----:R0:W1:Y:S02]  /*3b6c0*/  SYNCS.PHASECHK.TRANS64.TRYWAIT P0, [R23+URZ+0x32420], R12 ;  /* 0x0324200c170075a7 */ /* 0x001064000800017f */
[----:B-1----:R-:W-:Y:S05]  /*3b6d0*/  @!P0 NANOSLEEP.SYNCS 0x989680 ;  /* 0x009896800000895d */ /* 0x002fea0003900000 */
[----:B------:R-:W1:Y:S02]  /*3b6e0*/  @!P0 SYNCS.PHASECHK.TRANS64 P0, [R23+URZ+0x32420], R12 ;  /* 0x0324200c170085a7 */ /* 0x000e64000800007f */
[----:B-1----:R-:W-:Y:S05]  /*3b6f0*/  @!P0 BRA `(.L_x_4115) ;  /* 0xfffffffc00f08947 */ /* 0x002fea000383ffff */
[----:B------:R-:W-:Y:S05]  /*3b700*/  BRA `(.L_x_4329) ;  /* 0xffffff7400047947 */ /* 0x000fea000383ffff */
.L_x_4119:
[----:B-1----:R1:W2:Y:S02]  /*3b710*/  SYNCS.PHASECHK.TRANS64.TRYWAIT P0, [R3+URZ+0x324a0], R7 ;  /* 0x0324a007030075a7 */ /* 0x0022a4000800017f */
[----:B--2---:R-:W-:Y:S05]  /*3b720*/  @!P0 NANOSLEEP.SYNCS 0x989680 ;  /* 0x009896800000895d */ /* 0x004fea0003900000 */
[----:B------:R-:W2:Y:S02]  /*3b730*/  @!P0 SYNCS.PHASECHK.TRANS64 P0, [R3+URZ+0x324a0], R7 ;  /* 0x0324a007030085a7 */ /* 0x000ea4000800007f */
[----:B--2---:R-:W-:Y:S05]  /*3b740*/  @!P0 BRA `(.L_x_4119) ;  /* 0xfffffffc00f08947 */ /* 0x004fea000383ffff */
[----:B------:R-:W-:Y:S05]  /*3b750*/  BRA `(.L_x_4330) ;  /* 0xffffff74001c7947 */ /* 0x000fea000383ffff */
.L_x_4124:
[----:B0-----:R0:W2:Y:S02]  /*3b760*/  SYNCS.PHASECHK.TRANS64.TRYWAIT P0, [R3+URZ+0x324c0], R7 ;  /* 0x0324c007030075a7 */ /* 0x0010a4000800017f */
[----:B--2---:R-:W-:Y:S05]  /*3b770*/  @!P0 NANOSLEEP.SYNCS 0x989680 ;  /* 0x009896800000895d */ /* 0x004fea0003900000 */
[----:B------:R-:W2:Y:S02]  /*3b780*/  @!P0 SYNCS.PHASECHK.TRANS64 P0, [R3+URZ+0x324c0], R7 ;  /* 0x0324c007030085a7 */ /* 0x000ea4000800007f */
[----:B--2---:R-:W-:Y:S05]  /*3b790*/  @!P0 BRA `(.L_x_4124) ;  /* 0xfffffffc00f08947 */ /* 0x004fea000383ffff */
[----:B------:R-:W-:Y:S05]  /*3b7a0*/  BRA `(.L_x_4331) ;  /* 0xffffff7400987947 */ /* 0x000fea000383ffff */
.L_x_4134:
[----:B-1----:R1:W2:Y:S02]  /*3b7b0*/  SYNCS.PHASECHK.TRANS64.TRYWAIT P1, [R9+URZ+0x324a0], R2 ;  /* 0x0324a002090075a7 */ /* 0x0022a4000802017f */
[----:B--2---:R-:W-:Y:S05]  /*3b7c0*/  @!P1 NANOSLEEP.SYNCS 0x989680 ;  /* 0x009896800000995d */ /* 0x004fea0003900000 */
[----:B------:R-:W2:Y:S02]  /*3b7d0*/  @!P1 SYNCS.PHASECHK.TRANS64 P1, [R9+URZ+0x324a0], R2 ;  /* 0x0324a002090095a7 */ /* 0x000ea4000802007f */
[----:B--2---:R-:W-:Y:S05]  /*3b7e0*/  @!P1 BRA `(.L_x_4134) ;  /* 0xfffffffc00f09947 */ /* 0x004fea000383ffff */
[----:B------:R-:W-:Y:S05]  /*3b7f0*/  BRA `(.L_x_4332) ;  /* 0xffffff7c000c7947 */ /* 0x000fea000383ffff */
.L_x_4139:
[----:B0-----:R0:W2:Y:S02]  /*3b800*/  SYNCS.PHASECHK.TRANS64.TRYWAIT P1, [R9+URZ+0x324c0], R2 ;  /* 0x0324c002090075a7 */ /* 0x0010a4000802017f */
[----:B--2---:R-:W-:Y:S05]  /*3b810*/  @!P1 NANOSLEEP.SYNCS 0x989680 ;  /* 0x009896800000995d */ /* 0x004fea0003900000 */
[----:B------:R-:W2:Y:S02]  /*3b820*/  @!P1 SYNCS.PHASECHK.TRANS64 P1, [R9+URZ+0x324c0], R2 ;  /* 0x0324c002090095a7 */ /* 0x000ea4000802007f */
[----:B--2---:R-:W-:Y:S05]  /*3b830*/  @!P1 BRA `(.L_x_4139) ;  /* 0xfffffffc00f09947 */ /* 0x004fea000383ffff */
[----:B------:R-:W-:Y:S05]  /*3b840*/  BRA `(.L_x_4333) ;  /* 0xffffff7c00847947 */ /* 0x000fea000383ffff */
.L_x_4165:
        /* <DEDUP_REMOVED lines=11> */
.L_x_4335:
[----:B------:R-:W-:Y:S05]  /*3b900*/  BSYNC B0 ;  /* 0x0000000000007941 */ /* 0x000fea0003800000 */
.L_x_4334:
[----:B------:R-:W-:Y:S05]  /*3b910*/  BRA `(.L_x_4336) ;  /* 0xffffff9000987947 */ /* 0x000fea000383ffff */
.L_x_4168:
[----:B-1----:R1:W2:Y:S02]  /*3b920*/  SYNCS.PHASECHK.TRANS64.TRYWAIT P0, [R17+URZ+0x32440], R0 ;  /* 0x03244000110075a7 */ /* 0x0022a4000800017f */
[----:B--2---:R-:W-:Y:S05]  /*3b930*/  @!P0 NANOSLEEP.SYNCS 0x989680 ;  /* 0x009896800000895d */ /* 0x004fea0003900000 */
[----:B------:R-:W2:Y:S02]  /*3b940*/  @!P0 SYNCS.PHASECHK.TRANS64 P0, [R17+URZ+0x32440], R0 ;  /* 0x03244000110085a7 */ /* 0x000ea4000800007f */
[----:B--2---:R-:W-:Y:S05]  /*3b950*/  @!P0 BRA `(.L_x_4168) ;  /* 0xfffffffc00f08947 */ /* 0x004fea000383ffff */
[----:B------:R-:W-:Y:S05]  /*3b960*/  BRA `(.L_x_4337) ;  /* 0xffffff9000ac7947 */ /* 0x000fea000383ffff */
.L_x_4169:
        /* <DEDUP_REMOVED lines=8> */
.L_x_4339:
[----:B------:R-:W-:Y:S05]  /*3b9f0*/  BSYNC B0 ;  /* 0x0000000000007941 */ /* 0x000fea0003800000 */
.L_x_4338:
        /* <DEDUP_REMOVED lines=9> */
.L_x_4340:
[----:B------:R-:W-:Y:S02]  /*3ba90*/  IMAD.MOV.U32 R13, RZ, RZ, R4 ;  /* 0x000000ffff0d7224 */ /* 0x000fe400078e0004 */
[----:B------:R-:W-:Y:S02]  /*3baa0*/  IMAD.MOV.U32 R12, RZ, RZ, 0x1 ;  /* 0x00000001ff0c7424 */ /* 0x000fe400078e00ff */
[----:B------:R-:W-:-:S07]  /*3bab0*/  IMAD.MOV.U32 R3, RZ, RZ, R14 ;  /* 0x000000ffff037224 */ /* 0x000fce00078e000e */
[----:B------:R-:W-:Y:S05]  /*3bac0*/  WARPSYNC.COLLECTIVE R15, `(.L_x_4341) ;  /* 0x000000000f087348 */ /* 0x000fea0003c00000 */
[----:B------:R0:W1:Y:S02]  /*3bad0*/  SHFL.IDX P6, R14, R13, R12, R11 ;  /* 0x0000000c0d0e7389 */ /* 0x00006400000c000b */
[----:B01----:R-:W-:Y:S01]  /*3bae0*/  ENDCOLLECTIVE ;  /* 0x000000000000791b */ /* 0x003fe20003800000 */
.L_x_4341:
        /* <DEDUP_REMOVED lines=15> */
.L_x_4342:
[----:B------:R-:W-:Y:S02]  /*3bbe0*/  @P0 IMAD R6, R5, 0x2, R23 ;  /* 0x0000000205060824 */ /* 0x000fe400078e0217 */
[----:B------:R-:W-:Y:S02]  /*3bbf0*/  IMAD.MOV.U32 R13, RZ, RZ, R4 ;  /* 0x000000ffff0d7224 */ /* 0x000fe400078e0004 */
[----:B------:R-:W-:Y:S02]  /*3bc00*/  IMAD.MOV.U32 R12, RZ, RZ, 0x2 ;  /* 0x00000002ff0c7424 */ /* 0x000fe400078e00ff */
[----:B------:R-:W-:-:S07]  /*3bc10*/  IMAD.MOV.U32 R3, RZ, RZ, R14 ;  /* 0x000000ffff037224 */ /* 0x000fce00078e000e */
[----:B------:R-:W-:Y:S05]  /*3bc20*/  WARPSYNC.COLLECTIVE R15, `(.L_x_4343) ;  /* 0x000000000f087348 */ /* 0x000fea0003c00000 */
[----:B------:R0:W1:Y:S02]  /*3bc30*/  SHFL.IDX P6, R14, R13, R12, R11 ;  /* 0x0000000c0d0e7389 */ /* 0x00006400000c000b */
[----:B01----:R-:W-:Y:S01]  /*3bc40*/  ENDCOLLECTIVE ;  /* 0x000000000000791b */ /* 0x003fe20003800000 */
.L_x_4343:
        /* <DEDUP_REMOVED lines=15> */
.L_x_4344:
[----:B------:R-:W-:Y:S02]  /*3bd40*/  @P0 IMAD R6, R5, 0x2, R23 ;  /* 0x0000000205060824 */ /* 0x000fe400078e0217 */
[----:B------:R-:W-:Y:S02]  /*3bd50*/  IMAD.MOV.U32 R13, RZ, RZ, R4 ;  /* 0x000000ffff0d7224 */ /* 0x000fe400078e0004 */
[----:B------:R-:W-:Y:S02]  /*3bd60*/  IMAD.MOV.U32 R12, RZ, RZ, 0x3 ;  /* 0x00000003ff0c7424 */ /* 0x000fe400078e00ff */
[----:B------:R-:W-:-:S07]  /*3bd70*/  IMAD.MOV.U32 R3, RZ, RZ, R14 ;  /* 0x000000ffff037224 */ /* 0x000fce00078e000e */
[----:B------:R-:W-:Y:S05]  /*3bd80*/  WARPSYNC.COLLECTIVE R15, `(.L_x_4345) ;  /* 0x000000000f087348 */ /* 0x000fea0003c00000 */
[----:B------:R0:W1:Y:S02]  /*3bd90*/  SHFL.IDX P6, R14, R13, R12, R11 ;  /* 0x0000000c0d0e7389 */ /* 0x00006400000c000b */
[----:B01----:R-:W-:Y:S01]  /*3bda0*/  ENDCOLLECTIVE ;  /* 0x000000000000791b */ /* 0x003fe20003800000 */
.L_x_4345:
        /* <DEDUP_REMOVED lines=15> */
.L_x_4346:
[----:B------:R-:W-:Y:S02]  /*3bea0*/  @P0 IMAD R6, R5, 0x2, R23 ;  /* 0x0000000205060824 */ /* 0x000fe400078e0217 */
[----:B------:R-:W-:Y:S02]  /*3beb0*/  IMAD.MOV.U32 R13, RZ, RZ, R4 ;  /* 0x000000ffff0d7224 */ /* 0x000fe400078e0004 */
[----:B------:R-:W-:Y:S02]  /*3bec0*/  IMAD.MOV.U32 R12, RZ, RZ, 0x4 ;  /* 0x00000004ff0c7424 */ /* 0x000fe400078e00ff */
[----:B------:R-:W-:-:S07]  /*3bed0*/  IMAD.MOV.U32 R3, RZ, RZ, R14 ;  /* 0x000000ffff037224 */ /* 0x000fce00078e000e */
[----:B------:R-:W-:Y:S05]  /*3bee0*/  WARPSYNC.COLLECTIVE R15, `(.L_x_4347) ;  /* 0x000000000f087348 */ /* 0x000fea0003c00000 */
[----:B------:R0:W1:Y:S02]  /*3bef0*/  SHFL.IDX P6, R14, R13, R12, R11 ;  /* 0x0000000c0d0e7389 */ /* 0x00006400000c000b */
[----:B01----:R-:W-:Y:S01]  /*3bf00*/  ENDCOLLECTIVE ;  /* 0x000000000000791b */ /* 0x003fe20003800000 */
.L_x_4347:
        /* <DEDUP_REMOVED lines=15> */
.L_x_4348:
[----:B------:R-:W-:Y:S02]  /*3c000*/  @P0 IMAD R6, R5, 0x2, R23 ;  /* 0x0000000205060824 */ /* 0x000fe400078e0217 */
[----:B------:R-:W-:Y:S02]  /*3c010*/  IMAD.MOV.U32 R13, RZ, RZ, R4 ;  /* 0x000000ffff0d7224 */ /* 0x000fe400078e0004 */
[----:B------:R-:W-:Y:S02]  /*3c020*/  IMAD.MOV.U32 R12, RZ, RZ, 0x5 ;  /* 0x00000005ff0c7424 */ /* 0x000fe400078e00ff */
[----:B------:R-:W-:-:S07]  /*3c030*/  IMAD.MOV.U32 R3, RZ, RZ, R14 ;  /* 0x000000ffff037224 */ /* 0x000fce00078e000e */
[----:B------:R-:W-:Y:S05]  /*3c040*/  WARPSYNC.COLLECTIVE R15, `(.L_x_4349) ;  /* 0x000000000f087348 */ /* 0x000fea0003c00000 */
[----:B------:R0:W1:Y:S02]  /*3c050*/  SHFL.IDX P6, R14, R13, R12, R11 ;  /* 0x0000000c0d0e7389 */ /* 0x00006400000c000b */
[----:B01----:R-:W-:Y:S01]  /*3c060*/  ENDCOLLECTIVE ;  /* 0x000000000000791b */ /* 0x003fe20003800000 */
.L_x_4349:
        /* <DEDUP_REMOVED lines=10> */
.L_x_4350:
[----:B------:R-:W-:Y:S01]  /*3c110*/  @!PT LDS RZ, [RZ] ;  /* 0x00000000fffff984 */ /* 0x000fe20000000800 */
[----:B------:R-:W-:Y:S01]  /*3c120*/  @!PT LDS RZ, [RZ] ;  /* 0x00000000fffff984 */ /* 0x000fe20000000800 */
[----:B------:R-:W-:Y:S01]  /*3c130*/  @!PT LDS RZ, [RZ] ;  /* 0x00000000fffff984 */ /* 0x000fe20000000800 */
[----:B------:R1:W-:Y:S01]  /*3c140*/  @P0 LDGSTS.E.BYPASS.LTC128B.128 [R6+0x1e400], desc[UR44][R2.64], !P2 ;  /* 0x1e40000002060fae */ /* 0x0003e2000d101d6c */
[----:B------:R-:W-:Y:S01]  /*3c150*/  IMAD.MOV.U32 R0, RZ, RZ, R14 ;  /* 0x000000ffff007224 */ /* 0x000fe200078e000e */
[----:B------:R-:W-:Y:S06]  /*3c160*/  BRA `(.L_x_4351) ;  /* 0xffffff9000147947 */ /* 0x000fec000383ffff */
.L_x_4174:
        /* <DEDUP_REMOVED lines=9> */
.L_x_4352:
[C---:B------:R-:W-:Y:S01]  /*3c200*/  VIADD R10, R35.reuse, 0x10 ;  /* 0x00000010230a7836 */ /* 0x040fe20000000000 */
[C---:B------:R-:W-:Y:S01]  /*3c210*/  ISETP.GE.AND P0, PT, R35.reuse, R2, PT ;  /* 0x000000022300720c */ /* 0x040fe20003f06270 */
[C---:B------:R-:W-:Y:S02]  /*3c220*/  VIADD R6, R35.reuse, 0x20 ;  /* 0x0000002023067836 */ /* 0x040fe40000000000 */
[----:B------:R-:W-:Y:S01]  /*3c230*/  VIADD R8, R35, 0x40 ;  /* 0x0000004023087836 */ /* 0x000fe20000000000 */
[----:B------:R0:W-:Y:S04]  /*3c240*/  STL [R1+0x458], R10 ;  /* 0x0004580a01007387 */ /* 0x0001e80000100800 */
[----:B------:R0:W-:Y:S01]  /*3c250*/  STL [R1+0x45c], R6 ;  /* 0x00045c0601007387 */ /* 0x0001e20000100800 */
[----:B------:R-:W-:-:S03]  /*3c260*/  IMAD.MOV.U32 R13, RZ, RZ, R0 ;  /* 0x000000ffff0d7224 */ /* 0x000fc600078e0000 */
[----:B------:R0:W-:Y:S01]  /*3c270*/  STL [R1+0x464], R8 ;  /* 0x0004640801007387 */ /* 0x0001e20000100800 */
[----:B------:R-:W-:-:S07]  /*3c280*/  IMAD.MOV.U32 R4, RZ, RZ, R14 ;  /* 0x000000ffff047224 */ /* 0x000fce00078e000e */
[----:B0-----:R-:W-:Y:S05]  /*3c290*/  WARPSYNC.COLLECTIVE R15, `(.L_x_4353) ;  /* 0x000000000f087348 */ /* 0x001fea0003c00000 */
[----:B------:R1:W2:Y:S02]  /*3c2a0*/  SHFL.IDX P6, R14, R13, R12, R11 ;  /* 0x0000000c0d0e7389 */ /* 0x0002a400000c000b */
[----:B012---:R-:W-:Y:S01]  /*3c2b0*/  ENDCOLLECTIVE ;  /* 0x000000000000791b */ /* 0x007fe20003800000 */
.L_x_4353:
[----:B------:R-:W-:Y:S02]  /*3c2c0*/  IMAD.MOV.U32 R13, RZ, RZ, R3 ;  /* 0x000000ffff0d7224 */ /* 0x000fe400078e0003 */
[----:B------:R-:W-:Y:S02]  /*3c2d0*/  IMAD.MOV.U32 R12, RZ, RZ, 0x1 ;  /* 0x00000001ff0c7424 */ /* 0x000fe400078e00ff */
[----:B------:R-:W-:-:S07]  /*3c2e0*/  IMAD.MOV.U32 R5, RZ, RZ, R14 ;  /* 0x000000ffff057224 */ /* 0x000fce00078e000e */
[----:B------:R-:W-:Y:S05]  /*3c2f0*/  WARPSYNC.COLLECTIVE R15, `(.L_x_4354) ;  /* 0x000000000f087348 */ /* 0x000fea0003c00000 */
[----:B------:R0:W1:Y:S02]  /*3c300*/  SHFL.IDX P6, R14, R13, R12, R11 ;  /* 0x0000000c0d0e7389 */ /* 0x00006400000c000b */
[----:B01----:R-:W-:Y:S01]  /*3c310*/  ENDCOLLECTIVE ;  /* 0x000000000000791b */ /* 0x003fe20003800000 */
.L_x_4354:
        /* <DEDUP_REMOVED lines=15> */
.L_x_4355:
[----:B------:R-:W-:Y:S02]  /*3c410*/  IMAD.MOV.U32 R13, RZ, RZ, R3 ;  /* 0x000000ffff0d7224 */ /* 0x000fe400078e0003 */
[----:B------:R-:W-:Y:S02]  /*3c420*/  IMAD.MOV.U32 R12, RZ, RZ, 0x2 ;  /* 0x00000002ff0c7424 */ /* 0x000fe400078e00ff */
[----:B------:R-:W-:-:S07]  /*3c430*/  IMAD.MOV.U32 R5, RZ, RZ, R14 ;  /* 0x000000ffff057224 */ /* 0x000fce00078e000e */
[----:B------:R-:W-:Y:S05]  /*3c440*/  WARPSYNC.COLLECTIVE R15, `(.L_x_4356) ;  /* 0x000000000f087348 */ /* 0x000fea0003c00000 */
[----:B------:R0:W1:Y:S02]  /*3c450*/  SHFL.IDX P6, R14, R13, R12, R11 ;  /* 0x0000000c0d0e7389 */ /* 0x00006400000c000b */
[----:B01----:R-:W-:Y:S01]  /*3c460*/  ENDCOLLECTIVE ;  /* 0x000000000000791b */ /* 0x003fe20003800000 */
.L_x_4356:
        /* <DEDUP_REMOVED lines=11> */
[----:B------:R-:W-:-:S05]  /*3c520*/  VIADD R6, R35, 0x30 ;  /* 0x0000003023067836 */ /* 0x000fca0000000000 */
[----:B------:R1:W-:Y:S01]  /*3c530*/  STL [R1+0x460], R6 ;  /* 0x0004600601007387 */ /* 0x0003e20000100800 */
[----:B0-----:R-:W-:-:S07]  /*3c540*/  IMAD.MOV.U32 R4, RZ, RZ, R14 ;  /* 0x000000ffff047224 */ /* 0x001fce00078e000e */
[----:B-1----:R-:W-:Y:S05]  /*3c550*/  WARPSYNC.COLLECTIVE R15, `(.L_x_4357) ;  /* 0x000000000f087348 */ /* 0x002fea0003c00000 */
[----:B------:R0:W2:Y:S02]  /*3c560*/  SHFL.IDX P6, R14, R13, R12, R11 ;  /* 0x0000000c0d0e7389 */ /* 0x0000a400000c000b */
[----:B012---:R-:W-:Y:S01]  /*3c570*/  ENDCOLLECTIVE ;  /* 0x000000000000791b */ /* 0x007fe20003800000 */
.L_x_4357:
[----:B------:R-:W-:Y:S02]  /*3c580*/  IMAD.MOV.U32 R13, RZ, RZ, R3 ;  /* 0x000000ffff0d7224 */ /* 0x000fe400078e0003 */
[----:B------:R-:W-:Y:S02]  /*3c590*/  IMAD.MOV.U32 R12, RZ, RZ, 0x3 ;  /* 0x00000003ff0c7424 */ /* 0x000fe400078e00ff */
[----:B------:R-:W-:-:S07]  /*3c5a0*/  IMAD.MOV.U32 R5, RZ, RZ, R14 ;  /* 0x000000ffff057224 */ /* 0x000fce00078e000e */
[----:B------:R-:W-:Y:S05]  /*3c5b0*/  WARPSYNC.COLLECTIVE R15, `(.L_x_4358) ;  /* 0x000000000f087348 */ /* 0x000fea0003c00000 */
[----:B------:R0:W1:Y:S02]  /*3c5c0*/  SHFL.IDX P6, R14, R13, R12, R11 ;  /* 0x0000000c0d0e7389 */ /* 0x00006400000c000b */
[----:B01----:R-:W-:Y:S01]  /*3c5d0*/  ENDCOLLECTIVE ;  /* 0x000000000000791b */ /* 0x003fe20003800000 */
.L_x_4358:
        /* <DEDUP_REMOVED lines=15> */
.L_x_4359:
[----:B------:R-:W-:Y:S02]  /*3c6d0*/  IMAD.MOV.U32 R13, RZ, RZ, R3 ;  /* 0x000000ffff0d7224 */ /* 0x000fe400078e0003 */
[----:B------:R-:W-:Y:S02]  /*3c6e0*/  IMAD.MOV.U32 R12, RZ, RZ, 0x4 ;  /* 0x00000004ff0c7424 */ /* 0x000fe400078e00ff */
[----:B------:R-:W-:-:S07]  /*3c6f0*/  IMAD.MOV.U32 R5, RZ, RZ, R14 ;  /* 0x000000ffff057224 */ /* 0x000fce00078e000e */
[----:B------:R-:W-:Y:S05]  /*3c700*/  WARPSYNC.COLLECTIVE R15, `(.L_x_4360) ;  /* 0x000000000f087348 */ /* 0x000fea0003c00000 */
[----:B------:R0:W1:Y:S02]  /*3c710*/  SHFL.IDX P6, R14, R13, R12, R11 ;  /* 0x0000000c0d0e7389 */ /* 0x00006400000c000b */
[----:B01----:R-:W-:Y:S01]  /*3c720*/  ENDCOLLECTIVE ;  /* 0x000000000000791b */ /* 0x003fe20003800000 */
.L_x_4360:
        /* <DEDUP_REMOVED lines=10> */
.L_x_4361:
        /* <DEDUP_REMOVED lines=13> */
.L_x_4362:
        /* <DEDUP_REMOVED lines=10> */
.L_x_4363:
        /* <DEDUP_REMOVED lines=13> */
.L_x_4364:
        /* <DEDUP_REMOVED lines=10> */
.L_x_4365:
[----:B------:R-:W-:Y:S01]  /*3cab0*/  @!PT LDS RZ, [RZ] ;  /* 0x00000000fffff984 */ /* 0x000fe20000000800 */
[----:B------:R-:W-:Y:S01]  /*3cac0*/  @!PT LDS RZ, [RZ] ;  /* 0x00000000fffff984 */ /* 0x000fe20000000800 */
[----:B------:R-:W-:Y:S01]  /*3cad0*/  @!PT LDS RZ, [RZ] ;  /* 0x00000000fffff984 */ /* 0x000fe20000000800 */
[----:B------:R0:W-:Y:S01]  /*3cae0*/  @!P0 LDGSTS.E.BYPASS.LTC128B.128 [R26+0x1ac00], desc[UR44][R4.64], !P1 ;  /* 0x1ac00000041a8fae */ /* 0x0001e2000c901d6c */
[----:B------:R-:W-:Y:S01]  /*3caf0*/  ISETP.GE.AND P0, PT, R8, R2, PT ;  /* 0x000000020800720c */ /* 0x000fe20003f06270 */
[----:B------:R-:W-:Y:S02]  /*3cb00*/  IMAD.MOV.U32 R13, RZ, RZ, R3 ;  /* 0x000000ffff0d7224 */ /* 0x000fe400078e0003 */
[----:B------:R-:W-:Y:S02]  /*3cb10*/  IMAD.MOV.U32 R12, RZ, RZ, 0x7 ;  /* 0x00000007ff0c7424 */ /* 0x000fe400078e00ff */
[----:B0-----:R-:W-:-:S08]  /*3cb20*/  IMAD.MOV.U32 R4, RZ, RZ, R14 ;  /* 0x000000ffff047224 */ /* 0x001fd000078e000e */
[----:B------:R-:W-:Y:S05]  /*3cb30*/  WARPSYNC.COLLECTIVE R15, `(.L_x_4366) ;  /* 0x000000000f087348 */ /* 0x000fea0003c00000 */
[----:B------:R0:W1:Y:S02]  /*3cb40*/  SHFL.IDX P6, R14, R13, R12, R11 ;  /* 0x0000000c0d0e7389 */ /* 0x00006400000c000b */
[----:B01----:R-:W-:Y:S01]  /*3cb50*/  ENDCOLLECTIVE ;  /* 0x000000000000791b */ /* 0x003fe20003800000 */
.L_x_4366:
        /* <DEDUP_REMOVED lines=10> */
.L_x_4367:
[----:B------:R-:W-:Y:S01]  /*3cc00*/  @!PT LDS RZ, [RZ] ;  /* 0x00000000fffff984 */ /* 0x000fe20000000800 */
[----:B------:R-:W-:Y:S01]  /*3cc10*/  @!PT LDS RZ, [RZ] ;  /* 0x00000000fffff984 */ /* 0x000fe20000000800 */
[----:B------:R-:W-:Y:S01]  /*3cc20*/  @!PT LDS RZ, [RZ] ;  /* 0x00000000fffff984 */ /* 0x000fe20000000800 */
[----:B------:R0:W-:Y:S01]  /*3cc30*/  @!P0 LDGSTS.E.BYPASS.LTC128B.128 [R26+0x1b400], desc[UR44][R4.64], !P1 ;  /* 0x1b400000041a8fae */ /* 0x0001e2000c901d6c */
[----:B------:R-:W-:Y:S01]  /*3cc40*/  IMAD.MOV.U32 R0, RZ, RZ, R14 ;  /* 0x000000ffff007224 */ /* 0x000fe200078e000e */
[----:B------:R-:W-:Y:S06]  /*3cc50*/  BRA `(.L_x_4368) ;  /* 0xffffff90005c7947 */ /* 0x000fec000383ffff */
.L_x_4178:
[----:B------:R-:W2:Y:S04]  /*3cc60*/  LDL.LU R14, [R1+0x440] ;  /* 0x00044000010e7983 */ /* 0x000ea80000300800 */
[----:B------:R-:W3:Y:S04]  /*3cc70*/  LDL.LU R13, [R1+0x458] ;  /* 0x00045800010d7983 */ /* 0x000ee80000300800 */
[----:B------:R-:W4:Y:S04]  /*3cc80*/  LDL.LU R12, [R1+0x45c] ;  /* 0x00045c00010c7983 */ /* 0x000f280000300800 */
[----:B------:R-:W5:Y:S04]  /*3cc90*/  LDL.LU R11, [R1+0x460] ;  /* 0x00046000010b7983 */ /* 0x000f680000300800 */
[----:B------:R-:W5:Y:S04]  /*3cca0*/  LDL.LU R10, [R1+0x464] ;  /* 0x00046400010a7983 */ /* 0x000f680000300800 */
[----:B------:R-:W5:Y:S04]  /*3ccb0*/  LDL.LU R9, [R1+0x46c] ;  /* 0x00046c0001097983 */ /* 0x000f680000300800 */
[----:B------:R-:W5:Y:S01]  /*3ccc0*/  LDL.LU R8, [R1+0x470] ;  /* 0x0004700001087983 */ /* 0x000f620000300800 */
[----:B------:R-:W-:Y:S01]  /*3ccd0*/  LOP3.LUT R22, R22, 0xfffffbff, RZ, 0xc0, !PT ;  /* 0xfffffbff16167812 */ /* 0x000fe200078ec0ff */
[----:B------:R-:W-:Y:S01]  /*3cce0*/  BSSY B0, `(.L_x_4369) ;  /* 0x0000019000007945 */ /* 0x000fe20003800000 */
[----:B------:R-:W-:-:S02]  /*3ccf0*/  IMAD.MOV.U32 R15, RZ, RZ, -0x1 ;  /* 0xffffffffff0f7424 */ /* 0x000fc400078e00ff */
[----:B--2---:R-:W-:-:S05]  /*3cd00*/  IMAD R5, R14, R6, RZ ;  /* 0x000000060e057224 */ /* 0x004fca00078e02ff */
[-C--:B------:R-:W-:Y:S02]  /*3cd10*/  ISETP.GE.AND P0, PT, R35, R5.reuse, PT ;  /* 0x000000052300720c */ /* 0x080fe40003f06270 */
[-C--:B---3--:R-:W-:Y:S01]  /*3cd20*/  ISETP.GE.AND P6, PT, R13, R5.reuse, PT ;  /* 0x000000050d00720c */ /* 0x088fe20003fc6270 */
[----:B------:R-:W-:Y:S01]  /*3cd30*/  IMAD.MOV.U32 R13, RZ, RZ, R0 ;  /* 0x000000ffff0d7224 */ /* 0x000fe200078e0000 */
[----:B----4-:R-:W-:Y:S01]  /*3cd40*/  ISETP.GE.AND P5, PT, R12, R5, PT ;  /* 0x000000050c00720c */ /* 0x010fe20003fa6270 */
[----:B------:R-:W-:-:S08]  /*3cd50*/  IMAD.MOV.U32 R12, RZ, RZ, RZ ;  /* 0x000000ffff0c7224 */ /* 0x000fd000078e00ff */
[----:B------:R-:W-:Y:S02]  /*3cd60*/  @P0 LOP3.LUT R22, R22, 0x400, RZ, 0xfc, !PT ;  /* 0x0000040016160812 */ /* 0x000fe400078efcff */
[----:B-----5:R-:W-:Y:S01]  /*3cd70*/  ISETP.GE.AND P0, PT, R11, R5, PT ;  /* 0x000000050b00720c */ /* 0x020fe20003f06270 */
        /* <DEDUP_REMOVED lines=8> */
[----:B------:R-:W-:Y:S02]  /*3ce00*/  @P0 LOP3.LUT R22, R22, 0x80, RZ, 0xfc, !PT ;  /* 0x0000008016160812 */ /* 0x000fe400078efcff */
[----:B------:R-:W-:Y:S02]  /*3ce10*/  ISETP.GE.AND P0, PT, R8, R5, PT ;  /* 0x000000050800720c */ /* 0x000fe40003f06270 */
[----:B------:R-:W-:-:S04]  /*3ce20*/  LOP3.LUT R22, R22, 0xffffffbf, RZ, 0xc0, !PT ;  /* 0xffffffbf16167812 */ /* 0x000fc800078ec0ff */
[----:B------:R-:W-:-:S07]  /*3ce30*/  @P6 LOP3.LUT R22, R22, 0x40, RZ, 0xfc, !PT ;  /* 0x0000004016166812 */ /* 0x000fce00078efcff */
[----:B------:R-:W-:Y:S05]  /*3ce40*/  WARPSYNC.COLLECTIVE R15, `(.L_x_4370) ;  /* 0x000000000f087348 */ /* 0x000fea0003c00000 */
[----:B------:R0:W1:Y:S02]  /*3ce50*/  SHFL.IDX P6, R14, R13, R12, R11 ;  /* 0x0000000c0d0e7389 */ /* 0x00006400000c000b */
[----:B01----:R-:W-:Y:S01]  /*3ce60*/  ENDCOLLECTIVE ;  /* 0x000000000000791b */ /* 0x003fe20003800000 */
.L_x_4370:
[----:B------:R-:W-:Y:S05]  /*3ce70*/  BSYNC B0 ;  /* 0x0000000000007941 */ /* 0x000fea0003800000 */
.L_x_4369:
        /* <DEDUP_REMOVED lines=11> */
.L_x_4371:
[----:B------:R-:W-:-:S04]  /*3cf30*/  LOP3.LUT R22, R22, 0xffefffff, RZ, 0xc0, !PT ;  /* 0xffefffff16167812 */ /* 0x000fc800078ec0ff */
[----:B------:R-:W-:-:S04]  /*3cf40*/  @P0 LOP3.LUT R22, R22, 0x100000, RZ, 0xfc, !PT ;  /* 0x0010000016160812 */ /* 0x000fc800078efcff */
[----:B------:R-:W-:Y:S01]  /*3cf50*/  LOP3.LUT P0, RZ, R22, 0x400, RZ, 0xc0, !PT ;  /* 0x0000040016ff7812 */ /* 0x000fe2000780c0ff */
[----:B------:R-:W-:Y:S02]  /*3cf60*/  IMAD.MOV.U32 R13, RZ, RZ, R0 ;  /* 0x000000ffff0d7224 */ /* 0x000fe400078e0000 */
[----:B------:R-:W-:Y:S02]  /*3cf70*/  IMAD.MOV.U32 R12, RZ, RZ, 0x1 ;  /* 0x00000001ff0c7424 */ /* 0x000fe400078e00ff */
[----:B------:R-:W-:-:S08]  /*3cf80*/  IMAD.MOV.U32 R3, RZ, RZ, R14 ;  /* 0x000000ffff037224 */ /* 0x000fd000078e000e */
[----:B------:R-:W-:-:S05]  /*3cf90*/  @!P0 LEA R3, P6, R7, R3, 0x1 ;  /* 0x0000000307038211 */ /* 0x000fca00078c08ff */
[----:B------:R-:W-:-:S05]  /*3cfa0*/  @!P0 IMAD.X R2, RZ, RZ, R2, P6 ;  /* 0x000000ffff028224 */ /* 0x000fca00030e0602 */
[----:B------:R-:W-:-:S07]  /*3cfb0*/  @!P0 LOP3.LUT R3, R3, R2, RZ, 0x3c, !PT ;  /* 0x0000000203038212 */ /* 0x000fce00078e3cff */
[----:B------:R-:W-:Y:S05]  /*3cfc0*/  WARPSYNC.COLLECTIVE R15, `(.L_x_4372) ;  /* 0x000000000f087348 */ /* 0x000fea0003c00000 */
[----:B------:R0:W1:Y:S02]  /*3cfd0*/  SHFL.IDX P6, R14, R13, R12, R11 ;  /* 0x0000000c0d0e7389 */ /* 0x00006400000c000b */
[----:B01----:R-:W-:Y:S01]  /*3cfe0*/  ENDCOLLECTIVE ;  /* 0x000000000000791b */ /* 0x003fe20003800000 */
.L_x_4372:
        /* <DEDUP_REMOVED lines=15> */
.L_x_4373:
        /* <DEDUP_REMOVED lines=12> */
.L_x_4374:
        /* <DEDUP_REMOVED lines=12> */
.L_x_4375:
        /* <DEDUP_REMOVED lines=12> */
.L_x_4376:
        /* <DEDUP_REMOVED lines=12> */
.L_x_4377:
        /* <DEDUP_REMOVED lines=12> */
.L_x_4378:
        /* <DEDUP_REMOVED lines=12> */
.L_x_4379:
        /* <DEDUP_REMOVED lines=12> */
.L_x_4380:
        /* <DEDUP_REMOVED lines=12> */
.L_x_4381:
        /* <DEDUP_REMOVED lines=12> */
.L_x_4382:
        /* <DEDUP_REMOVED lines=11> */
.L_x_4383:
[----:B------:R-:W-:Y:S02]  /*3d850*/  IMAD.MOV.U32 R13, RZ, RZ, R0 ;  /* 0x000000ffff0d7224 */ /* 0x000fe400078e0000 */
[----:B------:R-:W-:Y:S02]  /*3d860*/  IMAD.MOV.U32 R12, RZ, RZ, 0x7 ;  /* 0x00000007ff0c7424 */ /* 0x000fe400078e00ff */
[----:B------:R-:W-:-:S07]  /*3d870*/  IMAD.MOV.U32 R2, RZ, RZ, R14 ;  /* 0x000000ffff027224 */ /* 0x000fce00078e000e */
[----:B------:R-:W-:Y:S05]  /*3d880*/  WARPSYNC.COLLECTIVE R15, `(.L_x_4384) ;  /* 0x000000000f087348 */ /* 0x000fea0003c00000 */
[----:B------:R0:W1:Y:S02]  /*3d890*/  SHFL.IDX P6, R14, R13, R12, R11 ;  /* 0x0000000c0d0e7389 */ /* 0x00006400000c000b */
[----:B01----:R-:W-:Y:S01]  /*3d8a0*/  ENDCOLLECTIVE ;  /* 0x000000000000791b */ /* 0x003fe20003800000 */
.L_x_4384:
        /* <DEDUP_REMOVED lines=14> */
.L_x_4385:
[----:B------:R-:W-:Y:S01]  /*3d990*/  IMAD.MOV.U32 R2, RZ, RZ, R14 ;  /* 0x000000ffff027224 */ /* 0x000fe200078e000e */
[----:B------:R-:W-:Y:S06]  /*3d9a0*/  BRA `(.L_x_4386) ;  /* 0xffffff8c00c07947 */ /* 0x000fec000383ffff */
.L_x_4183:
[----:B0-----:R0:W1:Y:S02]  /*3d9b0*/  SYNCS.PHASECHK.TRANS64.TRYWAIT P0, [R23+URZ+0x32420], R0 ;  /* 0x03242000170075a7 */ /* 0x001064000800017f */
[----:B-1----:R-:W-:Y:S05]  /*3d9c0*/  @!P0 NANOSLEEP.SYNCS 0x989680 ;  /* 0x009896800000895d */ /* 0x002fea0003900000 */
[----:B------:R-:W1:Y:S02]  /*3d9d0*/  @!P0 SYNCS.PHASECHK.TRANS64 P0, [R23+URZ+0x32420], R0 ;  /* 0x03242000170085a7 */ /* 0x000e64000800007f */
[----:B-1----:R-:W-:Y:S05]  /*3d9e0*/  @!P0 BRA `(.L_x_4183) ;  /* 0xfffffffc00f08947 */ /* 0x002fea000383ffff */
[----:B------:R-:W-:Y:S05]  /*3d9f0*/  BRA `(.L_x_4387) ;  /* 0xffffff9000347947 */ /* 0x000fea000383ffff */
.L_x_4186:
[----:B0-----:R0:W1:Y:S02]  /*3da00*/  SYNCS.PHASECHK.TRANS64.TRYWAIT P0, [R17+URZ+0x32460], R0 ;  /* 0x03246000110075a7 */ /* 0x001064000800017f */
[----:B-1----:R-:W-:Y:S05]  /*3da10*/  @!P0 NANOSLEEP.SYNCS 0x989680 ;  /* 0x009896800000895d */ /* 0x002fea0003900000 */
[----:B------:R-:W1:Y:S02]  /*3da20*/  @!P0 SYNCS.PHASECHK.TRANS64 P0, [R17+URZ+0x32460], R0 ;  /* 0x03246000110085a7 */ /* 0x000e64000800007f */
[----:B-1----:R-:W-:Y:S05]  /*3da30*/  @!P0 BRA `(.L_x_4186) ;  /* 0xfffffffc00f08947 */ /* 0x002fea000383ffff */
[----:B------:R-:W-:Y:S05]  /*3da40*/  BRA `(.L_x_4388) ;  /* 0xffffff9000447947 */ /* 0x000fea000383ffff */
.L_x_4187:
        /* <DEDUP_REMOVED lines=8> */
.L_x_4390:
[----:B------:R-:W-:Y:S05]  /*3dad0*/  BSYNC B0 ;  /* 0x0000000000007941 */ /* 0x000fea0003800000 */
.L_x_4389:
        /* <DEDUP_REMOVED lines=13> */
.L_x_4391:
        /* <DEDUP_REMOVED lines=9> */
.L_x_4392:
        /* <DEDUP_REMOVED lines=17> */
.L_x_4393:
[----:B------:R-:W-:Y:S02]  /*3dd50*/  IMAD.MOV.U32 R13, RZ, RZ, R6 ;  /* 0x000000ffff0d7224 */ /* 0x000fe400078e0006 */
[----:B------:R-:W-:Y:S01]  /*3dd60*/  IMAD.MOV.U32 R12, RZ, RZ, 0x2 ;  /* 0x00000002ff0c7424 */ /* 0x000fe200078e00ff */
[----:B------:R-:W-:-:S13]  /*3dd70*/  IADD3 R2, P3, R14, R0, RZ ;  /* 0x000000000e027210 */ /* 0x000fda0007f7e0ff */
[----:B------:R-:W-:Y:S05]  /*3dd80*/  WARPSYNC.COLLECTIVE R15, `(.L_x_4394) ;  /* 0x000000000f087348 */ /* 0x000fea0003c00000 */
[----:B------:R0:W1:Y:S02]  /*3dd90*/  SHFL.IDX P6, R14, R13, R12, R11 ;  /* 0x0000000c0d0e7389 */ /* 0x00006400000c000b */
[----:B01----:R-:W-:Y:S01]  /*3dda0*/  ENDCOLLECTIVE ;  /* 0x000000000000791b */ /* 0x003fe20003800000 */
.L_x_4394:
        /* <DEDUP_REMOVED lines=17> */
.L_x_4395:
[----:B------:R-:W-:Y:S02]  /*3dec0*/  IMAD.MOV.U32 R13, RZ, RZ, R6 ;  /* 0x000000ffff0d7224 */ /* 0x000fe400078e0006 */
[----:B------:R-:W-:Y:S01]  /*3ded0*/  IMAD.MOV.U32 R12, RZ, RZ, 0x3 ;  /* 0x00000003ff0c7424 */ /* 0x000fe200078e00ff */
[----:B------:R-:W-:-:S13]  /*3dee0*/  IADD3 R2, P3, R14, R0, RZ ;  /* 0x000000000e027210 */ /* 0x000fda0007f7e0ff */
[----:B------:R-:W-:Y:S05]  /*3def0*/  WARPSYNC.COLLECTIVE R15, `(.L_x_4396) ;  /* 0x000000000f087348 */ /* 0x000fea0003c00000 */
[----:B------:R0:W1:Y:S02]  /*3df00*/  SHFL.IDX P6, R14, R13, R12, R11 ;  /* 0x0000000c0d0e7389 */ /* 0x00006400000c000b */
[----:B01----:R-:W-:Y:S01]  /*3df10*/  ENDCOLLECTIVE ;  /* 0x000000000000791b */ /* 0x003fe20003800000 */
.L_x_4396:
        /* <DEDUP_REMOVED lines=17> */
.L_x_4397:
[----:B------:R-:W-:Y:S02]  /*3e030*/  IMAD.MOV.U32 R13, RZ, RZ, R6 ;  /* 0x000000ffff0d7224 */ /* 0x000fe400078e0006 */
[----:B------:R-:W-:Y:S01]  /*3e040*/  IMAD.MOV.U32 R12, RZ, RZ, 0x4 ;  /* 0x00000004ff0c7424 */ /* 0x000fe200078e00ff */
[----:B------:R-:W-:-:S13]  /*3e050*/  IADD3 R2, P3, R14, R0, RZ ;  /* 0x000000000e027210 */ /* 0x000fda0007f7e0ff */
[----:B------:R-:W-:Y:S05]  /*3e060*/  WARPSYNC.COLLECTIVE R15, `(.L_x_4398) ;  /* 0x000000000f087348 */ /* 0x000fea0003c00000 */
[----:B------:R0:W1:Y:S02]  /*3e070*/  SHFL.IDX P6, R14, R13, R12, R11 ;  /* 0x0000000c0d0e7389 */ /* 0x00006400000c000b */
[----:B01----:R-:W-:Y:S01]  /*3e080*/  ENDCOLLECTIVE ;  /* 0x000000000000791b */ /* 0x003fe20003800000 */
.L_x_4398:
        /* <DEDUP_REMOVED lines=17> */
.L_x_4399:
[----:B------:R-:W-:Y:S02]  /*3e1a0*/  IMAD.MOV.U32 R13, RZ, RZ, R6 ;  /* 0x000000ffff0d7224 */ /* 0x000fe400078e0006 */
[----:B------:R-:W-:Y:S01]  /*3e1b0*/  IMAD.MOV.U32 R12, RZ, RZ, 0x5 ;  /* 0x00000005ff0c7424 */ /* 0x000fe200078e00ff */
[----:B------:R-:W-:-:S13]  /*3e1c0*/  IADD3 R2, P3, R14, R0, RZ ;  /* 0x000000000e027210 */ /* 0x000fda0007f7e0ff */
[----:B------:R-:W-:Y:S05]  /*3e1d0*/  WARPSYNC.COLLECTIVE R15, `(.L_x_4400) ;  /* 0x000000000f087348 */ /* 0x000fea0003c00000 */
[----:B------:R0:W1:Y:S02]  /*3e1e0*/  SHFL.IDX P6, R14, R13, R12, R11 ;  /* 0x0000000c0d0e7389 */ /* 0x00006400000c000b */
[----:B01----:R-:W-:Y:S01]  /*3e1f0*/  ENDCOLLECTIVE ;  /* 0x000000000000791b */ /* 0x003fe20003800000 */
.L_x_4400:
        /* <DEDUP_REMOVED lines=12> */
.L_x_4401:
        /* <DEDUP_REMOVED lines=9> */
.L_x_4194:
[----:B0-----:R0:W1:Y:S02]  /*3e350*/  SYNCS.PHASECHK.TRANS64.TRYWAIT P0, [R6+URZ+0x32440], R21 ;  /* 0x03244015060075a7 */ /* 0x001064000800017f */
[----:B-1----:R-:W-:Y:S05]  /*3e360*/  @!P0 NANOSLEEP.SYNCS 0x989680 ;  /* 0x009896800000895d */ /* 0x002fea0003900000 */
[----:B------:R-:W1:Y:S02]  /*3e370*/  @!P0 SYNCS.PHASECHK.TRANS64 P0, [R6+URZ+0x32440], R21 ;  /* 0x03244015060085a7 */ /* 0x000e64000800007f */
[----:B-1----:R-:W-:Y:S05]  /*3e380*/  @!P0 BRA `(.L_x_4194) ;  /* 0xfffffffc00f08947 */ /* 0x002fea000383ffff */
[----:B------:R-:W-:Y:S05]  /*3e390*/  BRA `(.L_x_4403) ;  /* 0xffffff9000d47947 */ /* 0x000fea000383ffff */
.L_x_4195:
        /* <DEDUP_REMOVED lines=8> */
.L_x_4405:
[----:B------:R-:W-:Y:S05]  /*3e420*/  BSYNC B1 ;  /* 0x0000000000017941 */ /* 0x000fea0003800000 */
.L_x_4404:
        /* <DEDUP_REMOVED lines=9> */
.L_x_4406:
[----:B------:R-:W-:Y:S02]  /*3e4c0*/  IMAD.MOV.U32 R13, RZ, RZ, R9 ;  /* 0x000000ffff0d7224 */ /* 0x000fe400078e0009 */
[----:B------:R-:W-:Y:S02]  /*3e4d0*/  IMAD.MOV.U32 R12, RZ, RZ, 0x1 ;  /* 0x00000001ff0c7424 */ /* 0x000fe400078e00ff */
[----:B------:R-:W-:-:S07]  /*3e4e0*/  IMAD.MOV.U32 R2, RZ, RZ, R14 ;  /* 0x000000ffff027224 */ /* 0x000fce00078e000e */
[----:B------:R-:W-:Y:S05]  /*3e4f0*/  WARPSYNC.COLLECTIVE R15, `(.L_x_4407) ;  /* 0x000000000f087348 */ /* 0x000fea0003c00000 */
[----:B------:R0:W1:Y:S02]  /*3e500*/  SHFL.IDX P6, R14, R13, R12, R11 ;  /* 0x0000000c0d0e7389 */ /* 0x00006400000c000b */
[----:B01----:R-:W-:Y:S01]  /*3e510*/  ENDCOLLECTIVE ;  /* 0x000000000000791b */ /* 0x003fe20003800000 */
.L_x_4407:
        /* <DEDUP_REMOVED lines=11> */
.L_x_4408:
[----:B------:R-:W-:Y:S02]  /*3e5d0*/  IMAD.MOV.U32 R13, RZ, RZ, R9 ;  /* 0x000000ffff0d7224 */ /* 0x000fe400078e0009 */
[----:B------:R-:W-:Y:S02]  /*3e5e0*/  IMAD.MOV.U32 R12, RZ, RZ, 0x2 ;  /* 0x00000002ff0c7424 */ /* 0x000fe400078e00ff */
[----:B------:R-:W-:-:S07]  /*3e5f0*/  IMAD.MOV.U32 R2, RZ, RZ, R14 ;  /* 0x000000ffff027224 */ /* 0x000fce00078e000e */
[----:B------:R-:W-:Y:S05]  /*3e600*/  WARPSYNC.COLLECTIVE R15, `(.L_x_4409) ;  /* 0x000000000f087348 */ /* 0x000fea0003c00000 */
[----:B------:R0:W1:Y:S02]  /*3e610*/  SHFL.IDX P6, R14, R13, R12, R11 ;  /* 0x0000000c0d0e7389 */ /* 0x00006400000c000b */
[----:B01----:R-:W-:Y:S01]  /*3e620*/  ENDCOLLECTIVE ;  /* 0x000000000000791b */ /* 0x003fe20003800000 */
.L_x_4409:
        /* <DEDUP_REMOVED lines=11> */
.L_x_4410:
[----:B------:R-:W-:Y:S02]  /*3e6e0*/  IMAD.MOV.U32 R13, RZ, RZ, R9 ;  /* 0x000000ffff0d7224 */ /* 0x000fe400078e0009 */
[----:B------:R-:W-:Y:S02]  /*3e6f0*/  IMAD.MOV.U32 R12, RZ, RZ, 0x3 ;  /* 0x00000003ff0c7424 */ /* 0x000fe400078e00ff */
[----:B------:R-:W-:-:S07]  /*3e700*/  IMAD.MOV.U32 R2, RZ, RZ, R14 ;  /* 0x000000ffff027224 */ /* 0x000fce00078e000e */
[----:B------:R-:W-:Y:S05]  /*3e710*/  WARPSYNC.COLLECTIVE R15, `(.L_x_4411) ;  /* 0x000000000f087348 */ /* 0x000fea0003c00000 */
[----:B------:R0:W1:Y:S02]  /*3e720*/  SHFL.IDX P6, R14, R13, R12, R11 ;  /* 0x0000000c0d0e7389 */ /* 0x00006400000c000b */
[----:B01----:R-:W-:Y:S01]  /*3e730*/  ENDCOLLECTIVE ;  /* 0x000000000000791b */ /* 0x003fe20003800000 */
.L_x_4411:
        /* <DEDUP_REMOVED lines=11> */
.L_x_4412:
[----:B------:R-:W-:Y:S02]  /*3e7f0*/  IMAD.MOV.U32 R13, RZ, RZ, R9 ;  /* 0x000000ffff0d7224 */ /* 0x000fe400078e0009 */
[----:B------:R-:W-:Y:S02]  /*3e800*/  IMAD.MOV.U32 R12, RZ, RZ, 0x4 ;  /* 0x00000004ff0c7424 */ /* 0x000fe400078e00ff */
[----:B------:R-:W-:-:S07]  /*3e810*/  IMAD.MOV.U32 R2, RZ, RZ, R14 ;  /* 0x000000ffff027224 */ /* 0x000fce00078e000e */
[----:B------:R-:W-:Y:S05]  /*3e820*/  WARPSYNC.COLLECTIVE R15, `(.L_x_4413) ;  /* 0x000000000f087348 */ /* 0x000fea0003c00000 */
[----:B------:R0:W1:Y:S02]  /*3e830*/  SHFL.IDX P6, R14, R13, R12, R11 ;  /* 0x0000000c0d0e7389 */ /* 0x00006400000c000b */
[----:B01----:R-:W-:Y:S01]  /*3e840*/  ENDCOLLECTIVE ;  /* 0x000000000000791b */ /* 0x003fe20003800000 */
.L_x_4413:
        /* <DEDUP_REMOVED lines=11> */
.L_x_4414:
[----:B------:R-:W-:Y:S02]  /*3e900*/  IMAD.MOV.U32 R13, RZ, RZ, R9 ;  /* 0x000000ffff0d7224 */ /* 0x000fe400078e0009 */
[----:B------:R-:W-:Y:S02]  /*3e910*/  IMAD.MOV.U32 R12, RZ, RZ, 0x5 ;  /* 0x00000005ff0c7424 */ /* 0x000fe400078e00ff */
[----:B------:R-:W-:-:S07]  /*3e920*/  IMAD.MOV.U32 R2, RZ, RZ, R14 ;  /* 0x000000ffff027224 */ /* 0x000fce00078e000e */
[----:B------:R-:W-:Y:S05]  /*3e930*/  WARPSYNC.COLLECTIVE R15, `(.L_x_4415) ;  /* 0x000000000f087348 */ /* 0x000fea0003c00000 */
[----:B------:R0:W1:Y:S02]  /*3e940*/  SHFL.IDX P6, R14, R13, R12, R11 ;  /* 0x0000000c0d0e7389 */ /* 0x00006400000c000b */
[----:B01----:R-:W-:Y:S01]  /*3e950*/  ENDCOLLECTIVE ;  /* 0x000000000000791b */ /* 0x003fe20003800000 */
.L_x_4415:
        /* <DEDUP_REMOVED lines=11> */
.L_x_4416:
[----:B------:R-:W-:Y:S01]  /*3ea10*/  IMAD.MOV.U32 R2, RZ, RZ, R14 ;  /* 0x000000ffff027224 */ /* 0x000fe200078e000e */
[----:B------:R-:W-:Y:S06]  /*3ea20*/  BRA `(.L_x_4417) ;  /* 0xffffff8c00fc7947 */ /* 0x000fec000383ffff */
.L_x_4200:
[----:B---3--:R3:W4:Y:S02]  /*3ea30*/  SYNCS.PHASECHK.TRANS64.TRYWAIT P0, [R6+URZ+0x32460], R21 ;  /* 0x03246015060075a7 */ /* 0x008724000800017f */
[----:B----4-:R-:W-:Y:S05]  /*3ea40*/  @!P0 NANOSLEEP.SYNCS 0x989680 ;  /* 0x009896800000895d */ /* 0x010fea0003900000 */
[----:B------:R-:W4:Y:S02]  /*3ea50*/  @!P0 SYNCS.PHASECHK.TRANS64 P0, [R6+URZ+0x32460], R21 ;  /* 0x03246015060085a7 */ /* 0x000f24000800007f */
[----:B----4-:R-:W-:Y:S05]  /*3ea60*/  @!P0 BRA `(.L_x_4200) ;  /* 0xfffffffc00f08947 */ /* 0x010fea000383ffff */
[----:B------:R-:W-:Y:S05]  /*3ea70*/  BRA `(.L_x_4418) ;  /* 0xffffff90004c7947 */ /* 0x000fea000383ffff */
.L_x_4201:
        /* <DEDUP_REMOVED lines=8> */
.L_x_4420:
[----:B------:R-:W-:Y:S05]  /*3eb00*/  BSYNC B1 ;  /* 0x0000000000017941 */ /* 0x000fea0003800000 */
.L_x_4419:
        /* <DEDUP_REMOVED lines=9> */
.L_x_4421:
[----:B------:R-:W-:Y:S02]  /*3eba0*/  IMAD.MOV.U32 R13, RZ, RZ, R9 ;  /* 0x000000ffff0d7224 */ /* 0x000fe400078e0009 */
[----:B------:R-:W-:Y:S01]  /*3ebb0*/  IMAD.MOV.U32 R12, RZ, RZ, 0x1 ;  /* 0x00000001ff0c7424 */ /* 0x000fe200078e00ff */
[----:B------:R-:W-:-:S13]  /*3ebc0*/  IADD3 R2, P0, R14, R0, RZ ;  /* 0x000000000e027210 */ /* 0x000fda0007f1e0ff */
[----:B------:R-:W-:Y:S05]  /*3ebd0*/  WARPSYNC.COLLECTIVE R15, `(.L_x_4422) ;  /* 0x000000000f087348 */ /* 0x000fea0003c00000 */
[----:B------:R0:W1:Y:S02]  /*3ebe0*/  SHFL.IDX P6, R14, R13, R12, R11 ;  /* 0x0000000c0d0e7389 */ /* 0x00006400000c000b */
[----:B01----:R-:W-:Y:S01]  /*3ebf0*/  ENDCOLLECTIVE ;  /* 0x000000000000791b */ /* 0x003fe20003800000 */
.L_x_4422:
        /* <DEDUP_REMOVED lines=13> */
.L_x_4423:
[----:B------:R-:W-:Y:S02]  /*3ecd0*/  IMAD.MOV.U32 R13, RZ, RZ, R9 ;  /* 0x000000ffff0d7224 */ /* 0x000fe400078e0009 */
[----:B------:R-:W-:Y:S01]  /*3ece0*/  IMAD.MOV.U32 R12, RZ, RZ, 0x2 ;  /* 0x00000002ff0c7424 */ /* 0x000fe200078e00ff */
[----:B------:R-:W-:-:S13]  /*3ecf0*/  IADD3 R2, P0, R14, R0, RZ ;  /* 0x000000000e027210 */ /* 0x000fda0007f1e0ff */
[----:B------:R-:W-:Y:S05]  /*3ed00*/  WARPSYNC.COLLECTIVE R15, `(.L_x_4424) ;  /* 0x000000000f087348 */ /* 0x000fea0003c00000 */
[----:B------:R0:W1:Y:S02]  /*3ed10*/  SHFL.IDX P6, R14, R13, R12, R11 ;  /* 0x0000000c0d0e7389 */ /* 0x00006400000c000b */
[----:B01----:R-:W-:Y:S01]  /*3ed20*/  ENDCOLLECTIVE ;  /* 0x000000000000791b */ /* 0x003fe20003800000 */
.L_x_4424:
        /* <DEDUP_REMOVED lines=13> */
.L_x_4425:
[----:B------:R-:W-:Y:S02]  /*3ee00*/  IMAD.MOV.U32 R13, RZ, RZ, R9 ;  /* 0x000000ffff0d7224 */ /* 0x000fe400078e0009 */
[----:B------:R-:W-:Y:S01]  /*3ee10*/  IMAD.MOV.U32 R12, RZ, RZ, 0x3 ;  /* 0x00000003ff0c7424 */ /* 0x000fe200078e00ff */
[----:B------:R-:W-:-:S13]  /*3ee20*/  IADD3 R2, P0, R14, R0, RZ ;  /* 0x000000000e027210 */ /* 0x000fda0007f1e0ff */
[----:B------:R-:W-:Y:S05]  /*3ee30*/  WARPSYNC.COLLECTIVE R15, `(.L_x_4426) ;  /* 0x000000000f087348 */ /* 0x000fea0003c00000 */
[----:B------:R0:W1:Y:S02]  /*3ee40*/  SHFL.IDX P6, R14, R13, R12, R11 ;  /* 0x0000000c0d0e7389 */ /* 0x00006400000c000b */
[----:B01----:R-:W-:Y:S01]  /*3ee50*/  ENDCOLLECTIVE ;  /* 0x000000000000791b */ /* 0x003fe20003800000 */
.L_x_4426:
        /* <DEDUP_REMOVED lines=13> */
.L_x_4427:
[----:B------:R-:W-:Y:S02]  /*3ef30*/  IMAD.MOV.U32 R13, RZ, RZ, R9 ;  /* 0x000000ffff0d7224 */ /* 0x000fe400078e0009 */
[----:B------:R-:W-:Y:S01]  /*3ef40*/  IMAD.MOV.U32 R12, RZ, RZ, 0x4 ;  /* 0x00000004ff0c7424 */ /* 0x000fe200078e00ff */
[----:B------:R-:W-:-:S13]  /*3ef50*/  IADD3 R2, P0, R14, R0, RZ ;  /* 0x000000000e027210 */ /* 0x000fda0007f1e0ff */
[----:B------:R-:W-:Y:S05]  /*3ef60*/  WARPSYNC.COLLECTIVE R15, `(.L_x_4428) ;  /* 0x000000000f087348 */ /* 0x000fea0003c00000 */
[----:B------:R0:W1:Y:S02]  /*3ef70*/  SHFL.IDX P6, R14, R13, R12, R11 ;  /* 0x0000000c0d0e7389 */ /* 0x00006400000c000b */
[----:B01----:R-:W-:Y:S01]  /*3ef80*/  ENDCOLLECTIVE ;  /* 0x000000000000791b */ /* 0x003fe20003800000 */
.L_x_4428:
        /* <DEDUP_REMOVED lines=13> */
.L_x_4429:
[----:B------:R-:W-:Y:S02]  /*3f060*/  IMAD.MOV.U32 R13, RZ, RZ, R9 ;  /* 0x000000ffff0d7224 */ /* 0x000fe400078e0009 */
[----:B------:R-:W-:Y:S01]  /*3f070*/  IMAD.MOV.U32 R12, RZ, RZ, 0x5 ;  /* 0x00000005ff0c7424 */ /* 0x000fe200078e00ff */
[----:B------:R-:W-:-:S13]  /*3f080*/  IADD3 R2, P0, R14, R0, RZ ;  /* 0x000000000e027210 */ /* 0x000fda0007f1e0ff */
[----:B------:R-:W-:Y:S05]  /*3f090*/  WARPSYNC.COLLECTIVE R15, `(.L_x_4430) ;  /* 0x000000000f087348 */ /* 0x000fea0003c00000 */
[----:B------:R0:W1:Y:S02]  /*3f0a0*/  SHFL.IDX P6, R14, R13, R12, R11 ;  /* 0x0000000c0d0e7389 */ /* 0x00006400000c000b */
[----:B01----:R-:W-:Y:S01]  /*3f0b0*/  ENDCOLLECTIVE ;  /* 0x000000000000791b */ /* 0x003fe20003800000 */
.L_x_4430:
        /* <DEDUP_REMOVED lines=13> */
.L_x_4431:
[----:B------:R-:W-:Y:S05]  /*3f190*/  BRA `(.L_x_4432) ;  /* 0xffffff8c00907947 */ /* 0x000fea000383ffff */
.L_x_4209:
[----:B------:R-:W-:Y:S01]  /*3f1a0*/  BSSY B0, `(.L_x_4433) ;  /* 0x0000008000007945 */ /* 0x000fe20003800000 */
[----:B------:R-:W-:Y:S02]  /*3f1b0*/  IMAD.MOV.U32 R13, RZ, RZ, R16 ;  /* 0x000000ffff0d7224 */ /* 0x000fe400078e0010 */
[----:B0-----:R-:W-:Y:S02]  /*3f1c0*/  IMAD.MOV.U32 R12, RZ, RZ, RZ ;  /* 0x000000ffff0c7224 */ /* 0x001fe400078e00ff */
[----:B------:R-:W-:Y:S02]  /*3f1d0*/  IMAD.MOV.U32 R11, RZ, RZ, 0x1f ;  /* 0x0000001fff0b7424 */ /* 0x000fe400078e00ff */
[----:B------:R-:W-:-:S07]  /*3f1e0*/  IMAD.MOV.U32 R15, RZ, RZ, -0x1 ;  /* 0xffffffffff0f7424 */ /* 0x000fce00078e00ff */
[----:B-123--:R-:W-:Y:S05]  /*3f1f0*/  WARPSYNC.COLLECTIVE R15, `(.L_x_4434) ;  /* 0x000000000f087348 */ /* 0x00efea0003c00000 */
[----:B------:R0:W4:Y:S02]  /*3f200*/  SHFL.IDX P6, R14, R13, R12, R11 ;  /* 0x0000000c0d0e7389 */ /* 0x00012400000c000b */
[----:B01234-:R-:W-:Y:S01]  /*3f210*/  ENDCOLLECTIVE ;  /* 0x000000000000791b */ /* 0x01ffe20003800000 */
.L_x_4434:
[----:B------:R-:W-:Y:S05]  /*3f220*/  BSYNC B0 ;  /* 0x0000000000007941 */ /* 0x000fea0003800000 */
.L_x_4433:
        /* <DEDUP_REMOVED lines=9> */
.L_x_4435:
        /* <DEDUP_REMOVED lines=24> */
.L_x_4436:
[----:B------:R-:W-:Y:S01]  /*3f440*/  IMAD.MOV.U32 R12, RZ, RZ, 0x2 ;  /* 0x00000002ff0c7424 */ /* 0x000fe200078e00ff */
[----:B------:R-:W-:-:S05]  /*3f450*/  SEL R14, R14, RZ, P1 ;  /* 0x000000ff0e0e7207 */ /* 0x000fca0000800000 */
[----:B------:R-:W-:-:S04]  /*3f460*/  IMAD.IADD R5, R13, 0x1, R14 ;  /* 0x000000010d057824 */ /* 0x000fc800078e020e */
[----:B------:R-:W-:-:S07]  /*3f470*/  IMAD.MOV.U32 R13, RZ, RZ, R5 ;  /* 0x000000ffff0d7224 */ /* 0x000fce00078e0005 */
[----:B------:R-:W-:Y:S05]  /*3f480*/  WARPSYNC.COLLECTIVE R15, `(.L_x_4437) ;  /* 0x000000000f087348 */ /* 0x000fea0003c00000 */
[----:B------:R0:W1:Y:S02]  /*3f490*/  SHFL.UP P6, R14, R13, R12, R11 ;  /* 0x0400000c0d0e7389 */ /* 0x00006400000c000b */
[----:B01----:R-:W-:Y:S01]  /*3f4a0*/  ENDCOLLECTIVE ;  /* 0x000000000000791b */ /* 0x003fe20003800000 */
.L_x_4437:
[----:B------:R-:W-:Y:S01]  /*3f4b0*/  IMAD.MOV.U32 R12, RZ, RZ, 0x4 ;  /* 0x00000004ff0c7424 */ /* 0x000fe200078e00ff */
[----:B------:R-:W-:-:S05]  /*3f4c0*/  SEL R2, R14, RZ, P2 ;  /* 0x000000ff0e027207 */ /* 0x000fca0001000000 */
[----:B------:R-:W-:-:S04]  /*3f4d0*/  IMAD.IADD R2, R5, 0x1, R2 ;  /* 0x0000000105027824 */ /* 0x000fc800078e0202 */
[----:B------:R-:W-:-:S07]  /*3f4e0*/  IMAD.MOV.U32 R13, RZ, RZ, R2 ;  /* 0x000000ffff0d7224 */ /* 0x000fce00078e0002 */
[----:B------:R-:W-:Y:S05]  /*3f4f0*/  WARPSYNC.COLLECTIVE R15, `(.L_x_4438) ;  /* 0x000000000f087348 */ /* 0x000fea0003c00000 */
[----:B------:R0:W1:Y:S02]  /*3f500*/  SHFL.UP P6, R14, R13, R12, R11 ;  /* 0x0400000c0d0e7389 */ /* 0x00006400000c000b */
[----:B01----:R-:W-:Y:S01]  /*3f510*/  ENDCOLLECTIVE ;  /* 0x000000000000791b */ /* 0x003fe20003800000 */
.L_x_4438:
[----:B------:R-:W-:Y:S01]  /*3f520*/  IMAD.MOV.U32 R12, RZ, RZ, 0x8 ;  /* 0x00000008ff0c7424 */ /* 0x000fe200078e00ff */
[----:B------:R-:W-:-:S05]  /*3f530*/  SEL R3, R14, RZ, P3 ;  /* 0x000000ff0e037207 */ /* 0x000fca0001800000 */
[----:B------:R-:W-:-:S04]  /*3f540*/  IMAD.IADD R3, R2, 0x1, R3 ;  /* 0x0000000102037824 */ /* 0x000fc800078e0203 */
[----:B------:R-:W-:-:S07]  /*3f550*/  IMAD.MOV.U32 R13, RZ, RZ, R3 ;  /* 0x000000ffff0d7224 */ /* 0x000fce00078e0003 */
[----:B------:R-:W-:Y:S05]  /*3f560*/  WARPSYNC.COLLECTIVE R15, `(.L_x_4439) ;  /* 0x000000000f087348 */ /* 0x000fea0003c00000 */
[----:B------:R0:W1:Y:S02]  /*3f570*/  SHFL.UP P6, R14, R13, R12, R11 ;  /* 0x0400000c0d0e7389 */ /* 0x00006400000c000b */
[----:B01----:R-:W-:Y:S01]  /*3f580*/  ENDCOLLECTIVE ;  /* 0x000000000000791b */ /* 0x003fe20003800000 */
.L_x_4439:
[----:B------:R-:W-:Y:S01]  /*3f590*/  IMAD.MOV.U32 R12, RZ, RZ, 0x10 ;  /* 0x00000010ff0c7424 */ /* 0x000fe200078e00ff */
[----:B------:R-:W-:-:S05]  /*3f5a0*/  SEL R14, R14, RZ, P4 ;  /* 0x000000ff0e0e7207 */ /* 0x000fca0002000000 */
[----:B------:R-:W-:-:S04]  /*3f5b0*/  IMAD.IADD R5, R3, 0x1, R14 ;  /* 0x0000000103057824 */ /* 0x000fc800078e020e */
[----:B------:R-:W-:-:S07]  /*3f5c0*/  IMAD.MOV.U32 R13, RZ, RZ, R5 ;  /* 0x000000ffff0d7224 */ /* 0x000fce00078e0005 */
[----:B------:R-:W-:Y:S05]  /*3f5d0*/  WARPSYNC.COLLECTIVE R15, `(.L_x_4440) ;  /* 0x000000000f087348 */ /* 0x000fea0003c00000 */
[----:B------:R0:W1:Y:S02]  /*3f5e0*/  SHFL.UP P6, R14, R13, R12, R11 ;  /* 0x0400000c0d0e7389 */ /* 0x00006400000c000b */
[----:B01----:R-:W-:Y:S01]  /*3f5f0*/  ENDCOLLECTIVE ;  /* 0x000000000000791b */ /* 0x003fe20003800000 */
.L_x_4440:
        /* <DEDUP_REMOVED lines=8> */
.L_x_4441:
[----:B------:R-:W-:Y:S05]  /*3f680*/  BRA `(.L_x_4442) ;  /* 0xffffff8c00f07947 */ /* 0x000fea000383ffff */
.L_x_4212:
[----:B------:R-:W-:Y:S01]  /*3f690*/  BSSY B0, `(.L_x_4443) ;  /* 0x0000007000007945 */ /* 0x000fe20003800000 */
[----:B------:R-:W-:Y:S02]  /*3f6a0*/  IMAD.MOV.U32 R12, RZ, RZ, 0x1 ;  /* 0x00000001ff0c7424 */ /* 0x000fe400078e00ff */
[----:B------:R-:W-:Y:S02]  /*3f6b0*/  IMAD.MOV.U32 R11, RZ, RZ, RZ ;  /* 0x000000ffff0b7224 */ /* 0x000fe400078e00ff */
[----:B------:R-:W-:-:S07]  /*3f6c0*/  IMAD.MOV.U32 R15, RZ, RZ, -0x1 ;  /* 0xffffffffff0f7424 */ /* 0x000fce00078e00ff */
[----:B------:R-:W-:Y:S05]  /*3f6d0*/  WARPSYNC.COLLECTIVE R15, `(.L_x_4444) ;  /* 0x000000000f087348 */ /* 0x000fea0003c00000 */
[----:B------:R0:W1:Y:S02]  /*3f6e0*/  SHFL.UP P6, R14, R13, R12, R11 ;  /* 0x0400000c0d0e7389 */ /* 0x00006400000c000b */
[----:B01----:R-:W-:Y:S01]  /*3f6f0*/  ENDCOLLECTIVE ;  /* 0x000000000000791b */ /* 0x003fe20003800000 */
.L_x_4444:
[----:B------:R-:W-:Y:S05]  /*3f700*/  BSYNC B0 ;  /* 0x0000000000007941 */ /* 0x000fea0003800000 */
.L_x_4443:
[----:B------:R-:W-:Y:S01]  /*3f710*/  SEL R14, R14, RZ, P1 ;  /* 0x000000ff0e0e7207 */ /* 0x000fe20000800000 */
[----:B------:R-:W-:Y:S01]  /*3f720*/  IMAD.MOV.U32 R11, RZ, RZ, RZ ;  /* 0x000000ffff0b7224 */ /* 0x000fe200078e00ff */
[----:B------:R-:W-:Y:S01]  /*3f730*/  MOV R12, 0x2 ;  /* 0x00000002000c7802 */ /* 0x000fe20000000f00 */
[----:B------:R-:W-:Y:S02]  /*3f740*/  IMAD.MOV.U32 R15, RZ, RZ, -0x1 ;  /* 0xffffffffff0f7424 */ /* 0x000fe400078e00ff */
[----:B------:R-:W-:-:S07]  /*3f750*/  IMAD.IADD R13, R13, 0x1, R14 ;  /* 0x000000010d0d7824 */ /* 0x000fce00078e020e */
[----:B------:R-:W-:Y:S05]  /*3f760*/  WARPSYNC.COLLECTIVE R15, `(.L_x_4445) ;  /* 0x000000000f087348 */ /* 0x000fea0003c00000 */
[----:B------:R0:W1:Y:S02]  /*3f770*/  SHFL.UP P6, R14, R13, R12, R11 ;  /* 0x0400000c0d0e7389 */ /* 0x00006400000c000b */
[----:B01----:R-:W-:Y:S01]  /*3f780*/  ENDCOLLECTIVE ;  /* 0x000000000000791b */ /* 0x003fe20003800000 */
.L_x_4445:
[----:B------:R-:W-:Y:S01]  /*3f790*/  IMAD.MOV.U32 R12, RZ, RZ, 0x4 ;  /* 0x00000004ff0c7424 */ /* 0x000fe200078e00ff */
[----:B------:R-:W-:-:S05]  /*3f7a0*/  SEL R2, R14, RZ, P2 ;  /* 0x000000ff0e027207 */ /* 0x000fca0001000000 */
[----:B------:R-:W-:-:S04]  /*3f7b0*/  IMAD.IADD R2, R13, 0x1, R2 ;  /* 0x000000010d027824 */ /* 0x000fc800078e0202 */
[----:B------:R-:W-:-:S07]  /*3f7c0*/  IMAD.MOV.U32 R13, RZ, RZ, R2 ;  /* 0x000000ffff0d7224 */ /* 0x000fce00078e0002 */
[----:B------:R-:W-:Y:S05]  /*3f7d0*/  WARPSYNC.COLLECTIVE R15, `(.L_x_4446) ;  /* 0x000000000f087348 */ /* 0x000fea0003c00000 */
[----:B------:R0:W1:Y:S02]  /*3f7e0*/  SHFL.UP P6, R14, R13, R12, R11 ;  /* 0x0400000c0d0e7389 */ /* 0x00006400000c000b */
[----:B01----:R-:W-:Y:S01]  /*3f7f0*/  ENDCOLLECTIVE ;  /* 0x000000000000791b */ /* 0x003fe20003800000 */
.L_x_4446:
[----:B------:R-:W-:Y:S01]  /*3f800*/  IMAD.MOV.U32 R12, RZ, RZ, 0x8 ;  /* 0x00000008ff0c7424 */ /* 0x000fe200078e00ff */
[----:B------:R-:W-:-:S05]  /*3f810*/  SEL R3, R14, RZ, P3 ;  /* 0x000000ff0e037207 */ /* 0x000fca0001800000 */
[----:B------:R-:W-:-:S04]  /*3f820*/  IMAD.IADD R3, R2, 0x1, R3 ;  /* 0x0000000102037824 */ /* 0x000fc800078e0203 */
[----:B------:R-:W-:-:S07]  /*3f830*/  IMAD.MOV.U32 R13, RZ, RZ, R3 ;  /* 0x000000ffff0d7224 */ /* 0x000fce00078e0003 */
[----:B------:R-:W-:Y:S05]  /*3f840*/  WARPSYNC.COLLECTIVE R15, `(.L_x_4447) ;  /* 0x000000000f087348 */ /* 0x000fea0003c00000 */
[----:B------:R0:W1:Y:S02]  /*3f850*/  SHFL.UP P6, R14, R13, R12, R11 ;  /* 0x0400000c0d0e7389 */ /* 0x00006400000c000b */
[----:B01----:R-:W-:Y:S01]  /*3f860*/  ENDCOLLECTIVE ;  /* 0x000000000000791b */ /* 0x003fe20003800000 */
.L_x_4447:
[----:B------:R-:W-:Y:S01]  /*3f870*/  IMAD.MOV.U32 R12, RZ, RZ, 0x10 ;  /* 0x00000010ff0c7424 */ /* 0x000fe200078e00ff */
[----:B------:R-:W-:-:S05]  /*3f880*/  SEL R14, R14, RZ, P4 ;  /* 0x000000ff0e0e7207 */ /* 0x000fca0002000000 */
[----:B------:R-:W-:-:S04]  /*3f890*/  IMAD.IADD R5, R3, 0x1, R14 ;  /* 0x0000000103057824 */ /* 0x000fc800078e020e */
[----:B------:R-:W-:-:S07]  /*3f8a0*/  IMAD.MOV.U32 R13, RZ, RZ, R5 ;  /* 0x000000ffff0d7224 */ /* 0x000fce00078e0005 */
[----:B------:R-:W-:Y:S05]  /*3f8b0*/  WARPSYNC.COLLECTIVE R15, `(.L_x_4448) ;  /* 0x000000000f087348 */ /* 0x000fea0003c00000 */
[----:B------:R0:W1:Y:S02]  /*3f8c0*/  SHFL.UP P6, R14, R13, R12, R11 ;  /* 0x0400000c0d0e7389 */ /* 0x00006400000c000b */
[----:B01----:R-:W-:Y:S01]  /*3f8d0*/  ENDCOLLECTIVE ;  /* 0x000000000000791b */ /* 0x003fe20003800000 */
.L_x_4448:
        /* <DEDUP_REMOVED lines=8> */
.L_x_4449:
[----:B------:R-:W-:Y:S05]  /*3f960*/  BRA `(.L_x_4450) ;  /* 0xffffff8c00dc7947 */ /* 0x000fea000383ffff */
.L_x_4214:
[----:B------:R-:W-:Y:S01]  /*3f970*/  BSSY B0, `(.L_x_4451) ;  /* 0x0000006000007945 */ /* 0x000fe20003800000 */
[----:B------:R-:W-:Y:S01]  /*3f980*/  PLOP3.LUT P6, PT, P6, PT, PT, 0x8, 0x0 ;  /* 0x000000000000781c */ /* 0x000fe200037ce170 */
[----:B------:R-:W-:-:S12]  /*3f990*/  IMAD.MOV.U32 R15, RZ, RZ, -0x1 ;  /* 0xffffffffff0f7424 */ /* 0x000fd800078e00ff */
[----:B0-----:R-:W-:Y:S05]  /*3f9a0*/  WARPSYNC.COLLECTIVE R15, `(.L_x_4452) ;  /* 0x000000000f087348 */ /* 0x001fea0003c00000 */
[----:B------:R-:W-:Y:S01]  /*3f9b0*/  VOTE.ANY R14, PT, P6 ;  /* 0x00000000000e7806 */ /* 0x000fe200030e0100 */
[----:B0-----:R-:W-:Y:S06]  /*3f9c0*/  ENDCOLLECTIVE ;  /* 0x000000000000791b */ /* 0x001fec0003800000 */
.L_x_4452:
[----:B------:R-:W-:Y:S05]  /*3f9d0*/  BSYNC B0 ;  /* 0x0000000000007941 */ /* 0x000fea0003800000 */
.L_x_4451:
        /* <DEDUP_REMOVED lines=8> */
.L_x_4453:
[----:B------:R-:W-:Y:S02]  /*3fa60*/  IMAD.IADD R19, R12, 0x1, R19 ;  /* 0x000000010c137824 */ /* 0x000fe400078e0213 */
[----:B------:R-:W-:Y:S02]  /*3fa70*/  IMAD.MOV.U32 R13, RZ, RZ, R4 ;  /* 0x000000ffff0d7224 */ /* 0x000fe400078e0004 */
[----:B------:R-:W-:-:S07]  /*3fa80*/  IMAD.MOV.U32 R17, RZ, RZ, R14 ;  /* 0x000000ffff117224 */ /* 0x000fce00078e000e */
[----:B------:R-:W-:Y:S05]  /*3fa90*/  WARPSYNC.COLLECTIVE R15, `(.L_x_4454) ;  /* 0x000000000f087348 */ /* 0x000fea0003c00000 */
[----:B------:R0:W1:Y:S02]  /*3faa0*/  SHFL.IDX P6, R14, R13, R12, R11 ;  /* 0x0000000c0d0e7389 */ /* 0x00006400000c000b */
[----:B01----:R-:W-:Y:S01]  /*3fab0*/  ENDCOLLECTIVE ;  /* 0x000000000000791b */ /* 0x003fe20003800000 */
.L_x_4454:
[----:B------:R-:W-:Y:S01]  /*3fac0*/  IMAD.MOV.U32 R4, RZ, RZ, R14 ;  /* 0x000000ffff047224 */ /* 0x000fe200078e000e */
[----:B------:R-:W-:Y:S06]  /*3fad0*/  BRA `(.L_x_4455) ;  /* 0xffffff8c00c07947 */ /* 0x000fec000383ffff */
.L_x_4216:
[----:B------:R-:W-:Y:S01]  /*3fae0*/  BSSY B0, `(.L_x_4456) ;  /* 0x0000007000007945 */ /* 0x000fe20003800000 */
[----:B------:R-:W-:Y:S02]  /*3faf0*/  IMAD.MOV.U32 R13, RZ, RZ, R2 ;  /* 0x000000ffff0d7224 */ /* 0x000fe400078e0002 */
[----:B------:R-:W-:Y:S02]  /*3fb00*/  IMAD.MOV.U32 R11, RZ, RZ, 0x1f ;  /* 0x0000001fff0b7424 */ /* 0x000fe400078e00ff */
[----:B------:R-:W-:-:S07]  /*3fb10*/  IMAD.MOV.U32 R15, RZ, RZ, -0x1 ;  /* 0xffffffffff0f7424 */ /* 0x000fce00078e00ff */
[----:B0-23--:R-:W-:Y:S05]  /*3fb20*/  WARPSYNC.COLLECTIVE R15, `(.L_x_4457) ;  /* 0x000000000f087348 */ /* 0x00dfea0003c00000 */
[----:B------:R1:W4:Y:S02]  /*3fb30*/  SHFL.IDX P6, R14, R13, R12, R11 ;  /* 0x0000000c0d0e7389 */ /* 0x00032400000c000b */
[----:B01234-:R-:W-:Y:S01]  /*3fb40*/  ENDCOLLECTIVE ;  /* 0x000000000000791b */ /* 0x01ffe20003800000 */
.L_x_4457:
[----:B------:R-:W-:Y:S05]  /*3fb50*/  BSYNC B0 ;  /* 0x0000000000007941 */ /* 0x000fea0003800000 */
.L_x_4456:
[----:B------:R-:W-:Y:S01]  /*3fb60*/  IMAD.MOV.U32 R6, RZ, RZ, R14 ;  /* 0x000000ffff067224 */ /* 0x000fe200078e000e */
[----:B------:R-:W-:Y:S06]  /*3fb70*/  BRA `(.L_x_4215) ;  /* 0xffffff8c00b07947 */ /* 0x000fec000383ffff */
.L_x_4222:
[----:B0-----:R0:W1:Y:S02]  /*3fb80*/  SYNCS.PHASECHK.TRANS64.TRYWAIT P0, [R5+URZ+0x32420], R0 ;  /* 0x03242000050075a7 */ /* 0x001064000800017f */
[----:B-1----:R-:W-:Y:S05]  /*3fb90*/  @!P0 NANOSLEEP.SYNCS 0x989680 ;  /* 0x009896800000895d */ /* 0x002fea0003900000 */
[----:B------:R-:W1:Y:S02]  /*3fba0*/  @!P0 SYNCS.PHASECHK.TRANS64 P0, [R5+URZ+0x32420], R0 ;  /* 0x03242000050085a7 */ /* 0x000e64000800007f */
[----:B-1----:R-:W-:Y:S05]  /*3fbb0*/  @!P0 BRA `(.L_x_4222) ;  /* 0xfffffffc00f08947 */ /* 0x002fea000383ffff */
[----:B------:R-:W-:Y:S05]  /*3fbc0*/  BRA `(.L_x_4458) ;  /* 0xffffff9800087947 */ /* 0x000fea000383ffff */
.L_x_4223:
        /* <DEDUP_REMOVED lines=11> */
.L_x_4460:
[----:B------:R-:W-:Y:S05]  /*3fc80*/  BSYNC B0 ;  /* 0x0000000000007941 */ /* 0x000fea0003800000 */
.L_x_4459:
[----:B------:R-:W-:Y:S05]  /*3fc90*/  BRA `(.L_x_4461) ;  /* 0xffffff9400f07947 */ /* 0x000fea000383ffff */
.L_x_4224:
[----:B------:R-:W-:Y:S01]  /*3fca0*/  BSSY B0, `(.L_x_4462) ;  /* 0x0000006000007945 */ /* 0x000fe20003800000 */
[----:B------:R-:W-:-:S07]  /*3fcb0*/  IMAD.MOV.U32 R15, RZ, RZ, -0x1 ;  /* 0xffffffffff0f7424 */ /* 0x000fce00078e00ff */
[----:B0-234-:R-:W-:Y:S05]  /*3fcc0*/  WARPSYNC.COLLECTIVE R15, `(.L_x_4463) ;  /* 0x000000000f0c7348 */ /* 0x01dfea0003c00000 */
[----:B------:R-:W-:Y:S02]  /*3fcd0*/  ELECT P6, UR62, PT ;  /* 0x00000000003e782f */ /* 0x000fe400038c0000 */
[----:B------:R-:W-:Y:S01]  /*3fce0*/  MOV R14, UR62 ;  /* 0x0000003e000e7c02 */ /* 0x000fe20008000f00 */
[----:B0-234-:R-:W-:Y:S10]  /*3fcf0*/  ENDCOLLECTIVE ;  /* 0x000000000000791b */ /* 0x01dff40003800000 */
.L_x_4463:
[----:B------:R-:W-:Y:S05]  /*3fd00*/  BSYNC B0 ;  /* 0x0000000000007941 */ /* 0x000fea0003800000 */
.L_x_4462:
[----:B------:R-:W-:Y:S05]  /*3fd10*/  BRA `(.L_x_4464) ;  /* 0xffffff9400e47947 */ /* 0x000fea000383ffff */
.L_x_4226:
[----:B0-----:R0:W1:Y:S02]  /*3fd20*/  SYNCS.PHASECHK.TRANS64.TRYWAIT P1, [R3+URZ+0x32440], R2 ;  /* 0x03244002030075a7 */ /* 0x001064000802017f */
[----:B-1----:R-:W-:Y:S05]  /*3fd30*/  @!P1 NANOSLEEP.SYNCS 0x989680 ;  /* 0x009896800000995d */ /* 0x002fea0003900000 */
[----:B------:R-:W1:Y:S02]  /*3fd40*/  @!P1 SYNCS.PHASECHK.TRANS64 P1, [R3+URZ+0x32440], R2 ;  /* 0x03244002030095a7 */ /* 0x000e64000802007f */
[----:B-1----:R-:W-:Y:S05]  /*3fd50*/  @!P1 BRA `(.L_x_4226) ;  /* 0xfffffffc00f09947 */ /* 0x002fea000383ffff */
[----:B------:R-:W-:Y:S05]  /*3fd60*/  BRA `(.L_x_4465) ;  /* 0xffffff9800047947 */ /* 0x000fea000383ffff */
.L_x_4228:
[----:B-1----:R1:W0:Y:S02]  /*3fd70*/  SYNCS.PHASECHK.TRANS64.TRYWAIT P1, [R25+URZ+0x32440], R0 ;  /* 0x03244000190075a7 */ /* 0x002224000802017f */
[----:B0-----:R-:W-:Y:S05]  /*3fd80*/  @!P1 NANOSLEEP.SYNCS 0x989680 ;  /* 0x009896800000995d */ /* 0x001fea0003900000 */
[----:B------:R-:W0:Y:S02]  /*3fd90*/  @!P1 SYNCS.PHASECHK.TRANS64 P1, [R25+URZ+0x32440], R0 ;  /* 0x03244000190095a7 */ /* 0x000e24000802007f */
[----:B0-----:R-:W-:Y:S05]  /*3fda0*/  @!P1 BRA `(.L_x_4228) ;  /* 0xfffffffc00f09947 */ /* 0x001fea000383ffff */
[----:B------:R-:W-:Y:S05]  /*3fdb0*/  BRA `(.L_x_4466) ;  /* 0xffffff9800107947 */ /* 0x000fea000383ffff */
.L_x_4230:
[----:B------:R0:W0:Y:S02]  /*3fdc0*/  SYNCS.PHASECHK.TRANS64.TRYWAIT P1, [R3+URZ+0x32460], R2 ;  /* 0x03246002030075a7 */ /* 0x000024000802017f */
[----:B0-----:R-:W-:Y:S05]  /*3fdd0*/  @!P1 NANOSLEEP.SYNCS 0x989680 ;  /* 0x009896800000995d */ /* 0x001fea0003900000 */
[----:B------:R-:W0:Y:S02]  /*3fde0*/  @!P1 SYNCS.PHASECHK.TRANS64 P1, [R3+URZ+0x32460], R2 ;  /* 0x03246002030095a7 */ /* 0x000e24000802007f */
[----:B0-----:R-:W-:Y:S05]  /*3fdf0*/  @!P1 BRA `(.L_x_4230) ;  /* 0xfffffffc00f09947 */ /* 0x001fea000383ffff */
[----:B------:R-:W-:Y:S05]  /*3fe00*/  BRA `(.L_x_4467) ;  /* 0xffffff98000c7947 */ /* 0x000fea000383ffff */
        .type           $_ZN7cutlass13device_kernelIN5flash11enable_sm90INS1_16FlashAttnFwdSm90INS1_25CollectiveMainloopFwdSm90ILi2EN4cute5tupleIJNS5_1CILi1EEES8_S8_EEENS6_IJNS7_ILi128EEENS7_ILi96EEENS7_ILi64EEEEEELi256ENS_6half_tEfNS_4arch4Sm90ELb0ELb1ELb0ELb1ELb1ELb1ELb1ELb1ELb0ELb1ELb1ELb0EEENS1_21CollectiveEpilogueFwdINS6_IJSA_NS7_ILi256EEESB_EEES9_SE_SG_Li256ELb1ELb1ELb1ELb0EEENS1_36VarlenDynamicPersistentTileSchedulerILi128ELi96ELi256ELi128ELb1ELb1ELb1ELb1ELb0ELb1EEEEEEEEEvNT_6ParamsE$_ZZN5flash25CollectiveMainloopFwdSm90ILi2EN4cute5tupleIJNS1_1CILi1EEES4_S4_EEENS2_IJNS3_ILi128EEENS3_ILi96EEENS3_ILi64EEEEEELi256EN7cutlass6half_tEfNSA_4arch4Sm90ELb0ELb1ELb0ELb1ELb1ELb1ELb1ELb1ELb0ELb1ELb1ELb0EE3mmaINS_16FlashAttnFwdSm90ISE_NS_21CollectiveEpilogueFwdINS2_IJS6_NS3_ILi256EEES7_EEES5_SB_SD_Li256ELb1ELb1ELb1ELb0EEENS_36VarlenDynamicPersistentTileSchedulerILi128ELi96ELi256ELi128ELb1ELb1ELb1ELb1ELb0ELb1EEEE13SharedStorageENS1_6TensorINS1_11ArrayEngineIfLm128EEENS1_6LayoutINS2_IJNS2_IJNS3_ILi2EEEST_NS3_ILi32EEEEEES4_S4_EEENS2_IJNS2_IJS4_ST_NS3_ILi4EEEEEENS3_ILi0EEESZ_EEEEEEENS_7SoftmaxILi2ELi0EEEEEbRKNSE_6ParamsENSA_13PipelineAsyncILi2EEES19_RNSA_13PipelineStateILj2EEERT0_RT1_iRiRKNS_16SeqlenInfoQKNewKILb1ELb1EEENS2_IJiiiiEEERT_ENKUliT_T0_T1_E_clIZSF_ISO_S12_S14_EbS17_S19_S19_S1C_S1E_S1G_iS1H_S1L_S1M_S1O_EUlRS1P_iE0_NS3_ILb1EEES1W_EEDaiS1P_S1Q_S1R_,@function
        .size           $_ZN7cutlass13device_kernelIN5flash11enable_sm90INS1_16FlashAttnFwdSm90INS1_25CollectiveMainloopFwdSm90ILi2EN4cute5tupleIJNS5_1CILi1EEES8_S8_EEENS6_IJNS7_ILi128EEENS7_ILi96EEENS7_ILi64EEEEEELi256ENS_6half_tEfNS_4arch4Sm90ELb0ELb1ELb0ELb1ELb1ELb1ELb1ELb1ELb0ELb1ELb1ELb0EEENS1_21CollectiveEpilogueFwdINS6_IJSA_NS7_ILi256EEESB_EEES9_SE_SG_Li256ELb1ELb1ELb1ELb0EEENS1_36VarlenDynamicPersistentTileSchedulerILi128ELi96ELi256ELi128ELb1ELb1ELb1ELb1ELb0ELb1EEEEEEEEEvNT_6ParamsE$_ZZN5flash25CollectiveMainloopFwdSm90ILi2EN4cute5tupleIJNS1_1CILi1EEES4_S4_EEENS2_IJNS3_ILi128EEENS3_ILi96EEENS3_ILi64EEEEEELi256EN7cutlass6half_tEfNSA_4arch4Sm90ELb0ELb1ELb0ELb1ELb1ELb1ELb1ELb1ELb0ELb1ELb1ELb0EE3mmaINS_16FlashAttnFwdSm90ISE_NS_21CollectiveEpilogueFwdINS2_IJS6_NS3_ILi256EEES7_EEES5_SB_SD_Li256ELb1ELb1ELb1ELb0EEENS_36VarlenDynamicPersistentTileSchedulerILi128ELi96ELi256ELi128ELb1ELb1ELb1ELb1ELb0ELb1EEEE13SharedStorageENS1_6TensorINS1_11ArrayEngineIfLm128EEENS1_6LayoutINS2_IJNS2_IJNS3_ILi2EEEST_NS3_ILi32EEEEEES4_S4_EEENS2_IJNS2_IJS4_ST_NS3_ILi4EEEEEENS3_ILi0EEESZ_EEEEEEENS_7SoftmaxILi2ELi0EEEEEbRKNSE_6ParamsENSA_13PipelineAsyncILi2EEES19_RNSA_13PipelineStateILj2EEERT0_RT1_iRiRKNS_16SeqlenInfoQKNewKILb1ELb1EEENS2_IJiiiiEEERT_ENKUliT_T0_T1_E_clIZSF_ISO_S12_S14_EbS17_S19_S19_S1C_S1E_S1G_iS1H_S1L_S1M_S1O_EUlRS1P_iE0_NS3_ILb1EEES1W_EEDaiS1P_S1Q_S1R_,(.L_x_6569 - $_ZN7cutlass13device_kernelIN5flash11enable_sm90INS1_16FlashAttnFwdSm90INS1_25CollectiveMainloopFwdSm90ILi2EN4cute5tupleIJNS5_1CILi1EEES8_S8_EEENS6_IJNS7_ILi128EEENS7_ILi96EEENS7_ILi64EEEEEELi256ENS_6half_tEfNS_4arch4Sm90ELb0ELb1ELb0ELb1ELb1ELb1ELb1ELb1ELb0ELb1ELb1ELb0EEENS1_21CollectiveEpilogueFwdINS6_IJSA_NS7_ILi256EEESB_EEES9_SE_SG_Li256ELb1ELb1ELb1ELb0EEENS1_36VarlenDynamicPersistentTileSchedulerILi128ELi96ELi256ELi128ELb1ELb1ELb1ELb1ELb0ELb1EEEEEEEEEvNT_6ParamsE$_ZZN5flash25CollectiveMainloopFwdSm90ILi2EN4cute5tupleIJNS1_1CILi1EEES4_S4_EEENS2_IJNS3_ILi128EEENS3_ILi96EEENS3_ILi64EEEEEELi256EN7cutlass6half_tEfNSA_4arch4Sm90ELb0ELb1ELb0ELb1ELb1ELb1ELb1ELb1ELb0ELb1ELb1ELb0EE3mmaINS_16FlashAttnFwdSm90ISE_NS_21CollectiveEpilogueFwdINS2_IJS6_NS3_ILi256EEES7_EEES5_SB_SD_Li256ELb1ELb1ELb1ELb0EEENS_36VarlenDynamicPersistentTileSchedulerILi128ELi96ELi256ELi128ELb1ELb1ELb1ELb1ELb0ELb1EEEE13SharedStorageENS1_6TensorINS1_11ArrayEngineIfLm128EEENS1_6LayoutINS2_IJNS2_IJNS3_ILi2EEEST_NS3_ILi32EEEEEES4_S4_EEENS2_IJNS2_IJS4_ST_NS3_ILi4EEEEEENS3_ILi0EEESZ_EEEEEEENS_7SoftmaxILi2ELi0EEEEEbRKNSE_6ParamsENSA_13PipelineAsyncILi2EEES19_RNSA_13PipelineStateILj2EEERT0_RT1_iRiRKNS_16SeqlenInfoQKNewKILb1ELb1EEENS2_IJiiiiEEERT_ENKUliT_T0_T1_E_clIZSF_ISO_S12_S14_EbS17_S19_S19_S1C_S1E_S1G_iS1H_S1L_S1M_S1O_EUlRS1P_iE0_NS3_ILb1EEES1W_EEDaiS1P_S1Q_S1R_)
$_ZN7cutlass13device_kernelIN5flash11enable_sm90INS1_16FlashAttnFwdSm90INS1_25CollectiveMainloopFwdSm90ILi2EN4cute5tupleIJNS5_1CILi1EEES8_S8_EEENS6_IJNS7_ILi128EEENS7_ILi96EEENS7_ILi64EEEEEELi256ENS_6half_tEfNS_4arch4Sm90ELb0ELb1ELb0ELb1ELb1ELb1ELb1ELb1ELb0ELb1ELb1ELb0EEENS1_21CollectiveEpilogueFwdINS6_IJSA_NS7_ILi256EEESB_EEES9_SE_SG_Li256ELb1ELb1ELb1ELb0EEENS1_36VarlenDynamicPersistentTileSchedulerILi128ELi96ELi256ELi128ELb1ELb1ELb1ELb1ELb0ELb1EEEEEEEEEvNT_6ParamsE$_ZZN5flash25CollectiveMainloopFwdSm90ILi2EN4cute5tupleIJNS1_1CILi1EEES4_S4_EEENS2_IJNS3_ILi128EEENS3_ILi96EEENS3_ILi64EEEEEELi256EN7cutlass6half_tEfNSA_4arch4Sm90ELb0ELb1ELb0ELb1ELb1ELb1ELb1ELb1ELb0ELb1ELb1ELb0EE3mmaINS_16FlashAttnFwdSm90ISE_NS_21CollectiveEpilogueFwdINS2_IJS6_NS3_ILi256EEES7_EEES5_SB_SD_Li256ELb1ELb1ELb1ELb0EEENS_36VarlenDynamicPersistentTileSchedulerILi128ELi96ELi256ELi128ELb1ELb1ELb1ELb1ELb0ELb1EEEE13SharedStorageENS1_6TensorINS1_11ArrayEngineIfLm128EEENS1_6LayoutINS2_IJNS2_IJNS3_ILi2EEEST_NS3_ILi32EEEEEES4_S4_EEENS2_IJNS2_IJS4_ST_NS3_ILi4EEEEEENS3_ILi0EEESZ_EEEEEEENS_7SoftmaxILi2ELi0EEEEEbRKNSE_6ParamsENSA_13PipelineAsyncILi2EEES19_RNSA_13PipelineStateILj2EEERT0_RT1_iRiRKNS_16SeqlenInfoQKNewKILb1ELb1EEENS2_IJiiiiEEERT_ENKUliT_T0_T1_E_clIZSF_ISO_S12_S14_EbS17_S19_S19_S1C_S1E_S1G_iS1H_S1L_S1M_S1O_EUlRS1P_iE0_NS3_ILb1EEES1W_EEDaiS1P_S1Q_S1R_:
[----:B------:R-:W-:Y:S02]  /*3fe10*/  ULDC UR4, c[0x0][0x20] ;  /* 0x0000080000047ab9 */ /* 0x000fe40000000800 */
[----:B------:R-:W-:-:S09]  /*3fe20*/  UIADD3 UR4, -UR4, UR5, URZ ;  /* 0x0000000504047290 */ /* 0x000fd2000fffe13f */
[----:B------:R-:W2:Y:S04]  /*3fe30*/  LDL.64 R2, [UR4+0x18] ;  /* 0x00001804ff027983 */ /* 0x000ea80008100a00 */
[----:B------:R-:W3:Y:S01]  /*3fe40*/  LDL.64 R6, [UR4] ;  /* 0x00000004ff067983 */ /* 0x000ee20008100a00 */
[----:B------:R-:W-:-:S03]  /*3fe50*/  ULDC.64 UR6, c[0x0][0x208] ;  /* 0x0000820000067ab9 */ /* 0x000fc60000000a00 */
[----:B--2---:R-:W2:Y:S04]  /*3fe60*/  LD.E R4, desc[UR6][R2.64] ;  /* 0x0000000602047980 */ /* 0x004ea8000c101900 */
[----:B---3--:R0:W5:Y:S04]  /*3fe70*/  LD.E R10, desc[UR6][R6.64] ;  /* 0x00000006060a7980 */ /* 0x008168000c101900 */
[----:B------:R0:W5:Y:S01]  /*3fe80*/  LD.E R11, desc[UR6][R6.64+0x4] ;  /* 0x00000406060b7980 */ /* 0x000162000c101900 */
[----:B------:R-:W-:Y:S01]  /*3fe90*/  BSSY B0, `(.L_x_4468) ;  /* 0x0000007000007945 */ /* 0x000fe20003800000 */
[----:B------:R-:W-:Y:S01]  /*3fea0*/  IMAD.MOV.U32 R5, RZ, RZ, R41 ;  /* 0x000000ffff057224 */ /* 0x000fe200078e0029 */
[----:B--2---:R-:W-:-:S04]  /*3feb0*/  LOP3.LUT R4, R4, 0x1, RZ, 0xfc, !PT ;  /* 0x0000000104047812 */ /* 0x004fc800078efcff */
[----:B------:R-:W-:Y:S01]  /*3fec0*/  ISETP.NE.AND P0, PT, R4, 0x3, PT ;  /* 0x000000030400780c */ /* 0x000fe20003f05270 */
[----:B------:R-:W-:-:S12]  /*3fed0*/  IMAD.MOV.U32 R4, RZ, RZ, R29 ;  /* 0x000000ffff047224 */ /* 0x000fd800078e001d */
[----:B0-----:R-:W-:Y:S05]  /*3fee0*/  @!P0 BRA `(.L_x_4469) ;  /* 0x0000000000048947 */ /* 0x001fea0003800000 */
[----:B------:R-:W-:Y:S01]  /*3fef0*/  BPT.TRAP 0x1 ;  /* 0x000000040000795c */ /* 0x000fe20000300000 */
.L_x_4469:
[----:B------:R-:W-:Y:S05]  /*3ff00*/  BSYNC B0 ;  /* 0x0000000000007941 */ /* 0x000fea0003800000 */
.L_x_4468:
        /* <DEDUP_REMOVED lines=13> */
.L_x_4471:
[----:B------:R-:W-:Y:S05]  /*3ffe0*/  BSYNC B0 ;  /* 0x0000000000007941 */ /* 0x000fea0003800000 */
.L_x_4470:
        /* <DEDUP_REMOVED lines=8> */
.L_x_4473:
[----:B------:R-:W-:Y:S05]  /*40070*/  BSYNC B0 ;  /* 0x0000000000007941 */ /* 0x000fea0003800000 */
.L_x_4472:
[----:B------:R-:W2:Y:S04]  /*40080*/  LDL.64 R6, [UR4] ;  /* 0x00000004ff067983 */ /* 0x000ea80008100a00 */
[----:B------:R-:W3:Y:S04]  /*40090*/  LDL.64 R2, [UR4+0x28] ;  /* 0x00002804ff027983 */ /* 0x000ee80008100a00 */
[----:B0----5:R-:W4:Y:S04]  /*400a0*/  LDL.64 R8, [UR4+0x20] ;  /* 0x00002004ff087983 */ /* 0x021f280008100a00 */
[----:B--2---:R-:W2:Y:S04]  /*400b0*/  LD.E R13, desc[UR6][R6.64] ;  /* 0x00000006060d7980 */ /* 0x004ea8000c101900 */
[----:B---3--:R-:W2:Y:S04]  /*400c0*/  LD.E.64 R2, desc[UR6][R2.64] ;  /* 0x0000000602027980 */ /* 0x008ea8000c101b00 */
[----:B------:R-:W3:Y:S01]  /*400d0*/  LDL.64 R6, [UR4+0x8] ;  /* 0x00000804ff067983 */ /* 0x000ee20008100a00 */
[----:B------:R-:W-:Y:S05]  /*400e0*/  WARPSYNC.ALL ;  /* 0x0000000000007948 */ /* 0x000fea0003800000 */
[----:B---3--:R0:W-:Y:S04]  /*400f0*/  ST.E desc[UR6][R6.64], RZ ;  /* 0x000000ff06007985 */ /* 0x0081e8000c101906 */
[----:B----4-:R-:W3:Y:S01]  /*40100*/  LD.E.64 R10, desc[UR6][R8.64] ;  /* 0x00000006080a7980 */ /* 0x010ee2000c101b00 */
[----:B--2---:R-:W-:Y:S01]  /*40110*/  IMAD R2, R13, 0x300, R2 ;  /* 0x000003000d027824 */ /* 0x004fe200078e0202 */
[----:B------:R-:W-:Y:S01]  /*40120*/  R2UR UR11, R3 ;  /* 0x00000000030b72ca */ /* 0x000fe200000e0000 */
[----:B------:R-:W-:Y:S01]  /*40130*/  WARPGROUP.ARRIVE ;  /* 0x00000000000079c5 */ /* 0x000fe20000000000 */
[----:B------:R-:W-:-:S02]  /*40140*/  IMAD.MOV.U32 R211, RZ, RZ, 0x1 ;  /* 0x00000001ffd37424 */ /* 0x000fc400078e00ff */
        /* <DEDUP_REMOVED lines=8> */
[----:B------:R-:W-:Y:S01]  /*401d0*/  WARPGROUP.ARRIVE ;  /* 0x00000000000079c5 */ /* 0x000fe20000000000 */
[----:B------:R-:W-:-:S03]  /*401e0*/  IMAD.MOV.U32 R13, RZ, RZ, R3 ;  /* 0x000000ffff0d7224 */ /* 0x000fc600078e0003 */
        /* <DEDUP_REMOVED lines=23> */
[----:B------:R-:W-:-:S03]  /*40360*/  WARPGROUP.ARRIVE ;  /* 0x00000000000079c5 */ /* 0x000fc60000000000 */
[----:B------:R-:W-:Y:S01]  /*40370*/  R2UR UR10, R2 ;  /* 0x00000000020a72ca */ /* 0x000fe200000e0000 */
[----:B--2---:R-:W-:Y:S01]  /*40380*/  VIADD R8, R8, 0x6 ;  /* 0x0000000608087836 */ /* 0x004fe20000000000 */
[----:B------:R-:W-:-:S04]  /*40390*/  R2UR UR9, R9 ;  /* 0x00000000090972ca */ /* 0x000fc800000e0000 */
[----:B------:R-:W-:-:S13]  /*403a0*/  R2UR UR8, R8 ;  /* 0x00000000080872ca */ /* 0x000fda00000e0000 */
[----:B------:R-:W-:Y:S03]  /*403b0*/  HGMMA.64x96x16.F32 R24, gdesc[UR8], R24, gsb0 ;  /* 0x01600000081879f0 */ /* 0x000fe60008000818 */
[----:B------:R-:W-:Y:S02]  /*403c0*/  WARPGROUP.DEPBAR.LE gsb0, 0x0 ;  /* 0x00008000000079c5 */ /* 0x000fe40000010000 */
[----:B------:R0:W-:Y:S04]  /*403d0*/  ST.E desc[UR6][R6.64], R211 ;  /* 0x000000d306007985 */ /* 0x0001e8000c101906 */
[----:B------:R-:W2:Y:S04]  /*403e0*/  LDL.64 R2, [UR4+0x38] ;  /* 0x00003804ff027983 */ /* 0x000ea80008100a00 */
[----:B--2---:R-:W2:Y:S04]  /*403f0*/  LD.E R10, desc[UR6][R2.64] ;  /* 0x00000006020a7980 */ /* 0x004ea8000c101900 */
[----:B------:R-:W3:Y:S01]  /*40400*/  LDL.64 R2, [UR4+0x30] ;  /* 0x00003004ff027983 */ /* 0x000ee20008100a00 */
[----:B------:R-:W-:Y:S01]  /*40410*/  BSSY B0, `(.L_x_4475) ;  /* 0x0000008000007945 */ /* 0x000fe20003800000 */
[----:B--2---:R-:W-:-:S04]  /*40420*/  LEA.HI R8, R10, R10, RZ, 0x1 ;  /* 0x0000000a0a087211 */ /* 0x004fc800078f08ff */
[----:B------:R-:W-:-:S05]  /*40430*/  LOP3.LUT R9, R8, 0xfffffffe, RZ, 0xc0, !PT ;  /* 0xfffffffe08097812 */ /* 0x000fca00078ec0ff */
[----:B------:R-:W-:Y:S01]  /*40440*/  IMAD.IADD R9, R10, 0x1, -R9 ;  /* 0x000000010a097824 */ /* 0x000fe200078e0a09 */
[----:B---3--:R-:W-:-:S04]  /*40450*/  MOV R8, R2 ;  /* 0x0000000200087202 */ /* 0x008fc80000000f00 */
[----:B------:R-:W-:-:S04]  /*40460*/  SHF.L.U32 R9, R9, 0x1f, RZ ;  /* 0x0000001f09097819 */ /* 0x000fc800000006ff */
[----:B------:R-:W1:Y:S02]  /*40470*/  SYNCS.PHASECHK.TRANS64.TRYWAIT P0, [R8+URZ+0x32410], R9 ;  /* 0x03241009080075a7 */ /* 0x000e64000800017f */
[----:B01----:R-:W-:Y:S05]  /*40480*/  @!P0 BRA `(.L_x_4476) ;  /* 0x000000ac00f08947 */ /* 0x003fea0003800000 */
.L_x_4502:
[----:B------:R-:W-:Y:S05]  /*40490*/  BSYNC B0 ;  /* 0x0000000000007941 */ /* 0x000fea0003800000 */
.L_x_4475:
[----:B------:R-:W0:Y:S04]  /*404a0*/  LDL.64 R2, [UR4+0x40] ;  /* 0x00004004ff027983 */ /* 0x000e280008100a00 */
[----:B------:R-:W2:Y:S04]  /*404b0*/  LDL.64 R6, [UR4] ;  /* 0x00000004ff067983 */ /* 0x000ea80008100a00 */
[----:B0-----:R-:W3:Y:S04]  /*404c0*/  LD.E R8, desc[UR6][R2.64] ;  /* 0x0000000602087980 */ /* 0x001ee8000c101900 */
[----:B--2---:R0:W5:Y:S04]  /*404d0*/  LD.E R10, desc[UR6][R6.64] ;  /* 0x00000006060a7980 */ /* 0x004168000c101900 */
[----:B------:R0:W5:Y:S01]  /*404e0*/  LD.E R11, desc[UR6][R6.64+0x4] ;  /* 0x00000406060b7980 */ /* 0x000162000c101900 */
[----:B------:R-:W-:Y:S01]  /*404f0*/  BSSY B0, `(.L_x_4477) ;  /* 0x0000005000007945 */ /* 0x000fe20003800000 */
[----:B---3--:R-:W-:-:S04]  /*40500*/  LOP3.LUT R8, R8, 0x1, RZ, 0xfc, !PT ;  /* 0x0000000108087812 */ /* 0x008fc800078efcff */
[----:B------:R-:W-:-:S13]  /*40510*/  ISETP.NE.AND P0, PT, R8, 0x3, PT ;  /* 0x000000030800780c */ /* 0x000fda0003f05270 */
[----:B0-----:R-:W-:Y:S05]  /*40520*/  @!P0 BRA `(.L_x_4478) ;  /* 0x0000000000048947 */ /* 0x001fea0003800000 */
[----:B------:R-:W-:Y:S01]  /*40530*/  BPT.TRAP 0x1 ;  /* 0x000000040000795c */ /* 0x000fe20000300000 */
.L_x_4478:
[----:B------:R-:W-:Y:S05]  /*40540*/  BSYNC B0 ;  /* 0x0000000000007941 */ /* 0x000fea0003800000 */
.L_x_4477:
        /* <DEDUP_REMOVED lines=13> */
.L_x_4480:
[----:B------:R-:W-:Y:S05]  /*40620*/  BSYNC B0 ;  /* 0x0000000000007941 */ /* 0x000fea0003800000 */
.L_x_4479:
        /* <DEDUP_REMOVED lines=8> */
.L_x_4482:
[----:B------:R-:W-:Y:S05]  /*406b0*/  BSYNC B0 ;  /* 0x0000000000007941 */ /* 0x000fea0003800000 */
.L_x_4481:
[----:B------:R-:W2:Y:S04]  /*406c0*/  LDL.64 R2, [UR4] ;  /* 0x00000004ff027983 */ /* 0x000ea80008100a00 */
[----:B------:R-:W3:Y:S04]  /*406d0*/  LDL.64 R10, [UR4+0x58] ;  /* 0x00005804ff0a7983 */ /* 0x000ee80008100a00 */
[----:B------:R-:W4:Y:S04]  /*406e0*/  LDL.64 R6, [UR4+0x48] ;  /* 0x00004804ff067983 */ /* 0x000f280008100a00 */
[----:B0----5:R-:W3:Y:S04]  /*406f0*/  LDL.64 R8, [UR4+0x50] ;  /* 0x00005004ff087983 */ /* 0x021ee80008100a00 */
[----:B--2---:R-:W2:Y:S04]  /*40700*/  LD.E R13, desc[UR6][R2.64] ;  /* 0x00000006020d7980 */ /* 0x004ea8000c101900 */
[----:B----4-:R-:W4:Y:S04]  /*40710*/  LD.E R12, desc[UR6][R6.64] ;  /* 0x00000006060c7980 */ /* 0x010f28000c101900 */
[----:B---3--:R-:W2:Y:S04]  /*40720*/  LD.E.64 R2, desc[UR6][R10.64] ;  /* 0x000000060a027980 */ /* 0x008ea8000c101b00 */
[----:B------:R-:W3:Y:S01]  /*40730*/  LD.E.64 R10, desc[UR6][R8.64] ;  /* 0x00000006080a7980 */ /* 0x000ee2000c101b00 */
[----:B------:R-:W-:Y:S05]  /*40740*/  WARPSYNC.ALL ;  /* 0x0000000000007948 */ /* 0x000fea0003800000 */
[----:B------:R-:W-:Y:S01]  /*40750*/  WARPGROUP.ARRIVE ;  /* 0x00000000000079c5 */ /* 0x000fe20000000000 */
[----:B----4-:R-:W-:Y:S01]  /*40760*/  ISETP.NE.U32.AND P0, PT, R12, RZ, PT ;  /* 0x000000ff0c00720c */ /* 0x010fe20003f05070 */
[----:B--2---:R-:W-:Y:S01]  /*40770*/  IMAD R2, R13, 0xc00, R2 ;  /* 0x00000c000d027824 */ /* 0x004fe200078e0202 */
[----:B------:R-:W-:-:S04]  /*40780*/  R2UR UR11, R3 ;  /* 0x00000000030b72ca */ /* 0x000fc800000e0000 */
[----:B------:R-:W-:Y:S02]  /*40790*/  R2UR UR10, R2 ;  /* 0x00000000020a72ca */ /* 0x000fe400000e0000 */
[----:B---3--:R-:W-:Y:S02]  /*407a0*/  R2UR UR8, R10 ;  /* 0x000000000a0872ca */ /* 0x008fe400000e0000 */
[----:B------:R-:W-:-:S03]  /*407b0*/  R2UR UR9, R11 ;  /* 0x000000000b0972ca */ /* 0x000fc600000e0000 */
[----:B------:R-:W-:-:S10]  /*407c0*/  VOTEU.ANY UP0, P0 ;  /* 0x00000000003f7886 */ /* 0x000fd40000000100 */
[----:B------:R-:W-:Y:S03]  /*407d0*/  HGMMA.64x96x16.F32 R24, gdesc[UR8], R24, UP0, gsb0 ;  /* 0x01600000081879f0 */ /* 0x000fe6000b800818 */
[----:B------:R-:W-:Y:S02]  /*407e0*/  WARPGROUP.DEPBAR.LE gsb0, 0x0 ;  /* 0x00008000000079c5 */ /* 0x000fe40000010000 */
[----:B------:R-:W-:Y:S04]  /*407f0*/  ST.E desc[UR6][R6.64], R211 ;  /* 0x000000d306007985 */ /* 0x000fe8000c101906 */
[----:B------:R-:W2:Y:S01]  /*40800*/  LD.E.64 R10, desc[UR6][R8.64] ;  /* 0x00000006080a7980 */ /* 0x000ea2000c101b00 */
[----:B------:R-:W-:-:S02]  /*40810*/  VIADD R12, R2, 0x2 ;  /* 0x00000002020c7836 */ /* 0x000fc40000000000 */
[----:B------:R-:W-:-:S03]  /*40820*/  IMAD.MOV.U32 R13, RZ, RZ, R3 ;  /* 0x000000ffff0d7224 */ /* 0x000fc600078e0003 */
[----:B------:R-:W-:Y:S02]  /*40830*/  R2UR UR10, R12 ;  /* 0x000000000c0a72ca */ /* 0x000fe400000e0000 */
[----:B------:R-:W-:Y:S01]  /*40840*/  R2UR UR11, R13 ;  /* 0x000000000d0b72ca */ /* 0x000fe200000e0000 */
[----:B------:R-:W-:Y:S01]  /*40850*/  WARPGROUP.ARRIVE ;  /* 0x00000000000079c5 */ /* 0x000fe20000000000 */
[----:B--2---:R-:W-:Y:S01]  /*40860*/  VIADD R10, R10, 0x2 ;  /* 0x000000020a0a7836 */ /* 0x004fe20000000000 */
[----:B------:R-:W-:-:S04]  /*40870*/  R2UR UR9, R11 ;  /* 0x000000000b0972ca */ /* 0x000fc800000e0000 */
[----:B------:R-:W-:-:S13]  /*40880*/  R2UR UR8, R10 ;  /* 0x000000000a0872ca */ /* 0x000fda00000e0000 */
[----:B------:R-:W-:Y:S03]  /*40890*/  HGMMA.64x96x16.F32 R24, gdesc[UR8], R24, gsb0 ;  /* 0x01600000081879f0 */ /* 0x000fe60008000818 */
        /* <DEDUP_REMOVED lines=160> */
[----:B------:R-:W-:-:S04]  /*412a0*/  R2UR UR11, R3 ;  /* 0x00000000030b72ca */ /* 0x000fc800000e0000 */
[----:B------:R-:W-:Y:S01]  /*412b0*/  R2UR UR10, R2 ;  /* 0x00000000020a72ca */ /* 0x000fe200000e0000 */
[----:B------:R-:W-:Y:S01]  /*412c0*/  WARPGROUP.ARRIVE ;  /* 0x00000000000079c5 */ /* 0x000fe20000000000 */
[----:B--2---:R-:W-:Y:S01]  /*412d0*/  VIADD R8, R8, 0xc06 ;  /* 0x00000c0608087836 */ /* 0x004fe20000000000 */
[----:B------:R-:W-:-:S04]  /*412e0*/  R2UR UR9, R9 ;  /* 0x00000000090972ca */ /* 0x000fc800000e0000 */
[----:B------:R-:W-:-:S13]  /*412f0*/  R2UR UR8, R8 ;  /* 0x00000000080872ca */ /* 0x000fda00000e0000 */
[----:B------:R-:W-:Y:S03]  /*41300*/  HGMMA.64x96x16.F32 R24, gdesc[UR8], R24, gsb0 ;  /* 0x01600000081879f0 */ /* 0x000fe60008000818 */
[----:B------:R-:W-:Y:S02]  /*41310*/  WARPGROUP.DEPBAR.LE gsb0, 0x0 ;  /* 0x00008000000079c5 */ /* 0x000fe40000010000 */
[----:B------:R0:W-:Y:S04]  /*41320*/  ST.E desc[UR6][R6.64], R211 ;  /* 0x000000d306007985 */ /* 0x0001e8000c101906 */
[----:B------:R-:W2:Y:S04]  /*41330*/  LDL.64 R2, [UR4+0x18] ;  /* 0x00001804ff027983 */ /* 0x000ea80008100a00 */
[----:B0-----:R-:W3:Y:S01]  /*41340*/  LDL.64 R6, [UR4] ;  /* 0x00000004ff067983 */ /* 0x001ee20008100a00 */
[----:B------:R-:W0:Y:S02]  /*41350*/  S2R R74, SR_TID.X ;  /* 0x00000000004a7919 */ /* 0x000e240000002100 */
[----:B0-----:R-:W-:-:S04]  /*41360*/  SHF.R.U32.HI R8, RZ, 0x7, R74 ;  /* 0x00000007ff087819 */ /* 0x001fc8000001164a */
[----:B------:R-:W-:-:S05]  /*41370*/  IADD3 R8, -R8, 0xb, RZ ;  /* 0x0000000b08087810 */ /* 0x000fca0007ffe1ff */
[----:B------:R0:W-:Y:S06]  /*41380*/  BAR.ARV R8, 0x100 ;  /* 0x000400080000751d */ /* 0x0001ec0000002000 */
[----:B--2---:R-:W2:Y:S04]  /*41390*/  LD.E R10, desc[UR6][R2.64] ;  /* 0x00000006020a7980 */ /* 0x004ea8000c101900 */
[----:B---3--:R0:W5:Y:S01]  /*413a0*/  LD.E R9, desc[UR6][R6.64] ;  /* 0x0000000606097980 */ /* 0x008162000c101900 */
[----:B------:R-:W-:Y:S01]  /*413b0*/  BSSY B0, `(.L_x_4484) ;  /* 0x0000005000007945 */ /* 0x000fe20003800000 */
[----:B--2---:R-:W-:-:S04]  /*413c0*/  LOP3.LUT R10, R10, 0x1, RZ, 0xfc, !PT ;  /* 0x000000010a0a7812 */ /* 0x004fc800078efcff */
[----:B------:R-:W-:-:S13]  /*413d0*/  ISETP.NE.AND P0, PT, R10, 0x3, PT ;  /* 0x000000030a00780c */ /* 0x000fda0003f05270 */
[----:B0-----:R-:W-:Y:S05]  /*413e0*/  @!P0 BRA `(.L_x_4485) ;  /* 0x0000000000048947 */ /* 0x001fea0003800000 */
[----:B------:R-:W-:Y:S01]  /*413f0*/  BPT.TRAP 0x1 ;  /* 0x000000040000795c */ /* 0x000fe20000300000 */
.L_x_4485:
[----:B------:R-:W-:Y:S05]  /*41400*/  BSYNC B0 ;  /* 0x0000000000007941 */ /* 0x000fea0003800000 */
.L_x_4484:
[----:B------:R-:W2:Y:S04]  /*41410*/  LD.E.64 R6, desc[UR6][R2.64+0x20] ;  /* 0x0000200602067980 */ /* 0x000ea8000c101b00 */
[----:B------:R-:W3:Y:S01]  /*41420*/  LD.E R8, desc[UR6][R2.64+0xc] ;  /* 0x00000c0602087980 */ /* 0x000ee2000c101900 */
[----:B--2---:R-:W-:-:S05]  /*41430*/  MOV R6, R6 ;  /* 0x0000000600067202 */ /* 0x004fca0000000f00 */
[----:B-----5:R-:W-:-:S05]  /*41440*/  IMAD R9, R9, 0x8, R6 ;  /* 0x0000000809097824 */ /* 0x020fca00078e0206 */
[----:B---3--:R-:W-:-:S04]  /*41450*/  PRMT R8, R8, 0x654, R9 ;  /* 0x0000065408087816 */ /* 0x008fc80000000009 */
[----:B------:R0:W-:Y:S01]  /*41460*/  SYNCS.ARRIVE.TRANS64.RED.A1T0 RZ, [R8+URZ], RZ ;  /* 0x000000ff08ff79a7 */ /* 0x0001e2000810043f */
[----:B------:R-:W2:Y:S04]  /*41470*/  LD.E R6, desc[UR6][R4.64+0x24] ;  /* 0x0000240604067980 */ /* 0x000ea8000c101900 */
[----:B------:R-:W0:Y:S04]  /*41480*/  LD.E R7, desc[UR6][R4.64] ;  /* 0x0000000604077980 */ /* 0x000e28000c101900 */
[----:B------:R-:W3:Y:S04]  /*41490*/  LD.E R72, desc[UR6][R72.64] ;  /* 0x0000000648487980 */ /* 0x000ee8000c101900 */
[----:B------:R-:W4:Y:S04]  /*414a0*/  LD.E R3, desc[UR6][R4.64+0x8] ;  /* 0x0000080604037980 */ /* 0x000f28000c101900 */
[----:B------:R-:W4:Y:S04]  /*414b0*/  LD.E R2, desc[UR6][R4.64+0x4] ;  /* 0x0000040604027980 */ /* 0x000f28000c101900 */
[----:B------:R-:W4:Y:S04]  /*414c0*/  LD.E R75, desc[UR6][R4.64+0xc] ;  /* 0x00000c06044b7980 */ /* 0x000f28000c101900 */
[----:B------:R-:W4:Y:S04]  /*414d0*/  LD.E R21, desc[UR6][R4.64+0x10] ;  /* 0x0000100604157980 */ /* 0x000f28000c101900 */
[----:B------:R-:W4:Y:S01]  /*414e0*/  LD.E R77, desc[UR6][R4.64+0x14] ;  /* 0x00001406044d7980 */ /* 0x000f22000c101900 */
[----:B--2---:R-:W-:-:S03]  /*414f0*/  ISETP.NE.AND P0, PT, R6, 0x1, PT ;  /* 0x000000010600780c */ /* 0x004fc60003f05270 */
[----:B------:R-:W2:Y:S10]  /*41500*/  LD.E R6, desc[UR6][R4.64+0x18] ;  /* 0x0000180604067980 */ /* 0x000eb4000c101900 */
[----:B------:R-:W2:Y:S04]  /*41510*/  @P0 LD.E R20, desc[UR6][R4.64+0x28] ;  /* 0x0000280604140980 */ /* 0x000ea8000c101900 */
[----:B------:R-:W2:Y:S01]  /*41520*/  @P0 LD.E R17, desc[UR6][R4.64+0x2c] ;  /* 0x00002c0604110980 */ /* 0x000ea2000c101900 */
[----:B0-----:R-:W-:-:S04]  /*41530*/  SHF.R.S32.HI R8, RZ, 0x1f, R7 ;  /* 0x0000001fff087819 */ /* 0x001fc80000011407 */
        /* <DEDUP_REMOVED lines=27> */
[----:B------:R-:W-:-:S04]  /*416f0*/  IMAD R8, R0, -0x60, RZ ;  /* 0xffffffa000087824 */ /* 0x000fc800078e02ff */
[----:B------:R-:W-:Y:S02]  /*41700*/  IMAD.IADD R9, R10, 0x1, -R9 ;  /* 0x000000010a097824 */ /* 0x000fe400078e0a09 */
[----:B------:R-:W-:-:S04]  /*41710*/  VIADD R8, R8, 0x1 ;  /* 0x0000000108087836 */ /* 0x000fc80000000000 */
[----:B------:R-:W-:Y:S01]  /*41720*/  IMAD R11, R9, -0x2, R8 ;  /* 0xfffffffe090b7824 */ /* 0x000fe200078e0208 */
[----:B----4-:R-:W-:Y:S01]  /*41730*/  LOP3.LUT R75, RZ, R75, RZ, 0x33, !PT ;  /* 0x0000004bff4b7212 */ /* 0x010fe200078e33ff */
[----:B------:R-:W-:-:S03]  /*41740*/  IMAD R8, R0, -0x60, R3 ;  /* 0xffffffa000087824 */ /* 0x000fc600078e0203 */
[----:B------:R-:W-:Y:S01]  /*41750*/  IADD3 R10, -R2, R11, R3 ;  /* 0x0000000b020a7210 */ /* 0x000fe20007ffe103 */
[----:B------:R-:W-:Y:S01]  /*41760*/  IMAD R9, R9, -0x2, R8 ;  /* 0xfffffffe09097824 */ /* 0x000fe200078e0208 */
[----:B------:R-:W-:Y:S03]  /*41770*/  BSSY B0, `(.L_x_4486) ;  /* 0x0000025000007945 */ /* 0x000fe60003800000 */
[C---:B------:R-:W-:Y:S02]  /*41780*/  IMAD.IADD R8, R10.reuse, 0x1, R21 ;  /* 0x000000010a087824 */ /* 0x040fe400078e0215 */
[----:B------:R-:W-:Y:S02]  /*41790*/  IMAD.IADD R10, R10, 0x1, R75 ;  /* 0x000000010a0a7824 */ /* 0x000fe400078e024b */
[----:B------:R-:W-:Y:S02]  /*417a0*/  IMAD R77, R0, -0x60, R77 ;  /* 0xffffffa0004d7824 */ /* 0x000fe400078e024d */
[----:B------:R-:W-:-:S02]  /*417b0*/  VIADD R11, R11, 0xffffffff ;  /* 0xffffffff0b0b7836 */ /* 0x000fc40000000000 */
[----:B--2---:R-:W-:-:S05]  /*417c0*/  @P0 IMAD.HI.U32 R20, R7, R20, RZ ;  /* 0x0000001407140227 */ /* 0x004fca00078e00ff */
[----:B------:R-:W-:-:S05]  /*417d0*/  @P0 SHF.R.U32.HI R7, RZ, R17, R20 ;  /* 0x00000011ff070219 */ /* 0x000fca0000011614 */
[----:B------:R-:W0:Y:S01]  /*417e0*/  SHFL.IDX PT, R15, R7, RZ, 0x1c1f ;  /* 0x001c1fff070f7589 */ /* 0x000e2200000e0000 */
[----:B------:R-:W-:Y:S02]  /*417f0*/  ISETP.GE.AND P1, PT, R6, 0x1, PT ;  /* 0x000000010600780c */ /* 0x000fe40003f26270 */
[----:B0-----:R-:W-:Y:S01]  /*41800*/  VIADDMNMX R13, R15, R8, R9, PT ;  /* 0x000000080f0d7246 */ /* 0x001fe20003800109 */
[----:B------:R-:W-:-:S10]  /*41810*/  IMAD.IADD R12, R10, 0x1, R15 ;  /* 0x000000010a0c7824 */ /* 0x000fd400078e020f */
        /* <DEDUP_REMOVED lines=9> */
[----:B------:R-:W2:Y:S04]  /*418b0*/  LD.E R15, desc[UR6][R4.64+0x1c] ;  /* 0x00001c06040f7980 */ /* 0x000ea8000c101900 */
[----:B------:R-:W3:Y:S01]  /*418c0*/  LD.E R17, desc[UR6][R4.64+0x20] ;  /* 0x0000200604117980 */ /* 0x000ee2000c101900 */
[----:B--2---:R-:W-:-:S05]  /*418d0*/  IMAD.HI.U32 R0, R0, R15, RZ ;  /* 0x0000000f00007227 */ /* 0x004fca00078e00ff */
[----:B---3--:R-:W-:-:S07]  /*418e0*/  SHF.R.U32.HI R0, RZ, R17, R0 ;  /* 0x00000011ff007219 */ /* 0x008fce0000011600 */
.L_x_4491:
[----:B------:R-:W-:Y:S05]  /*418f0*/  BSYNC B2 ;  /* 0x0000000000027941 */ /* 0x000fea0003800000 */
.L_x_4490:
[----:B------:R-:W-:Y:S01]  /*41900*/  LOP3.LUT R0, RZ, R0, RZ, 0x33, !PT ;  /* 0x00000000ff007212 */ /* 0x000fe200078e33ff */
[----:B------:R-:W-:Y:S06]  /*41910*/  BRA `(.L_x_4492) ;  /* 0x0000000000187947 */ /* 0x000fec0003800000 */
.L_x_4489:
[----:B------:R-:W-:-:S13]  /*41920*/  ISETP.NE.AND P0, PT, R6, 0x1, PT ;  /* 0x000000010600780c */ /* 0x000fda0003f05270 */
[----:B------:R-:W-:Y:S05]  /*41930*/  @!P0 BRA `(.L_x_4492) ;  /* 0x0000000000108947 */ /* 0x000fea0003800000 */
[----:B------:R-:W2:Y:S04]  /*41940*/  LD.E R15, desc[UR6][R4.64+0x1c] ;  /* 0x00001c06040f7980 */ /* 0x000ea8000c101900 */
[----:B------:R-:W3:Y:S01]  /*41950*/  LD.E R17, desc[UR6][R4.64+0x20] ;  /* 0x0000200604117980 */ /* 0x000ee2000c101900 */
[----:B--2---:R-:W-:-:S05]  /*41960*/  IMAD.HI.U32 R0, R0, R15, RZ ;  /* 0x0000000f00007227 */ /* 0x004fca00078e00ff */
[----:B---3--:R-:W-:-:S07]  /*41970*/  SHF.R.U32.HI R0, RZ, R17, R0 ;  /* 0x00000011ff007219 */ /* 0x008fce0000011600 */
.L_x_4492:
[----:B------:R-:W-:Y:S05]  /*41980*/  BSYNC B1 ;  /* 0x0000000000017941 */ /* 0x000fea0003800000 */
.L_x_4488:
[----:B------:R-:W-:-:S05]  /*41990*/  IMAD R15, R6, R0, R11 ;  /* 0x00000000060f7224 */ /* 0x000fca00078e020b */
[----:B------:R-:W-:Y:S02]  /*419a0*/  VIMNMX R12, R12, R15, !PT ;  /* 0x0000000f0c0c7248 */ /* 0x000fe40007fe0100 */
[----:B------:R-:W-:-:S07]  /*419b0*/  VIADDMNMX R13, R15, R6, R13, PT ;  /* 0x000000060f0d7246 */ /* 0x000fce000380010d */
.L_x_4487:
[----:B------:R-:W-:Y:S05]  /*419c0*/  BSYNC B0 ;  /* 0x0000000000007941 */ /* 0x000fea0003800000 */
.L_x_4486:
[C---:B------:R-:W-:Y:S01]  /*419d0*/  ISETP.GE.AND P0, PT, R77.reuse, 0x2, PT ;  /* 0x000000024d00780c */ /* 0x040fe20003f06270 */
[----:B------:R-:W0:Y:S01]  /*419e0*/  SHFL.IDX PT, R7, R7, 0x1, 0x1c1f ;  /* 0x003c1f0007077f89 */ /* 0x000e2200000e0000 */
[C---:B------:R-:W-:Y:S01]  /*419f0*/  ISETP.GE.AND P4, PT, R77.reuse, 0xa, PT ;  /* 0x0000000a4d00780c */ /* 0x040fe20003f86270 */
[----:B------:R-:W-:Y:S01]  /*41a00*/  BSSY B0, `(.L_x_4493) ;  /* 0x000008e000007945 */ /* 0x000fe20003800000 */
        /* <DEDUP_REMOVED lines=10> */
[C---:B------:R-:W-:Y:S01]  /*41ab0*/  ISETP.LT.OR P3, PT, R13.reuse, 0x9, P3 ;  /* 0x000000090d00780c */ /* 0x040fe20001f61670 */
[----:B0-----:R-:W-:Y:S01]  /*41ac0*/  IMAD.IADD R10, R10, 0x1, R7 ;  /* 0x000000010a0a7824 */ /* 0x001fe200078e0207 */
        /* <DEDUP_REMOVED lines=73> */
[----:B------:R-:W-:Y:S02]  /*41f60*/  P2R R80, PR, RZ, 0x10 ;  /* 0x00000010ff507803 */ /* 0x000fe40000000000 */
[----:B------:R-:W-:Y:S02]  /*41f70*/  FSEL R60, R60, -INF , !P2 ;  /* 0xff8000003c3c7808 */ /* 0x000fe40005000000 */
[----:B------:R-:W-:Y:S02]  /*41f80*/  ISETP.GE.AND P2, PT, R77, 0x4a, PT ;  /* 0x0000004a4d00780c */ /* 0x000fe40003f46270 */
[----:B------:R-:W-:-:S02]  /*41f90*/  VIADDMNMX R9, R7, R8, R9, PT ;  /* 0x0000000807097246 */ /* 0x000fc40003800109 */
        /* <DEDUP_REMOVED lines=39> */
.L_x_4498:
[----:B------:R-:W-:Y:S05]  /*42210*/  BSYNC B2 ;  /* 0x0000000000027941 */ /* 0x000fea0003800000 */
.L_x_4497:
[----:B------:R-:W-:Y:S01]  /*42220*/  LOP3.LUT R2, RZ, R2, RZ, 0x33, !PT ;  /* 0x00000002ff027212 */ /* 0x000fe200078e33ff */
[----:B------:R-:W-:Y:S06]  /*42230*/  BRA `(.L_x_4499) ;  /* 0x0000000000187947 */ /* 0x000fec0003800000 */
.L_x_4496:
[----:B------:R-:W-:-:S13]  /*42240*/  ISETP.NE.AND P6, PT, R6, 0x1, PT ;  /* 0x000000010600780c */ /* 0x000fda0003fc5270 */
[----:B------:R-:W-:Y:S05]  /*42250*/  @!P6 BRA `(.L_x_4499) ;  /* 0x000000000010e947 */ /* 0x000fea0003800000 */
[----:B------:R-:W2:Y:S04]  /*42260*/  LD.E R3, desc[UR6][R4.64+0x1c] ;  /* 0x00001c0604037980 */ /* 0x000ea8000c101900 */
[----:B------:R-:W3:Y:S01]  /*42270*/  LD.E R7, desc[UR6][R4.64+0x20] ;  /* 0x0000200604077980 */ /* 0x000ee2000c101900 */
[----:B--2---:R-:W-:-:S05]  /*42280*/  IMAD.HI.U32 R2, R2, R3, RZ ;  /* 0x0000000302027227 */ /* 0x004fca00078e00ff */
[----:B---3--:R-:W-:-:S07]  /*42290*/  SHF.R.U32.HI R2, RZ, R7, R2 ;  /* 0x00000007ff027219 */ /* 0x008fce0000011602 */
.L_x_4499:
[----:B------:R-:W-:Y:S05]  /*422a0*/  BSYNC B1 ;  /* 0x0000000000017941 */ /* 0x000fea0003800000 */
.L_x_4495:
[----:B------:R-:W-:-:S05]  /*422b0*/  IMAD R11, R6, R2, R11 ;  /* 0x00000002060b7224 */ /* 0x000fca00078e020b */
[----:B------:R-:W-:Y:S02]  /*422c0*/  VIADDMNMX R9, R11, R6, R9, PT ;  /* 0x000000060b097246 */ /* 0x000fe40003800109 */
[----:B------:R-:W-:-:S07]  /*422d0*/  VIMNMX R10, R10, R11, !PT ;  /* 0x0000000b0a0a7248 */ /* 0x000fce0007fe0100 */
.L_x_4494:
[----:B------:R-:W-:Y:S05]  /*422e0*/  BSYNC B0 ;  /* 0x0000000000007941 */ /* 0x000fea0003800000 */
.L_x_4493:
[----:B------:R-:W2:Y:S01]  /*422f0*/  LDL.64 R2, [UR4+0x70] ;  /* 0x00007004ff027983 */ /* 0x000ea20008100a00 */
[C---:B------:R-:W-:Y:S02]  /*42300*/  ISETP.GT.AND P0, PT, R10.reuse, 0x1, !P0 ;  /* 0x000000010a00780c */ /* 0x040fe40004704270 */
        /* <DEDUP_REMOVED lines=9> */
[----:B------:R-:W-:Y:S02]  /*423a0*/  ISETP.NE.AND P6, PT, R81, RZ, PT ;  /* 0x000000ff5100720c */ /* 0x000fe40003fc5270 */
[----:B------:R-:W-:-:S02]  /*423b0*/  FSEL R6, R31, -INF , !P0 ;  /* 0xff8000001f067808 */ /* 0x000fc40004000000 */
        /* <DEDUP_REMOVED lines=56> */
[C---:B------:R-:W-:Y:S02]  /*42740*/  ISETP.GT.AND P0, PT, R10.reuse, RZ, !P6 ;  /* 0x000000ff0a00720c */ /* 0x040fe40007704270 */
[C---:B------:R-:W-:Y:S02]  /*42750*/  ISETP.GT.AND P2, PT, R10.reuse, 0x49, !P2 ;  /* 0x000000490a00780c */ /* 0x040fe40005744270 */
[----:B------:R-:W-:Y:S02]  /*42760*/  ISETP.LT.OR P0, PT, R9, 0x1, P0 ;  /* 0x000000010900780c */ /* 0x000fe40000701670 */
[----:B------:R-:W-:Y:S02]  /*42770*/  ISETP.GT.AND P3, PT, R10, 0x50, !P3 ;  /* 0x000000500a00780c */ /* 0x000fe40005f64270 */
[----:B------:R-:W-:-:S02]  /*42780*/  FSEL R8, R26, -INF , !P0 ;  /* 0xff8000001a087808 */ /* 0x000fc40004000000 */
        /* <DEDUP_REMOVED lines=23> */
[----:B------:R-:W-:Y:S02]  /*42900*/  ISETP.LT.OR P3, PT, R9, 0x51, P3 ;  /* 0x000000510900780c */ /* 0x000fe40001f61670 */
[----:B------:R-:W-:Y:S02]  /*42910*/  FSEL R63, R63, -INF , !P2 ;  /* 0xff8000003f3f7808 */ /* 0x000fe40005000000 */
[----:B------:R-:W-:Y:S02]  /*42920*/  FMNMX.FTZ R12, R62, R11, !PT ;  /* 0x0000000b3e0c7209 */ /* 0x000fe40007810000 */
[----:B------:R-:W-:-:S02]  /*42930*/  ISETP.GT.AND P5, PT, R10, 0x58, !P5 ;  /* 0x000000580a00780c */ /* 0x000fc40006fa4270 */
[----:B------:R-:W-:Y:S02]  /*42940*/  ISETP.LT.OR P4, PT, R9, 0x52, P4 ;  /* 0x000000520900780c */ /* 0x000fe40002781670 */
[----:B------:R-:W-:Y:S02]  /*42950*/  FSEL R66, R66, -INF , !P3 ;  /* 0xff80000042427808 */ /* 0x000fe40005800000 */
[----:B------:R-:W-:Y:S02]  /*42960*/  FMNMX.FTZ R11, R63, R12, !PT ;  /* 0x0000000c3f0b7209 */ /* 0x000fe40007810000 */
[----:B------:R-:W-:Y:S02]  /*42970*/  ISETP.GT.AND P0, PT, R10, 0x59, !P6 ;  /* 0x000000590a00780c */ /* 0x000fe40007704270 */
[----:B------:R-:W-:Y:S02]  /*42980*/  ISETP.LT.OR P5, PT, R9, 0x59, P5 ;  /* 0x000000590900780c */ /* 0x000fe40002fa1670 */
[----:B------:R-:W-:-:S02]  /*42990*/  FSEL R67, R67, -INF , !P4 ;  /* 0xff80000043437808 */ /* 0x000fc40006000000 */
[----:B------:R-:W-:Y:S02]  /*429a0*/  FMNMX.FTZ R10, R66, R11, !PT ;  /* 0x0000000b420a7209 */ /* 0x000fe40007810000 */
[----:B------:R-:W-:Y:S02]  /*429b0*/  ISETP.LT.OR P0, PT, R9, 0x5a, P0 ;  /* 0x0000005a0900780c */ /* 0x000fe40000701670 */
[----:B------:R-:W-:Y:S02]  /*429c0*/  FSEL R70, R70, -INF , !P5 ;  /* 0xff80000046467808 */ /* 0x000fe40006800000 */
[----:B------:R-:W-:Y:S02]  /*429d0*/  FMNMX.FTZ R9, R67, R10, !PT ;  /* 0x0000000a43097209 */ /* 0x000fe40007810000 */
[----:B------:R-:W-:Y:S02]  /*429e0*/  FSEL R71, R71, -INF , !P0 ;  /* 0xff80000047477808 */ /* 0x000fe40004000000 */
[----:B------:R-:W-:-:S04]  /*429f0*/  FMNMX.FTZ R10, R70, R9, !PT ;  /* 0x00000009460a7209 */ /* 0x000fc80007810000 */
[----:B------:R-:W-:-:S05]  /*42a00*/  FMNMX.FTZ R11, R71, R10, !PT ;  /* 0x0000000a470b7209 */ /* 0x000fca0007810000 */
[----:B--2---:R-:W-:Y:S04]  /*42a10*/  ST.E desc[UR6][R2.64+0x4], R11 ;  /* 0x0000040b02007985 */ /* 0x004fe8000c101906 */
[----:B------:R-:W2:Y:S01]  /*42a20*/  LD.E R12, desc[UR6][R2.64+0x4] ;  /* 0x00000406020c7980 */ /* 0x000ea2000c101900 */
        /* <DEDUP_REMOVED lines=24> */
[----:B0-----:R-:W-:Y:S02]  /*42bb0*/  FMNMX.FTZ R10, R9, R10, !PT ;  /* 0x0000000a090a7209 */ /* 0x001fe40007810000 */
[----:B------:R-:W-:Y:S04]  /*42bc0*/  ST.E desc[UR6][R2.64], R9 ;  /* 0x0000000902007985 */ /* 0x000fe8000c101906 */
[----:B--2---:R-:W0:Y:S02]  /*42bd0*/  SHFL.BFLY PT, R11, R12, 0x2, 0x1f ;  /* 0x0c401f000c0b7f89 */ /* 0x004e2400000e0000 */
[----:B0-----:R-:W-:-:S02]  /*42be0*/  FMNMX.FTZ R13, R12, R11, !PT ;  /* 0x0000000b0c0d7209 */ /* 0x001fc40007810000 */
[----:B------:R-:W0:Y:S04]  /*42bf0*/  SHFL.BFLY PT, R11, R10, 0x1, 0x1f ;  /* 0x0c201f000a0b7f89 */ /* 0x000e2800000e0000 */
[----:B------:R-:W1:Y:S01]  /*42c00*/  SHFL.BFLY PT, R14, R13, 0x1, 0x1f ;  /* 0x0c201f000d0e7f89 */ /* 0x000e6200000e0000 */
[----:B0-----:R-:W-:Y:S02]  /*42c10*/  FMNMX.FTZ R11, R10, R11, !PT ;  /* 0x0000000b0a0b7209 */ /* 0x001fe40007810000 */
[----:B-1----:R-:W-:-:S03]  /*42c20*/  FMNMX.FTZ R15, R13, R14, !PT ;  /* 0x0000000e0d0f7209 */ /* 0x002fc60007810000 */
[----:B------:R-:W-:Y:S04]  /*42c30*/  ST.E desc[UR6][R2.64], R11 ;  /* 0x0000000b02007985 */ /* 0x000fe8000c101906 */
[----:B------:R0:W-:Y:S04]  /*42c40*/  ST.E desc[UR6][R2.64+0x4], R15 ;  /* 0x0000040f02007985 */ /* 0x0001e8000c101906 */
[----:B0-----:R-:W2:Y:S04]  /*42c50*/  LDL.64 R2, [UR4+0x70] ;  /* 0x00007004ff027983 */ /* 0x001ea80008100a00 */
[----:B--2---:R-:W2:Y:S04]  /*42c60*/  LD.E R73, desc[UR6][R2.64+0x20] ;  /* 0x0000200602497980 */ /* 0x004ea8000c101900 */
[----:B------:R-:W2:Y:S04]  /*42c70*/  LD.E R12, desc[UR6][R2.64] ;  /* 0x00000006020c7980 */ /* 0x000ea8000c101900 */
[----:B------:R-:W3:Y:S01]  /*42c80*/  LD.E R14, desc[UR6][R2.64+0x4] ;  /* 0x00000406020e7980 */ /* 0x000ee2000c101900 */
[C---:B--2---:R-:W-:Y:S01]  /*42c90*/  FMUL.FTZ R10, R12.reuse, R73 ;  /* 0x000000490c0a7220 */ /* 0x044fe20000410000 */
[----:B------:R-:W-:-:S04]  /*42ca0*/  FSETP.NEU.FTZ.AND P0, PT, R12, -INF , PT ;  /* 0xff8000000c00780b */ /* 0x000fc80003f1d000 */
[----:B------:R-:W-:Y:S02]  /*42cb0*/  FSEL R10, R10, RZ, P0 ;  /* 0x000000ff0a0a7208 */ /* 0x000fe40000000000 */
[----:B---3--:R-:W-:-:S03]  /*42cc0*/  FSETP.NEU.FTZ.AND P0, PT, R14, -INF , PT ;  /* 0xff8000000e00780b */ /* 0x008fc60003f1d000 */
[-CC-:B------:R-:W-:Y:S01]  /*42cd0*/  FFMA.FTZ R31, R36, R73.reuse, -R10.reuse ;  /* 0x00000049241f7223 */ /* 0x180fe2000001080a */
[----:B------:R-:W-:Y:S01]  /*42ce0*/  FMUL.FTZ R36, R73, R14 ;  /* 0x0000000e49247220 */ /* 0x000fe20000410000 */
[----:B------:R-:W-:-:S04]  /*42cf0*/  FFMA.FTZ R34, R24, R73, -R10 ;  /* 0x0000004918227223 */ /* 0x000fc8000001080a */
[----:B------:R-:W-:Y:S01]  /*42d00*/  FSEL R36, R36, RZ, P0 ;  /* 0x000000ff24247208 */ /* 0x000fe20000000000 */
[-CC-:B------:R-:W-:Y:S01]  /*42d10*/  FFMA.FTZ R176, R25, R73.reuse, -R10.reuse ;  /* 0x0000004919b07223 */ /* 0x180fe2000001080a */
[----:B------:R-:W-:-:S03]  /*42d20*/  FFMA.FTZ R33, R28, R73, -R10 ;  /* 0x000000491c217223 */ /* 0x000fc6000001080a */
[-CC-:B------:R-:W-:Y:S01]  /*42d30*/  FFMA.FTZ R20, R8, R73.reuse, -R36.reuse ;  /* 0x0000004908147223 */ /* 0x180fe20000010824 */
[-CC-:B------:R-:W-:Y:S01]  /*42d40*/  FFMA.FTZ R177, R7, R73.reuse, -R36.reuse ;  /* 0x0000004907b17223 */ /* 0x180fe20000010824 */
[-C--:B------:R-:W-:Y:S01]  /*42d50*/  FFMA.FTZ R17, R4, R73.reuse, -R36 ;  /* 0x0000004904117223 */ /* 0x080fe20000010824 */
[----:B------:R-:W-:Y:S01]  /*42d60*/  MUFU.EX2 R34, R34 ;  /* 0x0000002200227308 */ /* 0x000fe20000000800 */
[-C--:B------:R-:W-:Y:S01]  /*42d70*/  FFMA.FTZ R178, R29, R73.reuse, -R10 ;  /* 0x000000491db27223 */ /* 0x080fe2000001080a */
[----:B------:R-:W-:-:S06]  /*42d80*/  FFMA.FTZ R179, R6, R73, -R36 ;  /* 0x0000004906b37223 */ /* 0x000fcc0000010824 */
[----:B------:R-:W0:Y:S01]  /*42d90*/  MUFU.EX2 R176, R176 ;  /* 0x000000b000b07308 */ /* 0x000e220000000800 */
[-C--:B------:R-:W-:Y:S01]  /*42da0*/  FFMA.FTZ R32, R32, R73.reuse, -R10 ;  /* 0x0000004920207223 */ /* 0x080fe2000001080a */
[----:B------:R-:W-:-:S06]  /*42db0*/  FFMA.FTZ R16, R5, R73, -R36 ;  /* 0x0000004905107223 */ /* 0x000fcc0000010824 */
[----:B------:R-:W-:Y:S08]  /*42dc0*/  MUFU.EX2 R20, R20 ;  /* 0x0000001400147308 */ /* 0x000ff00000000800 */
[----:B------:R-:W1:Y:S01]  /*42dd0*/  MUFU.EX2 R177, R177 ;  /* 0x000000b100b17308 */ /* 0x000e620000000800 */
[----:B------:R-:W-:-:S07]  /*42de0*/  FFMA.FTZ R160, R0, R73, -R10 ;  /* 0x0000004900a07223 */ /* 0x000fce000001080a */
[----:B------:R-:W2:Y:S01]  /*42df0*/  MUFU.EX2 R33, R33 ;  /* 0x0000002100217308 */ /* 0x000ea20000000800 */
[----:B------:R-:W-:-:S07]  /*42e00*/  FFMA.FTZ R161, R35, R73, -R36 ;  /* 0x0000004923a17223 */ /* 0x000fce0000010824 */
[----:B------:R-:W3:Y:S01]  /*42e10*/  MUFU.EX2 R17, R17 ;  /* 0x0000001100117308 */ /* 0x000ee20000000800 */
[----:B------:R-:W-:-:S07]  /*42e20*/  FFMA.FTZ R15, R38, R73, -R36 ;  /* 0x00000049260f7223 */ /* 0x000fce0000010824 */
[----:B------:R-:W4:Y:S08]  /*42e30*/  MUFU.EX2 R178, R178 ;  /* 0x000000b200b27308 */ /* 0x000f300000000800 */
[----:B------:R-:W4:Y:S01]  /*42e40*/  MUFU.EX2 R179, R179 ;  /* 0x000000b300b37308 */ /* 0x000f220000000800 */
[----:B0-----:R-:W-:Y:S01]  /*42e50*/  FADD.FTZ R0, R34, R176 ;  /* 0x000000b022007221 */ /* 0x001fe20000010000 */
[----:B------:R-:W-:-:S06]  /*42e60*/  FFMA.FTZ R162, R37, R73, -R10 ;  /* 0x0000004925a27223 */ /* 0x000fcc000001080a */
[----:B------:R-:W0:Y:S01]  /*42e70*/  MUFU.EX2 R32, R32 ;  /* 0x0000002000207308 */ /* 0x000e220000000800 */
[----:B-1----:R-:W-:Y:S01]  /*42e80*/  FADD.FTZ R4, R20, R177 ;  /* 0x000000b114047221 */ /* 0x002fe20000010000 */
[----:B------:R-:W-:-:S06]  /*42e90*/  FFMA.FTZ R163, R39, R73, -R36 ;  /* 0x0000004927a37223 */ /* 0x000fcc0000010824 */
[----:B------:R-:W1:Y:S01]  /*42ea0*/  MUFU.EX2 R16, R16 ;  /* 0x0000001000107308 */ /* 0x000e620000000800 */
[----:B--2---:R-:W-:Y:S01]  /*42eb0*/  FADD.FTZ R5, R33, R0 ;  /* 0x0000000021057221 */ /* 0x004fe20000010000 */
[----:B------:R-:W-:-:S06]  /*42ec0*/  FFMA.FTZ R30, R40, R73, -R10 ;  /* 0x00000049281e7223 */ /* 0x000fcc000001080a */
[----:B------:R-:W2:Y:S01]  /*42ed0*/  MUFU.EX2 R160, R160 ;  /* 0x000000a000a07308 */ /* 0x000ea20000000800 */
        /* <DEDUP_REMOVED lines=49> */
[-CC-:B------:R-:W-:Y:S01]  /*431f0*/  FFMA.FTZ R25, R60, R73.reuse, -R10.reuse ;  /* 0x000000493c197223 */ /* 0x180fe2000001080a */
[----:B------:R-:W-:-:S05]  /*43200*/  FFMA.FTZ R186, R61, R73, -R10 ;  /* 0x000000493dba7223 */ /* 0x000fca000001080a */
[----:B------:R-:W0:Y:S01]  /*43210*/  MUFU.EX2 R181, R181 ;  /* 0x000000b500b57308 */ /* 0x000e220000000800 */
[-CC-:B------:R-:W-:Y:S01]  /*43220*/  FFMA.FTZ R24, R64, R73.reuse, -R10.reuse ;  /* 0x0000004940187223 */ /* 0x180fe2000001080a */
[-CC-:B------:R-:W-:Y:S01]  /*43230*/  FFMA.FTZ R188, R65, R73.reuse, -R10.reuse ;  /* 0x0000004941bc7223 */ /* 0x180fe2000001080a */
[-CC-:B------:R-:W-:Y:S01]  /*43240*/  FFMA.FTZ R21, R68, R73.reuse, -R10.reuse ;  /* 0x0000004944157223 */ /* 0x180fe2000001080a */
[----:B------:R-:W-:Y:S01]  /*43250*/  FFMA.FTZ R190, R69, R73, -R10 ;  /* 0x0000004945be7223 */ /* 0x000fe2000001080a */
[----:B-1----:R-:W-:-:S03]  /*43260*/  FADD.FTZ R0, R13, R0 ;  /* 0x000000000d007221 */ /* 0x002fc60000010000 */
[----:B------:R-:W1:Y:S01]  /*43270*/  MUFU.EX2 R27, R27 ;  /* 0x0000001b001b7308 */ /* 0x000e620000000800 */
[----:B------:R-:W-:Y:S01]  /*43280*/  FFMA.FTZ R10, R58, R73, -R36 ;  /* 0x000000493a0a7223 */ /* 0x000fe20000010824 */
[----:B--2---:R-:W-:Y:S01]  /*43290*/  FADD.FTZ R5, R170, R5 ;  /* 0x00000005aa057221 */ /* 0x004fe20000010000 */
[----:B---3--:R-:W-:-:S05]  /*432a0*/  FADD.FTZ R7, R171, R0 ;  /* 0x00000000ab077221 */ /* 0x008fca0000010000 */
[----:B------:R-:W2:Y:S01]  /*432b0*/  MUFU.EX2 R11, R11 ;  /* 0x0000000b000b7308 */ /* 0x000ea20000000800 */
[----:B------:R-:W-:Y:S01]  /*432c0*/  FFMA.FTZ R185, R59, R73, -R36 ;  /* 0x000000493bb97223 */ /* 0x000fe20000010824 */
[----:B----4-:R-:W-:-:S06]  /*432d0*/  FADD.FTZ R5, R28, R5 ;  /* 0x000000051c057221 */ /* 0x010fcc0000010000 */
[----:B------:R-:W3:Y:S01]  /*432e0*/  MUFU.EX2 R182, R182 ;  /* 0x000000b600b67308 */ /* 0x000ee20000000800 */
[----:B------:R-:W-:Y:S01]  /*432f0*/  FADD.FTZ R0, R12, R7 ;  /* 0x000000070c007221 */ /* 0x000fe20000010000 */
[----:B------:R-:W-:-:S06]  /*43300*/  FFMA.FTZ R9, R62, R73, -R36 ;  /* 0x000000493e097223 */ /* 0x000fcc0000010824 */
        /* <DEDUP_REMOVED lines=35> */
[----:B--2---:R-:W-:-:S06]  /*43540*/  FADD.FTZ R4, R8, R7 ;  /* 0x0000000708047221 */ /* 0x004fcc0000010000 */
[----:B------:R-:W1:Y:S08]  /*43550*/  MUFU.EX2 R190, R190 ;  /* 0x000000be00be7308 */ /* 0x000e700000000800 */
[----:B------:R-:W2:Y:S01]  /*43560*/  MUFU.EX2 R191, R191 ;  /* 0x000000bf00bf7308 */ /* 0x000ea20000000800 */
[----:B---3--:R-:W-:Y:S01]  /*43570*/  FADD.FTZ R6, R188, R5 ;  /* 0x00000005bc067221 */ /* 0x008fe20000010000 */
[----:B----4-:R-:W-:-:S03]  /*43580*/  FADD.FTZ R5, R189, R4 ;  /* 0x00000004bd057221 */ /* 0x010fc60000010000 */
[----:B0-----:R-:W-:Y:S01]  /*43590*/  FADD.FTZ R7, R21, R6 ;  /* 0x0000000615077221 */ /* 0x001fe20000010000 */
[----:B------:R-:W-:-:S03]  /*435a0*/  FADD.FTZ R4, R0, R5 ;  /* 0x0000000500047221 */ /* 0x000fc60000010000 */
[----:B-1----:R-:W-:Y:S01]  /*435b0*/  FADD.FTZ R35, R190, R7 ;  /* 0x00000007be237221 */ /* 0x002fe20000010000 */
[----:B--2---:R-:W-:-:S04]  /*435c0*/  FADD.FTZ R37, R191, R4 ;  /* 0x00000004bf257221 */ /* 0x004fc80000010000 */
[----:B------:R-:W-:Y:S04]  /*435d0*/  ST.E desc[UR6][R2.64+0x10], R35 ;  /* 0x0000102302007985 */ /* 0x000fe8000c101906 */
[----:B------:R0:W-:Y:S04]  /*435e0*/  ST.E desc[UR6][R2.64+0x14], R37 ;  /* 0x0000142502007985 */ /* 0x0001e8000c101906 */
[----:B------:R-:W2:Y:S04]  /*435f0*/  LDL.64 R4, [UR4] ;  /* 0x00000004ff047983 */ /* 0x000ea80008100a00 */
[----:B------:R-:W3:Y:S04]  /*43600*/  LDL.64 R6, [UR4+0x98] ;  /* 0x00009804ff067983 */ /* 0x000ee80008100a00 */
[----:B0-----:R-:W4:Y:S01]  /*43610*/  LDL.64 R2, [UR4+0x80] ;  /* 0x00008004ff027983 */ /* 0x001f220008100a00 */
[----:B------:R-:W-:-:S05]  /*43620*/  LEA.HI R74, R74, 0x8, RZ, 0x19 ;  /* 0x000000084a4a7811 */ /* 0x000fca00078fc8ff */
[----:B------:R0:W-:Y:S06]  /*43630*/  BAR.SYNC.DEFER_BLOCKING R74, 0x100 ;  /* 0x0004004a0000751d */ /* 0x0001ec0000010000 */
[----:B--2---:R-:W2:Y:S04]  /*43640*/  LD.E R39, desc[UR6][R4.64] ;  /* 0x0000000604277980 */ /* 0x004ea8000c101900 */
[----:B----4-:R-:W4:Y:S04]  /*43650*/  LD.E R41, desc[UR6][R2.64] ;  /* 0x0000000602297980 */ /* 0x010f28000c101900 */
[----:B---3--:R-:W2:Y:S04]  /*43660*/  LD.E.64 R4, desc[UR6][R6.64] ;  /* 0x0000000606047980 */ /* 0x008ea8000c101b00 */
        /* <DEDUP_REMOVED lines=27> */
[----:B------:R-:W3:Y:S04]  /*43820*/  LDL.64 R6, [UR4+0x88] ;  /* 0x00008804ff067983 */ /* 0x000ee80008100a00 */
        /* <DEDUP_REMOVED lines=45> */
[----:B----4-:R-:W-:Y:S01]  /*43b00*/  ST.E desc[UR6][R2.64], R41 ;  /* 0x0000002902007985 */ /* 0x010fe2000c101906 */
[----:B--2---:R-:W-:-:S03]  /*43b10*/  IMAD R4, R39, 0xc00, R4 ;  /* 0x00000c0027047824 */ /* 0x004fc600078e0204 */
[----:B------:R-:W2:Y:S04]  /*43b20*/  LD.E R109, desc[UR6][R2.64+0x198] ;  /* 0x00019806026d7980 */ /* 0x000ea8000c101900 */
[----:B---3--:R-:W-:Y:S04]  /*43b30*/  ST.E desc[UR6][R2.64+0x4], R43 ;  /* 0x0000042b02007985 */ /* 0x008fe8000c101906 */
        /* <DEDUP_REMOVED lines=82> */
[----:B------:R-:W-:Y:S02]  /*44060*/  F2FP.F16.F32.PACK_AB R176, R176, R34 ;  /* 0x00000022b0b0723e */ /* 0x000fe400000000ff */
[----:B------:R-:W-:Y:S02]  /*44070*/  F2FP.F16.F32.PACK_AB R178, R178, R33 ;  /* 0x00000021b2b2723e */ /* 0x000fe400000000ff */
[----:B------:R-:W-:Y:S02]  /*44080*/  F2FP.F16.F32.PACK_AB R177, R177, R20 ;  /* 0x00000014b1b1723e */ /* 0x000fe400000000ff */
[----:B------:R-:W-:Y:S01]  /*44090*/  F2FP.F16.F32.PACK_AB R179, R179, R17 ;  /* 0x00000011b3b3723e */ /* 0x000fe200000000ff */
[----:B------:R-:W-:Y:S01]  /*440a0*/  ST.E desc[UR6][R2.64+0x74], R36 ;  /* 0x0000742402007985 */ /* 0x000fe2000c101906 */
[----:B------:R-:W-:-:S02]  /*440b0*/  F2FP.F16.F32.PACK_AB R160, R160, R32 ;  /* 0x00000020a0a0723e */ /* 0x000fc400000000ff */
[----:B------:R-:W-:Y:S01]  /*440c0*/  F2FP.F16.F32.PACK_AB R162, R162, R31 ;  /* 0x0000001fa2a2723e */ /* 0x000fe200000000ff */
[----:B------:R-:W-:Y:S01]  /*440d0*/  ST.E desc[UR6][R2.64+0x7c], R38 ;  /* 0x00007c2602007985 */ /* 0x000fe2000c101906 */
[----:B------:R-:W-:Y:S02]  /*440e0*/  F2FP.F16.F32.PACK_AB R168, R168, R30 ;  /* 0x0000001ea8a8723e */ /* 0x000fe400000000ff */
[----:B------:R-:W-:Y:S01]  /*440f0*/  F2FP.F16.F32.PACK_AB R170, R170, R29 ;  /* 0x0000001daaaa723e */ /* 0x000fe200000000ff */
[----:B------:R-:W-:Y:S01]  /*44100*/  ST.E desc[UR6][R2.64+0x84], R40 ;  /* 0x0000842802007985 */ /* 0x000fe2000c101906 */
[----:B------:R-:W-:Y:S02]  /*44110*/  F2FP.F16.F32.PACK_AB R180, R180, R28 ;  /* 0x0000001cb4b4723e */ /* 0x000fe400000000ff */
[----:B------:R-:W-:Y:S01]  /*44120*/  F2FP.F16.F32.PACK_AB R182, R182, R27 ;  /* 0x0000001bb6b6723e */ /* 0x000fe200000000ff */
[----:B------:R-:W-:Y:S01]  /*44130*/  ST.E desc[UR6][R2.64+0x8c], R42 ;  /* 0x00008c2a02007985 */ /* 0x000fe2000c101906 */
[----:B------:R-:W-:-:S02]  /*44140*/  F2FP.F16.F32.PACK_AB R184, R184, R26 ;  /* 0x0000001ab8b8723e */ /* 0x000fc400000000ff */
[----:B------:R-:W-:Y:S01]  /*44150*/  F2FP.F16.F32.PACK_AB R186, R186, R25 ;  /* 0x00000019baba723e */ /* 0x000fe200000000ff */
[----:B------:R-:W-:Y:S01]  /*44160*/  ST.E desc[UR6][R2.64+0x94], R44 ;  /* 0x0000942c02007985 */ /* 0x000fe2000c101906 */
[----:B------:R-:W-:-:S03]  /*44170*/  F2FP.F16.F32.PACK_AB R188, R188, R24 ;  /* 0x00000018bcbc723e */ /* 0x000fc600000000ff */
        /* <DEDUP_REMOVED lines=15> */
[----:B------:R-:W-:Y:S04]  /*44270*/  ST.E desc[UR6][R2.64+0x78], R37 ;  /* 0x0000782502007985 */ /* 0x000fe8000c101906 */
[----:B------:R-:W-:Y:S04]  /*44280*/  ST.E desc[UR6][R2.64+0x80], R39 ;  /* 0x0000802702007985 */ /* 0x000fe8000c101906 */
[----:B------:R-:W-:Y:S04]  /*44290*/  ST.E desc[UR6][R2.64+0x88], R41 ;  /* 0x0000882902007985 */ /* 0x000fe8000c101906 */
[----:B------:R-:W-:Y:S04]  /*442a0*/  ST.E desc[UR6][R2.64+0x90], R43 ;  /* 0x0000902b02007985 */ /* 0x000fe8000c101906 */
        /* <DEDUP_REMOVED lines=76> */
[----:B------:R-:W-:Y:S01]  /*44770*/  ST.E desc[UR6][R6.64], RZ ;  /* 0x000000ff06007985 */ /* 0x000fe2000c101906 */
[----:B0-----:R-:W-:-:S06]  /*44780*/  WARPGROUP.ARRIVE ;  /* 0x00000000000079c5 */ /* 0x001fcc0000000000 */
[----:B------:R-:W-:Y:S03]  /*44790*/  HGMMA.64x256x16.F32 R24, R176, gdesc[UR8].tnspB, RZ, !UPT, gsb0 ;  /* 0x43e00008b0187df0 */ /* 0x000fe6000c0008ff */
[----:B------:R-:W-:Y:S02]  /*447a0*/  WARPGROUP.DEPBAR.LE gsb0, 0x0 ;  /* 0x00008000000079c5 */ /* 0x000fe40000010000 */
        /* <DEDUP_REMOVED lines=129> */
[----:B0-----:R-:W4:Y:S04]  /*44fc0*/  LD.E R24, desc[UR6][R2.64] ;  /* 0x0000000602187980 */ /* 0x001f28000c101900 */
[----:B-1----:R-:W4:Y:S04]  /*44fd0*/  LD.E R25, desc[UR6][R2.64+0x4] ;  /* 0x0000040602197980 */ /* 0x002f28000c101900 */
[----:B--2---:R-:W2:Y:S04]  /*44fe0*/  LD.E R26, desc[UR6][R2.64+0x8] ;  /* 0x00000806021a7980 */ /* 0x004ea8000c101900 */
[----:B---3--:R-:W2:Y:S04]  /*44ff0*/  LD.E R27, desc[UR6][R2.64+0xc] ;  /* 0x00000c06021b7980 */ /* 0x008ea8000c101900 */
        /* <DEDUP_REMOVED lines=130> */
[----:B------:R-:W-:Y:S02]  /*45820*/  F2FP.F16.F32.PACK_AB R161, R161, R16 ;  /* 0x00000010a1a1723e */ /* 0x000fe400000000ff */
[----:B------:R-:W-:-:S04]  /*45830*/  F2FP.F16.F32.PACK_AB R163, R163, R15 ;  /* 0x0000000fa3a3723e */ /* 0x000fc800000000ff */
[----:B--2---:R-:W-:-:S06]  /*45840*/  WARPGROUP.ARRIVE ;  /* 0x00000000000079c5 */ /* 0x004fcc0000000000 */
[----:B------:R-:W-:Y:S03]  /*45850*/  HGMMA.64x256x16.F32 R24, R160, gdesc[UR8].tnspB, R24, gsb0 ;  /* 0x43e00008a0187df0 */ /* 0x000fe60008000818 */
        /* <DEDUP_REMOVED lines=794> */
[----:B------:R-:W-:-:S04]  /*48a00*/  F2FP.F16.F32.PACK_AB R185, R185, R10 ;  /* 0x0000000ab9b9723e */ /* 0x000fc800000000ff */
[----:B--2---:R-:W-:-:S07]  /*48a10*/  WARPGROUP.ARRIVE ;  /* 0x00000000000079c5 */ /* 0x004fce0000000000 */
        /* <DEDUP_REMOVED lines=263> */
[----:B------:R-:W-:-:S04]  /*49a90*/  F2FP.F16.F32.PACK_AB R191, R191, R0 ;  /* 0x00000000bfbf723e */ /* 0x000fc800000000ff */
[----:B--2---:R-:W-:-:S06]  /*49aa0*/  WARPGROUP.ARRIVE ;  /* 0x00000000000079c5 */ /* 0x004fcc0000000000 */
[----:B------:R-:W-:Y:S03]  /*49ab0*/  HGMMA.64x256x16.F32 R24, R188, gdesc[UR8].tnspB, R24, gsb0 ;  /* 0x43e00008bc187df0 */ /* 0x000fe60008000818 */
        /* <DEDUP_REMOVED lines=130> */
[----:B------:R-:W2:Y:S04]  /*4a2e0*/  LD.E R0, desc[UR6][R2.64+0x1fc] ;  /* 0x0001fc0602007980 */ /* 0x000ea8000c101900 */
[----:B------:R-:W3:Y:S04]  /*4a2f0*/  LD.E R4, desc[UR6][R2.64] ;  /* 0x0000000602047980 */ /* 0x000ee8000c101900 */
        /* <DEDUP_REMOVED lines=126> */
[----:B--2---:R-:W-:Y:S04]  /*4aae0*/  ST.E desc[UR6][R2.64+0x1fc], R0 ;  /* 0x0001fc0002007985 */ /* 0x004fe8000c101906 */
[----:B---3--:R-:W-:Y:S04]  /*4aaf0*/  ST.E desc[UR6][R2.64], R4 ;  /* 0x0000000402007985 */ /* 0x008fe8000c101906 */
[----:B----4-:R0:W-:Y:S04]  /*4ab00*/  ST.E desc[UR6][R2.64+0x4], R5 ;  /* 0x0000040502007985 */ /* 0x0101e8000c101906 */
        /* <DEDUP_REMOVED lines=125> */
[----:B0-----:R-:W3:Y:S04]  /*4b2e0*/  LDL.64 R4, [UR4+0x40] ;  /* 0x00004004ff047983 */ /* 0x001ee80008100a00 */
[----:B-1----:R-:W4:Y:S04]  /*4b2f0*/  LDL.64 R6, [UR4] ;  /* 0x00000004ff067983 */ /* 0x002f280008100a00 */
[----:B---3--:R-:W3:Y:S04]  /*4b300*/  LD.E R0, desc[UR6][R4.64] ;  /* 0x0000000604007980 */ /* 0x008ee8000c101900 */
[----:B----4-:R2:W5:Y:S01]  /*4b310*/  LD.E R6, desc[UR6][R6.64] ;  /* 0x0000000606067980 */ /* 0x010562000c101900 */
[----:B------:R-:W-:Y:S01]  /*4b320*/  BSSY B0, `(.L_x_4500) ;  /* 0x0000005000007945 */ /* 0x000fe20003800000 */
[----:B---3--:R-:W-:-:S04]  /*4b330*/  LOP3.LUT R0, R0, 0x1, RZ, 0xfc, !PT ;  /* 0x0000000100007812 */ /* 0x008fc800078efcff */
[----:B------:R-:W-:-:S13]  /*4b340*/  ISETP.NE.AND P0, PT, R0, 0x3, PT ;  /* 0x000000030000780c */ /* 0x000fda0003f05270 */
[----:B--2---:R-:W-:Y:S05]  /*4b350*/  @!P0 BRA `(.L_x_4501) ;  /* 0x0000000000048947 */ /* 0x004fea0003800000 */
[----:B------:R-:W-:Y:S01]  /*4b360*/  BPT.TRAP 0x1 ;  /* 0x000000040000795c */ /* 0x000fe20000300000 */
.L_x_4501:
[----:B------:R-:W-:Y:S05]  /*4b370*/  BSYNC B0 ;  /* 0x0000000000007941 */ /* 0x000fea0003800000 */
.L_x_4500:
[----:B------:R-:W2:Y:S04]  /*4b380*/  LD.E.64 R2, desc[UR6][R4.64+0x20] ;  /* 0x0000200604027980 */ /* 0x000ea8000c101b00 */
[----:B------:R-:W3:Y:S01]  /*4b390*/  LD.E R0, desc[UR6][R4.64+0xc] ;  /* 0x00000c0604007980 */ /* 0x000ee2000c101900 */
[----:B------:R-:W-:Y:S01]  /*4b3a0*/  IMAD.MOV.U32 R213, RZ, RZ, 0x0 ;  /* 0x00000000ffd57424 */ /* 0x000fe200078e00ff */
[----:B--2---:R-:W-:-:S05]  /*4b3b0*/  MOV R3, R2 ;  /* 0x0000000200037202 */ /* 0x004fca0000000f00 */
[----:B-----5:R-:W-:-:S05]  /*4b3c0*/  IMAD R3, R6, 0x8, R3 ;  /* 0x0000000806037824 */ /* 0x020fca00078e0203 */
[----:B---3--:R-:W-:-:S04]  /*4b3d0*/  PRMT R0, R0, 0x654, R3 ;  /* 0x0000065400007816 */ /* 0x008fc80000000003 */
[----:B------:R0:W-:Y:S02]  /*4b3e0*/  SYNCS.ARRIVE.TRANS64.RED.A1T0 RZ, [R0+URZ], RZ ;  /* 0x000000ff00ff79a7 */ /* 0x0001e4000810043f */
[----:B0-----:R-:W-:Y:S05]  /*4b3f0*/  RET.REL.NODEC R212 `(_ZN7cutlass13device_kernelIN5flash11enable_sm90INS1_16FlashAttnFwdSm90INS1_25CollectiveMainloopFwdSm90ILi2EN4cute5tupleIJNS5_1CILi1EEES8_S8_EEENS6_IJNS7_ILi128EEENS7_ILi96EEENS7_ILi64EEEEEELi256ENS_6half_tEfNS_4arch4Sm90ELb0ELb1ELb0ELb1ELb1ELb1ELb1ELb1ELb0ELb1ELb1ELb0EEENS1_21CollectiveEpilogueFwdINS6_IJSA_NS7_ILi256EEESB_EEES9_SE_SG_Li256ELb1ELb1ELb1ELb0EEENS1_36VarlenDynamicPersistentTileSchedulerILi128ELi96ELi256ELi128ELb1ELb1ELb1ELb1ELb0ELb1EEEEEEEEEvNT_6ParamsE) ;  /* 0xfffffb4cd4007950 */ /* 0x001fea0003c3ffff */
.L_x_4474:
[----:B0-----:R0:W1:Y:S02]  /*4b400*/  SYNCS.PHASECHK.TRANS64.TRYWAIT P0, [R8+URZ], R9 ;  /* 0x00000009080075a7 */ /* 0x001064000800017f */
[----:B-1----:R-:W-:Y:S05]  /*4b410*/  @!P0 NANOSLEEP.SYNCS 0x989680 ;  /* 0x009896800000895d */ /* 0x002fea0003900000 */
[----:B------:R-:W1:Y:S02]  /*4b420*/  @!P0 SYNCS.PHASECHK.TRANS64 P0, [R8+URZ], R9 ;  /* 0x00000009080085a7 */ /* 0x000e64000800007f */
[----:B-1----:R-:W-:Y:S05]  /*4b430*/  @!P0 BRA `(.L_x_4474) ;  /* 0xfffffffc00f08947 */ /* 0x002fea000383ffff */
[----:B------:R-:W-:Y:S05]  /*4b440*/  BRA `(.L_x_4473) ;  /* 0xffffff4c00087947 */ /* 0x000fea000383ffff */
.L_x_4476:
[----:B0-----:R0:W1:Y:S02]  /*4b450*/  SYNCS.PHASECHK.TRANS64.TRYWAIT P0, [R8+URZ+0x32410], R9 ;  /* 0x03241009080075a7 */ /* 0x001064000800017f */
[----:B-1----:R-:W-:Y:S05]  /*4b460*/  @!P0 NANOSLEEP.SYNCS 0x989680 ;  /* 0x009896800000895d */ /* 0x002fea0003900000 */
[----:B------:R-:W1:Y:S02]  /*4b470*/  @!P0 SYNCS.PHASECHK.TRANS64 P0, [R8+URZ+0x32410], R9 ;  /* 0x03241009080085a7 */ /* 0x000e64000800007f */
[----:B-1----:R-:W-:Y:S05]  /*4b480*/  @!P0 BRA `(.L_x_4476) ;  /* 0xfffffffc00f08947 */ /* 0x002fea000383ffff */
[----:B------:R-:W-:Y:S05]  /*4b490*/  BRA `(.L_x_4502) ;  /* 0xffffff4c00fc7947 */ /* 0x000fea000383ffff */
.L_x_4483:
[----:B0-----:R0:W1:Y:S02]  /*4b4a0*/  SYNCS.PHASECHK.TRANS64.TRYWAIT P0, [R8+URZ], R9 ;  /* 0x00000009080075a7 */ /* 0x001064000800017f */
[----:B-1----:R-:W-:Y:S05]  /*4b4b0*/  @!P0 NANOSLEEP.SYNCS 0x989680 ;  /* 0x009896800000895d */ /* 0x002fea0003900000 */
[----:B------:R-:W1:Y:S02]  /*4b4c0*/  @!P0 SYNCS.PHASECHK.TRANS64 P0, [R8+URZ], R9 ;  /* 0x00000009080085a7 */ /* 0x000e64000800007f */
[----:B-1----:R-:W-:Y:S05]  /*4b4d0*/  @!P0 BRA `(.L_x_4483) ;  /* 0xfffffffc00f08947 */ /* 0x002fea000383ffff */
[----:B------:R-:W-:Y:S05]  /*4b4e0*/  BRA `(.L_x_4482) ;  /* 0xffffff5000707947 */ /* 0x000fea000383ffff */
.L_x_4503:
        /* <DEDUP_REMOVED lines=9> */
.L_x_6569:


//--------------------- .text._ZN7cutlass13device_kernelIN5flash11enable_sm90INS1_16FlashAttnFwdSm90INS1_25CollectiveMainloopFwdSm90ILi2EN4cute5tupleIJNS5_1CILi1EEES8_S8_EEENS6_IJNS7_ILi128EEENS7_ILi96EEENS7_ILi64EEEEEELi256ENS_6half_tEfNS_4arch4Sm90ELb1ELb0ELb0ELb0ELb1ELb0ELb0ELb1ELb0ELb1ELb1ELb0EEENS1_21CollectiveEpilogueFwdINS6_IJSA_NS7_ILi256EEESB_EEES9_SE_SG_Li256ELb0ELb1ELb1ELb0EEENS1_19SingleTileSchedulerILb0ELb1ELb1ELi128EEEEEEEEEvNT_6ParamsE --------------------------
	.section	.text._ZN7cutlass13device_kernelIN5flash11enable_sm90INS1_16FlashAttnFwdSm90INS1_25CollectiveMainloopFwdSm90ILi2EN4cute5tupleIJNS5_1CILi1EEES8_S8_EEENS6_IJNS7_ILi128EEENS7_ILi96EEENS7_ILi64EEEEEELi256ENS_6half_tEfNS_4arch4Sm90ELb1ELb0ELb0ELb0ELb1ELb0ELb0ELb1ELb0ELb1ELb1ELb0EEENS1_21CollectiveEpilogueFwdINS6_IJSA_NS7_ILi256EEESB_EEES9_SE_SG_Li256ELb0ELb1ELb1ELb0EEENS1_19SingleTileSchedulerILb0ELb1ELb1ELi128EEEEEEEEEvNT_6ParamsE,"ax",@progbits
	.align	128
.text._ZN7cutlass13device_kernelIN5flash11enable_sm90INS1_16FlashAttnFwdSm90INS1_25CollectiveMainloopFwdSm90ILi2EN4cute5tupleIJNS5_1CILi1EEES8_S8_EEENS6_IJNS7_ILi128EEENS7_ILi96EEENS7_ILi64EEEEEELi256ENS_6half_tEfNS_4arch4Sm90ELb1ELb0ELb0ELb0ELb1ELb0ELb0ELb1ELb0ELb1ELb1ELb0EEENS1_21CollectiveEpilogueFwdINS6_IJSA_NS7_ILi256EEESB_EEES9_SE_SG_Li256ELb0ELb1ELb1ELb0EEENS1_19SingleTileSchedulerILb0ELb1ELb1ELi128EEEEEEEEEvNT_6ParamsE:
        .type           _ZN7cutlass13device_kernelIN5flash11enable_sm90INS1_16FlashAttnFwdSm90INS1_25CollectiveMainloopFwdSm90ILi2EN4cute5tupleIJNS5_1CILi1EEES8_S8_EEENS6_IJNS7_ILi128EEENS7_ILi96EEENS7_ILi64EEEEEELi256ENS_6half_tEfNS_4arch4Sm90ELb1ELb0ELb0ELb0ELb1ELb0ELb0ELb1ELb0ELb1ELb1ELb0EEENS1_21CollectiveEpilogueFwdINS6_IJSA_NS7_ILi256EEESB_EEES9_SE_SG_Li256ELb0ELb1ELb1ELb0EEENS1_19SingleTileSchedulerILb0ELb1ELb1ELi128EEEEEEEEEvNT_6ParamsE,@function
        .size           _ZN7cutlass13device_kernelIN5flash11enable_sm90INS1_16FlashAttnFwdSm90INS1_25CollectiveMainloopFwdSm90ILi2EN4cute5tupleIJNS5_1CILi1EEES8_S8_EEENS6_IJNS7_ILi128EEENS7_ILi96EEENS7_ILi64EEEEEELi256ENS_6half_tEfNS_4arch4Sm90ELb1ELb0ELb0ELb0ELb1ELb0ELb0ELb1ELb0ELb1ELb1ELb0EEENS1_21CollectiveEpilogueFwdINS6_IJSA_NS7_ILi256EEESB_EEES9_SE_SG_Li256ELb0ELb1ELb1ELb0EEENS1_19SingleTileSchedulerILb0ELb1ELb1ELi128EEEEEEEEEvNT_6ParamsE,(.L_x_6571 - _ZN7cutlass13device_kernelIN5flash11enable_sm90INS1_16FlashAttnFwdSm90INS1_25CollectiveMainloopFwdSm90ILi2EN4cute5tupleIJNS5_1CILi1EEES8_S8_EEENS6_IJNS7_ILi128EEENS7_ILi96EEENS7_ILi64EEEEEELi256ENS_6half_tEfNS_4arch4Sm90ELb1ELb0ELb0ELb0ELb1ELb0ELb0ELb1ELb0ELb1ELb1ELb0EEENS1_21CollectiveEpilogueFwdINS6_IJSA_NS7_ILi256EEESB_EEES9_SE_SG_Li256ELb0ELb1ELb1ELb0EEENS1_19SingleTileSchedulerILb0ELb1ELb1ELi128EEEEEEEEEvNT_6ParamsE)
        .other          _ZN7cutlass13device_kernelIN5flash11enable_sm90INS1_16FlashAttnFwdSm90INS1_25CollectiveMainloopFwdSm90ILi2EN4cute5tupleIJNS5_1CILi1EEES8_S8_EEENS6_IJNS7_ILi128EEENS7_ILi96EEENS7_ILi64EEEEEELi256ENS_6half_tEfNS_4arch4Sm90ELb1ELb0ELb0ELb0ELb1ELb0ELb0ELb1ELb0ELb1ELb1ELb0EEENS1_21CollectiveEpilogueFwdINS6_IJSA_NS7_ILi256EEESB_EEES9_SE_SG_Li256ELb0ELb1ELb1ELb0EEENS1_19SingleTileSchedulerILb0ELb1ELb1ELi128EEEEEEEEEvNT_6ParamsE,@"STO_CUDA_ENTRY STV_DEFAULT"
_ZN7cutlass13device_kernelIN5flash11enable_sm90INS1_16FlashAttnFwdSm90INS1_25CollectiveMainloopFwdSm90ILi2EN4cute5tupleIJNS5_1CILi1EEES8_S8_EEENS6_IJNS7_ILi128EEENS7_ILi96EEENS7_ILi64EEEEEELi256ENS_6half_tEfNS_4arch4Sm90ELb1ELb0ELb0ELb0ELb1ELb0ELb0ELb1ELb0ELb1ELb1ELb0EEENS1_21CollectiveEpilogueFwdINS6_IJSA_NS7_ILi256EEESB_EEES9_SE_SG_Li256ELb0ELb1ELb1ELb0EEENS1_19SingleTileSchedulerILb0ELb1ELb1ELi128EEEEEEEEEvNT_6ParamsE:
        /* <DEDUP_REMOVED lines=44> */
.L_x_4504:
        /* <DEDUP_REMOVED lines=22> */
.L_x_4505:
        /* <DEDUP_REMOVED lines=18> */
.L_x_4506:
        /* <DEDUP_REMOVED lines=22> */
.L_x_4507:
        /* <DEDUP_REMOVED lines=23> */
.L_x_4508:
        /* <DEDUP_REMOVED lines=9> */
.L_x_4511:
        /* <DEDUP_REMOVED lines=20> */
[----:B------:R-:W0:Y:S01]  /*09e0*/  S2UR UR45, SR_CTAID.X ;  /* 0x00000000002d79c3 */ /* 0x000e220000002500 */
[----:B------:R-:W-:Y:S01]  /*09f0*/  ULDC UR4, c[0x0][0x448] ;  /* 0x0001120000047ab9 */ /* 0x000fe20000000800 */
[----:B------:R-:W-:Y:S01]  /*0a00*/  ULDC UR40, c[0x0][0x424] ;  /* 0x0001090000287ab9 */ /* 0x000fe20000000800 */
[----:B------:R-:W-:Y:S01]  /*0a10*/  UISETP.NE.AND UP1, UPT, UR4, 0x1, UPT ;  /* 0x000000010400788c */ /* 0x000fe2000bf25270 */
[----:B------:R-:W-:Y:S02]  /*0a20*/  ULDC UR44, c[0x0][0x2f0] ;  /* 0x0000bc00002c7ab9 */ /* 0x000fe40000000800 */
[----:B------:R-:W-:Y:S01]  /*0a30*/  ULDC.64 UR4, c[0x0][0x418] ;  /* 0x0001060000047ab9 */ /* 0x000fe20000000a00 */
[----:B------:R-:W-:Y:S01]  /*0a40*/  ULDC UR7, c[0x0][0x288] ;  /* 0x0000a20000077ab9 */ /* 0x000fe20000000800 */
[----:B------:R-:W-:Y:S02]  /*0a50*/  UISETP.NE.U32.AND UP0, UPT, UR4, URZ, UPT ;  /* 0x0000003f0400728c */ /* 0x000fe4000bf05070 */
[----:B------:R-:W-:-:S02]  /*0a60*/  UP2UR UR43, UPR, URZ, 0x2 ;  /* 0x000000023f2b7883 */ /* 0x000fc40008000000 */
[----:B------:R-:W-:Y:S02]  /*0a70*/  UISETP.NE.AND.EX UP0, UPT, UR5, URZ, UPT, UP0 ;  /* 0x0000003f0500728c */ /* 0x000fe4000bf05300 */
[----:B------:R-:W-:Y:S01]  /*0a80*/  @UP1 ULDC UR4, c[0x0][0x44c] ;  /* 0x0001130000041ab9 */ /* 0x000fe20000000800 */
[----:B------:R-:W-:Y:S01]  /*0a90*/  @UP1 ULDC UR8, c[0x0][0x450] ;  /* 0x0001140000081ab9 */ /* 0x000fe20000000800 */
[----:B------:R-:W-:Y:S02]  /*0aa0*/  USEL UR40, UR40, 0x1, UP0 ;  /* 0x0000000128287887 */ /* 0x000fe40008000000 */
[----:B------:R-:W-:Y:S02]  /*0ab0*/  USHF.R.U32.HI UR10, URZ, 0x10, UR41 ;  /* 0x000000103f0a7899 */ /* 0x000fe40008011629 */
[----:B------:R-:W-:Y:S02]  /*0ac0*/  UIMAD UR44, UR40, UR44, URZ ;  /* 0x0000002c282c72a4 */ /* 0x000fe4000f8e023f */
[----:B------:R-:W-:-:S02]  /*0ad0*/  ULOP3.LUT UR41, UR41, 0xffff, URZ, 0xc0, !UPT ;  /* 0x0000ffff29297892 */ /* 0x000fc4000f8ec03f */
[----:B0-----:R-:W-:-:S04]  /*0ae0*/  USHF.L.U32 UR45, UR45, 0x7, URZ ;  /* 0x000000072d2d7899 */ /* 0x001fc8000800063f */
[----:B------:R-:W-:-:S04]  /*0af0*/  UIADD3 UR6, UR45, 0x7f, URZ ;  /* 0x0000007f2d067890 */ /* 0x000fc8000fffe03f */
[----:B------:R-:W-:Y:S02]  /*0b00*/  UIMAD.WIDE.U32 UR4, UR6, UR4, URZ ;  /* 0x00000004060472a5 */ /* 0x000fe4000f8e003f */
[----:B------:R-:W-:Y:S02]  /*0b10*/  UIADD3 UR4, UR44, 0x5f, URZ ;  /* 0x0000005f2c047890 */ /* 0x000fe4000fffe03f */
[----:B------:R-:W-:Y:S02]  /*0b20*/  @UP1 USHF.R.U32.HI UR6, URZ, UR8, UR5 ;  /* 0x000000083f061299 */ /* 0x000fe40008011605 */
[----:B------:R-:W-:-:S04]  /*0b30*/  UIADD3 UR5, UR44, 0x60, -UR7 ;  /* 0x000000602c057890 */ /* 0x000fc8000fffe807 */
[----:B------:R-:W-:Y:S02]  /*0b40*/  UIADD3 UR6, UR5, UR6, URZ ;  /* 0x0000000605067290 */ /* 0x000fe4000fffe03f */
[----:B------:R-:W-:Y:S02]  /*0b50*/  UIMAD.WIDE UR4, UR4, 0x2aaaaaab, URZ ;  /* 0x2aaaaaab040478a5 */ /* 0x000fe4000f8e023f */
[----:B------:R-:W-:Y:S02]  /*0b60*/  UIMAD.WIDE UR6, UR6, 0x2aaaaaab, URZ ;  /* 0x2aaaaaab060678a5 */ /* 0x000fe4000f8e023f */
[----:B------:R-:W-:Y:S02]  /*0b70*/  USHF.R.U32.HI UR4, URZ, 0x1f, UR5 ;  /* 0x0000001f3f047899 */ /* 0x000fe40008011605 */
[----:B------:R-:W-:Y:S02]  /*0b80*/  USHF.R.U32.HI UR6, URZ, 0x1f, UR7 ;  /* 0x0000001f3f067899 */ /* 0x000fe40008011607 */
[----:B------:R-:W-:-:S02]  /*0b90*/  ULEA.HI.SX32 UR4, UR5, UR4, 0x1c ;  /* 0x0000000405047291 */ /* 0x000fc4000f8fe23f */
[----:B------:R-:W-:-:S04]  /*0ba0*/  ULEA.HI.SX32 UR6, UR7, UR6, 0x1c ;  /* 0x0000000607067291 */ /* 0x000fc8000f8fe23f */
[----:B------:R-:W-:-:S04]  /*0bb0*/  UISETP.LT.AND UP0, UPT, UR4, UR6, UPT ;  /* 0x000000060400728c */ /* 0x000fc8000bf01270 */
[----:B------:R-:W-:Y:S02]  /*0bc0*/  USEL UR9, UR4, UR6, UP0 ;  /* 0x0000000604097287 */ /* 0x000fe40008000000 */
[----:B------:R-:W-:Y:S02]  /*0bd0*/  UISETP.NE.AND UP0, UPT, UR10, URZ, UPT ;  /* 0x0000003f0a00728c */ /* 0x000fe4000bf05270 */
[----:B------:R-:W-:Y:S01]  /*0be0*/  UISETP.GE.AND UP1, UPT, UR9, 0x1, UPT ;  /* 0x000000010900788c */ /* 0x000fe2000bf26270 */
[----:B------:R-:W-:-:S05]  /*0bf0*/  UMOV UR4, URZ ;  /* 0x0000003f00047c82 */ /* 0x000fca0008000000 */
[----:B------:R-:W-:-:S03]  /*0c00*/  PLOP3.LUT P0, PT, PT, PT, UP1, 0x80, 0x0 ;  /* 0x000000000000781c */ /* 0x000fc60003f0f018 */
[----:B------:R-:W-:-:S10]  /*0c10*/  @!UP0 ULDC UR10, c[0x0][0x9f0] ;  /* 0x00027c00000a8ab9 */ /* 0x000fd40000000800 */
[----:B------:R-:W-:Y:S05]  /*0c20*/  @!P0 BRA `(.L_x_4513) ;  /* 0x0000000000848947 */ /* 0x000fea0003800000 */
[----:B------:R-:W-:Y:S01]  /*0c30*/  IMAD.U32 R4, RZ, RZ, UR10 ;  /* 0x0000000aff047e24 */ /* 0x000fe2000f8e00ff */
[----:B------:R-:W-:Y:S01]  /*0c40*/  UIADD3 UR6, UR10, -0x1, UR9 ;  /* 0xffffffff0a067890 */ /* 0x000fe2000fffe009 */
[----:B------:R-:W-:-:S03]  /*0c50*/  UMOV UR4, URZ ;  /* 0x0000003f00047c82 */ /* 0x000fc60008000000 */
        /* <DEDUP_REMOVED lines=30> */
.L_x_4513:
        /* <DEDUP_REMOVED lines=110> */
.L_x_4515:
[----:B------:R-:W-:Y:S02]  /*1520*/  SHF.L.U32 R10, RZ, 0x1f, RZ ;  /* 0x0000001fff0a7819 */ /* 0x000fe400000006ff */
[----:B------:R-:W-:Y:S02]  /*1530*/  IADD3 R3, R2, 0x8, RZ ;  /* 0x0000000802037810 */ /* 0x000fe40007ffe0ff */
[----:B------:R-:W0:Y:S02]  /*1540*/  SYNCS.PHASECHK.TRANS64.TRYWAIT P0, [UR42+0x22800], R10 ;  /* 0x0228000aff0075a7 */ /* 0x000e24000800016a */
[----:B0-----:R-:W-:Y:S05]  /*1550*/  @!P0 BRA `(.L_x_4516) ;  /* 0x000000c400f48947 */ /* 0x001fea0003800000 */
.L_x_4600:
[----:B------:R-:W-:Y:S05]  /*1560*/  WARPSYNC.ALL ;  /* 0x0000000000007948 */ /* 0x000fea0003800000 */
[----:B------:R-:W-:Y:S01]  /*1570*/  ULOP3.LUT UR4, UR39, 0x1, URZ, 0xfc, !UPT ;  /* 0x0000000127047892 */ /* 0x000fe2000f8efc3f */
[----:B------:R1:W-:Y:S03]  /*1580*/  BAR.SYNC.DEFER_BLOCKING R3, 0x100 ;  /* 0x000400030000751d */ /* 0x0003e60000010000 */
[----:B------:R-:W-:-:S06]  /*1590*/  UISETP.NE.AND UP0, UPT, UR4, 0x3, UPT ;  /* 0x000000030400788c */ /* 0x000fcc000bf05270 */
[----:B------:R-:W-:-:S13]  /*15a0*/  PLOP3.LUT P0, PT, PT, PT, UP0, 0x80, 0x0 ;  /* 0x000000000000781c */ /* 0x000fda0003f0f008 */
[----:B-1----:R-:W-:Y:S05]  /*15b0*/  @!P0 BRA `(.L_x_4517) ;  /* 0x0000000000048947 */ /* 0x002fea0003800000 */
[----:B------:R-:W-:Y:S01]  /*15c0*/  BPT.TRAP 0x1 ;  /* 0x000000040000795c */ /* 0x000fe20000300000 */
.L_x_4517:
[----:B------:R1:W2:Y:S01]  /*15d0*/  SYNCS.PHASECHK.TRANS64.TRYWAIT P1, [UR42+0x22830], R10 ;  /* 0x0228300aff0075a7 */ /* 0x0002a2000802016a */
[----:B------:R-:W-:Y:S05]  /*15e0*/  @!P0 BRA `(.L_x_4518) ;  /* 0x0000000000048947 */ /* 0x000fea0003800000 */
[----:B------:R-:W-:Y:S01]  /*15f0*/  BPT.TRAP 0x1 ;  /* 0x000000040000795c */ /* 0x000fe20000300000 */
.L_x_4518:
[----:B--2---:R-:W-:Y:S05]  /*1600*/  @P1 BRA `(.L_x_4519) ;  /* 0x0000000000081947 */ /* 0x004fea0003800000 */
[----:B------:R-:W2:Y:S02]  /*1610*/  SYNCS.PHASECHK.TRANS64.TRYWAIT P1, [UR42+0x22830], R10 ;  /* 0x0228300aff0075a7 */ /* 0x000ea4000802016a */
[----:B--2---:R-:W-:Y:S05]  /*1620*/  @!P1 BRA `(.L_x_4520) ;  /* 0x000000c400d89947 */ /* 0x004fea0003800000 */
.L_x_4519:
        /* <DEDUP_REMOVED lines=38> */
.L_x_4521:
[----:B0-----:R-:W-:Y:S01]  /*1890*/  LOP3.LUT R5, R18, 0xffffff80, RZ, 0xc0, !PT ;  /* 0xffffff8012057812 */ /* 0x001fe200078ec0ff */
[----:B------:R-:W-:Y:S01]  /*18a0*/  UISETP.NE.AND UP0, UPT, UR43, URZ, UPT ;  /* 0x0000003f2b00728c */ /* 0x000fe2000bf05270 */
[----:B------:R-:W-:Y:S01]  /*18b0*/  LEA.HI R17, R17, R16, RZ, 0x2 ;  /* 0x0000001011117211 */ /* 0x000fe200078f10ff */
[----:B------:R-:W-:Y:S01]  /*18c0*/  ULDC UR14, c[0x0][0x288] ;  /* 0x0000a200000e7ab9 */ /* 0x000fe20000000800 */
[----:B------:R-:W-:Y:S01]  /*18d0*/  LEA.HI R8, R19, R19, RZ, 0x1 ;  /* 0x0000001313087211 */ /* 0x000fe200078f08ff */
[----:B------:R-:W-:Y:S01]  /*18e0*/  IMAD.IADD R5, R16, 0x1, -R5 ;  /* 0x0000000110057824 */ /* 0x000fe200078e0a05 */
[----:B------:R-:W-:Y:S01]  /*18f0*/  LOP3.LUT R17, R17, 0xfffffffc, RZ, 0xc0, !PT ;  /* 0xfffffffc11117812 */ /* 0x000fe200078ec0ff */
[----:B------:R-:W-:Y:S01]  /*1900*/  ULDC UR7, c[0x0][0x988] ;  /* 0x0002620000077ab9 */ /* 0x000fe20000000800 */
[----:B------:R-:W-:Y:S02]  /*1910*/  LOP3.LUT R8, R8, 0x3fffffe, RZ, 0xc0, !PT ;  /* 0x03fffffe08087812 */ /* 0x000fe400078ec0ff */
[----:B------:R-:W-:Y:S01]  /*1920*/  SHF.R.S32.HI R4, RZ, 0x1f, R5 ;  /* 0x0000001fff047819 */ /* 0x000fe20000011405 */
[----:B------:R-:W-:Y:S01]  /*1930*/  IMAD.IADD R17, R16, 0x1, -R17 ;  /* 0x0000000110117824 */ /* 0x000fe200078e0a11 */
[----:B------:R-:W-:Y:S01]  /*1940*/  PLOP3.LUT P1, PT, PT, PT, UP0, 0x80, 0x0 ;  /* 0x000000000000781c */ /* 0x000fe20003f2f008 */
[----:B------:R-:W-:Y:S01]  /*1950*/  IMAD.IADD R8, R19, 0x1, -R8 ;  /* 0x0000000113087824 */ /* 0x000fe200078e0a08 */
[CC--:B------:R-:W-:Y:S01]  /*1960*/  LEA.HI R7, R4.reuse, R5.reuse, RZ, 0x2 ;  /* 0x0000000504077211 */ /* 0x0c0fe200078f10ff */
[----:B------:R-:W-:Y:S01]  /*1970*/  @UP0 ULDC UR4, c[0x0][0x44c] ;  /* 0x0001130000040ab9 */ /* 0x000fe20000000800 */
[----:B------:R-:W-:-:S02]  /*1980*/  LEA.HI R6, R4, R5, RZ, 0x5 ;  /* 0x0000000504067211 */ /* 0x000fc400078f28ff */
[--C-:B------:R-:W-:Y:S02]  /*1990*/  SHF.R.S32.HI R4, RZ, 0x2, R7.reuse ;  /* 0x00000002ff047819 */ /* 0x100fe40000011407 */
[----:B------:R-:W-:Y:S02]  /*19a0*/  SHF.R.S32.HI R9, RZ, 0x1f, R7 ;  /* 0x0000001fff097819 */ /* 0x000fe40000011407 */
[----:B------:R-:W-:Y:S02]  /*19b0*/  SHF.R.S32.HI R6, RZ, 0x5, R6 ;  /* 0x00000005ff067819 */ /* 0x000fe40000011406 */
[----:B------:R-:W-:Y:S02]  /*19c0*/  LEA.HI R9, R9, R4, RZ, 0x3 ;  /* 0x0000000409097211 */ /* 0x000fe400078f18ff */
[----:B------:R-:W-:Y:S02]  /*19d0*/  LEA.HI R11, R17, R17, RZ, 0x1 ;  /* 0x00000011110b7211 */ /* 0x000fe400078f08ff */
[----:B------:R-:W-:-:S02]  /*19e0*/  LEA R12, R6, UR45, 0x4 ;  /* 0x0000002d060c7c11 */ /* 0x000fc4000f8e20ff */
[----:B------:R-:W-:Y:S02]  /*19f0*/  LOP3.LUT R9, R9, 0xfffffff8, RZ, 0xc0, !PT ;  /* 0xfffffff809097812 */ /* 0x000fe400078ec0ff */
[----:B------:R-:W-:Y:S02]  /*1a00*/  LOP3.LUT R6, R11, 0x1ffffffe, RZ, 0xc0, !PT ;  /* 0x1ffffffe0b067812 */ /* 0x000fe400078ec0ff */
[----:B------:R-:W-:Y:S02]  /*1a10*/  IADD3 R9, R12, R4, -R9 ;  /* 0x000000040c097210 */ /* 0x000fe40007ffe809 */
[----:B------:R-:W-:Y:S01]  /*1a20*/  PLOP3.LUT P2, PT, PT, PT, UP0, 0x80, 0x0 ;  /* 0x000000000000781c */ /* 0x000fe20003f4f008 */
[----:B------:R-:W-:Y:S01]  /*1a30*/  IMAD.IADD R6, R17, 0x1, -R6 ;  /* 0x0000000111067824 */ /* 0x000fe200078e0a06 */
[----:B------:R-:W-:-:S05]  /*1a40*/  LEA R9, R8, R9, 0x6 ;  /* 0x0000000908097211 */ /* 0x000fca00078e30ff */
[----:B------:R-:W-:-:S04]  /*1a50*/  IMAD R6, R6, 0x8, R9 ;  /* 0x0000000806067824 */ /* 0x000fc800078e0209 */
[----:B------:R-:W-:Y:S01]  /*1a60*/  @P1 IMAD.HI.U32 R4, R6, UR4, RZ ;  /* 0x0000000406041c27 */ /* 0x000fe2000f8e00ff */
[----:B------:R-:W-:-:S03]  /*1a70*/  @UP0 ULDC UR4, c[0x0][0x450] ;  /* 0x0001140000040ab9 */ /* 0x000fc60000000800 */
[----:B------:R-:W-:Y:S01]  /*1a80*/  IMAD.MOV.U32 R9, RZ, RZ, R6 ;  /* 0x000000ffff097224 */ /* 0x000fe200078e0006 */
[----:B------:R-:W-:Y:S01]  /*1a90*/  @P2 SHF.R.U32.HI R9, RZ, UR4, R4 ;  /* 0x00000004ff092c19 */ /* 0x000fe20008011604 */
[----:B------:R-:W-:Y:S01]  /*1aa0*/  UIMAD UR4, UR46, -0x60, UR44 ;  /* 0xffffffa02e0478a4 */ /* 0x000fe2000f8e022c */
[----:B------:R-:W-:-:S03]  /*1ab0*/  LOP3.LUT R4, R7, 0x7ffffffc, RZ, 0xc0, !PT ;  /* 0x7ffffffc07047812 */ /* 0x000fc600078ec0ff */
[----:B------:R-:W0:Y:S01]  /*1ac0*/  SHFL.IDX PT, R8, R9, RZ, 0x1c1f ;  /* 0x001c1fff09087589 */ /* 0x000e2200000e0000 */
[----:B------:R-:W-:Y:S01]  /*1ad0*/  UIADD3 UR4, UR4, 0x60, URZ ;  /* 0x0000006004047890 */ /* 0x000fe2000fffe03f */
[----:B------:R-:W-:Y:S01]  /*1ae0*/  IMAD.IADD R7, R5, 0x1, -R4 ;  /* 0x0000000105077824 */ /* 0x000fe200078e0a04 */
[----:B------:R-:W-:-:S04]  /*1af0*/  MOV R5, UR14 ;  /* 0x0000000e00057c02 */ /* 0x000fc80008000f00 */
[----:B------:R-:W-:Y:S01]  /*1b00*/  IMAD.U32 R12, RZ, RZ, UR4 ;  /* 0x00000004ff0c7e24 */ /* 0x000fe2000f8e00ff */
[----:B------:R-:W-:-:S03]  /*1b10*/  UIADD3 UR4, UR42, 0x22840, URZ ;  /* 0x000228402a047890 */ /* 0x000fc6000fffe03f */
[----:B------:R-:W-:Y:S01]  /*1b20*/  IMAD R4, R7, -0x2, R12 ;  /* 0xfffffffe07047824 */ /* 0x000fe200078e020c */
[----:B------:R-:W-:-:S04]  /*1b30*/  UPRMT UR4, UR25, 0x654, UR4 ;  /* 0x0000065419047896 */ /* 0x000fc80008000004 */
[----:B------:R-:W-:-:S05]  /*1b40*/  IADD3 R5, R4, 0x1, -R5 ;  /* 0x0000000104057810 */ /* 0x000fca0007ffe805 */
[----:B------:R-:W-:Y:S01]  /*1b50*/  SYNCS.ARRIVE.TRANS64.RED.A1T0 RZ, [UR4], RZ ;  /* 0x000000ffffff79a7 */ /* 0x000fe20008100404 */
[----:B0-----:R-:W-:-:S04]  /*1b60*/  VIADDMNMX R8, R8, R5, R4, PT ;  /* 0x0000000508087246 */ /* 0x001fc80003800104 */
        /* <DEDUP_REMOVED lines=69> */
[----:B------:R-:W-:-:S04]  /*1fc0*/  FMNMX.FTZ R8, R68, R11, !PT ;  /* 0x0000000b44087209 */ /* 0x000fc80007810000 */
[----:B------:R-:W-:Y:S02]  /*1fd0*/  FMNMX.FTZ R11, R69, R8, !PT ;  /* 0x00000008450b7209 */ /* 0x000fe40007810000 */
[----:B------:R-:W0:Y:S04]  /*1fe0*/  SHFL.IDX PT, R8, R9, 0x1, 0x1c1f ;  /* 0x003c1f0009087f89 */ /* 0x000e2800000e0000 */
[----:B------:R-:W2:Y:S01]  /*1ff0*/  SHFL.BFLY PT, R12, R11, 0x2, 0x1f ;  /* 0x0c401f000b0c7f89 */ /* 0x000ea200000e0000 */
[----:B0-----:R-:W-:Y:S02]  /*2000*/  VIADDMNMX R4, R8, R5, R4, PT ;  /* 0x0000000508047246 */ /* 0x001fe40003800104 */
[----:B--2---:R-:W-:Y:S02]  /*2010*/  FMNMX.FTZ R12, R11, R12, !PT ;  /* 0x0000000c0b0c7209 */ /* 0x004fe40007810000 */
[----:B------:R-:W-:-:S02]  /*2020*/  ISETP.GT.AND P1, PT, R4, RZ, PT ;  /* 0x000000ff0400720c */ /* 0x000fc40003f24270 */
[C---:B------:R-:W-:Y:S01]  /*2030*/  ISETP.GT.AND P2, PT, R4.reuse, 0x1, PT ;  /* 0x000000010400780c */ /* 0x040fe20003f44270 */
[----:B------:R-:W0:Y:S01]  /*2040*/  SHFL.BFLY PT, R13, R12, 0x1, 0x1f ;  /* 0x0c201f000c0d7f89 */ /* 0x000e2200000e0000 */
[----:B------:R-:W-:Y:S02]  /*2050*/  ISETP.GT.AND P3, PT, R4, 0x8, PT ;  /* 0x000000080400780c */ /* 0x000fe40003f64270 */
[----:B------:R-:W-:Y:S02]  /*2060*/  FSEL R26, R26, -INF , P1 ;  /* 0xff8000001a1a7808 */ /* 0x000fe40000800000 */
[----:B------:R-:W-:Y:S02]  /*2070*/  FSEL R27, R27, -INF , P2 ;  /* 0xff8000001b1b7808 */ /* 0x000fe40001000000 */
[----:B------:R-:W-:Y:S02]  /*2080*/  ISETP.GT.AND P4, PT, R4, 0x9, PT ;  /* 0x000000090400780c */ /* 0x000fe40003f84270 */
[----:B------:R-:W-:-:S02]  /*2090*/  FSEL R30, R30, -INF , P3 ;  /* 0xff8000001e1e7808 */ /* 0x000fc40001800000 */
[----:B------:R-:W-:Y:S02]  /*20a0*/  FMNMX.FTZ R5, R26, R27, !PT ;  /* 0x0000001b1a057209 */ /* 0x000fe40007810000 */
[----:B------:R-:W-:Y:S02]  /*20b0*/  ISETP.GT.AND P1, PT, R4, 0x10, PT ;  /* 0x000000100400780c */ /* 0x000fe40003f24270 */
[----:B------:R-:W-:Y:S02]  /*20c0*/  FSEL R31, R31, -INF , P4 ;  /* 0xff8000001f1f7808 */ /* 0x000fe40002000000 */
[----:B------:R-:W-:Y:S02]  /*20d0*/  FSEL R34, R34, -INF , P1 ;  /* 0xff80000022227808 */ /* 0x000fe40000800000 */
[----:B------:R-:W-:-:S04]  /*20e0*/  ISETP.GT.AND P1, PT, R4, 0x18, PT ;  /* 0x000000180400780c */ /* 0x000fc80003f24270 */
[----:B------:R-:W-:Y:S02]  /*20f0*/  FSEL R38, R38, -INF , P1 ;  /* 0xff80000026267808 */ /* 0x000fe40000800000 */
[----:B0-----:R-:W-:Y:S02]  /*2100*/  FMNMX.FTZ R8, R12, R13, !PT ;  /* 0x0000000d0c087209 */ /* 0x001fe40007810000 */
[----:B------:R-:W-:Y:S02]  /*2110*/  FMNMX.FTZ R12, R30, R5, !PT ;  /* 0x000000051e0c7209 */ /* 0x000fe40007810000 */
[C---:B------:R-:W-:Y:S01]  /*2120*/  FSETP.NEU.FTZ.AND P2, PT, R8.reuse, -INF , PT ;  /* 0xff8000000800780b */ /* 0x040fe20003f5d000 */
[----:B------:R-:W-:Y:S01]  /*2130*/  FMUL.FTZ R9, R8, UR7 ;  /* 0x0000000708097c20 */ /* 0x000fe20008410000 */
[----:B------:R-:W-:Y:S02]  /*2140*/  FMNMX.FTZ R5, R31, R12, !PT ;  /* 0x0000000c1f057209 */ /* 0x000fe40007810000 */
[----:B------:R-:W-:-:S02]  /*2150*/  ISETP.GT.AND P1, PT, R4, 0x20, PT ;  /* 0x000000200400780c */ /* 0x000fc40003f24270 */
[----:B------:R-:W-:Y:S02]  /*2160*/  FSEL R11, R9, RZ, P2 ;  /* 0x000000ff090b7208 */ /* 0x000fe40001000000 */
[----:B------:R-:W-:Y:S02]  /*2170*/  ISETP.GT.AND P2, PT, R4, 0x11, PT ;  /* 0x000000110400780c */ /* 0x000fe40003f44270 */
[----:B------:R-:W-:Y:S01]  /*2180*/  FMNMX.FTZ R12, R34, R5, !PT ;  /* 0x00000005220c7209 */ /* 0x000fe20007810000 */
[--C-:B------:R-:W-:Y:S01]  /*2190*/  FFMA.FTZ R24, R24, UR7, -R11.reuse ;  /* 0x0000000718187c23 */ /* 0x100fe2000801080b */
[----:B------:R-:W-:Y:S01]  /*21a0*/  FSEL R35, R35, -INF , P2 ;  /* 0xff80000023237808 */ /* 0x000fe20001000000 */
[--C-:B------:R-:W-:Y:S01]  /*21b0*/  FFMA.FTZ R25, R25, UR7, -R11.reuse ;  /* 0x0000000719197c23 */ /* 0x100fe2000801080b */
[----:B------:R-:W-:Y:S01]  /*21c0*/  ISETP.GT.AND P2, PT, R4, 0x19, PT ;  /* 0x000000190400780c */ /* 0x000fe20003f44270 */
[--C-:B------:R-:W-:Y:S01]  /*21d0*/  FFMA.FTZ R28, R28, UR7, -R11.reuse ;  /* 0x000000071c1c7c23 */ /* 0x100fe2000801080b */
[----:B------:R-:W-:Y:S01]  /*21e0*/  FMNMX.FTZ R5, R35, R12, !PT ;  /* 0x0000000c23057209 */ /* 0x000fe20007810000 */
[----:B------:R-:W-:Y:S01]  /*21f0*/  MUFU.EX2 R24, R24 ;  /* 0x0000001800187308 */ /* 0x000fe20000000800 */
[----:B------:R-:W-:Y:S01]  /*2200*/  FSEL R39, R39, -INF , P2 ;  /* 0xff80000027277808 */ /* 0x000fe20001000000 */
[--C-:B------:R-:W-:Y:S01]  /*2210*/  FFMA.FTZ R29, R29, UR7, -R11.reuse ;  /* 0x000000071d1d7c23 */ /* 0x100fe2000801080b */
[----:B------:R-:W-:Y:S01]  /*2220*/  FMNMX.FTZ R12, R38, R5, !PT ;  /* 0x00000005260c7209 */ /* 0x000fe20007810000 */
[--C-:B------:R-:W-:Y:S01]  /*2230*/  FFMA.FTZ R32, R32, UR7, -R11.reuse ;  /* 0x0000000720207c23 */ /* 0x100fe2000801080b */
[----:B------:R-:W-:Y:S01]  /*2240*/  ISETP.GT.AND P2, PT, R4, 0x21, PT ;  /* 0x000000210400780c */ /* 0x000fe20003f44270 */
[--C-:B------:R-:W-:Y:S01]  /*2250*/  FFMA.FTZ R33, R33, UR7, -R11.reuse ;  /* 0x0000000721217c23 */ /* 0x100fe2000801080b */
[----:B------:R-:W-:Y:S01]  /*2260*/  FSEL R42, R42, -INF , P1 ;  /* 0xff8000002a2a7808 */ /* 0x000fe20000800000 */
[----:B------:R-:W0:Y:S01]  /*2270*/  MUFU.EX2 R25, R25 ;  /* 0x0000001900197308 */ /* 0x000e220000000800 */
[----:B------:R-:W-:Y:S01]  /*2280*/  FMNMX.FTZ R5, R39, R12, !PT ;  /* 0x0000000c27057209 */ /* 0x000fe20007810000 */
[--C-:B------:R-:W-:Y:S01]  /*2290*/  FFMA.FTZ R36, R36, UR7, -R11.reuse ;  /* 0x0000000724247c23 */ /* 0x100fe2000801080b */
[----:B------:R-:W-:Y:S01]  /*22a0*/  ISETP.GT.AND P1, PT, R4, 0x28, PT ;  /* 0x000000280400780c */ /* 0x000fe20003f24270 */
[--C-:B------:R-:W-:Y:S01]  /*22b0*/  FFMA.FTZ R37, R37, UR7, -R11.reuse ;  /* 0x0000000725257c23 */ /* 0x100fe2000801080b */
[----:B------:R-:W-:Y:S01]  /*22c0*/  FSEL R43, R43, -INF , P2 ;  /* 0xff8000002b2b7808 */ /* 0x000fe20001000000 */
[--C-:B------:R-:W-:Y:S01]  /*22d0*/  FFMA.FTZ R40, R40, UR7, -R11.reuse ;  /* 0x0000000728287c23 */ /* 0x100fe2000801080b */
[----:B------:R-:W-:Y:S01]  /*22e0*/  FMNMX.FTZ R12, R42, R5, !PT ;  /* 0x000000052a0c7209 */ /* 0x000fe20007810000 */
[----:B------:R-:W-:Y:S01]  /*22f0*/  MUFU.EX2 R28, R28 ;  /* 0x0000001c001c7308 */ /* 0x000fe20000000800 */
[----:B------:R-:W-:Y:S01]  /*2300*/  ISETP.GT.AND P2, PT, R4, 0x29, PT ;  /* 0x000000290400780c */ /* 0x000fe20003f44270 */
[--C-:B------:R-:W-:Y:S01]  /*2310*/  FFMA.FTZ R41, R41, UR7, -R11.reuse ;  /* 0x0000000729297c23 */ /* 0x100fe2000801080b */
[----:B------:R-:W-:Y:S01]  /*2320*/  FSEL R46, R46, -INF , P1 ;  /* 0xff8000002e2e7808 */ /* 0x000fe20000800000 */
[--C-:B------:R-:W-:Y:S01]  /*2330*/  FFMA.FTZ R44, R44, UR7, -R11.reuse ;  /* 0x000000072c2c7c23 */ /* 0x100fe2000801080b */
[----:B------:R-:W-:Y:S01]  /*2340*/  FMNMX.FTZ R5, R43, R12, !PT ;  /* 0x0000000c2b057209 */ /* 0x000fe20007810000 */
[--C-:B------:R-:W-:Y:S01]  /*2350*/  FFMA.FTZ R45, R45, UR7, -R11.reuse ;  /* 0x000000072d2d7c23 */ /* 0x100fe2000801080b */
[----:B------:R-:W-:Y:S01]  /*2360*/  ISETP.GT.AND P1, PT, R4, 0x30, PT ;  /* 0x000000300400780c */ /* 0x000fe20003f24270 */
[----:B------:R-:W2:Y:S01]  /*2370*/  MUFU.EX2 R29, R29 ;  /* 0x0000001d001d7308 */ /* 0x000ea20000000800 */
[----:B------:R-:W-:Y:S01]  /*2380*/  FSEL R47, R47, -INF , P2 ;  /* 0xff8000002f2f7808 */ /* 0x000fe20001000000 */
[--C-:B------:R-:W-:Y:S01]  /*2390*/  FFMA.FTZ R48, R48, UR7, -R11.reuse ;  /* 0x0000000730307c23 */ /* 0x100fe2000801080b */
[----:B------:R-:W-:Y:S01]  /*23a0*/  FMNMX.FTZ R12, R46, R5, !PT ;  /* 0x000000052e0c7209 */ /* 0x000fe20007810000 */
[--C-:B------:R-:W-:Y:S01]  /*23b0*/  FFMA.FTZ R49, R49, UR7, -R11.reuse ;  /* 0x0000000731317c23 */ /* 0x100fe2000801080b */
[----:B------:R-:W-:Y:S01]  /*23c0*/  ISETP.GT.AND P2, PT, R4, 0x31, PT ;  /* 0x000000310400780c */ /* 0x000fe20003f44270 */
[--C-:B------:R-:W-:Y:S01]  /*23d0*/  FFMA.FTZ R52, R52, UR7, -R11.reuse ;  /* 0x0000000734347c23 */ /* 0x100fe2000801080b */
[----:B------:R-:W-:Y:S01]  /*23e0*/  FSEL R50, R50, -INF , P1 ;  /* 0xff80000032327808 */ /* 0x000fe20000800000 */
[----:B------:R-:W-:Y:S01]  /*23f0*/  MUFU.EX2 R32, R32 ;  /* 0x0000002000207308 */ /* 0x000fe20000000800 */
[----:B------:R-:W-:Y:S01]  /*2400*/  FMNMX.FTZ R5, R47, R12, !PT ;  /* 0x0000000c2f057209 */ /* 0x000fe20007810000 */
[--C-:B------:R-:W-:Y:S01]  /*2410*/  FFMA.FTZ R53, R53, UR7, -R11.reuse ;  /* 0x0000000735357c23 */ /* 0x100fe2000801080b */
[----:B------:R-:W-:Y:S01]  /*2420*/  ISETP.GT.AND P1, PT, R4, 0x38, PT ;  /* 0x000000380400780c */ /* 0x000fe20003f24270 */
[--C-:B------:R-:W-:Y:S01]  /*2430*/  FFMA.FTZ R56, R56, UR7, -R11.reuse ;  /* 0x0000000738387c23 */ /* 0x100fe2000801080b */
[----:B------:R-:W-:Y:S01]  /*2440*/  FSEL R51, R51, -INF , P2 ;  /* 0xff80000033337808 */ /* 0x000fe20001000000 */
[--C-:B------:R-:W-:Y:S01]  /*2450*/  FFMA.FTZ R57, R57, UR7, -R11.reuse ;  /* 0x0000000739397c23 */ /* 0x100fe2000801080b */
[----:B------:R-:W-:Y:S01]  /*2460*/  FMNMX.FTZ R12, R50, R5, !PT ;  /* 0x00000005320c7209 */ /* 0x000fe20007810000 */
[----:B------:R-:W4:Y:S01]  /*2470*/  MUFU.EX2 R33, R33 ;  /* 0x0000002100217308 */ /* 0x000f220000000800 */
[----:B------:R-:W-:Y:S01]  /*2480*/  ISETP.GT.AND P2, PT, R4, 0x39, PT ;  /* 0x000000390400780c */ /* 0x000fe20003f44270 */
[--C-:B------:R-:W-:Y:S01]  /*2490*/  FFMA.FTZ R60, R60, UR7, -R11.reuse ;  /* 0x000000073c3c7c23 */ /* 0x100fe2000801080b */
[----:B------:R-:W-:Y:S01]  /*24a0*/  FSEL R54, R54, -INF , P1 ;  /* 0xff80000036367808 */ /* 0x000fe20000800000 */
[--C-:B------:R-:W-:Y:S01]  /*24b0*/  FFMA.FTZ R61, R61, UR7, -R11.reuse ;  /* 0x000000073d3d7c23 */ /* 0x100fe2000801080b */
[----:B------:R-:W-:Y:S01]  /*24c0*/  FMNMX.FTZ R5, R51, R12, !PT ;  /* 0x0000000c33057209 */ /* 0x000fe20007810000 */
[--C-:B------:R-:W-:Y:S01]  /*24d0*/  FFMA.FTZ R64, R64, UR7, -R11.reuse ;  /* 0x0000000740407c23 */ /* 0x100fe2000801080b */
[----:B------:R-:W-:Y:S01]  /*24e0*/  ISETP.GT.AND P1, PT, R4, 0x40, PT ;  /* 0x000000400400780c */ /* 0x000fe20003f24270 */
[----:B------:R-:W-:Y:S01]  /*24f0*/  MUFU.EX2 R36, R36 ;  /* 0x0000002400247308 */ /* 0x000fe20000000800 */
[----:B------:R-:W-:Y:S01]  /*2500*/  FSEL R55, R55, -INF , P2 ;  /* 0xff80000037377808 */ /* 0x000fe20001000000 */
[--C-:B------:R-:W-:Y:S01]  /*2510*/  FFMA.FTZ R65, R65, UR7, -R11.reuse ;  /* 0x0000000741417c23 */ /* 0x100fe2000801080b */
[----:B------:R-:W-:Y:S01]  /*2520*/  FMNMX.FTZ R12, R54, R5, !PT ;  /* 0x00000005360c7209 */ /* 0x000fe20007810000 */
[--C-:B------:R-:W-:Y:S01]  /*2530*/  FFMA.FTZ R68, R68, UR7, -R11.reuse ;  /* 0x0000000744447c23 */ /* 0x100fe2000801080b */
[----:B------:R-:W-:Y:S01]  /*2540*/  ISETP.GT.AND P2, PT, R4, 0x41, PT ;  /* 0x000000410400780c */ /* 0x000fe20003f44270 */
[----:B------:R-:W-:Y:S01]  /*2550*/  FFMA.FTZ R11, R69, UR7, -R11 ;  /* 0x00000007450b7c23 */ /* 0x000fe2000801080b */
[----:B------:R-:W-:Y:S01]  /*2560*/  FSEL R58, R58, -INF , P1 ;  /* 0xff8000003a3a7808 */ /* 0x000fe20000800000 */
[----:B------:R-:W5:Y:S01]  /*2570*/  MUFU.EX2 R37, R37 ;  /* 0x0000002500257308 */ /* 0x000f620000000800 */
[----:B------:R-:W-:-:S02]  /*2580*/  FMNMX.FTZ R5, R55, R12, !PT ;  /* 0x0000000c37057209 */ /* 0x000fc40007810000 */
[----:B------:R-:W-:Y:S02]  /*2590*/  ISETP.GT.AND P1, PT, R4, 0x48, PT ;  /* 0x000000480400780c */ /* 0x000fe40003f24270 */
[----:B------:R-:W-:Y:S02]  /*25a0*/  FSEL R59, R59, -INF , P2 ;  /* 0xff8000003b3b7808 */ /* 0x000fe40001000000 */
[----:B------:R-:W-:Y:S01]  /*25b0*/  FMNMX.FTZ R12, R58, R5, !PT ;  /* 0x000000053a0c7209 */ /* 0x000fe20007810000 */
[----:B------:R-:W-:Y:S01]  /*25c0*/  MUFU.EX2 R40, R40 ;  /* 0x0000002800287308 */ /* 0x000fe20000000800 */
[----:B------:R-:W-:Y:S02]  /*25d0*/  ISETP.GT.AND P2, PT, R4, 0x49, PT ;  /* 0x000000490400780c */ /* 0x000fe40003f44270 */
[----:B------:R-:W-:Y:S02]  /*25e0*/  FSEL R62, R62, -INF , P1 ;  /* 0xff8000003e3e7808 */ /* 0x000fe40000800000 */
[----:B------:R-:W-:-:S02]  /*25f0*/  FMNMX.FTZ R5, R59, R12, !PT ;  /* 0x0000000c3b057209 */ /* 0x000fc40007810000 */
[----:B------:R-:W-:Y:S01]  /*2600*/  ISETP.GT.AND P1, PT, R4, 0x50, PT ;  /* 0x000000500400780c */ /* 0x000fe20003f24270 */
[----:B------:R-:W1:Y:S01]  /*2610*/  MUFU.EX2 R41, R41 ;  /* 0x0000002900297308 */ /* 0x000e620000000800 */
[----:B------:R-:W-:Y:S02]  /*2620*/  FSEL R63, R63, -INF , P2 ;  /* 0xff8000003f3f7808 */ /* 0x000fe40001000000 */
[----:B------:R-:W-:Y:S02]  /*2630*/  FMNMX.FTZ R12, R62, R5, !PT ;  /* 0x000000053e0c7209 */ /* 0x000fe40007810000 */
[----:B------:R-:W-:Y:S02]  /*2640*/  ISETP.GT.AND P2, PT, R4, 0x51, PT ;  /* 0x000000510400780c */ /* 0x000fe40003f44270 */
[----:B------:R-:W-:Y:S01]  /*2650*/  FSEL R66, R66, -INF , P1 ;  /* 0xff80000042427808 */ /* 0x000fe20000800000 */
[----:B------:R-:W-:Y:S01]  /*2660*/  MUFU.EX2 R44, R44 ;  /* 0x0000002c002c7308 */ /* 0x000fe20000000800 */
[----:B------:R-:W-:-:S02]  /*2670*/  FMNMX.FTZ R5, R63, R12, !PT ;  /* 0x0000000c3f057209 */ /* 0x000fc40007810000 */
[----:B------:R-:W-:Y:S02]  /*2680*/  ISETP.GT.AND P1, PT, R4, 0x58, PT ;  /* 0x000000580400780c */ /* 0x000fe40003f24270 */
[----:B------:R-:W-:Y:S02]  /*2690*/  FSEL R67, R67, -INF , P2 ;  /* 0xff80000043437808 */ /* 0x000fe40001000000 */
[----:B------:R-:W-:Y:S01]  /*26a0*/  FMNMX.FTZ R12, R66, R5, !PT ;  /* 0x00000005420c7209 */ /* 0x000fe20007810000 */
[----:B------:R-:W3:Y:S01]  /*26b0*/  MUFU.EX2 R45, R45 ;  /* 0x0000002d002d7308 */ /* 0x000ee20000000800 */
[----:B------:R-:W-:Y:S02]  /*26c0*/  ISETP.GT.AND P2, PT, R4, 0x59, PT ;  /* 0x000000590400780c */ /* 0x000fe40003f44270 */
[----:B------:R-:W-:Y:S02]  /*26d0*/  FSEL R70, R70, -INF , P1 ;  /* 0xff80000046467808 */ /* 0x000fe40000800000 */
[----:B------:R-:W-:-:S02]  /*26e0*/  FMNMX.FTZ R5, R67, R12, !PT ;  /* 0x0000000c43057209 */ /* 0x000fc40007810000 */
[----:B------:R-:W-:Y:S01]  /*26f0*/  FSEL R71, R71, -INF , P2 ;  /* 0xff80000047477808 */ /* 0x000fe20001000000 */
[----:B------:R-:W-:Y:S01]  /*2700*/  MUFU.EX2 R48, R48 ;  /* 0x0000003000307308 */ /* 0x000fe20000000800 */
[----:B------:R-:W-:Y:S02]  /*2710*/  FMNMX.FTZ R4, R70, R5, !PT ;  /* 0x0000000546047209 */ /* 0x000fe40007810000 */
[----:B0-----:R-:W-:Y:S02]  /*2720*/  F2FP.F16.F32.PACK_AB R168, R25, R24 ;  /* 0x0000001819a8723e */ /* 0x001fe400000000ff */
[----:B------:R-:W-:Y:S02]  /*2730*/  FMNMX.FTZ R4, R71, R4, !PT ;  /* 0x0000000447047209 */ /* 0x000fe40007810000 */
[----:B--2---:R-:W-:Y:S01]  /*2740*/  F2FP.F16.F32.PACK_AB R170, R29, R28 ;  /* 0x0000001c1daa723e */ /* 0x004fe200000000ff */
[----:B------:R-:W0:Y:S01]  /*2750*/  MUFU.EX2 R49, R49 ;  /* 0x0000003100317308 */ /* 0x000e220000000800 */
[----:B----4-:R-:W-:Y:S01]  /*2760*/  F2FP.F16.F32.PACK_AB R164, R33, R32 ;  /* 0x0000002021a4723e */ /* 0x010fe200000000ff */
[----:B------:R-:W2:Y:S01]  /*2770*/  SHFL.BFLY PT, R5, R4, 0x2, 0x1f ;  /* 0x0c401f0004057f89 */ /* 0x000ea200000e0000 */
[----:B-----5:R-:W-:-:S02]  /*2780*/  F2FP.F16.F32.PACK_AB R166, R37, R36 ;  /* 0x0000002425a6723e */ /* 0x020fc400000000ff */
[----:B-1----:R-:W-:Y:S02]  /*2790*/  F2FP.F16.F32.PACK_AB R160, R41, R40 ;  /* 0x0000002829a0723e */ /* 0x002fe400000000ff */
[----:B---3--:R-:W-:Y:S01]  /*27a0*/  F2FP.F16.F32.PACK_AB R162, R45, R44 ;  /* 0x0000002c2da2723e */ /* 0x008fe200000000ff */
[----:B------:R-:W-:Y:S08]  /*27b0*/  MUFU.EX2 R52, R52 ;  /* 0x0000003400347308 */ /* 0x000ff00000000800 */
[----:B------:R-:W1:Y:S01]  /*27c0*/  MUFU.EX2 R53, R53 ;  /* 0x0000003500357308 */ /* 0x000e620000000800 */
[----:B0-----:R-:W-:-:S07]  /*27d0*/  F2FP.F16.F32.PACK_AB R156, R49, R48 ;  /* 0x00000030319c723e */ /* 0x001fce00000000ff */
[----:B------:R-:W-:Y:S01]  /*27e0*/  MUFU.EX2 R56, R56 ;  /* 0x0000003800387308 */ /* 0x000fe20000000800 */
[----:B--2---:R-:W-:-:S05]  /*27f0*/  FMNMX.FTZ R5, R4, R5, !PT ;  /* 0x0000000504057209 */ /* 0x004fca0007810000 */
[----:B------:R-:W0:Y:S02]  /*2800*/  SHFL.BFLY PT, R4, R5, 0x1, 0x1f ;  /* 0x0c201f0005047f89 */ /* 0x000e2400000e0000 */
[----:B------:R-:W2:Y:S01]  /*2810*/  MUFU.EX2 R57, R57 ;  /* 0x0000003900397308 */ /* 0x000ea20000000800 */
[----:B-1----:R-:W-:-:S07]  /*2820*/  F2FP.F16.F32.PACK_AB R158, R53, R52 ;  /* 0x00000034359e723e */ /* 0x002fce00000000ff */
[----:B------:R-:W-:Y:S08]  /*2830*/  MUFU.EX2 R60, R60 ;  /* 0x0000003c003c7308 */ /* 0x000ff00000000800 */
[----:B------:R-:W1:Y:S01]  /*2840*/  MUFU.EX2 R61, R61 ;  /* 0x0000003d003d7308 */ /* 0x000e620000000800 */
[----:B--2---:R-:W-:Y:S02]  /*2850*/  F2FP.F16.F32.PACK_AB R152, R57, R56 ;  /* 0x000000383998723e */ /* 0x004fe400000000ff */
[----:B0-----:R-:W-:Y:S01]  /*2860*/  FMNMX.FTZ R9, R5, R4, !PT ;  /* 0x0000000405097209 */ /* 0x001fe20007810000 */
[----:B------:R-:W-:-:S04]  /*2870*/  FADD.FTZ R5, R24, R25 ;  /* 0x0000001918057221 */ /* 0x000fc80000010000 */
[----:B------:R-:W-:Y:S01]  /*2880*/  MUFU.EX2 R64, R64 ;  /* 0x0000004000407308 */ /* 0x000fe20000000800 */
[C---:B------:R-:W-:Y:S01]  /*2890*/  FSETP.NEU.FTZ.AND P1, PT, R9.reuse, -INF , PT ;  /* 0xff8000000900780b */ /* 0x040fe20003f3d000 */
[----:B------:R-:W-:Y:S01]  /*28a0*/  FMUL.FTZ R4, R9, UR7 ;  /* 0x0000000709047c20 */ /* 0x000fe20008410000 */
[----:B------:R-:W-:-:S04]  /*28b0*/  FADD.FTZ R12, R28, R5 ;  /* 0x000000051c0c7221 */ /* 0x000fc80000010000 */
[----:B------:R-:W-:Y:S01]  /*28c0*/  FSEL R4, R4, RZ, P1 ;  /* 0x000000ff04047208 */ /* 0x000fe20000800000 */
[----:B------:R-:W-:Y:S01]  /*28d0*/  FADD.FTZ R5, R29, R12 ;  /* 0x0000000c1d057221 */ /* 0x000fe20000010000 */
[----:B------:R-:W-:Y:S01]  /*28e0*/  MUFU.EX2 R65, R65 ;  /* 0x0000004100417308 */ /* 0x000fe20000000800 */
[----:B-1----:R-:W-:Y:S02]  /*28f0*/  F2FP.F16.F32.PACK_AB R154, R61, R60 ;  /* 0x0000003c3d9a723e */ /* 0x002fe400000000ff */
        /* <DEDUP_REMOVED lines=12> */
[----:B------:R-:W-:Y:S01]  /*29c0*/  FADD.FTZ R12, R32, R5 ;  /* 0x00000005200c7221 */ /* 0x000fe20000010000 */
[--C-:B------:R-:W-:Y:S01]  /*29d0*/  FFMA.FTZ R47, R47, UR7, -R4.reuse ;  /* 0x000000072f2f7c23 */ /* 0x100fe20008010804 */
[----:B------:R-:W0:Y:S01]  /*29e0*/  MUFU.EX2 R27, R27 ;  /* 0x0000001b001b7308 */ /* 0x000e220000000800 */
[----:B------:R-:W-:Y:S01]  /*29f0*/  FFMA.FTZ R50, R50, UR7, -R4 ;  /* 0x0000000732327c23 */ /* 0x000fe20008010804 */
[----:B------:R-:W-:Y:S01]  /*2a00*/  FADD.FTZ R5, R33, R12 ;  /* 0x0000000c21057221 */ /* 0x000fe20000010000 */
[--C-:B------:R-:W-:Y:S01]  /*2a10*/  FFMA.FTZ R51, R51, UR7, -R4.reuse ;  /* 0x0000000733337c23 */ /* 0x100fe20008010804 */
[--C-:B------:R-:W-:Y:S01]  /*2a20*/  FFMA.FTZ R54, R54, UR7, -R4.reuse ;  /* 0x0000000736367c23 */ /* 0x100fe20008010804 */
[--C-:B------:R-:W-:Y:S01]  /*2a30*/  FFMA.FTZ R55, R55, UR7, -R4.reuse ;  /* 0x0000000737377c23 */ /* 0x100fe20008010804 */
[----:B------:R-:W-:Y:S01]  /*2a40*/  FADD.FTZ R12, R36, R5 ;  /* 0x00000005240c7221 */ /* 0x000fe20000010000 */
[--C-:B------:R-:W-:Y:S01]  /*2a50*/  FFMA.FTZ R58, R58, UR7, -R4.reuse ;  /* 0x000000073a3a7c23 */ /* 0x100fe20008010804 */
[----:B------:R-:W1:Y:S01]  /*2a60*/  MUFU.EX2 R30, R30 ;  /* 0x0000001e001e7308 */ /* 0x000e620000000800 */
[----:B------:R-:W-:Y:S01]  /*2a70*/  FFMA.FTZ R59, R59, UR7, -R4 ;  /* 0x000000073b3b7c23 */ /* 0x000fe20008010804 */
[----:B------:R-:W-:Y:S01]  /*2a80*/  FADD.FTZ R5, R37, R12 ;  /* 0x0000000c25057221 */ /* 0x000fe20000010000 */
[--C-:B------:R-:W-:Y:S01]  /*2a90*/  FFMA.FTZ R62, R62, UR7, -R4.reuse ;  /* 0x000000073e3e7c23 */ /* 0x100fe20008010804 */
[--C-:B------:R-:W-:Y:S01]  /*2aa0*/  FFMA.FTZ R63, R63, UR7, -R4.reuse ;  /* 0x000000073f3f7c23 */ /* 0x100fe20008010804 */
[--C-:B------:R-:W-:Y:S01]  /*2ab0*/  FFMA.FTZ R66, R66, UR7, -R4.reuse ;  /* 0x0000000742427c23 */ /* 0x100fe20008010804 */
[----:B------:R-:W-:Y:S01]  /*2ac0*/  FADD.FTZ R12, R40, R5 ;  /* 0x00000005280c7221 */ /* 0x000fe20000010000 */
[----:B------:R-:W-:Y:S01]  /*2ad0*/  FFMA.FTZ R67, R67, UR7, -R4 ;  /* 0x0000000743437c23 */ /* 0x000fe20008010804 */
[----:B------:R-:W2:Y:S01]  /*2ae0*/  MUFU.EX2 R31, R31 ;  /* 0x0000001f001f7308 */ /* 0x000ea20000000800 */
[----:B0-----:R-:W-:Y:S01]  /*2af0*/  FADD.FTZ R13, R26, R27 ;  /* 0x0000001b1a0d7221 */ /* 0x001fe20000010000 */
[----:B------:R-:W-:Y:S01]  /*2b00*/  FADD.FTZ R5, R41, R12 ;  /* 0x0000000c29057221 */ /* 0x000fe20000010000 */
[--C-:B------:R-:W-:Y:S01]  /*2b10*/  FFMA.FTZ R70, R70, UR7, -R4.reuse ;  /* 0x0000000746467c23 */ /* 0x100fe20008010804 */
[----:B------:R-:W-:Y:S01]  /*2b20*/  FFMA.FTZ R4, R71, UR7, -R4 ;  /* 0x0000000747047c23 */ /* 0x000fe20008010804 */
[----:B------:R-:W-:Y:S01]  /*2b30*/  F2FP.F16.F32.PACK_AB R169, R27, R26 ;  /* 0x0000001a1ba9723e */ /* 0x000fe200000000ff */
[----:B------:R-:W-:Y:S01]  /*2b40*/  FADD.FTZ R12, R44, R5 ;  /* 0x000000052c0c7221 */ /* 0x000fe20000010000 */
[----:B------:R-:W-:Y:S01]  /*2b50*/  F2FP.F16.F32.PACK_AB R172, R65, R64 ;  /* 0x0000004041ac723e */ /* 0x000fe200000000ff */
[----:B------:R-:W0:Y:S01]  /*2b60*/  MUFU.EX2 R34, R34 ;  /* 0x0000002200227308 */ /* 0x000e220000000800 */
[----:B-1----:R-:W-:Y:S01]  /*2b70*/  FADD.FTZ R14, R30, R13 ;  /* 0x0000000d1e0e7221 */ /* 0x002fe20000010000 */
[----:B------:R-:W-:-:S04]  /*2b80*/  FADD.FTZ R5, R45, R12 ;  /* 0x0000000c2d057221 */ /* 0x000fc80000010000 */
[----:B------:R-:W-:Y:S02]  /*2b90*/  FADD.FTZ R12, R48, R5 ;  /* 0x00000005300c7221 */ /* 0x000fe40000010000 */
[----:B------:R-:W1:Y:S01]  /*2ba0*/  MUFU.EX2 R35, R35 ;  /* 0x0000002300237308 */ /* 0x000e620000000800 */
[----:B--2---:R-:W-:Y:S01]  /*2bb0*/  FADD.FTZ R13, R31, R14 ;  /* 0x0000000e1f0d7221 */ /* 0x004fe20000010000 */
[----:B------:R-:W-:Y:S01]  /*2bc0*/  FADD.FTZ R5, R49, R12 ;  /* 0x0000000c31057221 */ /* 0x000fe20000010000 */
[----:B------:R-:W-:-:S03]  /*2bd0*/  F2FP.F16.F32.PACK_AB R171, R31, R30 ;  /* 0x0000001e1fab723e */ /* 0x000fc600000000ff */
[----:B------:R-:W-:Y:S02]  /*2be0*/  FADD.FTZ R12, R52, R5 ;  /* 0x00000005340c7221 */ /* 0x000fe40000010000 */
[----:B------:R-:W2:Y:S01]  /*2bf0*/  MUFU.EX2 R38, R38 ;  /* 0x0000002600267308 */ /* 0x000ea20000000800 */
[----:B0-----:R-:W-:Y:S01]  /*2c00*/  FADD.FTZ R14, R34, R13 ;  /* 0x0000000d220e7221 */ /* 0x001fe20000010000 */
[----:B------:R-:W-:-:S04]  /*2c10*/  FADD.FTZ R5, R53, R12 ;  /* 0x0000000c35057221 */ /* 0x000fc80000010000 */
        /* <DEDUP_REMOVED lines=8> */
[----:B------:R-:W-:-:S04]  /*2ca0*/  FADD.FTZ R5, R61, R12 ;  /* 0x0000000c3d057221 */ /* 0x000fc80000010000 */
[----:B------:R-:W-:Y:S02]  /*2cb0*/  FADD.FTZ R12, R64, R5 ;  /* 0x00000005400c7221 */ /* 0x000fe40000010000 */
[----:B------:R-:W2:Y:S01]  /*2cc0*/  MUFU.EX2 R43, R43 ;  /* 0x0000002b002b7308 */ /* 0x000ea20000000800 */
[----:B0-----:R-:W-:Y:S01]  /*2cd0*/  FADD.FTZ R13, R39, R14 ;  /* 0x0000000e270d7221 */ /* 0x001fe20000010000 */
[----:B------:R-:W-:Y:S01]  /*2ce0*/  FADD.FTZ R5, R65, R12 ;  /* 0x0000000c41057221 */ /* 0x000fe20000010000 */
[----:B------:R-:W-:-:S05]  /*2cf0*/  F2FP.F16.F32.PACK_AB R167, R39, R38 ;  /* 0x0000002627a7723e */ /* 0x000fca00000000ff */
        /* <DEDUP_REMOVED lines=35> */
[----:B------:R1:W2:Y:S01]  /*2f30*/  MUFU.EX2 R175, R4 ;  /* 0x0000000400af7308 */ /* 0x0002a20000000800 */
[----:B0-----:R-:W-:-:S07]  /*2f40*/  FADD.FTZ R12, R70, R13 ;  /* 0x0000000d460c7221 */ /* 0x001fce0000010000 */
[----:B------:R-:W0:Y:S01]  /*2f50*/  MUFU.EX2 R11, R11 ;  /* 0x0000000b000b7308 */ /* 0x000e220000000800 */
[----:B-1----:R-:W-:Y:S01]  /*2f60*/  FADD.FTZ R4, R68, R5 ;  /* 0x0000000544047221 */ /* 0x002fe20000010000 */
[C---:B--2---:R-:W-:Y:S01]  /*2f70*/  FADD.FTZ R5, R175.reuse, R12 ;  /* 0x0000000caf057221 */ /* 0x044fe20000010000 */
[----:B------:R-:W-:Y:S02]  /*2f80*/  F2FP.F16.F32.PACK_AB R175, R175, R70 ;  /* 0x00000046afaf723e */ /* 0x000fe400000000ff */
[C---:B0-----:R-:W-:Y:S01]  /*2f90*/  FADD.FTZ R4, R11.reuse, R4 ;  /* 0x000000040b047221 */ /* 0x041fe20000010000 */
[----:B------:R-:W-:Y:S01]  /*2fa0*/  F2FP.F16.F32.PACK_AB R174, R11, R68 ;  /* 0x000000440bae723e */ /* 0x000fe200000000ff */
[----:B------:R-:W-:Y:S06]  /*2fb0*/  @!P0 BRA `(.L_x_4522) ;  /* 0x0000000000048947 */ /* 0x000fec0003800000 */
[----:B------:R-:W-:Y:S01]  /*2fc0*/  BPT.TRAP 0x1 ;  /* 0x000000040000795c */ /* 0x000fe20000300000 */
.L_x_4522:
[----:B------:R0:W1:Y:S01]  /*2fd0*/  SYNCS.PHASECHK.TRANS64.TRYWAIT P1, [UR42+0x22850], R10 ;  /* 0x0228500aff0075a7 */ /* 0x000062000802016a */
[----:B------:R-:W-:Y:S05]  /*2fe0*/  @!P0 BRA `(.L_x_4523) ;  /* 0x0000000000048947 */ /* 0x000fea0003800000 */
[----:B------:R-:W-:Y:S01]  /*2ff0*/  BPT.TRAP 0x1 ;  /* 0x000000040000795c */ /* 0x000fe20000300000 */
.L_x_4523:
[----:B-1----:R-:W-:Y:S05]  /*3000*/  @P1 BRA `(.L_x_4524) ;  /* 0x0000000000081947 */ /* 0x002fea0003800000 */
[----:B------:R-:W1:Y:S02]  /*3010*/  SYNCS.PHASECHK.TRANS64.TRYWAIT P1, [UR42+0x22850], R10 ;  /* 0x0228500aff0075a7 */ /* 0x000e64000802016a */
[----:B-1----:R-:W-:Y:S05]  /*3020*/  @!P1 BRA `(.L_x_4525) ;  /* 0x000000ac00709947 */ /* 0x002fea0003800000 */
.L_x_4524:
        /* <DEDUP_REMOVED lines=47> */
.L_x_4526:
[----:B------:R-:W2:Y:S01]  /*3320*/  S2UR UR4, SR_CTAID.X ;  /* 0x00000000000479c3 */ /* 0x000ea20000002500 */
[----:B------:R-:W-:Y:S02]  /*3330*/  UISETP.NE.AND UP0, UPT, UR43, URZ, UPT ;  /* 0x0000003f2b00728c */ /* 0x000fe4000bf05270 */
[----:B------:R-:W-:-:S09]  /*3340*/  UIADD3 UR27, UR46, -0x2, URZ ;  /* 0xfffffffe2e1b7890 */ /* 0x000fd2000fffe03f */
[----:B------:R-:W-:Y:S01]  /*3350*/  @UP0 ULDC UR11, c[0x0][0x450] ;  /* 0x00011400000b0ab9 */ /* 0x000fe20000000800 */
[----:B--2---:R-:W-:-:S03]  /*3360*/  USHF.L.U32 UR10, UR4, 0x7, URZ ;  /* 0x00000007040a7899 */ /* 0x004fc6000800063f */
[----:B------:R-:W-:Y:S02]  /*3370*/  @UP0 ULDC UR4, c[0x0][0x44c] ;  /* 0x0001130000040ab9 */ /* 0x000fe40000000800 */
[----:B------:R-:W-:-:S04]  /*3380*/  UIMAD.WIDE.U32 UR4, UR10, UR4, URZ ;  /* 0x000000040a0472a5 */ /* 0x000fc8000f8e003f */
[----:B------:R-:W-:-:S04]  /*3390*/  @UP0 USHF.R.U32.HI UR10, URZ, UR11, UR5 ;  /* 0x0000000b3f0a0299 */ /* 0x000fc80008011605 */
[----:B------:R-:W-:Y:S02]  /*33a0*/  UIADD3 UR4, UR10, -UR14, UR44 ;  /* 0x8000000e0a047290 */ /* 0x000fe4000fffe02c */
[----:B------:R-:W-:Y:S02]  /*33b0*/  UIADD3 UR10, UR42, 0x22860, URZ ;  /* 0x000228602a0a7890 */ /* 0x000fe4000fffe03f */
[----:B------:R-:W-:Y:S02]  /*33c0*/  UIMAD.WIDE UR4, UR4, 0x2aaaaaab, URZ ;  /* 0x2aaaaaab040478a5 */ /* 0x000fe4000f8e023f */
[----:B------:R-:W-:Y:S02]  /*33d0*/  UPRMT UR10, UR25, 0x654, UR10 ;  /* 0x00000654190a7896 */ /* 0x000fe4000800000a */
[----:B------:R-:W-:-:S04]  /*33e0*/  USHF.R.U32.HI UR4, URZ, 0x1f, UR5 ;  /* 0x0000001f3f047899 */ /* 0x000fc80008011605 */
[----:B------:R-:W-:-:S03]  /*33f0*/  ULEA.HI.SX32 UR4, UR5, UR4, 0x1c ;  /* 0x0000000405047291 */ /* 0x000fc6000f8fe23f */
[----:B------:R-:W-:Y:S01]  /*3400*/  SYNCS.ARRIVE.TRANS64.RED.A1T0 RZ, [UR10], RZ ;  /* 0x000000ffffff79a7 */ /* 0x000fe2000810040a */
[----:B------:R-:W-:Y:S01]  /*3410*/  UISETP.LT.AND UP0, UPT, UR41, UR4, UPT ;  /* 0x000000042900728c */ /* 0x000fe2000bf01270 */
[----:B------:R-:W-:-:S03]  /*3420*/  UMOV UR5, URZ ;  /* 0x0000003f00057c82 */ /* 0x000fc60008000000 */
[----:B------:R-:W-:-:S03]  /*3430*/  USEL UR26, UR41, UR4, !UP0 ;  /* 0x00000004291a7287 */ /* 0x000fc6000c000000 */
[----:B------:R-:W-:Y:S01]  /*3440*/  UMOV UR4, URZ ;  /* 0x0000003f00047c82 */ /* 0x000fe20008000000 */
[----:B------:R-:W-:-:S06]  /*3450*/  UISETP.GE.AND UP0, UPT, UR27, UR26, UPT ;  /* 0x0000001a1b00728c */ /* 0x000fcc000bf06270 */
[----:B------:R-:W-:-:S13]  /*3460*/  PLOP3.LUT P1, PT, PT, PT, UP0, 0x80, 0x0 ;  /* 0x000000000000781c */ /* 0x000fda0003f2f008 */
[----:B------:R-:W-:Y:S05]  /*3470*/  @!P1 BRA `(.L_x_4527) ;  /* 0x0000002400289947 */ /* 0x000fea0003800000 */
[----:B------:R-:W-:Y:S01]  /*3480*/  IMAD.MOV.U32 R12, RZ, RZ, R9 ;  /* 0x000000ffff0c7224 */ /* 0x000fe200078e0009 */
[----:B------:R-:W-:Y:S01]  /*3490*/  UMOV UR5, URZ ;  /* 0x0000003f00057c82 */ /* 0x000fe20008000000 */
[----:B-1----:R-:W-:Y:S01]  /*34a0*/  IMAD.MOV.U32 R11, RZ, RZ, R8 ;  /* 0x000000ffff0b7224 */ /* 0x002fe200078e0008 */
[----:B------:R-:W-:Y:S01]  /*34b0*/  UMOV UR4, URZ ;  /* 0x0000003f00047c82 */ /* 0x000fe20008000000 */
[----:B------:R-:W-:Y:S01]  /*34c0*/  ULDC UR29, c[0x0][0x288] ;  /* 0x0000a200001d7ab9 */ /* 0x000fe20000000800 */
[----:B------:R-:W-:Y:S01]  /*34d0*/  ULDC UR30, c[0x0][0x2f0] ;  /* 0x0000bc00001e7ab9 */ /* 0x000fe20000000800 */
[----:B------:R-:W-:-:S05]  /*34e0*/  ULDC UR7, c[0x0][0x988] ;  /* 0x0002620000077ab9 */ /* 0x000fca0000000800 */
.L_x_4538:
[----:B------:R-:W-:-:S04]  /*34f0*/  UIADD3 UR4, UR4, 0x1, URZ ;  /* 0x0000000104047890 */ /* 0x000fc8000fffe03f */
[----:B------:R-:W-:-:S04]  /*3500*/  UISETP.NE.AND UP0, UPT, UR4, 0x2, UPT ;  /* 0x000000020400788c */ /* 0x000fc8000bf05270 */
[----:B------:R-:W-:Y:S02]  /*3510*/  USEL UR10, URZ, 0x1, UP0 ;  /* 0x000000013f0a7887 */ /* 0x000fe40008000000 */
[----:B------:R-:W-:Y:S02]  /*3520*/  USEL UR4, UR4, URZ, UP0 ;  /* 0x0000003f04047287 */ /* 0x000fe40008000000 */
[----:B------:R-:W-:Y:S01]  /*3530*/  ULOP3.LUT UR5, UR5, UR10, URZ, 0x3c, !UPT ;  /* 0x0000000a05057292 */ /* 0x000fe2000f8e3c3f */
[----:B-12---:R-:W-:Y:S11]  /*3540*/  @!P0 BRA `(.L_x_4528) ;  /* 0x0000000000048947 */ /* 0x006ff60003800000 */
[----:B------:R-:W-:Y:S01]  /*3550*/  BPT.TRAP 0x1 ;  /* 0x000000040000795c */ /* 0x000fe20000300000 */
.L_x_4528:
[----:B------:R-:W-:Y:S01]  /*3560*/  ULEA UR28, UR4, UR42, 0x3 ;  /* 0x0000002a041c7291 */ /* 0x000fe2000f8e183f */
[----:B0-----:R-:W-:-:S05]  /*3570*/  IMAD.U32 R10, RZ, RZ, UR5 ;  /* 0x00000005ff0a7e24 */ /* 0x001fca000f8e00ff */
[----:B------:R-:W-:-:S04]  /*3580*/  SHF.L.U32 R10, R10, 0x1f, RZ ;  /* 0x0000001f0a0a7819 */ /* 0x000fc800000006ff */
[----:B------:R0:W1:Y:S01]  /*3590*/  SYNCS.PHASECHK.TRANS64.TRYWAIT P1, [UR28+0x22830], R10 ;  /* 0x0228300aff0075a7 */ /* 0x000062000802015c */
[----:B------:R-:W-:Y:S05]  /*35a0*/  @!P0 BRA `(.L_x_4529) ;  /* 0x0000000000048947 */ /* 0x000fea0003800000 */
[----:B------:R-:W-:Y:S01]  /*35b0*/  BPT.TRAP 0x1 ;  /* 0x000000040000795c */ /* 0x000fe20000300000 */
.L_x_4529:
[----:B-1----:R-:W-:Y:S05]  /*35c0*/  @P1 BRA `(.L_x_4530) ;  /* 0x0000000000081947 */ /* 0x002fea0003800000 */
[----:B------:R-:W1:Y:S02]  /*35d0*/  SYNCS.PHASECHK.TRANS64.TRYWAIT P1, [UR28+0x22830], R10 ;  /* 0x0228300aff0075a7 */ /* 0x000e64000802015c */
[----:B-1----:R-:W-:Y:S05]  /*35e0*/  @!P1 BRA `(.L_x_4531) ;  /* 0x000000a800189947 */ /* 0x002fea0003800000 */
.L_x_4530:
[----:B------:R-:W-:Y:S01]  /*35f0*/  UIMAD UR10, UR4, 0x300, UR6 ;  /* 0x00000300040a78a4 */ /* 0x000fe2000f8e0206 */
[----:B------:R-:W-:Y:S01]  /*3600*/  WARPGROUP.ARRIVE ;  /* 0x00000000000079c5 */ /* 0x000fe20000000000 */
[----:B------:R-:W-:Y:S01]  /*3610*/  UMOV UR11, 0x40000040 ;  /* 0x40000040000b7882 */ /* 0x000fe20000000000 */
[----:B------:R-:W-:Y:S01]  /*3620*/  UMOV UR15, 0x40000040 ;  /* 0x40000040000f7882 */ /* 0x000fe20000000000 */
[----:B------:R-:W-:Y:S01]  /*3630*/  UIADD3 UR14, UR10, 0x2, URZ ;  /* 0x000000020a0e7890 */ /* 0x000fe2000fffe03f */
[----:B------:R-:W-:Y:S01]  /*3640*/  IADD3 R0, -R2, 0xb, RZ ;  /* 0x0000000b02007810 */ /* 0x000fe20007ffe1ff */
        /* <DEDUP_REMOVED lines=18> */
.L_x_4532:
[----:B------:R-:W-:Y:S01]  /*3770*/  UISETP.NE.AND UP0, UPT, UR43, URZ, UPT ;  /* 0x0000003f2b00728c */ /* 0x000fe2000bf05270 */
[----:B------:R-:W-:Y:S01]  /*3780*/  IMAD.MOV.U32 R13, RZ, RZ, R6 ;  /* 0x000000ffff0d7224 */ /* 0x000fe200078e0006 */
[----:B------:R-:W-:Y:S01]  /*3790*/  MOV R16, 0xfffffffe ;  /* 0xfffffffe00107802 */ /* 0x000fe20000000f00 */
[----:B------:R-:W-:-:S03]  /*37a0*/  IMAD.U32 R14, RZ, RZ, UR30 ;  /* 0x0000001eff0e7e24 */ /* 0x000fc6000f8e00ff */
[----:B------:R-:W-:Y:S02]  /*37b0*/  PLOP3.LUT P1, PT, PT, PT, UP0, 0x80, 0x0 ;  /* 0x000000000000781c */ /* 0x000fe40003f2f008 */
[----:B------:R-:W-:-:S03]  /*37c0*/  PLOP3.LUT P2, PT, PT, PT, UP0, 0x80, 0x0 ;  /* 0x000000000000781c */ /* 0x000fc60003f4f008 */
[----:B------:R-:W-:-:S08]  /*37d0*/  @UP0 ULDC UR10, c[0x0][0x44c] ;  /* 0x00011300000a0ab9 */ /* 0x000fd00000000800 */
[----:B------:R-:W-:Y:S01]  /*37e0*/  @P1 IMAD.HI.U32 R8, R6, UR10, RZ ;  /* 0x0000000a06081c27 */ /* 0x000fe2000f8e00ff */
[----:B------:R-:W-:-:S04]  /*37f0*/  @UP0 ULDC UR10, c[0x0][0x450] ;  /* 0x00011400000a0ab9 */ /* 0x000fc80000000800 */
[----:B------:R-:W-:Y:S01]  /*3800*/  @P2 SHF.R.U32.HI R13, RZ, UR10, R8 ;  /* 0x0000000aff0d2c19 */ /* 0x000fe20008011608 */
[----:B------:R-:W-:Y:S02]  /*3810*/  UMOV UR10, 0x1 ;  /* 0x00000001000a7882 */ /* 0x000fe40000000000 */
[----:B------:R-:W-:Y:S02]  /*3820*/  UIMAD UR10, UR27, -0x60, UR10 ;  /* 0xffffffa01b0a78a4 */ /* 0x000fe4000f8e020a */
[----:B------:R-:W1:Y:S04]  /*3830*/  SHFL.IDX PT, R8, R13, 0x1, 0x1c1f ;  /* 0x003c1f000d087f89 */ /* 0x000e6800000e0000 */
[----:B------:R-:W-:Y:S01]  /*3840*/  IMAD R19, R7, R16, UR10 ;  /* 0x0000000a07137e24 */ /* 0x000fe2000f8e0210 */
[----:B------:R-:W-:-:S03]  /*3850*/  UIADD3 UR10, UR28, 0x22840, URZ ;  /* 0x000228401c0a7890 */ /* 0x000fc6000fffe03f */
[----:B------:R-:W-:Y:S01]  /*3860*/  IMAD R19, R14, UR40, R19 ;  /* 0x000000280e137c24 */ /* 0x000fe2000f8e0213 */
[----:B------:R-:W-:-:S09]  /*3870*/  UPRMT UR10, UR25, 0x654, UR10 ;  /* 0x00000654190a7896 */ /* 0x000fd2000800000a */
[----:B------:R-:W-:Y:S01]  /*3880*/  SYNCS.ARRIVE.TRANS64.RED.A1T0 RZ, [UR10], RZ ;  /* 0x000000ffffff79a7 */ /* 0x000fe2000810040a */
[----:B-1----:R-:W-:-:S04]  /*3890*/  IADD3 R9, R8, -UR29, R19 ;  /* 0x8000001d08097c10 */ /* 0x002fc8000fffe013 */
[C---:B------:R-:W-:Y:S02]  /*38a0*/  ISETP.GT.AND P1, PT, R9.reuse, RZ, PT ;  /* 0x000000ff0900720c */ /* 0x040fe40003f24270 */
[C---:B------:R-:W-:Y:S02]  /*38b0*/  ISETP.GT.AND P2, PT, R9.reuse, 0x1, PT ;  /* 0x000000010900780c */ /* 0x040fe40003f44270 */
[----:B------:R-:W-:Y:S02]  /*38c0*/  FSEL R154, R154, -INF , P1 ;  /* 0xff8000009a9a7808 */ /* 0x000fe40000800000 */
[----:B------:R-:W-:Y:S02]  /*38d0*/  ISETP.GT.AND P1, PT, R9, 0x8, PT ;  /* 0x000000080900780c */ /* 0x000fe40003f24270 */
[----:B------:R-:W-:Y:S02]  /*38e0*/  FSEL R16, R155, -INF , P2 ;  /* 0xff8000009b107808 */ /* 0x000fe40001000000 */
[----:B------:R-:W-:-:S02]  /*38f0*/  FMNMX.FTZ R15, R154, R12, !PT ;  /* 0x0000000c9a0f7209 */ /* 0x000fc40007810000 */
[C---:B------:R-:W-:Y:S02]  /*3900*/  ISETP.GT.AND P2, PT, R9.reuse, 0x9, PT ;  /* 0x000000090900780c */ /* 0x040fe40003f44270 */
[----:B------:R-:W-:Y:S02]  /*3910*/  FSEL R158, R158, -INF , P1 ;  /* 0xff8000009e9e7808 */ /* 0x000fe40000800000 */
[----:B------:R-:W-:Y:S02]  /*3920*/  FMNMX.FTZ R15, R16, R15, !PT ;  /* 0x0000000f100f7209 */ /* 0x000fe40007810000 */
        /* <DEDUP_REMOVED lines=9> */
[----:B------:R-:W-:Y:S02]  /*39c0*/  ISETP.GT.AND P2, PT, R9, 0x19, PT ;  /* 0x000000190900780c */ /* 0x000fe40003f44270 */
        /* <DEDUP_REMOVED lines=50> */
[----:B------:R-:W-:Y:S02]  /*3cf0*/  FSEL R199, R199, -INF , P2 ;  /* 0xff800000c7c77808 */ /* 0x000fe40001000000 */
[----:B------:R-:W-:-:S04]  /*3d00*/  FMNMX.FTZ R14, R198, R9, !PT ;  /* 0x00000009c60e7209 */ /* 0x000fc80007810000 */
[----:B------:R-:W-:Y:S02]  /*3d10*/  FMNMX.FTZ R9, R199, R14, !PT ;  /* 0x0000000ec7097209 */ /* 0x000fe40007810000 */
[----:B------:R-:W1:Y:S04]  /*3d20*/  SHFL.IDX PT, R14, R13, RZ, 0x1c1f ;  /* 0x001c1fff0d0e7589 */ /* 0x000e6800000e0000 */
[----:B------:R-:W3:Y:S01]  /*3d30*/  SHFL.BFLY PT, R18, R9, 0x2, 0x1f ;  /* 0x0c401f0009127f89 */ /* 0x000ee200000e0000 */
[----:B-1----:R-:W-:Y:S02]  /*3d40*/  IADD3 R19, R14, -UR29, R19 ;  /* 0x8000001d0e137c10 */ /* 0x002fe4000fffe013 */
[----:B---3--:R-:W-:Y:S02]  /*3d50*/  FMNMX.FTZ R18, R9, R18, !PT ;  /* 0x0000001209127209 */ /* 0x008fe40007810000 */
[----:B------:R-:W-:-:S02]  /*3d60*/  ISETP.GT.AND P1, PT, R19, RZ, PT ;  /* 0x000000ff1300720c */ /* 0x000fc40003f24270 */
[C---:B------:R-:W-:Y:S01]  /*3d70*/  ISETP.GT.AND P2, PT, R19.reuse, 0x1, PT ;  /* 0x000000011300780c */ /* 0x040fe20003f44270 */
[----:B------:R-:W1:Y:S01]  /*3d80*/  SHFL.BFLY PT, R15, R18, 0x1, 0x1f ;  /* 0x0c201f00120f7f89 */ /* 0x000e6200000e0000 */
[----:B------:R-:W-:Y:S02]  /*3d90*/  FSEL R152, R152, -INF , P1 ;  /* 0xff80000098987808 */ /* 0x000fe40000800000 */
        /* <DEDUP_REMOVED lines=11> */
[----:B-1----:R-:W-:Y:S02]  /*3e50*/  FMNMX.FTZ R9, R18, R15, !PT ;  /* 0x0000000f12097209 */ /* 0x002fe40007810000 */
[----:B------:R-:W-:Y:S02]  /*3e60*/  FMNMX.FTZ R13, R157, R14, !PT ;  /* 0x0000000e9d0d7209 */ /* 0x000fe40007810000 */
[C---:B------:R-:W-:Y:S01]  /*3e70*/  FSETP.NEU.FTZ.AND P1, PT, R9.reuse, -INF , PT ;  /* 0xff8000000900780b */ /* 0x040fe20003f3d000 */
[----:B------:R-:W-:Y:S01]  /*3e80*/  FMUL.FTZ R15, R9, UR7 ;  /* 0x00000007090f7c20 */ /* 0x000fe20008410000 */
[----:B------:R-:W-:Y:S02]  /*3e90*/  ISETP.GT.AND P3, PT, R19, 0x18, PT ;  /* 0x000000181300780c */ /* 0x000fe40003f64270 */
[----:B------:R-:W-:-:S02]  /*3ea0*/  FSEL R161, R161, -INF , P2 ;  /* 0xff800000a1a17808 */ /* 0x000fc40001000000 */
[----:B------:R-:W-:Y:S02]  /*3eb0*/  FMNMX.FTZ R14, R160, R13, !PT ;  /* 0x0000000da00e7209 */ /* 0x000fe40007810000 */
[----:B------:R-:W-:Y:S02]  /*3ec0*/  FSEL R13, R15, RZ, P1 ;  /* 0x000000ff0f0d7208 */ /* 0x000fe40000800000 */
[----:B------:R-:W-:Y:S02]  /*3ed0*/  ISETP.GT.AND P2, PT, R19, 0x19, PT ;  /* 0x000000191300780c */ /* 0x000fe40003f44270 */
        /* <DEDUP_REMOVED lines=25> */
[----:B------:R1:W-:Y:S01]  /*4070*/  MUFU.EX2 R15, R18 ;  /* 0x00000012000f7308 */ /* 0x0003e20000000800 */
        /* <DEDUP_REMOVED lines=9> */
[--C-:B-1----:R-:W-:Y:S01]  /*4110*/  FFMA.FTZ R18, R8, UR7, -R13.reuse ;  /* 0x0000000708127c23 */ /* 0x102fe2000801080d */
        /* <DEDUP_REMOVED lines=13> */
[----:B------:R-:W-:Y:S01]  /*41f0*/  FFMA.FTZ R175, R198, UR7, -R13 ;  /* 0x00000007c6af7c23 */ /* 0x000fe2000801080d */
[----:B------:R-:W-:Y:S01]  /*4200*/  FMNMX.FTZ R17, R177, R8, !PT ;  /* 0x00000008b1117209 */ /* 0x000fe20007810000 */
[----:B------:R-:W-:Y:S01]  /*4210*/  MUFU.EX2 R16, R16 ;  /* 0x0000001000107308 */ /* 0x000fe20000000800 */
[----:B------:R-:W-:-:S02]  /*4220*/  ISETP.GT.AND P3, PT, R19, 0x40, PT ;  /* 0x000000401300780c */ /* 0x000fc40003f64270 */
[----:B------:R-:W-:Y:S02]  /*4230*/  FSEL R181, R181, -INF , P2 ;  /* 0xff800000b5b57808 */ /* 0x000fe40001000000 */
[----:B------:R-:W-:Y:S02]  /*4240*/  FMNMX.FTZ R8, R180, R17, !PT ;  /* 0x00000011b4087209 */ /* 0x000fe40007810000 */
[----:B------:R-:W-:Y:S01]  /*4250*/  ISETP.GT.AND P2, PT, R19, 0x41, PT ;  /* 0x000000411300780c */ /* 0x000fe20003f44270 */
[----:B------:R-:W-:Y:S01]  /*4260*/  MUFU.EX2 R20, R20 ;  /* 0x0000001400147308 */ /* 0x000fe20000000800 */
[----:B------:R-:W-:Y:S02]  /*4270*/  FSEL R184, R184, -INF , P3 ;  /* 0xff800000b8b87808 */ /* 0x000fe40001800000 */
[----:B------:R-:W-:Y:S02]  /*4280*/  FMNMX.FTZ R17, R181, R8, !PT ;  /* 0x00000008b5117209 */ /* 0x000fe40007810000 */
[----:B------:R-:W-:-:S02]  /*4290*/  ISETP.GT.AND P3, PT, R19, 0x48, PT ;  /* 0x000000481300780c */ /* 0x000fc40003f64270 */
[----:B------:R-:W-:Y:S01]  /*42a0*/  FSEL R185, R185, -INF , P2 ;  /* 0xff800000b9b97808 */ /* 0x000fe20001000000 */
[----:B------:R-:W-:Y:S01]  /*42b0*/  MUFU.EX2 R23, R23 ;  /* 0x0000001700177308 */ /* 0x000fe20000000800 */
[----:B------:R-:W-:Y:S02]  /*42c0*/  FMNMX.FTZ R8, R184, R17, !PT ;  /* 0x00000011b8087209 */ /* 0x000fe40007810000 */
[----:B------:R-:W-:Y:S02]  /*42d0*/  ISETP.GT.AND P2, PT, R19, 0x49, PT ;  /* 0x000000491300780c */ /* 0x000fe40003f44270 */
[----:B------:R-:W-:Y:S02]  /*42e0*/  FSEL R188, R188, -INF , P3 ;  /* 0xff800000bcbc7808 */ /* 0x000fe40001800000 */
[----:B------:R-:W-:Y:S01]  /*42f0*/  FMNMX.FTZ R21, R185, R8, !PT ;  /* 0x00000008b9157209 */ /* 0x000fe20007810000 */
[----:B------:R1:W-:Y:S01]  /*4300*/  MUFU.EX2 R17, R163 ;  /* 0x000000a300117308 */ /* 0x0003e20000000800 */
[----:B------:R-:W-:-:S02]  /*4310*/  ISETP.GT.AND P3, PT, R19, 0x50, PT ;  /* 0x000000501300780c */ /* 0x000fc40003f64270 */
[----:B------:R-:W-:Y:S02]  /*4320*/  FSEL R189, R189, -INF , P2 ;  /* 0xff800000bdbd7808 */ /* 0x000fe40001000000 */
[----:B------:R-:W-:Y:S02]  /*4330*/  FMNMX.FTZ R8, R188, R21, !PT ;  /* 0x00000015bc087209 */ /* 0x000fe40007810000 */
[----:B------:R-:W-:Y:S01]  /*4340*/  ISETP.GT.AND P2, PT, R19, 0x51, PT ;  /* 0x000000511300780c */ /* 0x000fe20003f44270 */
[----:B------:R-:W-:Y:S01]  /*4350*/  MUFU.EX2 R170, R170 ;  /* 0x000000aa00aa7308 */ /* 0x000fe20000000800 */
[----:B------:R-:W-:Y:S01]  /*4360*/  FSEL R192, R192, -INF , P3 ;  /* 0xff800000c0c07808 */ /* 0x000fe20001800000 */
[----:B-1----:R-:W-:Y:S01]  /*4370*/  FFMA.FTZ R163, R190, UR7, -R13 ;  /* 0x00000007bea37c23 */ /* 0x002fe2000801080d */
[----:B------:R-:W-:Y:S02]  /*4380*/  FMNMX.FTZ R21, R189, R8, !PT ;  /* 0x00000008bd157209 */ /* 0x000fe40007810000 */
[----:B------:R-:W-:-:S02]  /*4390*/  ISETP.GT.AND P3, PT, R19, 0x58, PT ;  /* 0x000000581300780c */ /* 0x000fc40003f64270 */
[----:B------:R-:W-:Y:S01]  /*43a0*/  FSEL R193, R193, -INF , P2 ;  /* 0xff800000c1c17808 */ /* 0x000fe20001000000 */
[----:B------:R-:W-:Y:S01]  /*43b0*/  MUFU.EX2 R171, R171 ;  /* 0x000000ab00ab7308 */ /* 0x000fe20000000800 */
[----:B------:R-:W-:Y:S01]  /*43c0*/  FMNMX.FTZ R8, R192, R21, !PT ;  /* 0x00000015c0087209 */ /* 0x000fe20007810000 */
[----:B------:R-:W-:Y:S01]  /*43d0*/  FFMA.FTZ R21, R186, UR7, -R13 ;  /* 0x00000007ba157c23 */ /* 0x000fe2000801080d */
[----:B------:R-:W-:Y:S02]  /*43e0*/  ISETP.GT.AND P2, PT, R19, 0x59, PT ;  /* 0x000000591300780c */ /* 0x000fe40003f44270 */
[----:B------:R-:W-:Y:S02]  /*43f0*/  FSEL R196, R196, -INF , P3 ;  /* 0xff800000c4c47808 */ /* 0x000fe40001800000 */
[----:B------:R-:W-:Y:S01]  /*4400*/  FMNMX.FTZ R19, R193, R8, !PT ;  /* 0x00000008c1137209 */ /* 0x000fe20007810000 */
[----:B------:R-:W-:Y:S01]  /*4410*/  MUFU.EX2 R166, R166 ;  /* 0x000000a600a67308 */ /* 0x000fe20000000800 */
[----:B------:R-:W-:-:S02]  /*4420*/  FSEL R197, R197, -INF , P2 ;  /* 0xff800000c5c57808 */ /* 0x000fc40001000000 */
[----:B------:R-:W-:-:S04]  /*4430*/  FMNMX.FTZ R8, R196, R19, !PT ;  /* 0x00000013c4087209 */ /* 0x000fc80007810000 */
[----:B------:R-:W-:Y:S01]  /*4440*/  FMNMX.FTZ R8, R197, R8, !PT ;  /* 0x00000008c5087209 */ /* 0x000fe20007810000 */
[----:B------:R-:W-:Y:S04]  /*4450*/  MUFU.EX2 R22, R22 ;  /* 0x0000001600167308 */ /* 0x000fe80000000800 */
[----:B------:R-:W1:Y:S04]  /*4460*/  SHFL.BFLY PT, R19, R8, 0x2, 0x1f ;  /* 0x0c401f0008137f89 */ /* 0x000e6800000e0000 */
        /* <DEDUP_REMOVED lines=9> */
[----:B-1----:R-:W-:Y:S01]  /*4500*/  FMNMX.FTZ R8, R19, R8, !PT ;  /* 0x0000000813087209 */ /* 0x002fe20007810000 */
[--C-:B------:R-:W-:Y:S01]  /*4510*/  FFMA.FTZ R19, R194, UR7, -R13.reuse ;  /* 0x00000007c2137c23 */ /* 0x100fe2000801080d */
[----:B------:R-:W-:-:S02]  /*4520*/  FFMA.FTZ R13, R199, UR7, -R13 ;  /* 0x00000007c70d7c23 */ /* 0x000fc4000801080d */
[C---:B------:R-:W-:Y:S01]  /*4530*/  FSETP.NEU.FTZ.AND P2, PT, R8.reuse, -INF , PT ;  /* 0xff8000000800780b */ /* 0x040fe20003f5d000 */
[----:B------:R-:W-:Y:S02]  /*4540*/  FMUL.FTZ R154, R8, UR7 ;  /* 0x00000007089a7c20 */ /* 0x000fe40008410000 */
[----:B------:R-:W-:Y:S03]  /*4550*/  MUFU.EX2 R19, R19 ;  /* 0x0000001300137308 */ /* 0x000fe60000000800 */
[----:B------:R-:W-:-:S05]  /*4560*/  FSEL R154, R154, RZ, P2 ;  /* 0x000000ff9a9a7208 */ /* 0x000fca0001000000 */
[--C-:B------:R-:W-:Y:S01]  /*4570*/  FFMA.FTZ R183, R152, UR7, -R154.reuse ;  /* 0x0000000798b77c23 */ /* 0x100fe2000801089a */
[--C-:B------:R-:W-:Y:S01]  /*4580*/  FFMA.FTZ R152, R153, UR7, -R154.reuse ;  /* 0x0000000799987c23 */ /* 0x100fe2000801089a */
[----:B------:R-:W-:Y:S01]  /*4590*/  FSEL R153, R9, RZ, P1 ;  /* 0x000000ff09997208 */ /* 0x000fe20000800000 */
[--C-:B------:R-:W-:Y:S01]  /*45a0*/  FFMA.FTZ R156, R156, UR7, -R154.reuse ;  /* 0x000000079c9c7c23 */ /* 0x100fe2000801089a */
[--C-:B------:R-:W-:Y:S01]  /*45b0*/  FFMA.FTZ R157, R157, UR7, -R154.reuse ;  /* 0x000000079d9d7c23 */ /* 0x100fe2000801089a */
[----:B------:R-:W-:Y:S01]  /*45c0*/  FFMA.FTZ R158, R160, UR7, -R154 ;  /* 0x00000007a09e7c23 */ /* 0x000fe2000801089a */
[----:B------:R-:W-:Y:S01]  /*45d0*/  MUFU.EX2 R183, R183 ;  /* 0x000000b700b77308 */ /* 0x000fe20000000800 */
[----:B------:R-:W-:Y:S01]  /*45e0*/  FADD.FTZ R153, -R153, R12 ;  /* 0x0000000c99997221 */ /* 0x000fe20000010100 */
[----:B------:R-:W-:Y:S01]  /*45f0*/  FSEL R12, R8, RZ, P2 ;  /* 0x000000ff080c7208 */ /* 0x000fe20001000000 */
[--C-:B------:R-:W-:Y:S01]  /*4600*/  FFMA.FTZ R161, R161, UR7, -R154.reuse ;  /* 0x00000007a1a17c23 */ /* 0x100fe2000801089a */
[--C-:B------:R-:W-:Y:S01]  /*4610*/  FFMA.FTZ R160, R164, UR7, -R154.reuse ;  /* 0x00000007a4a07c23 */ /* 0x100fe2000801089a */
[----:B------:R-:W-:Y:S01]  /*4620*/  FMUL.FTZ R153, R153, UR7 ;  /* 0x0000000799997c20 */ /* 0x000fe20008410000 */
[--C-:B------:R-:W-:Y:S01]  /*4630*/  FFMA.FTZ R164, R172, UR7, -R154.reuse ;  /* 0x00000007aca47c23 */ /* 0x100fe2000801089a */
        /* <DEDUP_REMOVED lines=18> */
[----:B------:R-:W-:-:S07]  /*4760*/  FFMA.FTZ R197, R197, UR7, -R154 ;  /* 0x00000007c5c57c23 */ /* 0x000fce000801089a */
[----:B------:R-:W4:Y:S01]  /*4770*/  MUFU.EX2 R156, R156 ;  /* 0x0000009c009c7308 */ /* 0x000f220000000800 */
[-C--:B-1----:R-:W-:Y:S01]  /*4780*/  FMUL.FTZ R26, R26, R11.reuse ;  /* 0x0000000b1a1a7220 */ /* 0x082fe20000410000 */
[-C--:B------:R-:W-:Y:S01]  /*4790*/  FMUL.FTZ R27, R27, R11.reuse ;  /* 0x0000000b1b1b7220 */ /* 0x080fe20000410000 */
[-C--:B------:R-:W-:Y:S01]  /*47a0*/  FMUL.FTZ R30, R30, R11.reuse ;  /* 0x0000000b1e1e7220 */ /* 0x080fe20000410000 */
[-C--:B------:R-:W-:Y:S01]  /*47b0*/  FMUL.FTZ R31, R31, R11.reuse ;  /* 0x0000000b1f1f7220 */ /* 0x080fe20000410000 */
[-C--:B------:R-:W-:Y:S01]  /*47c0*/  FMUL.FTZ R34, R34, R11.reuse ;  /* 0x0000000b22227220 */ /* 0x080fe20000410000 */
[-C--:B------:R-:W-:Y:S01]  /*47d0*/  FMUL.FTZ R35, R35, R11.reuse ;  /* 0x0000000b23237220 */ /* 0x080fe20000410000 */
[----:B------:R-:W-:Y:S01]  /*47e0*/  FMUL.FTZ R38, R38, R11 ;  /* 0x0000000b26267220 */ /* 0x000fe20000410000 */
[----:B------:R-:W1:Y:S01]  /*47f0*/  MUFU.EX2 R157, R157 ;  /* 0x0000009d009d7308 */ /* 0x000e620000000800 */
[----:B---3--:R-:W-:Y:S01]  /*4800*/  FFMA.FTZ R187, R12, R4, R183 ;  /* 0x000000040cbb7223 */ /* 0x008fe200000100b7 */
[----:B------:R-:W-:Y:S01]  /*4810*/  FFMA.FTZ R4, R11, R5, R14 ;  /* 0x000000050b047223 */ /* 0x000fe2000001000e */
[-C--:B------:R-:W-:Y:S01]  /*4820*/  FMUL.FTZ R24, R24, R12.reuse ;  /* 0x0000000c18187220 */ /* 0x080fe20000410000 */
[-C--:B------:R-:W-:Y:S01]  /*4830*/  FMUL.FTZ R25, R25, R12.reuse ;  /* 0x0000000c19197220 */ /* 0x080fe20000410000 */
[----:B------:R-:W-:Y:S01]  /*4840*/  FADD.FTZ R187, R152, R187 ;  /* 0x000000bb98bb7221 */ /* 0x000fe20000010000 */
[----:B------:R-:W-:Y:S01]  /*4850*/  FADD.FTZ R180, R15, R4 ;  /* 0x000000040fb47221 */ /* 0x000fe20000010000 */
[----:B------:R-:W-:Y:S01]  /*4860*/  FFMA.FTZ R4, R184, UR7, -R154 ;  /* 0x00000007b8047c23 */ /* 0x000fe2000801089a */
[----:B------:R-:W3:Y:S01]  /*4870*/  MUFU.EX2 R158, R158 ;  /* 0x0000009e009e7308 */ /* 0x000ee20000000800 */
[----:B----4-:R-:W-:Y:S01]  /*4880*/  FADD.FTZ R186, R156, R187 ;  /* 0x000000bb9cba7221 */ /* 0x010fe20000010000 */
[----:B------:R-:W-:Y:S01]  /*4890*/  FADD.FTZ R153, R155, R180 ;  /* 0x000000b49b997221 */ /* 0x000fe20000010000 */
[----:B------:R-:W-:Y:S01]  /*48a0*/  F2FP.F16.F32.PACK_AB R155, R18, R155 ;  /* 0x0000009b129b723e */ /* 0x000fe200000000ff */
[----:B------:R-:W-:Y:S01]  /*48b0*/  FFMA.FTZ R180, R188, UR7, -R154 ;  /* 0x00000007bcb47c23 */ /* 0x000fe2000801089a */
[----:B------:R-:W-:Y:S01]  /*48c0*/  F2FP.F16.F32.PACK_AB R152, R152, R183 ;  /* 0x000000b79898723e */ /* 0x000fe200000000ff */
[----:B------:R-:W-:Y:S01]  /*48d0*/  FADD.FTZ R153, R18, R153 ;  /* 0x0000009912997221 */ /* 0x000fe20000010000 */
[----:B------:R-:W-:Y:S01]  /*48e0*/  FMUL.FTZ R28, R28, R12 ;  /* 0x0000000c1c1c7220 */ /* 0x000fe20000410000 */
[----:B------:R-:W4:Y:S01]  /*48f0*/  MUFU.EX2 R161, R161 ;  /* 0x000000a100a17308 */ /* 0x000f220000000800 */
[C---:B-1----:R-:W-:Y:S01]  /*4900*/  FADD.FTZ R187, R157.reuse, R186 ;  /* 0x000000ba9dbb7221 */ /* 0x042fe20000010000 */
[----:B------:R-:W-:Y:S01]  /*4910*/  FADD.FTZ R186, R16, R153 ;  /* 0x0000009910ba7221 */ /* 0x000fe20000010000 */
[----:B------:R-:W-:Y:S01]  /*4920*/  F2FP.F16.F32.PACK_AB R154, R157, R156 ;  /* 0x0000009c9d9a723e */ /* 0x000fe200000000ff */
[-C--:B------:R-:W-:Y:S01]  /*4930*/  FMUL.FTZ R29, R29, R12.reuse ;  /* 0x0000000c1d1d7220 */ /* 0x080fe20000410000 */
[-C--:B------:R-:W-:Y:S01]  /*4940*/  FMUL.FTZ R32, R32, R12.reuse ;  /* 0x0000000c20207220 */ /* 0x080fe20000410000 */
[----:B------:R-:W-:Y:S01]  /*4950*/  FADD.FTZ R186, R17, R186 ;  /* 0x000000ba11ba7221 */ /* 0x000fe20000010000 */
        /* <DEDUP_REMOVED lines=13> */
[----:B------:R-:W-:Y:S01]  /*4a30*/  F2FP.F16.F32.PACK_AB R161, R174, R21 ;  /* 0x00000015aea1723e */ /* 0x000fe200000000ff */
[-C--:B------:R-:W-:Y:S01]  /*4a40*/  FMUL.FTZ R49, R49, R12.reuse ;  /* 0x0000000c31317220 */ /* 0x080fe20000410000 */
[-C--:B------:R-:W-:Y:S01]  /*4a50*/  FMUL.FTZ R52, R52, R12.reuse ;  /* 0x0000000c34347220 */ /* 0x080fe20000410000 */
[-C--:B------:R-:W-:Y:S01]  /*4a60*/  FMUL.FTZ R53, R53, R12.reuse ;  /* 0x0000000c35357220 */ /* 0x080fe20000410000 */
[----:B------:R-:W4:Y:S01]  /*4a70*/  MUFU.EX2 R168, R168 ;  /* 0x000000a800a87308 */ /* 0x000f220000000800 */
[----:B-1----:R-:W-:Y:S01]  /*4a80*/  FADD.FTZ R184, R160, R153 ;  /* 0x00000099a0b87221 */ /* 0x002fe20000010000 */
[----:B------:R-:W-:Y:S01]  /*4a90*/  FADD.FTZ R153, R159, R186 ;  /* 0x000000ba9f997221 */ /* 0x000fe20000010000 */
[----:B------:R-:W-:Y:S01]  /*4aa0*/  F2FP.F16.F32.PACK_AB R159, R20, R159 ;  /* 0x0000009f149f723e */ /* 0x000fe200000000ff */
[-C--:B------:R-:W-:Y:S01]  /*4ab0*/  FMUL.FTZ R56, R56, R12.reuse ;  /* 0x0000000c38387220 */ /* 0x080fe20000410000 */
[-C--:B------:R-:W-:Y:S01]  /*4ac0*/  FMUL.FTZ R57, R57, R12.reuse ;  /* 0x0000000c39397220 */ /* 0x080fe20000410000 */
[-C--:B------:R-:W-:Y:S01]  /*4ad0*/  FMUL.FTZ R60, R60, R12.reuse ;  /* 0x0000000c3c3c7220 */ /* 0x080fe20000410000 */
[----:B------:R-:W-:Y:S01]  /*4ae0*/  FMUL.FTZ R61, R61, R12 ;  /* 0x0000000c3d3d7220 */ /* 0x000fe20000410000 */
[----:B------:R-:W1:Y:S01]  /*4af0*/  MUFU.EX2 R169, R169 ;  /* 0x000000a900a97308 */ /* 0x000e620000000800 */
        /* <DEDUP_REMOVED lines=19> */
[----:B------:R-:W-:Y:S01]  /*4c30*/  F2FP.F16.F32.PACK_AB R169, R170, R23 ;  /* 0x00000017aaa9723e */ /* 0x000fe200000000ff */
        /* <DEDUP_REMOVED lines=11> */
[----:B------:R-:W-:Y:S01]  /*4cf0*/  MUFU.EX2 R5, R181 ;  /* 0x000000b500057308 */ /* 0x000fe20000000800 */
[----:B----4-:R-:W-:Y:S01]  /*4d00*/  FADD.FTZ R157, R173, R18 ;  /* 0x00000012ad9d7221 */ /* 0x010fe20000010000 */
[-C--:B------:R-:W-:Y:S01]  /*4d10*/  FMUL.FTZ R100, R100, R12.reuse ;  /* 0x0000000c64647220 */ /* 0x080fe20000410000 */
[-C--:B------:R-:W-:Y:S01]  /*4d20*/  FMUL.FTZ R101, R101, R12.reuse ;  /* 0x0000000c65657220 */ /* 0x080fe20000410000 */
[-C--:B------:R-:W-:Y:S01]  /*4d30*/  FMUL.FTZ R104, R104, R12.reuse ;  /* 0x0000000c68687220 */ /* 0x080fe20000410000 */
[-C--:B------:R-:W-:Y:S01]  /*4d40*/  FMUL.FTZ R105, R105, R12.reuse ;  /* 0x0000000c69697220 */ /* 0x080fe20000410000 */
[-C--:B------:R-:W-:Y:S01]  /*4d50*/  FMUL.FTZ R108, R108, R12.reuse ;  /* 0x0000000c6c6c7220 */ /* 0x080fe20000410000 */
[-C--:B------:R-:W-:Y:S01]  /*4d60*/  FMUL.FTZ R109, R109, R12.reuse ;  /* 0x0000000c6d6d7220 */ /* 0x080fe20000410000 */
[----:B------:R3:W-:Y:S01]  /*4d70*/  MUFU.EX2 R181, R185 ;  /* 0x000000b900b57308 */ /* 0x0007e20000000800 */
        /* <DEDUP_REMOVED lines=11> */
[----:B------:R-:W-:Y:S01]  /*4e30*/  FMUL.FTZ R129, R129, R12 ;  /* 0x0000000c81817220 */ /* 0x000fe20000410000 */
[----:B------:R-:W-:Y:S01]  /*4e40*/  FADD.FTZ R14, R170, R185 ;  /* 0x000000b9aa0e7221 */ /* 0x000fe20000010000 */
[----:B------:R-:W-:Y:S01]  /*4e50*/  F2FP.F16.F32.PACK_AB R170, R173, R164 ;  /* 0x000000a4adaa723e */ /* 0x000fe200000000ff */
[----:B------:R-:W-:Y:S01]  /*4e60*/  FMUL.FTZ R132, R132, R12 ;  /* 0x0000000c84847220 */ /* 0x000fe20000410000 */
[----:B------:R-:W3:Y:S01]  /*4e70*/  MUFU.EX2 R176, R176 ;  /* 0x000000b000b07308 */ /* 0x000ee20000000800 */
[----:B------:R-:W-:Y:S01]  /*4e80*/  FADD.FTZ R183, R171, R14 ;  /* 0x0000000eabb77221 */ /* 0x000fe20000010000 */
[----:B-1----:R-:W-:Y:S01]  /*4e90*/  FADD.FTZ R14, R172, R157 ;  /* 0x0000009dac0e7221 */ /* 0x002fe20000010000 */
[----:B------:R-:W-:Y:S01]  /*4ea0*/  F2FP.F16.F32.PACK_AB R157, R17, R16 ;  /* 0x00000010119d723e */ /* 0x000fe200000000ff */
[-C--:B------:R-:W-:Y:S01]  /*4eb0*/  FMUL.FTZ R133, R133, R12.reuse ;  /* 0x0000000c85857220 */ /* 0x080fe20000410000 */
[C---:B------:R-:W-:Y:S01]  /*4ec0*/  FADD.FTZ R183, R166.reuse, R183 ;  /* 0x000000b7a6b77221 */ /* 0x040fe20000010000 */
[----:B------:R-:W-:Y:S01]  /*4ed0*/  F2FP.F16.F32.PACK_AB R171, R166, R171 ;  /* 0x000000aba6ab723e */ /* 0x000fe200000000ff */
[----:B------:R-:W-:Y:S01]  /*4ee0*/  FMUL.FTZ R136, R136, R12 ;  /* 0x0000000c88887220 */ /* 0x000fe20000410000 */
[----:B------:R-:W1:Y:S01]  /*4ef0*/  MUFU.EX2 R4, R4 ;  /* 0x0000000400047308 */ /* 0x000e620000000800 */
[----:B------:R-:W-:Y:S01]  /*4f00*/  FADD.FTZ R16, R22, R183 ;  /* 0x000000b716107221 */ /* 0x000fe20000010000 */
[C---:B----4-:R-:W-:Y:S01]  /*4f10*/  FADD.FTZ R17, R177.reuse, R14 ;  /* 0x0000000eb1117221 */ /* 0x050fe20000010000 */
[----:B------:R-:W-:Y:S01]  /*4f20*/  F2FP.F16.F32.PACK_AB R164, R177, R172 ;  /* 0x000000acb1a4723e */ /* 0x000fe200000000ff */
[-C--:B------:R-:W-:Y:S01]  /*4f30*/  FMUL.FTZ R137, R137, R12.reuse ;  /* 0x0000000c89897220 */ /* 0x080fe20000410000 */
[----:B------:R-:W-:Y:S01]  /*4f40*/  FADD.FTZ R16, R179, R16 ;  /* 0x00000010b3107221 */ /* 0x000fe20000010000 */
[-C--:B------:R-:W-:Y:S01]  /*4f50*/  FMUL.FTZ R140, R140, R12.reuse ;  /* 0x0000000c8c8c7220 */ /* 0x080fe20000410000 */
[----:B------:R-:W-:Y:S01]  /*4f60*/  FMUL.FTZ R141, R141, R12 ;  /* 0x0000000c8d8d7220 */ /* 0x000fe20000410000 */
[----:B------:R-:W4:Y:S01]  /*4f70*/  MUFU.EX2 R180, R180 ;  /* 0x000000b400b47308 */ /* 0x000f220000000800 */
[----:B---3--:R-:W-:Y:S01]  /*4f80*/  FADD.FTZ R14, R176, R17 ;  /* 0x00000011b00e7221 */ /* 0x008fe20000010000 */
[----:B------:R-:W-:Y:S01]  /*4f90*/  FADD.FTZ R17, R167, R16 ;  /* 0x00000010a7117221 */ /* 0x000fe20000010000 */
[C---:B------:R-:W-:Y:S01]  /*4fa0*/  F2FP.F16.F32.PACK_AB R166, R5.reuse, R176 ;  /* 0x000000b005a6723e */ /* 0x040fe200000000ff */
[----:B------:R-:W-:Y:S01]  /*4fb0*/  FMUL.FTZ R144, R144, R12 ;  /* 0x0000000c90907220 */ /* 0x000fe20000410000 */
[----:B------:R-:W-:Y:S01]  /*4fc0*/  FADD.FTZ R23, R5, R14 ;  /* 0x0000000e05177221 */ /* 0x000fe20000010000 */
[C---:B------:R-:W-:Y:S01]  /*4fd0*/  FADD.FTZ R14, R162.reuse, R17 ;  /* 0x00000011a20e7221 */ /* 0x040fe20000010000 */
[----:B------:R-:W-:Y:S01]  /*4fe0*/  F2FP.F16.F32.PACK_AB R167, R162, R167 ;  /* 0x000000a7a2a7723e */ /* 0x000fe200000000ff */
[----:B------:R-:W3:Y:S01]  /*4ff0*/  MUFU.EX2 R15, R189 ;  /* 0x000000bd000f7308 */ /* 0x000ee20000000800 */
[----:B-1----:R-:W-:Y:S01]  /*5000*/  FADD.FTZ R16, R4, R23 ;  /* 0x0000001704107221 */ /* 0x002fe20000010000 */
[----:B------:R-:W-:Y:S01]  /*5010*/  FADD.FTZ R17, R21, R14 ;  /* 0x0000000e15117221 */ /* 0x000fe20000010000 */
[----:B------:R-:W-:Y:S01]  /*5020*/  F2FP.F16.F32.PACK_AB R160, R181, R4 ;  /* 0x00000004b5a0723e */ /* 0x000fe200000000ff */
[-C--:B------:R-:W-:Y:S01]  /*5030*/  FMUL.FTZ R145, R145, R12.reuse ;  /* 0x0000000c91917220 */ /* 0x080fe20000410000 */
[----:B------:R-:W-:Y:S01]  /*5040*/  FADD.FTZ R23, R181, R16 ;  /* 0x00000010b5177221 */ /* 0x000fe20000010000 */
[----:B------:R-:W-:Y:S01]  /*5050*/  FADD.FTZ R14, R174, R17 ;  /* 0x00000011ae0e7221 */ /* 0x000fe20000010000 */
[-C--:B------:R-:W-:Y:S01]  /*5060*/  FMUL.FTZ R148, R148, R12.reuse ;  /* 0x0000000c94947220 */ /* 0x080fe20000410000 */
[----:B------:R-:W1:Y:S01]  /*5070*/  MUFU.EX2 R192, R192 ;  /* 0x000000c000c07308 */ /* 0x000e620000000800 */
[----:B----4-:R-:W-:Y:S01]  /*5080*/  FADD.FTZ R16, R180, R23 ;  /* 0x00000017b4107221 */ /* 0x010fe20000010000 */
[----:B------:R-:W-:Y:S01]  /*5090*/  FADD.FTZ R5, R163, R14 ;  /* 0x0000000ea3057221 */ /* 0x000fe20000010000 */
[----:B------:R-:W-:Y:S01]  /*50a0*/  F2FP.F16.F32.PACK_AB R163, R178, R163 ;  /* 0x000000a3b2a3723e */ /* 0x000fe200000000ff */
[----:B------:R-:W-:Y:S01]  /*50b0*/  FMUL.FTZ R149, R149, R12 ;  /* 0x0000000c95957220 */ /* 0x000fe20000410000 */
[-C--:B------:R-:W-:Y:S01]  /*50c0*/  FMUL.FTZ R39, R39, R11.reuse ;  /* 0x0000000b27277220 */ /* 0x080fe20000410000 */
[-C--:B------:R-:W-:Y:S01]  /*50d0*/  FMUL.FTZ R42, R42, R11.reuse ;  /* 0x0000000b2a2a7220 */ /* 0x080fe20000410000 */
[-C--:B------:R-:W-:Y:S01]  /*50e0*/  FMUL.FTZ R43, R43, R11.reuse ;  /* 0x0000000b2b2b7220 */ /* 0x080fe20000410000 */
[----:B------:R-:W4:Y:S01]  /*50f0*/  MUFU.EX2 R193, R193 ;  /* 0x000000c100c17308 */ /* 0x000f220000000800 */
[C---:B---3--:R-:W-:Y:S01]  /*5100*/  FADD.FTZ R17, R15.reuse, R16 ;  /* 0x000000100f117221 */ /* 0x048fe20000010000 */
[----:B------:R-:W-:Y:S01]  /*5110*/  FADD.FTZ R16, R178, R5 ;  /* 0x00000005b2107221 */ /* 0x000fe20000010000 */
[----:B------:R-:W-:Y:S01]  /*5120*/  F2FP.F16.F32.PACK_AB R162, R15, R180 ;  /* 0x000000b40fa2723e */ /* 0x000fe200000000ff */
[-C--:B------:R-:W-:Y:S01]  /*5130*/  FMUL.FTZ R46, R46, R11.reuse ;  /* 0x0000000b2e2e7220 */ /* 0x080fe20000410000 */
[-C--:B------:R-:W-:Y:S01]  /*5140*/  FMUL.FTZ R47, R47, R11.reuse ;  /* 0x0000000b2f2f7220 */ /* 0x080fe20000410000 */
[----:B------:R-:W-:Y:S01]  /*5150*/  FADD.FTZ R5, R19, R16 ;  /* 0x0000001013057221 */ /* 0x000fe20000010000 */
[-C--:B------:R-:W-:Y:S01]  /*5160*/  FMUL.FTZ R50, R50, R11.reuse ;  /* 0x0000000b32327220 */ /* 0x080fe20000410000 */
[----:B------:R-:W3:Y:S01]  /*5170*/  MUFU.EX2 R182, R182 ;  /* 0x000000b600b67308 */ /* 0x000ee20000000800 */
        /* <DEDUP_REMOVED lines=40> */
[C---:B---3--:R-:W-:Y:S01]  /*5400*/  FADD.FTZ R4, R197.reuse, R16 ;  /* 0x00000010c5047221 */ /* 0x048fe20000010000 */
[----:B------:R-:W-:Y:S01]  /*5410*/  F2FP.F16.F32.PACK_AB R174, R197, R196 ;  /* 0x000000c4c5ae723e */ /* 0x000fe200000000ff */
[-C--:B------:R-:W-:Y:S01]  /*5420*/  FMUL.FTZ R110, R110, R11.reuse ;  /* 0x0000000b6e6e7220 */ /* 0x080fe20000410000 */
[-C--:B------:R-:W-:Y:S01]  /*5430*/  FMUL.FTZ R111, R111, R11.reuse ;  /* 0x0000000b6f6f7220 */ /* 0x080fe20000410000 */
[-C--:B------:R-:W-:Y:S01]  /*5440*/  FMUL.FTZ R114, R114, R11.reuse ;  /* 0x0000000b72727220 */ /* 0x080fe20000410000 */
[-C--:B------:R-:W-:Y:S01]  /*5450*/  FMUL.FTZ R115, R115, R11.reuse ;  /* 0x0000000b73737220 */ /* 0x080fe20000410000 */
[-C--:B------:R-:W-:Y:S01]  /*5460*/  FMUL.FTZ R118, R118, R11.reuse ;  /* 0x0000000b76767220 */ /* 0x080fe20000410000 */
[----:B------:R-:W-:Y:S01]  /*5470*/  FMUL.FTZ R119, R119, R11 ;  /* 0x0000000b77777220 */ /* 0x000fe20000410000 */
[C---:B-1----:R-:W-:Y:S01]  /*5480*/  FADD.FTZ R5, R14.reuse, R5 ;  /* 0x000000050e057221 */ /* 0x042fe20000010000 */
[----:B------:R-:W-:Y:S01]  /*5490*/  F2FP.F16.F32.PACK_AB R175, R14, R175 ;  /* 0x000000af0eaf723e */ /* 0x000fe200000000ff */
        /* <DEDUP_REMOVED lines=16> */
[----:B------:R-:W-:Y:S06]  /*55a0*/  @!P0 BRA `(.L_x_4533) ;  /* 0x0000000000048947 */ /* 0x000fec0003800000 */
[----:B------:R-:W-:Y:S01]  /*55b0*/  BPT.TRAP 0x1 ;  /* 0x000000040000795c */ /* 0x000fe20000300000 */
.L_x_4533:
[----:B------:R1:W3:Y:S01]  /*55c0*/  SYNCS.PHASECHK.TRANS64.TRYWAIT P1, [UR28+0x22850], R10 ;  /* 0x0228500aff0075a7 */ /* 0x0002e2000802015c */
[----:B------:R-:W-:Y:S05]  /*55d0*/  @!P0 BRA `(.L_x_4534) ;  /* 0x0000000000048947 */ /* 0x000fea0003800000 */
[----:B------:R-:W-:Y:S01]  /*55e0*/  BPT.TRAP 0x1 ;  /* 0x000000040000795c */ /* 0x000fe20000300000 */
.L_x_4534:
[----:B---3--:R-:W-:Y:S05]  /*55f0*/  @P1 BRA `(.L_x_4535) ;  /* 0x0000000000081947 */ /* 0x008fea0003800000 */
[----:B------:R-:W3:Y:S02]  /*5600*/  SYNCS.PHASECHK.TRANS64.TRYWAIT P1, [UR28+0x22850], R10 ;  /* 0x0228500aff0075a7 */ /* 0x000ee4000802015c */
[----:B---3--:R-:W-:Y:S05]  /*5610*/  @!P1 BRA `(.L_x_4536) ;  /* 0x0000008800249947 */ /* 0x008fea0003800000 */
.L_x_4535:
[----:B------:R4:W-:Y:S01]  /*5620*/  BAR.SYNC.DEFER_BLOCKING R3, 0x100 ;  /* 0x000400030000751d */ /* 0x0009e20000010000 */
[----:B------:R-:W-:-:S05]  /*5630*/  UIMAD UR14, UR4, 0xc00, UR24 ;  /* 0x00000c00040e78a4 */ /* 0x000fca000f8e0218 */
        /* <DEDUP_REMOVED lines=37> */
.L_x_4537:
[----:B------:R-:W-:Y:S01]  /*5890*/  UISETP.GT.AND UP0, UPT, UR27, UR26, UPT ;  /* 0x0000001a1b00728c */ /* 0x000fe2000bf04270 */
[----:B------:R-:W-:Y:S01]  /*58a0*/  IMAD.MOV.U32 R12, RZ, RZ, R9 ;  /* 0x000000ffff0c7224 */ /* 0x000fe200078e0009 */
[----:B------:R-:W-:Y:S01]  /*58b0*/  UIADD3 UR28, UR28, 0x22860, URZ ;  /* 0x000228601c1c7890 */ /* 0x000fe2000fffe03f */
[----:B---3--:R-:W-:Y:S01]  /*58c0*/  IMAD.MOV.U32 R11, RZ, RZ, R8 ;  /* 0x000000ffff0b7224 */ /* 0x008fe200078e0008 */
[----:B------:R-:W-:Y:S02]  /*58d0*/  UIADD3 UR27, UR27, -0x1, URZ ;  /* 0xffffffff1b1b7890 */ /* 0x000fe4000fffe03f */
[----:B------:R-:W-:Y:S01]  /*58e0*/  PLOP3.LUT P1, PT, PT, PT, UP0, 0x80, 0x0 ;  /* 0x000000000000781c */ /* 0x000fe20003f2f008 */
[----:B------:R-:W-:-:S09]  /*58f0*/  UPRMT UR28, UR25, 0x654, UR28 ;  /* 0x00000654191c7896 */ /* 0x000fd2000800001c */
[----:B------:R-:W-:Y:S03]  /*5900*/  SYNCS.ARRIVE.TRANS64.RED.A1T0 RZ, [UR28], RZ ;  /* 0x000000ffffff79a7 */ /* 0x000fe6000810041c */
[----:B------:R-:W-:Y:S05]  /*5910*/  @P1 BRA `(.L_x_4538) ;  /* 0xffffffd800f41947 */ /* 0x000fea000383ffff */
.L_x_4527:
[----:B------:R-:W-:-:S06]  /*5920*/  UISETP.GE.AND UP0, UPT, UR27, UR41, UPT ;  /* 0x000000291b00728c */ /* 0x000fcc000bf06270 */
[----:B------:R-:W-:-:S13]  /*5930*/  PLOP3.LUT P1, PT, PT, PT, UP0, 0x80, 0x0 ;  /* 0x000000000000781c */ /* 0x000fda0003f2f008 */
[----:B------:R-:W-:Y:S05]  /*5940*/  @!P1 BRA `(.L_x_4539) ;  /* 0x0000001c00349947 */ /* 0x000fea0003800000 */
[----:B------:R-:W-:Y:S01]  /*5950*/  IMAD.MOV.U32 R202, RZ, RZ, R9 ;  /* 0x000000ffffca7224 */ /* 0x000fe200078e0009 */
[----:B------:R-:W-:Y:S01]  /*5960*/  MOV R7, R8 ;  /* 0x0000000800077202 */ /* 0x000fe20000000f00 */
[----:B------:R-:W-:-:S06]  /*5970*/  ULDC UR7, c[0x0][0x988] ;  /* 0x0002620000077ab9 */ /* 0x000fcc0000000800 */
.L_x_4550:
[----:B------:R-:W-:-:S04]  /*5980*/  UIADD3 UR4, UR4, 0x1, URZ ;  /* 0x0000000104047890 */ /* 0x000fc8000fffe03f */
[----:B------:R-:W-:-:S04]  /*5990*/  UISETP.NE.AND UP0, UPT, UR4, 0x2, UPT ;  /* 0x000000020400788c */ /* 0x000fc8000bf05270 */
[----:B------:R-:W-:Y:S02]  /*59a0*/  USEL UR10, URZ, 0x1, UP0 ;  /* 0x000000013f0a7887 */ /* 0x000fe40008000000 */
[----:B------:R-:W-:Y:S02]  /*59b0*/  USEL UR4, UR4, URZ, UP0 ;  /* 0x0000003f04047287 */ /* 0x000fe40008000000 */
[----:B------:R-:W-:Y:S01]  /*59c0*/  ULOP3.LUT UR5, UR5, UR10, URZ, 0x3c, !UPT ;  /* 0x0000000a05057292 */ /* 0x000fe2000f8e3c3f */
[----:B0--3--:R-:W-:Y:S11]  /*59d0*/  @!P0 BRA `(.L_x_4540) ;  /* 0x0000000000048947 */ /* 0x009ff60003800000 */
[----:B------:R-:W-:Y:S01]  /*59e0*/  BPT.TRAP 0x1 ;  /* 0x000000040000795c */ /* 0x000fe20000300000 */
.L_x_4540:
[----:B------:R-:W-:Y:S01]  /*59f0*/  ULEA UR26, UR4, UR42, 0x3 ;  /* 0x0000002a041a7291 */ /* 0x000fe2000f8e183f */
[----:B------:R-:W-:-:S05]  /*5a00*/  IMAD.U32 R6, RZ, RZ, UR5 ;  /* 0x00000005ff067e24 */ /* 0x000fca000f8e00ff */
[----:B------:R-:W-:-:S04]  /*5a10*/  SHF.L.U32 R6, R6, 0x1f, RZ ;  /* 0x0000001f06067819 */ /* 0x000fc800000006ff */
[----:B------:R3:W4:Y:S01]  /*5a20*/  SYNCS.PHASECHK.TRANS64.TRYWAIT P1, [UR26+0x22830], R6 ;  /* 0x02283006ff0075a7 */ /* 0x000722000802015a */
[----:B------:R-:W-:Y:S05]  /*5a30*/  @!P0 BRA `(.L_x_4541) ;  /* 0x0000000000048947 */ /* 0x000fea0003800000 */
[----:B------:R-:W-:Y:S01]  /*5a40*/  BPT.TRAP 0x1 ;  /* 0x000000040000795c */ /* 0x000fe20000300000 */
.L_x_4541:
[----:B----4-:R-:W-:Y:S05]  /*5a50*/  @P1 BRA `(.L_x_4542) ;  /* 0x0000000000081947 */ /* 0x010fea0003800000 */
[----:B------:R-:W4:Y:S02]  /*5a60*/  SYNCS.PHASECHK.TRANS64.TRYWAIT P1, [UR26+0x22830], R6 ;  /* 0x02283006ff0075a7 */ /* 0x000f24000802015a */
[----:B----4-:R-:W-:Y:S05]  /*5a70*/  @!P1 BRA `(.L_x_4543) ;  /* 0x0000008400249947 */ /* 0x010fea0003800000 */
.L_x_4542:
[----:B------:R-:W-:Y:S01]  /*5a80*/  UIMAD UR10, UR4, 0x300, UR6 ;  /* 0x00000300040a78a4 */ /* 0x000fe2000f8e0206 */
[----:B------:R-:W-:Y:S01]  /*5a90*/  WARPGROUP.ARRIVE ;  /* 0x00000000000079c5 */ /* 0x000fe20000000000 */
[----:B------:R-:W-:Y:S01]  /*5aa0*/  UMOV UR11, 0x40000040 ;  /* 0x40000040000b7882 */ /* 0x000fe20000000000 */
[----:B------:R-:W-:Y:S01]  /*5ab0*/  UMOV UR15, 0x40000040 ;  /* 0x40000040000f7882 */ /* 0x000fe20000000000 */
[----:B------:R-:W-:Y:S02]  /*5ac0*/  UIADD3 UR14, UR10, 0x2, URZ ;  /* 0x000000020a0e7890 */ /* 0x000fe4000fffe03f */
        /* <DEDUP_REMOVED lines=18> */
.L_x_4544:
[----:B------:R-:W-:Y:S01]  /*5bf0*/  FMNMX.FTZ R8, R152, R7, !PT ;  /* 0x0000000798087209 */ /* 0x000fe20007810000 */
[----:B------:R-:W-:Y:S01]  /*5c00*/  UIADD3 UR10, UR26, 0x22840, URZ ;  /* 0x000228401a0a7890 */ /* 0x000fe2000fffe03f */
[----:B01----:R-:W-:Y:S02]  /*5c10*/  FMNMX.FTZ R10, R154, R202, !PT ;  /* 0x000000ca9a0a7209 */ /* 0x003fe40007810000 */
[----:B----4-:R-:W-:Y:S01]  /*5c20*/  FMNMX.FTZ R9, R153, R8, !PT ;  /* 0x0000000899097209 */ /* 0x010fe20007810000 */
[----:B------:R-:W-:-:S03]  /*5c30*/  UPRMT UR10, UR25, 0x654, UR10 ;  /* 0x00000654190a7896 */ /* 0x000fc6000800000a */
[----:B------:R-:W-:-:S04]  /*5c40*/  FMNMX.FTZ R8, R156, R9, !PT ;  /* 0x000000099c087209 */ /* 0x000fc80007810000 */
[----:B------:R-:W-:Y:S02]  /*5c50*/  FMNMX.FTZ R9, R157, R8, !PT ;  /* 0x000000089d097209 */ /* 0x000fe40007810000 */
[----:B------:R-:W-:Y:S02]  /*5c60*/  SYNCS.ARRIVE.TRANS64.RED.A1T0 RZ, [UR10], RZ ;  /* 0x000000ffffff79a7 */ /* 0x000fe4000810040a */
        /* <DEDUP_REMOVED lines=32> */
[C---:B------:R-:W-:Y:S01]  /*5e70*/  FMUL.FTZ R204, R8.reuse, UR7 ;  /* 0x0000000708cc7c20 */ /* 0x040fe20008410000 */
[----:B------:R-:W-:Y:S01]  /*5e80*/  FMNMX.FTZ R9, R171, R10, !PT ;  /* 0x0000000aab097209 */ /* 0x000fe20007810000 */
[----:B------:R-:W-:Y:S02]  /*5e90*/  FADD.FTZ R7, -R8, R7 ;  /* 0x0000000708077221 */ /* 0x000fe40000010100 */
        /* <DEDUP_REMOVED lines=35> */
[----:B0-----:R-:W-:Y:S01]  /*60d0*/  FFMA.FTZ R164, R7, R4, R16 ;  /* 0x0000000407a47223 */ /* 0x001fe20000010010 */
[--C-:B------:R-:W-:Y:S01]  /*60e0*/  FFMA.FTZ R23, R193, UR7, -R204.reuse ;  /* 0x00000007c1177c23 */ /* 0x100fe200080108cc */
[----:B------:R-:W-:Y:S01]  /*60f0*/  FMNMX.FTZ R9, R191, R10, !PT ;  /* 0x0000000abf097209 */ /* 0x000fe20007810000 */
[--C-:B------:R-:W-:Y:S01]  /*6100*/  FFMA.FTZ R196, R196, UR7, -R204.reuse ;  /* 0x00000007c4c47c23 */ /* 0x100fe200080108cc */
[----:B------:R-:W-:Y:S01]  /*6110*/  FFMA.FTZ R177, R197, UR7, -R204 ;  /* 0x00000007c5b17c23 */ /* 0x000fe200080108cc */
[----:B------:R-:W-:Y:S01]  /*6120*/  FMUL.FTZ R24, R24, R7 ;  /* 0x0000000718187220 */ /* 0x000fe20000410000 */
[----:B------:R-:W-:Y:S01]  /*6130*/  FMNMX.FTZ R10, R194, R9, !PT ;  /* 0x00000009c20a7209 */ /* 0x000fe20007810000 */
[----:B------:R-:W0:Y:S01]  /*6140*/  MUFU.EX2 R203, R203 ;  /* 0x000000cb00cb7308 */ /* 0x000e220000000800 */
[----:B-1----:R-:W-:Y:S01]  /*6150*/  F2FP.F16.F32.PACK_AB R168, R201, R16 ;  /* 0x00000010c9a8723e */ /* 0x002fe200000000ff */
[-C--:B------:R-:W-:Y:S01]  /*6160*/  FMUL.FTZ R25, R25, R7.reuse ;  /* 0x0000000719197220 */ /* 0x080fe20000410000 */
        /* <DEDUP_REMOVED lines=79> */
[----:B------:R-:W-:Y:S01]  /*6660*/  FMUL.FTZ R145, R145, R7 ;  /* 0x0000000791917220 */ /* 0x000fe20000410000 */
        /* <DEDUP_REMOVED lines=9> */
[----:B------:R-:W-:Y:S01]  /*6700*/  FADD.FTZ R167, R201, R164 ;  /* 0x000000a4c9a77221 */ /* 0x000fe20000010000 */
[--C-:B------:R-:W-:Y:S01]  /*6710*/  FFMA.FTZ R163, R170, UR7, -R161.reuse ;  /* 0x00000007aaa37c23 */ /* 0x100fe200080108a1 */
[--C-:B------:R-:W-:Y:S01]  /*6720*/  FFMA.FTZ R184, R171, UR7, -R161.reuse ;  /* 0x00000007abb87c23 */ /* 0x100fe200080108a1 */
[----:B------:R-:W-:Y:S01]  /*6730*/  FFMA.FTZ R173, R174, UR7, -R161 ;  /* 0x00000007aead7c23 */ /* 0x000fe200080108a1 */
[----:B----4-:R-:W-:Y:S01]  /*6740*/  FADD.FTZ R166, R200, R167 ;  /* 0x000000a7c8a67221 */ /* 0x010fe20000010000 */
[----:B------:R-:W1:Y:S01]  /*6750*/  MUFU.EX2 R169, R169 ;  /* 0x000000a900a97308 */ /* 0x000e620000000800 */
[--C-:B------:R-:W-:Y:S01]  /*6760*/  FFMA.FTZ R188, R175, UR7, -R161.reuse ;  /* 0x00000007afbc7c23 */ /* 0x100fe200080108a1 */
[--C-:B------:R-:W-:Y:S01]  /*6770*/  FFMA.FTZ R174, R178, UR7, -R161.reuse ;  /* 0x00000007b2ae7c23 */ /* 0x100fe200080108a1 */
[----:B0-----:R-:W-:Y:S01]  /*6780*/  FADD.FTZ R166, R203, R166 ;  /* 0x000000a6cba67221 */ /* 0x001fe20000010000 */
[--C-:B------:R-:W-:Y:S01]  /*6790*/  FFMA.FTZ R175, R179, UR7, -R161.reuse ;  /* 0x00000007b3af7c23 */ /* 0x100fe200080108a1 */
[--C-:B------:R-:W-:Y:S01]  /*67a0*/  FFMA.FTZ R4, R182, UR7, -R161.reuse ;  /* 0x00000007b6047c23 */ /* 0x100fe200080108a1 */
[--C-:B------:R-:W-:Y:S01]  /*67b0*/  FFMA.FTZ R178, R186, UR7, -R161.reuse ;  /* 0x00000007bab27c23 */ /* 0x100fe200080108a1 */
[--C-:B------:R-:W-:Y:S01]  /*67c0*/  FFMA.FTZ R179, R187, UR7, -R161.reuse ;  /* 0x00000007bbb37c23 */ /* 0x100fe200080108a1 */
[----:B------:R-:W0:Y:S01]  /*67d0*/  MUFU.EX2 R154, R154 ;  /* 0x0000009a009a7308 */ /* 0x000e220000000800 */
[--C-:B------:R-:W-:Y:S01]  /*67e0*/  FFMA.FTZ R190, R190, UR7, -R161.reuse ;  /* 0x00000007bebe7c23 */ /* 0x100fe200080108a1 */
[--C-:B------:R-:W-:Y:S01]  /*67f0*/  FFMA.FTZ R191, R191, UR7, -R161.reuse ;  /* 0x00000007bfbf7c23 */ /* 0x100fe200080108a1 */
[--C-:B------:R-:W-:Y:S01]  /*6800*/  FFMA.FTZ R194, R194, UR7, -R161.reuse ;  /* 0x00000007c2c27c23 */ /* 0x100fe200080108a1 */
[--C-:B------:R-:W-:Y:S01]  /*6810*/  FFMA.FTZ R195, R195, UR7, -R161.reuse ;  /* 0x00000007c3c37c23 */ /* 0x100fe200080108a1 */
[--C-:B------:R-:W-:Y:S01]  /*6820*/  FFMA.FTZ R198, R198, UR7, -R161.reuse ;  /* 0x00000007c6c67c23 */ /* 0x100fe200080108a1 */
[----:B------:R-:W-:Y:S01]  /*6830*/  FFMA.FTZ R199, R199, UR7, -R161 ;  /* 0x00000007c7c77c23 */ /* 0x000fe200080108a1 */
[----:B------:R-:W-:Y:S01]  /*6840*/  F2FP.F16.F32.PACK_AB R170, R203, R200 ;  /* 0x000000c8cbaa723e */ /* 0x000fe200000000ff */
[----:B------:R-:W4:Y:S01]  /*6850*/  MUFU.EX2 R155, R155 ;  /* 0x0000009b009b7308 */ /* 0x000f220000000800 */
[----:B-1----:R-:W-:Y:S01]  /*6860*/  FFMA.FTZ R5, R176, R5, R169 ;  /* 0x00000005b0057223 */ /* 0x002fe200000100a9 */
[-C--:B------:R-:W-:Y:S01]  /*6870*/  FMUL.FTZ R148, R148, R7.reuse ;  /* 0x0000000794947220 */ /* 0x080fe20000410000 */
[----:B------:R-:W-:Y:S01]  /*6880*/  FMUL.FTZ R149, R149, R7 ;  /* 0x0000000795957220 */ /* 0x000fe20000410000 */
[-C--:B------:R-:W-:Y:S01]  /*6890*/  FMUL.FTZ R26, R26, R176.reuse ;  /* 0x000000b01a1a7220 */ /* 0x080fe20000410000 */
[-C--:B------:R-:W-:Y:S01]  /*68a0*/  FMUL.FTZ R27, R27, R176.reuse ;  /* 0x000000b01b1b7220 */ /* 0x080fe20000410000 */
[-C--:B------:R-:W-:Y:S01]  /*68b0*/  FMUL.FTZ R30, R30, R176.reuse ;  /* 0x000000b01e1e7220 */ /* 0x080fe20000410000 */
[-C--:B------:R-:W-:Y:S01]  /*68c0*/  FMUL.FTZ R31, R31, R176.reuse ;  /* 0x000000b01f1f7220 */ /* 0x080fe20000410000 */
[----:B------:R-:W1:Y:S01]  /*68d0*/  MUFU.EX2 R158, R158 ;  /* 0x0000009e009e7308 */ /* 0x000e620000000800 */
[C---:B0-----:R-:W-:Y:S01]  /*68e0*/  FADD.FTZ R164, R154.reuse, R5 ;  /* 0x000000059aa47221 */ /* 0x041fe20000010000 */
[----:B------:R-:W-:Y:S01]  /*68f0*/  FFMA.FTZ R5, R183, UR7, -R161 ;  /* 0x00000007b7057c23 */ /* 0x000fe200080108a1 */
[----:B------:R-:W-:Y:S01]  /*6900*/  F2FP.F16.F32.PACK_AB R169, R154, R169 ;  /* 0x000000a99aa9723e */ /* 0x000fe200000000ff */
        /* <DEDUP_REMOVED lines=21> */
[----:B0-----:R-:W-:Y:S01]  /*6a60*/  FADD.FTZ R171, R165, R164 ;  /* 0x000000a4a5ab7221 */ /* 0x001fe20000010000 */
[----:B------:R-:W-:Y:S01]  /*6a70*/  FADD.FTZ R166, R14, R167 ;  /* 0x000000a70ea67221 */ /* 0x000fe20000010000 */
[-C--:B------:R-:W-:Y:S01]  /*6a80*/  FMUL.FTZ R62, R62, R176.reuse ;  /* 0x000000b03e3e7220 */ /* 0x080fe20000410000 */
[-C--:B------:R-:W-:Y:S01]  /*6a90*/  FMUL.FTZ R63, R63, R176.reuse ;  /* 0x000000b03f3f7220 */ /* 0x080fe20000410000 */
[-C--:B------:R-:W-:Y:S01]  /*6aa0*/  FMUL.FTZ R66, R66, R176.reuse ;  /* 0x000000b042427220 */ /* 0x080fe20000410000 */
[-C--:B------:R-:W-:Y:S01]  /*6ab0*/  FMUL.FTZ R67, R67, R176.reuse ;  /* 0x000000b043437220 */ /* 0x080fe20000410000 */
[-C--:B------:R-:W-:Y:S01]  /*6ac0*/  FMUL.FTZ R70, R70, R176.reuse ;  /* 0x000000b046467220 */ /* 0x080fe20000410000 */
[----:B------:R-:W0:Y:S01]  /*6ad0*/  MUFU.EX2 R180, R180 ;  /* 0x000000b400b47308 */ /* 0x000e220000000800 */
[C---:B----4-:R-:W-:Y:S01]  /*6ae0*/  FADD.FTZ R164, R162.reuse, R171 ;  /* 0x000000aba2a47221 */ /* 0x050fe20000010000 */
[----:B------:R-:W-:Y:S01]  /*6af0*/  FADD.FTZ R171, R157, R166 ;  /* 0x000000a69dab7221 */ /* 0x000fe20000010000 */
[----:B------:R-:W-:Y:S01]  /*6b00*/  F2FP.F16.F32.PACK_AB R165, R162, R165 ;  /* 0x000000a5a2a5723e */ /* 0x000fe200000000ff */
[----:B------:R-:W-:Y:S01]  /*6b10*/  FMUL.FTZ R71, R71, R176 ;  /* 0x000000b047477220 */ /* 0x000fe20000410000 */
[----:B------:R-:W-:Y:S01]  /*6b20*/  F2FP.F16.F32.PACK_AB R162, R20, R13 ;  /* 0x0000000d14a2723e */ /* 0x000fe200000000ff */
[----:B------:R-:W-:Y:S01]  /*6b30*/  FADD.FTZ R166, R160, R171 ;  /* 0x000000aba0a67221 */ /* 0x000fe20000010000 */
[----:B------:R-:W-:Y:S01]  /*6b40*/  F2FP.F16.F32.PACK_AB R171, R158, R155 ;  /* 0x0000009b9eab723e */ /* 0x000fe200000000ff */
[----:B------:R-:W4:Y:S01]  /*6b50*/  MUFU.EX2 R163, R163 ;  /* 0x000000a300a37308 */ /* 0x000f220000000800 */
[----:B-1----:R-:W-:Y:S01]  /*6b60*/  FADD.FTZ R167, R159, R164 ;  /* 0x000000a49fa77221 */ /* 0x002fe20000010000 */
[C---:B------:R-:W-:Y:S01]  /*6b70*/  FADD.FTZ R166, R17.reuse, R166 ;  /* 0x000000a611a67221 */ /* 0x040fe20000010000 */
[----:B------:R-:W-:Y:S01]  /*6b80*/  F2FP.F16.F32.PACK_AB R160, R17, R160 ;  /* 0x000000a011a0723e */ /* 0x000fe200000000ff */
[-C--:B------:R-:W-:Y:S01]  /*6b90*/  FMUL.FTZ R74, R74, R176.reuse ;  /* 0x000000b04a4a7220 */ /* 0x080fe20000410000 */
[-C--:B------:R-:W-:Y:S01]  /*6ba0*/  FMUL.FTZ R75, R75, R176.reuse ;  /* 0x000000b04b4b7220 */ /* 0x080fe20000410000 */
        /* <DEDUP_REMOVED lines=19> */
[----:B-1----:R-:W-:Y:S01]  /*6ce0*/  FADD.FTZ R164, R184, R161 ;  /* 0x000000a1b8a47221 */ /* 0x002fe20000010000 */
[----:B------:R-:W-:Y:S01]  /*6cf0*/  FADD.FTZ R161, R13, R166 ;  /* 0x000000a60da17221 */ /* 0x000fe20000010000 */
[----:B------:R-:W-:Y:S01]  /*6d00*/  F2FP.F16.F32.PACK_AB R166, R157, R14 ;  /* 0x0000000e9da6723e */ /* 0x000fe200000000ff */
[-C--:B------:R-:W-:Y:S01]  /*6d10*/  FMUL.FTZ R106, R106, R176.reuse ;  /* 0x000000b06a6a7220 */ /* 0x080fe20000410000 */
[-C--:B------:R-:W-:Y:S01]  /*6d20*/  FMUL.FTZ R107, R107, R176.reuse ;  /* 0x000000b06b6b7220 */ /* 0x080fe20000410000 */
[----:B------:R-:W-:Y:S01]  /*6d30*/  FADD.FTZ R161, R20, R161 ;  /* 0x000000a114a17221 */ /* 0x000fe20000010000 */
[-C--:B------:R-:W-:Y:S01]  /*6d40*/  FMUL.FTZ R110, R110, R176.reuse ;  /* 0x000000b06e6e7220 */ /* 0x080fe20000410000 */
[----:B------:R-:W1:Y:S01]  /*6d50*/  MUFU.EX2 R174, R174 ;  /* 0x000000ae00ae7308 */ /* 0x000e620000000800 */
[----:B0-----:R-:W-:Y:S01]  /*6d60*/  FADD.FTZ R167, R173, R164 ;  /* 0x000000a4ada77221 */ /* 0x001fe20000010000 */
[----:B------:R-:W-:Y:S01]  /*6d70*/  F2FP.F16.F32.PACK_AB R164, R18, R15 ;  /* 0x0000000f12a4723e */ /* 0x000fe200000000ff */
[----:B------:R-:W-:Y:S01]  /*6d80*/  FADD.FTZ R18, R156, R161 ;  /* 0x000000a19c127221 */ /* 0x000fe20000010000 */
[----:B------:R-:W-:Y:S01]  /*6d90*/  F2FP.F16.F32.PACK_AB R161, R184, R163 ;  /* 0x000000a3b8a1723e */ /* 0x000fe200000000ff */
[----:B------:R-:W-:Y:S01]  /*6da0*/  FMUL.FTZ R111, R111, R176 ;  /* 0x000000b06f6f7220 */ /* 0x000fe20000410000 */
[C---:B------:R-:W-:Y:S01]  /*6db0*/  F2FP.F16.F32.PACK_AB R156, R153.reuse, R156 ;  /* 0x0000009c999c723e */ /* 0x040fe200000000ff */
[----:B------:R-:W-:Y:S01]  /*6dc0*/  FADD.FTZ R15, R153, R18 ;  /* 0x00000012990f7221 */ /* 0x000fe20000010000 */
[----:B------:R-:W0:Y:S01]  /*6dd0*/  MUFU.EX2 R175, R175 ;  /* 0x000000af00af7308 */ /* 0x000e220000000800 */
        /* <DEDUP_REMOVED lines=9> */
[----:B------:R-:W-:Y:S01]  /*6e70*/  F2FP.F16.F32.PACK_AB R167, R180, R159 ;  /* 0x0000009fb4a7723e */ /* 0x000fe200000000ff */
[-C--:B------:R-:W-:Y:S01]  /*6e80*/  FMUL.FTZ R123, R123, R176.reuse ;  /* 0x000000b07b7b7220 */ /* 0x080fe20000410000 */
        /* <DEDUP_REMOVED lines=13> */
[----:B----4-:R-:W-:Y:S01]  /*6f60*/  FADD.FTZ R18, R4, R157 ;  /* 0x0000009d04127221 */ /* 0x010fe20000010000 */
[----:B------:R-:W-:Y:S01]  /*6f70*/  F2FP.F16.F32.PACK_AB R157, R175, R174 ;  /* 0x000000aeaf9d723e */ /* 0x000fe200000000ff */
[-C--:B------:R-:W-:Y:S01]  /*6f80*/  FMUL.FTZ R146, R146, R176.reuse ;  /* 0x000000b092927220 */ /* 0x080fe20000410000 */
[-C--:B------:R-:W-:Y:S01]  /*6f90*/  FMUL.FTZ R147, R147, R176.reuse ;  /* 0x000000b093937220 */ /* 0x080fe20000410000 */
[-C--:B------:R-:W-:Y:S01]  /*6fa0*/  FMUL.FTZ R150, R150, R176.reuse ;  /* 0x000000b096967220 */ /* 0x080fe20000410000 */
[----:B------:R-:W-:-:S02]  /*6fb0*/  FMUL.FTZ R151, R151, R176 ;  /* 0x000000b097977220 */ /* 0x000fc40000410000 */
[----:B------:R-:W4:Y:S01]  /*6fc0*/  MUFU.EX2 R19, R19 ;  /* 0x0000001300137308 */ /* 0x000f220000000800 */
[----:B-1----:R-:W-:-:S07]  /*6fd0*/  FADD.FTZ R14, R12, R15 ;  /* 0x0000000f0c0e7221 */ /* 0x002fce0000010000 */
[----:B------:R-:W1:Y:S01]  /*6fe0*/  MUFU.EX2 R178, R178 ;  /* 0x000000b200b27308 */ /* 0x000e620000000800 */
[C---:B0-----:R-:W-:Y:S01]  /*6ff0*/  FADD.FTZ R17, R5.reuse, R18 ;  /* 0x0000001205117221 */ /* 0x041fe20000010000 */
[----:B------:R-:W-:-:S06]  /*7000*/  F2FP.F16.F32.PACK_AB R159, R5, R4 ;  /* 0x00000004059f723e */ /* 0x000fcc00000000ff */
[----:B------:R-:W0:Y:S01]  /*7010*/  MUFU.EX2 R152, R152 ;  /* 0x0000009800987308 */ /* 0x000e220000000800 */
[C---:B----4-:R-:W-:Y:S01]  /*7020*/  FADD.FTZ R15, R19.reuse, R14 ;  /* 0x0000000e130f7221 */ /* 0x050fe20000010000 */
[----:B------:R-:W-:-:S06]  /*7030*/  F2FP.F16.F32.PACK_AB R158, R19, R12 ;  /* 0x0000000c139e723e */ /* 0x000fcc00000000ff */
[----:B------:R-:W4:Y:S01]  /*7040*/  MUFU.EX2 R179, R179 ;  /* 0x000000b300b37308 */ /* 0x000f220000000800 */
[----:B-1----:R-:W-:-:S07]  /*7050*/  FADD.FTZ R18, R178, R17 ;  /* 0x00000011b2127221 */ /* 0x002fce0000010000 */
[----:B------:R-:W1:Y:S01]  /*7060*/  MUFU.EX2 R21, R21 ;  /* 0x0000001500157308 */ /* 0x000e620000000800 */
[----:B0-----:R-:W-:-:S07]  /*7070*/  FADD.FTZ R14, R152, R15 ;  /* 0x0000000f980e7221 */ /* 0x001fce0000010000 */
[----:B------:R-:W0:Y:S01]  /*7080*/  MUFU.EX2 R16, R190 ;  /* 0x000000be00107308 */ /* 0x000e220000000800 */
[C---:B----4-:R-:W-:Y:S01]  /*7090*/  FADD.FTZ R13, R179.reuse, R18 ;  /* 0x00000012b30d7221 */ /* 0x050fe20000010000 */
[----:B------:R-:W-:-:S06]  /*70a0*/  F2FP.F16.F32.PACK_AB R153, R179, R178 ;  /* 0x000000b2b399723e */ /* 0x000fcc00000000ff */
[----:B------:R-:W4:Y:S01]  /*70b0*/  MUFU.EX2 R11, R11 ;  /* 0x0000000b000b7308 */ /* 0x000f220000000800 */
[C---:B-1----:R-:W-:Y:S01]  /*70c0*/  FADD.FTZ R14, R21.reuse, R14 ;  /* 0x0000000e150e7221 */ /* 0x042fe20000010000 */
[----:B------:R-:W-:-:S06]  /*70d0*/  F2FP.F16.F32.PACK_AB R152, R21, R152 ;  /* 0x000000981598723e */ /* 0x000fcc00000000ff */
[----:B------:R-:W1:Y:S01]  /*70e0*/  MUFU.EX2 R155, R191 ;  /* 0x000000bf009b7308 */ /* 0x000e620000000800 */
[----:B0-----:R-:W-:-:S07]  /*70f0*/  FADD.FTZ R12, R16, R13 ;  /* 0x0000000d100c7221 */ /* 0x001fce0000010000 */
[----:B------:R-:W0:Y:S01]  /*7100*/  MUFU.EX2 R22, R22 ;  /* 0x0000001600167308 */ /* 0x000e220000000800 */
[----:B----4-:R-:W-:-:S07]  /*7110*/  FADD.FTZ R15, R11, R14 ;  /* 0x0000000e0b0f7221 */ /* 0x010fce0000010000 */
[----:B------:R-:W4:Y:S01]  /*7120*/  MUFU.EX2 R194, R194 ;  /* 0x000000c200c27308 */ /* 0x000f220000000800 */
[C---:B-1----:R-:W-:Y:S01]  /*7130*/  FADD.FTZ R5, R155.reuse, R12 ;  /* 0x0000000c9b057221 */ /* 0x042fe20000010000 */
[----:B------:R-:W-:-:S06]  /*7140*/  F2FP.F16.F32.PACK_AB R155, R155, R16 ;  /* 0x000000109b9b723e */ /* 0x000fcc00000000ff */
[----:B------:R-:W1:Y:S01]  /*7150*/  MUFU.EX2 R172, R172 ;  /* 0x000000ac00ac7308 */ /* 0x000e620000000800 */
[C---:B0-----:R-:W-:Y:S01]  /*7160*/  FADD.FTZ R15, R22.reuse, R15 ;  /* 0x0000000f160f7221 */ /* 0x041fe20000010000 */
[----:B------:R-:W-:-:S06]  /*7170*/  F2FP.F16.F32.PACK_AB R154, R22, R11 ;  /* 0x0000000b169a723e */ /* 0x000fcc00000000ff */
[----:B------:R-:W0:Y:S01]  /*7180*/  MUFU.EX2 R195, R195 ;  /* 0x000000c300c37308 */ /* 0x000e220000000800 */
[----:B----4-:R-:W-:-:S07]  /*7190*/  FADD.FTZ R12, R194, R5 ;  /* 0x00000005c20c7221 */ /* 0x010fce0000010000 */
        /* <DEDUP_REMOVED lines=11> */
[----:B0-----:R-:W-:Y:S01]  /*7250*/  FADD.FTZ R4, R10, R5 ;  /* 0x000000050a047221 */ /* 0x001fe20000010000 */
[C---:B----4-:R-:W-:Y:S01]  /*7260*/  FADD.FTZ R5, R175.reuse, R12 ;  /* 0x0000000caf057221 */ /* 0x050fe20000010000 */
[----:B------:R-:W-:Y:S02]  /*7270*/  F2FP.F16.F32.PACK_AB R175, R175, R198 ;  /* 0x000000c6afaf723e */ /* 0x000fe400000000ff */
[C---:B-1----:R-:W-:Y:S01]  /*7280*/  FADD.FTZ R4, R177.reuse, R4 ;  /* 0x00000004b1047221 */ /* 0x042fe20000010000 */
[----:B------:R-:W-:Y:S01]  /*7290*/  F2FP.F16.F32.PACK_AB R174, R177, R10 ;  /* 0x0000000ab1ae723e */ /* 0x000fe200000000ff */
[----:B------:R-:W-:Y:S06]  /*72a0*/  @!P0 BRA `(.L_x_4545) ;  /* 0x0000000000048947 */ /* 0x000fec0003800000 */
[----:B------:R-:W-:Y:S01]  /*72b0*/  BPT.TRAP 0x1 ;  /* 0x000000040000795c */ /* 0x000fe20000300000 */
.L_x_4545:
[----:B------:R0:W1:Y:S01]  /*72c0*/  SYNCS.PHASECHK.TRANS64.TRYWAIT P1, [UR26+0x22850], R6 ;  /* 0x02285006ff0075a7 */ /* 0x000062000802015a */
[----:B------:R-:W-:Y:S05]  /*72d0*/  @!P0 BRA `(.L_x_4546) ;  /* 0x0000000000048947 */ /* 0x000fea0003800000 */
[----:B------:R-:W-:Y:S01]  /*72e0*/  BPT.TRAP 0x1 ;  /* 0x000000040000795c */ /* 0x000fe20000300000 */
.L_x_4546:
[----:B-1----:R-:W-:Y:S05]  /*72f0*/  @P1 BRA `(.L_x_4547) ;  /* 0x0000000000081947 */ /* 0x002fea0003800000 */
[----:B------:R-:W1:Y:S02]  /*7300*/  SYNCS.PHASECHK.TRANS64.TRYWAIT P1, [UR26+0x22850], R6 ;  /* 0x02285006ff0075a7 */ /* 0x000e64000802015a */
[----:B-1----:R-:W-:Y:S05]  /*7310*/  @!P1 BRA `(.L_x_4548) ;  /* 0x0000006c00149947 */ /* 0x002fea0003800000 */
.L_x_4547:
        /* <DEDUP_REMOVED lines=39> */
.L_x_4549:
[----:B------:R-:W-:Y:S01]  /*7590*/  UISETP.GT.AND UP0, UPT, UR27, UR41, UPT ;  /* 0x000000291b00728c */ /* 0x000fe2000bf04270 */
[----:B------:R-:W-:Y:S01]  /*75a0*/  IMAD.MOV.U32 R202, RZ, RZ, R9 ;  /* 0x000000ffffca7224 */ /* 0x000fe200078e0009 */
[----:B------:R-:W-:Y:S01]  /*75b0*/  UIADD3 UR26, UR26, 0x22860, URZ ;  /* 0x000228601a1a7890 */ /* 0x000fe2000fffe03f */
[----:B-1----:R-:W-:Y:S01]  /*75c0*/  IMAD.MOV.U32 R7, RZ, RZ, R8 ;  /* 0x000000ffff077224 */ /* 0x002fe200078e0008 */
[----:B------:R-:W-:Y:S02]  /*75d0*/  UIADD3 UR27, UR27, -0x1, URZ ;  /* 0xffffffff1b1b7890 */ /* 0x000fe4000fffe03f */
[----:B------:R-:W-:Y:S01]  /*75e0*/  PLOP3.LUT P1, PT, PT, PT, UP0, 0x80, 0x0 ;  /* 0x000000000000781c */ /* 0x000fe20003f2f008 */
[----:B------:R-:W-:-:S09]  /*75f0*/  UPRMT UR26, UR25, 0x654, UR26 ;  /* 0x00000654191a7896 */ /* 0x000fd2000800001a */
[----:B------:R-:W-:Y:S03]  /*7600*/  SYNCS.ARRIVE.TRANS64.RED.A1T0 RZ, [UR26], RZ ;  /* 0x000000ffffff79a7 */ /* 0x000fe6000810041a */
[----:B------:R-:W-:Y:S05]  /*7610*/  @P1 BRA `(.L_x_4550) ;  /* 0xffffffe000d81947 */ /* 0x000fea000383ffff */
.L_x_4539:
[----:B------:R-:W4:Y:S01]  /*7620*/  SHFL.BFLY PT, R3, R4, 0x2, 0x1f ;  /* 0x0c401f0004037f89 */ /* 0x000f2200000e0000 */
[----:B------:R-:W-:-:S03]  /*7630*/  PLOP3.LUT P0, PT, PT, PT, PT, 0x8, 0x0 ;  /* 0x000000000000781c */ /* 0x000fc60003f0e170 */
[----:B0--3--:R-:W0:Y:S01]  /*7640*/  SHFL.BFLY PT, R6, R5, 0x2, 0x1f ;  /* 0x0c401f0005067f89 */ /* 0x009e2200000e0000 */
[----:B----4-:R-:W-:Y:S01]  /*7650*/  FADD.FTZ R3, R3, R4 ;  /* 0x0000000403037221 */ /* 0x010fe20000010000 */
[----:B------:R-:W-:Y:S02]  /*7660*/  IMAD.MOV.U32 R4, RZ, RZ, -0x800000 ;  /* 0xff800000ff047424 */ /* 0x000fe400078e00ff */
[----:B0-----:R-:W-:Y:S02]  /*7670*/  FADD.FTZ R6, R6, R5 ;  /* 0x0000000506067221 */ /* 0x001fe40000010000 */
[----:B--2---:R-:W1:Y:S01]  /*7680*/  SHFL.BFLY PT, R0, R3, 0x1, 0x1f ;  /* 0x0c201f0003007f89 */ /* 0x004e6200000e0000 */
[----:B------:R-:W-:-:S03]  /*7690*/  IMAD.U32 R5, RZ, RZ, UR7 ;  /* 0x00000007ff057e24 */ /* 0x000fc6000f8e00ff */
[----:B------:R-:W0:Y:S01]  /*76a0*/  SHFL.BFLY PT, R7, R6, 0x1, 0x1f ;  /* 0x0c201f0006077f89 */ /* 0x000e2200000e0000 */
[----:B-1----:R-:W-:Y:S01]  /*76b0*/  FADD.FTZ R11, R3, R0 ;  /* 0x00000000030b7221 */ /* 0x002fe20000010000 */
[----:B------:R-:W-:Y:S01]  /*76c0*/  IADD3 R3, -R2, 0xb, RZ ;  /* 0x0000000b02037810 */ /* 0x000fe20007ffe1ff */
[----:B------:R-:W-:Y:S02]  /*76d0*/  IMAD.MOV.U32 R0, RZ, RZ, RZ ;  /* 0x000000ffff007224 */ /* 0x000fe400078e00ff */
[----:B0-----:R-:W-:Y:S02]  /*76e0*/  FADD.FTZ R12, R6, R7 ;  /* 0x00000007060c7221 */ /* 0x001fe40000010000 */
[----:B------:R0:W-:Y:S08]  /*76f0*/  BAR.ARV R3, 0x100 ;  /* 0x000400030000751d */ /* 0x0001f00000002000 */
[----:B------:R-:W-:Y:S06]  /*7700*/  BAR.ARV 0x8, 0x180 ;  /* 0x0206000000007b1d */ /* 0x000fec0000002000 */
[----:B------:R-:W-:Y:S01]  /*7710*/  FSETP.NE.FTZ.AND P1, PT, R11, RZ, PT ;  /* 0x000000ff0b00720b */ /* 0x000fe20003f35000 */
[----:B0-----:R-:W-:Y:S01]  /*7720*/  IMAD.MOV.U32 R3, RZ, RZ, -0x800000 ;  /* 0xff800000ff037424 */ /* 0x001fe200078e00ff */
[----:B------:R-:W-:-:S02]  /*7730*/  FSETP.NE.FTZ.AND P2, PT, R12, RZ, PT ;  /* 0x000000ff0c00720b */ /* 0x000fc40003f55000 */
[----:B------:R-:W-:-:S09]  /*7740*/  MOV R7, RZ ;  /* 0x000000ff00077202 */ /* 0x000fd20000000f00 */
[----:B------:R-:W0:Y:S01]  /*7750*/  @P1 MUFU.RCP R7, R11 ;  /* 0x0000000b00071308 */ /* 0x000e220000001000 */
[----:B------:R-:W-:-:S07]  /*7760*/  @P1 FMUL.FTZ R5, R5, 0.69314718246459960938 ;  /* 0x3f31721805051820 */ /* 0x000fce0000410000 */
[----:B------:R-:W1:Y:S08]  /*7770*/  @P1 MUFU.LG2 R10, R11 ;  /* 0x0000000b000a1308 */ /* 0x000e700000000c00 */
[----:B------:R-:W2:Y:S01]  /*7780*/  @P2 MUFU.LG2 R2, R12 ;  /* 0x0000000c00022308 */ /* 0x000ea20000000c00 */
[-C--:B0-----:R-:W-:Y:S01]  /*7790*/  FMUL.FTZ R24, R24, R7.reuse ;  /* 0x0000000718187220 */ /* 0x081fe20000410000 */
[-C--:B------:R-:W-:Y:S01]  /*77a0*/  FMUL.FTZ R25, R25, R7.reuse ;  /* 0x0000000719197220 */ /* 0x080fe20000410000 */
[-C--:B------:R-:W-:Y:S01]  /*77b0*/  FMUL.FTZ R28, R28, R7.reuse ;  /* 0x000000071c1c7220 */ /* 0x080fe20000410000 */
[-C--:B------:R-:W-:Y:S01]  /*77c0*/  FMUL.FTZ R29, R29, R7.reuse ;  /* 0x000000071d1d7220 */ /* 0x080fe20000410000 */
[-C--:B------:R-:W-:Y:S01]  /*77d0*/  FMUL.FTZ R32, R32, R7.reuse ;  /* 0x0000000720207220 */ /* 0x080fe20000410000 */
[-C--:B------:R-:W-:Y:S01]  /*77e0*/  FMUL.FTZ R33, R33, R7.reuse ;  /* 0x0000000721217220 */ /* 0x080fe20000410000 */
[-C--:B------:R-:W-:Y:S01]  /*77f0*/  FMUL.FTZ R36, R36, R7.reuse ;  /* 0x0000000724247220 */ /* 0x080fe20000410000 */
        /* <DEDUP_REMOVED lines=58> */
[----:B------:R-:W-:Y:S01]  /*7ba0*/  MOV R7, UR7 ;  /* 0x0000000700077c02 */ /* 0x000fe20008000f00 */
[----:B-1----:R-:W-:Y:S01]  /*7bb0*/  @P1 FMUL.FTZ R10, R10, 0.69314718246459960938 ;  /* 0x3f3172180a0a1820 */ /* 0x002fe20000410000 */
[----:B--2---:R-:W-:Y:S01]  /*7bc0*/  @P2 FMUL.FTZ R2, R2, 0.69314718246459960938 ;  /* 0x3f31721802022820 */ /* 0x004fe20000410000 */
[-C--:B0-----:R-:W-:Y:S01]  /*7bd0*/  FMUL.FTZ R26, R26, R0.reuse ;  /* 0x000000001a1a7220 */ /* 0x081fe20000410000 */
[-C--:B------:R-:W-:Y:S01]  /*7be0*/  FMUL.FTZ R27, R27, R0.reuse ;  /* 0x000000001b1b7220 */ /* 0x080fe20000410000 */
[----:B------:R-:W-:Y:S01]  /*7bf0*/  @P2 FMUL.FTZ R7, R7, 0.69314718246459960938 ;  /* 0x3f31721807072820 */ /* 0x000fe20000410000 */
        /* <DEDUP_REMOVED lines=64> */
.L_x_4514:
        /* <DEDUP_REMOVED lines=32> */
[----:B------:R-:W-:Y:S02]  /*8200*/  IADD3 R13, R5, -R6, RZ ;  /* 0x80000006050d7210 */ /* 0x000fe40007ffe0ff */
[----:B------:R-:W-:Y:S01]  /*8210*/  LEA.HI R10, R9, R0, RZ, 0x2 ;  /* 0x00000000090a7211 */ /* 0x000fe200078f10ff */
[----:B------:R-:W5:Y:S01]  /*8220*/  @P0 LDC R152, c[0x0][0xbec] ;  /* 0x0002fb00ff980b82 */ /* 0x000f620000000800 */
[----:B------:R-:W-:-:S02]  /*8230*/  LEA.HI R6, R13, R13, RZ, 0x1 ;  /* 0x0000000d0d067211 */ /* 0x000fc400078f08ff */
[--C-:B------:R-:W-:Y:S02]  /*8240*/  SHF.R.S32.HI R11, RZ, 0x2, R10.reuse ;  /* 0x00000002ff0b7819 */ /* 0x100fe4000001140a */
[----:B------:R-:W-:Y:S02]  /*8250*/  SHF.R.S32.HI R12, RZ, 0x1f, R10 ;  /* 0x0000001fff0c7819 */ /* 0x000fe4000001140a */
[----:B------:R-:W-:Y:S01]  /*8260*/  LEA.HI R9, R9, R0, RZ, 0x5 ;  /* 0x0000000009097211 */ /* 0x000fe200078f28ff */
[----:B------:R-:W5:Y:S01]  /*8270*/  @P0 LDC R17, c[0x0][0xbf0] ;  /* 0x0002fc00ff110b82 */ /* 0x000f620000000800 */
[----:B------:R-:W-:Y:S02]  /*8280*/  LEA.HI R12, R12, R11, RZ, 0x3 ;  /* 0x0000000b0c0c7211 */ /* 0x000fe400078f18ff */
[----:B------:R-:W-:Y:S02]  /*8290*/  LOP3.LUT R2, R2, 0x3fffffe, RZ, 0xc0, !PT ;  /* 0x03fffffe02027812 */ /* 0x000fe400078ec0ff */
[----:B------:R-:W-:-:S03]  /*82a0*/  LOP3.LUT R12, R12, 0xfffffff8, RZ, 0xc0, !PT ;  /* 0xfffffff80c0c7812 */ /* 0x000fc600078ec0ff */
[----:B------:R-:W-:Y:S01]  /*82b0*/  IMAD.IADD R2, R7, 0x1, -R2 ;  /* 0x0000000107027824 */ /* 0x000fe200078e0a02 */
[----:B------:R-:W5:Y:S01]  /*82c0*/  @P0 LDC R153, c[0x0][0xbf0] ;  /* 0x0002fc00ff990b82 */ /* 0x000f620000000800 */
[----:B------:R-:W-:Y:S01]  /*82d0*/  IMAD.IADD R5, R11, 0x1, -R12 ;  /* 0x000000010b057824 */ /* 0x000fe200078e0a0c */
[----:B------:R-:W-:Y:S01]  /*82e0*/  LOP3.LUT R12, R6, 0x1ffffffe, RZ, 0xc0, !PT ;  /* 0x1ffffffe060c7812 */ /* 0x000fe200078ec0ff */
[----:B------:R-:W-:Y:S01]  /*82f0*/  IMAD.U32 R7, RZ, RZ, UR5 ;  /* 0x00000005ff077e24 */ /* 0x000fe2000f8e00ff */
[----:B------:R-:W-:Y:S01]  /*8300*/  SHF.R.S32.HI R6, RZ, 0x5, R9 ;  /* 0x00000005ff067819 */ /* 0x000fe20000011409 */
[----:B------:R-:W-:Y:S01]  /*8310*/  IMAD.U32 R7, RZ, RZ, UR6 ;  /* 0x00000006ff077e24 */ /* 0x000fe2000f8e00ff */
[----:B------:R-:W-:Y:S01]  /*8320*/  UIMAD UR6, UR38, UR9, UR7 ;  /* 0x00000009260672a4 */ /* 0x000fe2000f8e0207 */
[----:B------:R-:W-:Y:S01]  /*8330*/  IMAD.IADD R16, R13, 0x1, -R12 ;  /* 0x000000010d107824 */ /* 0x000fe200078e0a0c */
[----:B------:R-:W-:Y:S01]  /*8340*/  LEA R5, R6, R5, 0x4 ;  /* 0x0000000506057211 */ /* 0x000fe200078e20ff */
[----:B------:R-:W-:Y:S01]  /*8350*/  IMAD.U32 R6, RZ, RZ, UR4 ;  /* 0x00000004ff067e24 */ /* 0x000fe2000f8e00ff */
[----:B------:R-:W-:Y:S01]  /*8360*/  UIMAD.WIDE.U32 UR4, UR38, UR8, URZ ;  /* 0x00000008260472a5 */ /* 0x000fe2000f8e003f */
[----:B----4-:R-:W-:Y:S01]  /*8370*/  IMAD R12, R18, UR10, RZ ;  /* 0x0000000a120c7c24 */ /* 0x010fe2000f8e02ff */
[----:B------:R-:W-:Y:S01]  /*8380*/  LEA R9, R2, R5, 0x6 ;  /* 0x0000000502097211 */ /* 0x000fe200078e30ff */
[----:B------:R-:W-:Y:S01]  /*8390*/  IMAD.WIDE.U32 R6, R18, UR12, R6 ;  /* 0x0000000c12067c25 */ /* 0x000fe2000f8e0006 */
[----:B------:R-:W-:-:S02]  /*83a0*/  UIADD3 UR6, UR5, UR6, URZ ;  /* 0x0000000605067290 */ /* 0x000fc4000fffe03f */
[----:B------:R-:W-:Y:S01]  /*83b0*/  MOV R13, UR5 ;  /* 0x00000005000d7c02 */ /* 0x000fe20008000f00 */
[----:B------:R-:W-:Y:S01]  /*83c0*/  IMAD R2, R16, 0x8, R9 ;  /* 0x0000000810027824 */ /* 0x000fe200078e0209 */
[----:B------:R-:W-:Y:S01]  /*83d0*/  ULDC.64 UR8, c[0x0][0xb28] ;  /* 0x0002ca0000087ab9 */ /* 0x000fe20000000a00 */
[----:B------:R-:W-:Y:S02]  /*83e0*/  IMAD R16, RZ, RZ, -UR38 ;  /* 0x80000026ff107e24 */ /* 0x000fe4000f8e02ff */
[----:B------:R-:W-:Y:S02]  /*83f0*/  IMAD R15, R19, UR12, R12 ;  /* 0x0000000c130f7c24 */ /* 0x000fe4000f8e020c */
[----:B--2---:R-:W-:Y:S02]  /*8400*/  IMAD R5, R22, 0x80, R2 ;  /* 0x0000008016057824 */ /* 0x004fe400078e0202 */
[----:B-1----:R-:W-:Y:S01]  /*8410*/  IMAD R23, R23, R16, UR11 ;  /* 0x0000000b17177e24 */ /* 0x002fe2000f8e0210 */
[----:B------:R-:W-:Y:S01]  /*8420*/  IADD3 R7, R7, R15, RZ ;  /* 0x0000000f07077210 */ /* 0x000fe20007ffe0ff */
[----:B0-----:R-:W-:-:S03]  /*8430*/  @P0 IMAD.HI.U32 R2, R5, R14, RZ ;  /* 0x0000000e05020227 */ /* 0x001fc600078e00ff */
[----:B------:R-:W-:Y:S01]  /*8440*/  SHF.R.S32.HI R16, RZ, 0x1f, R23 ;  /* 0x0000001fff107819 */ /* 0x000fe20000011417 */
[----:B------:R-:W-:Y:S01]  /*8450*/  IMAD.U32 R12, RZ, RZ, UR4 ;  /* 0x00000004ff0c7e24 */ /* 0x000fe2000f8e00ff */
[----:B------:R-:W-:Y:S01]  /*8460*/  ULDC.64 UR4, c[0x0][0xbe0] ;  /* 0x0002f80000047ab9 */ /* 0x000fe20000000a00 */
[----:B------:R-:W-:Y:S01]  /*8470*/  IMAD.U32 R13, RZ, RZ, UR6 ;  /* 0x00000006ff0d7e24 */ /* 0x000fe2000f8e00ff */
[----:B------:R-:W-:Y:S01]  /*8480*/  ULDC.64 UR6, c[0x0][0xb48] ;  /* 0x0002d20000067ab9 */ /* 0x000fe20000000a00 */
        /* <DEDUP_REMOVED lines=12> */
[----:B------:R-:W-:Y:S01]  /*8550*/  IMAD R16, R16, UR6, RZ ;  /* 0x0000000610107c24 */ /* 0x000fe2000f8e02ff */
[----:B------:R-:W-:Y:S01]  /*8560*/  IADD3 R6, P0, R11, R6, RZ ;  /* 0x000000060b067210 */ /* 0x000fe20007f1e0ff */
[C---:B------:R-:W-:Y:S01]  /*8570*/  IMAD R14, R23.reuse, UR5, R2 ;  /* 0x00000005170e7c24 */ /* 0x040fe2000f8e0202 */
[----:B------:R-:W-:Y:S01]  /*8580*/  SHF.R.S32.HI R2, RZ, 0x1f, R15 ;  /* 0x0000001fff027819 */ /* 0x000fe2000001140f */
[----:B------:R-:W-:Y:S01]  /*8590*/  IMAD.MOV R11, RZ, RZ, -R11 ;  /* 0x000000ffff0b7224 */ /* 0x000fe200078e0a0b */
[----:B------:R-:W-:Y:S01]  /*85a0*/  ULDC.64 UR4, c[0x0][0xb30] ;  /* 0x0002cc0000047ab9 */ /* 0x000fe20000000a00 */
[----:B------:R-:W-:Y:S01]  /*85b0*/  IMAD R19, R23, UR7, R16 ;  /* 0x0000000717137c24 */ /* 0x000fe2000f8e0210 */
[----:B------:R-:W-:Y:S01]  /*85c0*/  IADD3 R16, -R15, RZ, RZ ;  /* 0x000000ff0f107210 */ /* 0x000fe20007ffe1ff */
[----:B------:R-:W-:Y:S01]  /*85d0*/  IMAD R2, R2, UR4, RZ ;  /* 0x0000000402027c24 */ /* 0x000fe2000f8e02ff */
[----:B------:R-:W-:Y:S01]  /*85e0*/  IADD3.X R7, R17, R7, R14, P0, !PT ;  /* 0x0000000711077210 */ /* 0x000fe200007fe40e */
[----:B------:R-:W-:-:S02]  /*85f0*/  IMAD R11, R8, R11, R5 ;  /* 0x0000000b080b7224 */ /* 0x000fc400078e0205 */
        /* <DEDUP_REMOVED lines=22> */
[----:B------:R-:W-:Y:S01]  /*8760*/  IADD3 R5, R13, R11, RZ ;  /* 0x0000000b0d057210 */ /* 0x000fe20007ffe0ff */
[----:B------:R-:W-:Y:S01]  /*8770*/  SHFL.IDX PT, R14, R16, 0x1, 0x1c1f ;  /* 0x003c1f00100e7f89 */ /* 0x000fe200000e0000 */
[----:B------:R-:W-:Y:S01]  /*8780*/  LEA R2, P1, R12, UR8, 0x2 ;  /* 0x000000080c027c11 */ /* 0x000fe2000f8210ff */
        /* <DEDUP_REMOVED lines=19> */
[----:B------:R-:W-:-:S05]  /*88c0*/  IMAD.IADD R0, R0, 0x1, -R17 ;  /* 0x0000000100007824 */ /* 0x000fca00078e0a11 */
[----:B------:R-:W-:Y:S01]  /*88d0*/  SHF.L.U32 R0, R0, 0x1, RZ ;  /* 0x0000000100007819 */ /* 0x000fe200000006ff */
[----:B0-----:R3:W-:Y:S04]  /*88e0*/  @!P1 ST.E desc[UR36][R12.64], R4 ;  /* 0x000000040c009985 */ /* 0x0017e8000c101924 */
[----:B--2---:R3:W-:Y:S01]  /*88f0*/  @!P0 ST.E desc[UR36][R14.64], R3 ;  /* 0x000000030e008985 */ /* 0x0047e2000c101924 */
[----:B------:R-:W-:Y:S05]  /*8900*/  @P2 BRA `(.L_x_4553) ;  /* 0x0000000800f82947 */ /* 0x000fea0003800000 */
[C---:B---3--:R-:W-:Y:S01]  /*8910*/  VIADD R3, R0.reuse, 0x8 ;  /* 0x0000000800037836 */ /* 0x048fe20000000000 */
        /* <DEDUP_REMOVED lines=22> */
[--C-:B-1--4-:R-:W-:Y:S01]  /*8a80*/  @!P2 IMAD.WIDE R10, R0, 0x4, R6.reuse ;  /* 0x00000004000aa825 */ /* 0x112fe200078e0206 */
        /* <DEDUP_REMOVED lines=15> */
[----:B------:R-:W-:Y:S02]  /*8b80*/  ISETP.GE.AND P5, PT, R21, UR4, PT ;  /* 0x0000000415007c0c */ /* 0x000fe4000bfa6270 */
[----:B0-----:R-:W-:Y:S02]  /*8b90*/  @!P0 LOP3.LUT R11, R18, 0xfffffffe, RZ, 0xc0, !PT ;  /* 0xfffffffe120b8812 */ /* 0x001fe400078ec0ff */
        /* <DEDUP_REMOVED lines=12> */
[C---:B------:R-:W-:Y:S01]  /*8c60*/  VIADD R4, R0.reuse, 0x70 ;  /* 0x0000007000047836 */ /* 0x040fe20000000000 */
[----:B------:R-:W-:Y:S01]  /*8c70*/  @!P5 LOP3.LUT R21, R21, 0xfffffffe, RZ, 0xc0, !PT ;  /* 0xfffffffe1515d812 */ /* 0x000fe200078ec0ff */
[----:B------:R-:W-:Y:S01]  /*8c80*/  VIADD R20, R0, 0x78 ;  /* 0x0000007800147836 */ /* 0x000fe20000000000 */
[----:B------:R-:W-:Y:S01]  /*8c90*/  @!P6 LOP3.LUT R19, R22, 0xfffffffe, RZ, 0xc0, !PT ;  /* 0xfffffffe1613e812 */ /* 0x000fe200078ec0ff */
[C---:B------:R-:W-:Y:S01]  /*8ca0*/  VIADD R22, R0.reuse, 0x88 ;  /* 0x0000008800167836 */ /* 0x040fe20000000000 */
[----:B------:R-:W-:-:S02]  /*8cb0*/  IADD3 R24, R0, 0x60, RZ ;  /* 0x0000006000187810 */ /* 0x000fc40007ffe0ff */
        /* <DEDUP_REMOVED lines=10> */
[----:B------:R-:W-:-:S02]  /*8d60*/  IADD3 R21, R0, 0x80, RZ ;  /* 0x0000008000157810 */ /* 0x000fc40007ffe0ff */
[----:B------:R-:W-:Y:S01]  /*8d70*/  VIADD R3, R0, 0x68 ;  /* 0x0000006800037836 */ /* 0x000fe20000000000 */
[----:B------:R3:W-:Y:S01]  /*8d80*/  @!P5 ST.E.64 desc[UR36][R16.64], R60 ;  /* 0x0000003c1000d985 */ /* 0x0007e2000c101b24 */
[----:B------:R-:W-:Y:S01]  /*8d90*/  @!P6 IMAD.WIDE R18, R19, 0x4, R6 ;  /* 0x000000041312e825 */ /* 0x000fe200078e0206 */
[----:B------:R-:W-:Y:S02]  /*8da0*/  ISETP.GE.AND P5, PT, R20, UR4, PT ;  /* 0x0000000414007c0c */ /* 0x000fe4000bfa6270 */
[----:B------:R-:W-:Y:S02]  /*8db0*/  ISETP.GE.AND P2, PT, R3, UR4, PT ;  /* 0x0000000403007c0c */ /* 0x000fe4000bf46270 */
[----:B------:R4:W-:Y:S01]  /*8dc0*/  @!P6 ST.E.64 desc[UR36][R18.64], R64 ;  /* 0x000000401200e985 */ /* 0x0009e2000c101b24 */
[----:B------:R-:W-:Y:S02]  /*8dd0*/  ISETP.GE.AND P6, PT, R4, UR4, PT ;  /* 0x0000000404007c0c */ /* 0x000fe4000bfc6270 */
[----:B------:R-:W-:-:S02]  /*8de0*/  ISETP.GE.AND P4, PT, R21, UR4, PT ;  /* 0x0000000415007c0c */ /* 0x000fc4000bf86270 */
[----:B------:R-:W-:Y:S02]  /*8df0*/  @!P1 LEA.HI R23, R23, R23, RZ, 0x1 ;  /* 0x0000001717179211 */ /* 0x000fe400078f08ff */
[----:B------:R-:W-:Y:S02]  /*8e00*/  @!P0 LEA.HI R24, R24, R24, RZ, 0x1 ;  /* 0x0000001818188211 */ /* 0x000fe400078f08ff */
[----:B0-----:R-:W-:Y:S01]  /*8e10*/  @!P1 LOP3.LUT R11, R23, 0xfffffffe, RZ, 0xc0, !PT ;  /* 0xfffffffe170b9812 */ /* 0x001fe200078ec0ff */
[----:B------:R-:W-:Y:S01]  /*8e20*/  VIADD R23, R0, 0x90 ;  /* 0x0000009000177836 */ /* 0x000fe20000000000 */
[----:B-1----:R-:W-:Y:S01]  /*8e30*/  @!P0 LOP3.LUT R13, R24, 0xfffffffe, RZ, 0xc0, !PT ;  /* 0xfffffffe180d8812 */ /* 0x002fe200078ec0ff */
[----:B------:R-:W-:Y:S01]  /*8e40*/  VIADD R24, R0, 0x98 ;  /* 0x0000009800187836 */ /* 0x000fe20000000000 */
[----:B------:R-:W-:Y:S01]  /*8e50*/  @!P2 LEA.HI R3, R3, R3, RZ, 0x1 ;  /* 0x000000030303a211 */ /* 0x000fe200078f08ff */
[----:B------:R-:W-:Y:S01]  /*8e60*/  @!P1 IMAD.WIDE R10, R11, 0x4, R6 ;  /* 0x000000040b0a9825 */ /* 0x000fe200078e0206 */
[----:B------:R-:W-:-:S02]  /*8e70*/  @!P6 LEA.HI R4, R4, R4, RZ, 0x1 ;  /* 0x000000040404e211 */ /* 0x000fc400078f08ff */
[----:B------:R-:W-:Y:S01]  /*8e80*/  @!P5 LEA.HI R20, R20, R20, RZ, 0x1 ;  /* 0x000000141414d211 */ /* 0x000fe200078f08ff */
[----:B------:R-:W-:Y:S01]  /*8e90*/  @!P0 IMAD.WIDE R12, R13, 0x4, R6 ;  /* 0x000000040d0c8825 */ /* 0x000fe200078e0206 */
[----:B------:R-:W-:Y:S01]  /*8ea0*/  @!P4 LEA.HI R21, R21, R21, RZ, 0x1 ;  /* 0x000000151515c211 */ /* 0x000fe200078f08ff */
[----:B------:R0:W-:Y:S01]  /*8eb0*/  @!P1 ST.E.64 desc[UR36][R10.64], R68 ;  /* 0x000000440a009985 */ /* 0x0001e2000c101b24 */
[----:B------:R-:W-:Y:S02]  /*8ec0*/  @!P2 LOP3.LUT R3, R3, 0xfffffffe, RZ, 0xc0, !PT ;  /* 0xfffffffe0303a812 */ /* 0x000fe400078ec0ff */
[----:B------:R-:W-:Y:S01]  /*8ed0*/  @!P3 LEA.HI R22, R22, R22, RZ, 0x1 ;  /* 0x000000161616b211 */ /* 0x000fe200078f08ff */
[----:B------:R1:W-:Y:S01]  /*8ee0*/  @!P0 ST.E.64 desc[UR36][R12.64], R72 ;  /* 0x000000480c008985 */ /* 0x0003e2000c101b24 */
[----:B--2---:R-:W-:Y:S01]  /*8ef0*/  @!P6 LOP3.LUT R15, R4, 0xfffffffe, RZ, 0xc0, !PT ;  /* 0xfffffffe040fe812 */ /* 0x004fe200078ec0ff */
[----:B------:R-:W-:Y:S01]  /*8f00*/  VIADD R4, R0, 0xa8 ;  /* 0x000000a800047836 */ /* 0x000fe20000000000 */
[----:B---3--:R-:W-:Y:S01]  /*8f10*/  @!P5 LOP3.LUT R17, R20, 0xfffffffe, RZ, 0xc0, !PT ;  /* 0xfffffffe1411d812 */ /* 0x008fe200078ec0ff */
[----:B------:R-:W-:Y:S01]  /*8f20*/  VIADD R20, R0, 0xb0 ;  /* 0x000000b000147836 */ /* 0x000fe20000000000 */
[----:B------:R-:W-:-:S02]  /*8f30*/  @!P4 LOP3.LUT R21, R21, 0xfffffffe, RZ, 0xc0, !PT ;  /* 0xfffffffe1515c812 */ /* 0x000fc400078ec0ff */
[----:B----4-:R-:W-:Y:S02]  /*8f40*/  @!P3 LOP3.LUT R19, R22, 0xfffffffe, RZ, 0xc0, !PT ;  /* 0xfffffffe1613b812 */ /* 0x010fe400078ec0ff */
[----:B------:R-:W-:Y:S01]  /*8f50*/  ISETP.GE.AND P0, PT, R23, UR4, PT ;  /* 0x0000000417007c0c */ /* 0x000fe2000bf06270 */
[--C-:B0-----:R-:W-:Y:S01]  /*8f60*/  @!P2 IMAD.WIDE R10, R3, 0x4, R6.reuse ;  /* 0x00000004030aa825 */ /* 0x101fe200078e0206 */
[----:B------:R-:W-:Y:S02]  /*8f70*/  IADD3 R3, R0, 0xa0, RZ ;  /* 0x000000a000037810 */ /* 0x000fe40007ffe0ff */
[----:B------:R-:W-:Y:S01]  /*8f80*/  ISETP.GE.AND P1, PT, R24, UR4, PT ;  /* 0x0000000418007c0c */ /* 0x000fe2000bf26270 */
[--C-:B-1----:R-:W-:Y:S01]  /*8f90*/  @!P6 IMAD.WIDE R12, R15, 0x4, R6.reuse ;  /* 0x000000040f0ce825 */ /* 0x102fe200078e0206 */
[----:B------:R0:W-:Y:S01]  /*8fa0*/  @!P2 ST.E.64 desc[UR36][R10.64], R76 ;  /* 0x0000004c0a00a985 */ /* 0x0001e2000c101b24 */
[----:B------:R-:W-:Y:S02]  /*8fb0*/  ISETP.GE.AND P2, PT, R3, UR4, PT ;  /* 0x0000000403007c0c */ /* 0x000fe4000bf46270 */
[----:B------:R-:W-:Y:S01]  /*8fc0*/  @!P5 IMAD.WIDE R14, R17, 0x4, R6 ;  /* 0x00000004110ed825 */ /* 0x000fe200078e0206 */
[----:B------:R1:W-:Y:S01]  /*8fd0*/  @!P6 ST.E.64 desc[UR36][R12.64], R80 ;  /* 0x000000500c00e985 */ /* 0x0003e2000c101b24 */
[----:B------:R-:W-:-:S02]  /*8fe0*/  IADD3 R22, R0, 0xc0, RZ ;  /* 0x000000c000167810 */ /* 0x000fc40007ffe0ff */
[--C-:B------:R-:W-:Y:S01]  /*8ff0*/  @!P4 IMAD.WIDE R16, R21, 0x4, R6.reuse ;  /* 0x000000041510c825 */ /* 0x100fe200078e0206 */
[----:B------:R2:W-:Y:S01]  /*9000*/  @!P5 ST.E.64 desc[UR36][R14.64], R84 ;  /* 0x000000540e00d985 */ /* 0x0005e2000c101b24 */
[----:B------:R-:W-:Y:S02]  /*9010*/  ISETP.GE.AND P6, PT, R22, UR4, PT ;  /* 0x0000000416007c0c */ /* 0x000fe4000bfc6270 */
[----:B------:R-:W-:Y:S01]  /*9020*/  @!P3 IMAD.WIDE R18, R19, 0x4, R6 ;  /* 0x000000041312b825 */ /* 0x000fe200078e0206 */
[----:B------:R3:W-:Y:S01]  /*9030*/  @!P4 ST.E.64 desc[UR36][R16.64], R88 ;  /* 0x000000581000c985 */ /* 0x0007e2000c101b24 */
[----:B------:R-:W-:Y:S02]  /*9040*/  ISETP.GE.AND P4, PT, R20, UR4, PT ;  /* 0x0000000414007c0c */ /* 0x000fe4000bf86270 */
[----:B------:R-:W-:Y:S01]  /*9050*/  VIADD R21, R0, 0xb8 ;  /* 0x000000b800157836 */ /* 0x000fe20000000000 */
[----:B------:R4:W-:Y:S01]  /*9060*/  @!P3 ST.E.64 desc[UR36][R18.64], R92 ;  /* 0x0000005c1200b985 */ /* 0x0009e2000c101b24 */
[----:B------:R-:W-:-:S02]  /*9070*/  ISETP.GE.AND P3, PT, R4, UR4, PT ;  /* 0x0000000404007c0c */ /* 0x000fc4000bf66270 */
[----:B------:R-:W-:Y:S02]  /*9080*/  @!P0 LEA.HI R23, R23, R23, RZ, 0x1 ;  /* 0x0000001717178211 */ /* 0x000fe400078f08ff */
[----:B------:R-:W-:Y:S02]  /*9090*/  ISETP.GE.AND P5, PT, R21, UR4, PT ;  /* 0x0000000415007c0c */ /* 0x000fe4000bfa6270 */
[----:B------:R-:W-:Y:S02]  /*90a0*/  @!P1 LEA.HI R24, R24, R24, RZ, 0x1 ;  /* 0x0000001818189211 */ /* 0x000fe400078f08ff */
[----:B------:R-:W-:Y:S02]  /*90b0*/  @!P2 LEA.HI R3, R3, R3, RZ, 0x1 ;  /* 0x000000030303a211 */ /* 0x000fe400078f08ff */
[----:B0-----:R-:W-:Y:S02]  /*90c0*/  @!P0 LOP3.LUT R11, R23, 0xfffffffe, RZ, 0xc0, !PT ;  /* 0xfffffffe170b8812 */ /* 0x001fe400078ec0ff */
[----:B-1----:R-:W-:-:S02]  /*90d0*/  @!P1 LOP3.LUT R13, R24, 0xfffffffe, RZ, 0xc0, !PT ;  /* 0xfffffffe180d9812 */ /* 0x002fc400078ec0ff */
        /* <DEDUP_REMOVED lines=22> */
[----:B------:R-:W-:Y:S01]  /*9240*/  @!P6 IMAD.WIDE R18, R3, 0x4, R6 ;  /* 0x000000040312e825 */ /* 0x000fe200078e0206 */
[----:B------:R1:W-:Y:S03]  /*9250*/  @!P4 ST.E.64 desc[UR36][R12.64], R112 ;  /* 0x000000700c00c985 */ /* 0x0003e6000c101b24 */
[----:B------:R-:W-:Y:S01]  /*9260*/  @!P1 LEA.HI R4, R4, R4, RZ, 0x1 ;  /* 0x0000000404049211 */ /* 0x000fe200078f08ff */
[----:B------:R-:W-:-:S02]  /*9270*/  VIADD R3, R0, 0xc8 ;  /* 0x000000c800037836 */ /* 0x000fc40000000000 */
[----:B------:R-:W-:Y:S01]  /*9280*/  @!P5 IMAD.WIDE R16, R21, 0x4, R6 ;  /* 0x000000041510d825 */ /* 0x000fe200078e0206 */
[C---:B------:R-:W-:Y:S02]  /*9290*/  IADD3 R21, R0.reuse, 0xe0, RZ ;  /* 0x000000e000157810 */ /* 0x040fe40007ffe0ff */
[----:B------:R-:W-:Y:S01]  /*92a0*/  ISETP.GE.AND P0, PT, R3, UR4, PT ;  /* 0x0000000403007c0c */ /* 0x000fe2000bf06270 */
[C---:B--2---:R-:W-:Y:S01]  /*92b0*/  VIADD R14, R0.reuse, 0xe8 ;  /* 0x000000e8000e7836 */ /* 0x044fe20000000000 */
[----:B------:R2:W-:Y:S01]  /*92c0*/  @!P5 ST.E.64 desc[UR36][R16.64], R116 ;  /* 0x000000741000d985 */ /* 0x0005e2000c101b24 */
[C---:B------:R-:W-:Y:S01]  /*92d0*/  VIADD R15, R0.reuse, 0xf0 ;  /* 0x000000f0000f7836 */ /* 0x040fe20000000000 */
[----:B------:R-:W-:Y:S01]  /*92e0*/  ISETP.GE.AND P3, PT, R21, UR4, PT ;  /* 0x0000000415007c0c */ /* 0x000fe2000bf66270 */
[----:B0-----:R-:W-:Y:S01]  /*92f0*/  VIADD R11, R0, 0xf8 ;  /* 0x000000f8000b7836 */ /* 0x001fe20000000000 */
[----:B------:R0:W-:Y:S01]  /*9300*/  @!P6 ST.E.64 desc[UR36][R18.64], R120 ;  /* 0x000000781200e985 */ /* 0x0001e2000c101b24 */
[----:B------:R-:W-:-:S02]  /*9310*/  ISETP.GE.AND P4, PT, R14, UR4, PT ;  /* 0x000000040e007c0c */ /* 0x000fc4000bf86270 */
[----:B------:R-:W-:Y:S02]  /*9320*/  ISETP.GE.AND P5, PT, R15, UR4, PT ;  /* 0x000000040f007c0c */ /* 0x000fe4000bfa6270 */
[----:B------:R-:W-:Y:S02]  /*9330*/  ISETP.GE.AND P6, PT, R11, UR4, PT ;  /* 0x000000040b007c0c */ /* 0x000fe4000bfc6270 */
[----:B------:R-:W-:Y:S02]  /*9340*/  @!P0 LEA.HI R3, R3, R3, RZ, 0x1 ;  /* 0x0000000303038211 */ /* 0x000fe400078f08ff */
[----:B------:R-:W-:Y:S02]  /*9350*/  @!P2 LEA.HI R20, R20, R20, RZ, 0x1 ;  /* 0x000000141414a211 */ /* 0x000fe400078f08ff */
[----:B------:R-:W-:Y:S02]  /*9360*/  @!P3 LEA.HI R21, R21, R21, RZ, 0x1 ;  /* 0x000000151515b211 */ /* 0x000fe400078f08ff */
[----:B------:R-:W-:-:S02]  /*9370*/  @!P0 LOP3.LUT R3, R3, 0xfffffffe, RZ, 0xc0, !PT ;  /* 0xfffffffe03038812 */ /* 0x000fc400078ec0ff */
[----:B------:R-:W-:Y:S02]  /*9380*/  @!P4 LEA.HI R14, R14, R14, RZ, 0x1 ;  /* 0x0000000e0e0ec211 */ /* 0x000fe400078f08ff */
[----:B------:R-:W-:Y:S02]  /*9390*/  @!P5 LEA.HI R10, R15, R15, RZ, 0x1 ;  /* 0x0000000f0f0ad211 */ /* 0x000fe400078f08ff */
[----:B------:R-:W-:Y:S02]  /*93a0*/  @!P6 LEA.HI R11, R11, R11, RZ, 0x1 ;  /* 0x0000000b0b0be211 */ /* 0x000fe400078f08ff */
[----:B-1----:R-:W-:Y:S02]  /*93b0*/  @!P1 LOP3.LUT R13, R4, 0xfffffffe, RZ, 0xc0, !PT ;  /* 0xfffffffe040d9812 */ /* 0x002fe400078ec0ff */
[----:B------:R-:W-:Y:S02]  /*93c0*/  @!P2 LOP3.LUT R15, R20, 0xfffffffe, RZ, 0xc0, !PT ;  /* 0xfffffffe140fa812 */ /* 0x000fe400078ec0ff */
[----:B--2---:R-:W-:Y:S01]  /*93d0*/  @!P3 LOP3.LUT R17, R21, 0xfffffffe, RZ, 0xc0, !PT ;  /* 0xfffffffe1511b812 */ /* 0x004fe200078ec0ff */
[----:B------:R-:W-:Y:S01]  /*93e0*/  @!P1 IMAD.WIDE R12, R13, 0x4, R6 ;  /* 0x000000040d0c9825 */ /* 0x000fe200078e0206 */
[----:B0-----:R-:W-:-:S02]  /*93f0*/  @!P4 LOP3.LUT R19, R14, 0xfffffffe, RZ, 0xc0, !PT ;  /* 0xfffffffe0e13c812 */ /* 0x001fc400078ec0ff */
[----:B------:R-:W-:Y:S01]  /*9400*/  @!P5 LOP3.LUT R21, R10, 0xfffffffe, RZ, 0xc0, !PT ;  /* 0xfffffffe0a15d812 */ /* 0x000fe200078ec0ff */
[----:B------:R-:W-:Y:S01]  /*9410*/  @!P2 IMAD.WIDE R14, R15, 0x4, R6 ;  /* 0x000000040f0ea825 */ /* 0x000fe200078e0206 */
[----:B------:R-:W-:-:S03]  /*9420*/  @!P6 LOP3.LUT R23, R11, 0xfffffffe, RZ, 0xc0, !PT ;  /* 0xfffffffe0b17e812 */ /* 0x000fc600078ec0ff */
        /* <DEDUP_REMOVED lines=12> */
.L_x_4553:
[----:B------:R-:W-:Y:S05]  /*94f0*/  BSYNC B0 ;  /* 0x0000000000007941 */ /* 0x000fea0003800000 */
.L_x_4552:
[----:B------:R-:W-:Y:S01]  /*9500*/  ISETP.GE.AND P0, PT, R9, R8, PT ;  /* 0x000000080900720c */ /* 0x000fe20003f06270 */
[----:B---3--:R2:W3:Y:S04]  /*9510*/  SHFL.IDX PT, R3, R5, 0x1, 0x1c1f ;  /* 0x003c1f0005037f89 */ /* 0x0084e800000e0000 */
[----:B------:R-:W0:Y:S08]  /*9520*/  SHFL.IDX PT, R2, R2, 0x1, 0x1c1f ;  /* 0x003c1f0002027f89 */ /* 0x000e3000000e0000 */
[----:B--2---:R-:W-:Y:S05]  /*9530*/  @P0 BRA `(.L_x_4512) ;  /* 0x0000004400f40947 */ /* 0x004fea0003800000 */
[C---:B------:R-:W-:Y:S01]  /*9540*/  IADD3 R4, R0.reuse, 0x8, RZ ;  /* 0x0000000800047810 */ /* 0x040fe20007ffe0ff */
[C---:B------:R-:W-:Y:S01]  /*9550*/  VIADD R5, R0.reuse, 0x10 ;  /* 0x0000001000057836 */ /* 0x040fe20000000000 */
[----:B------:R-:W-:Y:S01]  /*9560*/  ULDC UR4, c[0x0][0xac8] ;  /* 0x0002b20000047ab9 */ /* 0x000fe20000000800 */
[----:B0-----:R-:W-:Y:S01]  /*9570*/  VIADD R10, R0, 0x18 ;  /* 0x00000018000a7836 */ /* 0x001fe20000000000 */
[----:B------:R-:W-:Y:S01]  /*9580*/  ISETP.GE.AND P1, PT, R4, UR4, PT ;  /* 0x0000000404007c0c */ /* 0x000fe2000bf26270 */
[C---:B------:R-:W-:Y:S01]  /*9590*/  VIADD R11, R0.reuse, 0x20 ;  /* 0x00000020000b7836 */ /* 0x040fe20000000000 */
[----:B------:R-:W-:Y:S01]  /*95a0*/  ISETP.GE.AND P2, PT, R5, UR4, PT ;  /* 0x0000000405007c0c */ /* 0x000fe2000bf46270 */
[C---:B------:R-:W-:Y:S01]  /*95b0*/  VIADD R13, R0.reuse, 0x30 ;  /* 0x00000030000d7836 */ /* 0x040fe20000000000 */
        /* <DEDUP_REMOVED lines=8> */
[C---:B------:R-:W-:Y:S01]  /*9640*/  IADD3 R16, R0.reuse, 0x48, RZ ;  /* 0x0000004800107810 */ /* 0x040fe20007ffe0ff */
[----:B------:R-:W-:Y:S01]  /*9650*/  VIADD R20, R0, 0x80 ;  /* 0x0000008000147836 */ /* 0x000fe20000000000 */
[----:B------:R-:W-:-:S02]  /*9660*/  @!P1 LEA.HI R4, R4, R4, RZ, 0x1 ;  /* 0x0000000404049211 */ /* 0x000fc400078f08ff */
[----:B------:R-:W-:Y:S02]  /*9670*/  @!P2 LEA.HI R5, R5, R5, RZ, 0x1 ;  /* 0x000000050505a211 */ /* 0x000fe400078f08ff */
[----:B-1----:R-:W-:Y:S02]  /*9680*/  @!P1 LOP3.LUT R7, R4, 0xfffffffe, RZ, 0xc0, !PT ;  /* 0xfffffffe04079812 */ /* 0x002fe400078ec0ff */
[----:B------:R-:W-:Y:S01]  /*9690*/  @!P2 LOP3.LUT R9, R5, 0xfffffffe, RZ, 0xc0, !PT ;  /* 0xfffffffe0509a812 */ /* 0x000fe200078ec0ff */
[--C-:B---3--:R-:W-:Y:S01]  /*96a0*/  @!P0 IMAD.WIDE R4, R0, 0x4, R2.reuse ;  /* 0x0000000400048825 */ /* 0x108fe200078e0202 */
[----:B------:R-:W-:Y:S02]  /*96b0*/  ISETP.GE.AND P3, PT, R15, UR4, PT ;  /* 0x000000040f007c0c */ /* 0x000fe4000bf66270 */
[----:B------:R-:W-:Y:S01]  /*96c0*/  ISETP.GE.AND P4, PT, R16, UR4, PT ;  /* 0x0000000410007c0c */ /* 0x000fe2000bf86270 */
[----:B----4-:R-:W-:Y:S01]  /*96d0*/  @!P1 IMAD.WIDE R6, R7, 0x4, R2 ;  /* 0x0000000407069825 */ /* 0x010fe200078e0202 */
        /* <DEDUP_REMOVED lines=17> */
[----:B------:R-:W-:Y:S01]  /*97f0*/  @!P4 LEA.HI R16, R16, R16, RZ, 0x1 ;  /* 0x000000101010c211 */ /* 0x000fe200078f08ff */
[----:B------:R0:W-:Y:S01]  /*9800*/  @!P5 ST.E.64 desc[UR36][R4.64], R38 ;  /* 0x000000260400d985 */ /* 0x0001e2000c101b24 */
[----:B--2---:R-:W-:-:S02]  /*9810*/  @!P0 LOP3.LUT R9, R12, 0xfffffffe, RZ, 0xc0, !PT ;  /* 0xfffffffe0c098812 */ /* 0x004fc400078ec0ff */
[----:B------:R-:W-:Y:S01]  /*9820*/  @!P1 LOP3.LUT R13, R13, 0xfffffffe, RZ, 0xc0, !PT ;  /* 0xfffffffe0d0d9812 */ /* 0x000fe200078ec0ff */
[----:B------:R1:W-:Y:S01]  /*9830*/  @!P6 ST.E.64 desc[UR36][R6.64], R42 ;  /* 0x0000002a0600e985 */ /* 0x0003e2000c101b24 */
[----:B------:R-:W-:Y:S01]  /*9840*/  @!P2 LOP3.LUT R11, R14, 0xfffffffe, RZ, 0xc0, !PT ;  /* 0xfffffffe0e0ba812 */ /* 0x000fe200078ec0ff */
[----:B------:R-:W-:Y:S01]  /*9850*/  VIADD R14, R0, 0x60 ;  /* 0x00000060000e7836 */ /* 0x000fe20000000000 */
[----:B------:R-:W-:Y:S02]  /*9860*/  @!P3 LOP3.LUT R15, R15, 0xfffffffe, RZ, 0xc0, !PT ;  /* 0xfffffffe0f0fb812 */ /* 0x000fe400078ec0ff */
        /* <DEDUP_REMOVED lines=23> */
[----:B0-----:R-:W-:Y:S02]  /*99e0*/  @!P5 LOP3.LUT R5, R18, 0xfffffffe, RZ, 0xc0, !PT ;  /* 0xfffffffe1205d812 */ /* 0x001fe400078ec0ff */
        /* <DEDUP_REMOVED lines=17> */
[C---:B------:R-:W-:Y:S01]  /*9b00*/  VIADD R20, R0.reuse, 0xb8 ;  /* 0x000000b800147836 */ /* 0x040fe20000000000 */
[----:B------:R-:W-:Y:S01]  /*9b10*/  IADD3 R18, R0, 0x88, RZ ;  /* 0x0000008800127810 */ /* 0x000fe20007ffe0ff */
[----:B0-----:R-:W-:Y:S01]  /*9b20*/  @!P4 IMAD.WIDE R4, R9, 0x4, R2 ;  /* 0x000000040904c825 */ /* 0x001fe200078e0202 */
[----:B------:R-:W-:-:S02]  /*9b30*/  ISETP.GE.AND P5, PT, R19, UR4, PT ;  /* 0x0000000413007c0c */ /* 0x000fc4000bfa6270 */
[----:B------:R-:W-:Y:S01]  /*9b40*/  ISETP.GE.AND P6, PT, R18, UR4, PT ;  /* 0x0000000412007c0c */ /* 0x000fe2000bfc6270 */
[--C-:B-1----:R-:W-:Y:S01]  /*9b50*/  @!P3 IMAD.WIDE R6, R15, 0x4, R2.reuse ;  /* 0x000000040f06b825 */ /* 0x102fe200078e0202 */
[----:B------:R-:W-:Y:S01]  /*9b60*/  @!P4 ST.E.64 desc[UR36][R4.64], R74 ;  /* 0x0000004a0400c985 */ /* 0x000fe2000c101b24 */
        /* <DEDUP_REMOVED lines=17> */
[----:B0-----:R-:W-:Y:S02]  /*9c80*/  @!P5 LOP3.LUT R7, R19, 0xfffffffe, RZ, 0xc0, !PT ;  /* 0xfffffffe1307d812 */ /* 0x001fe400078ec0ff */
[----:B------:R-:W-:Y:S01]  /*9c90*/  @!P6 LOP3.LUT R5, R18, 0xfffffffe, RZ, 0xc0, !PT ;  /* 0xfffffffe1205e812 */ /* 0x000fe200078ec0ff */
[----:B------:R-:W-:Y:S01]  /*9ca0*/  VIADD R18, R0, 0xc0 ;  /* 0x000000c000127836 */ /* 0x000fe20000000000 */
[----:B------:R-:W-:Y:S01]  /*9cb0*/  @!P3 LEA.HI R16, R16, R16, RZ, 0x1 ;  /* 0x000000101010b211 */ /* 0x000fe200078f08ff */
[--C-:B------:R-:W-:Y:S01]  /*9cc0*/  @!P5 IMAD.WIDE R6, R7, 0x4, R2.reuse ;  /* 0x000000040706d825 */ /* 0x100fe200078e0202 */
[----:B------:R-:W-:Y:S02]  /*9cd0*/  @!P0 LEA.HI R14, R14, R14, RZ, 0x1 ;  /* 0x0000000e0e0e8211 */ /* 0x000fe400078f08ff */
[----:B------:R-:W-:Y:S01]  /*9ce0*/  @!P4 LEA.HI R15, R15, R15, RZ, 0x1 ;  /* 0x0000000f0f0fc211 */ /* 0x000fe200078f08ff */
[----:B------:R-:W-:Y:S01]  /*9cf0*/  @!P6 IMAD.WIDE R4, R5, 0x4, R2 ;  /* 0x000000040504e825 */ /* 0x000fe200078e0202 */
[----:B------:R-:W-:-:S02]  /*9d00*/  @!P2 LEA.HI R17, R17, R17, RZ, 0x1 ;  /* 0x000000111111a211 */ /* 0x000fc400078f08ff */
[----:B------:R-:W-:Y:S02]  /*9d10*/  @!P1 LEA.HI R20, R20, R20, RZ, 0x1 ;  /* 0x0000001414149211 */ /* 0x000fe400078f08ff */
[----:B-1----:R-:W-:Y:S01]  /*9d20*/  @!P0 LOP3.LUT R9, R14, 0xfffffffe, RZ, 0xc0, !PT ;  /* 0xfffffffe0e098812 */ /* 0x002fe200078ec0ff */
[----:B------:R0:W-:Y:S01]  /*9d30*/  @!P6 ST.E.64 desc[UR36][R4.64], R94 ;  /* 0x0000005e0400e985 */ /* 0x0001e2000c101b24 */
[----:B------:R-:W-:Y:S01]  /*9d40*/  @!P4 LOP3.LUT R15, R15, 0xfffffffe, RZ, 0xc0, !PT ;  /* 0xfffffffe0f0fc812 */ /* 0x000fe200078ec0ff */
[----:B------:R-:W-:Y:S01]  /*9d50*/  VIADD R14, R0, 0xd0 ;  /* 0x000000d0000e7836 */ /* 0x000fe20000000000 */
[----:B--2---:R-:W-:Y:S01]  /*9d60*/  @!P3 LOP3.LUT R11, R16, 0xfffffffe, RZ, 0xc0, !PT ;  /* 0xfffffffe100bb812 */ /* 0x004fe200078ec0ff */
[----:B------:R1:W-:Y:S01]  /*9d70*/  @!P5 ST.E.64 desc[UR36][R6.64], R98 ;  /* 0x000000620600d985 */ /* 0x0003e2000c101b24 */
[----:B------:R-:W-:Y:S01]  /*9d80*/  @!P2 LOP3.LUT R17, R17, 0xfffffffe, RZ, 0xc0, !PT ;  /* 0xfffffffe1111a812 */ /* 0x000fe200078ec0ff */
[----:B------:R-:W-:Y:S01]  /*9d90*/  VIADD R16, R0, 0xe0 ;  /* 0x000000e000107836 */ /* 0x000fe20000000000 */
[----:B---3--:R-:W-:Y:S01]  /*9da0*/  @!P1 LOP3.LUT R13, R20, 0xfffffffe, RZ, 0xc0, !PT ;  /* 0xfffffffe140d9812 */ /* 0x008fe200078ec0ff */
[C---:B------:R-:W-:Y:S01]  /*9db0*/  VIADD R20, R0.reuse, 0xf0 ;  /* 0x000000f000147836 */ /* 0x040fe20000000000 */
[----:B------:R-:W-:-:S02]  /*9dc0*/  IADD3 R19, R0, 0xc8, RZ ;  /* 0x000000c800137810 */ /* 0x000fc40007ffe0ff */
[----:B------:R-:W-:Y:S01]  /*9dd0*/  ISETP.GE.AND P5, PT, R18, UR4, PT ;  /* 0x0000000412007c0c */ /* 0x000fe2000bfa6270 */
[----:B------:R-:W-:Y:S01]  /*9de0*/  @!P1 IMAD.WIDE R12, R13, 0x4, R2 ;  /* 0x000000040d0c9825 */ /* 0x000fe200078e0202 */
[----:B------:R-:W-:-:S03]  /*9df0*/  ISETP.GE.AND P6, PT, R19, UR4, PT ;  /* 0x0000000413007c0c */ /* 0x000fc6000bfc6270 */
[----:B0-----:R-:W-:-:S04]  /*9e00*/  @!P0 IMAD.WIDE R4, R9, 0x4, R2 ;  /* 0x0000000409048825 */ /* 0x001fc800078e0202 */
        /* <DEDUP_REMOVED lines=11> */
[----:B------:R-:W-:Y:S01]  /*9ec0*/  ISETP.GE.AND P2, PT, R16, UR4, PT ;  /* 0x0000000410007c0c */ /* 0x000fe2000bf46270 */
[----:B------:R-:W-:Y:S01]  /*9ed0*/  VIADD R0, R0, 0xf8 ;  /* 0x000000f800007836 */ /* 0x000fe20000000000 */
[----:B------:R-:W-:Y:S01]  /*9ee0*/  ISETP.GE.AND P3, PT, R17, UR4, PT ;  /* 0x0000000411007c0c */ /* 0x000fe2000bf66270 */
[----:B------:R4:W-:Y:S01]  /*9ef0*/  @!P1 ST.E.64 desc[UR36][R12.64], R118 ;  /* 0x000000760c009985 */ /* 0x0009e2000c101b24 */
[----:B------:R-:W-:Y:S02]  /*9f00*/  ISETP.GE.AND P1, PT, R15, UR4, PT ;  /* 0x000000040f007c0c */ /* 0x000fe4000bf26270 */
[----:B------:R-:W-:Y:S02]  /*9f10*/  @!P5 LEA.HI R18, R18, R18, RZ, 0x1 ;  /* 0x000000121212d211 */ /* 0x000fe400078f08ff */
[----:B------:R-:W-:-:S02]  /*9f20*/  @!P6 LEA.HI R19, R19, R19, RZ, 0x1 ;  /* 0x000000131313e211 */ /* 0x000fc400078f08ff */
        /* <DEDUP_REMOVED lines=33> */
.L_x_4551:
        /* <DEDUP_REMOVED lines=22> */
[----:B------:R-:W-:Y:S01]  /*a2a0*/  MOV R3, UR5 ;  /* 0x0000000500037c02 */ /* 0x000fe20008000f00 */
[----:B------:R-:W-:Y:S01]  /*a2b0*/  IMAD.U32 R2, RZ, RZ, UR4 ;  /* 0x00000004ff027e24 */ /* 0x000fe2000f8e00ff */
[----:B------:R-:W2:Y:S01]  /*a2c0*/  @P0 LDC R7, c[0x0][0xbec] ;  /* 0x0002fb00ff070b82 */ /* 0x000ea20000000800 */
[----:B------:R-:W-:Y:S01]  /*a2d0*/  ULDC.64 UR4, c[0x0][0xbe0] ;  /* 0x0002f80000047ab9 */ /* 0x000fe20000000a00 */
[----:B------:R-:W-:-:S06]  /*a2e0*/  IMAD.U32 R3, RZ, RZ, UR6 ;  /* 0x00000006ff037e24 */ /* 0x000fcc000f8e00ff */
[----:B------:R-:W3:Y:S01]  /*a2f0*/  @P0 LDC R9, c[0x0][0xbf0] ;  /* 0x0002fc00ff090b82 */ /* 0x000ee20000000800 */
[----:B0-----:R-:W-:-:S07]  /*a300*/  USHF.R.S32.HI UR8, URZ, 0x1f, UR7 ;  /* 0x0000001f3f087899 */ /* 0x001fce0008011407 */
[----:B------:R-:W0:Y:S01]  /*a310*/  S2UR UR10, SR_CTAID.Y ;  /* 0x00000000000a79c3 */ /* 0x000e220000002600 */
[C---:B-1----:R-:W-:Y:S02]  /*a320*/  IMAD R12, R10.reuse, UR8, RZ ;  /* 0x000000080a0c7c24 */ /* 0x042fe4000f8e02ff */
[----:B------:R-:W-:-:S04]  /*a330*/  IMAD.WIDE.U32 R2, R10, UR7, R2 ;  /* 0x000000070a027c25 */ /* 0x000fc8000f8e0002 */
[----:B------:R-:W-:Y:S01]  /*a340*/  IMAD R11, R11, UR7, R12 ;  /* 0x000000070b0b7c24 */ /* 0x000fe2000f8e020c */
[----:B------:R-:W0:Y:S01]  /*a350*/  LDC R8, c[0x0][0xc50] ;  /* 0x00031400ff087b82 */ /* 0x000e220000000800 */
[----:B--2---:R-:W-:-:S03]  /*a360*/  @P0 IMAD.HI.U32 R4, R0, R7, RZ ;  /* 0x0000000700040227 */ /* 0x004fc600078e00ff */
[----:B------:R-:W-:Y:S01]  /*a370*/  IADD3 R3, R11, R3, RZ ;  /* 0x000000030b037210 */ /* 0x000fe20007ffe0ff */
[----:B------:R-:W-:Y:S01]  /*a380*/  IMAD R7, RZ, RZ, -UR38 ;  /* 0x80000026ff077e24 */ /* 0x000fe2000f8e02ff */
[----:B---3--:R-:W-:-:S03]  /*a390*/  @P0 SHF.R.U32.HI R5, RZ, R9, R4 ;  /* 0x00000009ff050219 */ /* 0x008fc60000011604 */
[----:B0-----:R-:W-:Y:S02]  /*a3a0*/  IMAD R9, R8, R7, UR10 ;  /* 0x0000000a08097e24 */ /* 0x001fe4000f8e0207 */
        /* <DEDUP_REMOVED lines=21> */
.L_x_4510:
        /* <DEDUP_REMOVED lines=18> */
.L_x_4554:
[----:B------:R-:W-:Y:S01]  /*a620*/  ULDC UR44, c[0x0][0xc50] ;  /* 0x00031400002c7ab9 */ /* 0x000fe20000000800 */
[----:B------:R-:W-:Y:S01]  /*a630*/  UMOV UR40, UR6 ;  /* 0x0000000600287c82 */ /* 0x000fe20008000000 */
[----:B------:R-:W-:-:S11]  /*a640*/  UISETP.NE.AND UP0, UPT, UR44, 0x1, UPT ;  /* 0x000000012c00788c */ /* 0x000fd6000bf05270 */
[----:B------:R-:W-:Y:S01]  /*a650*/  @UP0 ULDC UR4, c[0x0][0xc54] ;  /* 0x0003150000040ab9 */ /* 0x000fe20000000800 */
[----:B------:R-:W-:Y:S01]  /*a660*/  @UP0 ULDC UR7, c[0x0][0xc58] ;  /* 0x0003160000070ab9 */ /* 0x000fe20000000800 */
[----:B------:R-:W-:-:S04]  /*a670*/  UIMAD.WIDE.U32 UR4, UR6, UR4, URZ ;  /* 0x00000004060472a5 */ /* 0x000fc8000f8e003f */
[----:B------:R-:W-:-:S12]  /*a680*/  @UP0 USHF.R.U32.HI UR40, URZ, UR7, UR5 ;  /* 0x000000073f280299 */ /* 0x000fd80008011605 */
.L_x_4555:
[----:B------:R-:W-:Y:S01]  /*a690*/  ISETP.GE.AND P0, PT, R33, RZ, PT ;  /* 0x000000ff2100720c */ /* 0x000fe20003f06270 */
[----:B------:R-:W-:Y:S01]  /*a6a0*/  UIADD3 UR4, -UR40, URZ, URZ ;  /* 0x0000003f28047290 */ /* 0x000fe2000fffe13f */
[----:B------:R-:W-:Y:S01]  /*a6b0*/  IMAD.MOV.U32 R20, RZ, RZ, 0x1 ;  /* 0x00000001ff147424 */ /* 0x000fe200078e00ff */
[----:B------:R-:W-:Y:S01]  /*a6c0*/  MOV R21, RZ ;  /* 0x000000ff00157202 */ /* 0x000fe20000000f00 */
[----:B------:R-:W-:Y:S01]  /*a6d0*/  IMAD.MOV.U32 R8, RZ, RZ, 0x1 ;  /* 0x00000001ff087424 */ /* 0x000fe200078e00ff */
[----:B------:R-:W-:-:S08]  /*a6e0*/  UIMAD UR44, UR44, UR4, UR6 ;  /* 0x000000042c2c72a4 */ /* 0x000fd0000f8e0206 */
[----:B------:R-:W-:Y:S05]  /*a6f0*/  @!P0 BRA `(.L_x_4556) ;  /* 0x0000003000c88947 */ /* 0x000fea0003800000 */
[----:B------:R-:W0:Y:S01]  /*a700*/  LDC.64 R4, c[0x0][0xa28] ;  /* 0x00028a00ff047b82 */ /* 0x000e220000000a00 */
[----:B------:R-:W-:Y:S01]  /*a710*/  ULDC UR4, c[0x0][0x448] ;  /* 0x0001120000047ab9 */ /* 0x000fe20000000800 */
[----:B------:R-:W-:Y:S01]  /*a720*/  ULDC UR7, c[0x0][0x2f0] ;  /* 0x0000bc0000077ab9 */ /* 0x000fe20000000800 */
[----:B------:R-:W-:-:S05]  /*a730*/  IMAD.MOV.U32 R32, RZ, RZ, RZ ;  /* 0x000000ffff207224 */ /* 0x000fca00078e00ff */
[----:B------:R-:W1:Y:S01]  /*a740*/  S2UR UR46, SR_CTAID.X ;  /* 0x00000000002e79c3 */ /* 0x000e620000002500 */
[----:B------:R-:W-:Y:S01]  /*a750*/  UISETP.NE.AND UP1, UPT, UR4, 0x1, UPT ;  /* 0x000000010400788c */ /* 0x000fe2000bf25270 */
[----:B------:R-:W-:Y:S02]  /*a760*/  ULDC UR8, c[0x0][0x288] ;  /* 0x0000a20000087ab9 */ /* 0x000fe40000000800 */
[----:B------:R-:W-:Y:S02]  /*a770*/  ULDC.64 UR4, c[0x0][0x418] ;  /* 0x0001060000047ab9 */ /* 0x000fe40000000a00 */
[----:B------:R-:W-:-:S03]  /*a780*/  UISETP.NE.U32.AND UP0, UPT, UR4, URZ, UPT ;  /* 0x0000003f0400728c */ /* 0x000fc6000bf05070 */
[----:B------:R-:W-:Y:S01]  /*a790*/  ULDC UR4, c[0x0][0x424] ;  /* 0x0001090000047ab9 */ /* 0x000fe20000000800 */
[----:B------:R-:W-:-:S03]  /*a7a0*/  UISETP.NE.AND.EX UP0, UPT, UR5, URZ, UPT, UP0 ;  /* 0x0000003f0500728c */ /* 0x000fc6000bf05300 */
[----:B------:R-:W-:Y:S01]  /*a7b0*/  @UP1 ULDC UR5, c[0x0][0x44c] ;  /* 0x0001130000051ab9 */ /* 0x000fe20000000800 */
[----:B0-----:R-:W-:Y:S01]  /*a7c0*/  ISETP.NE.U32.AND P0, PT, R4, RZ, PT ;  /* 0x000000ff0400720c */ /* 0x001fe20003f05070 */
[----:B------:R-:W-:-:S03]  /*a7d0*/  USEL UR41, UR4, 0x1, UP0 ;  /* 0x0000000104297887 */ /* 0x000fc60008000000 */
[----:B------:R-:W-:Y:S01]  /*a7e0*/  ISETP.NE.AND.EX P0, PT, R5, RZ, PT, P0 ;  /* 0x000000ff0500720c */ /* 0x000fe20003f05300 */
[----:B-1----:R-:W-:Y:S02]  /*a7f0*/  ULEA UR6, UR46, 0x7f, 0x7 ;  /* 0x0000007f2e067891 */ /* 0x002fe4000f8e383f */
[----:B------:R-:W-:Y:S02]  /*a800*/  UIMAD UR41, UR41, UR7, URZ ;  /* 0x00000007292972a4 */ /* 0x000fe4000f8e023f */
[----:B------:R-:W-:Y:S01]  /*a810*/  UIMAD.WIDE.U32 UR4, UR6, UR5, URZ ;  /* 0x00000005060472a5 */ /* 0x000fe2000f8e003f */
[----:B------:R-:W-:Y:S01]  /*a820*/  @UP1 ULDC UR7, c[0x0][0x450] ;  /* 0x0001140000071ab9 */ /* 0x000fe20000000800 */
[----:B------:R-:W-:Y:S02]  /*a830*/  UIADD3 UR8, UR41, 0x60, -UR8 ;  /* 0x0000006029087890 */ /* 0x000fe4000fffe808 */
[----:B------:R-:W-:-:S04]  /*a840*/  @UP1 USHF.R.U32.HI UR6, URZ, UR7, UR5 ;  /* 0x000000073f061299 */ /* 0x000fc80008011605 */
[----:B------:R-:W0:Y:S01]  /*a850*/  @P0 LDC.64 R4, c[0x0][0xa28] ;  /* 0x00028a00ff040b82 */ /* 0x000e220000000a00 */
[----:B------:R-:W-:Y:S02]  /*a860*/  UIADD3 UR4, UR41, 0x5f, URZ ;  /* 0x0000005f29047890 */ /* 0x000fe4000fffe03f */
[----:B------:R-:W-:Y:S02]  /*a870*/  UIADD3 UR6, UR8, UR6, URZ ;  /* 0x0000000608067290 */ /* 0x000fe4000fffe03f */
[----:B------:R-:W-:Y:S02]  /*a880*/  UIMAD.WIDE UR4, UR4, 0x2aaaaaab, URZ ;  /* 0x2aaaaaab040478a5 */ /* 0x000fe4000f8e023f */
[----:B------:R-:W-:Y:S02]  /*a890*/  UIMAD.WIDE UR6, UR6, 0x2aaaaaab, URZ ;  /* 0x2aaaaaab060678a5 */ /* 0x000fe4000f8e023f */
[----:B------:R-:W-:Y:S02]  /*a8a0*/  USHF.R.U32.HI UR42, URZ, 0x1f, UR5 ;  /* 0x0000001f3f2a7899 */ /* 0x000fe40008011605 */
[----:B------:R-:W-:-:S02]  /*a8b0*/  USHF.R.U32.HI UR43, URZ, 0x1f, UR7 ;  /* 0x0000001f3f2b7899 */ /* 0x000fc40008011607 */
[----:B------:R-:W-:Y:S02]  /*a8c0*/  ULEA.HI.SX32 UR42, UR5, UR42, 0x1c ;  /* 0x0000002a052a7291 */ /* 0x000fe4000f8fe23f */
[----:B------:R-:W-:-:S04]  /*a8d0*/  ULEA.HI.SX32 UR43, UR7, UR43, 0x1c ;  /* 0x0000002b072b7291 */ /* 0x000fc8000f8fe23f */
[----:B------:R-:W-:-:S04]  /*a8e0*/  UISETP.LT.AND UP0, UPT, UR42, UR43, UPT ;  /* 0x0000002b2a00728c */ /* 0x000fc8000bf01270 */
[----:B------:R-:W-:Y:S01]  /*a8f0*/  USEL UR11, UR42, UR43, UP0 ;  /* 0x0000002b2a0b7287 */ /* 0x000fe20008000000 */
[----:B0-----:R-:W-:Y:S01]  /*a900*/  @P0 IMAD.WIDE R4, R33, 0x4, R4 ;  /* 0x0000000421040825 */ /* 0x001fe200078e0204 */
[----:B------:R-:W-:Y:S02]  /*a910*/  UP2UR UR47, UPR, URZ, 0x2 ;  /* 0x000000023f2f7883 */ /* 0x000fe40008000000 */
[----:B------:R-:W-:Y:S02]  /*a920*/  UISETP.GE.AND UP1, UPT, UR11, 0x1, UPT ;  /* 0x000000010b00788c */ /* 0x000fe4000bf26270 */
[----:B------:R-:W-:Y:S01]  /*a930*/  USHF.R.U32.HI UR9, URZ, 0x10, UR44 ;  /* 0x000000103f097899 */ /* 0x000fe2000801162c */
[----:B------:R0:W5:Y:S01]  /*a940*/  @P0 LDG.E R32, desc[UR36][R4.64] ;  /* 0x0000002404200981 */ /* 0x000162000c1e1900 */
[----:B------:R-:W-:Y:S02]  /*a950*/  ULOP3.LUT UR44, UR44, 0xffff, URZ, 0xc0, !UPT ;  /* 0x0000ffff2c2c7892 */ /* 0x000fe4000f8ec03f */
[----:B------:R-:W-:Y:S01]  /*a960*/  PLOP3.LUT P0, PT, PT, PT, UP1, 0x80, 0x0 ;  /* 0x000000000000781c */ /* 0x000fe20003f0f018 */
[----:B------:R-:W-:Y:S01]  /*a970*/  UISETP.NE.AND UP0, UPT, UR9, URZ, UPT ;  /* 0x0000003f0900728c */ /* 0x000fe2000bf05270 */
[----:B------:R-:W-:-:S10]  /*a980*/  UMOV UR38, URZ ;  /* 0x0000003f00267c82 */ /* 0x000fd40008000000 */
[----:B------:R-:W-:Y:S01]  /*a990*/  @!UP0 ULDC UR9, c[0x0][0x9f0] ;  /* 0x00027c0000098ab9 */ /* 0x000fe20000000800 */
[----:B0-----:R-:W-:Y:S05]  /*a9a0*/  @!P0 BRA `(.L_x_4557) ;  /* 0x0000000000788947 */ /* 0x001fea0003800000 */
[----:B------:R-:W-:Y:S01]  /*a9b0*/  IABS R0, UR9 ;  /* 0x0000000900007c13 */ /* 0x000fe20008000000 */
[----:B------:R-:W-:Y:S02]  /*a9c0*/  UIADD3 UR6, UR9, -0x1, UR11 ;  /* 0xffffffff09067890 */ /* 0x000fe4000fffe00b */
[----:B------:R-:W-:Y:S01]  /*a9d0*/  IABS R5, UR9 ;  /* 0x0000000900057c13 */ /* 0x000fe20008000000 */
[----:B------:R-:W-:Y:S01]  /*a9e0*/  UMOV UR4, URZ ;  /* 0x0000003f00047c82 */ /* 0x000fe20008000000 */
[----:B------:R-:W-:Y:S02]  /*a9f0*/  R2UR UR10, R0 ;  /* 0x00000000000a72ca */ /* 0x000fe400000e0000 */
[----:B------:R-:W-:Y:S01]  /*aa00*/  IABS R4, UR6 ;  /* 0x0000000600047c13 */ /* 0x000fe20008000000 */
[----:B------:R-:W-:-:S03]  /*aa10*/  ULOP3.LUT UR6, UR6, UR9, URZ, 0x3c, !UPT ;  /* 0x0000000906067292 */ /* 0x000fc6000f8e3c3f */
[----:B------:R-:W-:-:S07]  /*aa20*/  R2UR UR8, R4 ;  /* 0x00000000040872ca */ /* 0x000fce00000e0000 */
        /* <DEDUP_REMOVED lines=22> */
.L_x_4557:
[----:B------:R-:W-:Y:S02]  /*ab90*/  UIMAD UR48, UR44, UR38, URZ ;  /* 0x000000262c3072a4 */ /* 0x000fe4000f8e023f */
[----:B------:R-:W-:Y:S01]  /*aba0*/  IMAD.U32 R0, RZ, RZ, UR38 ;  /* 0x00000026ff007e24 */ /* 0x000fe2000f8e00ff */
[----:B------:R-:W-:Y:S01]  /*abb0*/  MOV R8, 0x1 ;  /* 0x0000000100087802 */ /* 0x000fe20000000f00 */
[----:B------:R-:W-:Y:S02]  /*abc0*/  IMAD.MOV.U32 R21, RZ, RZ, RZ ;  /* 0x000000ffff157224 */ /* 0x000fe400078e00ff */
[----:B------:R-:W-:-:S05]  /*abd0*/  IMAD.U32 R31, RZ, RZ, UR48 ;  /* 0x00000030ff1f7e24 */ /* 0x000fca000f8e00ff */
        /* <DEDUP_REMOVED lines=14> */
[----:B------:R-:W-:Y:S01]  /*acc0*/  MOV R7, UR7 ;  /* 0x0000000700077c02 */ /* 0x000fe20008000f00 */
[----:B------:R-:W-:Y:S01]  /*acd0*/  IMAD.U32 R5, RZ, RZ, UR5 ;  /* 0x00000005ff057e24 */ /* 0x000fe2000f8e00ff */
[----:B------:R-:W0:Y:S01]  /*ace0*/  LDC.64 R14, c[0x4][R14] ;  /* 0x010000000e0e7b82 */ /* 0x000e220000000a00 */
[----:B------:R-:W-:Y:S01]  /*acf0*/  ULDC.64 UR4, c[0x4][0x8] ;  /* 0x0100020000047ab9 */ /* 0x000fe20000000a00 */
[----:B------:R-:W-:Y:S01]  /*ad00*/  IMAD.U32 R6, RZ, RZ, UR6 ;  /* 0x00000006ff067e24 */ /* 0x000fe2000f8e00ff */
[----:B------:R-:W-:Y:S01]  /*ad10*/  MOV R12, 0x1 ;  /* 0x00000001000c7802 */ /* 0x000fe20000000f00 */
[----:B------:R-:W-:-:S02]  /*ad20*/  IMAD.U32 R10, RZ, RZ, UR4 ;  /* 0x00000004ff0a7e24 */ /* 0x000fc4000f8e00ff */
[----:B------:R-:W-:Y:S02]  /*ad30*/  IMAD.U32 R11, RZ, RZ, UR5 ;  /* 0x00000005ff0b7e24 */ /* 0x000fe4000f8e00ff */
[----:B------:R-:W-:Y:S02]  /*ad40*/  IMAD.MOV.U32 R8, RZ, RZ, 0x70 ;  /* 0x00000070ff087424 */ /* 0x000fe400078e00ff */
[----:B------:R-:W-:-:S07]  /*ad50*/  IMAD.MOV.U32 R13, RZ, RZ, RZ ;  /* 0x000000ffff0d7224 */ /* 0x000fce00078e00ff */
[----:B------:R-:W-:-:S07]  /*ad60*/  LEPC R20, `(.L_x_4558) ;  /* 0x000000001014794e */ /* 0x000fce0000000000 */
[----:B0----5:R-:W-:Y:S05]  /*ad70*/  CALL.ABS.NOINC R14 ;  /* 0x000000000e007343 */ /* 0x021fea0003c00000 */
.L_x_4558:
        /* <DEDUP_REMOVED lines=12> */
[----:B------:R-:W-:Y:S01]  /*ae40*/  IMAD.U32 R7, RZ, RZ, UR7 ;  /* 0x00000007ff077e24 */ /* 0x000fe2000f8e00ff */
[----:B------:R-:W-:Y:S01]  /*ae50*/  MOV R8, 0x70 ;  /* 0x0000007000087802 */ /* 0x000fe20000000f00 */
[----:B------:R-:W-:-:S02]  /*ae60*/  IMAD.U32 R10, RZ, RZ, UR4 ;  /* 0x00000004ff0a7e24 */ /* 0x000fc4000f8e00ff */
[----:B------:R-:W-:Y:S02]  /*ae70*/  IMAD.U32 R11, RZ, RZ, UR5 ;  /* 0x00000005ff0b7e24 */ /* 0x000fe4000f8e00ff */
[----:B------:R-:W-:Y:S02]  /*ae80*/  IMAD.MOV.U32 R12, RZ, RZ, 0x1 ;  /* 0x00000001ff0c7424 */ /* 0x000fe400078e00ff */
[----:B0-----:R-:W-:-:S07]  /*ae90*/  IMAD.MOV.U32 R13, RZ, RZ, RZ ;  /* 0x000000ffff0d7224 */ /* 0x001fce00078e00ff */
[----:B------:R-:W-:-:S07]  /*aea0*/  LEPC R20, `(.L_x_4560) ;  /* 0x000000001014794e */ /* 0x000fce0000000000 */
[----:B-1---5:R-:W-:Y:S05]  /*aeb0*/  CALL.ABS.NOINC R14 ;  /* 0x000000000e007343 */ /* 0x022fea0003c00000 */
.L_x_4560:
[----:B------:R0:W1:Y:S01]  /*aec0*/  LDC.64 R14, c[0x4][R17] ;  /* 0x01000000110e7b82 */ /* 0x0000620000000a00 */
[----:B------:R-:W-:Y:S01]  /*aed0*/  ULDC.64 UR4, c[0x4][0x98] ;  /* 0x0100260000047ab9 */ /* 0x000fe20000000a00 */
[----:B------:R-:W-:Y:S01]  /*aee0*/  ULDC.64 UR6, c[0x4][0xa0] ;  /* 0x0100280000067ab9 */ /* 0x000fe20000000a00 */
[----:B------:R-:W-:Y:S01]  /*aef0*/  IMAD.U32 R4, RZ, RZ, UR4 ;  /* 0x00000004ff047e24 */ /* 0x000fe2000f8e00ff */
[----:B------:R-:W-:Y:S01]  /*af00*/  MOV R5, UR5 ;  /* 0x0000000500057c02 */ /* 0x000fe20008000f00 */
        /* <DEDUP_REMOVED lines=10> */
.L_x_4559:
[----:B------:R-:W0:Y:S01]  /*afb0*/  LDC.64 R4, c[0x0][0x9f8] ;  /* 0x00027e00ff047b82 */ /* 0x000e220000000a00 */
[----:B------:R-:W-:-:S07]  /*afc0*/  MOV R30, R33 ;  /* 0x00000021001e7202 */ /* 0x000fce0000000f00 */
[----:B------:R-:W1:Y:S01]  /*afd0*/  LDC R29, c[0x0][0x430] ;  /* 0x00010c00ff1d7b82 */ /* 0x000e620000000800 */
[C---:B------:R-:W-:Y:S01]  /*afe0*/  IMAD.SHL.U32 R28, R16.reuse, 0x10, RZ ;  /* 0x00000010101c7824 */ /* 0x040fe200078e00ff */
[C---:B------:R-:W-:Y:S01]  /*aff0*/  LOP3.LUT R7, R16.reuse, 0x7f, RZ, 0xc0, !PT ;  /* 0x0000007f10077812 */ /* 0x040fe200078ec0ff */
        /* <DEDUP_REMOVED lines=22> */
[----:B-1----:R-:W-:Y:S01]  /*b160*/  @P1 IMAD.HI.U32 R0, R22, R3, RZ ;  /* 0x0000000316001227 */ /* 0x002fe200078e00ff */
[----:B------:R-:W-:-:S04]  /*b170*/  MOV R3, R22 ;  /* 0x0000001600037202 */ /* 0x000fc80000000f00 */
[----:B0-----:R-:W-:-:S04]  /*b180*/  @P1 SHF.R.U32.HI R3, RZ, R5, R0 ;  /* 0x00000005ff031219 */ /* 0x001fc80000011600 */
[--C-:B------:R-:W-:Y:S01]  /*b190*/  @!P0 SHF.R.S32.HI R5, RZ, 0x1f, R3.reuse ;  /* 0x0000001fff058819 */ /* 0x100fe20000011403 */
[----:B------:R-:W-:Y:S01]  /*b1a0*/  @!P0 IMAD.MOV.U32 R4, RZ, RZ, R3 ;  /* 0x000000ffff048224 */ /* 0x000fe200078e0003 */
[----:B--2---:R-:W-:-:S05]  /*b1b0*/  SHF.R.S32.HI R25, RZ, 0x1f, R30 ;  /* 0x0000001fff197819 */ /* 0x004fca000001141e */
[----:B---3--:R-:W-:-:S04]  /*b1c0*/  @!P0 IMAD R0, R25, R10, RZ ;  /* 0x0000000a19008224 */ /* 0x008fc800078e02ff */
[C---:B------:R-:W-:Y:S02]  /*b1d0*/  @!P0 IMAD R15, R30.reuse, R11, R0 ;  /* 0x0000000b1e0f8224 */ /* 0x040fe400078e0200 */
        /* <DEDUP_REMOVED lines=23> */
.L_x_4602:
[----:B------:R-:W-:Y:S01]  /*b350*/  ULOP3.LUT UR4, UR39, 0x2, URZ, 0xfc, !UPT ;  /* 0x0000000227047892 */ /* 0x000fe2000f8efc3f */
[----:B-----5:R-:W-:Y:S02]  /*b360*/  @!P0 SHF.R.S32.HI R5, RZ, 0x1f, R4 ;  /* 0x0000001fff058819 */ /* 0x020fe40000011404 */
[----:B------:R-:W-:Y:S02]  /*b370*/  CS2R R36, SRZ ;  /* 0x0000000000247805 */ /* 0x000fe4000001ff00 */
[----:B------:R-:W-:Y:S01]  /*b380*/  LOP3.LUT R23, R23, 0xffffffdf, RZ, 0xc0, !PT ;  /* 0xffffffdf17177812 */ /* 0x000fe200078ec0ff */
[----:B------:R-:W-:Y:S01]  /*b390*/  IMAD.MOV R0, RZ, RZ, -R3 ;  /* 0x000000ffff007224 */ /* 0x000fe200078e0a03 */
[----:B------:R-:W-:Y:S01]  /*b3a0*/  @!P0 MOV R36, R4 ;  /* 0x0000000400248202 */ /* 0x000fe20000000f00 */
[----:B------:R-:W-:Y:S01]  /*b3b0*/  IMAD.U32 R34, RZ, RZ, UR4 ;  /* 0x00000004ff227e24 */ /* 0x000fe2000f8e00ff */
[----:B------:R-:W-:Y:S01]  /*b3c0*/  LOP3.LUT R23, R23, 0xffffff7f, RZ, 0xc0, !PT ;  /* 0xffffff7f17177812 */ /* 0x000fe200078ec0ff */
[----:B------:R-:W-:Y:S01]  /*b3d0*/  @!P0 IMAD.MOV.U32 R37, RZ, RZ, R5 ;  /* 0x000000ffff258224 */ /* 0x000fe200078e0005 */
[----:B------:R-:W-:Y:S01]  /*b3e0*/  ISETP.GT.U32.AND P0, PT, R26, 0x5f, PT ;  /* 0x0000005f1a00780c */ /* 0x000fe20003f04070 */
[----:B------:R-:W-:Y:S01]  /*b3f0*/  IMAD R22, R29, R0, R22 ;  /* 0x000000001d167224 */ /* 0x000fe200078e0216 */
[----:B------:R-:W-:-:S02]  /*b400*/  ISETP.NE.AND P1, PT, R34, 0x3, PT ;  /* 0x000000032200780c */ /* 0x000fc40003f25270 */
[----:B------:R-:W-:Y:S02]  /*b410*/  MOV R19, UR40 ;  /* 0x0000002800137c02 */ /* 0x000fe40008000f00 */
[----:B------:R-:W-:Y:S02]  /*b420*/  SEL R18, RZ, 0x1, P2 ;  /* 0x00000001ff127807 */ /* 0x000fe40001000000 */
[----:B------:R-:W-:-:S05]  /*b430*/  SHF.R.S32.HI R19, RZ, 0x1f, R19 ;  /* 0x0000001fff137819 */ /* 0x000fca0000011413 */
[----:B------:R-:W-:-:S04]  /*b440*/  @P0 LOP3.LUT R23, R23, 0x80, RZ, 0xfc, !PT ;  /* 0x0000008017170812 */ /* 0x000fc800078efcff */
[----:B------:R-:W-:Y:S01]  /*b450*/  @P1 LOP3.LUT R23, R23, 0x20, RZ, 0xfc, !PT ;  /* 0x0000002017171812 */ /* 0x000fe200078efcff */
[----:B------:R-:W-:Y:S06]  /*b460*/  @!P1 BRA `(.L_x_4562) ;  /* 0x0000000000049947 */ /* 0x000fec0003800000 */
[----:B------:R-:W-:Y:S01]  /*b470*/  BPT.TRAP 0x1 ;  /* 0x000000040000795c */ /* 0x000fe20000300000 */
.L_x_4562:
[----:B------:R-:W-:-:S05]  /*b480*/  IMAD.MOV.U32 R0, RZ, RZ, 0x1 ;  /* 0x00000001ff007424 */ /* 0x000fca00078e00ff */
[----:B------:R-:W-:-:S04]  /*b490*/  SHF.L.U32 R0, R0, 0x1f, RZ ;  /* 0x0000001f00007819 */ /* 0x000fc800000006ff */
[----:B------:R-:W0:Y:S02]  /*b4a0*/  SYNCS.PHASECHK.TRANS64.TRYWAIT P0, [UR45+0x22840], R0 ;  /* 0x02284000ff0075a7 */ /* 0x000e24000800016d */
[----:B0-----:R-:W-:Y:S05]  /*b4b0*/  @!P0 BRA `(.L_x_4563) ;  /* 0x0000002800e48947 */ /* 0x001fea0003800000 */
.L_x_4603:
        /* <DEDUP_REMOVED lines=13> */
[----:B------:R-:W-:Y:S01]  /*b590*/  IMAD.IADD R5, R5, 0x1, R3 ;  /* 0x0000000105057824 */ /* 0x000fe200078e0203 */
[----:B------:R-:W-:Y:S01]  /*b5a0*/  MOV R3, UR4 ;  /* 0x0000000400037c02 */ /* 0x000fe20008000f00 */
[----:B------:R-:W-:-:S03]  /*b5b0*/  UIMAD UR4, UR6, UR4, URZ ;  /* 0x00000004060472a4 */ /* 0x000fc6000f8e023f */
[----:B------:R-:W-:Y:S01]  /*b5c0*/  ULDC.64 UR6, c[0x0][0x2e8] ;  /* 0x0000ba0000067ab9 */ /* 0x000fe20000000a00 */
[----:B------:R-:W-:Y:S02]  /*b5d0*/  UIMAD UR4, UR40, UR5, UR4 ;  /* 0x00000005280472a4 */ /* 0x000fe4000f8e0204 */
[----:B------:R-:W-:Y:S01]  /*b5e0*/  IMAD.WIDE.U32 R4, R3, UR40, R4 ;  /* 0x0000002803047c25 */ /* 0x000fe2000f8e0004 */
[----:B------:R-:W-:-:S03]  /*b5f0*/  UMOV UR5, 0xffffffff ;  /* 0xffffffff00057882 */ /* 0x000fc60000000000 */
[----:B------:R-:W-:Y:S01]  /*b600*/  VIADD R5, R5, UR4 ;  /* 0x0000000405057c36 */ /* 0x000fe20008000000 */
[----:B------:R-:W-:Y:S01]  /*b610*/  LEA R3, P0, R4, UR6, 0x1 ;  /* 0x0000000604037c11 */ /* 0x000fe2000f8008ff */
[----:B------:R-:W-:Y:S02]  /*b620*/  ULDC UR4, c[0x0][0x2f4] ;  /* 0x0000bd0000047ab9 */ /* 0x000fe40000000800 */
[----:B------:R-:W-:Y:S02]  /*b630*/  ISETP.GE.AND P2, PT, R24, UR4, PT ;  /* 0x0000000418007c0c */ /* 0x000fe4000bf46270 */
[----:B------:R-:W-:Y:S01]  /*b640*/  LEA.HI.X R0, R4, UR7, R5, 0x1, P0 ;  /* 0x0000000704007c11 */ /* 0x000fe200080f0c05 */
[----:B------:R-:W-:Y:S01]  /*b650*/  IMAD.MOV.U32 R4, RZ, RZ, -0x60 ;  /* 0xffffffa0ff047424 */ /* 0x000fe200078e00ff */
[----:B------:R-:W-:-:S03]  /*b660*/  LOP3.LUT R5, R6, 0x1c0, RZ, 0xc0, !PT ;  /* 0x000001c006057812 */ /* 0x000fc600078ec0ff */
[----:B------:R-:W-:Y:S01]  /*b670*/  IMAD R4, R9, R4, UR41 ;  /* 0x0000002909047e24 */ /* 0x000fe2000f8e0204 */
[----:B------:R-:W-:-:S04]  /*b680*/  LOP3.LUT R5, R5, 0x38, R6, 0xf8, !PT ;  /* 0x0000003805057812 */ /* 0x000fc800078ef806 */
[----:B------:R-:W-:Y:S01]  /*b690*/  LOP3.LUT R5, R5, 0x38, R16, 0x78, !PT ;  /* 0x0000003805057812 */ /* 0x000fe200078e7810 */
[----:B------:R-:W-:Y:S01]  /*b6a0*/  IMAD.SHL.U32 R16, R7, 0x8, RZ ;  /* 0x0000000807107824 */ /* 0x000fe200078e00ff */
[----:B------:R-:W-:Y:S02]  /*b6b0*/  IADD3 R35, -R27, R4, RZ ;  /* 0x000000041b237210 */ /* 0x000fe40007ffe1ff */
[----:B------:R-:W-:Y:S02]  /*b6c0*/  @P2 LOP3.LUT R23, R23, 0x2, RZ, 0xfc, !PT ;  /* 0x0000000217172812 */ /* 0x000fe400078efcff */
        /* <DEDUP_REMOVED lines=40> */
.L_x_4617:
        /* <DEDUP_REMOVED lines=15> */
.L_x_4565:
        /* <DEDUP_REMOVED lines=11> */
[----:B------:R-:W-:Y:S01]  /*baf0*/  MOV R4, UR6 ;  /* 0x0000000600047c02 */ /* 0x000fe20008000f00 */
[----:B------:R-:W-:Y:S01]  /*bb00*/  IMAD.U32 R5, RZ, RZ, UR7 ;  /* 0x00000007ff057e24 */ /* 0x000fe2000f8e00ff */
[----:B------:R-:W0:Y:S01]  /*bb10*/  LDC.64 R14, c[0x4][R14] ;  /* 0x010000000e0e7b82 */ /* 0x000e220000000a00 */
[----:B------:R-:W-:Y:S01]  /*bb20*/  IMAD.U32 R6, RZ, RZ, UR8 ;  /* 0x00000008ff067e24 */ /* 0x000fe2000f8e00ff */
[----:B------:R-:W-:Y:S01]  /*bb30*/  MOV R10, UR4 ;  /* 0x00000004000a7c02 */ /* 0x000fe20008000f00 */
[----:B------:R-:W-:Y:S01]  /*bb40*/  IMAD.U32 R7, RZ, RZ, UR9 ;  /* 0x00000009ff077e24 */ /* 0x000fe2000f8e00ff */
[----:B------:R-:W-:Y:S01]  /*bb50*/  MOV R13, RZ ;  /* 0x000000ff000d7202 */ /* 0x000fe20000000f00 */
[----:B------:R-:W-:-:S02]  /*bb60*/  IMAD.U32 R11, RZ, RZ, UR5 ;  /* 0x00000005ff0b7e24 */ /* 0x000fc4000f8e00ff */
[----:B------:R-:W-:Y:S02]  /*bb70*/  IMAD.MOV.U32 R8, RZ, RZ, 0x70 ;  /* 0x00000070ff087424 */ /* 0x000fe400078e00ff */
[----:B------:R-:W-:-:S07]  /*bb80*/  IMAD.MOV.U32 R12, RZ, RZ, 0x1 ;  /* 0x00000001ff0c7424 */ /* 0x000fce00078e00ff */
[----:B------:R-:W-:-:S07]  /*bb90*/  LEPC R20, `(.L_x_4566) ;  /* 0x000000001014794e */ /* 0x000fce0000000000 */
[----:B0-----:R-:W-:Y:S05]  /*bba0*/  CALL.ABS.NOINC R14 ;  /* 0x000000000e007343 */ /* 0x001fea0003c00000 */
.L_x_4566:
[----:B------:R-:W-:Y:S01]  /*bbb0*/  UISETP.NE.AND UP0, UPT, UR47, URZ, UPT ;  /* 0x0000003f2f00728c */ /* 0x000fe2000bf05270 */
[----:B------:R-:W-:Y:S01]  /*bbc0*/  IMAD.U32 R3, RZ, RZ, UR46 ;  /* 0x0000002eff037e24 */ /* 0x000fe2000f8e00ff */
[----:B------:R-:W-:Y:S01]  /*bbd0*/  R2UR UR6, R19 ;  /* 0x00000000130672ca */ /* 0x000fe200000e0000 */
[----:B------:R-:W-:Y:S01]  /*bbe0*/  ULDC.64 UR8, c[0x0][0x2d8] ;  /* 0x0000b60000087ab9 */ /* 0x000fe20000000a00 */
[----:B------:R-:W-:Y:S01]  /*bbf0*/  SHF.R.S32.HI R8, RZ, 0x1f, R33 ;  /* 0x0000001fff087819 */ /* 0x000fe20000011421 */
[----:B------:R-:W-:Y:S01]  /*bc00*/  IMAD R0, R3, 0x80, R26 ;  /* 0x0000008003007824 */ /* 0x000fe200078e021a */
[----:B------:R-:W-:-:S03]  /*bc10*/  PLOP3.LUT P0, PT, PT, PT, UP0, 0x80, 0x0 ;  /* 0x000000000000781c */ /* 0x000fc60003f0f008 */
[----:B------:R-:W-:Y:S02]  /*bc20*/  IMAD.MOV.U32 R9, RZ, RZ, R0 ;  /* 0x000000ffff097224 */ /* 0x000fe400078e0000 */
        /* <DEDUP_REMOVED lines=14> */
[----:B------:R-:W-:Y:S01]  /*bd10*/  MOV R7, UR6 ;  /* 0x0000000600077c02 */ /* 0x000fe20008000f00 */
[----:B------:R-:W-:Y:S01]  /*bd20*/  IMAD.MOV.U32 R6, RZ, RZ, R4 ;  /* 0x000000ffff067224 */ /* 0x000fe200078e0004 */
[----:B------:R-:W-:Y:S01]  /*bd30*/  ULDC.64 UR4, c[0x0][0x2d0] ;  /* 0x0000b40000047ab9 */ /* 0x000fe20000000a00 */
[----:B------:R-:W-:-:S02]  /*bd40*/  IMAD R11, R33, UR9, R8 ;  /* 0x00000009210b7c24 */ /* 0x000fc4000f8e0208 */
[----:B------:R-:W-:Y:S01]  /*bd50*/  IMAD.WIDE.U32 R4, R33, UR8, R6 ;  /* 0x0000000821047c25 */ /* 0x000fe2000f8e0006 */
[----:B------:R-:W-:-:S04]  /*bd60*/  SHF.R.S32.HI R6, RZ, 0x1f, R9 ;  /* 0x0000001fff067819 */ /* 0x000fc80000011409 */
[----:B------:R-:W-:Y:S01]  /*bd70*/  IADD3 R5, R5, R11, RZ ;  /* 0x0000000b05057210 */ /* 0x000fe20007ffe0ff */
        /* <DEDUP_REMOVED lines=20> */
[----:B------:R-:W-:Y:S01]  /*bec0*/  MOV R0, UR46 ;  /* 0x0000002e00007c02 */ /* 0x000fe20008000f00 */
[----:B------:R-:W-:Y:S02]  /*bed0*/  ULDC UR4, c[0x0][0x288] ;  /* 0x0000a20000047ab9 */ /* 0x000fe40000000800 */
[----:B------:R-:W1:Y:S01]  /*bee0*/  SHFL.IDX PT, R4, R6, RZ, 0x181f ;  /* 0x00181fff06047589 */ /* 0x000e6200000e0000 */
[----:B------:R-:W-:Y:S02]  /*bef0*/  IMAD R3, R3, UR4, RZ ;  /* 0x0000000403037c24 */ /* 0x000fe4000f8e02ff */
[----:B------:R-:W-:Y:S01]  /*bf00*/  IMAD R0, R0, 0x80, R27 ;  /* 0x0000008000007824 */ /* 0x000fe200078e021b */
[----:B------:R-:W-:Y:S04]  /*bf10*/  SHFL.IDX PT, R8, R6, 0x1, 0x181f ;  /* 0x00381f0006087f89 */ /* 0x000fe800000e0000 */
[----:B------:R-:W-:-:S02]  /*bf20*/  ISETP.GE.AND P0, PT, R0, R3, PT ;  /* 0x000000030000720c */ /* 0x000fc40003f06270 */
[----:B------:R-:W-:-:S11]  /*bf30*/  IADD3 R10, R0, 0x10, RZ ;  /* 0x00000010000a7810 */ /* 0x000fd60007ffe0ff */
[----:B0-----:R-:W-:Y:S02]  /*bf40*/  @!P0 LEA R14, P2, R24, R14, 0x1 ;  /* 0x0000000e180e8211 */ /* 0x001fe400078408ff */
[----:B------:R-:W-:-:S03]  /*bf50*/  @!P0 LEA R9, R16, UR45, 0x1 ;  /* 0x0000002d10098c11 */ /* 0x000fc6000f8e08ff */
        /* <DEDUP_REMOVED lines=51> */
.L_x_4634:
[----:B------:R-:W-:-:S04]  /*c290*/  IADD3 R0, R0, 0x70, RZ ;  /* 0x0000007000007810 */ /* 0x000fc80007ffe0ff */
        /* <DEDUP_REMOVED lines=17> */
.L_x_4635:
[----:B------:R-:W-:-:S13]  /*c3b0*/  ISETP.NE.AND P0, PT, R34, 0x3, PT ;  /* 0x000000032200780c */ /* 0x000fda0003f05270 */
[----:B------:R-:W-:Y:S05]  /*c3c0*/  @!P0 BRA `(.L_x_4569) ;  /* 0x0000000000048947 */ /* 0x000fea0003800000 */
[----:B------:R-:W-:Y:S01]  /*c3d0*/  BPT.TRAP 0x1 ;  /* 0x000000040000795c */ /* 0x000fe20000300000 */
.L_x_4569:
[----:B------:R-:W1:Y:S02]  /*c3e0*/  SYNCS.PHASECHK.TRANS64.TRYWAIT P0, [UR45+0x22860], R0 ;  /* 0x02286000ff0075a7 */ /* 0x000e64000800016d */
[----:B-1----:R-:W-:Y:S05]  /*c3f0*/  @!P0 BRA `(.L_x_4570) ;  /* 0x0000002c004c8947 */ /* 0x002fea0003800000 */
.L_x_4636:
        /* <DEDUP_REMOVED lines=67> */
[----:B------:R-:W1:Y:S01]  /*c830*/  SHFL.IDX PT, R14, R3, 0x4, 0x181f ;  /* 0x00981f00030e7f89 */ /* 0x000e6200000e0000 */
[----:B0-----:R-:W-:Y:S02]  /*c840*/  IADD3.X R7, RZ, R0, RZ, P3, !PT ;  /* 0x00000000ff077210 */ /* 0x001fe40001ffe4ff */
        /* <DEDUP_REMOVED lines=31> */
.L_x_4650:
[----:B01----:R-:W-:Y:S02]  /*ca40*/  IADD3 R4, P3, R14, R24, RZ ;  /* 0x000000180e047210 */ /* 0x003fe40007f7e0ff */
        /* <DEDUP_REMOVED lines=19> */
.L_x_4572:
        /* <DEDUP_REMOVED lines=8> */
[----:B------:R-:W-:Y:S01]  /*cc00*/  IADD3 R27, R28, R32, R27 ;  /* 0x000000201c1b7210 */ /* 0x000fe20007ffe01b */
[----:B------:R-:W-:Y:S01]  /*cc10*/  ULOP3.LUT UR5, URZ, UR43, URZ, 0x33, !UPT ;  /* 0x0000002b3f057292 */ /* 0x000fe2000f8e333f */
[----:B------:R-:W-:Y:S01]  /*cc20*/  LOP3.LUT R3, RZ, UR42, RZ, 0x33, !PT ;  /* 0x0000002aff037c12 */ /* 0x000fe2000f8e33ff */
[----:B------:R-:W-:Y:S01]  /*cc30*/  UIMAD UR4, UR4, UR38, URZ ;  /* 0x00000026040472a4 */ /* 0x000fe2000f8e023f */
[----:B------:R-:W-:Y:S01]  /*cc40*/  IADD3 R36, R27, -0x120, RZ ;  /* 0xfffffee01b247810 */ /* 0x000fe20007ffe0ff */
[----:B------:R-:W-:Y:S02]  /*cc50*/  IMAD.MOV.U32 R21, RZ, RZ, 0x1 ;  /* 0x00000001ff157424 */ /* 0x000fe400078e00ff */
[----:B------:R-:W-:Y:S02]  /*cc60*/  IMAD.MOV.U32 R20, RZ, RZ, 0x1 ;  /* 0x00000001ff147424 */ /* 0x000fe400078e00ff */
[----:B------:R-:W-:-:S04]  /*cc70*/  LOP3.LUT R4, RZ, UR4, RZ, 0x33, !PT ;  /* 0x00000004ff047c12 */ /* 0x000fc8000f8e33ff */
[----:B------:R-:W-:-:S04]  /*cc80*/  VIMNMX3 R3, R3, UR5, R4, !PT ;  /* 0x0000000503037c0f */ /* 0x000fc8000f800104 */
[C---:B------:R-:W-:Y:S01]  /*cc90*/  IADD3 R35, -R3.reuse, -0x2, RZ ;  /* 0xfffffffe03237810 */ /* 0x040fe20007ffe1ff */
[----:B------:R-:W-:-:S07]  /*cca0*/  IMAD R36, R3, -0x60, R36 ;  /* 0xffffffa003247824 */ /* 0x000fce00078e0224 */
.L_x_4588:
[----:B------:R-:W-:Y:S01]  /*ccb0*/  ISETP.NE.AND P1, PT, R29, 0x1, PT ;  /* 0x000000011d00780c */ /* 0x000fe20003f25270 */
[----:B------:R-:W-:Y:S01]  /*ccc0*/  BSSY B1, `(.L_x_4574) ;  /* 0x0000014000017945 */ /* 0x000fe20003800000 */
[----:B------:R-:W-:Y:S02]  /*ccd0*/  ISETP.GT.U32.AND P0, PT, R26, 0x5f, PT ;  /* 0x0000005f1a00780c */ /* 0x000fe40003f04070 */
[----:B------:R-:W-:-:S09]  /*cce0*/  MOV R33, RZ ;  /* 0x000000ff00217202 */ /* 0x000fd20000000f00 */
[----:B0-----:R-:W0:Y:S08]  /*ccf0*/  @P1 LDC R3, c[0x0][0x434] ;  /* 0x00010d00ff031b82 */ /* 0x001e300000000800 */
[----:B------:R-:W1:Y:S01]  /*cd00*/  @P1 LDC R5, c[0x0][0x438] ;  /* 0x00010e00ff051b82 */ /* 0x000e620000000800 */
        /* <DEDUP_REMOVED lines=15> */
.L_x_4575:
[----:B------:R-:W-:Y:S05]  /*ce00*/  BSYNC B1 ;  /* 0x0000000000017941 */ /* 0x000fea0003800000 */
.L_x_4574:
[----:B------:R-:W-:-:S13]  /*ce10*/  ISETP.NE.AND P0, PT, R34, 0x3, PT ;  /* 0x000000032200780c */ /* 0x000fda0003f05270 */
[----:B------:R-:W-:Y:S05]  /*ce20*/  @!P0 BRA `(.L_x_4576) ;  /* 0x0000000000048947 */ /* 0x000fea0003800000 */
[----:B------:R-:W-:Y:S01]  /*ce30*/  BPT.TRAP 0x1 ;  /* 0x000000040000795c */ /* 0x000fe20000300000 */
.L_x_4576:
[----:B------:R-:W-:Y:S01]  /*ce40*/  LEA R32, R21, UR45, 0x3 ;  /* 0x0000002d15207c11 */ /* 0x000fe2000f8e18ff */
[----:B------:R-:W-:Y:S01]  /*ce50*/  BSSY B1, `(.L_x_4577) ;  /* 0x0000004000017945 */ /* 0x000fe20003800000 */
[----:B------:R-:W-:-:S04]  /*ce60*/  SHF.L.U32 R31, R20, 0x1f, RZ ;  /* 0x0000001f141f7819 */ /* 0x000fc800000006ff */
[----:B------:R-:W1:Y:S02]  /*ce70*/  SYNCS.PHASECHK.TRANS64.TRYWAIT P0, [R32+URZ+0x22840], R31 ;  /* 0x0228401f200075a7 */ /* 0x000e64000800017f */
[----:B-1----:R-:W-:Y:S05]  /*ce80*/  @!P0 BRA `(.L_x_4578) ;  /* 0x0000002c002c8947 */ /* 0x002fea0003800000 */
.L_x_4651:
[----:B------:R-:W-:Y:S05]  /*ce90*/  BSYNC B1 ;  /* 0x0000000000017941 */ /* 0x000fea0003800000 */
.L_x_4577:
        /* <DEDUP_REMOVED lines=57> */
.L_x_4665:
[----:B--2---:R-:W-:-:S04]  /*d230*/  IADD3 R4, P0, R37, R24, RZ ;  /* 0x0000001825047210 */ /* 0x004fc80007f1e0ff */
[----:B0-----:R-:W-:Y:S02]  /*d240*/  IADD3.X R5, RZ, R18, RZ, P0, !PT ;  /* 0x00000012ff057210 */ /* 0x001fe400007fe4ff */
[----:B------:R-:W-:-:S03]  /*d250*/  PLOP3.LUT P0, PT, PT, PT, PT, 0x80, 0x0 ;  /* 0x000000000000781c */ /* 0x000fc60003f0f070 */
[----:B------:R-:W-:Y:S01]  /*d260*/  @!PT LDS RZ, [RZ] ;  /* 0x00000000fffff984 */ /* 0x000fe20000000800 */
[----:B------:R-:W-:Y:S01]  /*d270*/  @!PT LDS RZ, [RZ] ;  /* 0x00000000fffff984 */ /* 0x000fe20000000800 */
[----:B------:R-:W-:Y:S01]  /*d280*/  @!PT LDS RZ, [RZ] ;  /* 0x00000000fffff984 */ /* 0x000fe20000000800 */
[----:B------:R0:W-:Y:S01]  /*d290*/  LDGSTS.E.BYPASS.LTC128B.128 [R17+0x1ec00], desc[UR36][R4.64], !P1 ;  /* 0x1ec0000004117fae */ /* 0x0001e2000c901d64 */
[----:B------:R-:W-:-:S09]  /*d2a0*/  NOP ;  /* 0x0000000000007918 */ /* 0x000fd20000000000 */
.L_x_4580:
        /* <DEDUP_REMOVED lines=10> */
.L_x_4581:
[----:B------:R2:W-:Y:S01]  /*d350*/  SYNCS.ARRIVE.TRANS64.A1T0 RZ, [R32+URZ+0x22830], RZ ;  /* 0x022830ff20ff79a7 */ /* 0x0005e2000810003f */
[----:B------:R-:W-:Y:S05]  /*d360*/  @!P2 BRA `(.L_x_4582) ;  /* 0x000000000004a947 */ /* 0x000fea0003800000 */
[----:B------:R-:W-:Y:S01]  /*d370*/  BPT.TRAP 0x1 ;  /* 0x000000040000795c */ /* 0x000fe20000300000 */
.L_x_4582:
[----:B------:R-:W3:Y:S01]  /*d380*/  SYNCS.PHASECHK.TRANS64.TRYWAIT P0, [R32+URZ+0x22860], R31 ;  /* 0x0228601f200075a7 */ /* 0x000ee2000800017f */
[----:B------:R-:W-:Y:S04]  /*d390*/  BSSY B1, `(.L_x_4583) ;  /* 0x0000002000017945 */ /* 0x000fe80003800000 */
[----:B---3--:R-:W-:Y:S05]  /*d3a0*/  @!P0 BRA `(.L_x_4584) ;  /* 0x0000002c00888947 */ /* 0x008fea0003800000 */
.L_x_4666:
[----:B------:R-:W-:Y:S05]  /*d3b0*/  BSYNC B1 ;  /* 0x0000000000017941 */ /* 0x000fea0003800000 */
.L_x_4583:
        /* <DEDUP_REMOVED lines=20> */
[----:B------:R-:W-:-:S04]  /*d500*/  ULDC.64 UR6, c[0x0][0x318] ;  /* 0x0000c60000067ab9 */ /* 0x000fc80000000a00 */
[----:B------:R-:W-:Y:S01]  /*d510*/  IADD3 R5, R5, UR4, RZ ;  /* 0x0000000405057c10 */ /* 0x000fe2000fffe0ff */
[----:B------:R-:W-:Y:S01]  /*d520*/  UMOV UR4, 0xffffffff ;  /* 0xffffffff00047882 */ /* 0x000fe20000000000 */
[----:B------:R-:W-:-:S04]  /*d530*/  LEA R3, P0, R4, UR6, 0x1 ;  /* 0x0000000604037c11 */ /* 0x000fc8000f8008ff */
        /* <DEDUP_REMOVED lines=8> */
[----:B0-----:R-:W-:-:S05]  /*d5c0*/  IADD3 R14, P0, R14, R24, RZ ;  /* 0x000000180e0e7210 */ /* 0x001fca0007f1e0ff */
[----:B----4-:R-:W-:Y:S02]  /*d5d0*/  IMAD.X R15, RZ, RZ, R5, P0 ;  /* 0x000000ffff0f7224 */ /* 0x010fe400000e0605 */
        /* <DEDUP_REMOVED lines=22> */
[----:B------:R-:W0:Y:S01]  /*d740*/  SHFL.IDX PT, R5, R3, 0x4, 0x181f ;  /* 0x00981f0003057f89 */ /* 0x000e2200000e0000 */
[----:B------:R-:W-:-:S03]  /*d750*/  IADD3.X R7, RZ, R7, RZ, P0, !PT ;  /* 0x00000007ff077210 */ /* 0x000fc600007fe4ff */
[----:B------:R-:W1:Y:S01]  /*d760*/  SHFL.IDX PT, R3, R3, 0x5, 0x181f ;  /* 0x00b81f0003037f89 */ /* 0x000e6200000e0000 */
[----:B----4-:R-:W-:-:S03]  /*d770*/  IMAD.MOV.U32 R8, RZ, RZ, RZ ;  /* 0x000000ffff087224 */ /* 0x010fc600078e00ff */
[----:B------:R4:W-:Y:S04]  /*d780*/  LDGSTS.E.BYPASS.LTC128B.128 [R17+0x1800], desc[UR36][R6.64], !P4 ;  /* 0x0180000006117fae */ /* 0x0009e8000e101d64 */
[----:B------:R4:W-:Y:S04]  /*d790*/  LDGSTS.E.BYPASS.LTC128B.128 [R17+0x4800], desc[UR36][R6.64+0x80], !P3 ;  /* 0x0480008006117fae */ /* 0x0009e8000d901d64 */
[----:B------:R4:W-:Y:S04]  /*d7a0*/  LDGSTS.E.BYPASS.LTC128B.128 [R17+0x7800], desc[UR36][R6.64+0x100], !P2 ;  /* 0x0780010006117fae */ /* 0x0009e8000d101d64 */
[----:B------:R4:W-:Y:S01]  /*d7b0*/  LDGSTS.E.BYPASS.LTC128B.128 [R17+0xa800], desc[UR36][R6.64+0x180], !P1 ;  /* 0x0a80018006117fae */ /* 0x0009e2000c901d64 */
[----:B0-----:R-:W-:-:S05]  /*d7c0*/  IADD3 R4, P0, R5, R24, RZ ;  /* 0x0000001805047210 */ /* 0x001fca0007f1e0ff */
[----:B------:R-:W-:-:S05]  /*d7d0*/  IMAD.X R5, RZ, RZ, R22, P0 ;  /* 0x000000ffff057224 */ /* 0x000fca00000e0616 */
[----:B------:R4:W-:Y:S04]  /*d7e0*/  LDGSTS.E.BYPASS.LTC128B.128 [R17+0x2000], desc[UR36][R4.64], !P4 ;  /* 0x0200000004117fae */ /* 0x0009e8000e101d64 */
[----:B------:R4:W-:Y:S04]  /*d7f0*/  LDGSTS.E.BYPASS.LTC128B.128 [R17+0x5000], desc[UR36][R4.64+0x80], !P3 ;  /* 0x0500008004117fae */ /* 0x0009e8000d901d64 */
[----:B------:R4:W-:Y:S04]  /*d800*/  LDGSTS.E.BYPASS.LTC128B.128 [R17+0x8000], desc[UR36][R4.64+0x100], !P2 ;  /* 0x0800010004117fae */ /* 0x0009e8000d101d64 */
[----:B-1----:R4:W-:Y:S02]  /*d810*/  LDGSTS.E.BYPASS.LTC128B.128 [R17+0xb000], desc[UR36][R4.64+0x180], !P1 ;  /* 0x0b00018004117fae */ /* 0x0029e4000c901d64 */
.L_x_4680:
        /* <DEDUP_REMOVED lines=11> */
.L_x_4586:
        /* <DEDUP_REMOVED lines=10> */
.L_x_4587:
[----:B------:R-:W-:Y:S01]  /*d970*/  IADD3 R21, R21, 0x1, RZ ;  /* 0x0000000115157810 */ /* 0x000fe20007ffe0ff */
[----:B------:R-:W-:Y:S01]  /*d980*/  VIADD R35, R35, 0xffffffff ;  /* 0xffffffff23237836 */ /* 0x000fe20000000000 */
[----:B------:R1:W-:Y:S01]  /*d990*/  SYNCS.ARRIVE.TRANS64.A1T0 RZ, [R32+URZ+0x22850], RZ ;  /* 0x022850ff20ff79a7 */ /* 0x0003e2000810003f */
[----:B------:R-:W-:Y:S01]  /*d9a0*/  VIADD R36, R36, 0xffffffa0 ;  /* 0xffffffa024247836 */ /* 0x000fe20000000000 */
[----:B------:R-:W-:-:S04]  /*d9b0*/  ISETP.NE.AND P0, PT, R21, 0x2, PT ;  /* 0x000000021500780c */ /* 0x000fc80003f05270 */
[----:B------:R-:W-:Y:S02]  /*d9c0*/  SEL R21, R21, RZ, P0 ;  /* 0x000000ff15157207 */ /* 0x000fe40000000000 */
[----:B------:R-:W-:Y:S02]  /*d9d0*/  SEL R3, RZ, 0x1, P0 ;  /* 0x00000001ff037807 */ /* 0x000fe40000000000 */
[----:B------:R-:W-:Y:S02]  /*d9e0*/  ISETP.GT.AND P0, PT, R35, UR48, PT ;  /* 0x0000003023007c0c */ /* 0x000fe4000bf04270 */
[----:B------:R-:W-:-:S11]  /*d9f0*/  LOP3.LUT R20, R20, R3, RZ, 0x3c, !PT ;  /* 0x0000000314147212 */ /* 0x000fd600078e3cff */
[----:B-1----:R-:W-:Y:S05]  /*da00*/  @P0 BRA `(.L_x_4588) ;  /* 0xfffffff000a80947 */ /* 0x002fea000383ffff */
.L_x_4573:
[----:B------:R-:W-:Y:S05]  /*da10*/  BSYNC B0 ;  /* 0x0000000000007941 */ /* 0x000fea0003800000 */
.L_x_4556:
[----:B------:R-:W0:Y:S01]  /*da20*/  S2R R3, SR_CgaCtaId ;  /* 0x0000000000037919 */ /* 0x000e220000008800 */
[----:B------:R-:W-:Y:S01]  /*da30*/  MOV R0, 0x400 ;  /* 0x0000040000007802 */ /* 0x000fe20000000f00 */
[----:B------:R-:W-:Y:S01]  /*da40*/  BSSY B0, `(.L_x_4589) ;  /* 0x0000005000007945 */ /* 0x000fe20003800000 */
[----:B------:R-:W-:Y:S02]  /*da50*/  SHF.L.U32 R8, R8, 0x1f, RZ ;  /* 0x0000001f08087819 */ /* 0x000fe400000006ff */
[----:B0-----:R-:W-:-:S04]  /*da60*/  LEA R4, R3, R0, 0x18 ;  /* 0x0000000003047211 */ /* 0x001fc800078ec0ff */
[----:B------:R-:W0:Y:S02]  /*da70*/  SYNCS.PHASECHK.TRANS64.TRYWAIT P0, [R4+URZ+0x22820], R8 ;  /* 0x02282008040075a7 */ /* 0x000e24000800017f */
[----:B0-----:R-:W-:Y:S05]  /*da80*/  @!P0 BRA `(.L_x_4590) ;  /* 0x0000002c00c48947 */ /* 0x001fea0003800000 */
.L_x_4681:
[----:B------:R-:W-:Y:S05]  /*da90*/  BSYNC B0 ;  /* 0x0000000000007941 */ /* 0x000fea0003800000 */
.L_x_4589:
[----:B------:R-:W-:-:S03]  /*daa0*/  UMOV UR4, 0xffffffff ;  /* 0xffffffff00047882 */ /* 0x000fc60000000000 */
[----:B------:R-:W-:Y:S05]  /*dab0*/  BRA.DIV UR4, `(.L_x_4591) ;  /* 0x0000002e04cc7947 */ /* 0x000fea000b800000 */
[----:B------:R1:W4:Y:S02]  /*dac0*/  SHFL.IDX PT, R14, R2, RZ, 0x1f ;  /* 0x00001fff020e7589 */ /* 0x00032400000e0000 */
.L_x_4684:
[----:B----4-:R-:W-:-:S13]  /*dad0*/  ISETP.NE.AND P0, PT, R14, RZ, PT ;  /* 0x000000ff0e00720c */ /* 0x010fda0003f05270 */
[----:B------:R-:W-:Y:S05]  /*dae0*/  @P0 BRA `(.L_x_4512) ;  /* 0x0000000000880947 */ /* 0x000fea0003800000 */
[----:B------:R-:W-:-:S03]  /*daf0*/  UMOV UR4, 0xffffffff ;  /* 0xffffffff00047882 */ /* 0x000fc60000000000 */
[----:B------:R-:W-:Y:S05]  /*db00*/  BRA.DIV UR4, `(.L_x_4592) ;  /* 0x0000002e04e07947 */ /* 0x000fea000b800000 */
[----:B------:R-:W-:-:S13]  /*db10*/  ELECT P6, URZ, PT ;  /* 0x00000000003f782f */ /* 0x000fda00038c0000 */
.L_x_4687:
[----:B------:R-:W-:Y:S05]  /*db20*/  @!P6 BRA `(.L_x_4512) ;  /* 0x000000000078e947 */ /* 0x000fea0003800000 */
[----:B------:R-:W-:-:S06]  /*db30*/  ULOP3.LUT UR4, UR39, 0x2, URZ, 0xfc, !UPT ;  /* 0x0000000227047892 */ /* 0x000fcc000f8efc3f */
[----:B------:R-:W-:-:S05]  /*db40*/  IMAD.U32 R0, RZ, RZ, UR4 ;  /* 0x00000004ff007e24 */ /* 0x000fca000f8e00ff */
[----:B------:R-:W-:-:S13]  /*db50*/  ISETP.NE.AND P0, PT, R0, 0x3, PT ;  /* 0x000000030000780c */ /* 0x000fda0003f05270 */
[----:B------:R-:W-:Y:S05]  /*db60*/  @!P0 BRA `(.L_x_4593) ;  /* 0x0000000000048947 */ /* 0x000fea0003800000 */
[----:B------:R-:W-:Y:S01]  /*db70*/  BPT.TRAP 0x1 ;  /* 0x000000040000795c */ /* 0x000fe20000300000 */
.L_x_4593:
[C---:B------:R-:W-:Y:S01]  /*db80*/  LEA R5, R21.reuse, R4, 0x3 ;  /* 0x0000000415057211 */ /* 0x040fe200078e18ff */
[----:B------:R-:W-:Y:S01]  /*db90*/  VIADD R21, R21, 0x1 ;  /* 0x0000000115157836 */ /* 0x000fe20000000000 */
[----:B------:R-:W-:-:S04]  /*dba0*/  SHF.L.U32 R0, R20, 0x1f, RZ ;  /* 0x0000001f14007819 */ /* 0x000fc800000006ff */
[----:B------:R-:W4:Y:S01]  /*dbb0*/  SYNCS.PHASECHK.TRANS64.TRYWAIT P1, [R5+URZ+0x22840], R0 ;  /* 0x02284000050075a7 */ /* 0x000f22000802017f */
[----:B------:R-:W-:-:S04]  /*dbc0*/  ISETP.NE.AND P2, PT, R21, 0x2, PT ;  /* 0x000000021500780c */ /* 0x000fc80003f45270 */
[----:B------:R-:W-:Y:S01]  /*dbd0*/  SEL R3, RZ, 0x1, P2 ;  /* 0x00000001ff037807 */ /* 0x000fe20001000000 */
[----:B----4-:R-:W-:Y:S08]  /*dbe0*/  @!P1 BRA `(.L_x_4594) ;  /* 0x0000002c00c89947 */ /* 0x010ff00003800000 */
.L_x_4688:
[----:B------:R-:W-:Y:S02]  /*dbf0*/  SEL R21, R21, RZ, P2 ;  /* 0x000000ff15157207 */ /* 0x000fe40001000000 */
[----:B-1----:R-:W-:Y:S01]  /*dc00*/  LOP3.LUT R2, R20, R3, RZ, 0x3c, !PT ;  /* 0x0000000314027212 */ /* 0x002fe200078e3cff */
[----:B------:R-:W-:Y:S06]  /*dc10*/  @!P0 BRA `(.L_x_4595) ;  /* 0x0000000000048947 */ /* 0x000fec0003800000 */
[----:B------:R-:W-:Y:S01]  /*dc20*/  BPT.TRAP 0x1 ;  /* 0x000000040000795c */ /* 0x000fe20000300000 */
.L_x_4595:
[----:B------:R-:W-:Y:S01]  /*dc30*/  IMAD R21, R21, 0x8, R4 ;  /* 0x0000000815157824 */ /* 0x000fe200078e0204 */
[----:B------:R-:W-:-:S04]  /*dc40*/  SHF.L.U32 R2, R2, 0x1f, RZ ;  /* 0x0000001f02027819 */ /* 0x000fc800000006ff */
[----:B------:R-:W1:Y:S02]  /*dc50*/  SYNCS.PHASECHK.TRANS64.TRYWAIT P1, [R21+URZ+0x22840], R2 ;  /* 0x02284002150075a7 */ /* 0x000e64000802017f */
[----:B-1----:R-:W-:Y:S05]  /*dc60*/  @!P1 BRA `(.L_x_4596) ;  /* 0x0000002c00bc9947 */ /* 0x002fea0003800000 */
.L_x_4689:
[----:B------:R-:W-:Y:S05]  /*dc70*/  @!P0 BRA `(.L_x_4597) ;  /* 0x0000000000048947 */ /* 0x000fea0003800000 */
[----:B------:R-:W-:Y:S01]  /*dc80*/  BPT.TRAP 0x1 ;  /* 0x000000040000795c */ /* 0x000fe20000300000 */
.L_x_4597:
[----:B------:R-:W0:Y:S02]  /*dc90*/  SYNCS.PHASECHK.TRANS64.TRYWAIT P1, [R5+URZ+0x22860], R0 ;  /* 0x02286000050075a7 */ /* 0x000e24000802017f */
[----:B0-----:R-:W-:Y:S05]  /*dca0*/  @!P1 BRA `(.L_x_4598) ;  /* 0x0000002c00c09947 */ /* 0x001fea0003800000 */
.L_x_4690:
[----:B------:R-:W-:Y:S05]  /*dcb0*/  @!P0 BRA `(.L_x_4599) ;  /* 0x0000000000048947 */ /* 0x000fea0003800000 */
[----:B------:R-:W-:Y:S01]  /*dcc0*/  BPT.TRAP 0x1 ;  /* 0x000000040000795c */ /* 0x000fe20000300000 */
.L_x_4599:
[----:B------:R0:W0:Y:S02]  /*dcd0*/  SYNCS.PHASECHK.TRANS64.TRYWAIT P0, [R21+URZ+0x22860], R2 ;  /* 0x02286002150075a7 */ /* 0x000024000800017f */
[----:B0-----:R-:W-:Y:S05]  /*dce0*/  @!P0 NANOSLEEP.SYNCS 0x989680 ;  /* 0x009896800000895d */ /* 0x001fea0003900000 */
[----:B------:R-:W0:Y:S02]  /*dcf0*/  @!P0 SYNCS.PHASECHK.TRANS64 P0, [R21+URZ+0x22860], R2 ;  /* 0x02286002150085a7 */ /* 0x000e24000800007f */
[----:B0-----:R-:W-:Y:S05]  /*dd00*/  @!P0 BRA `(.L_x_4599) ;  /* 0xfffffffc00f08947 */ /* 0x001fea000383ffff */
.L_x_4512:
[----:B------:R-:W-:Y:S05]  /*dd10*/  BSYNC B6 ;  /* 0x0000000000067941 */ /* 0x000fea0003800000 */
.L_x_4509:
[----:B------:R-:W-:Y:S05]  /*dd20*/  EXIT ;  /* 0x000000000000794d */ /* 0x000fea0003800000 */
.L_x_4516:
[----:B0-----:R-:W-:-:S04]  /*dd30*/  IMAD.U32 R5, RZ, RZ, UR42 ;  /* 0x0000002aff057e24 */ /* 0x001fc8000f8e00ff */
[----:B------:R0:W1:Y:S03]  /*dd40*/  SYNCS.PHASECHK.TRANS64.TRYWAIT P0, [R5+URZ+0x22800], R10 ;  /* 0x0228000a050075a7 */ /* 0x000066000800017f */
[----:B-1----:R-:W-:Y:S05]  /*dd50*/  @!P0 NANOSLEEP.SYNCS 0x989680 ;  /* 0x009896800000895d */ /* 0x002fea0003900000 */
[----:B------:R-:W1:Y:S02]  /*dd60*/  @!P0 SYNCS.PHASECHK.TRANS64 P0, [R5+URZ+0x22800], R10 ;  /* 0x0228000a050085a7 */ /* 0x000e64000800007f */
[----:B-1----:R-:W-:Y:S05]  /*dd70*/  @!P0 BRA `(.L_x_4516) ;  /* 0xfffffffc00ec8947 */ /* 0x002fea000383ffff */
[----:B------:R-:W-:Y:S05]  /*dd80*/  BRA `(.L_x_4600) ;  /* 0xffffff3400f47947 */ /* 0x000fea000383ffff */
.L_x_4520:
[----:B0-----:R-:W-:-:S04]  /*dd90*/  MOV R5, UR42 ;  /* 0x0000002a00057c02 */ /* 0x001fc80008000f00 */
[----:B------:R0:W2:Y:S03]  /*dda0*/  SYNCS.PHASECHK.TRANS64.TRYWAIT P1, [R5+URZ+0x22830], R10 ;  /* 0x0228300a050075a7 */ /* 0x0000a6000802017f */
[----:B--2---:R-:W-:Y:S05]  /*ddb0*/  @!P1 NANOSLEEP.SYNCS 0x989680 ;  /* 0x009896800000995d */ /* 0x004fea0003900000 */
[----:B------:R-:W2:Y:S02]  /*ddc0*/  @!P1 SYNCS.PHASECHK.TRANS64 P1, [R5+URZ+0x22830], R10 ;  /* 0x0228300a050095a7 */ /* 0x000ea4000802007f */
[----:B--2---:R-:W-:Y:S05]  /*ddd0*/  @!P1 BRA `(.L_x_4520) ;  /* 0xfffffffc00ec9947 */ /* 0x004fea000383ffff */
[----:B------:R-:W-:Y:S05]  /*dde0*/  BRA `(.L_x_4519) ;  /* 0xffffff3800107947 */ /* 0x000fea000383ffff */
.L_x_4525:
[----:B-1----:R-:W-:-:S04]  /*ddf0*/  IMAD.U32 R11, RZ, RZ, UR42 ;  /* 0x0000002aff0b7e24 */ /* 0x002fc8000f8e00ff */
[----:B------:R1:W2:Y:S03]  /*de00*/  SYNCS.PHASECHK.TRANS64.TRYWAIT P1, [R11+URZ+0x22850], R10 ;  /* 0x0228500a0b0075a7 */ /* 0x0002a6000802017f */
[----:B--2---:R-:W-:Y:S05]  /*de10*/  @!P1 NANOSLEEP.SYNCS 0x989680 ;  /* 0x009896800000995d */ /* 0x004fea0003900000 */
[----:B------:R-:W2:Y:S02]  /*de20*/  @!P1 SYNCS.PHASECHK.TRANS64 P1, [R11+URZ+0x22850], R10 ;  /* 0x0228500a0b0095a7 */ /* 0x000ea4000802007f */
[----:B--2---:R-:W-:Y:S05]  /*de30*/  @!P1 BRA `(.L_x_4525) ;  /* 0xfffffffc00ec9947 */ /* 0x004fea000383ffff */
[----:B------:R-:W-:Y:S05]  /*de40*/  BRA `(.L_x_4524) ;  /* 0xffffff5000787947 */ /* 0x000fea000383ffff */
.L_x_4531:
[----:B-1----:R-:W-:-:S04]  /*de50*/  IMAD.U32 R9, RZ, RZ, UR28 ;  /* 0x0000001cff097e24 */ /* 0x002fc8000f8e00ff */
[----:B------:R1:W2:Y:S03]  /*de60*/  SYNCS.PHASECHK.TRANS64.TRYWAIT P1, [R9+URZ+0x22830], R10 ;  /* 0x0228300a090075a7 */ /* 0x0002a6000802017f */
[----:B--2---:R-:W-:Y:S05]  /*de70*/  @!P1 NANOSLEEP.SYNCS 0x989680 ;  /* 0x009896800000995d */ /* 0x004fea0003900000 */
[----:B------:R-:W2:Y:S02]  /*de80*/  @!P1 SYNCS.PHASECHK.TRANS64 P1, [R9+URZ+0x22830], R10 ;  /* 0x0228300a090095a7 */ /* 0x000ea4000802007f */
[----:B--2---:R-:W-:Y:S05]  /*de90*/  @!P1 BRA `(.L_x_4531) ;  /* 0xfffffffc00ec9947 */ /* 0x004fea000383ffff */
[----:B------:R-:W-:Y:S05]  /*dea0*/  BRA `(.L_x_4530) ;  /* 0xffffff5400d07947 */ /* 0x000fea000383ffff */
.L_x_4536:
[----:B---3--:R-:W-:-:S04]  /*deb0*/  IMAD.U32 R11, RZ, RZ, UR28 ;  /* 0x0000001cff0b7e24 */ /* 0x008fc8000f8e00ff */
[----:B------:R3:W4:Y:S03]  /*dec0*/  SYNCS.PHASECHK.TRANS64.TRYWAIT P1, [R11+URZ+0x22850], R10 ;  /* 0x0228500a0b0075a7 */ /* 0x000726000802017f */
[----:B----4-:R-:W-:Y:S05]  /*ded0*/  @!P1 NANOSLEEP.SYNCS 0x989680 ;  /* 0x009896800000995d */ /* 0x010fea0003900000 */
[----:B------:R-:W4:Y:S02]  /*dee0*/  @!P1 SYNCS.PHASECHK.TRANS64 P1, [R11+URZ+0x22850], R10 ;  /* 0x0228500a0b0095a7 */ /* 0x000f24000802007f */
[----:B----4-:R-:W-:Y:S05]  /*def0*/  @!P1 BRA `(.L_x_4536) ;  /* 0xfffffffc00ec9947 */ /* 0x010fea000383ffff */
[----:B------:R-:W-:Y:S05]  /*df00*/  BRA `(.L_x_4535) ;  /* 0xffffff7400c47947 */ /* 0x000fea000383ffff */
.L_x_4543:
[----:B----4-:R-:W-:-:S04]  /*df10*/  MOV R9, UR26 ;  /* 0x0000001a00097c02 */ /* 0x010fc80008000f00 */
[----:B------:R4:W0:Y:S03]  /*df20*/  SYNCS.PHASECHK.TRANS64.TRYWAIT P1, [R9+URZ+0x22830], R6 ;  /* 0x02283006090075a7 */ /* 0x000826000802017f */
[----:B0-----:R-:W-:Y:S05]  /*df30*/  @!P1 NANOSLEEP.SYNCS 0x989680 ;  /* 0x009896800000995d */ /* 0x001fea0003900000 */
[----:B------:R-:W0:Y:S02]  /*df40*/  @!P1 SYNCS.PHASECHK.TRANS64 P1, [R9+URZ+0x22830], R6 ;  /* 0x02283006090095a7 */ /* 0x000e24000802007f */
[----:B0-----:R-:W-:Y:S05]  /*df50*/  @!P1 BRA `(.L_x_4543) ;  /* 0xfffffffc00ec9947 */ /* 0x001fea000383ffff */
[----:B------:R-:W-:Y:S05]  /*df60*/  BRA `(.L_x_4542) ;  /* 0xffffff7800c47947 */ /* 0x000fea000383ffff */
.L_x_4548:
[----:B-1----:R-:W-:-:S04]  /*df70*/  IMAD.U32 R7, RZ, RZ, UR26 ;  /* 0x0000001aff077e24 */ /* 0x002fc8000f8e00ff */
[----:B------:R1:W4:Y:S03]  /*df80*/  SYNCS.PHASECHK.TRANS64.TRYWAIT P1, [R7+URZ+0x22850], R6 ;  /* 0x02285006070075a7 */ /* 0x000326000802017f */
[----:B----4-:R-:W-:Y:S05]  /*df90*/  @!P1 NANOSLEEP.SYNCS 0x989680 ;  /* 0x009896800000995d */ /* 0x010fea0003900000 */
[----:B------:R-:W4:Y:S02]  /*dfa0*/  @!P1 SYNCS.PHASECHK.TRANS64 P1, [R7+URZ+0x22850], R6 ;  /* 0x02285006070095a7 */ /* 0x000f24000802007f */
[----:B----4-:R-:W-:Y:S05]  /*dfb0*/  @!P1 BRA `(.L_x_4548) ;  /* 0xfffffffc00ec9947 */ /* 0x010fea000383ffff */
[----:B------:R-:W-:Y:S05]  /*dfc0*/  BRA `(.L_x_4547) ;  /* 0xffffff9000d47947 */ /* 0x000fea000383ffff */
.L_x_4561:
[----:B------:R-:W-:Y:S01]  /*dfd0*/  IMAD.MOV.U32 R13, RZ, RZ, R2 ;  /* 0x000000ffff0d7224 */ /* 0x000fe200078e0002 */
[----:B------:R-:W-:Y:S01]  /*dfe0*/  MOV R11, 0x1f ;  /* 0x0000001f000b7802 */ /* 0x000fe20000000f00 */
[----:B------:R-:W-:Y:S02]  /*dff0*/  IMAD.MOV.U32 R12, RZ, RZ, RZ ;  /* 0x000000ffff0c7224 */ /* 0x000fe400078e00ff */
[----:B------:R-:W-:-:S07]  /*e000*/  IMAD.MOV.U32 R15, RZ, RZ, -0x1 ;  /* 0xffffffffff0f7424 */ /* 0x000fce00078e00ff */
[----:B-----5:R-:W-:Y:S05]  /*e010*/  WARPSYNC.COLLECTIVE R15, `(.L_x_4601) ;  /* 0x000000000f087348 */ /* 0x020fea0003c00000 */
[----:B------:R0:W1:Y:S02]  /*e020*/  SHFL.IDX P6, R14, R13, R12, R11 ;  /* 0x0000000c0d0e7389 */ /* 0x00006400000c000b */
[----:B01---5:R-:W-:Y:S01]  /*e030*/  ENDCOLLECTIVE ;  /* 0x000000000000791b */ /* 0x023fe20003800000 */
.L_x_4601:
[----:B------:R-:W-:Y:S05]  /*e040*/  BRA `(.L_x_4602) ;  /* 0xffffffd000c07947 */ /* 0x000fea000383ffff */
.L_x_4563:
[----:B0-----:R-:W-:-:S04]  /*e050*/  IMAD.U32 R3, RZ, RZ, UR45 ;  /* 0x0000002dff037e24 */ /* 0x001fc8000f8e00ff */
[----:B------:R0:W1:Y:S03]  /*e060*/  SYNCS.PHASECHK.TRANS64.TRYWAIT P0, [R3+URZ+0x22840], R0 ;  /* 0x02284000030075a7 */ /* 0x000066000800017f */
[----:B-1----:R-:W-:Y:S05]  /*e070*/  @!P0 NANOSLEEP.SYNCS 0x989680 ;  /* 0x009896800000895d */ /* 0x002fea0003900000 */
[----:B------:R-:W1:Y:S02]  /*e080*/  @!P0 SYNCS.PHASECHK.TRANS64 P0, [R3+URZ+0x22840], R0 ;  /* 0x02284000030085a7 */ /* 0x000e64000800007f */
[----:B-1----:R-:W-:Y:S05]  /*e090*/  @!P0 BRA `(.L_x_4563) ;  /* 0xfffffffc00ec8947 */ /* 0x002fea000383ffff */
[----:B------:R-:W-:Y:S05]  /*e0a0*/  BRA `(.L_x_4603) ;  /* 0xffffffd400047947 */ /* 0x000fea000383ffff */
.L_x_4564:
[----:B------:R-:W-:Y:S01]  /*e0b0*/  BSSY B0, `(.L_x_4604) ;  /* 0x0000008000007945 */ /* 0x000fe20003800000 */
[----:B------:R-:W-:Y:S01]  /*e0c0*/  IMAD.MOV.U32 R13, RZ, RZ, R0 ;  /* 0x000000ffff0d7224 */ /* 0x000fe200078e0000 */
[----:B------:R-:W-:Y:S01]  /*e0d0*/  MOV R12, RZ ;  /* 0x000000ff000c7202 */ /* 0x000fe20000000f00 */
[----:B------:R-:W-:Y:S02]  /*e0e0*/  IMAD.MOV.U32 R11, RZ, RZ, 0x181f ;  /* 0x0000181fff0b7424 */ /* 0x000fe400078e00ff */
[----:B------:R-:W-:-:S07]  /*e0f0*/  IMAD.MOV.U32 R15, RZ, RZ, -0x1 ;  /* 0xffffffffff0f7424 */ /* 0x000fce00078e00ff */
[----:B------:R-:W-:Y:S05]  /*e100*/  WARPSYNC.COLLECTIVE R15, `(.L_x_4605) ;  /* 0x000000000f087348 */ /* 0x000fea0003c00000 */
[----:B------:R0:W1:Y:S02]  /*e110*/  SHFL.IDX P6, R14, R13, R12, R11 ;  /* 0x0000000c0d0e7389 */ /* 0x00006400000c000b */
[----:B01----:R-:W-:Y:S01]  /*e120*/  ENDCOLLECTIVE ;  /* 0x000000000000791b */ /* 0x003fe20003800000 */
.L_x_4605:
[----:B------:R-:W-:Y:S05]  /*e130*/  BSYNC B0 ;  /* 0x0000000000007941 */ /* 0x000fea0003800000 */
.L_x_4604:
[----:B------:R-:W-:Y:S01]  /*e140*/  MOV R13, R3 ;  /* 0x00000003000d7202 */ /* 0x000fe20000000f00 */
[----:B------:R-:W-:Y:S01]  /*e150*/  IMAD.MOV.U32 R12, RZ, RZ, RZ ;  /* 0x000000ffff0c7224 */ /* 0x000fe200078e00ff */
[----:B------:R-:W-:Y:S01]  /*e160*/  @P0 LEA R7, R16, UR45, 0x1 ;  /* 0x0000002d10070c11 */ /* 0x000fe2000f8e08ff */
[----:B------:R-:W-:Y:S02]  /*e170*/  IMAD.MOV.U32 R11, RZ, RZ, 0x181f ;  /* 0x0000181fff0b7424 */ /* 0x000fe400078e00ff */
[----:B------:R-:W-:Y:S02]  /*e180*/  IMAD.MOV.U32 R15, RZ, RZ, -0x1 ;  /* 0xffffffffff0f7424 */ /* 0x000fe400078e00ff */
[----:B------:R-:W-:-:S07]  /*e190*/  IMAD.MOV.U32 R4, RZ, RZ, R14 ;  /* 0x000000ffff047224 */ /* 0x000fce00078e000e */
[----:B------:R-:W-:Y:S05]  /*e1a0*/  WARPSYNC.COLLECTIVE R15, `(.L_x_4606) ;  /* 0x000000000f087348 */ /* 0x000fea0003c00000 */
[----:B------:R0:W1:Y:S02]  /*e1b0*/  SHFL.IDX P6, R14, R13, R12, R11 ;  /* 0x0000000c0d0e7389 */ /* 0x00006400000c000b */
[----:B01----:R-:W-:Y:S01]  /*e1c0*/  ENDCOLLECTIVE ;  /* 0x000000000000791b */ /* 0x003fe20003800000 */
.L_x_4606:
[----:B------:R-:W-:Y:S02]  /*e1d0*/  IMAD.MOV.U32 R13, RZ, RZ, R0 ;  /* 0x000000ffff0d7224 */ /* 0x000fe400078e0000 */
[----:B------:R-:W-:Y:S01]  /*e1e0*/  IMAD.MOV.U32 R12, RZ, RZ, 0x1 ;  /* 0x00000001ff0c7424 */ /* 0x000fe200078e00ff */
[----:B------:R-:W-:-:S04]  /*e1f0*/  @P0 LEA R14, P1, R24, R14, 0x1 ;  /* 0x0000000e180e0211 */ /* 0x000fc800078208ff */
[----:B------:R-:W-:Y:S01]  /*e200*/  @P0 IADD3.X R5, RZ, R4, RZ, P1, !PT ;  /* 0x00000004ff050210 */ /* 0x000fe20000ffe4ff */
[----:B------:R-:W-:-:S08]  /*e210*/  @P0 IMAD.MOV.U32 R4, RZ, RZ, R14 ;  /* 0x000000ffff040224 */ /* 0x000fd000078e000e */
[----:B------:R-:W-:Y:S05]  /*e220*/  WARPSYNC.COLLECTIVE R15, `(.L_x_4607) ;  /* 0x000000000f087348 */ /* 0x000fea0003c00000 */
[----:B------:R0:W1:Y:S02]  /*e230*/  SHFL.IDX P6, R14, R13, R12, R11 ;  /* 0x0000000c0d0e7389 */ /* 0x00006400000c000b */
[----:B01----:R-:W-:Y:S01]  /*e240*/  ENDCOLLECTIVE ;  /* 0x000000000000791b */ /* 0x003fe20003800000 */
.L_x_4607:
        /* <DEDUP_REMOVED lines=11> */
.L_x_4608:
[----:B------:R-:W-:Y:S01]  /*e300*/  IMAD.MOV.U32 R13, RZ, RZ, R0 ;  /* 0x000000ffff0d7224 */ /* 0x000fe200078e0000 */
[----:B------:R-:W-:Y:S02]  /*e310*/  MOV R12, 0x2 ;  /* 0x00000002000c7802 */ /* 0x000fe40000000f00 */
[----:B------:R-:W-:-:S13]  /*e320*/  @P0 LEA R4, P1, R24, R14, 0x1 ;  /* 0x0000000e18040211 */ /* 0x000fda00078208ff */
[----:B------:R-:W-:Y:S05]  /*e330*/  WARPSYNC.COLLECTIVE R15, `(.L_x_4609) ;  /* 0x000000000f087348 */ /* 0x000fea0003c00000 */
[----:B------:R0:W1:Y:S02]  /*e340*/  SHFL.IDX P6, R14, R13, R12, R11 ;  /* 0x0000000c0d0e7389 */ /* 0x00006400000c000b */
[----:B01----:R-:W-:Y:S01]  /*e350*/  ENDCOLLECTIVE ;  /* 0x000000000000791b */ /* 0x003fe20003800000 */
.L_x_4609:
        /* <DEDUP_REMOVED lines=12> */
.L_x_4610:
[----:B------:R-:W-:Y:S01]  /*e420*/  MOV R13, R0 ;  /* 0x00000000000d7202 */ /* 0x000fe20000000f00 */
[----:B------:R-:W-:Y:S01]  /*e430*/  IMAD.MOV.U32 R12, RZ, RZ, 0x3 ;  /* 0x00000003ff0c7424 */ /* 0x000fe200078e00ff */
[----:B------:R-:W-:-:S13]  /*e440*/  @P0 LEA R4, P1, R24, R14, 0x1 ;  /* 0x0000000e18040211 */ /* 0x000fda00078208ff */
[----:B------:R-:W-:Y:S05]  /*e450*/  WARPSYNC.COLLECTIVE R15, `(.L_x_4611) ;  /* 0x000000000f087348 */ /* 0x000fea0003c00000 */
[----:B------:R0:W1:Y:S02]  /*e460*/  SHFL.IDX P6, R14, R13, R12, R11 ;  /* 0x0000000c0d0e7389 */ /* 0x00006400000c000b */
[----:B01----:R-:W-:Y:S01]  /*e470*/  ENDCOLLECTIVE ;  /* 0x000000000000791b */ /* 0x003fe20003800000 */
.L_x_4611:
        /* <DEDUP_REMOVED lines=12> */
.L_x_4612:
[----:B------:R-:W-:Y:S02]  /*e540*/  IMAD.MOV.U32 R13, RZ, RZ, R0 ;  /* 0x000000ffff0d7224 */ /* 0x000fe400078e0000 */
[----:B------:R-:W-:Y:S01]  /*e550*/  IMAD.MOV.U32 R12, RZ, RZ, 0x4 ;  /* 0x00000004ff0c7424 */ /* 0x000fe200078e00ff */
[----:B------:R-:W-:-:S13]  /*e560*/  @P0 LEA R4, P1, R24, R14, 0x1 ;  /* 0x0000000e18040211 */ /* 0x000fda00078208ff */
[----:B------:R-:W-:Y:S05]  /*e570*/  WARPSYNC.COLLECTIVE R15, `(.L_x_4613) ;  /* 0x000000000f087348 */ /* 0x000fea0003c00000 */
[----:B------:R0:W1:Y:S02]  /*e580*/  SHFL.IDX P6, R14, R13, R12, R11 ;  /* 0x0000000c0d0e7389 */ /* 0x00006400000c000b */
[----:B01----:R-:W-:Y:S01]  /*e590*/  ENDCOLLECTIVE ;  /* 0x000000000000791b */ /* 0x003fe20003800000 */
.L_x_4613:
        /* <DEDUP_REMOVED lines=12> */
.L_x_4614:
[----:B------:R-:W-:Y:S02]  /*e660*/  IMAD.MOV.U32 R13, RZ, RZ, R0 ;  /* 0x000000ffff0d7224 */ /* 0x000fe400078e0000 */
[----:B------:R-:W-:Y:S01]  /*e670*/  IMAD.MOV.U32 R12, RZ, RZ, 0x5 ;  /* 0x00000005ff0c7424 */ /* 0x000fe200078e00ff */
[----:B------:R-:W-:-:S13]  /*e680*/  @P0 LEA R4, P1, R24, R14, 0x1 ;  /* 0x0000000e18040211 */ /* 0x000fda00078208ff */
[----:B------:R-:W-:Y:S05]  /*e690*/  WARPSYNC.COLLECTIVE R15, `(.L_x_4615) ;  /* 0x000000000f087348 */ /* 0x000fea0003c00000 */
[----:B------:R0:W1:Y:S02]  /*e6a0*/  SHFL.IDX P6, R14, R13, R12, R11 ;  /* 0x0000000c0d0e7389 */ /* 0x00006400000c000b */
[----:B01----:R-:W-:Y:S01]  /*e6b0*/  ENDCOLLECTIVE ;  /* 0x000000000000791b */ /* 0x003fe20003800000 */
.L_x_4615:
        /* <DEDUP_REMOVED lines=10> */
.L_x_4616:
[----:B------:R-:W-:Y:S05]  /*e760*/  BRA `(.L_x_4617) ;  /* 0xffffffd000787947 */ /* 0x000fea000383ffff */
.L_x_4567:
[----:B------:R-:W-:Y:S01]  /*e770*/  IMAD.MOV.U32 R13, RZ, RZ, R6 ;  /* 0x000000ffff0d7224 */ /* 0x000fe200078e0006 */
[----:B------:R-:W-:Y:S01]  /*e780*/  MOV R11, 0x181f ;  /* 0x0000181f000b7802 */ /* 0x000fe20000000f00 */
[----:B------:R-:W-:Y:S01]  /*e790*/  IMAD.MOV.U32 R12, RZ, RZ, RZ ;  /* 0x000000ffff0c7224 */ /* 0x000fe200078e00ff */
[----:B------:R-:W-:Y:S01]  /*e7a0*/  MOV R0, UR46 ;  /* 0x0000002e00007c02 */ /* 0x000fe20008000f00 */
[----:B------:R-:W-:-:S04]  /*e7b0*/  IMAD.MOV.U32 R15, RZ, RZ, -0x1 ;  /* 0xffffffffff0f7424 */ /* 0x000fc800078e00ff */
[----:B------:R-:W-:-:S07]  /*e7c0*/  IMAD R0, R0, 0x80, R27 ;  /* 0x0000008000007824 */ /* 0x000fce00078e021b */
[----:B------:R-:W-:Y:S05]  /*e7d0*/  WARPSYNC.COLLECTIVE R15, `(.L_x_4618) ;  /* 0x000000000f087348 */ /* 0x000fea0003c00000 */
[----:B------:R0:W1:Y:S02]  /*e7e0*/  SHFL.IDX P6, R14, R13, R12, R11 ;  /* 0x0000000c0d0e7389 */ /* 0x00006400000c000b */
[----:B01----:R-:W-:Y:S01]  /*e7f0*/  ENDCOLLECTIVE ;  /* 0x000000000000791b */ /* 0x003fe20003800000 */
.L_x_4618:
[----:B------:R-:W-:Y:S01]  /*e800*/  IADD3 R8, R0, 0x10, RZ ;  /* 0x0000001000087810 */ /* 0x000fe20007ffe0ff */
[----:B------:R-:W-:Y:S02]  /*e810*/  IMAD.MOV.U32 R13, RZ, RZ, R7 ;  /* 0x000000ffff0d7224 */ /* 0x000fe400078e0007 */
[----:B------:R-:W-:-:S07]  /*e820*/  IMAD.MOV.U32 R4, RZ, RZ, R14 ;  /* 0x000000ffff047224 */ /* 0x000fce00078e000e */
[----:B------:R-:W-:Y:S05]  /*e830*/  WARPSYNC.COLLECTIVE R15, `(.L_x_4619) ;  /* 0x000000000f087348 */ /* 0x000fea0003c00000 */
[----:B------:R0:W1:Y:S02]  /*e840*/  SHFL.IDX P6, R14, R13, R12, R11 ;  /* 0x0000000c0d0e7389 */ /* 0x00006400000c000b */
[----:B01----:R-:W-:Y:S01]  /*e850*/  ENDCOLLECTIVE ;  /* 0x000000000000791b */ /* 0x003fe20003800000 */
.L_x_4619:
        /* <DEDUP_REMOVED lines=12> */
.L_x_4620:
        /* <DEDUP_REMOVED lines=11> */
.L_x_4621:
[----:B------:R-:W-:Y:S01]  /*e9d0*/  IMAD.MOV.U32 R13, RZ, RZ, R6 ;  /* 0x000000ffff0d7224 */ /* 0x000fe200078e0006 */
[----:B------:R-:W-:Y:S02]  /*e9e0*/  MOV R12, 0x2 ;  /* 0x00000002000c7802 */ /* 0x000fe40000000f00 */
[----:B------:R-:W-:-:S13]  /*e9f0*/  @!P0 LEA R4, P2, R24, R14, 0x1 ;  /* 0x0000000e18048211 */ /* 0x000fda00078408ff */
[----:B------:R-:W-:Y:S05]  /*ea00*/  WARPSYNC.COLLECTIVE R15, `(.L_x_4622) ;  /* 0x000000000f087348 */ /* 0x000fea0003c00000 */
[----:B------:R0:W1:Y:S02]  /*ea10*/  SHFL.IDX P6, R14, R13, R12, R11 ;  /* 0x0000000c0d0e7389 */ /* 0x00006400000c000b */
[----:B01----:R-:W-:Y:S01]  /*ea20*/  ENDCOLLECTIVE ;  /* 0x000000000000791b */ /* 0x003fe20003800000 */
.L_x_4622:
        /* <DEDUP_REMOVED lines=13> */
.L_x_4623:
[----:B------:R-:W-:Y:S02]  /*eb00*/  IMAD.MOV.U32 R13, RZ, RZ, R6 ;  /* 0x000000ffff0d7224 */ /* 0x000fe400078e0006 */
[----:B------:R-:W-:Y:S01]  /*eb10*/  IMAD.MOV.U32 R12, RZ, RZ, 0x3 ;  /* 0x00000003ff0c7424 */ /* 0x000fe200078e00ff */
[----:B------:R-:W-:-:S13]  /*eb20*/  @!P0 LEA R4, P2, R24, R14, 0x1 ;  /* 0x0000000e18048211 */ /* 0x000fda00078408ff */
[----:B------:R-:W-:Y:S05]  /*eb30*/  WARPSYNC.COLLECTIVE R15, `(.L_x_4624) ;  /* 0x000000000f087348 */ /* 0x000fea0003c00000 */
[----:B------:R0:W1:Y:S02]  /*eb40*/  SHFL.IDX P6, R14, R13, R12, R11 ;  /* 0x0000000c0d0e7389 */ /* 0x00006400000c000b */
[----:B01----:R-:W-:Y:S01]  /*eb50*/  ENDCOLLECTIVE ;  /* 0x000000000000791b */ /* 0x003fe20003800000 */
.L_x_4624:
[----:B------:R-:W-:Y:S01]  /*eb60*/  @!P0 IMAD.X R5, RZ, RZ, R8, P2 ;  /* 0x000000ffff058224 */ /* 0x000fe200010e0608 */
[----:B------:R-:W-:-:S04]  /*eb70*/  IADD3 R8, R0, 0x30, RZ ;  /* 0x0000003000087810 */ /* 0x000fc80007ffe0ff */
        /* <DEDUP_REMOVED lines=11> */
.L_x_4625:
[----:B------:R-:W-:Y:S01]  /*ec30*/  IMAD.MOV.U32 R13, RZ, RZ, R6 ;  /* 0x000000ffff0d7224 */ /* 0x000fe200078e0006 */
[----:B------:R-:W-:Y:S02]  /*ec40*/  MOV R12, 0x4 ;  /* 0x00000004000c7802 */ /* 0x000fe40000000f00 */
[----:B------:R-:W-:-:S13]  /*ec50*/  @!P0 LEA R4, P2, R24, R14, 0x1 ;  /* 0x0000000e18048211 */ /* 0x000fda00078408ff */
[----:B------:R-:W-:Y:S05]  /*ec60*/  WARPSYNC.COLLECTIVE R15, `(.L_x_4626) ;  /* 0x000000000f087348 */ /* 0x000fea0003c00000 */
[----:B------:R0:W1:Y:S02]  /*ec70*/  SHFL.IDX P6, R14, R13, R12, R11 ;  /* 0x0000000c0d0e7389 */ /* 0x00006400000c000b */
[----:B01----:R-:W-:Y:S01]  /*ec80*/  ENDCOLLECTIVE ;  /* 0x000000000000791b */ /* 0x003fe20003800000 */
.L_x_4626:
        /* <DEDUP_REMOVED lines=13> */
.L_x_4627:
[----:B------:R-:W-:Y:S02]  /*ed60*/  IMAD.MOV.U32 R13, RZ, RZ, R6 ;  /* 0x000000ffff0d7224 */ /* 0x000fe400078e0006 */
[----:B------:R-:W-:Y:S01]  /*ed70*/  IMAD.MOV.U32 R12, RZ, RZ, 0x5 ;  /* 0x00000005ff0c7424 */ /* 0x000fe200078e00ff */
[----:B------:R-:W-:-:S13]  /*ed80*/  @!P0 LEA R4, P2, R24, R14, 0x1 ;  /* 0x0000000e18048211 */ /* 0x000fda00078408ff */
[----:B------:R-:W-:Y:S05]  /*ed90*/  WARPSYNC.COLLECTIVE R15, `(.L_x_4628) ;  /* 0x000000000f087348 */ /* 0x000fea0003c00000 */
[----:B------:R0:W1:Y:S02]  /*eda0*/  SHFL.IDX P6, R14, R13, R12, R11 ;  /* 0x0000000c0d0e7389 */ /* 0x00006400000c000b */
[----:B01----:R-:W-:Y:S01]  /*edb0*/  ENDCOLLECTIVE ;  /* 0x000000000000791b */ /* 0x003fe20003800000 */
.L_x_4628:
        /* <DEDUP_REMOVED lines=13> */
.L_x_4629:
[----:B------:R-:W-:Y:S02]  /*ee90*/  IMAD.MOV.U32 R13, RZ, RZ, R6 ;  /* 0x000000ffff0d7224 */ /* 0x000fe400078e0006 */
[----:B------:R-:W-:Y:S01]  /*eea0*/  IMAD.MOV.U32 R12, RZ, RZ, 0x6 ;  /* 0x00000006ff0c7424 */ /* 0x000fe200078e00ff */
[----:B------:R-:W-:-:S13]  /*eeb0*/  @!P0 LEA R4, P2, R24, R14, 0x1 ;  /* 0x0000000e18048211 */ /* 0x000fda00078408ff */
[----:B------:R-:W-:Y:S05]  /*eec0*/  WARPSYNC.COLLECTIVE R15, `(.L_x_4630) ;  /* 0x000000000f087348 */ /* 0x000fea0003c00000 */
[----:B------:R0:W1:Y:S02]  /*eed0*/  SHFL.IDX P6, R14, R13, R12, R11 ;  /* 0x0000000c0d0e7389 */ /* 0x00006400000c000b */
[----:B01----:R-:W-:Y:S01]  /*eee0*/  ENDCOLLECTIVE ;  /* 0x000000000000791b */ /* 0x003fe20003800000 */
.L_x_4630:
        /* <DEDUP_REMOVED lines=11> */
.L_x_4631:
        /* <DEDUP_REMOVED lines=8> */
.L_x_4632:
        /* <DEDUP_REMOVED lines=10> */
.L_x_4633:
[----:B------:R-:W-:Y:S05]  /*f0c0*/  BRA `(.L_x_4634) ;  /* 0xffffffd000707947 */ /* 0x000fea000383ffff */
.L_x_4568:
[----:B0-----:R-:W-:-:S04]  /*f0d0*/  MOV R3, UR45 ;  /* 0x0000002d00037c02 */ /* 0x001fc80008000f00 */
[----:B------:R0:W1:Y:S03]  /*f0e0*/  SYNCS.PHASECHK.TRANS64.TRYWAIT P0, [R3+URZ+0x22820], R0 ;  /* 0x02282000030075a7 */ /* 0x000066000800017f */
[----:B-1----:R-:W-:Y:S05]  /*f0f0*/  @!P0 NANOSLEEP.SYNCS 0x989680 ;  /* 0x009896800000895d */ /* 0x002fea0003900000 */
[----:B------:R-:W1:Y:S02]  /*f100*/  @!P0 SYNCS.PHASECHK.TRANS64 P0, [R3+URZ+0x22820], R0 ;  /* 0x02282000030085a7 */ /* 0x000e64000800007f */
[----:B-1----:R-:W-:Y:S05]  /*f110*/  @!P0 BRA `(.L_x_4568) ;  /* 0xfffffffc00ec8947 */ /* 0x002fea000383ffff */
[----:B------:R-:W-:Y:S05]  /*f120*/  BRA `(.L_x_4635) ;  /* 0xffffffd000a07947 */ /* 0x000fea000383ffff */
.L_x_4570:
[----:B0-----:R-:W-:-:S04]  /*f130*/  IMAD.U32 R3, RZ, RZ, UR45 ;  /* 0x0000002dff037e24 */ /* 0x001fc8000f8e00ff */
[----:B------:R0:W1:Y:S03]  /*f140*/  SYNCS.PHASECHK.TRANS64.TRYWAIT P0, [R3+URZ+0x22860], R0 ;  /* 0x02286000030075a7 */ /* 0x000066000800017f */
[----:B-1----:R-:W-:Y:S05]  /*f150*/  @!P0 NANOSLEEP.SYNCS 0x989680 ;  /* 0x009896800000895d */ /* 0x002fea0003900000 */
[----:B------:R-:W1:Y:S02]  /*f160*/  @!P0 SYNCS.PHASECHK.TRANS64 P0, [R3+URZ+0x22860], R0 ;  /* 0x02286000030085a7 */ /* 0x000e64000800007f */
[----:B-1----:R-:W-:Y:S05]  /*f170*/  @!P0 BRA `(.L_x_4570) ;  /* 0xfffffffc00ec8947 */ /* 0x002fea000383ffff */
[----:B------:R-:W-:Y:S05]  /*f180*/  BRA `(.L_x_4636) ;  /* 0xffffffd0009c7947 */ /* 0x000fea000383ffff */
.L_x_4571:
        /* <DEDUP_REMOVED lines=8> */
.L_x_4638:
[----:B------:R-:W-:Y:S05]  /*f210*/  BSYNC B0 ;  /* 0x0000000000007941 */ /* 0x000fea0003800000 */
.L_x_4637:
        /* <DEDUP_REMOVED lines=12> */
.L_x_4639:
[----:B------:R-:W-:Y:S01]  /*f2e0*/  ISETP.LT.OR P3, PT, R35, 0x1, !P1 ;  /* 0x000000012300780c */ /* 0x000fe20004f61670 */
[----:B------:R-:W-:Y:S02]  /*f2f0*/  IMAD.MOV.U32 R13, RZ, RZ, R10 ;  /* 0x000000ffff0d7224 */ /* 0x000fe400078e000a */
[----:B------:R-:W-:Y:S01]  /*f300*/  IMAD.MOV.U32 R12, RZ, RZ, 0x1 ;  /* 0x00000001ff0c7424 */ /* 0x000fe200078e00ff */
[----:B------:R-:W-:-:S13]  /*f310*/  IADD3 R4, P0, R14, R24, RZ ;  /* 0x000000180e047210 */ /* 0x000fda0007f1e0ff */
[----:B------:R-:W-:Y:S05]  /*f320*/  WARPSYNC.COLLECTIVE R15, `(.L_x_4640) ;  /* 0x000000000f087348 */ /* 0x000fea0003c00000 */
[----:B------:R0:W1:Y:S02]  /*f330*/  SHFL.IDX P6, R14, R13, R12, R11 ;  /* 0x0000000c0d0e7389 */ /* 0x00006400000c000b */
[----:B01----:R-:W-:Y:S01]  /*f340*/  ENDCOLLECTIVE ;  /* 0x000000000000791b */ /* 0x003fe20003800000 */
.L_x_4640:
        /* <DEDUP_REMOVED lines=12> */
.L_x_4641:
        /* <DEDUP_REMOVED lines=15> */
.L_x_4642:
        /* <DEDUP_REMOVED lines=12> */
.L_x_4643:
        /* <DEDUP_REMOVED lines=14> */
.L_x_4644:
        /* <DEDUP_REMOVED lines=12> */
.L_x_4645:
        /* <DEDUP_REMOVED lines=14> */
.L_x_4646:
        /* <DEDUP_REMOVED lines=12> */
.L_x_4647:
        /* <DEDUP_REMOVED lines=14> */
.L_x_4648:
        /* <DEDUP_REMOVED lines=13> */
.L_x_4649:
        /* <DEDUP_REMOVED lines=9> */
.L_x_4578:
[----:B-1----:R1:W2:Y:S02]  /*fb40*/  SYNCS.PHASECHK.TRANS64.TRYWAIT P0, [R32+URZ+0x22840], R31 ;  /* 0x0228401f200075a7 */ /* 0x0022a4000800017f */
[----:B--2---:R-:W-:Y:S05]  /*fb50*/  @!P0 NANOSLEEP.SYNCS 0x989680 ;  /* 0x009896800000895d */ /* 0x004fea0003900000 */
[----:B------:R-:W2:Y:S02]  /*fb60*/  @!P0 SYNCS.PHASECHK.TRANS64 P0, [R32+URZ+0x22840], R31 ;  /* 0x0228401f200085a7 */ /* 0x000ea4000800007f */
[----:B--2---:R-:W-:Y:S05]  /*fb70*/  @!P0 BRA `(.L_x_4578) ;  /* 0xfffffffc00f08947 */ /* 0x004fea000383ffff */
[----:B------:R-:W-:Y:S05]  /*fb80*/  BRA `(.L_x_4651) ;  /* 0xffffffd000c07947 */ /* 0x000fea000383ffff */
.L_x_4579:
        /* <DEDUP_REMOVED lines=8> */
.L_x_4653:
[----:B------:R-:W-:Y:S05]  /*fc10*/  BSYNC B1 ;  /* 0x0000000000017941 */ /* 0x000fea0003800000 */
.L_x_4652:
        /* <DEDUP_REMOVED lines=9> */
.L_x_4654:
[----:B------:R-:W-:Y:S02]  /*fcb0*/  IMAD.MOV.U32 R13, RZ, RZ, R3 ;  /* 0x000000ffff0d7224 */ /* 0x000fe400078e0003 */
[----:B------:R-:W-:Y:S01]  /*fcc0*/  IMAD.MOV.U32 R12, RZ, RZ, 0x1 ;  /* 0x00000001ff0c7424 */ /* 0x000fe200078e00ff */
[----:B------:R-:W-:-:S13]  /*fcd0*/  IADD3 R4, P0, R14, R24, RZ ;  /* 0x000000180e047210 */ /* 0x000fda0007f1e0ff */
[----:B------:R-:W-:Y:S05]  /*fce0*/  WARPSYNC.COLLECTIVE R15, `(.L_x_4655) ;  /* 0x000000000f087348 */ /* 0x000fea0003c00000 */
[----:B------:R0:W1:Y:S02]  /*fcf0*/  SHFL.IDX P6, R14, R13, R12, R11 ;  /* 0x0000000c0d0e7389 */ /* 0x00006400000c000b */
[----:B01----:R-:W-:Y:S01]  /*fd00*/  ENDCOLLECTIVE ;  /* 0x000000000000791b */ /* 0x003fe20003800000 */
.L_x_4655:
        /* <DEDUP_REMOVED lines=10> */
.L_x_4656:
[----:B------:R-:W-:Y:S02]  /*fdb0*/  IMAD.MOV.U32 R13, RZ, RZ, R3 ;  /* 0x000000ffff0d7224 */ /* 0x000fe400078e0003 */
[----:B------:R-:W-:Y:S01]  /*fdc0*/  IMAD.MOV.U32 R12, RZ, RZ, 0x2 ;  /* 0x00000002ff0c7424 */ /* 0x000fe200078e00ff */
[----:B------:R-:W-:-:S13]  /*fdd0*/  IADD3 R6, P0, R14, R24, RZ ;  /* 0x000000180e067210 */ /* 0x000fda0007f1e0ff */
[----:B------:R-:W-:Y:S05]  /*fde0*/  WARPSYNC.COLLECTIVE R15, `(.L_x_4657) ;  /* 0x000000000f087348 */ /* 0x000fea0003c00000 */
[----:B------:R0:W1:Y:S02]  /*fdf0*/  SHFL.IDX P6, R14, R13, R12, R11 ;  /* 0x0000000c0d0e7389 */ /* 0x00006400000c000b */
[----:B01----:R-:W-:Y:S01]  /*fe00*/  ENDCOLLECTIVE ;  /* 0x000000000000791b */ /* 0x003fe20003800000 */
.L_x_4657:
        /* <DEDUP_REMOVED lines=10> */
.L_x_4658:
[----:B------:R-:W-:Y:S01]  /*feb0*/  IMAD.MOV.U32 R13, RZ, RZ, R3 ;  /* 0x000000ffff0d7224 */ /* 0x000fe200078e0003 */
[----:B------:R-:W-:Y:S02]  /*fec0*/  MOV R12, 0x3 ;  /* 0x00000003000c7802 */ /* 0x000fe40000000f00 */
[----:B------:R-:W-:-:S13]  /*fed0*/  IADD3 R6, P0, R14, R24, RZ ;  /* 0x000000180e067210 */ /* 0x000fda0007f1e0ff */
[----:B------:R-:W-:Y:S05]  /*fee0*/  WARPSYNC.COLLECTIVE R15, `(.L_x_4659) ;  /* 0x000000000f087348 */ /* 0x000fea0003c00000 */
[----:B------:R0:W1:Y:S02]  /*fef0*/  SHFL.IDX P6, R14, R13, R12, R11 ;  /* 0x0000000c0d0e7389 */ /* 0x00006400000c000b */
[----:B01----:R-:W-:Y:S01]  /*ff00*/  ENDCOLLECTIVE ;  /* 0x000000000000791b */ /* 0x003fe20003800000 */
.L_x_4659:
        /* <DEDUP_REMOVED lines=10> */
.L_x_4660:
[----:B------:R-:W-:Y:S01]  /*ffb0*/  MOV R13, R3 ;  /* 0x00000003000d7202 */ /* 0x000fe20000000f00 */
[----:B------:R-:W-:Y:S01]  /*ffc0*/  IMAD.MOV.U32 R12, RZ, RZ, 0x4 ;  /* 0x00000004ff0c7424 */ /* 0x000fe200078e00ff */
[----:B------:R-:W-:-:S13]  /*ffd0*/  IADD3 R4, P0, R14, R24, RZ ;  /* 0x000000180e047210 */ /* 0x000fda0007f1e0ff */
[----:B------:R-:W-:Y:S05]  /*ffe0*/  WARPSYNC.COLLECTIVE R15, `(.L_x_4661) ;  /* 0x000000000f087348 */ /* 0x000fea0003c00000 */
[----:B------:R0:W1:Y:S02]  /*fff0*/  SHFL.IDX P6, R14, R13, R12, R11 ;  /* 0x0000000c0d0e7389 */ /* 0x00006400000c000b */
[----:B01----:R-:W-:Y:S01]  /*10000*/  ENDCOLLECTIVE ;  /* 0x000000000000791b */ /* 0x003fe20003800000 */
.L_x_4661:
        /* <DEDUP_REMOVED lines=10> */
.L_x_4662:
[----:B------:R-:W-:Y:S02]  /*100b0*/  IMAD.MOV.U32 R13, RZ, RZ, R3 ;  /* 0x000000ffff0d7224 */ /* 0x000fe400078e0003 */
[----:B------:R-:W-:Y:S01]  /*100c0*/  IMAD.MOV.U32 R12, RZ, RZ, 0x5 ;  /* 0x00000005ff0c7424 */ /* 0x000fe200078e00ff */
[----:B------:R-:W-:-:S13]  /*100d0*/  IADD3 R4, P0, R14, R24, RZ ;  /* 0x000000180e047210 */ /* 0x000fda0007f1e0ff */
[----:B------:R-:W-:Y:S05]  /*100e0*/  WARPSYNC.COLLECTIVE R15, `(.L_x_4663) ;  /* 0x000000000f087348 */ /* 0x000fea0003c00000 */
[----:B------:R0:W1:Y:S02]  /*100f0*/  SHFL.IDX P6, R14, R13, R12, R11 ;  /* 0x0000000c0d0e7389 */ /* 0x00006400000c000b */
[----:B01----:R-:W-:Y:S01]  /*10100*/  ENDCOLLECTIVE ;  /* 0x000000000000791b */ /* 0x003fe20003800000 */
.L_x_4663:
        /* <DEDUP_REMOVED lines=10> */
.L_x_4664:
[----:B------:R-:W-:Y:S01]  /*101b0*/  IMAD.MOV.U32 R37, RZ, RZ, R14 ;  /* 0x000000ffff257224 */ /* 0x000fe200078e000e */
[----:B------:R-:W-:Y:S06]  /*101c0*/  BRA `(.L_x_4665) ;  /* 0xffffffd000187947 */ /* 0x000fec000383ffff */
.L_x_4584:
[----:B---3--:R3:W4:Y:S02]  /*101d0*/  SYNCS.PHASECHK.TRANS64.TRYWAIT P0, [R32+URZ+0x22860], R31 ;  /* 0x0228601f200075a7 */ /* 0x008724000800017f */
[----:B----4-:R-:W-:Y:S05]  /*101e0*/  @!P0 NANOSLEEP.SYNCS 0x989680 ;  /* 0x009896800000895d */ /* 0x010fea0003900000 */
[----:B------:R-:W4:Y:S02]  /*101f0*/  @!P0 SYNCS.PHASECHK.TRANS64 P0, [R32+URZ+0x22860], R31 ;  /* 0x0228601f200085a7 */ /* 0x000f24000800007f */
[----:B----4-:R-:W-:Y:S05]  /*10200*/  @!P0 BRA `(.L_x_4584) ;  /* 0xfffffffc00f08947 */ /* 0x010fea000383ffff */
[----:B------:R-:W-:Y:S05]  /*10210*/  BRA `(.L_x_4666) ;  /* 0xffffffd000647947 */ /* 0x000fea000383ffff */
.L_x_4585:
        /* <DEDUP_REMOVED lines=8> */
.L_x_4668:
[----:B------:R-:W-:Y:S05]  /*102a0*/  BSYNC B1 ;  /* 0x0000000000017941 */ /* 0x000fea0003800000 */
.L_x_4667:
        /* <DEDUP_REMOVED lines=9> */
.L_x_4669:
[----:B------:R-:W-:Y:S01]  /*10340*/  IMAD.MOV.U32 R8, RZ, RZ, RZ ;  /* 0x000000ffff087224 */ /* 0x000fe200078e00ff */
[----:B------:R-:W-:Y:S01]  /*10350*/  MOV R13, R18 ;  /* 0x00000012000d7202 */ /* 0x000fe20000000f00 */
[----:B------:R-:W-:Y:S01]  /*10360*/  IMAD.MOV.U32 R12, RZ, RZ, 0x1 ;  /* 0x00000001ff0c7424 */ /* 0x000fe200078e00ff */
[----:B------:R-:W-:-:S13]  /*10370*/  IADD3 R4, P0, R14, R24, RZ ;  /* 0x000000180e047210 */ /* 0x000fda0007f1e0ff */
[----:B------:R-:W-:Y:S05]  /*10380*/  WARPSYNC.COLLECTIVE R15, `(.L_x_4670) ;  /* 0x000000000f087348 */ /* 0x000fea0003c00000 */
[----:B------:R0:W1:Y:S02]  /*10390*/  SHFL.IDX P6, R14, R13, R12, R11 ;  /* 0x0000000c0d0e7389 */ /* 0x00006400000c000b */
[----:B01----:R-:W-:Y:S01]  /*103a0*/  ENDCOLLECTIVE ;  /* 0x000000000000791b */ /* 0x003fe20003800000 */
.L_x_4670:
        /* <DEDUP_REMOVED lines=13> */
.L_x_4671:
[----:B------:R-:W-:Y:S02]  /*10480*/  IMAD.MOV.U32 R13, RZ, RZ, R18 ;  /* 0x000000ffff0d7224 */ /* 0x000fe400078e0012 */
[----:B------:R-:W-:Y:S01]  /*10490*/  IMAD.MOV.U32 R12, RZ, RZ, 0x2 ;  /* 0x00000002ff0c7424 */ /* 0x000fe200078e00ff */
[----:B------:R-:W-:-:S07]  /*104a0*/  MOV R5, R14 ;  /* 0x0000000e00057202 */ /* 0x000fce0000000f00 */
[----:B------:R-:W-:Y:S05]  /*104b0*/  WARPSYNC.COLLECTIVE R15, `(.L_x_4672) ;  /* 0x000000000f087348 */ /* 0x000fea0003c00000 */
[----:B------:R0:W1:Y:S02]  /*104c0*/  SHFL.IDX P6, R14, R13, R12, R11 ;  /* 0x0000000c0d0e7389 */ /* 0x00006400000c000b */
[----:B01----:R-:W-:Y:S01]  /*104d0*/  ENDCOLLECTIVE ;  /* 0x000000000000791b */ /* 0x003fe20003800000 */
.L_x_4672:
        /* <DEDUP_REMOVED lines=14> */
.L_x_4673:
[----:B------:R-:W-:Y:S01]  /*105c0*/  MOV R13, R18 ;  /* 0x00000012000d7202 */ /* 0x000fe20000000f00 */
[----:B------:R-:W-:Y:S02]  /*105d0*/  IMAD.MOV.U32 R12, RZ, RZ, 0x3 ;  /* 0x00000003ff0c7424 */ /* 0x000fe400078e00ff */
[----:B------:R-:W-:-:S07]  /*105e0*/  IMAD.MOV.U32 R5, RZ, RZ, R14 ;  /* 0x000000ffff057224 */ /* 0x000fce00078e000e */
[----:B------:R-:W-:Y:S05]  /*105f0*/  WARPSYNC.COLLECTIVE R15, `(.L_x_4674) ;  /* 0x000000000f087348 */ /* 0x000fea0003c00000 */
[----:B------:R0:W1:Y:S02]  /*10600*/  SHFL.IDX P6, R14, R13, R12, R11 ;  /* 0x0000000c0d0e7389 */ /* 0x00006400000c000b */
[----:B01----:R-:W-:Y:S01]  /*10610*/  ENDCOLLECTIVE ;  /* 0x000000000000791b */ /* 0x003fe20003800000 */
.L_x_4674:
        /* <DEDUP_REMOVED lines=14> */
.L_x_4675:
[----:B------:R-:W-:Y:S02]  /*10700*/  IMAD.MOV.U32 R13, RZ, RZ, R18 ;  /* 0x000000ffff0d7224 */ /* 0x000fe400078e0012 */
[----:B------:R-:W-:Y:S01]  /*10710*/  IMAD.MOV.U32 R12, RZ, RZ, 0x4 ;  /* 0x00000004ff0c7424 */ /* 0x000fe200078e00ff */
[----:B------:R-:W-:-:S07]  /*10720*/  MOV R5, R14 ;  /* 0x0000000e00057202 */ /* 0x000fce0000000f00 */
[----:B------:R-:W-:Y:S05]  /*10730*/  WARPSYNC.COLLECTIVE R15, `(.L_x_4676) ;  /* 0x000000000f087348 */ /* 0x000fea0003c00000 */
[----:B------:R0:W1:Y:S02]  /*10740*/  SHFL.IDX P6, R14, R13, R12, R11 ;  /* 0x0000000c0d0e7389 */ /* 0x00006400000c000b */
[----:B01----:R-:W-:Y:S01]  /*10750*/  ENDCOLLECTIVE ;  /* 0x000000000000791b */ /* 0x003fe20003800000 */
.L_x_4676:
        /* <DEDUP_REMOVED lines=14> */
.L_x_4677:
[----:B------:R-:W-:Y:S01]  /*10840*/  MOV R13, R18 ;  /* 0x00000012000d7202 */ /* 0x000fe20000000f00 */
[----:B------:R-:W-:Y:S02]  /*10850*/  IMAD.MOV.U32 R12, RZ, RZ, 0x5 ;  /* 0x00000005ff0c7424 */ /* 0x000fe400078e00ff */
[----:B------:R-:W-:-:S07]  /*10860*/  IMAD.MOV.U32 R5, RZ, RZ, R14 ;  /* 0x000000ffff057224 */ /* 0x000fce00078e000e */
[----:B------:R-:W-:Y:S05]  /*10870*/  WARPSYNC.COLLECTIVE R15, `(.L_x_4678) ;  /* 0x000000000f087348 */ /* 0x000fea0003c00000 */
[----:B------:R0:W1:Y:S02]  /*10880*/  SHFL.IDX P6, R14, R13, R12, R11 ;  /* 0x0000000c0d0e7389 */ /* 0x00006400000c000b */
[----:B01----:R-:W-:Y:S01]  /*10890*/  ENDCOLLECTIVE ;  /* 0x000000000000791b */ /* 0x003fe20003800000 */
.L_x_4678:
        /* <DEDUP_REMOVED lines=14> */
.L_x_4679:
[----:B------:R-:W-:Y:S01]  /*10980*/  MOV R3, R14 ;  /* 0x0000000e00037202 */ /* 0x000fe20000000f00 */
[----:B------:R-:W-:Y:S06]  /*10990*/  BRA `(.L_x_4680) ;  /* 0xffffffcc00a07947 */ /* 0x000fec000383ffff */
.L_x_4590:
[----:B0-----:R0:W1:Y:S02]  /*109a0*/  SYNCS.PHASECHK.TRANS64.TRYWAIT P0, [R4+URZ+0x22820], R8 ;  /* 0x02282008040075a7 */ /* 0x001064000800017f */
[----:B-1----:R-:W-:Y:S05]  /*109b0*/  @!P0 NANOSLEEP.SYNCS 0x989680 ;  /* 0x009896800000895d */ /* 0x002fea0003900000 */
[----:B------:R-:W1:Y:S02]  /*109c0*/  @!P0 SYNCS.PHASECHK.TRANS64 P0, [R4+URZ+0x22820], R8 ;  /* 0x02282008040085a7 */ /* 0x000e64000800007f */
[----:B-1----:R-:W-:Y:S05]  /*109d0*/  @!P0 BRA `(.L_x_4590) ;  /* 0xfffffffc00f08947 */ /* 0x002fea000383ffff */
[----:B------:R-:W-:Y:S05]  /*109e0*/  BRA `(.L_x_4681) ;  /* 0xffffffd000287947 */ /* 0x000fea000383ffff */
.L_x_4591:
        /* <DEDUP_REMOVED lines=8> */
.L_x_4683:
[----:B------:R-:W-:Y:S05]  /*10a70*/  BSYNC B0 ;  /* 0x0000000000007941 */ /* 0x000fea0003800000 */
.L_x_4682:
[----:B------:R-:W-:Y:S05]  /*10a80*/  BRA `(.L_x_4684) ;  /* 0xffffffd000107947 */ /* 0x000fea000383ffff */
.L_x_4592:
[----:B------:R-:W-:Y:S01]  /*10a90*/  BSSY B0, `(.L_x_4685) ;  /* 0x0000006000007945 */ /* 0x000fe20003800000 */
[----:B------:R-:W-:-:S07]  /*10aa0*/  IMAD.MOV.U32 R15, RZ, RZ, -0x1 ;  /* 0xffffffffff0f7424 */ /* 0x000fce00078e00ff */
[----:B0123-5:R-:W-:Y:S05]  /*10ab0*/  WARPSYNC.COLLECTIVE R15, `(.L_x_4686) ;  /* 0x000000000f0c7348 */ /* 0x02ffea0003c00000 */
[----:B------:R-:W-:Y:S02]  /*10ac0*/  ELECT P6, UR62, PT ;  /* 0x00000000003e782f */ /* 0x000fe400038c0000 */
[----:B------:R-:W-:Y:S01]  /*10ad0*/  MOV R14, UR62 ;  /* 0x0000003e000e7c02 */ /* 0x000fe20008000f00 */
[----:B0123-5:R-:W-:Y:S10]  /*10ae0*/  ENDCOLLECTIVE ;  /* 0x000000000000791b */ /* 0x02fff40003800000 */
.L_x_4686:
[----:B------:R-:W-:Y:S05]  /*10af0*/  BSYNC B0 ;  /* 0x0000000000007941 */ /* 0x000fea0003800000 */
.L_x_4685:
[----:B------:R-:W-:Y:S05]  /*10b00*/  BRA `(.L_x_4687) ;  /* 0xffffffd000047947 */ /* 0x000fea000383ffff */
.L_x_4594:
[----:B----4-:R4:W0:Y:S02]  /*10b10*/  SYNCS.PHASECHK.TRANS64.TRYWAIT P1, [R5+URZ+0x22840], R0 ;  /* 0x02284000050075a7 */ /* 0x010824000802017f */
[----:B0-----:R-:W-:Y:S05]  /*10b20*/  @!P1 NANOSLEEP.SYNCS 0x989680 ;  /* 0x009896800000995d */ /* 0x001fea0003900000 */
[----:B------:R-:W0:Y:S02]  /*10b30*/  @!P1 SYNCS.PHASECHK.TRANS64 P1, [R5+URZ+0x22840], R0 ;  /* 0x02284000050095a7 */ /* 0x000e24000802007f */
[----:B0-----:R-:W-:Y:S05]  /*10b40*/  @!P1 BRA `(.L_x_4594) ;  /* 0xfffffffc00f09947 */ /* 0x001fea000383ffff */
[----:B------:R-:W-:Y:S05]  /*10b50*/  BRA `(.L_x_4688) ;  /* 0xffffffd000247947 */ /* 0x000fea000383ffff */
.L_x_4596:
[----:B-1----:R1:W0:Y:S02]  /*10b60*/  SYNCS.PHASECHK.TRANS64.TRYWAIT P1, [R21+URZ+0x22840], R2 ;  /* 0x02284002150075a7 */ /* 0x002224000802017f */
[----:B0-----:R-:W-:Y:S05]  /*10b70*/  @!P1 NANOSLEEP.SYNCS 0x989680 ;  /* 0x009896800000995d */ /* 0x001fea0003900000 */
[----:B------:R-:W0:Y:S02]  /*10b80*/  @!P1 SYNCS.PHASECHK.TRANS64 P1, [R21+URZ+0x22840], R2 ;  /* 0x02284002150095a7 */ /* 0x000e24000802007f */
[----:B0-----:R-:W-:Y:S05]  /*10b90*/  @!P1 BRA `(.L_x_4596) ;  /* 0xfffffffc00f09947 */ /* 0x001fea000383ffff */
[----:B------:R-:W-:Y:S05]  /*10ba0*/  BRA `(.L_x_4689) ;  /* 0xffffffd000307947 */ /* 0x000fea000383ffff */
.L_x_4598:
[----:B------:R0:W0:Y:S02]  /*10bb0*/  SYNCS.PHASECHK.TRANS64.TRYWAIT P1, [R5+URZ+0x22860], R0 ;  /* 0x02286000050075a7 */ /* 0x000024000802017f */
[----:B0-----:R-:W-:Y:S05]  /*10bc0*/  @!P1 NANOSLEEP.SYNCS 0x989680 ;  /* 0x009896800000995d */ /* 0x001fea0003900000 */
[----:B------:R-:W0:Y:S02]  /*10bd0*/  @!P1 SYNCS.PHASECHK.TRANS64 P1, [R5+URZ+0x22860], R0 ;  /* 0x02286000050095a7 */ /* 0x000e24000802007f */
[----:B0-----:R-:W-:Y:S05]  /*10be0*/  @!P1 BRA `(.L_x_4598) ;  /* 0xfffffffc00f09947 */ /* 0x001fea000383ffff */
[----:B------:R-:W-:Y:S05]  /*10bf0*/  BRA `(.L_x_4690) ;  /* 0xffffffd0002c7947 */ /* 0x000fea000383ffff */
.L_x_4691:
        /* <DEDUP_REMOVED lines=16> */
.L_x_6571:


//--------------------- .text._ZN7cutlass13device_kernelIN5flash11enable_sm90INS1_16FlashAttnFwdSm90INS1_25CollectiveMainloopFwdSm90ILi2EN4cute5tupleIJNS5_1CILi1EEES8_S8_EEENS6_IJNS7_ILi128EEENS7_ILi96EEENS7_ILi64EEEEEELi256ENS_6half_tEfNS_4arch4Sm90ELb1ELb0ELb0ELb0ELb1ELb0ELb1ELb1ELb0ELb1ELb1ELb0EEENS1_21CollectiveEpilogueFwdINS6_IJSA_NS7_ILi256EEESB_EEES9_SE_SG_Li256ELb0ELb1ELb1ELb0EEENS1_19SingleTileSchedulerILb0ELb1ELb1ELi128EEEEEEEEEvNT_6ParamsE --------------------------
	.section	.text._ZN7cutlass13device_kernelIN5flash11enable_sm90INS1_16FlashAttnFwdSm90INS1_25CollectiveMainloopFwdSm90ILi2EN4cute5tupleIJNS5_1CILi1EEES8_S8_EEENS6_IJNS7_ILi128EEENS7_ILi96EEENS7_ILi64EEEEEELi256ENS_6half_tEfNS_4arch4Sm90ELb1ELb0ELb0ELb0ELb1ELb0ELb1ELb1ELb0ELb1ELb1ELb0EEENS1_21CollectiveEpilogueFwdINS6_IJSA_NS7_ILi256EEESB_EEES9_SE_SG_Li256ELb0ELb1ELb1ELb0EEENS1_19SingleTileSchedulerILb0ELb1ELb1ELi128EEEEEEEEEvNT_6ParamsE,"ax",@progbits
	.align	128
.text._ZN7cutlass13device_kernelIN5flash11enable_sm90INS1_16FlashAttnFwdSm90INS1_25CollectiveMainloopFwdSm90ILi2EN4cute5tupleIJNS5_1CILi1EEES8_S8_EEENS6_IJNS7_ILi128EEENS7_ILi96EEENS7_ILi64EEEEEELi256ENS_6half_tEfNS_4arch4Sm90ELb1ELb0ELb0ELb0ELb1ELb0ELb1ELb1ELb0ELb1ELb1ELb0EEENS1_21CollectiveEpilogueFwdINS6_IJSA_NS7_ILi256EEESB_EEES9_SE_SG_Li256ELb0ELb1ELb1ELb0EEENS1_19SingleTileSchedulerILb0ELb1ELb1ELi128EEEEEEEEEvNT_6ParamsE:
        .type           _ZN7cutlass13device_kernelIN5flash11enable_sm90INS1_16FlashAttnFwdSm90INS1_25CollectiveMainloopFwdSm90ILi2EN4cute5tupleIJNS5_1CILi1EEES8_S8_EEENS6_IJNS7_ILi128EEENS7_ILi96EEENS7_ILi64EEEEEELi256ENS_6half_tEfNS_4arch4Sm90ELb1ELb0ELb0ELb0ELb1ELb0ELb1ELb1ELb0ELb1ELb1ELb0EEENS1_21CollectiveEpilogueFwdINS6_IJSA_NS7_ILi256EEESB_EEES9_SE_SG_Li256ELb0ELb1ELb1ELb0EEENS1_19SingleTileSchedulerILb0ELb1ELb1ELi128EEEEEEEEEvNT_6ParamsE,@function
        .size           _ZN7cutlass13device_kernelIN5flash11enable_sm90INS1_16FlashAttnFwdSm90INS1_25CollectiveMainloopFwdSm90ILi2EN4cute5tupleIJNS5_1CILi1EEES8_S8_EEENS6_IJNS7_ILi128EEENS7_ILi96EEENS7_ILi64EEEEEELi256ENS_6half_tEfNS_4arch4Sm90ELb1ELb0ELb0ELb0ELb1ELb0ELb1ELb1ELb0ELb1ELb1ELb0EEENS1_21CollectiveEpilogueFwdINS6_IJSA_NS7_ILi256EEESB_EEES9_SE_SG_Li256ELb0ELb1ELb1ELb0EEENS1_19SingleTileSchedulerILb0ELb1ELb1ELi128EEEEEEEEEvNT_6ParamsE,(.L_x_6572 - _ZN7cutlass13device_kernelIN5flash11enable_sm90INS1_16FlashAttnFwdSm90INS1_25CollectiveMainloopFwdSm90ILi2EN4cute5tupleIJNS5_1CILi1EEES8_S8_EEENS6_IJNS7_ILi128EEENS7_ILi96EEENS7_ILi64EEEEEELi256ENS_6half_tEfNS_4arch4Sm90ELb1ELb0ELb0ELb0ELb1ELb0ELb1ELb1ELb0ELb1ELb1ELb0EEENS1_21CollectiveEpilogueFwdINS6_IJSA_NS7_ILi256EEESB_EEES9_SE_SG_Li256ELb0ELb1ELb1ELb0EEENS1_19SingleTileSchedulerILb0ELb1ELb1ELi128EEEEEEEEEvNT_6ParamsE)
        .other          _ZN7cutlass13device_kernelIN5flash11enable_sm90INS1_16FlashAttnFwdSm90INS1_25CollectiveMainloopFwdSm90ILi2EN4cute5tupleIJNS5_1CILi1EEES8_S8_EEENS6_IJNS7_ILi128EEENS7_ILi96EEENS7_ILi64EEEEEELi256ENS_6half_tEfNS_4arch4Sm90ELb1ELb0ELb0ELb0ELb1ELb0ELb1ELb1ELb0ELb1ELb1ELb0EEENS1_21CollectiveEpilogueFwdINS6_IJSA_NS7_ILi256EEESB_EEES9_SE_SG_Li256ELb0ELb1ELb1ELb0EEENS1_19SingleTileSchedulerILb0ELb1ELb1ELi128EEEEEEEEEvNT_6ParamsE,@"STO_CUDA_ENTRY STV_DEFAULT"
_ZN7cutlass13device_kernelIN5flash11enable_sm90INS1_16FlashAttnFwdSm90INS1_25CollectiveMainloopFwdSm90ILi2EN4cute5tupleIJNS5_1CILi1EEES8_S8_EEENS6_IJNS7_ILi128EEENS7_ILi96EEENS7_ILi64EEEEEELi256ENS_6half_tEfNS_4arch4Sm90ELb1ELb0ELb0ELb0ELb1ELb0ELb1ELb1ELb0ELb1ELb1ELb0EEENS1_21CollectiveEpilogueFwdINS6_IJSA_NS7_ILi256EEESB_EEES9_SE_SG_Li256ELb0ELb1ELb1ELb0EEENS1_19SingleTileSchedulerILb0ELb1ELb1ELi128EEEEEEEEEvNT_6ParamsE:
        /* <DEDUP_REMOVED lines=47> */
.L_x_4692:
        /* <DEDUP_REMOVED lines=22> */
.L_x_4693:
        /* <DEDUP_REMOVED lines=18> */
.L_x_4694:
        /* <DEDUP_REMOVED lines=22> */
.L_x_4695:
        /* <DEDUP_REMOVED lines=23> */
.L_x_4696:
        /* <DEDUP_REMOVED lines=11> */
.L_x_4699:
        /* <DEDUP_REMOVED lines=23> */
[----:B------:R-:W2:Y:S01]  /*0a60*/  S2UR UR39, SR_CTAID.X ;  /* 0x00000000002779c3 */ /* 0x000ea20000002500 */
        /* <DEDUP_REMOVED lines=14> */
[----:B--2---:R-:W-:-:S04]  /*0b50*/  USHF.L.U32 UR39, UR39, 0x7, URZ ;  /* 0x0000000727277899 */ /* 0x004fc8000800063f */
[----:B------:R-:W-:Y:S02]  /*0b60*/  @UP1 UIADD3 UR4, UR39, 0x7f, URZ ;  /* 0x0000007f27041890 */ /* 0x000fe4000fffe03f */
[----:B------:R-:W-:Y:S02]  /*0b70*/  UIADD3 UR6, UR39, 0x7f, URZ ;  /* 0x0000007f27067890 */ /* 0x000fe4000fffe03f */
        /* <DEDUP_REMOVED lines=10> */
[----:B------:R-:W-:Y:S02]  /*0c20*/  ULEA.HI.SX32 UR6, UR7, UR6, 0x1c ;  /* 0x0000000607067291 */ /* 0x000fe4000f8fe23f */
[----:B------:R-:W-:Y:S02]  /*0c30*/  ULOP3.LUT UR7, UR8, 0xffff, URZ, 0xc0, !UPT ;  /* 0x0000ffff08077892 */ /* 0x000fe4000f8ec03f */
        /* <DEDUP_REMOVED lines=41> */
.L_x_4701:
[----:B------:R-:W-:Y:S01]  /*0ed0*/  UIMAD UR5, UR7, UR4, URZ ;  /* 0x00000004070572a4 */ /* 0x000fe2000f8e023f */
[----:B-1----:R-:W-:Y:S01]  /*0ee0*/  IMAD.U32 R0, RZ, RZ, UR10 ;  /* 0x0000000aff007e24 */ /* 0x002fe2000f8e00ff */
[----:B------:R-:W-:Y:S01]  /*0ef0*/  PLOP3.LUT P0, PT, PT, PT, PT, 0x80, 0x0 ;  /* 0x000000000000781c */ /* 0x000fe20003f0f070 */
[----:B------:R-:W-:Y:S01]  /*0f00*/  IMAD.U32 R3, RZ, RZ, UR4 ;  /* 0x00000004ff037e24 */ /* 0x000fe2000f8e00ff */
[----:B------:R-:W-:Y:S01]  /*0f10*/  CS2R R150, SRZ ;  /* 0x0000000000967805 */ /* 0x000fe2000001ff00 */
[----:B------:R-:W-:Y:S01]  /*0f20*/  VIADD R152, R18, 0xffffff80 ;  /* 0xffffff8012987836 */ /* 0x000fe20000000000 */
[----:B------:R-:W-:Y:S01]  /*0f30*/  CS2R R148, SRZ ;  /* 0x0000000000947805 */ /* 0x000fe2000001ff00 */
[----:B------:R-:W-:Y:S01]  /*0f40*/  IMAD.U32 R212, RZ, RZ, UR5 ;  /* 0x00000005ffd47e24 */ /* 0x000fe2000f8e00ff */
[----:B------:R-:W-:Y:S02]  /*0f50*/  VIADDMNMX R0, R3, UR5, R0, PT ;  /* 0x0000000503007c46 */ /* 0x000fe4000b800100 */
[----:B0-----:R-:W-:-:S02]  /*0f60*/  CS2R R2, SRZ ;  /* 0x0000000000027805 */ /* 0x001fc4000001ff00 */
[----:B------:R-:W-:Y:S02]  /*0f70*/  CS2R R146, SRZ ;  /* 0x0000000000927805 */ /* 0x000fe4000001ff00 */
[----:B------:R-:W-:Y:S02]  /*0f80*/  CS2R R144, SRZ ;  /* 0x0000000000907805 */ /* 0x000fe4000001ff00 */
[----:B------:R-:W-:Y:S02]  /*0f90*/  R2UR UR43, R0 ;  /* 0x00000000002b72ca */ /* 0x000fe400000e0000 */
        /* <DEDUP_REMOVED lines=12> */
[----:B------:R-:W-:Y:S01]  /*1060*/  UISETP.GT.AND UP0, UPT, UR43, UR5, UPT ;  /* 0x000000052b00728c */ /* 0x000fe2000bf04270 */
[----:B------:R-:W-:Y:S02]  /*1070*/  CS2R R118, SRZ ;  /* 0x0000000000767805 */ /* 0x000fe4000001ff00 */
[----:B------:R-:W-:Y:S02]  /*1080*/  CS2R R116, SRZ ;  /* 0x0000000000747805 */ /* 0x000fe4000001ff00 */
[----:B------:R-:W-:-:S02]  /*1090*/  CS2R R114, SRZ ;  /* 0x0000000000727805 */ /* 0x000fc4000001ff00 */
[----:B------:R-:W-:Y:S02]  /*10a0*/  CS2R R112, SRZ ;  /* 0x0000000000707805 */ /* 0x000fe4000001ff00 */
[----:B------:R-:W-:Y:S02]  /*10b0*/  CS2R R110, SRZ ;  /* 0x00000000006e7805 */ /* 0x000fe4000001ff00 */
[----:B------:R-:W-:Y:S02]  /*10c0*/  PLOP3.LUT P1, PT, PT, PT, UP0, 0x80, 0x0 ;  /* 0x000000000000781c */ /* 0x000fe40003f2f008 */
        /* <DEDUP_REMOVED lines=59> */
[----:B------:R-:W-:Y:S02]  /*1480*/  USHF.R.U32.HI UR4, URZ, 0x4, UR5 ;  /* 0x000000043f047899 */ /* 0x000fe40008011605 */
[----:B------:R-:W-:Y:S02]  /*1490*/  UIADD3 UR5, UR5, 0xa000, URZ ;  /* 0x0000a00005057890 */ /* 0x000fe4000fffe03f */
[----:B------:R-:W-:Y:S02]  /*14a0*/  ULOP3.LUT UR4, UR4, 0x3fff, URZ, 0xc0, !UPT ;  /* 0x00003fff04047892 */ /* 0x000fe4000f8ec03f */
[----:B------:R-:W-:Y:S02]  /*14b0*/  USHF.R.U32.HI UR5, URZ, 0x4, UR5 ;  /* 0x000000043f057899 */ /* 0x000fe40008011605 */
[----:B------:R-:W-:Y:S02]  /*14c0*/  ULOP3.LUT UR40, UR4, 0x10000, URZ, 0xfc, !UPT ;  /* 0x0001000004287892 */ /* 0x000fe4000f8efc3f */
[----:B------:R-:W-:-:S03]  /*14d0*/  ULOP3.LUT UR38, UR5, 0x3fff, URZ, 0xc0, !UPT ;  /* 0x00003fff05267892 */ /* 0x000fc6000f8ec03f */
[----:B------:R-:W-:Y:S02]  /*14e0*/  UMOV UR5, 0x40000040 ;  /* 0x4000004000057882 */ /* 0x000fe40000000000 */
[----:B------:R-:W-:Y:S01]  /*14f0*/  UMOV UR4, UR40 ;  /* 0x0000002800047c82 */ /* 0x000fe20008000000 */
[----:B------:R-:W-:Y:S01]  /*1500*/  MOV R23, UR5 ;  /* 0x0000000500177c02 */ /* 0x000fe20008000f00 */
[----:B------:R-:W-:Y:S01]  /*1510*/  IMAD.U32 R22, RZ, RZ, UR4 ;  /* 0x00000004ff167e24 */ /* 0x000fe2000f8e00ff */
[----:B------:R-:W-:Y:S06]  /*1520*/  @!P0 BRA `(.L_x_4703) ;  /* 0x0000000000408947 */ /* 0x000fec0003800000 */
        /* <DEDUP_REMOVED lines=16> */
.L_x_4703:
[----:B------:R-:W-:Y:S01]  /*1630*/  SHF.L.U32 R0, RZ, 0x1f, RZ ;  /* 0x0000001fff007819 */ /* 0x000fe200000006ff */
[----:B------:R-:W-:-:S03]  /*1640*/  VIADD R213, R16, 0x8 ;  /* 0x0000000810d57836 */ /* 0x000fc60000000000 */
[----:B------:R-:W0:Y:S02]  /*1650*/  SYNCS.PHASECHK.TRANS64.TRYWAIT P0, [UR61+0x32400], R0 ;  /* 0x03240000ff0075a7 */ /* 0x000e24000800017d */
[----:B0-----:R-:W-:Y:S05]  /*1660*/  @!P0 BRA `(.L_x_4704) ;  /* 0x000000ec00d48947 */ /* 0x001fea0003800000 */
.L_x_4793:
[----:B------:R-:W-:Y:S05]  /*1670*/  WARPSYNC.ALL ;  /* 0x0000000000007948 */ /* 0x000fea0003800000 */
[----:B------:R-:W2:Y:S01]  /*1680*/  LDL R2, [R1] ;  /* 0x0000000001027983 */ /* 0x000ea20000100800 */
[----:B------:R1:W-:Y:S01]  /*1690*/  BAR.SYNC.DEFER_BLOCKING R213, 0x100 ;  /* 0x000400d50000751d */ /* 0x0003e20000010000 */
[----:B--2---:R-:W-:-:S13]  /*16a0*/  R2UR UR4, R2 ;  /* 0x00000000020472ca */ /* 0x004fda00000e0000 */
[----:B------:R-:W-:-:S04]  /*16b0*/  ULOP3.LUT UR4, UR4, 0x1, URZ, 0xfc, !UPT ;  /* 0x0000000104047892 */ /* 0x000fc8000f8efc3f */
[----:B------:R-:W-:-:S06]  /*16c0*/  UISETP.NE.AND UP0, UPT, UR4, 0x3, UPT ;  /* 0x000000030400788c */ /* 0x000fcc000bf05270 */
[----:B------:R-:W-:-:S13]  /*16d0*/  PLOP3.LUT P0, PT, PT, PT, UP0, 0x80, 0x0 ;  /* 0x000000000000781c */ /* 0x000fda0003f0f008 */
[----:B-1----:R-:W-:Y:S05]  /*16e0*/  @!P0 BRA `(.L_x_4705) ;  /* 0x0000000000048947 */ /* 0x002fea0003800000 */
[----:B------:R-:W-:Y:S01]  /*16f0*/  BPT.TRAP 0x1 ;  /* 0x000000040000795c */ /* 0x000fe20000300000 */
.L_x_4705:
[----:B------:R1:W2:Y:S01]  /*1700*/  SYNCS.PHASECHK.TRANS64.TRYWAIT P1, [UR61+0x32430], R0 ;  /* 0x03243000ff0075a7 */ /* 0x0002a2000802017d */
[----:B------:R-:W-:Y:S05]  /*1710*/  @!P0 BRA `(.L_x_4706) ;  /* 0x0000000000048947 */ /* 0x000fea0003800000 */
[----:B------:R-:W-:Y:S01]  /*1720*/  BPT.TRAP 0x1 ;  /* 0x000000040000795c */ /* 0x000fe20000300000 */
.L_x_4706:
[----:B--2---:R-:W-:Y:S05]  /*1730*/  @P1 BRA `(.L_x_4707) ;  /* 0x0000000000081947 */ /* 0x004fea0003800000 */
[----:B------:R-:W2:Y:S02]  /*1740*/  SYNCS.PHASECHK.TRANS64.TRYWAIT P1, [UR61+0x32430], R0 ;  /* 0x03243000ff0075a7 */ /* 0x000ea4000802017d */
[----:B--2---:R-:W-:Y:S05]  /*1750*/  @!P1 BRA `(.L_x_4708) ;  /* 0x000000ec00b09947 */ /* 0x004fea0003800000 */
.L_x_4707:
[----:B------:R-:W-:Y:S01]  /*1760*/  UIADD3 UR4, UR61, 0x1c400, URZ ;  /* 0x0001c4003d047890 */ /* 0x000fe2000fffe03f */
[----:B------:R-:W-:Y:S01]  /*1770*/  WARPGROUP.ARRIVE ;  /* 0x00000000000079c5 */ /* 0x000fe20000000000 */
[----:B------:R-:W-:Y:S01]  /*1780*/  UMOV UR6, UR40 ;  /* 0x0000002800067c82 */ /* 0x000fe20008000000 */
[----:B------:R-:W-:Y:S01]  /*1790*/  UMOV UR7, 0x40000040 ;  /* 0x4000004000077882 */ /* 0x000fe20000000000 */
[----:B------:R-:W-:Y:S01]  /*17a0*/  USHF.R.U32.HI UR4, URZ, 0x4, UR4 ;  /* 0x000000043f047899 */ /* 0x000fe20008011604 */
[----:B------:R-:W-:Y:S01]  /*17b0*/  UMOV UR5, UR7 ;  /* 0x0000000700057c82 */ /* 0x000fe20008000000 */
[----:B------:R-:W-:Y:S02]  /*17c0*/  UMOV UR11, 0x40000040 ;  /* 0x40000040000b7882 */ /* 0x000fe40000000000 */
[----:B------:R-:W-:Y:S01]  /*17d0*/  ULOP3.LUT UR4, UR4, 0x3fff, URZ, 0xc0, !UPT ;  /* 0x00003fff04047892 */ /* 0x000fe2000f8ec03f */
[----:B------:R-:W-:-:S03]  /*17e0*/  IMAD.U32 R15, RZ, RZ, UR11 ;  /* 0x0000000bff0f7e24 */ /* 0x000fc6000f8e00ff */
[----:B------:R-:W-:-:S03]  /*17f0*/  ULOP3.LUT UR8, UR4, 0x10000, URZ, 0xfc, !UPT ;  /* 0x0001000004087892 */ /* 0x000fc6000f8efc3f */
[----:B------:R-:W-:-:S03]  /*1800*/  UMOV UR4, UR6 ;  /* 0x0000000600047c82 */ /* 0x000fc60008000000 */
[----:B------:R-:W-:Y:S01]  /*1810*/  IMAD.U32 R210, RZ, RZ, UR8 ;  /* 0x00000008ffd27e24 */ /* 0x000fe2000f8e00ff */
[----:B------:R-:W-:Y:S02]  /*1820*/  UMOV UR6, UR8 ;  /* 0x0000000800067c82 */ /* 0x000fe40008000000 */
[----:B------:R-:W-:Y:S01]  /*1830*/  HGMMA.64x96x16.F32 R24, gdesc[UR4], RZ, !UPT, gsb0 ;  /* 0x01600000041879f0 */ /* 0x000fe2000c0008ff */
[----:B------:R-:W-:Y:S02]  /*1840*/  UIADD3 UR4, UR40, 0x2, URZ ;  /* 0x0000000228047890 */ /* 0x000fe4000fffe03f */
[----:B------:R-:W-:Y:S01]  /*1850*/  UIADD3 UR6, UR8, 0x2, URZ ;  /* 0x0000000208067890 */ /* 0x000fe2000fffe03f */
[----:B------:R-:W-:Y:S01]  /*1860*/  UMOV UR5, UR11 ;  /* 0x0000000b00057c82 */ /* 0x000fe20008000000 */
[----:B------:R-:W-:Y:S01]  /*1870*/  UMOV UR7, 0x40000040 ;  /* 0x4000004000077882 */ /* 0x000fe20000000000 */
[----:B------:R-:W-:Y:S02]  /*1880*/  UMOV UR11, 0x40000040 ;  /* 0x40000040000b7882 */ /* 0x000fe40000000000 */
[----:B------:R-:W-:Y:S01]  /*1890*/  UMOV UR10, UR4 ;  /* 0x00000004000a7c82 */ /* 0x000fe20008000000 */
[----:B------:R-:W-:Y:S01]  /*18a0*/  IMAD.U32 R13, RZ, RZ, UR11 ;  /* 0x0000000bff0d7e24 */ /* 0x000fe2000f8e00ff */
[----:B------:R-:W-:Y:S01]  /*18b0*/  UMOV UR4, UR10 ;  /* 0x0000000a00047c82 */ /* 0x000fe20008000000 */
[----:B------:R-:W-:Y:S01]  /*18c0*/  IMAD.U32 R14, RZ, RZ, UR10 ;  /* 0x0000000aff0e7e24 */ /* 0x000fe2000f8e00ff */
[----:B------:R-:W-:-:S02]  /*18d0*/  WARPGROUP.DEPBAR.LE gsb0, 0x0 ;  /* 0x00008000000079c5 */ /* 0x000fc40000010000 */
        /* <DEDUP_REMOVED lines=8> */
[----:B------:R-:W-:Y:S01]  /*1960*/  MOV R12, UR10 ;  /* 0x0000000a000c7c02 */ /* 0x000fe20008000f00 */
        /* <DEDUP_REMOVED lines=15> */
.L_x_4794:
[----:B------:R-:W-:Y:S05]  /*1a60*/  @!P0 BRA `(.L_x_4710) ;  /* 0x0000000000048947 */ /* 0x000fea0003800000 */
[----:B------:R-:W-:Y:S01]  /*1a70*/  BPT.TRAP 0x1 ;  /* 0x000000040000795c */ /* 0x000fe20000300000 */
.L_x_4710:
[----:B------:R2:W3:Y:S01]  /*1a80*/  SYNCS.PHASECHK.TRANS64.TRYWAIT P1, [UR61+0x32450], R0 ;  /* 0x03245000ff0075a7 */ /* 0x0004e2000802017d */
[----:B------:R-:W-:Y:S05]  /*1a90*/  @!P0 BRA `(.L_x_4711) ;  /* 0x0000000000048947 */ /* 0x000fea0003800000 */
[----:B------:R-:W-:Y:S01]  /*1aa0*/  BPT.TRAP 0x1 ;  /* 0x000000040000795c */ /* 0x000fe20000300000 */
.L_x_4711:
[----:B---3--:R-:W-:Y:S05]  /*1ab0*/  @P1 BRA `(.L_x_4712) ;  /* 0x0000000000081947 */ /* 0x008fea0003800000 */
[----:B------:R-:W3:Y:S02]  /*1ac0*/  SYNCS.PHASECHK.TRANS64.TRYWAIT P1, [UR61+0x32450], R0 ;  /* 0x03245000ff0075a7 */ /* 0x000ee4000802017d */
[----:B---3--:R-:W-:Y:S05]  /*1ad0*/  @!P1 BRA `(.L_x_4713) ;  /* 0x000000ec00009947 */ /* 0x008fea0003800000 */
.L_x_4712:
[----:B------:R-:W-:Y:S01]  /*1ae0*/  UIADD3 UR4, UR61, 0x400, URZ ;  /* 0x000004003d047890 */ /* 0x000fe2000fffe03f */
[----:B------:R-:W-:Y:S01]  /*1af0*/  WARPGROUP.ARRIVE ;  /* 0x00000000000079c5 */ /* 0x000fe20000000000 */
[----:B------:R-:W-:-:S05]  /*1b00*/  ULOP3.LUT UR10, UR38, 0x10000, URZ, 0xfc, !UPT ;  /* 0x00010000260a7892 */ /* 0x000fca000f8efc3f */
[----:B------:R-:W3:Y:S01]  /*1b10*/  S2R R4, SR_TID.X ;  /* 0x0000000000047919 */ /* 0x000ee20000002100 */
[----:B------:R-:W-:Y:S01]  /*1b20*/  USHF.R.U32.HI UR4, URZ, 0x4, UR4 ;  /* 0x000000043f047899 */ /* 0x000fe20008011604 */
[----:B------:R-:W-:Y:S01]  /*1b30*/  UMOV UR7, 0x40000040 ;  /* 0x4000004000077882 */ /* 0x000fe20000000000 */
[----:B------:R-:W-:Y:S02]  /*1b40*/  UMOV UR9, 0x40000040 ;  /* 0x4000004000097882 */ /* 0x000fe40000000000 */
[----:B------:R-:W-:Y:S01]  /*1b50*/  ULOP3.LUT UR60, UR4, 0x3fff, URZ, 0xc0, !UPT ;  /* 0x00003fff043c7892 */ /* 0x000fe2000f8ec03f */
[----:B------:R-:W-:Y:S01]  /*1b60*/  IMAD.U32 R9, RZ, RZ, UR7 ;  /* 0x00000007ff097e24 */ /* 0x000fe2000f8e00ff */
[----:B------:R-:W-:Y:S01]  /*1b70*/  UMOV UR6, UR10 ;  /* 0x0000000a00067c82 */ /* 0x000fe20008000000 */
[----:B------:R-:W-:Y:S01]  /*1b80*/  UMOV UR5, UR7 ;  /* 0x0000000700057c82 */ /* 0x000fe20008000000 */
[----:B------:R-:W-:Y:S01]  /*1b90*/  ULOP3.LUT UR38, UR60, 0x10000, URZ, 0xfc, !UPT ;  /* 0x000100003c267892 */ /* 0x000fe2000f8efc3f */
[----:B------:R-:W-:Y:S01]  /*1ba0*/  IMAD.U32 R8, RZ, RZ, UR6 ;  /* 0x00000006ff087e24 */ /* 0x000fe2000f8e00ff */
[----:B------:R-:W-:Y:S01]  /*1bb0*/  UMOV UR4, UR6 ;  /* 0x0000000600047c82 */ /* 0x000fe20008000000 */
[----:B------:R-:W-:Y:S01]  /*1bc0*/  IMAD.U32 R7, RZ, RZ, UR9 ;  /* 0x00000009ff077e24 */ /* 0x000fe2000f8e00ff */
[----:B------:R-:W-:Y:S01]  /*1bd0*/  UIADD3 UR12, UR10, 0x402, URZ ;  /* 0x000004020a0c7890 */ /* 0x000fe2000fffe03f */
[----:B------:R-:W-:-:S02]  /*1be0*/  UMOV UR13, 0x40000040 ;  /* 0x40000040000d7882 */ /* 0x000fc40000000000 */
[----:B------:R-:W-:Y:S01]  /*1bf0*/  UMOV UR6, UR38 ;  /* 0x0000002600067c82 */ /* 0x000fe20008000000 */
[----:B------:R-:W-:Y:S01]  /*1c00*/  UIADD3 UR16, UR10, 0x404, URZ ;  /* 0x000004040a107890 */ /* 0x000fe2000fffe03f */
[----:B------:R-:W-:Y:S01]  /*1c10*/  HGMMA.64x96x16.F32 R24, gdesc[UR4], R24, gsb0 ;  /* 0x01600000041879f0 */ /* 0x000fe20008000818 */
[----:B------:R-:W-:Y:S02]  /*1c20*/  UIADD3 UR4, UR10, 0x2, URZ ;  /* 0x000000020a047890 */ /* 0x000fe4000fffe03f */
[----:B------:R-:W-:Y:S01]  /*1c30*/  UIADD3 UR6, UR38, 0x2, URZ ;  /* 0x0000000226067890 */ /* 0x000fe2000fffe03f */
[----:B------:R-:W-:Y:S01]  /*1c40*/  UMOV UR5, UR9 ;  /* 0x0000000900057c82 */ /* 0x000fe20008000000 */
[----:B------:R-:W-:Y:S01]  /*1c50*/  UMOV UR7, 0x40000040 ;  /* 0x4000004000077882 */ /* 0x000fe20000000000 */
[----:B------:R-:W-:Y:S02]  /*1c60*/  UMOV UR9, 0x40000040 ;  /* 0x4000004000097882 */ /* 0x000fe40000000000 */
[----:B------:R-:W-:Y:S01]  /*1c70*/  UMOV UR8, UR4 ;  /* 0x0000000400087c82 */ /* 0x000fe20008000000 */
[----:B0-----:R-:W-:Y:S01]  /*1c80*/  IMAD.U32 R3, RZ, RZ, UR9 ;  /* 0x00000009ff037e24 */ /* 0x001fe2000f8e00ff */
[----:B------:R-:W-:Y:S01]  /*1c90*/  UMOV UR4, UR8 ;  /* 0x0000000800047c82 */ /* 0x000fe20008000000 */
[----:B------:R-:W-:Y:S01]  /*1ca0*/  MOV R6, UR8 ;  /* 0x0000000800067c02 */ /* 0x000fe20008000f00 */
[----:B------:R-:W-:Y:S01]  /*1cb0*/  UMOV UR17, 0x40000040 ;  /* 0x4000004000117882 */ /* 0x000fe20000000000 */
[----:B------:R-:W-:Y:S01]  /*1cc0*/  UIADD3 UR20, UR10, 0x406, URZ ;  /* 0x000004060a147890 */ /* 0x000fe2000fffe03f */
[----:B---3--:R-:W-:Y:S01]  /*1cd0*/  SHF.R.U32.HI R4, RZ, 0x7, R4 ;  /* 0x00000007ff047819 */ /* 0x008fe20000011604 */
[----:B------:R-:W-:Y:S01]  /*1ce0*/  UMOV UR21, 0x40000040 ;  /* 0x4000004000157882 */ /* 0x000fe20000000000 */
[----:B------:R-:W-:Y:S01]  /*1cf0*/  UIADD3 UR24, UR10, 0x800, URZ ;  /* 0x000008000a187890 */ /* 0x000fe2000fffe03f */
[----:B------:R-:W-:Y:S01]  /*1d00*/  UMOV UR25, 0x40000040 ;  /* 0x4000004000197882 */ /* 0x000fe20000000000 */
[----:B------:R-:W-:Y:S01]  /*1d10*/  UIADD3 UR28, UR10, 0x802, URZ ;  /* 0x000008020a1c7890 */ /* 0x000fe2000fffe03f */
[----:B------:R-:W-:Y:S01]  /*1d20*/  IADD3 R20, -R4, 0xb, RZ ;  /* 0x0000000b04147810 */ /* 0x000fe20007ffe1ff */
        /* <DEDUP_REMOVED lines=11> */
[----:B------:R-:W-:-:S02]  /*1de0*/  UMOV UR15, 0x40000040 ;  /* 0x40000040000f7882 */ /* 0x000fc40000000000 */
[----:B------:R-:W-:Y:S01]  /*1df0*/  IMAD.U32 R17, RZ, RZ, UR15 ;  /* 0x0000000fff117e24 */ /* 0x000fe2000f8e00ff */
[----:B------:R-:W-:Y:S02]  /*1e00*/  WARPGROUP.DEPBAR.LE gsb0, 0x0 ;  /* 0x00008000000079c5 */ /* 0x000fe40000010000 */
[----:B------:R-:W-:-:S06]  /*1e10*/  WARPGROUP.ARRIVE ;  /* 0x00000000000079c5 */ /* 0x000fcc0000000000 */
[----:B------:R-:W-:Y:S01]  /*1e20*/  HGMMA.64x96x16.F32 R24, gdesc[UR4], R24, gsb0 ;  /* 0x01600000041879f0 */ /* 0x000fe20008000818 */
        /* <DEDUP_REMOVED lines=15> */
[----:B------:R-:W-:Y:S01]  /*1f20*/  UMOV UR7, 0x40000040 ;  /* 0x4000004000077882 */ /* 0x000fe20000000000 */
[----:B------:R-:W-:Y:S02]  /*1f30*/  UMOV UR9, 0x40000040 ;  /* 0x4000004000097882 */ /* 0x000fe40000000000 */
[----:B------:R-:W-:Y:S02]  /*1f40*/  UMOV UR8, UR4 ;  /* 0x0000000400087c82 */ /* 0x000fe40008000000 */
[----:B------:R-:W-:Y:S01]  /*1f50*/  UMOV UR4, UR8 ;  /* 0x0000000800047c82 */ /* 0x000fe20008000000 */
[----:B------:R-:W-:Y:S01]  /*1f60*/  IMAD.U32 R18, RZ, RZ, UR8 ;  /* 0x00000008ff127e24 */ /* 0x000fe2000f8e00ff */
[----:B------:R-:W-:Y:S01]  /*1f70*/  UIADD3 UR8, UR10, 0x400, URZ ;  /* 0x000004000a087890 */ /* 0x000fe2000fffe03f */
[----:B------:R-:W-:-:S02]  /*1f80*/  WARPGROUP.DEPBAR.LE gsb0, 0x0 ;  /* 0x00008000000079c5 */ /* 0x000fc40000010000 */
        /* <DEDUP_REMOVED lines=88> */
[----:B------:R-:W-:Y:S03]  /*2510*/  HGMMA.64x96x16.F32 R24, gdesc[UR4], R24, gsb0 ;  /* 0x01600000041879f0 */ /* 0x000fe60008000818 */
[----:B------:R-:W-:Y:S02]  /*2520*/  WARPGROUP.DEPBAR.LE gsb0, 0x0 ;  /* 0x00008000000079c5 */ /* 0x000fe40000010000 */
[----:B------:R0:W-:Y:S06]  /*2530*/  BAR.ARV R20, 0x100 ;  /* 0x000400140000751d */ /* 0x0001ec0000002000 */
[----:B------:R-:W-:Y:S05]  /*2540*/  @!P0 BRA `(.L_x_4714) ;  /* 0x0000000000048947 */ /* 0x000fea0003800000 */
[----:B------:R-:W-:Y:S01]  /*2550*/  BPT.TRAP 0x1 ;  /* 0x000000040000795c */ /* 0x000fe20000300000 */
.L_x_4714:
[----:B------:R-:W-:Y:S01]  /*2560*/  LOP3.LUT R5, R72, 0xffffff80, RZ, 0xc0, !PT ;  /* 0xffffff8048057812 */ /* 0x000fe200078ec0ff */
[----:B------:R-:W-:Y:S01]  /*2570*/  UISETP.NE.AND UP0, UPT, UR56, URZ, UPT ;  /* 0x0000003f3800728c */ /* 0x000fe2000bf05270 */
[----:B------:R-:W-:Y:S01]  /*2580*/  LEA.HI R73, R73, R152, RZ, 0x2 ;  /* 0x0000009849497211 */ /* 0x000fe200078f10ff */
[----:B------:R-:W-:Y:S01]  /*2590*/  ULDC UR11, c[0x0][0x288] ;  /* 0x0000a200000b7ab9 */ /* 0x000fe20000000800 */
[----:B------:R-:W-:Y:S01]  /*25a0*/  LEA.HI R72, R74, R74, RZ, 0x1 ;  /* 0x0000004a4a487211 */ /* 0x000fe200078f08ff */
[C---:B------:R-:W-:Y:S01]  /*25b0*/  IMAD.IADD R5, R152.reuse, 0x1, -R5 ;  /* 0x0000000198057824 */ /* 0x040fe200078e0a05 */
[----:B------:R-:W-:Y:S01]  /*25c0*/  LOP3.LUT R75, R73, 0xfffffffc, RZ, 0xc0, !PT ;  /* 0xfffffffc494b7812 */ /* 0x000fe200078ec0ff */
[----:B------:R-:W3:Y:S01]  /*25d0*/  S2UR UR5, SR_CgaCtaId ;  /* 0x00000000000579c3 */ /* 0x000ee20000008800 */
[----:B------:R-:W-:Y:S01]  /*25e0*/  PLOP3.LUT P1, PT, PT, PT, UP0, 0x80, 0x0 ;  /* 0x000000000000781c */ /* 0x000fe20003f2f008 */
[----:B------:R-:W-:Y:S01]  /*25f0*/  ULDC UR10, c[0x0][0xa80] ;  /* 0x0002a000000a7ab9 */ /* 0x000fe20000000800 */
[----:B-12---:R-:W-:Y:S01]  /*2600*/  SHF.R.S32.HI R0, RZ, 0x1f, R5 ;  /* 0x0000001fff007819 */ /* 0x006fe20000011405 */
[----:B------:R-:W-:Y:S01]  /*2610*/  IMAD.IADD R152, R152, 0x1, -R75 ;  /* 0x0000000198987824 */ /* 0x000fe200078e0a4b */
[----:B------:R-:W-:Y:S01]  /*2620*/  LOP3.LUT R75, R72, 0x3fffffe, RZ, 0xc0, !PT ;  /* 0x03fffffe484b7812 */ /* 0x000fe200078ec0ff */
[----:B------:R-:W-:Y:S01]  /*2630*/  @UP0 ULDC UR4, c[0x0][0x44c] ;  /* 0x0001130000040ab9 */ /* 0x000fe20000000800 */
[CC--:B------:R-:W-:Y:S01]  /*2640*/  LEA.HI R4, R0.reuse, R5.reuse, RZ, 0x2 ;  /* 0x0000000500047211 */ /* 0x0c0fe200078f10ff */
[----:B------:R-:W-:Y:S01]  /*2650*/  ULOP3.LUT UR60, UR60, 0x3000000, URZ, 0xfc, !UPT ;  /* 0x030000003c3c7892 */ /* 0x000fe2000f8efc3f */
[----:B------:R-:W-:Y:S01]  /*2660*/  LEA.HI R21, R0, R5, RZ, 0x5 ;  /* 0x0000000500157211 */ /* 0x000fe200078f28ff */
[----:B------:R-:W-:Y:S01]  /*2670*/  IMAD.IADD R75, R74, 0x1, -R75 ;  /* 0x000000014a4b7824 */ /* 0x000fe200078e0a4b */
[--C-:B------:R-:W-:Y:S01]  /*2680*/  SHF.R.S32.HI R0, RZ, 0x2, R4.reuse ;  /* 0x00000002ff007819 */ /* 0x100fe20000011404 */
[----:B------:R-:W-:Y:S01]  /*2690*/  UMOV UR7, 0x40000040 ;  /* 0x4000004000077882 */ /* 0x000fe20000000000 */
[----:B------:R-:W-:-:S02]  /*26a0*/  SHF.R.S32.HI R73, RZ, 0x1f, R4 ;  /* 0x0000001fff497819 */ /* 0x000fc40000011404 */
[----:B------:R-:W-:Y:S01]  /*26b0*/  SHF.R.S32.HI R21, RZ, 0x5, R21 ;  /* 0x00000005ff157819 */ /* 0x000fe20000011415 */
[----:B------:R-:W-:Y:S01]  /*26c0*/  UMOV UR6, UR60 ;  /* 0x0000003c00067c82 */ /* 0x000fe20008000000 */
[----:B------:R-:W-:Y:S02]  /*26d0*/  LEA.HI R73, R73, R0, RZ, 0x3 ;  /* 0x0000000049497211 */ /* 0x000fe400078f18ff */
[----:B------:R-:W-:Y:S02]  /*26e0*/  LEA.HI R72, R152, R152, RZ, 0x1 ;  /* 0x0000009898487211 */ /* 0x000fe400078f08ff */
[----:B------:R-:W-:Y:S02]  /*26f0*/  LEA R76, R21, UR39, 0x4 ;  /* 0x00000027154c7c11 */ /* 0x000fe4000f8e20ff */
[----:B------:R-:W-:Y:S02]  /*2700*/  LOP3.LUT R73, R73, 0xfffffff8, RZ, 0xc0, !PT ;  /* 0xfffffff849497812 */ /* 0x000fe400078ec0ff */
[----:B------:R-:W-:-:S02]  /*2710*/  LOP3.LUT R21, R72, 0x1ffffffe, RZ, 0xc0, !PT ;  /* 0x1ffffffe48157812 */ /* 0x000fc400078ec0ff */
[----:B------:R-:W-:Y:S02]  /*2720*/  IADD3 R76, R76, R0, -R73 ;  /* 0x000000004c4c7210 */ /* 0x000fe40007ffe849 */
[----:B------:R-:W-:Y:S01]  /*2730*/  PLOP3.LUT P2, PT, PT, PT, UP0, 0x80, 0x0 ;  /* 0x000000000000781c */ /* 0x000fe20003f4f008 */
[----:B------:R-:W-:Y:S01]  /*2740*/  IMAD.IADD R21, R152, 0x1, -R21 ;  /* 0x0000000198157824 */ /* 0x000fe200078e0a15 */
[----:B------:R-:W-:Y:S02]  /*2750*/  LEA R76, R75, R76, 0x6 ;  /* 0x0000004c4b4c7211 */ /* 0x000fe400078e30ff */
[----:B------:R-:W-:-:S03]  /*2760*/  LOP3.LUT R4, R4, 0x7ffffffc, RZ, 0xc0, !PT ;  /* 0x7ffffffc04047812 */ /* 0x000fc600078ec0ff */
[----:B------:R-:W-:Y:S02]  /*2770*/  IMAD R21, R21, 0x8, R76 ;  /* 0x0000000815157824 */ /* 0x000fe400078e024c */
[----:B------:R-:W-:Y:S02]  /*2780*/  IMAD.IADD R211, R5, 0x1, -R4 ;  /* 0x0000000105d37824 */ /* 0x000fe400078e0a04 */
[----:B------:R-:W-:Y:S01]  /*2790*/  @P1 IMAD.HI.U32 R72, R21, UR4, RZ ;  /* 0x0000000415481c27 */ /* 0x000fe2000f8e00ff */
[----:B------:R-:W-:-:S03]  /*27a0*/  @UP0 ULDC UR4, c[0x0][0x450] ;  /* 0x0001140000040ab9 */ /* 0x000fc60000000800 */
[----:B------:R-:W-:Y:S01]  /*27b0*/  IMAD.MOV.U32 R0, RZ, RZ, R21 ;  /* 0x000000ffff007224 */ /* 0x000fe200078e0015 */
[----:B------:R-:W-:Y:S01]  /*27c0*/  @P2 SHF.R.U32.HI R0, RZ, UR4, R72 ;  /* 0x00000004ff002c19 */ /* 0x000fe20008011648 */
[----:B------:R-:W-:Y:S01]  /*27d0*/  UIMAD UR4, UR43, -0x60, UR42 ;  /* 0xffffffa02b0478a4 */ /* 0x000fe2000f8e022a */
[----:B------:R-:W-:-:S03]  /*27e0*/  IMAD.U32 R5, RZ, RZ, UR11 ;  /* 0x0000000bff057e24 */ /* 0x000fc6000f8e00ff */
[----:B------:R-:W1:Y:S01]  /*27f0*/  SHFL.IDX PT, R72, R0, RZ, 0x1c1f ;  /* 0x001c1fff00487589 */ /* 0x000e6200000e0000 */
[----:B------:R-:W-:-:S03]  /*2800*/  UIADD3 UR4, UR4, 0x60, URZ ;  /* 0x0000006004047890 */ /* 0x000fc6000fffe03f */
[----:B------:R-:W2:Y:S03]  /*2810*/  SHFL.IDX PT, R73, R0, 0x1, 0x1c1f ;  /* 0x003c1f0000497f89 */ /* 0x000ea600000e0000 */
[----:B------:R-:W-:Y:S01]  /*2820*/  IMAD.U32 R4, RZ, RZ, UR4 ;  /* 0x00000004ff047e24 */ /* 0x000fe2000f8e00ff */
[----:B------:R-:W-:-:S03]  /*2830*/  UIADD3 UR4, UR61, 0x32440, URZ ;  /* 0x000324403d047890 */ /* 0x000fc6000fffe03f */
[----:B------:R-:W-:Y:S01]  /*2840*/  IMAD R4, R211, -0x2, R4 ;  /* 0xfffffffed3047824 */ /* 0x000fe200078e0204 */
[----:B---3--:R-:W-:-:S04]  /*2850*/  UPRMT UR4, UR5, 0x654, UR4 ;  /* 0x0000065405047896 */ /* 0x008fc80008000004 */
[----:B------:R-:W-:-:S05]  /*2860*/  IADD3 R5, R4, 0x1, -R5 ;  /* 0x0000000104057810 */ /* 0x000fca0007ffe805 */
[----:B------:R-:W-:Y:S01]  /*2870*/  SYNCS.ARRIVE.TRANS64.RED.A1T0 RZ, [UR4], RZ ;  /* 0x000000ffffff79a7 */ /* 0x000fe20008100404 */
[-CC-:B-1----:R-:W-:Y:S01]  /*2880*/  VIADDMNMX R72, R72, R5.reuse, R4.reuse, PT ;  /* 0x0000000548487246 */ /* 0x182fe20003800104 */
[----:B------:R1:W-:Y:S03]  /*2890*/  BAR.SYNC.DEFER_BLOCKING R213, 0x100 ;  /* 0x000400d50000751d */ /* 0x0003e60000010000 */
[C---:B------:R-:W-:Y:S02]  /*28a0*/  ISETP.GT.AND P1, PT, R72.reuse, RZ, PT ;  /* 0x000000ff4800720c */ /* 0x040fe40003f24270 */
[C---:B------:R-:W-:Y:S02]  /*28b0*/  ISETP.GT.AND P6, PT, R72.reuse, 0x1, PT ;  /* 0x000000014800780c */ /* 0x040fe40003fc4270 */
[----:B--2---:R-:W-:Y:S02]  /*28c0*/  VIADDMNMX R74, R73, R5, R4, PT ;  /* 0x00000005494a7246 */ /* 0x004fe40003800104 */
[----:B------:R-:W-:-:S02]  /*28d0*/  ISETP.GT.AND P5, PT, R72, 0x8, PT ;  /* 0x000000084800780c */ /* 0x000fc40003fa4270 */
[----:B------:R-:W-:Y:S02]  /*28e0*/  FSEL R73, R24, -INF , P1 ;  /* 0xff80000018497808 */ /* 0x000fe40000800000 */
[----:B------:R-:W-:Y:S02]  /*28f0*/  FSEL R25, R25, -INF , P6 ;  /* 0xff80000019197808 */ /* 0x000fe40003000000 */
[C---:B------:R-:W-:Y:S02]  /*2900*/  ISETP.GT.AND P1, PT, R72.reuse, 0x18, PT ;  /* 0x000000184800780c */ /* 0x040fe40003f24270 */
[C---:B------:R-:W-:Y:S02]  /*2910*/  ISETP.GT.AND P6, PT, R72.reuse, 0x19, PT ;  /* 0x000000194800780c */ /* 0x040fe40003fc4270 */
[----:B------:R-:W-:Y:S02]  /*2920*/  ISETP.GT.AND P3, PT, R72, 0x9, PT ;  /* 0x000000094800780c */ /* 0x000fe40003f64270 */
[----:B------:R-:W-:-:S02]  /*2930*/  FSEL R75, R28, -INF , P5 ;  /* 0xff8000001c4b7808 */ /* 0x000fc40002800000 */
[----:B------:R-:W-:Y:S02]  /*2940*/  ISETP.GT.AND P5, PT, R72, 0x20, PT ;  /* 0x000000204800780c */ /* 0x000fe40003fa4270 */
[----:B------:R-:W-:Y:S02]  /*2950*/  FSEL R164, R36, -INF , P1 ;  /* 0xff80000024a47808 */ /* 0x000fe40000800000 */
[----:B------:R-:W-:Y:S02]  /*2960*/  FSEL R168, R37, -INF , P6 ;  /* 0xff80000025a87808 */ /* 0x000fe40003000000 */
[C---:B------:R-:W-:Y:S02]  /*2970*/  ISETP.GT.AND P1, PT, R72.reuse, 0x30, PT ;  /* 0x000000304800780c */ /* 0x040fe40003f24270 */
[----:B------:R-:W-:Y:S02]  /*2980*/  ISETP.GT.AND P6, PT, R72, 0x31, PT ;  /* 0x000000314800780c */ /* 0x000fe40003fc4270 */
[----:B------:R-:W-:-:S02]  /*2990*/  FMNMX.FTZ R0, R73, R25, !PT ;  /* 0x0000001949007209 */ /* 0x000fc40007810000 */
[----:B------:R-:W-:Y:S02]  /*29a0*/  FSEL R29, R29, -INF , P3 ;  /* 0xff8000001d1d7808 */ /* 0x000fe40001800000 */
[----:B------:R-:W-:Y:S02]  /*29b0*/  ISETP.GT.AND P3, PT, R72, 0x21, PT ;  /* 0x000000214800780c */ /* 0x000fe40003f64270 */
[----:B------:R-:W-:Y:S02]  /*29c0*/  FSEL R5, R40, -INF , P5 ;  /* 0xff80000028057808 */ /* 0x000fe40002800000 */
[C---:B------:R-:W-:Y:S02]  /*29d0*/  ISETP.GT.AND P2, PT, R72.reuse, 0x11, PT ;  /* 0x000000114800780c */ /* 0x040fe40003f44270 */
[----:B------:R-:W-:Y:S02]  /*29e0*/  ISETP.GT.AND P5, PT, R72, 0x38, PT ;  /* 0x000000384800780c */ /* 0x000fe40003fa4270 */
[----:B------:R-:W-:-:S02]  /*29f0*/  FSEL R157, R48, -INF , P1 ;  /* 0xff800000309d7808 */ /* 0x000fc40000800000 */
[----:B------:R-:W-:Y:S02]  /*2a00*/  FSEL R161, R49, -INF , P6 ;  /* 0xff80000031a17808 */ /* 0x000fe40003000000 */
[C---:B------:R-:W-:Y:S02]  /*2a10*/  ISETP.GT.AND P4, PT, R72.reuse, 0x10, PT ;  /* 0x000000104800780c */ /* 0x040fe40003f84270 */
[C---:B------:R-:W-:Y:S02]  /*2a20*/  ISETP.GT.AND P1, PT, R72.reuse, 0x48, PT ;  /* 0x000000484800780c */ /* 0x040fe40003f24270 */
[----:B------:R-:W-:Y:S02]  /*2a30*/  ISETP.GT.AND P6, PT, R72, 0x49, PT ;  /* 0x000000494800780c */ /* 0x000fe40003fc4270 */
[----:B------:R-:W-:Y:S02]  /*2a40*/  FMNMX.FTZ R24, R75, R0, !PT ;  /* 0x000000004b187209 */ /* 0x000fe40007810000 */
[----:B------:R-:W-:-:S02]  /*2a50*/  FSEL R160, R41, -INF , P3 ;  /* 0xff80000029a07808 */ /* 0x000fc40001800000 */
[----:B------:R-:W-:Y:S02]  /*2a60*/  FSEL R159, R33, -INF , P2 ;  /* 0xff800000219f7808 */ /* 0x000fe40001000000 */
[----:B------:R-:W-:Y:S02]  /*2a70*/  ISETP.GT.AND P3, PT, R72, 0x39, PT ;  /* 0x000000394800780c */ /* 0x000fe40003f64270 */
[----:B------:R-:W-:Y:S02]  /*2a80*/  FSEL R166, R52, -INF , P5 ;  /* 0xff80000034a67808 */ /* 0x000fe40002800000 */
[----:B------:R-:W-:Y:S02]  /*2a90*/  FSEL R4, R32, -INF , P4 ;  /* 0xff80000020047808 */ /* 0x000fe40002000000 */
[----:B------:R-:W-:Y:S02]  /*2aa0*/  ISETP.GT.AND P5, PT, R72, 0x50, PT ;  /* 0x000000504800780c */ /* 0x000fe40003fa4270 */
[----:B------:R-:W-:-:S02]  /*2ab0*/  FSEL R167, R60, -INF , P1 ;  /* 0xff8000003ca77808 */ /* 0x000fc40000800000 */
[----:B------:R-:W-:Y:S02]  /*2ac0*/  FSEL R171, R61, -INF , P6 ;  /* 0xff8000003dab7808 */ /* 0x000fe40003000000 */
[----:B------:R-:W-:Y:S02]  /*2ad0*/  FMNMX.FTZ R33, R29, R24, !PT ;  /* 0x000000181d217209 */ /* 0x000fe40007810000 */
[C---:B------:R-:W-:Y:S02]  /*2ae0*/  ISETP.GT.AND P1, PT, R74.reuse, RZ, PT ;  /* 0x000000ff4a00720c */ /* 0x040fe40003f24270 */
[----:B------:R-:W-:Y:S02]  /*2af0*/  ISETP.GT.AND P6, PT, R74, 0x1, PT ;  /* 0x000000014a00780c */ /* 0x000fe40003fc4270 */
[----:B------:R-:W-:Y:S02]  /*2b00*/  FSEL R170, R53, -INF , P3 ;  /* 0xff80000035aa7808 */ /* 0x000fe40001800000 */
[----:B------:R-:W-:-:S02]  /*2b10*/  ISETP.GT.AND P3, PT, R72, 0x51, PT ;  /* 0x000000514800780c */ /* 0x000fc40003f64270 */
[----:B------:R-:W-:Y:S02]  /*2b20*/  FSEL R0, R64, -INF , P5 ;  /* 0xff80000040007808 */ /* 0x000fe40002800000 */
[----:B------:R-:W-:Y:S02]  /*2b30*/  FMNMX.FTZ R24, R4, R33, !PT ;  /* 0x0000002104187209 */ /* 0x000fe40007810000 */
[----:B------:R-:W-:Y:S02]  /*2b40*/  ISETP.GT.AND P5, PT, R74, 0x8, PT ;  /* 0x000000084a00780c */ /* 0x000fe40003fa4270 */
[----:B------:R-:W-:Y:S02]  /*2b50*/  FSEL R33, R26, -INF , P1 ;  /* 0xff8000001a217808 */ /* 0x000fe40000800000 */
[----:B------:R-:W-:Y:S02]  /*2b60*/  FSEL R27, R27, -INF , P6 ;  /* 0xff8000001b1b7808 */ /* 0x000fe40003000000 */
[----:B------:R-:W-:-:S02]  /*2b70*/  FSEL R163, R65, -INF , P3 ;  /* 0xff80000041a37808 */ /* 0x000fc40001800000 */
[----:B------:R-:W-:Y:S02]  /*2b80*/  FMNMX.FTZ R41, R159, R24, !PT ;  /* 0x000000189f297209 */ /* 0x000fe40007810000 */
[----:B------:R-:W-:Y:S02]  /*2b90*/  ISETP.GT.AND P3, PT, R74, 0x9, PT ;  /* 0x000000094a00780c */ /* 0x000fe40003f64270 */
[----:B------:R-:W-:Y:S02]  /*2ba0*/  FSEL R37, R30, -INF , P5 ;  /* 0xff8000001e257808 */ /* 0x000fe40002800000 */
[----:B------:R-:W-:Y:S02]  /*2bb0*/  FMNMX.FTZ R24, R33, R27, !PT ;  /* 0x0000001b21187209 */ /* 0x000fe40007810000 */
[----:B------:R-:W-:Y:S02]  /*2bc0*/  FMNMX.FTZ R41, R164, R41, !PT ;  /* 0x00000029a4297209 */ /* 0x000fe40007810000 */
[----:B------:R-:W-:-:S02]  /*2bd0*/  ISETP.GT.AND P1, PT, R74, 0x10, PT ;  /* 0x000000104a00780c */ /* 0x000fc40003f24270 */
[----:B------:R-:W-:Y:S02]  /*2be0*/  FSEL R31, R31, -INF , P3 ;  /* 0xff8000001f1f7808 */ /* 0x000fe40001800000 */
[----:B------:R-:W-:Y:S02]  /*2bf0*/  FMNMX.FTZ R24, R37, R24, !PT ;  /* 0x0000001825187209 */ /* 0x000fe40007810000 */
        /* <DEDUP_REMOVED lines=11> */
[----:B------:R-:W-:Y:S02]  /*2cb0*/  ISETP.GT.AND P1, PT, R74, 0x20, PT ;  /* 0x000000204a00780c */ /* 0x000fe40003f24270 */
[----:B------:R-:W-:Y:S02]  /*2cc0*/  FSEL R194, R39, -INF , P3 ;  /* 0xff80000027c27808 */ /* 0x000fe40001800000 */
[----:B------:R-:W-:Y:S02]  /*2cd0*/  FMNMX.FTZ R35, R188, R35, !PT ;  /* 0x00000023bc237209 */ /* 0x000fe40007810000 */
[----:B------:R-:W-:Y:S02]  /*2ce0*/  FSEL R169, R45, -INF , P2 ;  /* 0xff8000002da97808 */ /* 0x000fe40001000000 */
[----:B------:R-:W-:-:S02]  /*2cf0*/  ISETP.GT.AND P4, PT, R72, 0x28, PT ;  /* 0x000000284800780c */ /* 0x000fc40003f84270 */
[----:B------:R-:W-:Y:S02]  /*2d00*/  FMNMX.FTZ R45, R5, R26, !PT ;  /* 0x0000001a052d7209 */ /* 0x000fe40007810000 */
[----:B------:R-:W-:Y:S02]  /*2d10*/  ISETP.GT.AND P6, PT, R74, 0x21, PT ;  /* 0x000000214a00780c */ /* 0x000fe40003fc4270 */
[----:B------:R-:W-:Y:S02]  /*2d20*/  FSEL R175, R42, -INF , P1 ;  /* 0xff8000002aaf7808 */ /* 0x000fe40000800000 */
[----:B------:R-:W-:Y:S02]  /*2d30*/  FMNMX.FTZ R24, R194, R35, !PT ;  /* 0x00000023c2187209 */ /* 0x000fe40007810000 */
[----:B------:R-:W-:Y:S02]  /*2d40*/  FSEL R165, R44, -INF , P4 ;  /* 0xff8000002ca57808 */ /* 0x000fe40002000000 */
[----:B------:R-:W-:-:S02]  /*2d50*/  FMNMX.FTZ R26, R160, R45, !PT ;  /* 0x0000002da01a7209 */ /* 0x000fc40007810000 */
[C---:B------:R-:W-:Y:S02]  /*2d60*/  ISETP.GT.AND P5, PT, R74.reuse, 0x28, PT ;  /* 0x000000284a00780c */ /* 0x040fe40003fa4270 */
[----:B------:R-:W-:Y:S02]  /*2d70*/  FSEL R182, R43, -INF , P6 ;  /* 0xff8000002bb67808 */ /* 0x000fe40003000000 */
[----:B------:R-:W-:Y:S02]  /*2d80*/  FMNMX.FTZ R35, R175, R24, !PT ;  /* 0x00000018af237209 */ /* 0x000fe40007810000 */
[----:B------:R-:W-:Y:S02]  /*2d90*/  FMNMX.FTZ R26, R165, R26, !PT ;  /* 0x0000001aa51a7209 */ /* 0x000fe40007810000 */
[----:B------:R-:W-:Y:S02]  /*2da0*/  ISETP.GT.AND P3, PT, R74, 0x29, PT ;  /* 0x000000294a00780c */ /* 0x000fe40003f64270 */
[----:B------:R-:W-:-:S02]  /*2db0*/  FSEL R190, R46, -INF , P5 ;  /* 0xff8000002ebe7808 */ /* 0x000fc40002800000 */
[----:B------:R-:W-:Y:S02]  /*2dc0*/  FMNMX.FTZ R35, R182, R35, !PT ;  /* 0x00000023b6237209 */ /* 0x000fe40007810000 */
[----:B------:R-:W-:Y:S02]  /*2dd0*/  FMNMX.FTZ R26, R169, R26, !PT ;  /* 0x0000001aa91a7209 */ /* 0x000fe40007810000 */
        /* <DEDUP_REMOVED lines=8> */
[----:B------:R-:W-:Y:S02]  /*2e60*/  ISETP.GT.AND P5, PT, R74, 0x38, PT ;  /* 0x000000384a00780c */ /* 0x000fe40003fa4270 */
[----:B------:R-:W-:-:S02]  /*2e70*/  FSEL R183, R51, -INF , P6 ;  /* 0xff80000033b77808 */ /* 0x000fc40003000000 */
[----:B------:R-:W-:Y:S02]  /*2e80*/  FMNMX.FTZ R24, R176, R35, !PT ;  /* 0x00000023b0187209 */ /* 0x000fe40007810000 */
[----:B------:R-:W-:Y:S02]  /*2e90*/  ISETP.GT.AND P4, PT, R72, 0x40, PT ;  /* 0x000000404800780c */ /* 0x000fe40003f84270 */
        /* <DEDUP_REMOVED lines=29> */
[----:B------:R-:W-:Y:S02]  /*3070*/  FMNMX.FTZ R26, R0, R39, !PT ;  /* 0x00000027001a7209 */ /* 0x000fe40007810000 */
[----:B------:R-:W-:Y:S02]  /*3080*/  FSEL R173, R69, -INF , P2 ;  /* 0xff80000045ad7808 */ /* 0x000fe40001000000 */
        /* <DEDUP_REMOVED lines=36> */
[----:B------:R-:W-:Y:S01]  /*32d0*/  FFMA.FTZ R4, R4, UR10, -R202 ;  /* 0x0000000a04047c23 */ /* 0x000fe200080108ca */
[--C-:B------:R-:W-:Y:S01]  /*32e0*/  FFMA.FTZ R184, R33, UR10, -R204.reuse ;  /* 0x0000000a21b87c23 */ /* 0x100fe200080108cc */
[--C-:B------:R-:W-:Y:S01]  /*32f0*/  FFMA.FTZ R187, R27, UR10, -R204.reuse ;  /* 0x0000000a1bbb7c23 */ /* 0x100fe200080108cc */
[--C-:B------:R-:W-:Y:S01]  /*3300*/  FFMA.FTZ R186, R37, UR10, -R204.reuse ;  /* 0x0000000a25ba7c23 */ /* 0x100fe200080108cc */
[--C-:B------:R-:W-:Y:S01]  /*3310*/  FFMA.FTZ R189, R31, UR10, -R204.reuse ;  /* 0x0000000a1fbd7c23 */ /* 0x100fe200080108cc */
[----:B------:R-:W-:Y:S01]  /*3320*/  FFMA.FTZ R168, R174, UR10, -R204 ;  /* 0x0000000aaea87c23 */ /* 0x000fe200080108cc */
[--C-:B------:R-:W-:Y:S01]  /*3330*/  FFMA.FTZ R159, R159, UR10, -R202.reuse ;  /* 0x0000000a9f9f7c23 */ /* 0x100fe200080108ca */
[----:B------:R-:W2:Y:S01]  /*3340*/  MUFU.EX2 R178, R178 ;  /* 0x000000b200b27308 */ /* 0x000ea20000000800 */
[----:B------:R-:W-:Y:S01]  /*3350*/  FFMA.FTZ R164, R164, UR10, -R202 ;  /* 0x0000000aa4a47c23 */ /* 0x000fe200080108ca */
[--C-:B------:R-:W-:Y:S01]  /*3360*/  FFMA.FTZ R181, R181, UR10, -R204.reuse ;  /* 0x0000000ab5b57c23 */ /* 0x100fe200080108cc */
[--C-:B------:R-:W-:Y:S01]  /*3370*/  FFMA.FTZ R174, R188, UR10, -R204.reuse ;  /* 0x0000000abcae7c23 */ /* 0x100fe200080108cc */
[----:B------:R-:W-:Y:S01]  /*3380*/  FFMA.FTZ R207, R194, UR10, -R204 ;  /* 0x0000000ac2cf7c23 */ /* 0x000fe200080108cc */
[----:B------:R-:W-:Y:S01]  /*3390*/  FFMA.FTZ R188, R169, UR10, -R202 ;  /* 0x0000000aa9bc7c23 */ /* 0x000fe200080108ca */
[--C-:B------:R-:W-:Y:S01]  /*33a0*/  FFMA.FTZ R169, R175, UR10, -R204.reuse ;  /* 0x0000000aafa97c23 */ /* 0x100fe200080108cc */
[----:B------:R-:W-:Y:S01]  /*33b0*/  FFMA.FTZ R175, R190, UR10, -R204 ;  /* 0x0000000abeaf7c23 */ /* 0x000fe200080108cc */
[----:B------:R-:W-:Y:S01]  /*33c0*/  MUFU.EX2 R180, R180 ;  /* 0x000000b400b47308 */ /* 0x000fe20000000800 */
[--C-:B------:R-:W-:Y:S01]  /*33d0*/  FFMA.FTZ R5, R5, UR10, -R202.reuse ;  /* 0x0000000a05057c23 */ /* 0x100fe200080108ca */
[--C-:B------:R-:W-:Y:S01]  /*33e0*/  FFMA.FTZ R160, R160, UR10, -R202.reuse ;  /* 0x0000000aa0a07c23 */ /* 0x100fe200080108ca */
[----:B------:R-:W-:Y:S01]  /*33f0*/  FFMA.FTZ R165, R165, UR10, -R202 ;  /* 0x0000000aa5a57c23 */ /* 0x000fe200080108ca */
[--C-:B------:R-:W-:Y:S01]  /*3400*/  FFMA.FTZ R182, R182, UR10, -R204.reuse ;  /* 0x0000000ab6b67c23 */ /* 0x100fe200080108cc */
[----:B------:R-:W-:Y:S01]  /*3410*/  FFMA.FTZ R190, R195, UR10, -R204 ;  /* 0x0000000ac3be7c23 */ /* 0x000fe200080108cc */
[--C-:B------:R-:W-:Y:S01]  /*3420*/  FFMA.FTZ R194, R161, UR10, -R202.reuse ;  /* 0x0000000aa1c27c23 */ /* 0x100fe200080108ca */
[--C-:B------:R-:W-:Y:S01]  /*3430*/  FFMA.FTZ R161, R166, UR10, -R202.reuse ;  /* 0x0000000aa6a17c23 */ /* 0x100fe200080108ca */
[----:B------:R-:W3:Y:S01]  /*3440*/  MUFU.EX2 R185, R185 ;  /* 0x000000b900b97308 */ /* 0x000ee20000000800 */
[----:B--2---:R-:W-:Y:S01]  /*3450*/  F2FP.F16.F32.PACK_AB R152, R178, R179 ;  /* 0x000000b3b298723e */ /* 0x004fe200000000ff */
[----:B------:R-:W-:Y:S01]  /*3460*/  FFMA.FTZ R166, R170, UR10, -R202 ;  /* 0x0000000aaaa67c23 */ /* 0x000fe200080108ca */
        /* <DEDUP_REMOVED lines=9> */
[----:B------:R-:W-:Y:S01]  /*3500*/  FFMA.FTZ R171, R177, UR10, -R204 ;  /* 0x0000000ab1ab7c23 */ /* 0x000fe200080108cc */
[----:B------:R-:W-:Y:S01]  /*3510*/  FFMA.FTZ R158, R158, UR10, -R202 ;  /* 0x0000000a9e9e7c23 */ /* 0x000fe200080108ca */
[--C-:B------:R-:W-:Y:S01]  /*3520*/  FFMA.FTZ R192, R192, UR10, -R204.reuse ;  /* 0x0000000ac0c07c23 */ /* 0x100fe200080108cc */
[--C-:B------:R-:W-:Y:S01]  /*3530*/  FFMA.FTZ R177, R198, UR10, -R204.reuse ;  /* 0x0000000ac6b17c23 */ /* 0x100fe200080108cc */
[----:B------:R-:W2:Y:S01]  /*3540*/  MUFU.EX2 R187, R187 ;  /* 0x000000bb00bb7308 */ /* 0x000ea20000000800 */
[----:B---3--:R-:W-:Y:S01]  /*3550*/  F2FP.F16.F32.PACK_AB R154, R185, R180 ;  /* 0x000000b4b99a723e */ /* 0x008fe200000000ff */
[----:B------:R-:W-:Y:S01]  /*3560*/  FFMA.FTZ R196, R201, UR10, -R204 ;  /* 0x0000000ac9c47c23 */ /* 0x000fe200080108cc */
[--C-:B------:R-:W-:Y:S01]  /*3570*/  FFMA.FTZ R0, R0, UR10, -R202.reuse ;  /* 0x0000000a00007c23 */ /* 0x100fe200080108ca */
[--C-:B------:R-:W-:Y:S01]  /*3580*/  FFMA.FTZ R163, R163, UR10, -R202.reuse ;  /* 0x0000000aa3a37c23 */ /* 0x100fe200080108ca */
[--C-:B------:R-:W-:Y:S01]  /*3590*/  FFMA.FTZ R172, R172, UR10, -R202.reuse ;  /* 0x0000000aacac7c23 */ /* 0x100fe200080108ca */
[----:B------:R-:W-:Y:S01]  /*35a0*/  FFMA.FTZ R173, R173, UR10, -R202 ;  /* 0x0000000aadad7c23 */ /* 0x000fe200080108ca */
[--C-:B------:R-:W-:Y:S01]  /*35b0*/  FFMA.FTZ R198, R197, UR10, -R204.reuse ;  /* 0x0000000ac5c67c23 */ /* 0x100fe200080108cc */
[----:B------:R-:W-:Y:S01]  /*35c0*/  MUFU.EX2 R186, R186 ;  /* 0x000000ba00ba7308 */ /* 0x000fe20000000800 */
[--C-:B------:R-:W-:Y:S01]  /*35d0*/  FFMA.FTZ R193, R193, UR10, -R204.reuse ;  /* 0x0000000ac1c17c23 */ /* 0x100fe200080108cc */
[--C-:B------:R-:W-:Y:S01]  /*35e0*/  FFMA.FTZ R197, R199, UR10, -R204.reuse ;  /* 0x0000000ac7c57c23 */ /* 0x100fe200080108cc */
[----:B------:R-:W-:Y:S01]  /*35f0*/  FFMA.FTZ R202, R203, UR10, -R204 ;  /* 0x0000000acbca7c23 */ /* 0x000fe200080108cc */
[----:B------:R-:W-:-:S04]  /*3600*/  FADD.FTZ R179, R179, R178 ;  /* 0x000000b2b3b37221 */ /* 0x000fc80000010000 */
        /* <DEDUP_REMOVED lines=12> */
[----:B------:R-:W-:Y:S01]  /*36d0*/  HGMMA.64x256x16.F32 R24, R152, gdesc[UR4].tnspB, RZ, !UPT, gsb0 ;  /* 0x43e0000498187df0 */ /* 0x000fe2000c0008ff */
[----:B------:R-:W-:Y:S01]  /*36e0*/  UIADD3 UR6, UR60, 0x80, URZ ;  /* 0x000000803c067890 */ /* 0x000fe2000fffe03f */
[----:B------:R-:W-:-:S03]  /*36f0*/  UMOV UR7, 0x40000040 ;  /* 0x4000004000077882 */ /* 0x000fc60000000000 */
        /* <DEDUP_REMOVED lines=37> */
[----:B---3--:R-:W-:Y:S01]  /*3950*/  F2FP.F16.F32.PACK_AB R153, R181, R168 ;  /* 0x000000a8b599723e */ /* 0x008fe200000000ff */
        /* <DEDUP_REMOVED lines=85> */
.L_x_4715:
[----:B------:R-:W-:Y:S01]  /*3eb0*/  UISETP.NE.AND UP0, UPT, UR56, URZ, UPT ;  /* 0x0000003f3800728c */ /* 0x000fe2000bf05270 */
[----:B------:R-:W0:Y:S01]  /*3ec0*/  S2UR UR7, SR_CgaCtaId ;  /* 0x00000000000779c3 */ /* 0x000e220000008800 */
[----:B------:R-:W-:Y:S01]  /*3ed0*/  R2UR UR14, R212 ;  /* 0x00000000d40e72ca */ /* 0x000fe200000e0000 */
[----:B------:R-:W-:Y:S01]  /*3ee0*/  UIADD3 UR6, UR61, 0x32460, URZ ;  /* 0x000324603d067890 */ /* 0x000fe2000fffe03f */
[----:B------:R-:W-:-:S07]  /*3ef0*/  MOV R5, RZ ;  /* 0x000000ff00057202 */ /* 0x000fce0000000f00 */
[----:B------:R-:W-:Y:S02]  /*3f00*/  @UP0 ULDC UR4, c[0x0][0x44c] ;  /* 0x0001130000040ab9 */ /* 0x000fe40000000800 */
[----:B------:R-:W-:-:S07]  /*3f10*/  UIMAD.WIDE.U32 UR4, UR39, UR4, URZ ;  /* 0x00000004270472a5 */ /* 0x000fce000f8e003f */
[----:B------:R-:W-:Y:S01]  /*3f20*/  @UP0 UMOV UR4, UR5 ;  /* 0x0000000500040c82 */ /* 0x000fe20008000000 */
[----:B------:R-:W-:Y:S02]  /*3f30*/  @UP0 ULDC UR5, c[0x0][0x450] ;  /* 0x0001140000050ab9 */ /* 0x000fe40000000800 */
[----:B------:R-:W-:Y:S02]  /*3f40*/  @UP0 USHF.R.U32.HI UR39, URZ, UR5, UR4 ;  /* 0x000000053f270299 */ /* 0x000fe40008011604 */
[----:B0-----:R-:W-:Y:S02]  /*3f50*/  UPRMT UR6, UR7, 0x654, UR6 ;  /* 0x0000065407067896 */ /* 0x001fe40008000006 */
[----:B------:R-:W-:Y:S02]  /*3f60*/  UIADD3 UR4, UR39, -UR11, UR42 ;  /* 0x8000000b27047290 */ /* 0x000fe4000fffe02a */
[----:B------:R-:W-:Y:S02]  /*3f70*/  UIADD3 UR7, UR43, -0x2, URZ ;  /* 0xfffffffe2b077890 */ /* 0x000fe4000fffe03f */
[----:B------:R-:W-:-:S03]  /*3f80*/  UIMAD.WIDE UR4, UR4, 0x2aaaaaab, URZ ;  /* 0x2aaaaaab040478a5 */ /* 0x000fc6000f8e023f */
[----:B------:R-:W-:Y:S01]  /*3f90*/  SYNCS.ARRIVE.TRANS64.RED.A1T0 RZ, [UR6], RZ ;  /* 0x000000ffffff79a7 */ /* 0x000fe20008100406 */
[----:B------:R-:W-:-:S04]  /*3fa0*/  USHF.R.U32.HI UR4, URZ, 0x1f, UR5 ;  /* 0x0000001f3f047899 */ /* 0x000fc80008011605 */
[----:B------:R-:W-:-:S04]  /*3fb0*/  ULEA.HI.SX32 UR4, UR5, UR4, 0x1c ;  /* 0x0000000405047291 */ /* 0x000fc8000f8fe23f */
[----:B------:R-:W-:-:S04]  /*3fc0*/  UISETP.LT.AND UP0, UPT, UR14, UR4, UPT ;  /* 0x000000040e00728c */ /* 0x000fc8000bf01270 */
[----:B------:R-:W-:-:S03]  /*3fd0*/  USEL UR39, UR14, UR4, !UP0 ;  /* 0x000000040e277287 */ /* 0x000fc6000c000000 */
[----:B------:R-:W-:Y:S01]  /*3fe0*/  UMOV UR4, URZ ;  /* 0x0000003f00047c82 */ /* 0x000fe20008000000 */
[----:B------:R-:W-:-:S06]  /*3ff0*/  UISETP.GE.AND UP0, UPT, UR7, UR39, UPT ;  /* 0x000000270700728c */ /* 0x000fcc000bf06270 */
[----:B------:R-:W-:-:S13]  /*4000*/  PLOP3.LUT P1, PT, PT, PT, UP0, 0x80, 0x0 ;  /* 0x000000000000781c */ /* 0x000fda0003f2f008 */
[----:B------:R-:W-:Y:S05]  /*4010*/  @!P1 BRA `(.L_x_4716) ;  /* 0x0000002c00509947 */ /* 0x000fea0003800000 */
[----:B------:R-:W-:Y:S01]  /*4020*/  IMAD.MOV.U32 R201, RZ, RZ, R156 ;  /* 0x000000ffffc97224 */ /* 0x000fe200078e009c */
[----:B------:R-:W-:Y:S01]  /*4030*/  UMOV UR4, URZ ;  /* 0x0000003f00047c82 */ /* 0x000fe20008000000 */
[----:B------:R-:W-:Y:S02]  /*4040*/  IMAD.MOV.U32 R202, RZ, RZ, R200 ;  /* 0x000000ffffca7224 */ /* 0x000fe400078e00c8 */
[----:B------:R-:W-:-:S07]  /*4050*/  IMAD.MOV.U32 R5, RZ, RZ, RZ ;  /* 0x000000ffff057224 */ /* 0x000fce00078e00ff */
.L_x_4727:
[----:B------:R-:W-:-:S04]  /*4060*/  UIADD3 UR4, UR4, 0x1, URZ ;  /* 0x0000000104047890 */ /* 0x000fc8000fffe03f */
[----:B------:R-:W-:-:S04]  /*4070*/  UISETP.NE.AND UP0, UPT, UR4, 0x2, UPT ;  /* 0x000000020400788c */ /* 0x000fc8000bf05270 */
[----:B------:R-:W-:Y:S02]  /*4080*/  USEL UR5, URZ, 0x1, UP0 ;  /* 0x000000013f057887 */ /* 0x000fe40008000000 */
[----:B------:R-:W-:-:S04]  /*4090*/  USEL UR4, UR4, URZ, UP0 ;  /* 0x0000003f04047287 */ /* 0x000fc80008000000 */
[----:B------:R-:W-:Y:S01]  /*40a0*/  LOP3.LUT R5, R5, UR5, RZ, 0x3c, !PT ;  /* 0x0000000505057c12 */ /* 0x000fe2000f8e3cff */
[----:B------:R-:W-:Y:S07]  /*40b0*/  @!P0 BRA `(.L_x_4717) ;  /* 0x0000000000048947 */ /* 0x000fee0003800000 */
[----:B------:R-:W-:Y:S01]  /*40c0*/  BPT.TRAP 0x1 ;  /* 0x000000040000795c */ /* 0x000fe20000300000 */
.L_x_4717:
[----:B------:R-:W-:Y:S01]  /*40d0*/  ULEA UR5, UR4, UR61, 0x3 ;  /* 0x0000003d04057291 */ /* 0x000fe2000f8e183f */
[----:B------:R-:W-:-:S08]  /*40e0*/  SHF.L.U32 R20, R5, 0x1f, RZ ;  /* 0x0000001f05147819 */ /* 0x000fd000000006ff */
[----:B------:R0:W1:Y:S01]  /*40f0*/  SYNCS.PHASECHK.TRANS64.TRYWAIT P1, [UR5+0x32430], R20 ;  /* 0x03243014ff0075a7 */ /* 0x0000620008020145 */
[----:B------:R-:W-:Y:S05]  /*4100*/  @!P0 BRA `(.L_x_4718) ;  /* 0x0000000000048947 */ /* 0x000fea0003800000 */
[----:B------:R-:W-:Y:S01]  /*4110*/  BPT.TRAP 0x1 ;  /* 0x000000040000795c */ /* 0x000fe20000300000 */
.L_x_4718:
[----:B-1----:R-:W-:Y:S05]  /*4120*/  @P1 BRA `(.L_x_4719) ;  /* 0x0000000000081947 */ /* 0x002fea0003800000 */
[----:B------:R-:W1:Y:S02]  /*4130*/  SYNCS.PHASECHK.TRANS64.TRYWAIT P1, [UR5+0x32430], R20 ;  /* 0x03243014ff0075a7 */ /* 0x000e640008020145 */
[----:B-1----:R-:W-:Y:S05]  /*4140*/  @!P1 BRA `(.L_x_4720) ;  /* 0x000000c4007c9947 */ /* 0x002fea0003800000 */
.L_x_4719:
        /* <DEDUP_REMOVED lines=51> */
.L_x_4721:
[----:B------:R1:W2:Y:S01]  /*4480*/  SYNCS.PHASECHK.TRANS64.TRYWAIT P1, [UR5+0x32450], R20 ;  /* 0x03245014ff0075a7 */ /* 0x0002a20008020145 */
[----:B------:R-:W-:Y:S05]  /*4490*/  @!P0 BRA `(.L_x_4722) ;  /* 0x0000000000048947 */ /* 0x000fea0003800000 */
[----:B------:R-:W-:Y:S01]  /*44a0*/  BPT.TRAP 0x1 ;  /* 0x000000040000795c */ /* 0x000fe20000300000 */
.L_x_4722:
[----:B--2---:R-:W-:Y:S05]  /*44b0*/  @P1 BRA `(.L_x_4723) ;  /* 0x0000000000081947 */ /* 0x004fea0003800000 */
[----:B------:R-:W2:Y:S02]  /*44c0*/  SYNCS.PHASECHK.TRANS64.TRYWAIT P1, [UR5+0x32450], R20 ;  /* 0x03245014ff0075a7 */ /* 0x000ea40008020145 */
[----:B--2---:R-:W-:Y:S05]  /*44d0*/  @!P1 BRA `(.L_x_4724) ;  /* 0x000000c000b09947 */ /* 0x004fea0003800000 */
.L_x_4723:
[----:B012---:R-:W-:Y:S01]  /*44e0*/  MOV R20, UR45 ;  /* 0x0000002d00147c02 */ /* 0x007fe20008000f00 */
[----:B------:R-:W-:Y:S01]  /*44f0*/  UIMAD UR6, UR4, 0xc00, UR38 ;  /* 0x00000c00040678a4 */ /* 0x000fe2000f8e0226 */
[----:B------:R-:W-:Y:S01]  /*4500*/  MOV R200, UR44 ;  /* 0x0000002c00c87c02 */ /* 0x000fe20008000f00 */
[----:B------:R-:W-:Y:S01]  /*4510*/  WARPGROUP.ARRIVE ;  /* 0x00000000000079c5 */ /* 0x000fe20000000000 */
[----:B------:R-:W-:Y:S01]  /*4520*/  R2UR UR44, R8 ;  /* 0x00000000082c72ca */ /* 0x000fe200000e0000 */
[----:B------:R-:W-:Y:S01]  /*4530*/  UMOV UR47, 0x40000040 ;  /* 0x40000040002f7882 */ /* 0x000fe20000000000 */
[----:B------:R-:W-:Y:S01]  /*4540*/  R2UR UR45, R9 ;  /* 0x00000000092d72ca */ /* 0x000fe200000e0000 */
[----:B------:R-:W-:Y:S01]  /*4550*/  UIADD3 UR10, UR6, 0x2, URZ ;  /* 0x00000002060a7890 */ /* 0x000fe2000fffe03f */
[----:B------:R-:W-:Y:S01]  /*4560*/  MOV R203, UR49 ;  /* 0x0000003100cb7c02 */ /* 0x000fe20008000f00 */
[----:B------:R-:W-:Y:S01]  /*4570*/  UMOV UR46, UR6 ;  /* 0x00000006002e7c82 */ /* 0x000fe20008000000 */
[----:B------:R-:W-:Y:S01]  /*4580*/  MOV R204, UR48 ;  /* 0x0000003000cc7c02 */ /* 0x000fe20008000f00 */
[----:B------:R-:W-:Y:S01]  /*4590*/  UMOV UR51, 0x40000040 ;  /* 0x4000004000337882 */ /* 0x000fe20000000000 */
[----:B------:R-:W-:Y:S01]  /*45a0*/  R2UR UR48, R6 ;  /* 0x00000000063072ca */ /* 0x000fe200000e0000 */
[----:B------:R-:W-:Y:S01]  /*45b0*/  UMOV UR55, 0x40000040 ;  /* 0x4000004000377882 */ /* 0x000fe20000000000 */
[----:B------:R-:W-:Y:S01]  /*45c0*/  R2UR UR49, R7 ;  /* 0x00000000073172ca */ /* 0x000fe200000e0000 */
[----:B------:R-:W-:Y:S01]  /*45d0*/  UMOV UR50, UR10 ;  /* 0x0000000a00327c82 */ /* 0x000fe20008000000 */
[----:B------:R-:W-:Y:S01]  /*45e0*/  MOV R205, UR53 ;  /* 0x0000003500cd7c02 */ /* 0x000fe20008000f00 */
[----:B------:R-:W-:Y:S01]  /*45f0*/  UIADD3 UR10, UR6, 0x4, URZ ;  /* 0x00000004060a7890 */ /* 0x000fe2000fffe03f */
[----:B------:R-:W-:Y:S01]  /*4600*/  MOV R206, UR52 ;  /* 0x0000003400ce7c02 */ /* 0x000fe20008000f00 */
[----:B------:R-:W-:Y:S01]  /*4610*/  HGMMA.64x96x16.F32 R152, gdesc[UR44], R152, gsb0 ;  /* 0x016000002c9879f0 */ /* 0x000fe20008000898 */
[----:B------:R-:W-:Y:S01]  /*4620*/  R2UR UR52, R2 ;  /* 0x00000000023472ca */ /* 0x000fe200000e0000 */
[----:B------:R-:W-:Y:S01]  /*4630*/  UMOV UR59, 0x40000040 ;  /* 0x40000040003b7882 */ /* 0x000fe20000000000 */
[----:B------:R-:W-:Y:S01]  /*4640*/  R2UR UR53, R3 ;  /* 0x00000000033572ca */ /* 0x000fe200000e0000 */
[----:B------:R-:W-:Y:S01]  /*4650*/  UMOV UR11, 0x40000040 ;  /* 0x40000040000b7882 */ /* 0x000fe20000000000 */
[----:B------:R-:W-:Y:S01]  /*4660*/  UMOV UR54, UR10 ;  /* 0x0000000a00367c82 */ /* 0x000fe20008000000 */
[----:B------:R-:W-:Y:S01]  /*4670*/  MOV R207, UR57 ;  /* 0x0000003900cf7c02 */ /* 0x000fe20008000f00 */
[----:B------:R-:W-:Y:S01]  /*4680*/  UIADD3 UR10, UR6, 0x6, URZ ;  /* 0x00000006060a7890 */ /* 0x000fe2000fffe03f */
[----:B------:R-:W-:Y:S01]  /*4690*/  MOV R208, UR56 ;  /* 0x0000003800d07c02 */ /* 0x000fe20008000f00 */
[----:B------:R-:W-:Y:S01]  /*46a0*/  UIADD3 UR14, UR6, 0x302, URZ ;  /* 0x00000302060e7890 */ /* 0x000fe2000fffe03f */
[----:B------:R-:W-:Y:S01]  /*46b0*/  R2UR UR56, R18 ;  /* 0x00000000123872ca */ /* 0x000fe200000e0000 */
[----:B------:R-:W-:Y:S01]  /*46c0*/  UMOV UR15, 0x40000040 ;  /* 0x40000040000f7882 */ /* 0x000fe20000000000 */
[----:B------:R-:W-:Y:S01]  /*46d0*/  R2UR UR57, R19 ;  /* 0x00000000133972ca */ /* 0x000fe200000e0000 */
[----:B------:R-:W-:Y:S01]  /*46e0*/  UIADD3 UR18, UR6, 0x304, URZ ;  /* 0x0000030406127890 */ /* 0x000fe2000fffe03f */
[----:B------:R-:W-:Y:S01]  /*46f0*/  R2UR UR45, R20 ;  /* 0x00000000142d72ca */ /* 0x000fe200000e0000 */
[----:B------:R-:W-:Y:S01]  /*4700*/  UMOV UR58, UR10 ;  /* 0x0000000a003a7c82 */ /* 0x000fe20008000000 */
[----:B------:R-:W-:Y:S01]  /*4710*/  UIADD3 UR10, UR6, 0x300, URZ ;  /* 0x00000300060a7890 */ /* 0x000fe2000fffe03f */
[----:B------:R-:W-:Y:S01]  /*4720*/  R2UR UR44, R200 ;  /* 0x00000000c82c72ca */ /* 0x000fe200000e0000 */
[----:B------:R-:W-:Y:S01]  /*4730*/  UMOV UR19, 0x40000040 ;  /* 0x4000004000137882 */ /* 0x000fe20000000000 */
[----:B------:R-:W-:Y:S01]  /*4740*/  UIADD3 UR22, UR6, 0x306, URZ ;  /* 0x0000030606167890 */ /* 0x000fe2000fffe03f */
[----:B------:R-:W0:Y:S01]  /*4750*/  S2R R209, SR_TID.X ;  /* 0x0000000000d17919 */ /* 0x000e220000002100 */
        /* <DEDUP_REMOVED lines=27> */
[----:B------:R-:W-:Y:S01]  /*4910*/  UIADD3 UR6, UR6, 0x906, URZ ;  /* 0x0000090606067890 */ /* 0x000fe2000fffe03f */
[----:B------:R-:W-:Y:S02]  /*4920*/  WARPGROUP.DEPBAR.LE gsb0, 0x0 ;  /* 0x00008000000079c5 */ /* 0x000fe40000010000 */
[----:B------:R-:W-:-:S06]  /*4930*/  WARPGROUP.ARRIVE ;  /* 0x00000000000079c5 */ /* 0x000fcc0000000000 */
[----:B------:R-:W-:Y:S01]  /*4940*/  HGMMA.64x96x16.F32 R152, gdesc[UR56], R152, gsb0 ;  /* 0x01600000389879f0 */ /* 0x000fe20008000898 */
[----:B------:R-:W-:Y:S01]  /*4950*/  R2UR UR56, R16 ;  /* 0x00000000103872ca */ /* 0x000fe200000e0000 */
[----:B------:R-:W-:Y:S01]  /*4960*/  UMOV UR58, UR6 ;  /* 0x00000006003a7c82 */ /* 0x000fe20008000000 */
        /* <DEDUP_REMOVED lines=37> */
[----:B------:R-:W-:Y:S01]  /*4bc0*/  HGMMA.64x96x16.F32 R152, gdesc[UR56], R152, gsb0 ;  /* 0x01600000389879f0 */ /* 0x000fe20008000898 */
[----:B------:R-:W-:Y:S02]  /*4bd0*/  R2UR UR57, R207 ;  /* 0x00000000cf3972ca */ /* 0x000fe400000e0000 */
[----:B------:R-:W-:Y:S01]  /*4be0*/  R2UR UR56, R208 ;  /* 0x00000000d03872ca */ /* 0x000fe200000e0000 */
[----:B------:R-:W-:Y:S02]  /*4bf0*/  WARPGROUP.DEPBAR.LE gsb0, 0x0 ;  /* 0x00008000000079c5 */ /* 0x000fe40000010000 */
[----:B------:R0:W-:Y:S06]  /*4c00*/  BAR.ARV R20, 0x100 ;  /* 0x000400140000751d */ /* 0x0001ec0000002000 */
[----:B------:R-:W-:Y:S06]  /*4c10*/  @!P0 BRA `(.L_x_4725) ;  /* 0x0000000000048947 */ /* 0x000fec0003800000 */
[----:B------:R-:W-:Y:S01]  /*4c20*/  BPT.TRAP 0x1 ;  /* 0x000000040000795c */ /* 0x000fe20000300000 */
.L_x_4725:
[----:B------:R-:W-:Y:S01]  /*4c30*/  UISETP.NE.AND UP0, UPT, UR56, URZ, UPT ;  /* 0x0000003f3800728c */ /* 0x000fe2000bf05270 */
[----:B------:R-:W-:Y:S01]  /*4c40*/  IMAD.MOV.U32 R204, RZ, RZ, R21 ;  /* 0x000000ffffcc7224 */ /* 0x000fe200078e0015 */
[----:B------:R-:W-:Y:S01]  /*4c50*/  ULDC UR10, c[0x0][0x2f0] ;  /* 0x0000bc00000a7ab9 */ /* 0x000fe20000000800 */
[----:B------:R-:W1:Y:S01]  /*4c60*/  S2UR UR14, SR_CgaCtaId ;  /* 0x00000000000e79c3 */ /* 0x000e620000008800 */
[----:B------:R-:W-:Y:S01]  /*4c70*/  MOV R207, UR10 ;  /* 0x0000000a00cf7c02 */ /* 0x000fe20008000f00 */
[----:B------:R-:W-:Y:S01]  /*4c80*/  ULDC UR10, c[0x0][0xa80] ;  /* 0x0002a000000a7ab9 */ /* 0x000fe20000000800 */
[----:B------:R-:W-:Y:S01]  /*4c90*/  PLOP3.LUT P1, PT, PT, PT, UP0, 0x80, 0x0 ;  /* 0x000000000000781c */ /* 0x000fe20003f2f008 */
[----:B------:R-:W-:Y:S01]  /*4ca0*/  UIADD3 UR11, UR5, 0x32440, URZ ;  /* 0x00032440050b7890 */ /* 0x000fe2000fffe03f */
[----:B------:R-:W-:Y:S01]  /*4cb0*/  PLOP3.LUT P2, PT, PT, PT, UP0, 0x80, 0x0 ;  /* 0x000000000000781c */ /* 0x000fe20003f4f008 */
[----:B------:R-:W-:Y:S02]  /*4cc0*/  UMOV UR15, 0x40000040 ;  /* 0x40000040000f7882 */ /* 0x000fe40000000000 */
[----:B------:R-:W-:-:S08]  /*4cd0*/  @UP0 ULDC UR6, c[0x0][0x44c] ;  /* 0x0001130000060ab9 */ /* 0x000fd00000000800 */
[----:B------:R-:W-:Y:S01]  /*4ce0*/  @P1 IMAD.HI.U32 R200, R21, UR6, RZ ;  /* 0x0000000615c81c27 */ /* 0x000fe2000f8e00ff */
[----:B------:R-:W-:-:S04]  /*4cf0*/  @UP0 ULDC UR6, c[0x0][0x450] ;  /* 0x0001140000060ab9 */ /* 0x000fc80000000800 */
[----:B------:R-:W-:Y:S01]  /*4d00*/  @P2 SHF.R.U32.HI R204, RZ, UR6, R200 ;  /* 0x00000006ffcc2c19 */ /* 0x000fe200080116c8 */
[----:B------:R-:W-:Y:S01]  /*4d10*/  UMOV UR6, 0x1 ;  /* 0x0000000100067882 */ /* 0x000fe20000000000 */
[----:B------:R-:W-:Y:S01]  /*4d20*/  IMAD.MOV.U32 R200, RZ, RZ, -0x2 ;  /* 0xfffffffeffc87424 */ /* 0x000fe200078e00ff */
[----:B------:R-:W-:Y:S02]  /*4d30*/  UIMAD UR6, UR7, -0x60, UR6 ;  /* 0xffffffa0070678a4 */ /* 0x000fe4000f8e0206 */
[----:B------:R-:W2:Y:S01]  /*4d40*/  SHFL.IDX PT, R203, R204, RZ, 0x1c1f ;  /* 0x001c1fffcccb7589 */ /* 0x000ea200000e0000 */
[----:B-1----:R-:W-:-:S03]  /*4d50*/  UPRMT UR11, UR14, 0x654, UR11 ;  /* 0x000006540e0b7896 */ /* 0x002fc6000800000b */
[----:B------:R-:W1:Y:S01]  /*4d60*/  SHFL.IDX PT, R205, R204, 0x1, 0x1c1f ;  /* 0x003c1f00cccd7f89 */ /* 0x000e6200000e0000 */
[----:B------:R-:W-:Y:S01]  /*4d70*/  IMAD R200, R211, R200, UR6 ;  /* 0x00000006d3c87e24 */ /* 0x000fe2000f8e02c8 */
[----:B------:R-:W-:-:S03]  /*4d80*/  ULDC UR6, c[0x0][0x288] ;  /* 0x0000a20000067ab9 */ /* 0x000fc60000000800 */
[----:B------:R-:W-:Y:S01]  /*4d90*/  IMAD R200, R207, UR57, R200 ;  /* 0x00000039cfc87c24 */ /* 0x000fe2000f8e02c8 */
[----:B------:R-:W-:Y:S04]  /*4da0*/  SYNCS.ARRIVE.TRANS64.RED.A1T0 RZ, [UR11], RZ ;  /* 0x000000ffffff79a7 */ /* 0x000fe8000810040b */
[----:B--2---:R-:W-:Y:S01]  /*4db0*/  IADD3 R203, R203, -UR6, R200 ;  /* 0x80000006cbcb7c10 */ /* 0x004fe2000fffe0c8 */
[----:B------:R2:W-:Y:S03]  /*4dc0*/  BAR.SYNC.DEFER_BLOCKING R213, 0x100 ;  /* 0x000400d50000751d */ /* 0x0005e60000010000 */
[C---:B------:R-:W-:Y:S02]  /*4dd0*/  ISETP.GT.AND P4, PT, R203.reuse, RZ, PT ;  /* 0x000000ffcb00720c */ /* 0x040fe40003f84270 */
[----:B------:R-:W-:-:S02]  /*4de0*/  ISETP.GT.AND P6, PT, R203, 0x11, PT ;  /* 0x00000011cb00780c */ /* 0x000fc40003fc4270 */
[C---:B------:R-:W-:Y:S02]  /*4df0*/  ISETP.GT.AND P3, PT, R203.reuse, 0x1, PT ;  /* 0x00000001cb00780c */ /* 0x040fe40003f64270 */
[----:B------:R-:W-:Y:S02]  /*4e00*/  FSEL R152, R152, -INF , P4 ;  /* 0xff80000098987808 */ /* 0x000fe40002000000 */
[----:B------:R-:W-:Y:S02]  /*4e10*/  ISETP.GT.AND P4, PT, R203, 0x18, PT ;  /* 0x00000018cb00780c */ /* 0x000fe40003f84270 */
[----:B------:R-:W-:Y:S02]  /*4e20*/  FSEL R161, R161, -INF , P6 ;  /* 0xff800000a1a17808 */ /* 0x000fe40003000000 */
[----:B------:R-:W-:Y:S02]  /*4e30*/  ISETP.GT.AND P6, PT, R203, 0x29, PT ;  /* 0x00000029cb00780c */ /* 0x000fe40003fc4270 */
[----:B-1----:R-:W-:Y:S01]  /*4e40*/  IADD3 R200, R205, -UR6, R200 ;  /* 0x80000006cdc87c10 */ /* 0x002fe2000fffe0c8 */
[----:B------:R-:W-:Y:S01]  /*4e50*/  UIMAD UR6, UR4, 0xc00, UR60 ;  /* 0x00000c00040678a4 */ /* 0x000fe2000f8e023c */
[----:B------:R-:W-:-:S02]  /*4e60*/  FSEL R153, R153, -INF , P3 ;  /* 0xff80000099997808 */ /* 0x000fc40001800000 */
[C---:B------:R-:W-:Y:S02]  /*4e70*/  ISETP.GT.AND P3, PT, R203.reuse, 0x19, PT ;  /* 0x00000019cb00780c */ /* 0x040fe40003f64270 */
[----:B------:R-:W-:Y:S02]  /*4e80*/  FSEL R164, R164, -INF , P4 ;  /* 0xff800000a4a47808 */ /* 0x000fe40002000000 */
[----:B------:R-:W-:Y:S01]  /*4e90*/  ISETP.GT.AND P4, PT, R203, 0x30, PT ;  /* 0x00000030cb00780c */ /* 0x000fe20003f84270 */
[----:B------:R-:W-:Y:S01]  /*4ea0*/  UMOV UR14, UR6 ;  /* 0x00000006000e7c82 */ /* 0x000fe20008000000 */
[----:B------:R-:W-:Y:S02]  /*4eb0*/  FSEL R173, R173, -INF , P6 ;  /* 0xff800000adad7808 */ /* 0x000fe40003000000 */
[----:B------:R-:W-:Y:S02]  /*4ec0*/  ISETP.GT.AND P6, PT, R200, RZ, PT ;  /* 0x000000ffc800720c */ /* 0x000fe40003fc4270 */
[----:B------:R-:W-:-:S02]  /*4ed0*/  ISETP.GT.AND P1, PT, R203, 0x8, PT ;  /* 0x00000008cb00780c */ /* 0x000fc40003f24270 */
[----:B------:R-:W-:Y:S02]  /*4ee0*/  FSEL R165, R165, -INF , P3 ;  /* 0xff800000a5a57808 */ /* 0x000fe40001800000 */
[C---:B------:R-:W-:Y:S02]  /*4ef0*/  ISETP.GT.AND P3, PT, R203.reuse, 0x31, PT ;  /* 0x00000031cb00780c */ /* 0x040fe40003f64270 */
[----:B------:R-:W-:Y:S02]  /*4f00*/  FSEL R176, R176, -INF , P4 ;  /* 0xff800000b0b07808 */ /* 0x000fe40002000000 */
[----:B------:R-:W-:Y:S02]  /*4f10*/  ISETP.GT.AND P4, PT, R200, 0x1, PT ;  /* 0x00000001c800780c */ /* 0x000fe40003f84270 */
[----:B------:R-:W-:Y:S02]  /*4f20*/  FSEL R154, R154, -INF , P6 ;  /* 0xff8000009a9a7808 */ /* 0x000fe40003000000 */
[----:B------:R-:W-:-:S02]  /*4f30*/  ISETP.GT.AND P2, PT, R203, 0x9, PT ;  /* 0x00000009cb00780c */ /* 0x000fc40003f44270 */
[----:B------:R-:W-:Y:S02]  /*4f40*/  FSEL R204, R156, -INF , P1 ;  /* 0xff8000009ccc7808 */ /* 0x000fe40000800000 */
[----:B------:R-:W-:Y:S02]  /*4f50*/  ISETP.GT.AND P1, PT, R203, 0x20, PT ;  /* 0x00000020cb00780c */ /* 0x000fe40003f24270 */
[----:B------:R-:W-:Y:S02]  /*4f60*/  FSEL R177, R177, -INF , P3 ;  /* 0xff800000b1b17808 */ /* 0x000fe40001800000 */
[----:B------:R-:W-:Y:S02]  /*4f70*/  ISETP.GT.AND P3, PT, R200, 0x8, PT ;  /* 0x00000008c800780c */ /* 0x000fe40003f64270 */
[----:B------:R-:W-:Y:S02]  /*4f80*/  FSEL R155, R155, -INF , P4 ;  /* 0xff8000009b9b7808 */ /* 0x000fe40002000000 */
[----:B------:R-:W-:-:S02]  /*4f90*/  FMNMX.FTZ R156, R154, R201, !PT ;  /* 0x000000c99a9c7209 */ /* 0x000fc40007810000 */
[----:B------:R-:W-:Y:S02]  /*4fa0*/  FSEL R157, R157, -INF , P2 ;  /* 0xff8000009d9d7808 */ /* 0x000fe40001000000 */
[C---:B------:R-:W-:Y:S02]  /*4fb0*/  ISETP.GT.AND P2, PT, R203.reuse, 0x21, PT ;  /* 0x00000021cb00780c */ /* 0x040fe40003f44270 */
[----:B------:R-:W-:Y:S02]  /*4fc0*/  FSEL R168, R168, -INF , P1 ;  /* 0xff800000a8a87808 */ /* 0x000fe40000800000 */
[----:B------:R-:W-:Y:S02]  /*4fd0*/  ISETP.GT.AND P1, PT, R203, 0x38, PT ;  /* 0x00000038cb00780c */ /* 0x000fe40003f24270 */
[----:B------:R-:W-:Y:S02]  /*4fe0*/  ISETP.GT.AND P6, PT, R200, 0x9, PT ;  /* 0x00000009c800780c */ /* 0x000fe40003fc4270 */
[----:B------:R-:W-:-:S02]  /*4ff0*/  FSEL R158, R158, -INF , P3 ;  /* 0xff8000009e9e7808 */ /* 0x000fc40001800000 */
[----:B------:R-:W-:Y:S02]  /*5000*/  FMNMX.FTZ R205, R155, R156, !PT ;  /* 0x0000009c9bcd7209 */ /* 0x000fe40007810000 */
[----:B------:R-:W-:Y:S02]  /*5010*/  FSEL R169, R169, -INF , P2 ;  /* 0xff800000a9a97808 */ /* 0x000fe40001000000 */
[----:B------:R-:W-:Y:S02]  /*5020*/  ISETP.GT.AND P2, PT, R203, 0x39, PT ;  /* 0x00000039cb00780c */ /* 0x000fe40003f44270 */
[----:B------:R-:W-:Y:S02]  /*5030*/  FSEL R180, R180, -INF , P1 ;  /* 0xff800000b4b47808 */ /* 0x000fe40000800000 */
[----:B------:R-:W-:Y:S02]  /*5040*/  ISETP.GT.AND P1, PT, R200, 0x10, PT ;  /* 0x00000010c800780c */ /* 0x000fe40003f24270 */
[----:B------:R-:W-:-:S02]  /*5050*/  FSEL R159, R159, -INF , P6 ;  /* 0xff8000009f9f7808 */ /* 0x000fc40003000000 */
[----:B------:R-:W-:Y:S02]  /*5060*/  FMNMX.FTZ R156, R158, R205, !PT ;  /* 0x000000cd9e9c7209 */ /* 0x000fe40007810000 */
[----:B------:R-:W-:Y:S02]  /*5070*/  ISETP.GT.AND P5, PT, R203, 0x10, PT ;  /* 0x00000010cb00780c */ /* 0x000fe40003fa4270 */
[----:B------:R-:W-:Y:S02]  /*5080*/  FSEL R181, R181, -INF , P2 ;  /* 0xff800000b5b57808 */ /* 0x000fe40001000000 */
[----:B------:R-:W-:Y:S02]  /*5090*/  ISETP.GT.AND P2, PT, R200, 0x11, PT ;  /* 0x00000011c800780c */ /* 0x000fe40003f44270 */
[----:B------:R-:W-:Y:S02]  /*50a0*/  FSEL R162, R162, -INF , P1 ;  /* 0xff800000a2a27808 */ /* 0x000fe40000800000 */
[----:B------:R-:W-:-:S02]  /*50b0*/  FMNMX.FTZ R205, R159, R156, !PT ;  /* 0x0000009c9fcd7209 */ /* 0x000fc40007810000 */
[----:B------:R-:W-:Y:S02]  /*50c0*/  FSEL R160, R160, -INF , P5 ;  /* 0xff800000a0a07808 */ /* 0x000fe40002800000 */
[----:B------:R-:W-:Y:S02]  /*50d0*/  ISETP.GT.AND P5, PT, R203, 0x28, PT ;  /* 0x00000028cb00780c */ /* 0x000fe40003fa4270 */
[----:B------:R-:W-:Y:S02]  /*50e0*/  ISETP.GT.AND P3, PT, R200, 0x18, PT ;  /* 0x00000018c800780c */ /* 0x000fe40003f64270 */
[----:B------:R-:W-:Y:S02]  /*50f0*/  FSEL R163, R163, -INF , P2 ;  /* 0xff800000a3a37808 */ /* 0x000fe40001000000 */
[----:B------:R-:W-:Y:S02]  /*5100*/  FMNMX.FTZ R206, R162, R205, !PT ;  /* 0x000000cda2ce7209 */ /* 0x000fe40007810000 */
        /* <DEDUP_REMOVED lines=56> */
[C---:B------:R-:W-:Y:S02]  /*5490*/  ISETP.GT.AND P5, PT, R200.reuse, 0x50, PT ;  /* 0x00000050c800780c */ /* 0x040fe40003fa4270 */
[C---:B------:R-:W-:Y:S02]  /*54a0*/  ISETP.GT.AND P6, PT, R200.reuse, 0x51, PT ;  /* 0x00000051c800780c */ /* 0x040fe40003fc4270 */
[C---:B------:R-:W-:Y:S02]  /*54b0*/  ISETP.GT.AND P1, PT, R200.reuse, 0x58, PT ;  /* 0x00000058c800780c */ /* 0x040fe40003f24270 */
[----:B------:R-:W-:Y:S02]  /*54c0*/  ISETP.GT.AND P2, PT, R200, 0x59, PT ;  /* 0x00000059c800780c */ /* 0x000fe40003f44270 */
[----:B------:R-:W-:-:S02]  /*54d0*/  FSEL R191, R191, -INF , P4 ;  /* 0xff800000bfbf7808 */ /* 0x000fc40002000000 */
[----:B------:R-:W-:Y:S02]  /*54e0*/  FMNMX.FTZ R200, R190, R207, !PT ;  /* 0x000000cfbec87209 */ /* 0x000fe40007810000 */
        /* <DEDUP_REMOVED lines=31> */
[----:B------:R-:W-:Y:S02]  /*56e0*/  FMNMX.FTZ R200, R199, R200, !PT ;  /* 0x000000c8c7c87209 */ /* 0x000fe40007810000 */
[----:B------:R-:W-:-:S03]  /*56f0*/  FMNMX.FTZ R189, R206, R189, !PT ;  /* 0x000000bdcebd7209 */ /* 0x000fc60007810000 */
[----:B------:R-:W1:Y:S04]  /*5700*/  SHFL.BFLY PT, R207, R200, 0x2, 0x1f ;  /* 0x0c401f00c8cf7f89 */ /* 0x000e6800000e0000 */
[----:B------:R-:W3:Y:S01]  /*5710*/  SHFL.BFLY PT, R156, R189, 0x2, 0x1f ;  /* 0x0c401f00bd9c7f89 */ /* 0x000ee200000e0000 */
[----:B-1----:R-:W-:Y:S02]  /*5720*/  FMNMX.FTZ R196, R200, R207, !PT ;  /* 0x000000cfc8c47209 */ /* 0x002fe40007810000 */
[----:B---3--:R-:W-:-:S03]  /*5730*/  FMNMX.FTZ R207, R189, R156, !PT ;  /* 0x0000009cbdcf7209 */ /* 0x008fc60007810000 */
[----:B------:R-:W1:Y:S04]  /*5740*/  SHFL.BFLY PT, R197, R196, 0x1, 0x1f ;  /* 0x0c201f00c4c57f89 */ /* 0x000e6800000e0000 */
[----:B------:R-:W3:Y:S01]  /*5750*/  SHFL.BFLY PT, R200, R207, 0x1, 0x1f ;  /* 0x0c201f00cfc87f89 */ /* 0x000ee200000e0000 */
[----:B-1----:R-:W-:Y:S02]  /*5760*/  FMNMX.FTZ R156, R196, R197, !PT ;  /* 0x000000c5c49c7209 */ /* 0x002fe40007810000 */
[----:B---3--:R-:W-:-:S03]  /*5770*/  FMNMX.FTZ R200, R207, R200, !PT ;  /* 0x000000c8cfc87209 */ /* 0x008fc60007810000 */
[C---:B------:R-:W-:Y:S01]  /*5780*/  FMUL.FTZ R197, R156.reuse, UR10 ;  /* 0x0000000a9cc57c20 */ /* 0x040fe20008410000 */
[----:B------:R-:W-:Y:S02]  /*5790*/  FSETP.NEU.FTZ.AND P2, PT, R156, -INF , PT ;  /* 0xff8000009c00780b */ /* 0x000fe40003f5d000 */
[C---:B------:R-:W-:Y:S01]  /*57a0*/  FSETP.NEU.FTZ.AND P1, PT, R200.reuse, -INF , PT ;  /* 0xff800000c800780b */ /* 0x040fe20003f3d000 */
[----:B------:R-:W-:Y:S01]  /*57b0*/  FMUL.FTZ R209, R200, UR10 ;  /* 0x0000000ac8d17c20 */ /* 0x000fe20008410000 */
[----:B------:R-:W-:-:S04]  /*57c0*/  FSEL R197, R197, RZ, P2 ;  /* 0x000000ffc5c57208 */ /* 0x000fc80001000000 */
[----:B------:R-:W-:Y:S01]  /*57d0*/  FSEL R209, R209, RZ, P1 ;  /* 0x000000ffd1d17208 */ /* 0x000fe20000800000 */
[--C-:B------:R-:W-:Y:S01]  /*57e0*/  FFMA.FTZ R154, R154, UR10, -R197.reuse ;  /* 0x0000000a9a9a7c23 */ /* 0x100fe200080108c5 */
[--C-:B------:R-:W-:Y:S01]  /*57f0*/  FFMA.FTZ R196, R155, UR10, -R197.reuse ;  /* 0x0000000a9bc47c23 */ /* 0x100fe200080108c5 */
[--C-:B------:R-:W-:Y:S01]  /*5800*/  FFMA.FTZ R158, R158, UR10, -R197.reuse ;  /* 0x0000000a9e9e7c23 */ /* 0x100fe200080108c5 */
[----:B------:R-:W-:Y:S01]  /*5810*/  FFMA.FTZ R159, R159, UR10, -R197 ;  /* 0x0000000a9f9f7c23 */ /* 0x000fe200080108c5 */
[--C-:B------:R-:W-:Y:S01]  /*5820*/  FFMA.FTZ R207, R152, UR10, -R209.reuse ;  /* 0x0000000a98cf7c23 */ /* 0x100fe200080108d1 */
[--C-:B------:R-:W-:Y:S01]  /*5830*/  FFMA.FTZ R208, R153, UR10, -R209.reuse ;  /* 0x0000000a99d07c23 */ /* 0x100fe200080108d1 */
[----:B------:R-:W-:Y:S01]  /*5840*/  FSEL R153, R200, RZ, P1 ;  /* 0x000000ffc8997208 */ /* 0x000fe20000800000 */
[----:B------:R1:W-:Y:S01]  /*5850*/  MUFU.EX2 R189, R154 ;  /* 0x0000009a00bd7308 */ /* 0x0003e20000000800 */
[----:B------:R-:W-:Y:S01]  /*5860*/  FSEL R152, R156, RZ, P2 ;  /* 0x000000ff9c987208 */ /* 0x000fe20001000000 */
[----:B------:R-:W-:Y:S01]  /*5870*/  FFMA.FTZ R204, R204, UR10, -R209 ;  /* 0x0000000acccc7c23 */ /* 0x000fe200080108d1 */
[--C-:B------:R-:W-:Y:S01]  /*5880*/  FFMA.FTZ R162, R162, UR10, -R197.reuse ;  /* 0x0000000aa2a27c23 */ /* 0x100fe200080108c5 */
[----:B------:R-:W-:Y:S01]  /*5890*/  FADD.FTZ R153, -R153, R202 ;  /* 0x000000ca99997221 */ /* 0x000fe20000010100 */
[----:B------:R-:W-:Y:S01]  /*58a0*/  FFMA.FTZ R163, R163, UR10, -R197 ;  /* 0x0000000aa3a37c23 */ /* 0x000fe200080108c5 */
[----:B------:R-:W-:Y:S01]  /*58b0*/  FADD.FTZ R152, -R152, R201 ;  /* 0x000000c998987221 */ /* 0x000fe20000010100 */
[----:B------:R-:W-:Y:S01]  /*58c0*/  FFMA.FTZ R166, R166, UR10, -R197 ;  /* 0x0000000aa6a67c23 */ /* 0x000fe200080108c5 */
[----:B------:R-:W3:Y:S01]  /*58d0*/  MUFU.EX2 R196, R196 ;  /* 0x000000c400c47308 */ /* 0x000ee20000000800 */
[--C-:B-1----:R-:W-:Y:S01]  /*58e0*/  FFMA.FTZ R154, R157, UR10, -R209.reuse ;  /* 0x0000000a9d9a7c23 */ /* 0x102fe200080108d1 */
[----:B------:R-:W-:Y:S01]  /*58f0*/  FMUL.FTZ R157, R153, UR10 ;  /* 0x0000000a999d7c20 */ /* 0x000fe20008410000 */
[----:B------:R-:W-:Y:S01]  /*5900*/  FMUL.FTZ R201, R152, UR10 ;  /* 0x0000000a98c97c20 */ /* 0x000fe20008410000 */
[--C-:B------:R-:W-:Y:S01]  /*5910*/  FFMA.FTZ R160, R160, UR10, -R209.reuse ;  /* 0x0000000aa0a07c23 */ /* 0x100fe200080108d1 */
[--C-:B------:R-:W-:Y:S01]  /*5920*/  FFMA.FTZ R161, R161, UR10, -R209.reuse ;  /* 0x0000000aa1a17c23 */ /* 0x100fe200080108d1 */
[--C-:B------:R-:W-:Y:S01]  /*5930*/  FFMA.FTZ R164, R164, UR10, -R209.reuse ;  /* 0x0000000aa4a47c23 */ /* 0x100fe200080108d1 */
[----:B------:R-:W-:Y:S01]  /*5940*/  FFMA.FTZ R165, R165, UR10, -R209 ;  /* 0x0000000aa5a57c23 */ /* 0x000fe200080108d1 */
[----:B------:R-:W1:Y:S01]  /*5950*/  MUFU.EX2 R157, R157 ;  /* 0x0000009d009d7308 */ /* 0x000e620000000800 */
[--C-:B------:R-:W-:Y:S01]  /*5960*/  FFMA.FTZ R167, R167, UR10, -R197.reuse ;  /* 0x0000000aa7a77c23 */ /* 0x100fe200080108c5 */
[--C-:B------:R-:W-:Y:S01]  /*5970*/  FFMA.FTZ R170, R170, UR10, -R197.reuse ;  /* 0x0000000aaaaa7c23 */ /* 0x100fe200080108c5 */
[--C-:B------:R-:W-:Y:S01]  /*5980*/  FFMA.FTZ R171, R171, UR10, -R197.reuse ;  /* 0x0000000aabab7c23 */ /* 0x100fe200080108c5 */
[----:B------:R-:W-:Y:S01]  /*5990*/  FFMA.FTZ R174, R174, UR10, -R197 ;  /* 0x0000000aaeae7c23 */ /* 0x000fe200080108c5 */
[--C-:B------:R-:W-:Y:S01]  /*59a0*/  FFMA.FTZ R168, R168, UR10, -R209.reuse ;  /* 0x0000000aa8a87c23 */ /* 0x100fe200080108d1 */
[--C-:B------:R-:W-:Y:S01]  /*59b0*/  FFMA.FTZ R169, R169, UR10, -R209.reuse ;  /* 0x0000000aa9a97c23 */ /* 0x100fe200080108d1 */
[--C-:B------:R-:W-:Y:S01]  /*59c0*/  FFMA.FTZ R172, R172, UR10, -R209.reuse ;  /* 0x0000000aacac7c23 */ /* 0x100fe200080108d1 */
[----:B------:R-:W4:Y:S01]  /*59d0*/  MUFU.EX2 R201, R201 ;  /* 0x000000c900c97308 */ /* 0x000f220000000800 */
        /* <DEDUP_REMOVED lines=8> */
[-C--:B-1----:R-:W-:Y:S01]  /*5a60*/  FMUL.FTZ R24, R24, R157.reuse ;  /* 0x0000009d18187220 */ /* 0x082fe20000410000 */
[-C--:B------:R-:W-:Y:S01]  /*5a70*/  FMUL.FTZ R25, R25, R157.reuse ;  /* 0x0000009d19197220 */ /* 0x080fe20000410000 */
[-C--:B------:R-:W-:Y:S01]  /*5a80*/  FMUL.FTZ R28, R28, R157.reuse ;  /* 0x0000009d1c1c7220 */ /* 0x080fe20000410000 */
[-C--:B------:R-:W-:Y:S01]  /*5a90*/  FMUL.FTZ R29, R29, R157.reuse ;  /* 0x0000009d1d1d7220 */ /* 0x080fe20000410000 */
        /* <DEDUP_REMOVED lines=65> */
[-C--:B----4-:R-:W-:Y:S01]  /*5eb0*/  FMUL.FTZ R26, R26, R201.reuse ;  /* 0x000000c91a1a7220 */ /* 0x090fe20000410000 */
        /* <DEDUP_REMOVED lines=64> */
[----:B------:R-:W-:Y:S01]  /*62c0*/  MUFU.EX2 R162, R162 ;  /* 0x000000a200a27308 */ /* 0x000fe20000000800 */
[----:B---3--:R-:W-:Y:S01]  /*62d0*/  F2FP.F16.F32.PACK_AB R152, R208, R207 ;  /* 0x000000cfd098723e */ /* 0x008fe200000000ff */
[--C-:B------:R-:W-:Y:S01]  /*62e0*/  FFMA.FTZ R177, R177, UR10, -R209.reuse ;  /* 0x0000000ab1b17c23 */ /* 0x100fe200080108d1 */
[----:B-----5:R-:W-:Y:S01]  /*62f0*/  F2FP.F16.F32.PACK_AB R154, R202, R204 ;  /* 0x000000ccca9a723e */ /* 0x020fe200000000ff */
[--C-:B------:R-:W-:Y:S01]  /*6300*/  FFMA.FTZ R180, R180, UR10, -R209.reuse ;  /* 0x0000000ab4b47c23 */ /* 0x100fe200080108d1 */
[----:B------:R-:W-:Y:S01]  /*6310*/  FFMA.FTZ R181, R181, UR10, -R209 ;  /* 0x0000000ab5b57c23 */ /* 0x000fe200080108d1 */
[--C-:B------:R-:W-:Y:S01]  /*6320*/  FFMA.FTZ R183, R183, UR10, -R197.reuse ;  /* 0x0000000ab7b77c23 */ /* 0x100fe200080108c5 */
[----:B------:R-:W-:Y:S01]  /*6330*/  WARPGROUP.ARRIVE ;  /* 0x00000000000079c5 */ /* 0x000fe20000000000 */
[----:B------:R-:W-:Y:S01]  /*6340*/  MUFU.EX2 R163, R163 ;  /* 0x000000a300a37308 */ /* 0x000fe20000000800 */
[--C-:B------:R-:W-:Y:S01]  /*6350*/  FFMA.FTZ R186, R186, UR10, -R197.reuse ;  /* 0x0000000ababa7c23 */ /* 0x100fe200080108c5 */
[--C-:B------:R-:W-:Y:S01]  /*6360*/  FFMA.FTZ R187, R187, UR10, -R197.reuse ;  /* 0x0000000abbbb7c23 */ /* 0x100fe200080108c5 */
[----:B------:R-:W-:Y:S01]  /*6370*/  FFMA.FTZ R190, R190, UR10, -R197 ;  /* 0x0000000abebe7c23 */ /* 0x000fe200080108c5 */
[--C-:B------:R-:W-:Y:S01]  /*6380*/  FFMA.FTZ R184, R184, UR10, -R209.reuse ;  /* 0x0000000ab8b87c23 */ /* 0x100fe200080108d1 */
[----:B------:R-:W-:Y:S01]  /*6390*/  HGMMA.64x256x16.F32 R24, R152, gdesc[UR12].tnspB, R24, gsb0 ;  /* 0x43e0000c98187df0 */ /* 0x000fe20008000818 */
[----:B------:R-:W-:Y:S01]  /*63a0*/  UIADD3 UR14, UR6, 0x80, URZ ;  /* 0x00000080060e7890 */ /* 0x000fe2000fffe03f */
[--C-:B------:R-:W-:Y:S01]  /*63b0*/  FFMA.FTZ R185, R185, UR10, -R209.reuse ;  /* 0x0000000ab9b97c23 */ /* 0x100fe200080108d1 */
[----:B------:R-:W-:Y:S01]  /*63c0*/  MUFU.EX2 R166, R166 ;  /* 0x000000a600a67308 */ /* 0x000fe20000000800 */
[----:B------:R-:W-:Y:S01]  /*63d0*/  UMOV UR15, 0x40000040 ;  /* 0x40000040000f7882 */ /* 0x000fe20000000000 */
[--C-:B------:R-:W-:Y:S01]  /*63e0*/  FFMA.FTZ R188, R188, UR10, -R209.reuse ;  /* 0x0000000abcbc7c23 */ /* 0x100fe200080108d1 */
[----:B------:R-:W-:Y:S01]  /*63f0*/  FFMA.FTZ R205, R205, UR10, -R209 ;  /* 0x0000000acdcd7c23 */ /* 0x000fe200080108d1 */
[--C-:B------:R-:W-:Y:S01]  /*6400*/  FFMA.FTZ R191, R191, UR10, -R197.reuse ;  /* 0x0000000abfbf7c23 */ /* 0x100fe200080108c5 */
[--C-:B------:R-:W-:Y:S01]  /*6410*/  FFMA.FTZ R194, R194, UR10, -R197.reuse ;  /* 0x0000000ac2c27c23 */ /* 0x100fe200080108c5 */
[--C-:B------:R-:W-:Y:S01]  /*6420*/  FFMA.FTZ R195, R195, UR10, -R197.reuse ;  /* 0x0000000ac3c37c23 */ /* 0x100fe200080108c5 */
[----:B------:R-:W-:Y:S01]  /*6430*/  FFMA.FTZ R198, R198, UR10, -R197 ;  /* 0x0000000ac6c67c23 */ /* 0x000fe200080108c5 */
[----:B------:R-:W-:Y:S01]  /*6440*/  MUFU.EX2 R160, R160 ;  /* 0x000000a000a07308 */ /* 0x000fe20000000800 */
[--C-:B------:R-:W-:Y:S01]  /*6450*/  FFMA.FTZ R192, R192, UR10, -R209.reuse ;  /* 0x0000000ac0c07c23 */ /* 0x100fe200080108d1 */
[--C-:B------:R-:W-:Y:S01]  /*6460*/  FFMA.FTZ R193, R193, UR10, -R209.reuse ;  /* 0x0000000ac1c17c23 */ /* 0x100fe200080108d1 */
[--C-:B------:R-:W-:Y:S01]  /*6470*/  FFMA.FTZ R203, R203, UR10, -R209.reuse ;  /* 0x0000000acbcb7c23 */ /* 0x100fe200080108d1 */
[----:B------:R-:W-:Y:S01]  /*6480*/  FFMA.FTZ R206, R206, UR10, -R209 ;  /* 0x0000000acece7c23 */ /* 0x000fe200080108d1 */
[----:B------:R-:W-:Y:S01]  /*6490*/  FFMA.FTZ R197, R199, UR10, -R197 ;  /* 0x0000000ac7c57c23 */ /* 0x000fe200080108c5 */
[----:B------:R-:W-:Y:S01]  /*64a0*/  FFMA.FTZ R189, R201, R4, R189 ;  /* 0x00000004c9bd7223 */ /* 0x000fe200000100bd */
[----:B------:R-:W-:Y:S01]  /*64b0*/  FFMA.FTZ R157, R157, R0, R207 ;  /* 0x000000009d9d7223 */ /* 0x000fe200000100cf */
[----:B------:R-:W1:Y:S02]  /*64c0*/  MUFU.EX2 R161, R161 ;  /* 0x000000a100a17308 */ /* 0x000e640000000800 */
[----:B------:R-:W-:Y:S01]  /*64d0*/  FADD.FTZ R189, R196, R189 ;  /* 0x000000bdc4bd7221 */ /* 0x000fe20000010000 */
[----:B------:R-:W-:-:S03]  /*64e0*/  FADD.FTZ R157, R208, R157 ;  /* 0x0000009dd09d7221 */ /* 0x000fc60000010000 */
[----:B------:R-:W-:Y:S01]  /*64f0*/  FADD.FTZ R158, R158, R189 ;  /* 0x000000bd9e9e7221 */ /* 0x000fe20000010000 */
[----:B------:R-:W-:Y:S01]  /*6500*/  FADD.FTZ R157, R204, R157 ;  /* 0x0000009dcc9d7221 */ /* 0x000fe20000010000 */
[----:B------:R-:W-:Y:S02]  /*6510*/  MUFU.EX2 R164, R164 ;  /* 0x000000a400a47308 */ /* 0x000fe40000000800 */
[----:B------:R-:W-:Y:S01]  /*6520*/  FADD.FTZ R159, R159, R158 ;  /* 0x0000009e9f9f7221 */ /* 0x000fe20000010000 */
[----:B------:R-:W-:-:S05]  /*6530*/  FADD.FTZ R157, R202, R157 ;  /* 0x0000009dca9d7221 */ /* 0x000fca0000010000 */
[----:B------:R-:W3:Y:S08]  /*6540*/  MUFU.EX2 R165, R165 ;  /* 0x000000a500a57308 */ /* 0x000ef00000000800 */
[----:B------:R-:W4:Y:S08]  /*6550*/  MUFU.EX2 R167, R167 ;  /* 0x000000a700a77308 */ /* 0x000f300000000800 */
[----:B------:R-:W-:Y:S08]  /*6560*/  MUFU.EX2 R170, R170 ;  /* 0x000000aa00aa7308 */ /* 0x000ff00000000800 */
[----:B------:R-:W-:Y:S08]  /*6570*/  MUFU.EX2 R171, R171 ;  /* 0x000000ab00ab7308 */ /* 0x000ff00000000800 */
[----:B------:R-:W-:Y:S08]  /*6580*/  MUFU.EX2 R174, R174 ;  /* 0x000000ae00ae7308 */ /* 0x000ff00000000800 */
[----:B------:R-:W-:Y:S08]  /*6590*/  MUFU.EX2 R168, R168 ;  /* 0x000000a800a87308 */ /* 0x000ff00000000800 */
[----:B------:R-:W5:Y:S08]  /*65a0*/  MUFU.EX2 R169, R169 ;  /* 0x000000a900a97308 */ /* 0x000f700000000800 */
[----:B------:R-:W-:Y:S08]  /*65b0*/  MUFU.EX2 R172, R172 ;  /* 0x000000ac00ac7308 */ /* 0x000ff00000000800 */
[----:B------:R-:W0:Y:S08]  /*65c0*/  MUFU.EX2 R173, R173 ;  /* 0x000000ad00ad7308 */ /* 0x000e300000000800 */
[----:B------:R-:W2:Y:S08]  /*65d0*/  MUFU.EX2 R175, R175 ;  /* 0x000000af00af7308 */ /* 0x000eb00000000800 */
[----:B------:R-:W-:Y:S08]  /*65e0*/  MUFU.EX2 R178, R178 ;  /* 0x000000b200b27308 */ /* 0x000ff00000000800 */
[----:B------:R-:W-:Y:S08]  /*65f0*/  MUFU.EX2 R179, R179 ;  /* 0x000000b300b37308 */ /* 0x000ff00000000800 */
[----:B------:R-:W-:Y:S08]  /*6600*/  MUFU.EX2 R182, R182 ;  /* 0x000000b600b67308 */ /* 0x000ff00000000800 */
[----:B------:R-:W-:Y:S08]  /*6610*/  MUFU.EX2 R176, R176 ;  /* 0x000000b000b07308 */ /* 0x000ff00000000800 */
[----:B------:R-:W2:Y:S08]  /*6620*/  MUFU.EX2 R177, R177 ;  /* 0x000000b100b17308 */ /* 0x000eb00000000800 */
[----:B------:R-:W-:Y:S08]  /*6630*/  MUFU.EX2 R180, R180 ;  /* 0x000000b400b47308 */ /* 0x000ff00000000800 */
[----:B------:R-:W2:Y:S08]  /*6640*/  MUFU.EX2 R181, R181 ;  /* 0x000000b500b57308 */ /* 0x000eb00000000800 */
        /* <DEDUP_REMOVED lines=12> */
[----:B------:R-:W-:Y:S01]  /*6710*/  MUFU.EX2 R192, R192 ;  /* 0x000000c000c07308 */ /* 0x000fe20000000800 */
[----:B------:R-:W-:-:S02]  /*6720*/  WARPGROUP.DEPBAR.LE gsb0, 0x0 ;  /* 0x00008000000079c5 */ /* 0x000fc40000010000 */
[----:B-1----:R-:W-:Y:S01]  /*6730*/  F2FP.F16.F32.PACK_AB R152, R161, R160 ;  /* 0x000000a0a198723e */ /* 0x002fe200000000ff */
[----:B------:R-:W-:Y:S01]  /*6740*/  FADD.FTZ R160, R160, R157 ;  /* 0x0000009da0a07221 */ /* 0x000fe20000010000 */
[----:B------:R-:W-:-:S03]  /*6750*/  F2FP.F16.F32.PACK_AB R153, R163, R162 ;  /* 0x000000a2a399723e */ /* 0x000fc600000000ff */
[----:B------:R-:W1:Y:S01]  /*6760*/  MUFU.EX2 R193, R193 ;  /* 0x000000c100c17308 */ /* 0x000e620000000800 */
[----:B---3--:R-:W-:Y:S01]  /*6770*/  F2FP.F16.F32.PACK_AB R154, R165, R164 ;  /* 0x000000a4a59a723e */ /* 0x008fe200000000ff */
[----:B------:R-:W-:Y:S01]  /*6780*/  FADD.FTZ R162, R162, R159 ;  /* 0x0000009fa2a27221 */ /* 0x000fe20000010000 */
[----:B----4-:R-:W-:Y:S01]  /*6790*/  F2FP.F16.F32.PACK_AB R155, R167, R166 ;  /* 0x000000a6a79b723e */ /* 0x010fe200000000ff */
[----:B------:R-:W-:Y:S02]  /*67a0*/  FADD.FTZ R161, R161, R160 ;  /* 0x000000a0a1a17221 */ /* 0x000fe40000010000 */
[----:B------:R-:W-:Y:S01]  /*67b0*/  FADD.FTZ R163, R163, R162 ;  /* 0x000000a2a3a37221 */ /* 0x000fe20000010000 */
[----:B------:R-:W-:Y:S01]  /*67c0*/  WARPGROUP.ARRIVE ;  /* 0x00000000000079c5 */ /* 0x000fe20000000000 */
[----:B------:R-:W-:Y:S01]  /*67d0*/  MUFU.EX2 R203, R203 ;  /* 0x000000cb00cb7308 */ /* 0x000fe20000000800 */
[----:B------:R-:W-:Y:S01]  /*67e0*/  FADD.FTZ R164, R164, R161 ;  /* 0x000000a1a4a47221 */ /* 0x000fe20000010000 */
[----:B------:R-:W-:-:S03]  /*67f0*/  FADD.FTZ R166, R166, R163 ;  /* 0x000000a3a6a67221 */ /* 0x000fc60000010000 */
[----:B------:R-:W-:Y:S01]  /*6800*/  HGMMA.64x256x16.F32 R24, R152, gdesc[UR12].tnspB, R24, gsb0 ;  /* 0x43e0000c98187df0 */ /* 0x000fe20008000818 */
[----:B------:R-:W-:Y:S01]  /*6810*/  UIADD3 UR14, UR6, 0x100, URZ ;  /* 0x00000100060e7890 */ /* 0x000fe2000fffe03f */
[----:B------:R-:W-:Y:S01]  /*6820*/  FADD.FTZ R167, R167, R166 ;  /* 0x000000a6a7a77221 */ /* 0x000fe20000010000 */
[----:B------:R-:W-:Y:S01]  /*6830*/  UMOV UR15, 0x40000040 ;  /* 0x40000040000f7882 */ /* 0x000fe20000000000 */
[----:B------:R-:W3:Y:S01]  /*6840*/  MUFU.EX2 R206, R206 ;  /* 0x000000ce00ce7308 */ /* 0x000ee20000000800 */
[----:B------:R-:W-:-:S07]  /*6850*/  FADD.FTZ R165, R165, R164 ;  /* 0x000000a4a5a57221 */ /* 0x000fce0000010000 */
[----:B------:R-:W4:Y:S01]  /*6860*/  MUFU.EX2 R197, R197 ;  /* 0x000000c500c57308 */ /* 0x000f220000000800 */
[----:B------:R-:W-:Y:S02]  /*6870*/  WARPGROUP.DEPBAR.LE gsb0, 0x0 ;  /* 0x00008000000079c5 */ /* 0x000fe40000010000 */
[----:B-----5:R-:W-:Y:S01]  /*6880*/  F2FP.F16.F32.PACK_AB R152, R169, R168 ;  /* 0x000000a8a998723e */ /* 0x020fe200000000ff */
[----:B------:R-:W-:Y:S01]  /*6890*/  FADD.FTZ R168, R168, R165 ;  /* 0x000000a5a8a87221 */ /* 0x000fe20000010000 */
[----:B------:R-:W-:Y:S01]  /*68a0*/  F2FP.F16.F32.PACK_AB R153, R171, R170 ;  /* 0x000000aaab99723e */ /* 0x000fe200000000ff */
[----:B------:R-:W-:Y:S01]  /*68b0*/  FADD.FTZ R170, R170, R167 ;  /* 0x000000a7aaaa7221 */ /* 0x000fe20000010000 */
[----:B0-----:R-:W-:Y:S01]  /*68c0*/  F2FP.F16.F32.PACK_AB R154, R173, R172 ;  /* 0x000000acad9a723e */ /* 0x001fe200000000ff */
[----:B------:R-:W-:Y:S01]  /*68d0*/  FADD.FTZ R169, R169, R168 ;  /* 0x000000a8a9a97221 */ /* 0x000fe20000010000 */
[----:B--2---:R-:W-:Y:S01]  /*68e0*/  F2FP.F16.F32.PACK_AB R155, R175, R174 ;  /* 0x000000aeaf9b723e */ /* 0x004fe200000000ff */
[----:B------:R-:W-:-:S02]  /*68f0*/  FADD.FTZ R171, R171, R170 ;  /* 0x000000aaabab7221 */ /* 0x000fc40000010000 */
[----:B------:R-:W-:Y:S01]  /*6900*/  FADD.FTZ R172, R172, R169 ;  /* 0x000000a9acac7221 */ /* 0x000fe20000010000 */
[----:B------:R-:W-:Y:S01]  /*6910*/  WARPGROUP.ARRIVE ;  /* 0x00000000000079c5 */ /* 0x000fe20000000000 */
[----:B------:R-:W-:Y:S02]  /*6920*/  FADD.FTZ R174, R174, R171 ;  /* 0x000000abaeae7221 */ /* 0x000fe40000010000 */
[----:B------:R-:W-:Y:S02]  /*6930*/  FADD.FTZ R173, R173, R172 ;  /* 0x000000acadad7221 */ /* 0x000fe40000010000 */
[----:B------:R-:W-:Y:S01]  /*6940*/  FADD.FTZ R175, R175, R174 ;  /* 0x000000aeafaf7221 */ /* 0x000fe20000010000 */
[----:B------:R-:W-:Y:S01]  /*6950*/  HGMMA.64x256x16.F32 R24, R152, gdesc[UR12].tnspB, R24, gsb0 ;  /* 0x43e0000c98187df0 */ /* 0x000fe20008000818 */
[----:B------:R-:W-:Y:S01]  /*6960*/  UIADD3 UR14, UR6, 0x180, URZ ;  /* 0x00000180060e7890 */ /* 0x000fe2000fffe03f */
[----:B------:R-:W-:Y:S01]  /*6970*/  UMOV UR15, 0x40000040 ;  /* 0x40000040000f7882 */ /* 0x000fe20000000000 */
[----:B------:R-:W-:-:S02]  /*6980*/  WARPGROUP.DEPBAR.LE gsb0, 0x0 ;  /* 0x00008000000079c5 */ /* 0x000fc40000010000 */
[----:B------:R-:W-:Y:S01]  /*6990*/  F2FP.F16.F32.PACK_AB R152, R177, R176 ;  /* 0x000000b0b198723e */ /* 0x000fe200000000ff */
[----:B------:R-:W-:Y:S01]  /*69a0*/  FADD.FTZ R176, R176, R173 ;  /* 0x000000adb0b07221 */ /* 0x000fe20000010000 */
[----:B------:R-:W-:Y:S01]  /*69b0*/  F2FP.F16.F32.PACK_AB R153, R179, R178 ;  /* 0x000000b2b399723e */ /* 0x000fe200000000ff */
[----:B------:R-:W-:Y:S01]  /*69c0*/  FADD.FTZ R178, R178, R175 ;  /* 0x000000afb2b27221 */ /* 0x000fe20000010000 */
[----:B------:R-:W-:Y:S01]  /*69d0*/  F2FP.F16.F32.PACK_AB R154, R181, R180 ;  /* 0x000000b4b59a723e */ /* 0x000fe200000000ff */
[----:B------:R-:W-:Y:S01]  /*69e0*/  FADD.FTZ R177, R177, R176 ;  /* 0x000000b0b1b17221 */ /* 0x000fe20000010000 */
[----:B------:R-:W-:Y:S01]  /*69f0*/  F2FP.F16.F32.PACK_AB R155, R183, R182 ;  /* 0x000000b6b79b723e */ /* 0x000fe200000000ff */
[----:B------:R-:W-:Y:S02]  /*6a00*/  FADD.FTZ R179, R179, R178 ;  /* 0x000000b2b3b37221 */ /* 0x000fe40000010000 */
[----:B------:R-:W-:Y:S01]  /*6a10*/  FADD.FTZ R180, R180, R177 ;  /* 0x000000b1b4b47221 */ /* 0x000fe20000010000 */
[----:B------:R-:W-:Y:S01]  /*6a20*/  WARPGROUP.ARRIVE ;  /* 0x00000000000079c5 */ /* 0x000fe20000000000 */
[----:B------:R-:W-:-:S02]  /*6a30*/  FADD.FTZ R182, R182, R179 ;  /* 0x000000b3b6b67221 */ /* 0x000fc40000010000 */
        /* <DEDUP_REMOVED lines=23> */
[----:B-1----:R-:W-:Y:S01]  /*6bb0*/  F2FP.F16.F32.PACK_AB R152, R193, R192 ;  /* 0x000000c0c198723e */ /* 0x002fe200000000ff */
[----:B------:R-:W-:Y:S01]  /*6bc0*/  FADD.FTZ R192, R192, R205 ;  /* 0x000000cdc0c07221 */ /* 0x000fe20000010000 */
[----:B------:R-:W-:Y:S01]  /*6bd0*/  F2FP.F16.F32.PACK_AB R153, R195, R194 ;  /* 0x000000c2c399723e */ /* 0x000fe200000000ff */
[----:B------:R-:W-:Y:S01]  /*6be0*/  FADD.FTZ R194, R194, R191 ;  /* 0x000000bfc2c27221 */ /* 0x000fe20000010000 */
[----:B---3--:R-:W-:Y:S01]  /*6bf0*/  F2FP.F16.F32.PACK_AB R154, R206, R203 ;  /* 0x000000cbce9a723e */ /* 0x008fe200000000ff */
[----:B------:R-:W-:Y:S01]  /*6c00*/  FADD.FTZ R192, R193, R192 ;  /* 0x000000c0c1c07221 */ /* 0x000fe20000010000 */
[----:B----4-:R-:W-:Y:S01]  /*6c10*/  F2FP.F16.F32.PACK_AB R155, R197, R198 ;  /* 0x000000c6c59b723e */ /* 0x010fe200000000ff */
        /* <DEDUP_REMOVED lines=10> */
.L_x_4726:
[----:B------:R-:W0:Y:S01]  /*6cc0*/  S2UR UR6, SR_CgaCtaId ;  /* 0x00000000000679c3 */ /* 0x000e220000008800 */
[----:B------:R-:W-:Y:S01]  /*6cd0*/  UISETP.GT.AND UP0, UPT, UR7, UR39, UPT ;  /* 0x000000270700728c */ /* 0x000fe2000bf04270 */
[----:B------:R-:W-:Y:S01]  /*6ce0*/  IMAD.MOV.U32 R201, RZ, RZ, R156 ;  /* 0x000000ffffc97224 */ /* 0x000fe200078e009c */
[----:B------:R-:W-:Y:S01]  /*6cf0*/  UIADD3 UR5, UR5, 0x32460, URZ ;  /* 0x0003246005057890 */ /* 0x000fe2000fffe03f */
[----:B------:R-:W-:Y:S01]  /*6d00*/  IMAD.MOV.U32 R202, RZ, RZ, R200 ;  /* 0x000000ffffca7224 */ /* 0x000fe200078e00c8 */
[----:B------:R-:W-:Y:S02]  /*6d10*/  UIADD3 UR7, UR7, -0x1, URZ ;  /* 0xffffffff07077890 */ /* 0x000fe4000fffe03f */
[----:B------:R-:W-:Y:S01]  /*6d20*/  PLOP3.LUT P1, PT, PT, PT, UP0, 0x80, 0x0 ;  /* 0x000000000000781c */ /* 0x000fe20003f2f008 */
[----:B0-----:R-:W-:-:S09]  /*6d30*/  UPRMT UR5, UR6, 0x654, UR5 ;  /* 0x0000065406057896 */ /* 0x001fd20008000005 */
[----:B------:R-:W-:Y:S03]  /*6d40*/  SYNCS.ARRIVE.TRANS64.RED.A1T0 RZ, [UR5], RZ ;  /* 0x000000ffffff79a7 */ /* 0x000fe60008100405 */
[----:B------:R-:W-:Y:S05]  /*6d50*/  @P1 BRA `(.L_x_4727) ;  /* 0xffffffd000c01947 */ /* 0x000fea000383ffff */
.L_x_4716:
[----:B------:R-:W-:-:S13]  /*6d60*/  R2UR UR5, R212 ;  /* 0x00000000d40572ca */ /* 0x000fda00000e0000 */
[----:B------:R-:W-:-:S06]  /*6d70*/  UISETP.GE.AND UP0, UPT, UR7, UR5, UPT ;  /* 0x000000050700728c */ /* 0x000fcc000bf06270 */
[----:B------:R-:W-:-:S13]  /*6d80*/  PLOP3.LUT P1, PT, PT, PT, UP0, 0x80, 0x0 ;  /* 0x000000000000781c */ /* 0x000fda0003f2f008 */
[----:B------:R-:W-:Y:S05]  /*6d90*/  @!P1 BRA `(.L_x_4728) ;  /* 0x0000002000c09947 */ /* 0x000fea0003800000 */
[----:B------:R-:W-:Y:S01]  /*6da0*/  IMAD.MOV.U32 R207, RZ, RZ, R156 ;  /* 0x000000ffffcf7224 */ /* 0x000fe200078e009c */
[----:B------:R-:W-:Y:S01]  /*6db0*/  ULDC UR39, c[0x0][0xa80] ;  /* 0x0002a00000277ab9 */ /* 0x000fe20000000800 */
[----:B------:R-:W-:-:S07]  /*6dc0*/  IMAD.MOV.U32 R21, RZ, RZ, R200 ;  /* 0x000000ffff157224 */ /* 0x000fce00078e00c8 */
.L_x_4739:
[----:B------:R-:W-:-:S04]  /*6dd0*/  UIADD3 UR4, UR4, 0x1, URZ ;  /* 0x0000000104047890 */ /* 0x000fc8000fffe03f */
[----:B------:R-:W-:-:S04]  /*6de0*/  UISETP.NE.AND UP0, UPT, UR4, 0x2, UPT ;  /* 0x000000020400788c */ /* 0x000fc8000bf05270 */
[----:B------:R-:W-:Y:S02]  /*6df0*/  USEL UR5, URZ, 0x1, UP0 ;  /* 0x000000013f057887 */ /* 0x000fe40008000000 */
[----:B------:R-:W-:-:S04]  /*6e00*/  USEL UR4, UR4, URZ, UP0 ;  /* 0x0000003f04047287 */ /* 0x000fc80008000000 */
[----:B------:R-:W-:Y:S01]  /*6e10*/  LOP3.LUT R5, R5, UR5, RZ, 0x3c, !PT ;  /* 0x0000000505057c12 */ /* 0x000fe2000f8e3cff */
[----:B------:R-:W-:Y:S07]  /*6e20*/  @!P0 BRA `(.L_x_4729) ;  /* 0x0000000000048947 */ /* 0x000fee0003800000 */
[----:B------:R-:W-:Y:S01]  /*6e30*/  BPT.TRAP 0x1 ;  /* 0x000000040000795c */ /* 0x000fe20000300000 */
.L_x_4729:
[----:B------:R-:W-:Y:S01]  /*6e40*/  ULEA UR6, UR4, UR61, 0x3 ;  /* 0x0000003d04067291 */ /* 0x000fe2000f8e183f */
[----:B------:R-:W-:-:S08]  /*6e50*/  SHF.L.U32 R200, R5, 0x1f, RZ ;  /* 0x0000001f05c87819 */ /* 0x000fd000000006ff */
[----:B------:R0:W1:Y:S01]  /*6e60*/  SYNCS.PHASECHK.TRANS64.TRYWAIT P1, [UR6+0x32430], R200 ;  /* 0x032430c8ff0075a7 */ /* 0x0000620008020146 */
[----:B------:R-:W-:Y:S05]  /*6e70*/  @!P0 BRA `(.L_x_4730) ;  /* 0x0000000000048947 */ /* 0x000fea0003800000 */
[----:B------:R-:W-:Y:S01]  /*6e80*/  BPT.TRAP 0x1 ;  /* 0x000000040000795c */ /* 0x000fe20000300000 */
.L_x_4730:
[----:B-1----:R-:W-:Y:S05]  /*6e90*/  @P1 BRA `(.L_x_4731) ;  /* 0x0000000000081947 */ /* 0x002fea0003800000 */
[----:B------:R-:W1:Y:S02]  /*6ea0*/  SYNCS.PHASECHK.TRANS64.TRYWAIT P1, [UR6+0x32430], R200 ;  /* 0x032430c8ff0075a7 */ /* 0x000e640008020146 */
[----:B-1----:R-:W-:Y:S05]  /*6eb0*/  @!P1 BRA `(.L_x_4732) ;  /* 0x0000009800509947 */ /* 0x002fea0003800000 */
.L_x_4731:
[----:B------:R-:W-:Y:S01]  /*6ec0*/  R2UR UR5, R210 ;  /* 0x00000000d20572ca */ /* 0x000fe200000e0000 */
[----:B-1----:R-:W-:Y:S01]  /*6ed0*/  WARPGROUP.ARRIVE ;  /* 0x00000000000079c5 */ /* 0x002fe20000000000 */
[----:B------:R-:W-:Y:S01]  /*6ee0*/  R2UR UR56, R22 ;  /* 0x00000000163872ca */ /* 0x000fe200000e0000 */
[----:B------:R-:W-:Y:S01]  /*6ef0*/  UMOV UR59, 0x40000040 ;  /* 0x40000040003b7882 */ /* 0x000fe20000000000 */
[----:B------:R-:W-:-:S09]  /*6f00*/  R2UR UR57, R23 ;  /* 0x00000000173972ca */ /* 0x000fd200000e0000 */
[----:B------:R-:W-:-:S07]  /*6f10*/  UIMAD UR5, UR4, 0x300, UR5 ;  /* 0x00000300040578a4 */ /* 0x000fce000f8e0205 */
[----:B------:R-:W-:Y:S02]  /*6f20*/  UMOV UR58, UR5 ;  /* 0x00000005003a7c82 */ /* 0x000fe40008000000 */
        /* <DEDUP_REMOVED lines=25> */
.L_x_4733:
[----:B------:R1:W2:Y:S01]  /*70c0*/  SYNCS.PHASECHK.TRANS64.TRYWAIT P1, [UR6+0x32450], R200 ;  /* 0x032450c8ff0075a7 */ /* 0x0002a20008020146 */
[----:B------:R-:W-:Y:S05]  /*70d0*/  @!P0 BRA `(.L_x_4734) ;  /* 0x0000000000048947 */ /* 0x000fea0003800000 */
[----:B------:R-:W-:Y:S01]  /*70e0*/  BPT.TRAP 0x1 ;  /* 0x000000040000795c */ /* 0x000fe20000300000 */
.L_x_4734:
[----:B--2---:R-:W-:Y:S05]  /*70f0*/  @P1 BRA `(.L_x_4735) ;  /* 0x0000000000081947 */ /* 0x004fea0003800000 */
[----:B------:R-:W2:Y:S02]  /*7100*/  SYNCS.PHASECHK.TRANS64.TRYWAIT P1, [UR6+0x32450], R200 ;  /* 0x032450c8ff0075a7 */ /* 0x000ea40008020146 */
[----:B--2---:R-:W-:Y:S05]  /*7110*/  @!P1 BRA `(.L_x_4736) ;  /* 0x0000009400d09947 */ /* 0x004fea0003800000 */
.L_x_4735:
[----:B------:R-:W-:Y:S01]  /*7120*/  R2UR UR56, R8 ;  /* 0x00000000083872ca */ /* 0x000fe200000e0000 */
[----:B------:R-:W-:Y:S01]  /*7130*/  UIMAD UR5, UR4, 0xc00, UR38 ;  /* 0x00000c00040578a4 */ /* 0x000fe2000f8e0226 */
[----:B------:R-:W-:Y:S01]  /*7140*/  R2UR UR57, R9 ;  /* 0x00000000093972ca */ /* 0x000fe200000e0000 */
[----:B------:R-:W-:Y:S01]  /*7150*/  WARPGROUP.ARRIVE ;  /* 0x00000000000079c5 */ /* 0x000fe20000000000 */
[----:B------:R-:W-:Y:S01]  /*7160*/  UMOV UR59, 0x40000040 ;  /* 0x40000040003b7882 */ /* 0x000fe20000000000 */
[----:B------:R-:W-:Y:S01]  /*7170*/  UIADD3 UR10, UR5, 0x300, URZ ;  /* 0x00000300050a7890 */ /* 0x000fe2000fffe03f */
[----:B------:R-:W-:Y:S02]  /*7180*/  UMOV UR11, 0x40000040 ;  /* 0x40000040000b7882 */ /* 0x000fe40000000000 */
[----:B------:R-:W-:Y:S01]  /*7190*/  UMOV UR58, UR5 ;  /* 0x00000005003a7c82 */ /* 0x000fe20008000000 */
[----:B------:R-:W-:Y:S01]  /*71a0*/  UIADD3 UR14, UR5, 0x302, URZ ;  /* 0x00000302050e7890 */ /* 0x000fe2000fffe03f */
[----:B------:R-:W-:Y:S01]  /*71b0*/  UMOV UR15, 0x40000040 ;  /* 0x40000040000f7882 */ /* 0x000fe20000000000 */
[----:B------:R-:W-:Y:S01]  /*71c0*/  UIADD3 UR18, UR5, 0x304, URZ ;  /* 0x0000030405127890 */ /* 0x000fe2000fffe03f */
[----:B------:R-:W-:-:S03]  /*71d0*/  UMOV UR19, 0x40000040 ;  /* 0x4000004000137882 */ /* 0x000fc60000000000 */
        /* <DEDUP_REMOVED lines=21> */
[----:B------:R-:W-:-:S02]  /*7330*/  WARPGROUP.DEPBAR.LE gsb0, 0x0 ;  /* 0x00008000000079c5 */ /* 0x000fc40000010000 */
        /* <DEDUP_REMOVED lines=60> */
.L_x_4737:
[----:B012---:R-:W-:Y:S01]  /*7700*/  FMNMX.FTZ R200, R152, R21, !PT ;  /* 0x0000001598c87209 */ /* 0x007fe20007810000 */
[----:B------:R-:W0:Y:S01]  /*7710*/  S2UR UR11, SR_CgaCtaId ;  /* 0x00000000000b79c3 */ /* 0x000e220000008800 */
[----:B------:R-:W-:Y:S01]  /*7720*/  UMOV UR10, UR39 ;  /* 0x00000027000a7c82 */ /* 0x000fe20008000000 */
[----:B------:R-:W-:Y:S01]  /*7730*/  UIADD3 UR5, UR6, 0x32440, URZ ;  /* 0x0003244006057890 */ /* 0x000fe2000fffe03f */
[----:B------:R-:W-:Y:S01]  /*7740*/  FMNMX.FTZ R201, R153, R200, !PT ;  /* 0x000000c899c97209 */ /* 0x000fe20007810000 */
[----:B------:R-:W-:-:S03]  /*7750*/  UMOV UR15, 0x40000040 ;  /* 0x40000040000f7882 */ /* 0x000fc60000000000 */
[----:B------:R-:W-:-:S04]  /*7760*/  FMNMX.FTZ R200, R156, R201, !PT ;  /* 0x000000c99cc87209 */ /* 0x000fc80007810000 */
[----:B------:R-:W-:-:S04]  /*7770*/  FMNMX.FTZ R201, R157, R200, !PT ;  /* 0x000000c89dc97209 */ /* 0x000fc80007810000 */
[----:B------:R-:W-:-:S04]  /*7780*/  FMNMX.FTZ R200, R160, R201, !PT ;  /* 0x000000c9a0c87209 */ /* 0x000fc80007810000 */
[----:B------:R-:W-:Y:S02]  /*7790*/  FMNMX.FTZ R201, R161, R200, !PT ;  /* 0x000000c8a1c97209 */ /* 0x000fe40007810000 */
[----:B------:R-:W-:Y:S02]  /*77a0*/  FMNMX.FTZ R200, R154, R207, !PT ;  /* 0x000000cf9ac87209 */ /* 0x000fe40007810000 */
[----:B------:R-:W-:Y:S01]  /*77b0*/  FMNMX.FTZ R202, R164, R201, !PT ;  /* 0x000000c9a4ca7209 */ /* 0x000fe20007810000 */
[----:B0-----:R-:W-:Y:S01]  /*77c0*/  UPRMT UR11, UR11, 0x654, UR5 ;  /* 0x000006540b0b7896 */ /* 0x001fe20008000005 */
[----:B------:R-:W-:Y:S01]  /*77d0*/  FMNMX.FTZ R201, R155, R200, !PT ;  /* 0x000000c89bc97209 */ /* 0x000fe20007810000 */
[----:B------:R-:W-:Y:S01]  /*77e0*/  UIMAD UR5, UR4, 0xc00, UR60 ;  /* 0x00000c00040578a4 */ /* 0x000fe2000f8e023c */
[----:B------:R-:W-:Y:S02]  /*77f0*/  FMNMX.FTZ R203, R165, R202, !PT ;  /* 0x000000caa5cb7209 */ /* 0x000fe40007810000 */
[----:B------:R-:W-:-:S02]  /*7800*/  FMNMX.FTZ R200, R158, R201, !PT ;  /* 0x000000c99ec87209 */ /* 0x000fc40007810000 */
[----:B------:R-:W-:Y:S02]  /*7810*/  FMNMX.FTZ R202, R168, R203, !PT ;  /* 0x000000cba8ca7209 */ /* 0x000fe40007810000 */
[----:B------:R-:W-:Y:S01]  /*7820*/  FMNMX.FTZ R201, R159, R200, !PT ;  /* 0x000000c89fc97209 */ /* 0x000fe20007810000 */
[----:B------:R-:W-:Y:S01]  /*7830*/  SYNCS.ARRIVE.TRANS64.RED.A1T0 RZ, [UR11], RZ ;  /* 0x000000ffffff79a7 */ /* 0x000fe2000810040b */
[----:B------:R-:W-:Y:S01]  /*7840*/  FMNMX.FTZ R203, R169, R202, !PT ;  /* 0x000000caa9cb7209 */ /* 0x000fe20007810000 */
[----:B------:R-:W-:Y:S01]  /*7850*/  UMOV UR14, UR5 ;  /* 0x00000005000e7c82 */ /* 0x000fe20008000000 */
        /* <DEDUP_REMOVED lines=29> */
[----:B------:R-:W0:Y:S01]  /*7a30*/  SHFL.BFLY PT, R203, R202, 0x2, 0x1f ;  /* 0x0c401f00cacb7f89 */ /* 0x000e2200000e0000 */
[----:B------:R-:W-:-:S04]  /*7a40*/  FMNMX.FTZ R201, R191, R200, !PT ;  /* 0x000000c8bfc97209 */ /* 0x000fc80007810000 */
[----:B------:R-:W-:-:S04]  /*7a50*/  FMNMX.FTZ R200, R194, R201, !PT ;  /* 0x000000c9c2c87209 */ /* 0x000fc80007810000 */
[----:B------:R-:W-:-:S04]  /*7a60*/  FMNMX.FTZ R201, R195, R200, !PT ;  /* 0x000000c8c3c97209 */ /* 0x000fc80007810000 */
[----:B------:R-:W-:-:S04]  /*7a70*/  FMNMX.FTZ R200, R198, R201, !PT ;  /* 0x000000c9c6c87209 */ /* 0x000fc80007810000 */
[----:B------:R-:W-:-:S05]  /*7a80*/  FMNMX.FTZ R201, R199, R200, !PT ;  /* 0x000000c8c7c97209 */ /* 0x000fca0007810000 */
[----:B------:R-:W1:Y:S01]  /*7a90*/  SHFL.BFLY PT, R204, R201, 0x2, 0x1f ;  /* 0x0c401f00c9cc7f89 */ /* 0x000e6200000e0000 */
[----:B0-----:R-:W-:-:S05]  /*7aa0*/  FMNMX.FTZ R203, R202, R203, !PT ;  /* 0x000000cbcacb7209 */ /* 0x001fca0007810000 */
[----:B------:R-:W0:Y:S01]  /*7ab0*/  SHFL.BFLY PT, R200, R203, 0x1, 0x1f ;  /* 0x0c201f00cbc87f89 */ /* 0x000e2200000e0000 */
[----:B-1----:R-:W-:-:S05]  /*7ac0*/  FMNMX.FTZ R204, R201, R204, !PT ;  /* 0x000000ccc9cc7209 */ /* 0x002fca0007810000 */
[----:B------:R-:W1:Y:S01]  /*7ad0*/  SHFL.BFLY PT, R209, R204, 0x1, 0x1f ;  /* 0x0c201f00ccd17f89 */ /* 0x000e6200000e0000 */
[----:B0-----:R-:W-:-:S05]  /*7ae0*/  FMNMX.FTZ R200, R203, R200, !PT ;  /* 0x000000c8cbc87209 */ /* 0x001fca0007810000 */
[C---:B------:R-:W-:Y:S01]  /*7af0*/  FMUL.FTZ R205, R200.reuse, UR10 ;  /* 0x0000000ac8cd7c20 */ /* 0x040fe20008410000 */
[----:B------:R-:W-:-:S03]  /*7b00*/  FADD.FTZ R21, -R200, R21 ;  /* 0x00000015c8157221 */ /* 0x000fc60000010100 */
[--C-:B------:R-:W-:Y:S01]  /*7b10*/  FFMA.FTZ R203, R156, UR10, -R205.reuse ;  /* 0x0000000a9ccb7c23 */ /* 0x100fe200080108cd */
[--C-:B------:R-:W-:Y:S01]  /*7b20*/  FFMA.FTZ R206, R152, UR10, -R205.reuse ;  /* 0x0000000a98ce7c23 */ /* 0x100fe200080108cd */
[----:B------:R-:W-:Y:S01]  /*7b30*/  FMUL.FTZ R21, R21, UR10 ;  /* 0x0000000a15157c20 */ /* 0x000fe20008410000 */
        /* <DEDUP_REMOVED lines=9> */
[--C-:B------:R-:W-:Y:S01]  /*7bd0*/  FFMA.FTZ R173, R173, UR10, -R205.reuse ;  /* 0x0000000aadad7c23 */ /* 0x100fe200080108cd */
[----:B-1----:R-:W-:Y:S01]  /*7be0*/  FMNMX.FTZ R156, R204, R209, !PT ;  /* 0x000000d1cc9c7209 */ /* 0x002fe20007810000 */
[--C-:B------:R-:W-:Y:S01]  /*7bf0*/  FFMA.FTZ R204, R157, UR10, -R205.reuse ;  /* 0x0000000a9dcc7c23 */ /* 0x100fe200080108cd */
[----:B------:R-:W1:Y:S01]  /*7c00*/  MUFU.EX2 R21, R21 ;  /* 0x0000001500157308 */ /* 0x000e620000000800 */
[--C-:B------:R-:W-:Y:S01]  /*7c10*/  FFMA.FTZ R176, R176, UR10, -R205.reuse ;  /* 0x0000000ab0b07c23 */ /* 0x100fe200080108cd */
[----:B------:R-:W-:Y:S01]  /*7c20*/  FFMA.FTZ R177, R177, UR10, -R205 ;  /* 0x0000000ab1b17c23 */ /* 0x000fe200080108cd */
[C---:B------:R-:W-:Y:S01]  /*7c30*/  FADD.FTZ R152, -R156.reuse, R207 ;  /* 0x000000cf9c987221 */ /* 0x040fe20000010100 */
[----:B------:R-:W-:Y:S01]  /*7c40*/  FMUL.FTZ R208, R156, UR10 ;  /* 0x0000000a9cd07c20 */ /* 0x000fe20008410000 */
[--C-:B------:R-:W-:Y:S01]  /*7c50*/  FFMA.FTZ R180, R180, UR10, -R205.reuse ;  /* 0x0000000ab4b47c23 */ /* 0x100fe200080108cd */
[--C-:B------:R-:W-:Y:S01]  /*7c60*/  FFMA.FTZ R181, R181, UR10, -R205.reuse ;  /* 0x0000000ab5b57c23 */ /* 0x100fe200080108cd */
[----:B------:R-:W-:Y:S01]  /*7c70*/  FMUL.FTZ R152, R152, UR10 ;  /* 0x0000000a98987c20 */ /* 0x000fe20008410000 */
[--C-:B0-----:R-:W-:Y:S01]  /*7c80*/  FFMA.FTZ R206, R154, UR10, -R208.reuse ;  /* 0x0000000a9ace7c23 */ /* 0x101fe200080108d0 */
        /* <DEDUP_REMOVED lines=8> */
[-C--:B-1----:R-:W-:Y:S01]  /*7d10*/  FMUL.FTZ R24, R24, R21.reuse ;  /* 0x0000001518187220 */ /* 0x082fe20000410000 */
        /* <DEDUP_REMOVED lines=136> */
[----:B--2---:R-:W-:Y:S01]  /*85a0*/  F2FP.F16.F32.PACK_AB R154, R204, R203 ;  /* 0x000000cbcc9a723e */ /* 0x004fe200000000ff */
[--C-:B------:R-:W-:Y:S01]  /*85b0*/  FFMA.FTZ R170, R170, UR10, -R208.reuse ;  /* 0x0000000aaaaa7c23 */ /* 0x100fe200080108d0 */
        /* <DEDUP_REMOVED lines=23> */
[----:B------:R-:W-:Y:S01]  /*8730*/  FFMA.FTZ R197, R197, UR10, -R205 ;  /* 0x0000000ac5c57c23 */ /* 0x000fe200080108cd */
[--C-:B------:R-:W-:Y:S01]  /*8740*/  FFMA.FTZ R194, R194, UR10, -R208.reuse ;  /* 0x0000000ac2c27c23 */ /* 0x100fe200080108d0 */
[----:B------:R-:W-:Y:S01]  /*8750*/  MUFU.EX2 R165, R165 ;  /* 0x000000a500a57308 */ /* 0x000fe20000000800 */
[--C-:B------:R-:W-:Y:S01]  /*8760*/  FFMA.FTZ R195, R195, UR10, -R208.reuse ;  /* 0x0000000ac3c37c23 */ /* 0x100fe200080108d0 */
[----:B------:R-:W-:Y:S01]  /*8770*/  WARPGROUP.ARRIVE ;  /* 0x00000000000079c5 */ /* 0x000fe20000000000 */
[--C-:B------:R-:W-:Y:S01]  /*8780*/  FFMA.FTZ R198, R198, UR10, -R208.reuse ;  /* 0x0000000ac6c67c23 */ /* 0x100fe200080108d0 */
[----:B------:R-:W-:Y:S01]  /*8790*/  FFMA.FTZ R199, R199, UR10, -R208 ;  /* 0x0000000ac7c77c23 */ /* 0x000fe200080108d0 */
[----:B------:R-:W-:Y:S01]  /*87a0*/  FFMA.FTZ R21, R21, R0, R201 ;  /* 0x0000000015157223 */ /* 0x000fe200000100c9 */
[----:B------:R-:W-:-:S02]  /*87b0*/  FFMA.FTZ R4, R157, R4, R206 ;  /* 0x000000049d047223 */ /* 0x000fc400000100ce */
[----:B------:R-:W-:Y:S01]  /*87c0*/  HGMMA.64x256x16.F32 R24, R152, gdesc[UR12].tnspB, R24, gsb0 ;  /* 0x43e0000c98187df0 */ /* 0x000fe20008000818 */
[----:B------:R-:W-:Y:S01]  /*87d0*/  MUFU.EX2 R162, R162 ;  /* 0x000000a200a27308 */ /* 0x000fe20000000800 */
[----:B------:R-:W-:Y:S01]  /*87e0*/  UIADD3 UR14, UR5, 0x80, URZ ;  /* 0x00000080050e7890 */ /* 0x000fe2000fffe03f */
[----:B------:R-:W-:Y:S01]  /*87f0*/  FADD.FTZ R202, R202, R21 ;  /* 0x00000015caca7221 */ /* 0x000fe20000010000 */
[----:B------:R-:W-:Y:S01]  /*8800*/  UMOV UR15, 0x40000040 ;  /* 0x40000040000f7882 */ /* 0x000fe20000000000 */
[----:B------:R-:W-:Y:S02]  /*8810*/  FADD.FTZ R207, R207, R4 ;  /* 0x00000004cfcf7221 */ /* 0x000fe40000010000 */
[----:B------:R-:W-:Y:S02]  /*8820*/  FADD.FTZ R203, R203, R202 ;  /* 0x000000cacbcb7221 */ /* 0x000fe40000010000 */
[----:B------:R-:W2:Y:S01]  /*8830*/  MUFU.EX2 R163, R163 ;  /* 0x000000a300a37308 */ /* 0x000ea20000000800 */
        /* <DEDUP_REMOVED lines=10> */
[----:B------:R-:W3:Y:S08]  /*88e0*/  MUFU.EX2 R171, R171 ;  /* 0x000000ab00ab7308 */ /* 0x000ef00000000800 */
[----:B------:R-:W-:Y:S08]  /*88f0*/  MUFU.EX2 R174, R174 ;  /* 0x000000ae00ae7308 */ /* 0x000ff00000000800 */
[----:B------:R-:W0:Y:S08]  /*8900*/  MUFU.EX2 R175, R175 ;  /* 0x000000af00af7308 */ /* 0x000e300000000800 */
[----:B------:R-:W-:Y:S08]  /*8910*/  MUFU.EX2 R176, R176 ;  /* 0x000000b000b07308 */ /* 0x000ff00000000800 */
[----:B------:R-:W0:Y:S08]  /*8920*/  MUFU.EX2 R177, R177 ;  /* 0x000000b100b17308 */ /* 0x000e300000000800 */
[----:B------:R-:W-:Y:S08]  /*8930*/  MUFU.EX2 R180, R180 ;  /* 0x000000b400b47308 */ /* 0x000ff00000000800 */
[----:B------:R-:W-:Y:S08]  /*8940*/  MUFU.EX2 R181, R181 ;  /* 0x000000b500b57308 */ /* 0x000ff00000000800 */
[----:B------:R-:W-:Y:S08]  /*8950*/  MUFU.EX2 R178, R178 ;  /* 0x000000b200b27308 */ /* 0x000ff00000000800 */
[----:B------:R-:W0:Y:S08]  /*8960*/  MUFU.EX2 R179, R179 ;  /* 0x000000b300b37308 */ /* 0x000e300000000800 */
        /* <DEDUP_REMOVED lines=15> */
[----:B------:R-:W0:Y:S01]  /*8a60*/  MUFU.EX2 R195, R195 ;  /* 0x000000c300c37308 */ /* 0x000e220000000800 */
[----:B------:R-:W-:-:S02]  /*8a70*/  WARPGROUP.DEPBAR.LE gsb0, 0x0 ;  /* 0x00008000000079c5 */ /* 0x000fc40000010000 */
[----:B-1----:R-:W-:-:S05]  /*8a80*/  F2FP.F16.F32.PACK_AB R152, R161, R160 ;  /* 0x000000a0a198723e */ /* 0x002fca00000000ff */
[----:B------:R-:W-:Y:S01]  /*8a90*/  MUFU.EX2 R198, R198 ;  /* 0x000000c600c67308 */ /* 0x000fe20000000800 */
[----:B--2---:R-:W-:Y:S01]  /*8aa0*/  F2FP.F16.F32.PACK_AB R153, R163, R162 ;  /* 0x000000a2a399723e */ /* 0x004fe200000000ff */
[----:B------:R-:W-:Y:S01]  /*8ab0*/  FADD.FTZ R160, R160, R203 ;  /* 0x000000cba0a07221 */ /* 0x000fe20000010000 */
[----:B------:R-:W-:Y:S01]  /*8ac0*/  F2FP.F16.F32.PACK_AB R154, R165, R164 ;  /* 0x000000a4a59a723e */ /* 0x000fe200000000ff */
[----:B------:R-:W-:Y:S01]  /*8ad0*/  FADD.FTZ R162, R162, R159 ;  /* 0x0000009fa2a27221 */ /* 0x000fe20000010000 */
[----:B----4-:R-:W-:Y:S01]  /*8ae0*/  F2FP.F16.F32.PACK_AB R155, R167, R166 ;  /* 0x000000a6a79b723e */ /* 0x010fe200000000ff */
[----:B------:R-:W-:Y:S02]  /*8af0*/  FADD.FTZ R161, R161, R160 ;  /* 0x000000a0a1a17221 */ /* 0x000fe40000010000 */
[----:B------:R-:W1:Y:S01]  /*8b00*/  MUFU.EX2 R199, R199 ;  /* 0x000000c700c77308 */ /* 0x000e620000000800 */
        /* <DEDUP_REMOVED lines=12> */
[----:B---3--:R-:W-:Y:S01]  /*8bd0*/  F2FP.F16.F32.PACK_AB R153, R171, R170 ;  /* 0x000000aaab99723e */ /* 0x008fe200000000ff */
[----:B------:R-:W-:Y:S01]  /*8be0*/  FADD.FTZ R170, R170, R167 ;  /* 0x000000a7aaaa7221 */ /* 0x000fe20000010000 */
[----:B------:R-:W-:Y:S01]  /*8bf0*/  F2FP.F16.F32.PACK_AB R154, R173, R172 ;  /* 0x000000acad9a723e */ /* 0x000fe200000000ff */
[----:B------:R-:W-:Y:S01]  /*8c00*/  FADD.FTZ R169, R169, R168 ;  /* 0x000000a8a9a97221 */ /* 0x000fe20000010000 */
[----:B0-----:R-:W-:Y:S01]  /*8c10*/  F2FP.F16.F32.PACK_AB R155, R175, R174 ;  /* 0x000000aeaf9b723e */ /* 0x001fe200000000ff */
        /* <DEDUP_REMOVED lines=61> */
.L_x_4738:
[----:B------:R-:W0:Y:S01]  /*8ff0*/  S2UR UR11, SR_CgaCtaId ;  /* 0x00000000000b79c3 */ /* 0x000e220000008800 */
[----:B------:R-:W-:Y:S01]  /*9000*/  R2UR UR5, R212 ;  /* 0x00000000d40572ca */ /* 0x000fe200000e0000 */
[----:B------:R-:W-:Y:S01]  /*9010*/  UIADD3 UR6, UR6, 0x32460, URZ ;  /* 0x0003246006067890 */ /* 0x000fe2000fffe03f */
[----:B------:R-:W-:Y:S01]  /*9020*/  IMAD.MOV.U32 R207, RZ, RZ, R156 ;  /* 0x000000ffffcf7224 */ /* 0x000fe200078e009c */
[----:B------:R-:W-:-:S10]  /*9030*/  MOV R21, R200 ;  /* 0x000000c800157202 */ /* 0x000fd40000000f00 */
[----:B------:R-:W-:Y:S02]  /*9040*/  UISETP.GT.AND UP0, UPT, UR7, UR5, UPT ;  /* 0x000000050700728c */ /* 0x000fe4000bf04270 */
[----:B------:R-:W-:-:S04]  /*9050*/  UIADD3 UR7, UR7, -0x1, URZ ;  /* 0xffffffff07077890 */ /* 0x000fc8000fffe03f */
[----:B------:R-:W-:Y:S01]  /*9060*/  PLOP3.LUT P1, PT, PT, PT, UP0, 0x80, 0x0 ;  /* 0x000000000000781c */ /* 0x000fe20003f2f008 */
[----:B0-----:R-:W-:-:S09]  /*9070*/  UPRMT UR6, UR11, 0x654, UR6 ;  /* 0x000006540b067896 */ /* 0x001fd20008000006 */
[----:B------:R-:W-:Y:S03]  /*9080*/  SYNCS.ARRIVE.TRANS64.RED.A1T0 RZ, [UR6], RZ ;  /* 0x000000ffffff79a7 */ /* 0x000fe60008100406 */
[----:B------:R-:W-:Y:S05]  /*9090*/  @P1 BRA `(.L_x_4739) ;  /* 0xffffffdc004c1947 */ /* 0x000fea000383ffff */
.L_x_4728:
[----:B------:R-:W0:Y:S01]  /*90a0*/  SHFL.BFLY PT, R3, R0, 0x2, 0x1f ;  /* 0x0c401f0000037f89 */ /* 0x000e2200000e0000 */
[----:B------:R-:W-:-:S03]  /*90b0*/  PLOP3.LUT P0, PT, PT, PT, PT, 0x8, 0x0 ;  /* 0x000000000000781c */ /* 0x000fc60003f0e170 */
[----:B------:R-:W1:Y:S01]  /*90c0*/  SHFL.BFLY PT, R5, R4, 0x2, 0x1f ;  /* 0x0c401f0004057f89 */ /* 0x000e6200000e0000 */
[----:B------:R-:W2:Y:S01]  /*90d0*/  S2R R152, SR_TID.X ;  /* 0x0000000000987919 */ /* 0x000ea20000002100 */
[----:B0-----:R-:W-:Y:S01]  /*90e0*/  FADD.FTZ R3, R3, R0 ;  /* 0x0000000003037221 */ /* 0x001fe20000010000 */
[----:B------:R-:W-:Y:S02]  /*90f0*/  IMAD.MOV.U32 R0, RZ, RZ, RZ ;  /* 0x000000ffff007224 */ /* 0x000fe400078e00ff */
[----:B-1----:R-:W-:Y:S02]  /*9100*/  FADD.FTZ R5, R5, R4 ;  /* 0x0000000405057221 */ /* 0x002fe40000010000 */
[----:B------:R-:W0:Y:S04]  /*9110*/  SHFL.BFLY PT, R2, R3, 0x1, 0x1f ;  /* 0x0c201f0003027f89 */ /* 0x000e2800000e0000 */
[----:B------:R-:W1:Y:S01]  /*9120*/  SHFL.BFLY PT, R6, R5, 0x1, 0x1f ;  /* 0x0c201f0005067f89 */ /* 0x000e6200000e0000 */
[----:B--2---:R-:W-:Y:S01]  /*9130*/  SHF.R.U32.HI R152, RZ, 0x7, R152 ;  /* 0x00000007ff987819 */ /* 0x004fe20000011698 */
[----:B0-----:R-:W-:-:S03]  /*9140*/  FADD.FTZ R7, R3, R2 ;  /* 0x0000000203077221 */ /* 0x001fc60000010000 */
[----:B------:R-:W-:Y:S01]  /*9150*/  IADD3 R3, -R152, 0xb, RZ ;  /* 0x0000000b98037810 */ /* 0x000fe20007ffe1ff */
[----:B------:R-:W-:Y:S02]  /*9160*/  IMAD.MOV.U32 R2, RZ, RZ, RZ ;  /* 0x000000ffff027224 */ /* 0x000fe400078e00ff */
[----:B-1----:R-:W-:Y:S02]  /*9170*/  FADD.FTZ R8, R5, R6 ;  /* 0x0000000605087221 */ /* 0x002fe40000010000 */
[----:B------:R0:W-:Y:S08]  /*9180*/  BAR.ARV R3, 0x100 ;  /* 0x000400030000751d */ /* 0x0001f00000002000 */
[----:B------:R-:W-:Y:S06]  /*9190*/  BAR.ARV 0x8, 0x180 ;  /* 0x0206000000007b1d */ /* 0x000fec0000002000 */
[----:B------:R-:W-:Y:S01]  /*91a0*/  FSETP.NE.FTZ.AND P1, PT, R7, RZ, PT ;  /* 0x000000ff0700720b */ /* 0x000fe20003f35000 */
[----:B------:R-:W-:Y:S01]  /*91b0*/  IMAD.U32 R5, RZ, RZ, UR10 ;  /* 0x0000000aff057e24 */ /* 0x000fe2000f8e00ff */
[----:B------:R-:W-:Y:S01]  /*91c0*/  FSETP.NE.FTZ.AND P2, PT, R8, RZ, PT ;  /* 0x000000ff0800720b */ /* 0x000fe20003f55000 */
[----:B0-----:R-:W-:-:S10]  /*91d0*/  IMAD.MOV.U32 R3, RZ, RZ, -0x800000 ;  /* 0xff800000ff037424 */ /* 0x001fd400078e00ff */
[----:B------:R-:W0:Y:S01]  /*91e0*/  @P1 MUFU.LG2 R4, R7 ;  /* 0x0000000700041308 */ /* 0x000e220000000c00 */
[----:B------:R-:W-:-:S07]  /*91f0*/  @P1 FMUL.FTZ R5, R5, 0.69314718246459960938 ;  /* 0x3f31721805051820 */ /* 0x000fce0000410000 */
[----:B------:R-:W1:Y:S08]  /*9200*/  @P2 MUFU.LG2 R6, R8 ;  /* 0x0000000800062308 */ /* 0x000e700000000c00 */
[----:B------:R1:W2:Y:S01]  /*9210*/  @P1 MUFU.RCP R2, R7 ;  /* 0x0000000700021308 */ /* 0x0002a20000001000 */
[----:B0-----:R-:W-:-:S04]  /*9220*/  @P1 FMUL.FTZ R4, R4, 0.69314718246459960938 ;  /* 0x3f31721804041820 */ /* 0x001fc80000410000 */
[----:B------:R-:W-:-:S03]  /*9230*/  @P1 FFMA.FTZ R3, R5, R200, R4 ;  /* 0x000000c805031223 */ /* 0x000fc60000010004 */
[----:B------:R0:W3:Y:S01]  /*9240*/  @P2 MUFU.RCP R0, R8 ;  /* 0x0000000800002308 */ /* 0x0000e20000001000 */
[----:B-1----:R-:W-:Y:S01]  /*9250*/  @P2 FMUL.FTZ R7, R6, 0.69314718246459960938 ;  /* 0x3f31721806072820 */ /* 0x002fe20000410000 */
[----:B0-----:R-:W-:Y:S02]  /*9260*/  IMAD.U32 R8, RZ, RZ, UR10 ;  /* 0x0000000aff087e24 */ /* 0x001fe4000f8e00ff */
[-C--:B--2---:R-:W-:Y:S01]  /*9270*/  FMUL.FTZ R24, R24, R2.reuse ;  /* 0x0000000218187220 */ /* 0x084fe20000410000 */
[-C--:B------:R-:W-:Y:S01]  /*9280*/  FMUL.FTZ R25, R25, R2.reuse ;  /* 0x0000000219197220 */ /* 0x080fe20000410000 */
        /* <DEDUP_REMOVED lines=63> */
[----:B------:R-:W-:Y:S01]  /*9680*/  MOV R2, 0xff800000 ;  /* 0xff80000000027802 */ /* 0x000fe20000000f00 */
        /* <DEDUP_REMOVED lines=65> */
.L_x_4702:
[----:B------:R-:W-:Y:S05]  /*9aa0*/  @P0 BRA `(.L_x_4740) ;  /* 0x0000002000540947 */ /* 0x000fea0003800000 */
[----:B------:R-:W2:Y:S01]  /*9ab0*/  LDL R0, [R1+0x4] ;  /* 0x0000040001007983 */ /* 0x000ea20000100800 */
[----:B------:R-:W0:Y:S01]  /*9ac0*/  LDC R8, c[0x0][0xce8] ;  /* 0x00033a00ff087b82 */ /* 0x000e220000000800 */
[----:B------:R-:W-:Y:S01]  /*9ad0*/  ULDC.64 UR8, c[0x0][0xcd0] ;  /* 0x0003340000087ab9 */ /* 0x000fe20000000a00 */
[----:B------:R-:W-:Y:S06]  /*9ae0*/  BSSY B0, `(.L_x_4741) ;  /* 0x000014d000007945 */ /* 0x000fec0003800000 */
[----:B------:R-:W1:Y:S08]  /*9af0*/  S2UR UR12, SR_CTAID.Z ;  /* 0x00000000000c79c3 */ /* 0x000e700000002700 */
[----:B------:R-:W3:Y:S08]  /*9b00*/  LDC.64 R18, c[0x0][0xcd8] ;  /* 0x00033600ff127b82 */ /* 0x000ef00000000a00 */
[----:B------:R-:W-:Y:S01]  /*9b10*/  BAR.SYNC.DEFER_BLOCKING 0x1, 0x100 ;  /* 0x0044000000007b1d */ /* 0x000fe20000010000 */
[----:B0-----:R-:W-:-:S07]  /*9b20*/  ISETP.NE.AND P0, PT, R8, 0x1, PT ;  /* 0x000000010800780c */ /* 0x001fce0003f05270 */
[----:B------:R-:W0:Y:S01]  /*9b30*/  S2UR UR11, SR_CTAID.Y ;  /* 0x00000000000b79c3 */ /* 0x000e220000002600 */
[----:B-1----:R-:W-:-:S07]  /*9b40*/  USHF.R.S32.HI UR10, URZ, 0x1f, UR12 ;  /* 0x0000001f3f0a7899 */ /* 0x002fce000801140c */
[----:B------:R-:W0:Y:S08]  /*9b50*/  LDC R23, c[0x0][0xd50] ;  /* 0x00035400ff177b82 */ /* 0x000e300000000800 */
[----:B------:R-:W1:Y:S08]  /*9b60*/  @P0 LDC R14, c[0x0][0xcec] ;  /* 0x00033b00ff0e0b82 */ /* 0x000e700000000800 */
[----:B------:R-:W4:Y:S08]  /*9b70*/  LDC.64 R20, c[0x0][0xc40] ;  /* 0x00031000ff147b82 */ /* 0x000f300000000a00 */
[----:B------:R-:W5:Y:S08]  /*9b80*/  @P0 LDC R17, c[0x0][0xcf0] ;  /* 0x00033c00ff110b82 */ /* 0x000f700000000800 */
[----:B------:R-:W5:Y:S08]  /*9b90*/  @P0 LDC R22, c[0x0][0xcec] ;  /* 0x00033b00ff160b82 */ /* 0x000f700000000800 */
[----:B------:R-:W5:Y:S01]  /*9ba0*/  @P0 LDC R153, c[0x0][0xcf0] ;  /* 0x00033c00ff990b82 */ /* 0x000f620000000800 */
        /* <DEDUP_REMOVED lines=11> */
[CC--:B------:R-:W-:Y:S02]  /*9c60*/  LEA.HI R6, R4.reuse, R5.reuse, RZ, 0x7 ;  /* 0x0000000504067211 */ /* 0x0c0fe400078f38ff */
[----:B------:R-:W-:Y:S02]  /*9c70*/  LEA.HI R13, R4, R5, RZ, 0x2 ;  /* 0x00000005040d7211 */ /* 0x000fe400078f10ff */
[----:B------:R-:W-:Y:S02]  /*9c80*/  LOP3.LUT R0, R6, 0xffffff80, RZ, 0xc0, !PT ;  /* 0xffffff8006007812 */ /* 0x000fe400078ec0ff */
[----:B------:R-:W-:-:S03]  /*9c90*/  SHF.R.S32.HI R7, RZ, 0x7, R6 ;  /* 0x00000007ff077819 */ /* 0x000fc60000011406 */
[----:B------:R-:W-:Y:S01]  /*9ca0*/  IMAD.IADD R0, R5, 0x1, -R0 ;  /* 0x0000000105007824 */ /* 0x000fe200078e0a00 */
[----:B------:R-:W-:Y:S02]  /*9cb0*/  LEA.HI R4, R6, R7, RZ, 0x1 ;  /* 0x0000000706047211 */ /* 0x000fe400078f08ff */
[----:B------:R-:W-:Y:S02]  /*9cc0*/  LOP3.LUT R6, R13, 0xfffffffc, RZ, 0xc0, !PT ;  /* 0xfffffffc0d067812 */ /* 0x000fe400078ec0ff */
[----:B------:R-:W-:Y:S02]  /*9cd0*/  SHF.R.S32.HI R11, RZ, 0x1f, R0 ;  /* 0x0000001fff0b7819 */ /* 0x000fe40000011400 */
[----:B------:R-:W-:Y:S01]  /*9ce0*/  LOP3.LUT R4, R4, 0x3fffffe, RZ, 0xc0, !PT ;  /* 0x03fffffe04047812 */ /* 0x000fe200078ec0ff */
[----:B------:R-:W-:Y:S01]  /*9cf0*/  IMAD.IADD R5, R5, 0x1, -R6 ;  /* 0x0000000105057824 */ /* 0x000fe200078e0a06 */
[CC--:B------:R-:W-:Y:S02]  /*9d00*/  LEA.HI R10, R11.reuse, R0.reuse, RZ, 0x2 ;  /* 0x000000000b0a7211 */ /* 0x0c0fe400078f10ff */
[----:B------:R-:W-:Y:S01]  /*9d10*/  LEA.HI R11, R11, R0, RZ, 0x5 ;  /* 0x000000000b0b7211 */ /* 0x000fe200078f28ff */
[----:B------:R-:W-:Y:S01]  /*9d20*/  IMAD.IADD R6, R7, 0x1, -R4 ;  /* 0x0000000107067824 */ /* 0x000fe200078e0a04 */
[----:B------:R-:W-:-:S02]  /*9d30*/  SHF.R.S32.HI R9, RZ, 0x2, R10 ;  /* 0x00000002ff097819 */ /* 0x000fc4000001140a */
[----:B------:R-:W-:Y:S02]  /*9d40*/  SHF.R.S32.HI R12, RZ, 0x1f, R10 ;  /* 0x0000001fff0c7819 */ /* 0x000fe4000001140a */
[----:B------:R-:W-:Y:S02]  /*9d50*/  LEA.HI R7, R5, R5, RZ, 0x1 ;  /* 0x0000000505077211 */ /* 0x000fe400078f08ff */
[----:B------:R-:W-:-:S04]  /*9d60*/  LEA.HI R12, R12, R9, RZ, 0x3 ;  /* 0x000000090c0c7211 */ /* 0x000fc800078f18ff */
[----:B------:R-:W-:-:S05]  /*9d70*/  LOP3.LUT R12, R12, 0xfffffff8, RZ, 0xc0, !PT ;  /* 0xfffffff80c0c7812 */ /* 0x000fca00078ec0ff */
[----:B------:R-:W-:Y:S01]  /*9d80*/  IMAD.IADD R4, R9, 0x1, -R12 ;  /* 0x0000000109047824 */ /* 0x000fe200078e0a0c */
[----:B------:R-:W-:Y:S01]  /*9d90*/  LOP3.LUT R12, R7, 0x1ffffffe, RZ, 0xc0, !PT ;  /* 0x1ffffffe070c7812 */ /* 0x000fe200078ec0ff */
[----:B------:R-:W2:Y:S01]  /*9da0*/  S2R R9, SR_CTAID.X ;  /* 0x0000000000097919 */ /* 0x000ea20000002500 */
[----:B------:R-:W-:Y:S02]  /*9db0*/  SHF.R.S32.HI R7, RZ, 0x5, R11 ;  /* 0x00000005ff077819 */ /* 0x000fe4000001140b */
[----:B------:R-:W-:Y:S01]  /*9dc0*/  IADD3 R11, R5, -R12, RZ ;  /* 0x8000000c050b7210 */ /* 0x000fe20007ffe0ff */
[----:B------:R-:W-:Y:S02]  /*9dd0*/  IMAD.U32 R5, RZ, RZ, UR5 ;  /* 0x00000005ff057e24 */ /* 0x000fe4000f8e00ff */
[----:B------:R-:W-:Y:S02]  /*9de0*/  IMAD R7, R7, 0x10, R4 ;  /* 0x0000001007077824 */ /* 0x000fe400078e0204 */
[----:B------:R-:W-:Y:S01]  /*9df0*/  IMAD.U32 R4, RZ, RZ, UR4 ;  /* 0x00000004ff047e24 */ /* 0x000fe2000f8e00ff */
[----:B------:R-:W-:Y:S01]  /*9e00*/  UIMAD.WIDE.U32 UR4, UR13, UR8, URZ ;  /* 0x000000080d0472a5 */ /* 0x000fe2000f8e003f */
[----:B------:R-:W-:-:S02]  /*9e10*/  IMAD R16, R6, 0x40, R7 ;  /* 0x0000004006107824 */ /* 0x000fc400078e0207 */
[----:B------:R-:W-:Y:S01]  /*9e20*/  IMAD.U32 R5, RZ, RZ, UR6 ;  /* 0x00000006ff057e24 */ /* 0x000fe2000f8e00ff */
[----:B------:R-:W-:Y:S01]  /*9e30*/  UIMAD UR6, UR13, UR9, UR7 ;  /* 0x000000090d0672a4 */ /* 0x000fe2000f8e0207 */
[C---:B---3--:R-:W-:Y:S01]  /*9e40*/  IMAD R12, R18.reuse, UR10, RZ ;  /* 0x0000000a120c7c24 */ /* 0x048fe2000f8e02ff */
[----:B------:R-:W-:Y:S01]  /*9e50*/  LEA R6, R11, R16, 0x3 ;  /* 0x000000100b067211 */ /* 0x000fe200078e18ff */
[----:B------:R-:W-:Y:S01]  /*9e60*/  IMAD.WIDE.U32 R4, R18, UR12, R4 ;  /* 0x0000000c12047c25 */ /* 0x000fe2000f8e0004 */
[----:B------:R-:W-:Y:S01]  /*9e70*/  UIADD3 UR6, UR5, UR6, URZ ;  /* 0x0000000605067290 */ /* 0x000fe2000fffe03f */
[----:B------:R-:W-:Y:S02]  /*9e80*/  ULDC.64 UR8, c[0x0][0xc28] ;  /* 0x00030a0000087ab9 */ /* 0x000fe40000000a00 */
[----:B------:R-:W-:Y:S02]  /*9e90*/  IMAD R18, RZ, RZ, -UR13 ;  /* 0x8000000dff127e24 */ /* 0x000fe4000f8e02ff */
[----:B------:R-:W-:-:S02]  /*9ea0*/  IMAD R15, R19, UR12, R12 ;  /* 0x0000000c130f7c24 */ /* 0x000fc4000f8e020c */
[----:B------:R-:W-:Y:S02]  /*9eb0*/  IMAD.U32 R7, RZ, RZ, UR5 ;  /* 0x00000005ff077e24 */ /* 0x000fe4000f8e00ff */
[----:B0-----:R-:W-:Y:S02]  /*9ec0*/  IMAD R23, R23, R18, UR11 ;  /* 0x0000000b17177e24 */ /* 0x001fe4000f8e0212 */
[----:B------:R-:W-:Y:S01]  /*9ed0*/  IMAD.U32 R7, RZ, RZ, UR6 ;  /* 0x00000006ff077e24 */ /* 0x000fe2000f8e00ff */
[----:B------:R-:W-:Y:S01]  /*9ee0*/  ULDC.64 UR6, c[0x0][0xc48] ;  /* 0x0003120000067ab9 */ /* 0x000fe20000000a00 */
[----:B------:R-:W-:Y:S02]  /*9ef0*/  IMAD.IADD R5, R5, 0x1, R15 ;  /* 0x0000000105057824 */ /* 0x000fe400078e020f */
[----:B--2---:R-:W-:Y:S02]  /*9f00*/  IMAD R11, R9, 0x80, R6 ;  /* 0x00000080090b7824 */ /* 0x004fe400078e0206 */
[----:B------:R-:W-:Y:S01]  /*9f10*/  IMAD.U32 R6, RZ, RZ, UR4 ;  /* 0x00000004ff067e24 */ /* 0x000fe2000f8e00ff */
[----:B------:R-:W-:Y:S01]  /*9f20*/  ULDC.64 UR4, c[0x0][0xce0] ;  /* 0x0003380000047ab9 */ /* 0x000fe20000000a00 */
[----:B-1----:R-:W-:Y:S01]  /*9f30*/  @P0 IMAD.HI.U32 R12, R11, R14, RZ ;  /* 0x0000000e0b0c0227 */ /* 0x002fe200078e00ff */
[----:B------:R-:W-:-:S03]  /*9f40*/  MOV R13, R11 ;  /* 0x0000000b000d7202 */ /* 0x000fc60000000f00 */
[C---:B----4-:R-:W-:Y:S01]  /*9f50*/  IMAD R14, R20.reuse, UR10, RZ ;  /* 0x0000000a140e7c24 */ /* 0x050fe2000f8e02ff */
[----:B-----5:R-:W-:Y:S01]  /*9f60*/  @P0 SHF.R.U32.HI R13, RZ, R17, R12 ;  /* 0x00000011ff0d0219 */ /* 0x020fe2000001160c */
[----:B------:R-:W-:-:S04]  /*9f70*/  IMAD.WIDE.U32 R6, R20, UR12, R6 ;  /* 0x0000000c14067c25 */ /* 0x000fc8000f8e0006 */
[----:B------:R-:W-:Y:S01]  /*9f80*/  IMAD R17, R21, UR12, R14 ;  /* 0x0000000c15117c24 */ /* 0x000fe2000f8e020e */
[----:B------:R-:W-:Y:S01]  /*9f90*/  SHF.R.S32.HI R14, RZ, 0x1f, R23 ;  /* 0x0000001fff0e7819 */ /* 0x000fe20000011417 */
[----:B------:R-:W-:-:S04]  /*9fa0*/  @P0 IMAD.HI.U32 R22, R11, R22, RZ ;  /* 0x000000160b160227 */ /* 0x000fc800078e00ff */
[----:B------:R-:W-:Y:S02]  /*9fb0*/  IMAD.IADD R7, R7, 0x1, R17 ;  /* 0x0000000107077824 */ /* 0x000fe400078e0211 */
[----:B------:R-:W-:Y:S01]  /*9fc0*/  IMAD.MOV.U32 R15, RZ, RZ, R11 ;  /* 0x000000ffff0f7224 */ /* 0x000fe200078e000b */
        /* <DEDUP_REMOVED lines=14> */
[----:B------:R-:W-:Y:S01]  /*a0b0*/  IMAD.MOV R18, RZ, RZ, -R15 ;  /* 0x000000ffff127224 */ /* 0x000fe200078e0a0f */
[----:B------:R-:W-:Y:S01]  /*a0c0*/  IADD3 R7, R7, R19, RZ ;  /* 0x0000001307077210 */ /* 0x000fe20007ffe0ff */
[----:B------:R-:W-:-:S02]  /*a0d0*/  IMAD R12, R12, UR4, RZ ;  /* 0x000000040c0c7c24 */ /* 0x000fc4000f8e02ff */
[C-C-:B------:R-:W-:Y:S02]  /*a0e0*/  IMAD R13, R8.reuse, R13, R11.reuse ;  /* 0x0000000d080d7224 */ /* 0x140fe400078e020b */
[----:B------:R-:W-:Y:S02]  /*a0f0*/  IMAD R11, R8, R18, R11 ;  /* 0x00000012080b7224 */ /* 0x000fe400078e020b */
[C---:B------:R-:W-:Y:S01]  /*a100*/  IMAD R17, R15.reuse, UR5, R12 ;  /* 0x000000050f117c24 */ /* 0x040fe2000f8e020c */
[----:B------:R-:W-:Y:S01]  /*a110*/  SHF.R.S32.HI R12, RZ, 0x1f, R13 ;  /* 0x0000001fff0c7819 */ /* 0x000fe2000001140d */
[----:B------:R-:W-:Y:S01]  /*a120*/  IMAD.WIDE.U32 R6, R15, UR4, R6 ;  /* 0x000000040f067c25 */ /* 0x000fe2000f8e0006 */
[----:B------:R-:W-:Y:S01]  /*a130*/  SHF.R.S32.HI R14, RZ, 0x1f, R11 ;  /* 0x0000001fff0e7819 */ /* 0x000fe2000001140b */
[----:B------:R-:W0:Y:S01]  /*a140*/  S2UR UR5, SR_CgaCtaId ;  /* 0x00000000000579c3 */ /* 0x000e220000008800 */
[----:B------:R-:W-:Y:S01]  /*a150*/  UMOV UR4, 0x400 ;  /* 0x0000040000047882 */ /* 0x000fe20000000000 */
[----:B------:R-:W-:-:S02]  /*a160*/  IMAD R12, R12, UR6, RZ ;  /* 0x000000060c0c7c24 */ /* 0x000fc4000f8e02ff */
[----:B------:R-:W-:Y:S02]  /*a170*/  IMAD.IADD R7, R7, 0x1, R17 ;  /* 0x0000000107077824 */ /* 0x000fe400078e0211 */
[----:B------:R-:W-:Y:S02]  /*a180*/  IMAD R14, R14, UR8, RZ ;  /* 0x000000080e0e7c24 */ /* 0x000fe4000f8e02ff */
        /* <DEDUP_REMOVED lines=31> */
[----:B------:R-:W-:-:S05]  /*a380*/  IADD3 R0, R0, -R17, RZ ;  /* 0x8000001100007210 */ /* 0x000fca0007ffe0ff */
        /* <DEDUP_REMOVED lines=18> */
[C---:B------:R-:W-:Y:S01]  /*a4b0*/  VIADD R21, R0.reuse, 0x48 ;  /* 0x0000004800157836 */ /* 0x040fe20000000000 */
[----:B------:R-:W-:Y:S01]  /*a4c0*/  ISETP.GE.AND P1, PT, R17, UR4, PT ;  /* 0x0000000411007c0c */ /* 0x000fe2000bf26270 */
[C---:B------:R-:W-:Y:S01]  /*a4d0*/  VIADD R22, R0.reuse, 0x50 ;  /* 0x0000005000167836 */ /* 0x040fe20000000000 */
[----:B------:R-:W-:-:S02]  /*a4e0*/  IADD3 R23, R0, 0x58, RZ ;  /* 0x0000005800177810 */ /* 0x000fc40007ffe0ff */
[----:B------:R-:W-:Y:S02]  /*a4f0*/  @!P3 LEA.HI R2, R2, R2, RZ, 0x1 ;  /* 0x000000020202b211 */ /* 0x000fe400078f08ff */
[----:B------:R-:W-:Y:S02]  /*a500*/  @!P4 LEA.HI R3, R3, R3, RZ, 0x1 ;  /* 0x000000030303c211 */ /* 0x000fe400078f08ff */
        /* <DEDUP_REMOVED lines=37> */
[----:B------:R-:W-:Y:S02]  /*a760*/  @!P6 LOP3.LUT R17, R22, 0xfffffffe, RZ, 0xc0, !PT ;  /* 0xfffffffe1611e812 */ /* 0x000fe400078ec0ff */
[----:B------:R-:W-:Y:S01]  /*a770*/  ISETP.GE.AND P1, PT, R23, UR4, PT ;  /* 0x0000000417007c0c */ /* 0x000fe2000bf26270 */
[--C-:B0-----:R-:W-:Y:S01]  /*a780*/  @!P2 IMAD.WIDE R2, R13, 0x4, R4.reuse ;  /* 0x000000040d02a825 */ /* 0x101fe200078e0204 */
[----:B------:R-:W-:Y:S02]  /*a790*/  ISETP.GE.AND P0, PT, R24, UR4, PT ;  /* 0x0000000418007c0c */ /* 0x000fe4000bf06270 */
[----:B------:R-:W-:Y:S01]  /*a7a0*/  IADD3 R22, R0, 0x88, RZ ;  /* 0x0000008800167810 */ /* 0x000fe20007ffe0ff */
[--C-:B-1----:R-:W-:Y:S01]  /*a7b0*/  @!P3 IMAD.WIDE R10, R19, 0x4, R4.reuse ;  /* 0x00000004130ab825 */ /* 0x102fe200078e0204 */
[----:B------:R0:W-:Y:S01]  /*a7c0*/  @!P2 ST.E.64 desc[UR36][R2.64], R48 ;  /* 0x000000300200a985 */ /* 0x0001e2000c101b24 */
[----:B------:R-:W-:Y:S02]  /*a7d0*/  ISETP.GE.AND P2, PT, R18, UR4, PT ;  /* 0x0000000412007c0c */ /* 0x000fe4000bf46270 */
[----:B------:R-:W-:Y:S01]  /*a7e0*/  @!P4 IMAD.WIDE R12, R15, 0x4, R4 ;  /* 0x000000040f0cc825 */ /* 0x000fe200078e0204 */
[----:B------:R1:W-:Y:S01]  /*a7f0*/  @!P3 ST.E.64 desc[UR36][R10.64], R52 ;  /* 0x000000340a00b985 */ /* 0x0003e2000c101b24 */
[----:B------:R-:W-:-:S02]  /*a800*/  ISETP.GE.AND P3, PT, R22, UR4, PT ;  /* 0x0000000416007c0c */ /* 0x000fc4000bf66270 */
[--C-:B------:R-:W-:Y:S01]  /*a810*/  @!P5 IMAD.WIDE R14, R21, 0x4, R4.reuse ;  /* 0x00000004150ed825 */ /* 0x100fe200078e0204 */
[----:B------:R2:W-:Y:S01]  /*a820*/  @!P4 ST.E.64 desc[UR36][R12.64], R56 ;  /* 0x000000380c00c985 */ /* 0x0005e2000c101b24 */
[----:B------:R-:W-:Y:S02]  /*a830*/  @!P1 LEA.HI R23, R23, R23, RZ, 0x1 ;  /* 0x0000001717179211 */ /* 0x000fe400078f08ff */
[----:B------:R-:W-:Y:S01]  /*a840*/  @!P6 IMAD.WIDE R16, R17, 0x4, R4 ;  /* 0x000000041110e825 */ /* 0x000fe200078e0204 */
[----:B------:R3:W-:Y:S01]  /*a850*/  @!P5 ST.E.64 desc[UR36][R14.64], R60 ;  /* 0x0000003c0e00d985 */ /* 0x0007e2000c101b24 */
[----:B------:R-:W-:Y:S02]  /*a860*/  ISETP.GE.AND P5, PT, R20, UR4, PT ;  /* 0x0000000414007c0c */ /* 0x000fe4000bfa6270 */
[C---:B------:R-:W-:Y:S01]  /*a870*/  VIADD R19, R0.reuse, 0x70 ;  /* 0x0000007000137836 */ /* 0x040fe20000000000 */
[----:B------:R4:W-:Y:S01]  /*a880*/  @!P6 ST.E.64 desc[UR36][R16.64], R64 ;  /* 0x000000401000e985 */ /* 0x0009e2000c101b24 */
[----:B------:R-:W-:Y:S01]  /*a890*/  VIADD R21, R0, 0x80 ;  /* 0x0000008000157836 */ /* 0x000fe20000000000 */
[----:B------:R-:W-:-:S02]  /*a8a0*/  @!P0 LEA.HI R24, R24, R24, RZ, 0x1 ;  /* 0x0000001818188211 */ /* 0x000fc400078f08ff */
[----:B------:R-:W-:Y:S02]  /*a8b0*/  ISETP.GE.AND P6, PT, R19, UR4, PT ;  /* 0x0000000413007c0c */ /* 0x000fe4000bfc6270 */
[----:B------:R-:W-:Y:S02]  /*a8c0*/  ISETP.GE.AND P4, PT, R21, UR4, PT ;  /* 0x0000000415007c0c */ /* 0x000fe4000bf86270 */
        /* <DEDUP_REMOVED lines=58> */
[----:B------:R2:W-:Y:S01]  /*ac70*/  @!P2 ST.E.64 desc[UR36][R12.64], R104 ;  /* 0x000000680c00a985 */ /* 0x0005e2000c101b24 */
        /* <DEDUP_REMOVED lines=9> */
[----:B------:R1:W-:Y:S01]  /*ad10*/  @!P4 ST.E.64 desc[UR36][R10.64], R112 ;  /* 0x000000700a00c985 */ /* 0x0003e2000c101b24 */
[C---:B--2---:R-:W-:Y:S02]  /*ad20*/  IADD3 R12, R0.reuse, 0xe8, RZ ;  /* 0x000000e8000c7810 */ /* 0x044fe40007ffe0ff */
[----:B------:R-:W-:Y:S01]  /*ad30*/  VIADD R19, R0, 0xd0 ;  /* 0x000000d000137836 */ /* 0x000fe20000000000 */
[----:B------:R2:W-:Y:S01]  /*ad40*/  @!P5 ST.E.64 desc[UR36][R14.64], R116 ;  /* 0x000000740e00d985 */ /* 0x0005e2000c101b24 */
[----:B------:R-:W-:Y:S01]  /*ad50*/  @!P6 IMAD.WIDE R16, R17, 0x4, R4 ;  /* 0x000000041110e825 */ /* 0x000fe200078e0204 */
[----:B------:R-:W-:-:S02]  /*ad60*/  ISETP.GE.AND P4, PT, R12, UR4, PT ;  /* 0x000000040c007c0c */ /* 0x000fc4000bf86270 */
[----:B------:R-:W-:Y:S01]  /*ad70*/  ISETP.GE.AND P1, PT, R19, UR4, PT ;  /* 0x0000000413007c0c */ /* 0x000fe2000bf26270 */
[C---:B------:R-:W-:Y:S01]  /*ad80*/  VIADD R21, R0.reuse, 0xe0 ;  /* 0x000000e000157836 */ /* 0x040fe20000000000 */
[----:B------:R3:W-:Y:S01]  /*ad90*/  @!P6 ST.E.64 desc[UR36][R16.64], R120 ;  /* 0x000000781000e985 */ /* 0x0007e2000c101b24 */
[----:B0-----:R-:W-:Y:S01]  /*ada0*/  VIADD R3, R0, 0xf8 ;  /* 0x000000f800037836 */ /* 0x001fe20000000000 */
[----:B------:R-:W-:Y:S01]  /*adb0*/  @!P0 LEA.HI R18, R18, R18, RZ, 0x1 ;  /* 0x0000001212128211 */ /* 0x000fe200078f08ff */
[----:B------:R-:W-:Y:S01]  /*adc0*/  VIADD R13, R0, 0xf0 ;  /* 0x000000f0000d7836 */ /* 0x000fe20000000000 */
[----:B------:R-:W-:Y:S02]  /*add0*/  ISETP.GE.AND P3, PT, R21, UR4, PT ;  /* 0x0000000415007c0c */ /* 0x000fe4000bf66270 */
[----:B------:R-:W-:Y:S02]  /*ade0*/  ISETP.GE.AND P6, PT, R3, UR4, PT ;  /* 0x0000000403007c0c */ /* 0x000fe4000bfc6270 */
[----:B------:R-:W-:-:S02]  /*adf0*/  ISETP.GE.AND P5, PT, R13, UR4, PT ;  /* 0x000000040d007c0c */ /* 0x000fc4000bfa6270 */
[----:B------:R-:W-:Y:S02]  /*ae00*/  @!P2 LEA.HI R20, R20, R20, RZ, 0x1 ;  /* 0x000000141414a211 */ /* 0x000fe400078f08ff */
[----:B------:R-:W-:Y:S02]  /*ae10*/  @!P1 LEA.HI R19, R19, R19, RZ, 0x1 ;  /* 0x0000001313139211 */ /* 0x000fe400078f08ff */
[----:B------:R-:W-:Y:S02]  /*ae20*/  @!P4 LEA.HI R12, R12, R12, RZ, 0x1 ;  /* 0x0000000c0c0cc211 */ /* 0x000fe400078f08ff */
[----:B-1----:R-:W-:Y:S02]  /*ae30*/  @!P1 LOP3.LUT R11, R19, 0xfffffffe, RZ, 0xc0, !PT ;  /* 0xfffffffe130b9812 */ /* 0x002fe400078ec0ff */
[----:B------:R-:W-:Y:S02]  /*ae40*/  @!P3 LEA.HI R21, R21, R21, RZ, 0x1 ;  /* 0x000000151515b211 */ /* 0x000fe400078f08ff */
[----:B------:R-:W-:-:S02]  /*ae50*/  @!P6 LEA.HI R10, R3, R3, RZ, 0x1 ;  /* 0x00000003030ae211 */ /* 0x000fc400078f08ff */
[----:B------:R-:W-:Y:S02]  /*ae60*/  @!P5 LEA.HI R2, R13, R13, RZ, 0x1 ;  /* 0x0000000d0d02d211 */ /* 0x000fe400078f08ff */
[----:B------:R-:W-:Y:S02]  /*ae70*/  @!P0 LOP3.LUT R3, R18, 0xfffffffe, RZ, 0xc0, !PT ;  /* 0xfffffffe12038812 */ /* 0x000fe400078ec0ff */
[----:B------:R-:W-:Y:S02]  /*ae80*/  @!P2 LOP3.LUT R13, R20, 0xfffffffe, RZ, 0xc0, !PT ;  /* 0xfffffffe140da812 */ /* 0x000fe400078ec0ff */
[----:B--2---:R-:W-:Y:S02]  /*ae90*/  @!P3 LOP3.LUT R15, R21, 0xfffffffe, RZ, 0xc0, !PT ;  /* 0xfffffffe150fb812 */ /* 0x004fe400078ec0ff */
[----:B---3--:R-:W-:Y:S01]  /*aea0*/  @!P4 LOP3.LUT R17, R12, 0xfffffffe, RZ, 0xc0, !PT ;  /* 0xfffffffe0c11c812 */ /* 0x008fe200078ec0ff */
        /* <DEDUP_REMOVED lines=16> */
.L_x_4742:
[----:B------:R-:W-:Y:S05]  /*afb0*/  BSYNC B0 ;  /* 0x0000000000007941 */ /* 0x000fea0003800000 */
.L_x_4741:
[----:B------:R-:W-:Y:S01]  /*afc0*/  ISETP.GE.AND P0, PT, R9, R8, PT ;  /* 0x000000080900720c */ /* 0x000fe20003f06270 */
[----:B0--3--:R2:W3:Y:S04]  /*afd0*/  SHFL.IDX PT, R3, R7, 0x1, 0x1c1f ;  /* 0x003c1f0007037f89 */ /* 0x0094e800000e0000 */
[----:B------:R2:W0:Y:S08]  /*afe0*/  SHFL.IDX PT, R2, R6, 0x1, 0x1c1f ;  /* 0x003c1f0006027f89 */ /* 0x00043000000e0000 */
[----:B--2---:R-:W-:Y:S05]  /*aff0*/  @P0 BRA `(.L_x_4700) ;  /* 0x0000005400680947 */ /* 0x004fea0003800000 */
        /* <DEDUP_REMOVED lines=15> */
[C---:B------:R-:W-:Y:S01]  /*b0f0*/  IADD3 R18, R0.reuse, 0x50, RZ ;  /* 0x0000005000127810 */ /* 0x040fe20007ffe0ff */
[----:B------:R-:W-:Y:S01]  /*b100*/  VIADD R19, R0, 0x58 ;  /* 0x0000005800137836 */ /* 0x000fe20000000000 */
[----:B------:R-:W-:-:S02]  /*b110*/  ISETP.GE.AND P3, PT, R15, UR4, PT ;  /* 0x000000040f007c0c */ /* 0x000fc4000bf66270 */
[----:B------:R-:W-:Y:S02]  /*b120*/  @!P1 LEA.HI R4, R4, R4, RZ, 0x1 ;  /* 0x0000000404049211 */ /* 0x000fe400078f08ff */
[----:B------:R-:W-:Y:S02]  /*b130*/  @!P2 LEA.HI R5, R5, R5, RZ, 0x1 ;  /* 0x000000050505a211 */ /* 0x000fe400078f08ff */
[----:B------:R-:W-:Y:S02]  /*b140*/  @!P1 LOP3.LUT R7, R4, 0xfffffffe, RZ, 0xc0, !PT ;  /* 0xfffffffe04079812 */ /* 0x000fe400078ec0ff */
[----:B------:R-:W-:Y:S01]  /*b150*/  @!P2 LOP3.LUT R9, R5, 0xfffffffe, RZ, 0xc0, !PT ;  /* 0xfffffffe0509a812 */ /* 0x000fe200078ec0ff */
[--C-:B0--3--:R-:W-:Y:S01]  /*b160*/  @!P0 IMAD.WIDE R4, R0, 0x4, R2.reuse ;  /* 0x0000000400048825 */ /* 0x109fe200078e0202 */
        /* <DEDUP_REMOVED lines=92> */
[----:B------:R-:W-:Y:S02]  /*b730*/  @!P5 LEA.HI R19, R19, R19, RZ, 0x1 ;  /* 0x000000131313d211 */ /* 0x000fe400078f08ff */
[----:B0-----:R-:W-:Y:S01]  /*b740*/  @!P6 LOP3.LUT R5, R18, 0xfffffffe, RZ, 0xc0, !PT ;  /* 0xfffffffe1205e812 */ /* 0x001fe200078ec0ff */
[C---:B------:R-:W-:Y:S01]  /*b750*/  VIADD R18, R0.reuse, 0xc0 ;  /* 0x000000c000127836 */ /* 0x040fe20000000000 */
        /* <DEDUP_REMOVED lines=14> */
[----:B---3--:R-:W-:-:S02]  /*b840*/  @!P3 LOP3.LUT R11, R16, 0xfffffffe, RZ, 0xc0, !PT ;  /* 0xfffffffe100bb812 */ /* 0x008fc400078ec0ff */
[----:B------:R-:W-:Y:S02]  /*b850*/  @!P2 LOP3.LUT R17, R17, 0xfffffffe, RZ, 0xc0, !PT ;  /* 0xfffffffe1111a812 */ /* 0x000fe400078ec0ff */
[----:B----4-:R-:W-:Y:S01]  /*b860*/  @!P1 LOP3.LUT R13, R20, 0xfffffffe, RZ, 0xc0, !PT ;  /* 0xfffffffe140d9812 */ /* 0x010fe200078ec0ff */
[----:B------:R-:W-:Y:S01]  /*b870*/  VIADD R20, R0, 0xf0 ;  /* 0x000000f000147836 */ /* 0x000fe20000000000 */
[----:B------:R-:W-:Y:S01]  /*b880*/  ISETP.GE.AND P5, PT, R18, UR4, PT ;  /* 0x0000000412007c0c */ /* 0x000fe2000bfa6270 */
[--C-:B0-----:R-:W-:Y:S01]  /*b890*/  @!P0 IMAD.WIDE R4, R9, 0x4, R2.reuse ;  /* 0x0000000409048825 */ /* 0x101fe200078e0202 */
[----:B------:R-:W-:Y:S02]  /*b8a0*/  ISETP.GE.AND P6, PT, R19, UR4, PT ;  /* 0x0000000413007c0c */ /* 0x000fe4000bfc6270 */
[----:B------:R-:W-:Y:S01]  /*b8b0*/  IADD3 R16, R0, 0xe0, RZ ;  /* 0x000000e000107810 */ /* 0x000fe20007ffe0ff */
[----:B-1----:R-:W-:Y:S01]  /*b8c0*/  @!P4 IMAD.WIDE R6, R15, 0x4, R2 ;  /* 0x000000040f06c825 */ /* 0x002fe200078e0202 */
[----:B------:R0:W-:Y:S01]  /*b8d0*/  @!P0 ST.E.64 desc[UR36][R4.64], R102 ;  /* 0x0000006604008985 */ /* 0x0001e2000c101b24 */
[----:B------:R-:W-:-:S02]  /*b8e0*/  ISETP.GE.AND P0, PT, R14, UR4, PT ;  /* 0x000000040e007c0c */ /* 0x000fc4000bf06270 */
        /* <DEDUP_REMOVED lines=9> */
[C---:B------:R-:W-:Y:S01]  /*b980*/  VIADD R15, R0.reuse, 0xd8 ;  /* 0x000000d8000f7836 */ /* 0x040fe20000000000 */
[----:B------:R4:W-:Y:S01]  /*b990*/  @!P1 ST.E.64 desc[UR36][R12.64], R118 ;  /* 0x000000760c009985 */ /* 0x0009e2000c101b24 */
[C---:B------:R-:W-:Y:S01]  /*b9a0*/  VIADD R17, R0.reuse, 0xe8 ;  /* 0x000000e800117836 */ /* 0x040fe20000000000 */
[----:B------:R-:W-:Y:S01]  /*b9b0*/  @!P6 LEA.HI R19, R19, R19, RZ, 0x1 ;  /* 0x000000131313e211 */ /* 0x000fe200078f08ff */
[----:B------:R-:W-:Y:S01]  /*b9c0*/  VIADD R0, R0, 0xf8 ;  /* 0x000000f800007836 */ /* 0x000fe20000000000 */
[----:B------:R-:W-:Y:S02]  /*b9d0*/  ISETP.GE.AND P1, PT, R15, UR4, PT ;  /* 0x000000040f007c0c */ /* 0x000fe4000bf26270 */
        /* <DEDUP_REMOVED lines=8> */
[----:B------:R-:W-:Y:S01]  /*ba60*/  @!P1 LEA.HI R15, R15, R15, RZ, 0x1 ;  /* 0x0000000f0f0f9211 */ /* 0x000fe200078f08ff */
[----:B------:R0:W-:Y:S01]  /*ba70*/  @!P5 ST.E.64 desc[UR36][R4.64], R122 ;  /* 0x0000007a0400d985 */ /* 0x0001e2000c101b24 */
[----:B------:R-:W-:Y:S02]  /*ba80*/  @!P3 LEA.HI R17, R17, R17, RZ, 0x1 ;  /* 0x000000111111b211 */ /* 0x000fe400078f08ff */
[----:B--2---:R-:W-:Y:S01]  /*ba90*/  @!P0 LOP3.LUT R9, R14, 0xfffffffe, RZ, 0xc0, !PT ;  /* 0xfffffffe0e098812 */ /* 0x004fe200078ec0ff */
[----:B------:R1:W-:Y:S01]  /*baa0*/  @!P6 ST.E.64 desc[UR36][R6.64], R126 ;  /* 0x0000007e0600e985 */ /* 0x0003e2000c101b24 */
[----:B------:R-:W-:-:S02]  /*bab0*/  @!P1 LOP3.LUT R15, R15, 0xfffffffe, RZ, 0xc0, !PT ;  /* 0xfffffffe0f0f9812 */ /* 0x000fc400078ec0ff */
        /* <DEDUP_REMOVED lines=20> */
.L_x_4740:
        /* <DEDUP_REMOVED lines=8> */
[----:B-1----:R-:W-:-:S03]  /*bc80*/  IMAD R3, R6, UR4, RZ ;  /* 0x0000000406037c24 */ /* 0x002fc6000f8e02ff */
[----:B------:R-:W-:-:S04]  /*bc90*/  IADD3 R0, R0, -0x80, RZ ;  /* 0xffffff8000007810 */ /* 0x000fc80007ffe0ff */
        /* <DEDUP_REMOVED lines=21> */
[----:B------:R-:W-:Y:S01]  /*bdf0*/  IADD3 R7, -R5, RZ, RZ ;  /* 0x000000ff05077210 */ /* 0x000fe20007ffe1ff */
        /* <DEDUP_REMOVED lines=8> */
[----:B------:R-:W-:Y:S02]  /*be80*/  IMAD.U32 R3, RZ, RZ, UR6 ;  /* 0x00000006ff037e24 */ /* 0x000fe4000f8e00ff */
[----:B------:R-:W-:Y:S01]  /*be90*/  IMAD R11, R11, UR7, R12 ;  /* 0x000000070b0b7c24 */ /* 0x000fe2000f8e020c */
[----:B------:R-:W-:Y:S01]  /*bea0*/  SHF.R.S32.HI R0, RZ, 0x1f, R7 ;  /* 0x0000001fff007819 */ /* 0x000fe20000011407 */
[----:B------:R-:W-:-:S04]  /*beb0*/  IMAD.WIDE.U32 R2, R10, UR7, R2 ;  /* 0x000000070a027c25 */ /* 0x000fc8000f8e0002 */
[----:B------:R-:W-:Y:S02]  /*bec0*/  IMAD.IADD R3, R11, 0x1, R3 ;  /* 0x000000010b037824 */ /* 0x000fe400078e0203 */
[----:B------:R-:W-:Y:S02]  /*bed0*/  IMAD R4, R4, UR4, RZ ;  /* 0x0000000404047c24 */ /* 0x000fe4000f8e02ff */
[----:B------:R-:W-:-:S04]  /*bee0*/  IMAD.WIDE.U32 R2, R9, UR4, R2 ;  /* 0x0000000409027c25 */ /* 0x000fc8000f8e0002 */
[----:B------:R-:W-:Y:S01]  /*bef0*/  IMAD R4, R9, UR5, R4 ;  /* 0x0000000509047c24 */ /* 0x000fe2000f8e0204 */
[----:B------:R-:W-:Y:S01]  /*bf00*/  SHF.R.S32.HI R9, RZ, 0x1f, R5 ;  /* 0x0000001fff097819 */ /* 0x000fe20000011405 */
[----:B------:R-:W-:Y:S01]  /*bf10*/  ULDC.64 UR4, c[0x0][0xcc8] ;  /* 0x0003320000047ab9 */ /* 0x000fe20000000a00 */
[----:B------:R-:W-:Y:S01]  /*bf20*/  IADD3 R2, P0, R5, R2, RZ ;  /* 0x0000000205027210 */ /* 0x000fe20007f1e0ff */
[----:B------:R-:W-:-:S03]  /*bf30*/  IMAD R0, R0, UR4, RZ ;  /* 0x0000000400007c24 */ /* 0x000fc6000f8e02ff */
[----:B------:R-:W-:Y:S01]  /*bf40*/  IADD3.X R3, R9, R3, R4, P0, !PT ;  /* 0x0000000309037210 */ /* 0x000fe200007fe404 */
        /* <DEDUP_REMOVED lines=9> */
.L_x_4698:
        /* <DEDUP_REMOVED lines=18> */
.L_x_4743:
[----:B------:R-:W-:Y:S01]  /*c100*/  ULDC UR43, c[0x0][0xd50] ;  /* 0x00035400002b7ab9 */ /* 0x000fe20000000800 */
[----:B------:R-:W-:Y:S01]  /*c110*/  UMOV UR39, UR6 ;  /* 0x0000000600277c82 */ /* 0x000fe20008000000 */
[----:B------:R-:W-:-:S11]  /*c120*/  UISETP.NE.AND UP0, UPT, UR43, 0x1, UPT ;  /* 0x000000012b00788c */ /* 0x000fd6000bf05270 */
[----:B------:R-:W-:Y:S01]  /*c130*/  @UP0 ULDC UR4, c[0x0][0xd54] ;  /* 0x0003550000040ab9 */ /* 0x000fe20000000800 */
[----:B------:R-:W-:Y:S01]  /*c140*/  @UP0 ULDC UR7, c[0x0][0xd58] ;  /* 0x0003560000070ab9 */ /* 0x000fe20000000800 */
[----:B------:R-:W-:-:S04]  /*c150*/  UIMAD.WIDE.U32 UR4, UR6, UR4, URZ ;  /* 0x00000004060472a5 */ /* 0x000fc8000f8e003f */
[----:B------:R-:W-:-:S12]  /*c160*/  @UP0 USHF.R.U32.HI UR39, URZ, UR7, UR5 ;  /* 0x000000073f270299 */ /* 0x000fd80008011605 */
.L_x_4744:
[----:B------:R-:W-:Y:S01]  /*c170*/  ISETP.LE.AND P0, PT, RZ, UR45, PT ;  /* 0x0000002dff007c0c */ /* 0x000fe2000bf03270 */
[----:B------:R-:W-:Y:S01]  /*c180*/  UIADD3 UR4, -UR39, URZ, URZ ;  /* 0x0000003f27047290 */ /* 0x000fe2000fffe13f */
[----:B------:R-:W-:Y:S01]  /*c190*/  IMAD.MOV.U32 R26, RZ, RZ, 0x1 ;  /* 0x00000001ff1a7424 */ /* 0x000fe200078e00ff */
[----:B------:R-:W-:Y:S01]  /*c1a0*/  MOV R6, 0x1 ;  /* 0x0000000100067802 */ /* 0x000fe20000000f00 */
[----:B------:R-:W-:Y:S01]  /*c1b0*/  IMAD.MOV.U32 R0, RZ, RZ, RZ ;  /* 0x000000ffff007224 */ /* 0x000fe200078e00ff */
[----:B------:R-:W-:-:S08]  /*c1c0*/  UIMAD UR43, UR43, UR4, UR6 ;  /* 0x000000042b2b72a4 */ /* 0x000fd0000f8e0206 */
[----:B------:R-:W-:Y:S05]  /*c1d0*/  @!P0 BRA `(.L_x_4745) ;  /* 0x0000004000208947 */ /* 0x000fea0003800000 */
[----:B------:R-:W-:Y:S01]  /*c1e0*/  ULDC.64 UR4, c[0x0][0xb20] ;  /* 0x0002c80000047ab9 */ /* 0x000fe20000000a00 */
[----:B------:R-:W0:Y:S01]  /*c1f0*/  S2UR UR46, SR_CTAID.X ;  /* 0x00000000002e79c3 */ /* 0x000e220000002500 */
[----:B------:R-:W-:Y:S01]  /*c200*/  UISETP.NE.U32.AND UP0, UPT, UR4, URZ, UPT ;  /* 0x0000003f0400728c */ /* 0x000fe2000bf05070 */
[----:B------:R-:W-:Y:S01]  /*c210*/  IMAD.MOV.U32 R27, RZ, RZ, RZ ;  /* 0x000000ffff1b7224 */ /* 0x000fe200078e00ff */
[----:B------:R-:W-:Y:S01]  /*c220*/  ULDC UR6, c[0x0][0x448] ;  /* 0x0001120000067ab9 */ /* 0x000fe20000000800 */
[----:B------:R-:W-:Y:S01]  /*c230*/  ULDC UR7, c[0x0][0x2f0] ;  /* 0x0000bc0000077ab9 */ /* 0x000fe20000000800 */
[----:B------:R-:W-:Y:S02]  /*c240*/  UISETP.NE.AND.EX UP0, UPT, UR5, URZ, UPT, UP0 ;  /* 0x0000003f0500728c */ /* 0x000fe4000bf05300 */
[----:B------:R-:W-:-:S04]  /*c250*/  UISETP.NE.AND UP1, UPT, UR6, 0x1, UPT ;  /* 0x000000010600788c */ /* 0x000fc8000bf25270 */
[----:B------:R-:W-:-:S05]  /*c260*/  PLOP3.LUT P0, PT, PT, PT, UP0, 0x80, 0x0 ;  /* 0x000000000000781c */ /* 0x000fca0003f0f008 */
[----:B------:R-:W-:Y:S02]  /*c270*/  @UP0 ULDC.64 UR4, c[0x0][0xb20] ;  /* 0x0002c80000040ab9 */ /* 0x000fe40000000a00 */
[----:B------:R-:W-:Y:S01]  /*c280*/  @UP0 UIMAD.WIDE UR4, UR45, 0x4, UR4 ;  /* 0x000000042d0408a5 */ /* 0x000fe2000f8e0204 */
[----:B------:R-:W-:-:S05]  /*c290*/  @UP1 ULDC UR8, c[0x0][0x450] ;  /* 0x0001140000081ab9 */ /* 0x000fca0000000800 */
[----:B------:R-:W-:Y:S02]  /*c2a0*/  IMAD.U32 R2, RZ, RZ, UR4 ;  /* 0x00000004ff027e24 */ /* 0x000fe4000f8e00ff */
[----:B------:R-:W-:Y:S01]  /*c2b0*/  IMAD.U32 R3, RZ, RZ, UR5 ;  /* 0x00000005ff037e24 */ /* 0x000fe2000f8e00ff */
[----:B------:R-:W-:Y:S02]  /*c2c0*/  ULDC.64 UR4, c[0x0][0x418] ;  /* 0x0001060000047ab9 */ /* 0x000fe40000000a00 */
[----:B------:R-:W-:Y:S02]  /*c2d0*/  UISETP.NE.U32.AND UP0, UPT, UR4, URZ, UPT ;  /* 0x0000003f0400728c */ /* 0x000fe4000bf05070 */
[----:B0-----:R-:W-:Y:S01]  /*c2e0*/  ULEA UR6, UR46, 0x7f, 0x7 ;  /* 0x0000007f2e067891 */ /* 0x001fe2000f8e383f */
[----:B------:R0:W5:Y:S01]  /*c2f0*/  @P0 LDG.E R27, desc[UR36][R2.64] ;  /* 0x00000024021b0981 */ /* 0x000162000c1e1900 */
[----:B------:R-:W-:Y:S01]  /*c300*/  UISETP.NE.AND.EX UP0, UPT, UR5, URZ, UPT, UP0 ;  /* 0x0000003f0500728c */ /* 0x000fe2000bf05300 */
[----:B------:R-:W-:Y:S01]  /*c310*/  ULDC UR4, c[0x0][0x424] ;  /* 0x0001090000047ab9 */ /* 0x000fe20000000800 */
[----:B------:R-:W-:-:S02]  /*c320*/  UP2UR UR47, UPR, URZ, 0x2 ;  /* 0x000000023f2f7883 */ /* 0x000fc40008000000 */
[----:B------:R-:W-:Y:S02]  /*c330*/  USEL UR40, UR4, 0x1, UP0 ;  /* 0x0000000104287887 */ /* 0x000fe40008000000 */
[----:B------:R-:W-:Y:S01]  /*c340*/  USHF.R.U32.HI UR9, URZ, 0x10, UR43 ;  /* 0x000000103f097899 */ /* 0x000fe2000801162b */
[----:B------:R-:W-:Y:S01]  /*c350*/  @UP1 ULDC UR4, c[0x0][0x44c] ;  /* 0x0001130000041ab9 */ /* 0x000fe20000000800 */
[----:B------:R-:W-:Y:S02]  /*c360*/  UIMAD UR40, UR40, UR7, URZ ;  /* 0x00000007282872a4 */ /* 0x000fe4000f8e023f */
[----:B------:R-:W-:Y:S01]  /*c370*/  UIMAD.WIDE.U32 UR4, UR6, UR4, URZ ;  /* 0x00000004060472a5 */ /* 0x000fe2000f8e003f */
[----:B------:R-:W-:Y:S01]  /*c380*/  ULDC UR7, c[0x0][0x288] ;  /* 0x0000a20000077ab9 */ /* 0x000fe20000000800 */
[----:B------:R-:W-:Y:S02]  /*c390*/  UIADD3 UR4, UR40, 0x5f, URZ ;  /* 0x0000005f28047890 */ /* 0x000fe4000fffe03f */
[----:B------:R-:W-:-:S02]  /*c3a0*/  UIADD3 UR7, UR40, 0x60, -UR7 ;  /* 0x0000006028077890 */ /* 0x000fc4000fffe807 */
[----:B------:R-:W-:Y:S02]  /*c3b0*/  @UP1 USHF.R.U32.HI UR6, URZ, UR8, UR5 ;  /* 0x000000083f061299 */ /* 0x000fe40008011605 */
[----:B------:R-:W-:Y:S02]  /*c3c0*/  UIMAD.WIDE UR4, UR4, 0x2aaaaaab, URZ ;  /* 0x2aaaaaab040478a5 */ /* 0x000fe4000f8e023f */
[----:B------:R-:W-:Y:S02]  /*c3d0*/  UIADD3 UR6, UR7, UR6, URZ ;  /* 0x0000000607067290 */ /* 0x000fe4000fffe03f */
[----:B------:R-:W-:Y:S02]  /*c3e0*/  USHF.R.U32.HI UR41, URZ, 0x1f, UR5 ;  /* 0x0000001f3f297899 */ /* 0x000fe40008011605 */
[----:B------:R-:W-:Y:S02]  /*c3f0*/  UIMAD.WIDE UR6, UR6, 0x2aaaaaab, URZ ;  /* 0x2aaaaaab060678a5 */ /* 0x000fe4000f8e023f */
[----:B------:R-:W-:-:S02]  /*c400*/  ULEA.HI.SX32 UR41, UR5, UR41, 0x1c ;  /* 0x0000002905297291 */ /* 0x000fc4000f8fe23f */
[----:B------:R-:W-:Y:S02]  /*c410*/  USHF.R.U32.HI UR42, URZ, 0x1f, UR7 ;  /* 0x0000001f3f2a7899 */ /* 0x000fe40008011607 */
[----:B------:R-:W-:Y:S02]  /*c420*/  ULOP3.LUT UR43, UR43, 0xffff, URZ, 0xc0, !UPT ;  /* 0x0000ffff2b2b7892 */ /* 0x000fe4000f8ec03f */
[----:B------:R-:W-:Y:S01]  /*c430*/  ULEA.HI.SX32 UR42, UR7, UR42, 0x1c ;  /* 0x0000002a072a7291 */ /* 0x000fe2000f8fe23f */
[----:B------:R-:W-:-:S03]  /*c440*/  UMOV UR38, URZ ;  /* 0x0000003f00267c82 */ /* 0x000fc60008000000 */
[----:B------:R-:W-:-:S04]  /*c450*/  UISETP.LT.AND UP0, UPT, UR41, UR42, UPT ;  /* 0x0000002a2900728c */ /* 0x000fc8000bf01270 */
[----:B------:R-:W-:Y:S02]  /*c460*/  USEL UR11, UR41, UR42, UP0 ;  /* 0x0000002a290b7287 */ /* 0x000fe40008000000 */
[----:B------:R-:W-:Y:S02]  /*c470*/  UISETP.NE.AND UP0, UPT, UR9, URZ, UPT ;  /* 0x0000003f0900728c */ /* 0x000fe4000bf05270 */
[----:B------:R-:W-:-:S06]  /*c480*/  UISETP.GE.AND UP1, UPT, UR11, 0x1, UPT ;  /* 0x000000010b00788c */ /* 0x000fcc000bf26270 */
[----:B------:R-:W-:-:S03]  /*c490*/  PLOP3.LUT P0, PT, PT, PT, UP1, 0x80, 0x0 ;  /* 0x000000000000781c */ /* 0x000fc60003f0f018 */
[----:B------:R-:W-:-:S10]  /*c4a0*/  @!UP0 ULDC UR9, c[0x0][0xae8] ;  /* 0x0002ba0000098ab9 */ /* 0x000fd40000000800 */
        /* <DEDUP_REMOVED lines=31> */
.L_x_4746:
[----:B------:R-:W-:Y:S02]  /*c6a0*/  UIMAD UR48, UR43, UR38, URZ ;  /* 0x000000262b3072a4 */ /* 0x000fe4000f8e023f */
[----:B------:R-:W-:Y:S01]  /*c6b0*/  MOV R0, UR38 ;  /* 0x0000002600007c02 */ /* 0x000fe20008000f00 */
[----:B------:R-:W-:-:S03]  /*c6c0*/  IMAD.MOV.U32 R6, RZ, RZ, 0x1 ;  /* 0x00000001ff067424 */ /* 0x000fc600078e00ff */
[----:B------:R-:W-:-:S05]  /*c6d0*/  IMAD.U32 R25, RZ, RZ, UR48 ;  /* 0x00000030ff197e24 */ /* 0x000fca000f8e00ff */
[----:B------:R-:W-:Y:S01]  /*c6e0*/  VIADDMNMX R25, R25, R0, UR11, PT ;  /* 0x0000000b19197e46 */ /* 0x000fe2000b800100 */
[----:B------:R-:W-:-:S03]  /*c6f0*/  IMAD.MOV.U32 R0, RZ, RZ, RZ ;  /* 0x000000ffff007224 */ /* 0x000fc600078e00ff */
        /* <DEDUP_REMOVED lines=18> */
[----:B------:R-:W-:Y:S01]  /*c820*/  MOV R13, RZ ;  /* 0x000000ff000d7202 */ /* 0x000fe20000000f00 */
[----:B------:R-:W-:-:S02]  /*c830*/  IMAD.U32 R10, RZ, RZ, UR4 ;  /* 0x00000004ff0a7e24 */ /* 0x000fc4000f8e00ff */
[----:B------:R-:W-:Y:S02]  /*c840*/  IMAD.U32 R11, RZ, RZ, UR5 ;  /* 0x00000005ff0b7e24 */ /* 0x000fe4000f8e00ff */
[----:B------:R-:W-:Y:S02]  /*c850*/  IMAD.MOV.U32 R8, RZ, RZ, 0x70 ;  /* 0x00000070ff087424 */ /* 0x000fe400078e00ff */
[----:B------:R-:W-:-:S07]  /*c860*/  IMAD.MOV.U32 R12, RZ, RZ, 0x1 ;  /* 0x00000001ff0c7424 */ /* 0x000fce00078e00ff */
[----:B------:R-:W-:-:S07]  /*c870*/  LEPC R20, `(.L_x_4747) ;  /* 0x000000001014794e */ /* 0x000fce0000000000 */
[----:B0----5:R-:W-:Y:S05]  /*c880*/  CALL.ABS.NOINC R2 ;  /* 0x0000000002007343 */ /* 0x021fea0003c00000 */
.L_x_4747:
        /* <DEDUP_REMOVED lines=20> */
.L_x_4749:
[----:B------:R0:W1:Y:S01]  /*c9d0*/  LDC.64 R2, c[0x4][R16] ;  /* 0x0100000010027b82 */ /* 0x0000620000000a00 */
[----:B------:R-:W-:Y:S01]  /*c9e0*/  ULDC.64 UR4, c[0x4][0x98] ;  /* 0x0100260000047ab9 */ /* 0x000fe20000000a00 */
[----:B------:R-:W-:Y:S01]  /*c9f0*/  ULDC.64 UR6, c[0x4][0xa0] ;  /* 0x0100280000067ab9 */ /* 0x000fe20000000a00 */
[----:B------:R-:W-:Y:S01]  /*ca00*/  IMAD.U32 R4, RZ, RZ, UR4 ;  /* 0x00000004ff047e24 */ /* 0x000fe2000f8e00ff */
[----:B------:R-:W-:Y:S01]  /*ca10*/  MOV R6, UR6 ;  /* 0x0000000600067c02 */ /* 0x000fe20008000f00 */
[----:B------:R-:W-:Y:S01]  /*ca20*/  IMAD.U32 R5, RZ, RZ, UR5 ;  /* 0x00000005ff057e24 */ /* 0x000fe2000f8e00ff */
[----:B------:R-:W-:Y:S01]  /*ca30*/  ULDC.64 UR4, c[0x4][0x18] ;  /* 0x0100060000047ab9 */ /* 0x000fe20000000a00 */
[----:B------:R-:W-:Y:S01]  /*ca40*/  IMAD.U32 R7, RZ, RZ, UR7 ;  /* 0x00000007ff077e24 */ /* 0x000fe2000f8e00ff */
[----:B------:R-:W-:Y:S01]  /*ca50*/  MOV R13, RZ ;  /* 0x000000ff000d7202 */ /* 0x000fe20000000f00 */
[----:B------:R-:W-:Y:S02]  /*ca60*/  IMAD.U32 R10, RZ, RZ, UR4 ;  /* 0x00000004ff0a7e24 */ /* 0x000fe4000f8e00ff */
[----:B------:R-:W-:-:S02]  /*ca70*/  IMAD.U32 R11, RZ, RZ, UR5 ;  /* 0x00000005ff0b7e24 */ /* 0x000fc4000f8e00ff */
[----:B------:R-:W-:Y:S02]  /*ca80*/  IMAD.MOV.U32 R8, RZ, RZ, 0x70 ;  /* 0x00000070ff087424 */ /* 0x000fe400078e00ff */
[----:B0-----:R-:W-:-:S07]  /*ca90*/  IMAD.MOV.U32 R12, RZ, RZ, 0x1 ;  /* 0x00000001ff0c7424 */ /* 0x001fce00078e00ff */
[----:B------:R-:W-:-:S07]  /*caa0*/  LEPC R20, `(.L_x_4748) ;  /* 0x000000001014794e */ /* 0x000fce0000000000 */
[----:B-1----:R-:W-:Y:S05]  /*cab0*/  CALL.ABS.NOINC R2 ;  /* 0x0000000002007343 */ /* 0x002fea0003c00000 */
.L_x_4748:
        /* <DEDUP_REMOVED lines=9> */
[C---:B------:R-:W-:Y:S01]  /*cb50*/  LOP3.LUT R7, R18.reuse, 0x7f, RZ, 0xc0, !PT ;  /* 0x0000007f12077812 */ /* 0x040fe200078ec0ff */
[----:B------:R-:W-:Y:S02]  /*cb60*/  IMAD.U32 R3, RZ, RZ, UR5 ;  /* 0x00000005ff037e24 */ /* 0x000fe4000f8e00ff */
[----:B------:R-:W-:Y:S01]  /*cb70*/  IMAD.SHL.U32 R0, R18, 0x10, RZ ;  /* 0x0000001012007824 */ /* 0x000fe200078e00ff */
        /* <DEDUP_REMOVED lines=11> */
[----:B------:R-:W-:-:S05]  /*cc30*/  IMAD R4, R0, 0x60, R32 ;  /* 0x0000006000047824 */ /* 0x000fca00078e0220 */
[C---:B------:R-:W-:Y:S01]  /*cc40*/  ISETP.GE.AND P0, PT, R4.reuse, UR40, PT ;  /* 0x0000002804007c0c */ /* 0x040fe2000bf06270 */
[----:B------:R-:W1:Y:S01]  /*cc50*/  @P1 LDC R3, c[0x0][0x438] ;  /* 0x00010e00ff031b82 */ /* 0x000e620000000800 */
[----:B-----5:R-:W-:Y:S02]  /*cc60*/  IADD3 R10, R4, R27, RZ ;  /* 0x0000001b040a7210 */ /* 0x020fe40007ffe0ff */
[----:B------:R-:W-:-:S03]  /*cc70*/  ISETP.GT.U32.OR P0, PT, R32, 0x5f, P0 ;  /* 0x0000005f2000780c */ /* 0x000fc60000704470 */
[----:B------:R-:W-:-:S10]  /*cc80*/  IMAD.MOV.U32 R11, RZ, RZ, R10 ;  /* 0x000000ffff0b7224 */ /* 0x000fd400078e000a */
        /* <DEDUP_REMOVED lines=34> */
.L_x_4796:
[----:B------:R-:W2:Y:S01]  /*ceb0*/  LDL R2, [R1] ;  /* 0x0000000001027983 */ /* 0x000ea20000100800 */
[----:B-----5:R-:W-:Y:S02]  /*cec0*/  @!P0 SHF.R.S32.HI R3, RZ, 0x1f, R4 ;  /* 0x0000001fff038819 */ /* 0x020fe40000011404 */
[----:B------:R-:W-:Y:S02]  /*ced0*/  CS2R R22, SRZ ;  /* 0x0000000000167805 */ /* 0x000fe4000001ff00 */
[----:B------:R-:W-:Y:S01]  /*cee0*/  LOP3.LUT R16, R16, 0xffff7fff, RZ, 0xc0, !PT ;  /* 0xffff7fff10107812 */ /* 0x000fe200078ec0ff */
[----:B------:R-:W-:Y:S01]  /*cef0*/  IMAD.U32 R29, RZ, RZ, UR39 ;  /* 0x00000027ff1d7e24 */ /* 0x000fe2000f8e00ff */
[----:B------:R-:W-:Y:S01]  /*cf00*/  @!P0 MOV R22, R4 ;  /* 0x0000000400168202 */ /* 0x000fe20000000f00 */
        /* <DEDUP_REMOVED lines=13> */
.L_x_4751:
[----:B------:R-:W-:-:S05]  /*cfe0*/  IMAD.MOV.U32 R2, RZ, RZ, 0x1 ;  /* 0x00000001ff027424 */ /* 0x000fca00078e00ff */
[----:B------:R-:W-:-:S04]  /*cff0*/  SHF.L.U32 R2, R2, 0x1f, RZ ;  /* 0x0000001f02027819 */ /* 0x000fc800000006ff */
[----:B------:R-:W0:Y:S02]  /*d000*/  SYNCS.PHASECHK.TRANS64.TRYWAIT P0, [UR44+0x32440], R2 ;  /* 0x03244002ff0075a7 */ /* 0x000e24000800016c */
[----:B0-----:R-:W-:Y:S05]  /*d010*/  @!P0 BRA `(.L_x_4752) ;  /* 0x0000003800488947 */ /* 0x001fea0003800000 */
.L_x_4797:
[----:B------:R-:W-:Y:S01]  /*d020*/  SHF.R.S32.HI R26, RZ, 0x1f, R19 ;  /* 0x0000001fff1a7819 */ /* 0x000fe20000011413 */
[----:B------:R-:W-:Y:S01]  /*d030*/  ULDC.64 UR4, c[0x0][0x300] ;  /* 0x0000c00000047ab9 */ /* 0x000fe20000000a00 */
[----:B------:R-:W-:Y:S01]  /*d040*/  R2UR UR6, R29 ;  /* 0x000000001d0672ca */ /* 0x000fe200000e0000 */
[----:B------:R-:W-:Y:S01]  /*d050*/  IMAD.MOV.U32 R9, RZ, RZ, -0x60 ;  /* 0xffffffa0ff097424 */ /* 0x000fe200078e00ff */
[----:B------:R-:W-:Y:S01]  /*d060*/  LOP3.LUT R16, R16, 0xfffffffd, RZ, 0xc0, !PT ;  /* 0xfffffffd10107812 */ /* 0x000fe200078ec0ff */
[----:B0-----:R-:W-:Y:S02]  /*d070*/  IMAD R2, R26, UR4, RZ ;  /* 0x000000041a027c24 */ /* 0x001fe4000f8e02ff */
[----:B------:R-:W-:Y:S02]  /*d080*/  IMAD.SHL.U32 R28, R7, 0x8, RZ ;  /* 0x00000008071c7824 */ /* 0x000fe400078e00ff */
[C---:B------:R-:W-:Y:S02]  /*d090*/  IMAD R5, R19.reuse, UR5, R2 ;  /* 0x0000000513057c24 */ /* 0x040fe4000f8e0202 */
[----:B------:R-:W-:Y:S01]  /*d0a0*/  IMAD.WIDE.U32 R2, R19, UR4, RZ ;  /* 0x0000000413027c25 */ /* 0x000fe2000f8e00ff */
[----:B------:R-:W-:-:S03]  /*d0b0*/  ULDC.64 UR4, c[0x0][0x310] ;  /* 0x0000c40000047ab9 */ /* 0x000fc60000000a00 */
[----:B------:R-:W-:Y:S02]  /*d0c0*/  IMAD.IADD R3, R3, 0x1, R5 ;  /* 0x0000000103037824 */ /* 0x000fe400078e0205 */
[----:B------:R-:W-:Y:S02]  /*d0d0*/  IMAD R5, R23, UR4, RZ ;  /* 0x0000000417057c24 */ /* 0x000fe4000f8e02ff */
[----:B------:R-:W-:-:S04]  /*d0e0*/  IMAD.WIDE.U32 R2, R22, UR4, R2 ;  /* 0x0000000416027c25 */ /* 0x000fc8000f8e0002 */
[----:B------:R-:W-:Y:S01]  /*d0f0*/  IMAD R5, R22, UR5, R5 ;  /* 0x0000000516057c24 */ /* 0x000fe2000f8e0205 */
[----:B------:R-:W-:-:S04]  /*d100*/  ULDC.64 UR4, c[0x0][0x308] ;  /* 0x0000c20000047ab9 */ /* 0x000fc80000000a00 */
[----:B------:R-:W-:Y:S01]  /*d110*/  IADD3 R3, R3, R5, RZ ;  /* 0x0000000503037210 */ /* 0x000fe20007ffe0ff */
        /* <DEDUP_REMOVED lines=8> */
[----:B------:R-:W-:Y:S01]  /*d1a0*/  LOP3.LUT R3, R6, 0x1c0, RZ, 0xc0, !PT ;  /* 0x000001c006037812 */ /* 0x000fe200078ec0ff */
[----:B------:R-:W-:Y:S02]  /*d1b0*/  ULDC UR4, c[0x0][0x2f4] ;  /* 0x0000bd0000047ab9 */ /* 0x000fe40000000800 */
[----:B------:R-:W-:-:S02]  /*d1c0*/  ISETP.GE.AND P2, PT, R17, UR4, PT ;  /* 0x0000000411007c0c */ /* 0x000fc4000bf46270 */
[----:B------:R-:W-:Y:S02]  /*d1d0*/  LOP3.LUT R3, R3, 0x38, R6, 0xf8, !PT ;  /* 0x0000003803037812 */ /* 0x000fe400078ef806 */
[----:B------:R-:W-:Y:S02]  /*d1e0*/  LEA.HI.X R5, R2, UR7, R5, 0x1, P0 ;  /* 0x0000000702057c11 */ /* 0x000fe400080f0c05 */
[----:B------:R-:W-:Y:S01]  /*d1f0*/  LOP3.LUT R3, R3, 0x38, R18, 0x78, !PT ;  /* 0x0000003803037812 */ /* 0x000fe200078e7812 */
[----:B------:R-:W-:-:S03]  /*d200*/  IMAD R18, R0, R9, UR40 ;  /* 0x0000002800127e24 */ /* 0x000fc6000f8e0209 */
[----:B------:R-:W-:Y:S01]  /*d210*/  LOP3.LUT R28, R3, 0x200, R28, 0xf8, !PT ;  /* 0x00000200031c7812 */ /* 0x000fe200078ef81c */
[----:B------:R-:W-:Y:S02]  /*d220*/  IMAD.IADD R18, R18, 0x1, -R37 ;  /* 0x0000000112127824 */ /* 0x000fe400078e0a25 */
[----:B------:R-:W-:-:S03]  /*d230*/  @P2 LOP3.LUT R16, R16, 0x2, RZ, 0xfc, !PT ;  /* 0x0000000210102812 */ /* 0x000fc600078efcff */
[----:B------:R-:W-:Y:S01]  /*d240*/  ISETP.GE.AND P0, PT, R18, 0x1, PT ;  /* 0x000000011200780c */ /* 0x000fe20003f06270 */
[----:B------:R-:W-:-:S12]  /*d250*/  BRA.DIV UR5, `(.L_x_4753) ;  /* 0x0000003605d07947 */ /* 0x000fd8000b800000 */
[----:B------:R-:W0:Y:S01]  /*d260*/  SHFL.IDX PT, R14, R4, RZ, 0x181f ;  /* 0x00181fff040e7589 */ /* 0x000e2200000e0000 */
[----:B------:R-:W-:-:S03]  /*d270*/  @P0 LEA R7, R28, UR44, 0x1 ;  /* 0x0000002c1c070c11 */ /* 0x000fc6000f8e08ff */
[----:B------:R-:W1:Y:S01]  /*d280*/  SHFL.IDX PT, R0, R5, RZ, 0x181f ;  /* 0x00181fff05007589 */ /* 0x000e6200000e0000 */
[----:B0-----:R-:W-:-:S03]  /*d290*/  @P0 LEA R2, P1, R17, R14, 0x1 ;  /* 0x0000000e11020211 */ /* 0x001fc600078208ff */
[----:B------:R-:W0:Y:S01]  /*d2a0*/  SHFL.IDX PT, R14, R4, 0x1, 0x181f ;  /* 0x00381f00040e7f89 */ /* 0x000e2200000e0000 */
[----:B-1----:R-:W-:-:S03]  /*d2b0*/  @P0 IADD3.X R3, RZ, R0, RZ, P1, !PT ;  /* 0x00000000ff030210 */ /* 0x002fc60000ffe4ff */
        /* <DEDUP_REMOVED lines=30> */
.L_x_4811:
        /* <DEDUP_REMOVED lines=15> */
.L_x_4754:
        /* <DEDUP_REMOVED lines=24> */
.L_x_4755:
[----:B------:R-:W-:Y:S01]  /*d710*/  UISETP.NE.AND UP0, UPT, UR47, URZ, UPT ;  /* 0x0000003f2f00728c */ /* 0x000fe2000bf05270 */
[----:B------:R-:W-:Y:S01]  /*d720*/  IMAD.U32 R3, RZ, RZ, UR46 ;  /* 0x0000002eff037e24 */ /* 0x000fe2000f8e00ff */
[----:B------:R-:W-:Y:S01]  /*d730*/  R2UR UR6, R29 ;  /* 0x000000001d0672ca */ /* 0x000fe200000e0000 */
[----:B------:R-:W-:Y:S01]  /*d740*/  ULDC.64 UR8, c[0x0][0x2d8] ;  /* 0x0000b60000087ab9 */ /* 0x000fe20000000a00 */
[----:B------:R-:W0:Y:S01]  /*d750*/  LDC R7, c[0x0][0x448] ;  /* 0x00011200ff077b82 */ /* 0x000e220000000800 */
        /* <DEDUP_REMOVED lines=10> */
[----:B------:R-:W-:-:S03]  /*d800*/  UIMAD.WIDE.U32 UR4, UR39, UR8, URZ ;  /* 0x00000008270472a5 */ /* 0x000fc6000f8e003f */
[----:B------:R-:W-:Y:S01]  /*d810*/  ULDC.64 UR8, c[0x0][0x2e0] ;  /* 0x0000b80000087ab9 */ /* 0x000fe20000000a00 */
[----:B------:R-:W-:Y:S01]  /*d820*/  UIADD3 UR5, UR5, UR6, URZ ;  /* 0x0000000605057290 */ /* 0x000fe2000fffe03f */
[----:B------:R-:W-:Y:S01]  /*d830*/  SHF.R.S32.HI R0, RZ, 0x1f, R9 ;  /* 0x0000001fff007819 */ /* 0x000fe20000011409 */
[----:B------:R-:W-:Y:S02]  /*d840*/  UIMAD UR6, UR49, UR8, URZ ;  /* 0x00000008310672a4 */ /* 0x000fe4000f8e023f */
[----:B------:R-:W-:Y:S02]  /*d850*/  UIMAD.WIDE.U32 UR4, UR45, UR8, UR4 ;  /* 0x000000082d0472a5 */ /* 0x000fe4000f8e0004 */
[----:B------:R-:W-:-:S04]  /*d860*/  UIMAD UR6, UR45, UR9, UR6 ;  /* 0x000000092d0672a4 */ /* 0x000fc8000f8e0206 */
[----:B------:R-:W-:Y:S02]  /*d870*/  UIADD3 UR6, UR5, UR6, URZ ;  /* 0x0000000605067290 */ /* 0x000fe4000fffe03f */
[----:B------:R-:W-:Y:S02]  /*d880*/  IMAD.U32 R5, RZ, RZ, UR5 ;  /* 0x00000005ff057e24 */ /* 0x000fe4000f8e00ff */
[----:B------:R-:W-:Y:S02]  /*d890*/  IMAD.MOV R5, RZ, RZ, -R9 ;  /* 0x000000ffff057224 */ /* 0x000fe400078e0a09 */
[----:B------:R-:W-:Y:S01]  /*d8a0*/  IMAD.U32 R4, RZ, RZ, UR4 ;  /* 0x00000004ff047e24 */ /* 0x000fe2000f8e00ff */
[----:B------:R-:W-:Y:S01]  /*d8b0*/  ULDC.64 UR4, c[0x0][0x2d0] ;  /* 0x0000b40000047ab9 */ /* 0x000fe20000000a00 */
[----:B0-----:R-:W-:Y:S01]  /*d8c0*/  IMAD R5, R7, R5, R24 ;  /* 0x0000000507057224 */ /* 0x001fe200078e0218 */
[----:B------:R-:W-:Y:S01]  /*d8d0*/  MOV R3, UR6 ;  /* 0x0000000600037c02 */ /* 0x000fe20008000f00 */
[----:B------:R-:W-:-:S02]  /*d8e0*/  IMAD R0, R0, UR4, RZ ;  /* 0x0000000400007c24 */ /* 0x000fc4000f8e02ff */
[----:B------:R-:W-:Y:S02]  /*d8f0*/  IMAD.MOV.U32 R2, RZ, RZ, R4 ;  /* 0x000000ffff027224 */ /* 0x000fe400078e0004 */
[C---:B------:R-:W-:Y:S01]  /*d900*/  IMAD R11, R9.reuse, UR5, R0 ;  /* 0x00000005090b7c24 */ /* 0x040fe2000f8e0200 */
[----:B------:R-:W-:Y:S01]  /*d910*/  SHF.R.S32.HI R0, RZ, 0x1f, R5 ;  /* 0x0000001fff007819 */ /* 0x000fe20000011405 */
[----:B------:R-:W-:Y:S01]  /*d920*/  IMAD.WIDE.U32 R2, R9, UR4, R2 ;  /* 0x0000000409027c25 */ /* 0x000fe2000f8e0002 */
[----:B------:R-:W-:-:S03]  /*d930*/  ULDC.64 UR4, c[0x0][0x2c8] ;  /* 0x0000b20000047ab9 */ /* 0x000fc60000000a00 */
[----:B------:R-:W-:Y:S02]  /*d940*/  IMAD.IADD R3, R3, 0x1, R11 ;  /* 0x0000000103037824 */ /* 0x000fe400078e020b */
[----:B------:R-:W-:Y:S02]  /*d950*/  IMAD R0, R0, UR4, RZ ;  /* 0x0000000400007c24 */ /* 0x000fe4000f8e02ff */
[----:B------:R-:W-:-:S04]  /*d960*/  IMAD.WIDE.U32 R2, R5, UR4, R2 ;  /* 0x0000000405027c25 */ /* 0x000fc8000f8e0002 */
[----:B------:R-:W-:Y:S01]  /*d970*/  IMAD R9, R5, UR5, R0 ;  /* 0x0000000505097c24 */ /* 0x000fe2000f8e0200 */
[----:B------:R-:W-:Y:S02]  /*d980*/  ULDC.64 UR4, c[0x0][0x280] ;  /* 0x0000a00000047ab9 */ /* 0x000fe40000000a00 */
[----:B------:R-:W-:Y:S01]  /*d990*/  LEA R0, P0, R2, UR4, 0x1 ;  /* 0x0000000402007c11 */ /* 0x000fe2000f8008ff */
[----:B------:R-:W-:Y:S01]  /*d9a0*/  ULDC UR4, c[0x0][0x2b8] ;  /* 0x0000ae0000047ab9 */ /* 0x000fe20000000800 */
[----:B------:R-:W-:-:S04]  /*d9b0*/  IADD3 R3, R3, R9, RZ ;  /* 0x0000000903037210 */ /* 0x000fc80007ffe0ff */
[----:B------:R-:W-:Y:S01]  /*d9c0*/  LEA.HI.X R6, R2, UR5, R3, 0x1, P0 ;  /* 0x0000000502067c11 */ /* 0x000fe200080f0c03 */
[----:B------:R-:W-:Y:S01]  /*d9d0*/  UMOV UR5, 0xffffffff ;  /* 0xffffffff00057882 */ /* 0x000fe20000000000 */
[----:B------:R-:W-:Y:S02]  /*d9e0*/  ISETP.GE.AND P0, PT, R17, UR4, PT ;  /* 0x0000000411007c0c */ /* 0x000fe4000bf06270 */
[----:B------:R-:W-:Y:S11]  /*d9f0*/  BRA.DIV UR5, `(.L_x_4756) ;  /* 0x0000003605947947 */ /* 0x000ff6000b800000 */
[----:B------:R-:W0:Y:S01]  /*da00*/  SHFL.IDX PT, R14, R0, RZ, 0x181f ;  /* 0x00181fff000e7589 */ /* 0x000e2200000e0000 */
[----:B------:R-:W-:Y:S01]  /*da10*/  IMAD.U32 R4, RZ, RZ, UR46 ;  /* 0x0000002eff047e24 */ /* 0x000fe2000f8e00ff */
[----:B------:R-:W-:Y:S01]  /*da20*/  ULDC UR4, c[0x0][0x288] ;  /* 0x0000a20000047ab9 */ /* 0x000fe20000000800 */
[----:B------:R-:W-:Y:S01]  /*da30*/  LOP3.LUT R16, R16, 0xffffefff, RZ, 0xc0, !PT ;  /* 0xffffefff10107812 */ /* 0x000fe200078ec0ff */
[----:B------:R-:W-:Y:S01]  /*da40*/  IMAD R5, R7, UR4, RZ ;  /* 0x0000000407057c24 */ /* 0x000fe2000f8e02ff */
[----:B------:R-:W1:Y:S01]  /*da50*/  SHFL.IDX PT, R3, R6, RZ, 0x181f ;  /* 0x00181fff06037589 */ /* 0x000e6200000e0000 */
[----:B------:R-:W-:-:S03]  /*da60*/  IMAD R4, R4, 0x80, R37 ;  /* 0x0000008004047824 */ /* 0x000fc600078e0225 */
[----:B------:R-:W-:Y:S01]  /*da70*/  SHFL.IDX PT, R7, R6, 0x1, 0x181f ;  /* 0x00381f0006077f89 */ /* 0x000fe200000e0000 */
[C---:B------:R-:W-:Y:S01]  /*da80*/  VIADD R2, R4.reuse, 0x10 ;  /* 0x0000001004027836 */ /* 0x040fe20000000000 */
[CC--:B------:R-:W-:Y:S01]  /*da90*/  ISETP.GE.AND P4, PT, R4.reuse, R5.reuse, PT ;  /* 0x000000050400720c */ /* 0x0c0fe20003f86270 */
[C---:B------:R-:W-:Y:S01]  /*daa0*/  VIADD R20, R4.reuse, 0x30 ;  /* 0x0000003004147836 */ /* 0x040fe20000000000 */
[C---:B------:R-:W-:Y:S01]  /*dab0*/  IADD3 R8, R4.reuse, 0x20, RZ ;  /* 0x0000002004087810 */ /* 0x040fe20007ffe0ff */
[----:B------:R-:W-:Y:S01]  /*dac0*/  VIADD R15, R4, 0x40 ;  /* 0x00000040040f7836 */ /* 0x000fe20000000000 */
[-C--:B------:R-:W-:Y:S02]  /*dad0*/  ISETP.GE.AND P3, PT, R2, R5.reuse, PT ;  /* 0x000000050200720c */ /* 0x080fe40003f66270 */
[----:B------:R-:W-:Y:S01]  /*dae0*/  SHFL.IDX PT, R2, R6, 0x2, 0x181f ;  /* 0x00581f0006027f89 */ /* 0x000fe200000e0000 */
[-C--:B------:R-:W-:Y:S02]  /*daf0*/  ISETP.GE.AND P2, PT, R8, R5.reuse, PT ;  /* 0x000000050800720c */ /* 0x080fe40003f46270 */
[----:B------:R-:W-:Y:S01]  /*db00*/  ISETP.GE.AND P5, PT, R20, R5, PT ;  /* 0x000000051400720c */ /* 0x000fe20003fa6270 */
[----:B------:R-:W-:Y:S03]  /*db10*/  SHFL.IDX PT, R8, R6, 0x3, 0x181f ;  /* 0x00781f0006087f89 */ /* 0x000fe600000e0000 */
[----:B0-----:R-:W-:Y:S01]  /*db20*/  @!P4 LEA R10, P1, R17, R14, 0x1 ;  /* 0x0000000e110ac211 */ /* 0x001fe200078208ff */
[----:B------:R-:W-:Y:S01]  /*db30*/  SHFL.IDX PT, R20, R0, 0x4, 0x181f ;  /* 0x00981f0000147f89 */ /* 0x000fe200000e0000 */
[----:B------:R-:W-:-:S02]  /*db40*/  @!P4 LEA R9, R28, UR44, 0x1 ;  /* 0x0000002c1c09cc11 */ /* 0x000fc4000f8e08ff */
[----:B------:R-:W-:Y:S01]  /*db50*/  @P4 LOP3.LUT R16, R16, 0x1000, RZ, 0xfc, !PT ;  /* 0x0000100010104812 */ /* 0x000fe200078efcff */
[----:B------:R-:W0:Y:S01]  /*db60*/  SHFL.IDX PT, R14, R0, 0x1, 0x181f ;  /* 0x00381f00000e7f89 */ /* 0x000e2200000e0000 */
[----:B-1----:R-:W-:Y:S02]  /*db70*/  @!P4 IMAD.X R3, RZ, RZ, R3, P1 ;  /* 0x000000ffff03c224 */ /* 0x002fe400008e0603 */
[----:B------:R-:W-:-:S04]  /*db80*/  LOP3.LUT R16, R16, 0xfffff7ff, RZ, 0xc0, !PT ;  /* 0xfffff7ff10107812 */ /* 0x000fc800078ec0ff */
[----:B------:R-:W-:-:S04]  /*db90*/  @P3 LOP3.LUT R16, R16, 0x800, RZ, 0xfc, !PT ;  /* 0x0000080010103812 */ /* 0x000fc800078efcff */
[----:B------:R-:W-:-:S04]  /*dba0*/  LOP3.LUT R16, R16, 0xfffffbff, RZ, 0xc0, !PT ;  /* 0xfffffbff10107812 */ /* 0x000fc800078ec0ff */
[----:B------:R-:W-:-:S04]  /*dbb0*/  @P2 LOP3.LUT R16, R16, 0x400, RZ, 0xfc, !PT ;  /* 0x0000040010102812 */ /* 0x000fc800078efcff */
[----:B------:R-:W-:-:S04]  /*dbc0*/  LOP3.LUT R16, R16, 0xfffffdff, RZ, 0xc0, !PT ;  /* 0xfffffdff10107812 */ /* 0x000fc800078ec0ff */
[----:B------:R-:W-:Y:S02]  /*dbd0*/  @P5 LOP3.LUT R16, R16, 0x200, RZ, 0xfc, !PT ;  /* 0x0000020010105812 */ /* 0x000fe400078efcff */
[C---:B0-----:R-:W-:Y:S02]  /*dbe0*/  @!P3 LEA R12, P1, R17.reuse, R14, 0x1 ;  /* 0x0000000e110cb211 */ /* 0x041fe400078208ff */
[----:B------:R-:W0:Y:S01]  /*dbf0*/  SHFL.IDX PT, R14, R0, 0x2, 0x181f ;  /* 0x00581f00000e7f89 */ /* 0x000e2200000e0000 */
[----:B------:R-:W-:Y:S02]  /*dc00*/  LOP3.LUT R16, R16, 0xfffffeff, RZ, 0xc0, !PT ;  /* 0xfffffeff10107812 */ /* 0x000fe400078ec0ff */
[----:B------:R-:W-:Y:S01]  /*dc10*/  @!P3 IMAD.X R11, RZ, RZ, R7, P1 ;  /* 0x000000ffff0bb224 */ /* 0x000fe200008e0607 */
[----:B0-----:R-:W-:-:S05]  /*dc20*/  @!P2 LEA R13, P1, R17, R14, 0x1 ;  /* 0x0000000e110da211 */ /* 0x001fca00078208ff */
[----:B------:R-:W-:Y:S02]  /*dc30*/  @!P2 IMAD.X R14, RZ, RZ, R2, P1 ;  /* 0x000000ffff0ea224 */ /* 0x000fe400008e0602 */
[----:B------:R-:W0:Y:S02]  /*dc40*/  SHFL.IDX PT, R2, R0, 0x3, 0x181f ;  /* 0x00781f0000027f89 */ /* 0x000e2400000e0000 */
[----:B0-----:R-:W-:Y:S01]  /*dc50*/  @!P5 LEA R7, P1, R17, R2, 0x1 ;  /* 0x000000021107d211 */ /* 0x001fe200078208ff */
[----:B------:R-:W-:Y:S02]  /*dc60*/  @!P4 IMAD.MOV.U32 R2, RZ, RZ, R10 ;  /* 0x000000ffff02c224 */ /* 0x000fe400078e000a */
[----:B------:R-:W0:Y:S02]  /*dc70*/  SHFL.IDX PT, R10, R6, 0x4, 0x181f ;  /* 0x00981f00060a7f89 */ /* 0x000e2400000e0000 */
[----:B------:R-:W-:Y:S02]  /*dc80*/  @!P5 IMAD.X R8, RZ, RZ, R8, P1 ;  /* 0x000000ffff08d224 */ /* 0x000fe400008e0608 */
[----:B------:R1:W-:Y:S01]  /*dc90*/  @!P4 LDGSTS.E.BYPASS.LTC128B.128 [R9+0x18400], desc[UR36][R2.64], !P0 ;  /* 0x184000000209cfae */ /* 0x0003e2000c101d64 */
[----:B------:R-:W-:-:S02]  /*dca0*/  ISETP.GE.AND P4, PT, R15, R5, PT ;  /* 0x000000050f00720c */ /* 0x000fc40003f86270 */
[----:B------:R-:W-:Y:S01]  /*dcb0*/  @!P3 LEA R15, R28, UR44, 0x1 ;  /* 0x0000002c1c0fbc11 */ /* 0x000fe2000f8e08ff */
[----:B-1----:R-:W-:-:S10]  /*dcc0*/  @!P3 IMAD.MOV.U32 R2, RZ, RZ, R12 ;  /* 0x000000ffff02b224 */ /* 0x002fd400078e000c */
[----:B------:R-:W-:Y:S01]  /*dcd0*/  @!P4 LEA R9, P1, R17, R20, 0x1 ;  /* 0x000000141109c211 */ /* 0x000fe200078208ff */
[----:B------:R-:W-:Y:S01]  /*dce0*/  @!P3 IMAD.MOV.U32 R3, RZ, RZ, R11 ;  /* 0x000000ffff03b224 */ /* 0x000fe200078e000b */
[----:B------:R-:W1:Y:S01]  /*dcf0*/  SHFL.IDX PT, R20, R0, 0x5, 0x181f ;  /* 0x00b81f0000147f89 */ /* 0x000e6200000e0000 */
[----:B------:R-:W-:Y:S01]  /*dd00*/  VIADD R12, R4, 0x50 ;  /* 0x00000050040c7836 */ /* 0x000fe20000000000 */
[----:B------:R-:W-:Y:S02]  /*dd10*/  @P4 LOP3.LUT R16, R16, 0x100, RZ, 0xfc, !PT ;  /* 0x0000010010104812 */ /* 0x000fe400078efcff */
[----:B------:R2:W-:Y:S01]  /*dd20*/  @!P3 LDGSTS.E.BYPASS.LTC128B.128 [R15+0x18c00], desc[UR36][R2.64], !P0 ;  /* 0x18c00000020fbfae */ /* 0x0005e2000c101d64 */
[----:B0-----:R-:W-:Y:S02]  /*dd30*/  @!P4 IADD3.X R10, RZ, R10, RZ, P1, !PT ;  /* 0x0000000aff0ac210 */ /* 0x001fe40000ffe4ff */
[----:B------:R-:W-:Y:S02]  /*dd40*/  ISETP.GE.AND P3, PT, R12, R5, PT ;  /* 0x000000050c00720c */ /* 0x000fe40003f66270 */
[----:B------:R-:W-:Y:S01]  /*dd50*/  LOP3.LUT R16, R16, 0xffffff7f, RZ, 0xc0, !PT ;  /* 0xffffff7f10107812 */ /* 0x000fe200078ec0ff */
[----:B--2---:R-:W0:Y:S01]  /*dd60*/  SHFL.IDX PT, R2, R6, 0x5, 0x181f ;  /* 0x00b81f0006027f89 */ /* 0x004e2200000e0000 */
[----:B------:R-:W-:-:S02]  /*dd70*/  @!P2 LEA R15, R28, UR44, 0x1 ;  /* 0x0000002c1c0fac11 */ /* 0x000fc4000f8e08ff */
[----:B------:R-:W-:Y:S02]  /*dd80*/  @!P2 MOV R3, R14 ;  /* 0x0000000e0003a202 */ /* 0x000fe40000000f00 */
[----:B------:R-:W2:Y:S05]  /*dd90*/  SHFL.IDX PT, R14, R0, 0x6, 0x181f ;  /* 0x00d81f00000e7f89 */ /* 0x000eaa00000e0000 */
[----:B------:R-:W-:Y:S02]  /*dda0*/  @P3 LOP3.LUT R16, R16, 0x80, RZ, 0xfc, !PT ;  /* 0x0000008010103812 */ /* 0x000fe400078efcff */
[----:B-1----:R-:W-:Y:S01]  /*ddb0*/  @!P3 LEA R11, P1, R17, R20, 0x1 ;  /* 0x00000014110bb211 */ /* 0x002fe200078208ff */
[----:B------:R-:W-:Y:S01]  /*ddc0*/  VIADD R20, R4, 0x60 ;  /* 0x0000006004147836 */ /* 0x000fe20000000000 */
[----:B------:R-:W-:-:S03]  /*ddd0*/  LOP3.LUT R16, R16, 0xffffffbf, RZ, 0xc0, !PT ;  /* 0xffffffbf10107812 */ /* 0x000fc600078ec0ff */
[----:B0-----:R-:W-:Y:S02]  /*dde0*/  @!P3 IMAD.X R12, RZ, RZ, R2, P1 ;  /* 0x000000ffff0cb224 */ /* 0x001fe400008e0602 */
[----:B------:R-:W-:-:S05]  /*ddf0*/  @!P2 IMAD.MOV.U32 R2, RZ, RZ, R13 ;  /* 0x000000ffff02a224 */ /* 0x000fca00078e000d */
[----:B------:R0:W-:Y:S01]  /*de00*/  @!P2 LDGSTS.E.BYPASS.LTC128B.128 [R15+0x19400], desc[UR36][R2.64], !P0 ;  /* 0x19400000020fafae */ /* 0x0001e2000c101d64 */
[----:B------:R-:W-:-:S03]  /*de10*/  ISETP.GE.AND P2, PT, R20, R5, PT ;  /* 0x000000051400720c */ /* 0x000fc60003f46270 */
[----:B0-----:R-:W0:Y:S01]  /*de20*/  SHFL.IDX PT, R2, R6, 0x6, 0x181f ;  /* 0x00d81f0006027f89 */ /* 0x001e2200000e0000 */
[----:B------:R-:W-:Y:S01]  /*de30*/  @!P5 LEA R15, R28, UR44, 0x1 ;  /* 0x0000002c1c0fdc11 */ /* 0x000fe2000f8e08ff */
[----:B------:R-:W-:-:S08]  /*de40*/  @!P5 IMAD.MOV.U32 R3, RZ, RZ, R8 ;  /* 0x000000ffff03d224 */ /* 0x000fd000078e0008 */
[----:B--2---:R-:W-:Y:S01]  /*de50*/  @!P2 LEA R13, P1, R17, R14, 0x1 ;  /* 0x0000000e110da211 */ /* 0x004fe200078208ff */
[----:B------:R-:W1:Y:S01]  /*de60*/  SHFL.IDX PT, R6, R6, 0x7, 0x181f ;  /* 0x00f81f0006067f89 */ /* 0x000e6200000e0000 */
[----:B------:R-:W-:Y:S02]  /*de70*/  @!P2 LEA R21, R28, UR44, 0x1 ;  /* 0x0000002c1c15ac11 */ /* 0x000fe4000f8e08ff */
[----:B------:R-:W-:Y:S01]  /*de80*/  @P2 LOP3.LUT R16, R16, 0x40, RZ, 0xfc, !PT ;  /* 0x0000004010102812 */ /* 0x000fe200078efcff */
[----:B0-----:R-:W-:Y:S02]  /*de90*/  @!P2 IMAD.X R14, RZ, RZ, R2, P1 ;  /* 0x000000ffff0ea224 */ /* 0x001fe400008e0602 */
[----:B------:R-:W-:Y:S01]  /*dea0*/  @!P5 IMAD.MOV.U32 R2, RZ, RZ, R7 ;  /* 0x000000ffff02d224 */ /* 0x000fe200078e0007 */
[----:B------:R-:W-:-:S04]  /*deb0*/  @!P4 LEA R7, R28, UR44, 0x1 ;  /* 0x0000002c1c07cc11 */ /* 0x000fc8000f8e08ff */
[----:B------:R0:W-:Y:S02]  /*dec0*/  @!P5 LDGSTS.E.BYPASS.LTC128B.128 [R15+0x19c00], desc[UR36][R2.64], !P0 ;  /* 0x19c00000020fdfae */ /* 0x0001e4000c101d64 */
[----:B0-----:R-:W-:Y:S01]  /*ded0*/  @!P4 IMAD.MOV.U32 R2, RZ, RZ, R9 ;  /* 0x000000ffff02c224 */ /* 0x001fe200078e0009 */
[----:B------:R-:W-:Y:S02]  /*dee0*/  @!P4 MOV R3, R10 ;  /* 0x0000000a0003c202 */ /* 0x000fe40000000f00 */
[----:B------:R-:W-:-:S03]  /*def0*/  @!P3 LEA R9, R28, UR44, 0x1 ;  /* 0x0000002c1c09bc11 */ /* 0x000fc6000f8e08ff */
[----:B------:R0:W-:Y:S02]  /*df00*/  @!P4 LDGSTS.E.BYPASS.LTC128B.128 [R7+0x1a400], desc[UR36][R2.64], !P0 ;  /* 0x1a4000000207cfae */ /* 0x0001e4000c101d64 */
[----:B0-----:R-:W-:Y:S02]  /*df10*/  @!P3 IMAD.MOV.U32 R2, RZ, RZ, R11 ;  /* 0x000000ffff02b224 */ /* 0x001fe400078e000b */
[----:B------:R-:W-:-:S05]  /*df20*/  @!P3 IMAD.MOV.U32 R3, RZ, RZ, R12 ;  /* 0x000000ffff03b224 */ /* 0x000fca00078e000c */
[----:B------:R0:W-:Y:S02]  /*df30*/  @!P3 LDGSTS.E.BYPASS.LTC128B.128 [R9+0x1ac00], desc[UR36][R2.64], !P0 ;  /* 0x1ac000000209bfae */ /* 0x0001e4000c101d64 */
[----:B0-----:R-:W-:Y:S02]  /*df40*/  @!P2 IMAD.MOV.U32 R2, RZ, RZ, R13 ;  /* 0x000000ffff02a224 */ /* 0x001fe400078e000d */
[----:B------:R-:W-:Y:S02]  /*df50*/  @!P2 IMAD.MOV.U32 R3, RZ, RZ, R14 ;  /* 0x000000ffff03a224 */ /* 0x000fe400078e000e */
[----:B------:R0:W2:Y:S04]  /*df60*/  SHFL.IDX PT, R14, R0, 0x7, 0x181f ;  /* 0x00f81f00000e7f89 */ /* 0x0000a800000e0000 */
[----:B-1----:R0:W-:Y:S02]  /*df70*/  @!P2 LDGSTS.E.BYPASS.LTC128B.128 [R21+0x1b400], desc[UR36][R2.64], !P0 ;  /* 0x1b4000000215afae */ /* 0x0021e4000c101d64 */
.L_x_4828:
[----:B------:R-:W-:Y:S01]  /*df80*/  VIADD R4, R4, 0x70 ;  /* 0x0000007004047836 */ /* 0x000fe20000000000 */
[----:B------:R-:W-:-:S04]  /*df90*/  LOP3.LUT R16, R16, 0xffffdfff, RZ, 0xc0, !PT ;  /* 0xffffdfff10107812 */ /* 0x000fc800078ec0ff */
[----:B------:R-:W-:-:S13]  /*dfa0*/  ISETP.GE.AND P2, PT, R4, R5, PT ;  /* 0x000000050400720c */ /* 0x000fda0003f46270 */
[----:B0-2---:R-:W-:Y:S02]  /*dfb0*/  @!P2 LEA R2, P1, R17, R14, 0x1 ;  /* 0x0000000e1102a211 */ /* 0x005fe400078208ff */
        /* <DEDUP_REMOVED lines=32> */
.L_x_4757:
[----:B------:R-:W-:Y:S01]  /*e1c0*/  UISETP.NE.AND UP0, UPT, UR47, URZ, UPT ;  /* 0x0000003f2f00728c */ /* 0x000fe2000bf05270 */
[----:B------:R-:W-:Y:S01]  /*e1d0*/  R2UR UR6, R29 ;  /* 0x000000001d0672ca */ /* 0x000fe200000e0000 */
[----:B------:R-:W-:Y:S01]  /*e1e0*/  ULDC.64 UR8, c[0x0][0x3d8] ;  /* 0x0000f60000087ab9 */ /* 0x000fe20000000a00 */
[----:B------:R-:W-:Y:S01]  /*e1f0*/  IMAD.MOV.U32 R2, RZ, RZ, R24 ;  /* 0x000000ffff027224 */ /* 0x000fe200078e0018 */
[----:B------:R-:W-:Y:S02]  /*e200*/  ULDC UR7, c[0x0][0x448] ;  /* 0x0001120000077ab9 */ /* 0x000fe40000000800 */
[----:B------:R-:W-:-:S05]  /*e210*/  PLOP3.LUT P0, PT, PT, PT, UP0, 0x80, 0x0 ;  /* 0x000000000000781c */ /* 0x000fca0003f0f008 */
[----:B------:R-:W-:-:S03]  /*e220*/  @UP0 ULDC UR4, c[0x0][0x44c] ;  /* 0x0001130000040ab9 */ /* 0x000fc60000000800 */
[----:B------:R-:W-:-:S04]  /*e230*/  UIMAD UR6, UR6, UR8, URZ ;  /* 0x00000008060672a4 */ /* 0x000fc8000f8e023f */
[----:B------:R-:W-:Y:S01]  /*e240*/  UIMAD UR6, UR39, UR9, UR6 ;  /* 0x00000009270672a4 */ /* 0x000fe2000f8e0206 */
[----:B------:R-:W-:Y:S01]  /*e250*/  @P0 IMAD.HI.U32 R0, R24, UR4, RZ ;  /* 0x0000000418000c27 */ /* 0x000fe2000f8e00ff */
[----:B------:R-:W-:Y:S01]  /*e260*/  PLOP3.LUT P0, PT, PT, PT, UP0, 0x80, 0x0 ;  /* 0x000000000000781c */ /* 0x000fe20003f0f008 */
[----:B------:R-:W-:-:S12]  /*e270*/  @UP0 ULDC UR4, c[0x0][0x450] ;  /* 0x0001140000040ab9 */ /* 0x000fd80000000800 */
[----:B------:R-:W-:Y:S01]  /*e280*/  @P0 SHF.R.U32.HI R2, RZ, UR4, R0 ;  /* 0x00000004ff020c19 */ /* 0x000fe20008011600 */
[----:B------:R-:W-:-:S03]  /*e290*/  UIMAD.WIDE.U32 UR4, UR39, UR8, URZ ;  /* 0x00000008270472a5 */ /* 0x000fc6000f8e003f */
[----:B------:R-:W-:Y:S01]  /*e2a0*/  ULDC.64 UR8, c[0x0][0x3e0] ;  /* 0x0000f80000087ab9 */ /* 0x000fe20000000a00 */
[----:B------:R-:W-:Y:S01]  /*e2b0*/  UIADD3 UR5, UR5, UR6, URZ ;  /* 0x0000000605057290 */ /* 0x000fe2000fffe03f */
[--C-:B------:R-:W-:Y:S01]  /*e2c0*/  IMAD.MOV R5, RZ, RZ, -R2.reuse ;  /* 0x000000ffff057224 */ /* 0x100fe200078e0a02 */
[----:B------:R-:W-:Y:S01]  /*e2d0*/  UIMAD UR6, UR49, UR8, URZ ;  /* 0x00000008310672a4 */ /* 0x000fe2000f8e023f */
[----:B------:R-:W-:Y:S01]  /*e2e0*/  SHF.R.S32.HI R0, RZ, 0x1f, R2 ;  /* 0x0000001fff007819 */ /* 0x000fe20000011402 */
[----:B------:R-:W-:Y:S01]  /*e2f0*/  UIMAD.WIDE.U32 UR4, UR45, UR8, UR4 ;  /* 0x000000082d0472a5 */ /* 0x000fe2000f8e0004 */
[----:B------:R-:W-:Y:S01]  /*e300*/  IMAD R5, R5, UR7, R24 ;  /* 0x0000000705057c24 */ /* 0x000fe2000f8e0218 */
[----:B------:R-:W-:-:S03]  /*e310*/  UIMAD UR6, UR45, UR9, UR6 ;  /* 0x000000092d0672a4 */ /* 0x000fc6000f8e0206 */
[----:B------:R-:W-:Y:S01]  /*e320*/  ULDC.64 UR8, c[0x0][0x3d0] ;  /* 0x0000f40000087ab9 */ /* 0x000fe20000000a00 */
[----:B------:R-:W-:Y:S01]  /*e330*/  UIADD3 UR5, UR5, UR6, URZ ;  /* 0x0000000605057290 */ /* 0x000fe2000fffe03f */
[----:B------:R-:W-:Y:S01]  /*e340*/  IMAD R3, R0, UR8, RZ ;  /* 0x0000000800037c24 */ /* 0x000fe2000f8e02ff */
[----:B------:R-:W-:Y:S02]  /*e350*/  MOV R9, UR8 ;  /* 0x0000000800097c02 */ /* 0x000fe40008000f00 */
[----:B------:R-:W-:Y:S01]  /*e360*/  SHF.R.S32.HI R0, RZ, 0x1f, R5 ;  /* 0x0000001fff007819 */ /* 0x000fe20000011405 */
        /* <DEDUP_REMOVED lines=62> */
[----:B0-----:R-:W-:-:S05]  /*e750*/  @!P6 LEA R14, P0, R17, R14, 0x1 ;  /* 0x0000000e110ee211 */ /* 0x001fca00078008ff */
[----:B-1----:R-:W-:Y:S01]  /*e760*/  @!P6 IMAD.X R5, RZ, RZ, R5, P0 ;  /* 0x000000ffff05e224 */ /* 0x002fe200000e0605 */
[----:B--2---:R-:W-:-:S03]  /*e770*/  @!P6 MOV R2, R14 ;  /* 0x0000000e0002e202 */ /* 0x004fc60000000f00 */
[----:B------:R-:W-:Y:S01]  /*e780*/  @!P6 IMAD.MOV.U32 R3, RZ, RZ, R5 ;  /* 0x000000ffff03e224 */ /* 0x000fe200078e0005 */
[----:B------:R-:W0:Y:S01]  /*e790*/  SHFL.IDX PT, R14, R0, 0x4, 0x181f ;  /* 0x00981f00000e7f89 */ /* 0x000e2200000e0000 */
[----:B------:R-:W-:Y:S02]  /*e7a0*/  P2R R7, PR, RZ, 0x20 ;  /* 0x00000020ff077803 */ /* 0x000fe40000000000 */
[----:B------:R-:W-:Y:S01]  /*e7b0*/  LOP3.LUT P5, RZ, R16, 0x100, RZ, 0xc0, !PT ;  /* 0x0000010010ff7812 */ /* 0x000fe200078ac0ff */
[----:B------:R-:W1:Y:S04]  /*e7c0*/  SHFL.IDX PT, R5, R4, 0x4, 0x181f ;  /* 0x00981f0004057f89 */ /* 0x000e6800000e0000 */
[----:B------:R-:W-:Y:S04]  /*e7d0*/  @!P6 LDGSTS.E.BYPASS.LTC128B.128 [R9+0x23c00], desc[UR36][R2.64], !P4 ;  /* 0x23c000000209efae */ /* 0x000fe8000e101d64 */
[----:B------:R-:W-:Y:S04]  /*e7e0*/  @!P6 LDGSTS.E.BYPASS.LTC128B.128 [R9+0x27c00], desc[UR36][R2.64+0x80], !P3 ;  /* 0x27c000800209efae */ /* 0x000fe8000d901d64 */
[----:B------:R-:W-:Y:S01]  /*e7f0*/  @!P6 LDGSTS.E.BYPASS.LTC128B.128 [R9+0x2bc00], desc[UR36][R2.64+0x100], !P2 ;  /* 0x2bc001000209efae */ /* 0x000fe2000d101d64 */
[----:B------:R-:W-:-:S03]  /*e800*/  @!P5 LEA R21, R28, UR44, 0x1 ;  /* 0x0000002c1c15dc11 */ /* 0x000fc6000f8e08ff */
[----:B------:R2:W-:Y:S01]  /*e810*/  @!P6 LDGSTS.E.BYPASS.LTC128B.128 [R9+0x2fc00], desc[UR36][R2.64+0x180], !P1 ;  /* 0x2fc001800209efae */ /* 0x0005e2000c901d64 */
[----:B------:R-:W-:Y:S02]  /*e820*/  ISETP.NE.AND P6, PT, R6, RZ, PT ;  /* 0x000000ff0600720c */ /* 0x000fe40003fc5270 */
        /* <DEDUP_REMOVED lines=13> */
[----:B-1----:R-:W-:Y:S01]  /*e900*/  @!P6 IMAD.X R5, RZ, RZ, R5, P0 ;  /* 0x000000ffff05e224 */ /* 0x002fe200000e0605 */
[----:B--2---:R-:W-:Y:S02]  /*e910*/  @!P6 MOV R2, R14 ;  /* 0x0000000e0002e202 */ /* 0x004fe40000000f00 */
        /* <DEDUP_REMOVED lines=18> */
.L_x_4846:
        /* <DEDUP_REMOVED lines=13> */
.L_x_4760:
[----:B------:R-:W-:Y:S05]  /*eb10*/  BSYNC B0 ;  /* 0x0000000000007941 */ /* 0x000fea0003800000 */
.L_x_4759:
        /* <DEDUP_REMOVED lines=9> */
.L_x_4847:
[----:B------:R-:W-:-:S13]  /*ebb0*/  LOP3.LUT P0, RZ, R16, 0x20, RZ, 0xc0, !PT ;  /* 0x0000002010ff7812 */ /* 0x000fda000780c0ff */
[----:B------:R-:W-:Y:S05]  /*ebc0*/  @!P0 BRA `(.L_x_4762) ;  /* 0x0000000000048947 */ /* 0x000fea0003800000 */
[----:B------:R-:W-:Y:S01]  /*ebd0*/  BPT.TRAP 0x1 ;  /* 0x000000040000795c */ /* 0x000fe20000300000 */
.L_x_4762:
[----:B------:R-:W4:Y:S02]  /*ebe0*/  SYNCS.PHASECHK.TRANS64.TRYWAIT P0, [UR44+0x32460], R0 ;  /* 0x03246000ff0075a7 */ /* 0x000f24000800016c */
[----:B----4-:R-:W-:Y:S05]  /*ebf0*/  @!P0 BRA `(.L_x_4763) ;  /* 0x0000003800d48947 */ /* 0x010fea0003800000 */
.L_x_4848:
        /* <DEDUP_REMOVED lines=33> */
[C---:B------:R-:W-:Y:S01]  /*ee10*/  LOP3.LUT P2, RZ, R5.reuse, 0x2, RZ, 0xc0, !PT ;  /* 0x0000000205ff7812 */ /* 0x040fe2000784c0ff */
[----:B------:R-:W1:Y:S01]  /*ee20*/  SHFL.IDX PT, R0, R19, RZ, 0x181f ;  /* 0x00181fff13007589 */ /* 0x000e6200000e0000 */
[----:B------:R-:W-:-:S03]  /*ee30*/  LOP3.LUT P1, RZ, R5, 0x4, RZ, 0xc0, !PT ;  /* 0x0000000405ff7812 */ /* 0x000fc6000782c0ff */
[----:B------:R-:W-:Y:S04]  /*ee40*/  SHFL.IDX PT, R4, R19, 0x1, 0x181f ;  /* 0x00381f0013047f89 */ /* 0x000fe800000e0000 */
[----:B------:R-:W-:Y:S01]  /*ee50*/  SHFL.IDX PT, R7, R19, 0x3, 0x181f ;  /* 0x00781f0013077f89 */ /* 0x000fe200000e0000 */
[----:B0-----:R-:W-:-:S03]  /*ee60*/  IADD3 R2, P0, R14, R17, RZ ;  /* 0x000000110e027210 */ /* 0x001fc60007f1e0ff */
[----:B------:R-:W0:Y:S02]  /*ee70*/  SHFL.IDX PT, R14, R10, 0x1, 0x181f ;  /* 0x00381f000a0e7f89 */ /* 0x000e2400000e0000 */
[----:B-1----:R-:W-:Y:S01]  /*ee80*/  IMAD.X R3, RZ, RZ, R0, P0 ;  /* 0x000000ffff037224 */ /* 0x002fe200000e0600 */
[----:B------:R-:W-:-:S05]  /*ee90*/  LEA R0, R28, UR44, 0x1 ;  /* 0x0000002c1c007c11 */ /* 0x000fca000f8e08ff */
[----:B------:R-:W-:Y:S01]  /*eea0*/  VIADD R31, R0, 0x400 ;  /* 0x00000400001f7836 */ /* 0x000fe20000000000 */
        /* <DEDUP_REMOVED lines=12> */
[----:B------:R-:W-:Y:S01]  /*ef70*/  LDGSTS.E.BYPASS.LTC128B.128 [R0+0x9400], desc[UR36][R2.64+0x180], !P3 ;  /* 0x0940018002007fae */ /* 0x000fe2000d901d64 */
        /* <DEDUP_REMOVED lines=12> */
[----:B------:R-:W0:Y:S02]  /*f040*/  SHFL.IDX PT, R14, R10, 0x4, 0x181f ;  /* 0x00981f000a0e7f89 */ /* 0x000e2400000e0000 */
[----:B------:R-:W-:Y:S01]  /*f050*/  IMAD.X R7, RZ, RZ, R7, P3 ;  /* 0x000000ffff077224 */ /* 0x000fe200018e0607 */
[C---:B------:R-:W-:Y:S01]  /*f060*/  ISETP.LT.OR P3, PT, R18.reuse, 0x21, P4 ;  /* 0x000000211200780c */ /* 0x040fe20002761670 */
[----:B-1----:R-:W1:Y:S04]  /*f070*/  SHFL.IDX PT, R8, R19, 0x4, 0x181f ;  /* 0x00981f0013087f89 */ /* 0x002e6800000e0000 */
[----:B------:R-:W2:Y:S08]  /*f080*/  SHFL.IDX PT, R19, R19, 0x5, 0x181f ;  /* 0x00b81f0013137f89 */ /* 0x000eb000000e0000 */
[----:B------:R-:W-:Y:S01]  /*f090*/  LDGSTS.E.BYPASS.LTC128B.128 [R0+0x1400], desc[UR36][R4.64], !P3 ;  /* 0x0140000004007fae */ /* 0x000fe2000d901d64 */
[----:B------:R-:W-:-:S13]  /*f0a0*/  ISETP.LT.OR P3, PT, R18, 0x21, !P2 ;  /* 0x000000211200780c */ /* 0x000fda0005761670 */
[----:B------:R-:W-:Y:S01]  /*f0b0*/  LDGSTS.E.BYPASS.LTC128B.128 [R0+0x4400], desc[UR36][R4.64+0x80], !P3 ;  /* 0x0440008004007fae */ /* 0x000fe2000d901d64 */
[----:B------:R-:W-:-:S13]  /*f0c0*/  ISETP.LT.OR P3, PT, R18, 0x21, !P1 ;  /* 0x000000211200780c */ /* 0x000fda0004f61670 */
[----:B------:R-:W-:Y:S01]  /*f0d0*/  LDGSTS.E.BYPASS.LTC128B.128 [R0+0x7400], desc[UR36][R4.64+0x100], !P3 ;  /* 0x0740010004007fae */ /* 0x000fe2000d901d64 */
[----:B------:R-:W-:-:S13]  /*f0e0*/  ISETP.LT.OR P3, PT, R18, 0x21, !P0 ;  /* 0x000000211200780c */ /* 0x000fda0004761670 */
[----:B------:R-:W-:Y:S01]  /*f0f0*/  LDGSTS.E.BYPASS.LTC128B.128 [R0+0xa400], desc[UR36][R4.64+0x180], !P3 ;  /* 0x0a40018004007fae */ /* 0x000fe2000d901d64 */
[----:B0-----:R-:W-:-:S03]  /*f100*/  IADD3 R2, P3, R14, R17, RZ ;  /* 0x000000110e027210 */ /* 0x001fc60007f7e0ff */
[----:B------:R3:W4:Y:S02]  /*f110*/  SHFL.IDX PT, R14, R10, 0x5, 0x181f ;  /* 0x00b81f000a0e7f89 */ /* 0x00072400000e0000 */
        /* <DEDUP_REMOVED lines=17> */
[----:B--2-4-:R3:W-:Y:S02]  /*f230*/  LDGSTS.E.BYPASS.LTC128B.128 [R0+0xb400], desc[UR36][R2.64+0x180], !P3 ;  /* 0x0b40018002007fae */ /* 0x0147e4000d901d64 */
.L_x_4862:
        /* <DEDUP_REMOVED lines=20> */
.L_x_4765:
        /* <DEDUP_REMOVED lines=10> */
[----:B------:R-:W-:Y:S01]  /*f420*/  ULOP3.LUT UR5, URZ, UR42, URZ, 0x33, !UPT ;  /* 0x0000002a3f057292 */ /* 0x000fe2000f8e333f */
[----:B------:R-:W-:Y:S01]  /*f430*/  IMAD.MOV.U32 R26, RZ, RZ, 0x1 ;  /* 0x00000001ff1a7424 */ /* 0x000fe200078e00ff */
[----:B------:R-:W-:-:S06]  /*f440*/  UIMAD UR4, UR4, UR38, URZ ;  /* 0x00000026040472a4 */ /* 0x000fcc000f8e023f */
[----:B------:R-:W-:-:S04]  /*f450*/  LOP3.LUT R3, RZ, UR4, RZ, 0x33, !PT ;  /* 0x00000004ff037c12 */ /* 0x000fc8000f8e33ff */
[----:B------:R-:W-:Y:S01]  /*f460*/  VIMNMX3 R3, R0, UR5, R3, !PT ;  /* 0x0000000500037c0f */ /* 0x000fe2000f800103 */
[----:B------:R-:W-:Y:S01]  /*f470*/  IMAD.MOV.U32 R0, RZ, RZ, 0x1 ;  /* 0x00000001ff007424 */ /* 0x000fe200078e00ff */
[----:B0-----:R-:W-:-:S04]  /*f480*/  SHF.L.U32 R2, R2, 0x4, RZ ;  /* 0x0000000402027819 */ /* 0x001fc800000006ff */
[----:B------:R-:W-:-:S04]  /*f490*/  LOP3.LUT R2, R2, 0x70, RZ, 0xc0, !PT ;  /* 0x0000007002027812 */ /* 0x000fc800078ec0ff */
[----:B------:R-:W-:-:S05]  /*f4a0*/  IADD3 R27, R2, R27, R37 ;  /* 0x0000001b021b7210 */ /* 0x000fca0007ffe025 */
[----:B------:R-:W-:Y:S01]  /*f4b0*/  VIADD R18, R27, 0xfffffee0 ;  /* 0xfffffee01b127836 */ /* 0x000fe20000000000 */
[----:B------:R-:W-:-:S03]  /*f4c0*/  IADD3 R27, -R3, -0x2, RZ ;  /* 0xfffffffe031b7810 */ /* 0x000fc60007ffe1ff */
[----:B------:R-:W-:-:S07]  /*f4d0*/  IMAD R18, R3, -0x60, R18 ;  /* 0xffffffa003127824 */ /* 0x000fce00078e0212 */
.L_x_4781:
        /* <DEDUP_REMOVED lines=12> */
[----:B------:R-:W-:Y:S01]  /*f5a0*/  SHF.R.S32.HI R3, RZ, 0x1f, R7 ;  /* 0x0000001fff037819 */ /* 0x000fe20000011407 */
[----:B------:R-:W-:Y:S01]  /*f5b0*/  IMAD R5, R33, UR4, RZ ;  /* 0x0000000421057c24 */ /* 0x000fe2000f8e02ff */
[----:B------:R-:W-:-:S03]  /*f5c0*/  MOV R2, R7 ;  /* 0x0000000700027202 */ /* 0x000fc60000000f00 */
[C---:B------:R-:W-:Y:S02]  /*f5d0*/  IMAD R5, R30.reuse, UR5, R5 ;  /* 0x000000051e057c24 */ /* 0x040fe4000f8e0205 */
[----:B------:R-:W-:Y:S01]  /*f5e0*/  IMAD.WIDE.U32 R2, R30, UR4, R2 ;  /* 0x000000041e027c25 */ /* 0x000fe2000f8e0002 */
[----:B------:R-:W-:-:S03]  /*f5f0*/  ULDC.64 UR4, c[0x0][0x418] ;  /* 0x0001060000047ab9 */ /* 0x000fc60000000a00 */
[----:B------:R-:W-:Y:S01]  /*f600*/  IMAD.IADD R3, R5, 0x1, R3 ;  /* 0x0000000105037824 */ /* 0x000fe200078e0203 */
[----:B------:R-:W-:-:S04]  /*f610*/  LEA R4, P0, R2, UR4, 0x2 ;  /* 0x0000000402047c11 */ /* 0x000fc8000f8010ff */
[----:B------:R-:W-:-:S05]  /*f620*/  LEA.HI.X R5, R2, UR5, R3, 0x2, P0 ;  /* 0x0000000502057c11 */ /* 0x000fca00080f1403 */
[----:B------:R0:W5:Y:S04]  /*f630*/  LDG.E R4, desc[UR36][R4.64] ;  /* 0x0000002404047981 */ /* 0x000168000c1e1900 */
.L_x_4768:
[----:B------:R-:W-:Y:S05]  /*f640*/  BSYNC B1 ;  /* 0x0000000000017941 */ /* 0x000fea0003800000 */
.L_x_4767:
[----:B------:R-:W-:-:S13]  /*f650*/  LOP3.LUT P0, RZ, R16, 0x20, RZ, 0xc0, !PT ;  /* 0x0000002010ff7812 */ /* 0x000fda000780c0ff */
[----:B------:R-:W-:Y:S05]  /*f660*/  @!P0 BRA `(.L_x_4769) ;  /* 0x0000000000048947 */ /* 0x000fea0003800000 */
[----:B------:R-:W-:Y:S01]  /*f670*/  BPT.TRAP 0x1 ;  /* 0x000000040000795c */ /* 0x000fe20000300000 */
.L_x_4769:
[----:B------:R-:W-:Y:S01]  /*f680*/  LEA R19, R0, UR44, 0x3 ;  /* 0x0000002c00137c11 */ /* 0x000fe2000f8e18ff */
[----:B------:R-:W-:Y:S01]  /*f690*/  BSSY B1, `(.L_x_4770) ;  /* 0x0000004000017945 */ /* 0x000fe20003800000 */
[----:B------:R-:W-:-:S04]  /*f6a0*/  SHF.L.U32 R23, R26, 0x1f, RZ ;  /* 0x0000001f1a177819 */ /* 0x000fc800000006ff */
[----:B------:R-:W1:Y:S02]  /*f6b0*/  SYNCS.PHASECHK.TRANS64.TRYWAIT P0, [R19+URZ+0x32440], R23 ;  /* 0x03244017130075a7 */ /* 0x000e64000800017f */
[----:B-1----:R-:W-:Y:S05]  /*f6c0*/  @!P0 BRA `(.L_x_4771) ;  /* 0x0000003800a48947 */ /* 0x002fea0003800000 */
.L_x_4863:
[----:B------:R-:W-:Y:S05]  /*f6d0*/  BSYNC B1 ;  /* 0x0000000000017941 */ /* 0x000fea0003800000 */
.L_x_4770:
        /* <DEDUP_REMOVED lines=35> */
[----:B------:R-:W0:Y:S01]  /*f910*/  SHFL.IDX PT, R14, R21, 0x1, 0x181f ;  /* 0x00381f00150e7f89 */ /* 0x000e2200000e0000 */
[----:B--2---:R-:W-:-:S03]  /*f920*/  IADD3.X R13, RZ, R3, RZ, P0, !PT ;  /* 0x00000003ff0d7210 */ /* 0x004fc600007fe4ff */
        /* <DEDUP_REMOVED lines=20> */
.L_x_4877:
        /* <DEDUP_REMOVED lines=8> */
.L_x_4773:
        /* <DEDUP_REMOVED lines=10> */
.L_x_4774:
[----:B------:R2:W-:Y:S01]  /*fb90*/  SYNCS.ARRIVE.TRANS64.A1T0 RZ, [R19+URZ+0x32430], RZ ;  /* 0x032430ff13ff79a7 */ /* 0x0005e2000810003f */
[----:B------:R-:W-:Y:S05]  /*fba0*/  @!P2 BRA `(.L_x_4775) ;  /* 0x000000000004a947 */ /* 0x000fea0003800000 */
[----:B------:R-:W-:Y:S01]  /*fbb0*/  BPT.TRAP 0x1 ;  /* 0x000000040000795c */ /* 0x000fe20000300000 */
.L_x_4775:
[----:B------:R-:W3:Y:S01]  /*fbc0*/  SYNCS.PHASECHK.TRANS64.TRYWAIT P0, [R19+URZ+0x32460], R23 ;  /* 0x03246017130075a7 */ /* 0x000ee2000800017f */
[----:B------:R-:W-:Y:S04]  /*fbd0*/  BSSY B1, `(.L_x_4776) ;  /* 0x0000002000017945 */ /* 0x000fe80003800000 */
[----:B---3--:R-:W-:Y:S05]  /*fbe0*/  @!P0 BRA `(.L_x_4777) ;  /* 0x0000003800fc8947 */ /* 0x008fea0003800000 */
.L_x_4878:
[----:B------:R-:W-:Y:S05]  /*fbf0*/  BSYNC B1 ;  /* 0x0000000000017941 */ /* 0x000fea0003800000 */
.L_x_4776:
        /* <DEDUP_REMOVED lines=50> */
[----:B-1----:R-:W-:-:S05]  /*ff20*/  IADD3.X R7, RZ, R4, RZ, P0, !PT ;  /* 0x00000004ff077210 */ /* 0x002fca00007fe4ff */
[----:B------:R-:W-:Y:S04]  /*ff30*/  LDGSTS.E.BYPASS.LTC128B.128 [R21+0x1000], desc[UR36][R6.64], !P4 ;  /* 0x0100000006157fae */ /* 0x000fe8000e101d64 */
[----:B------:R-:W-:Y:S04]  /*ff40*/  LDGSTS.E.BYPASS.LTC128B.128 [R21+0x4000], desc[UR36][R6.64+0x80], !P3 ;  /* 0x0400008006157fae */ /* 0x000fe8000d901d64 */
[----:B------:R-:W-:Y:S04]  /*ff50*/  LDGSTS.E.BYPASS.LTC128B.128 [R21+0x7000], desc[UR36][R6.64+0x100], !P2 ;  /* 0x0700010006157fae */ /* 0x000fe8000d101d64 */
[----:B------:R1:W-:Y:S01]  /*ff60*/  LDGSTS.E.BYPASS.LTC128B.128 [R21+0xa000], desc[UR36][R6.64+0x180], !P1 ;  /* 0x0a00018006157fae */ /* 0x0003e2000c901d64 */
[----:B0-----:R-:W-:-:S03]  /*ff70*/  IADD3 R4, P0, R14, R17, RZ ;  /* 0x000000110e047210 */ /* 0x001fc60007f1e0ff */
[----:B------:R-:W0:Y:S02]  /*ff80*/  SHFL.IDX PT, R14, R20, 0x4, 0x181f ;  /* 0x00981f00140e7f89 */ /* 0x000e2400000e0000 */
[----:B------:R-:W-:Y:S02]  /*ff90*/  IMAD.X R5, RZ, RZ, R5, P0 ;  /* 0x000000ffff057224 */ /* 0x000fe400000e0605 */
[----:B-1----:R-:W-:-:S03]  /*ffa0*/  IMAD.MOV.U32 R6, RZ, RZ, RZ ;  /* 0x000000ffff067224 */ /* 0x002fc600078e00ff */
        /* <DEDUP_REMOVED lines=11> */
.L_x_4892:
        /* <DEDUP_REMOVED lines=11> */
.L_x_4779:
        /* <DEDUP_REMOVED lines=10> */
.L_x_4780:
[----:B------:R-:W-:Y:S01]  /*101b0*/  VIADD R0, R0, 0x1 ;  /* 0x0000000100007836 */ /* 0x000fe20000000000 */
[----:B------:R-:W-:Y:S01]  /*101c0*/  IADD3 R27, R27, -0x1, RZ ;  /* 0xffffffff1b1b7810 */ /* 0x000fe20007ffe0ff */
[----:B------:R1:W-:Y:S01]  /*101d0*/  SYNCS.ARRIVE.TRANS64.A1T0 RZ, [R19+URZ+0x32450], RZ ;  /* 0x032450ff13ff79a7 */ /* 0x0003e2000810003f */
[----:B------:R-:W-:Y:S02]  /*101e0*/  VIADD R18, R18, 0xffffffa0 ;  /* 0xffffffa012127836 */ /* 0x000fe40000000000 */
[----:B------:R-:W-:-:S04]  /*101f0*/  ISETP.NE.AND P0, PT, R0, 0x2, PT ;  /* 0x000000020000780c */ /* 0x000fc80003f05270 */
[----:B------:R-:W-:Y:S02]  /*10200*/  SEL R0, R0, RZ, P0 ;  /* 0x000000ff00007207 */ /* 0x000fe40000000000 */
[----:B0-----:R-:W-:Y:S02]  /*10210*/  SEL R3, RZ, 0x1, P0 ;  /* 0x00000001ff037807 */ /* 0x001fe40000000000 */
[----:B------:R-:W-:Y:S02]  /*10220*/  ISETP.GT.AND P0, PT, R27, UR48, PT ;  /* 0x000000301b007c0c */ /* 0x000fe4000bf04270 */
[----:B------:R-:W-:-:S11]  /*10230*/  LOP3.LUT R26, R26, R3, RZ, 0x3c, !PT ;  /* 0x000000031a1a7212 */ /* 0x000fd600078e3cff */
[----:B-1----:R-:W-:Y:S05]  /*10240*/  @P0 BRA `(.L_x_4781) ;  /* 0xfffffff000a40947 */ /* 0x002fea000383ffff */
.L_x_4766:
[----:B------:R-:W-:Y:S05]  /*10250*/  BSYNC B0 ;  /* 0x0000000000007941 */ /* 0x000fea0003800000 */
.L_x_4745:
[----:B------:R-:W0:Y:S01]  /*10260*/  S2R R3, SR_CgaCtaId ;  /* 0x0000000000037919 */ /* 0x000e220000008800 */
[----:B------:R-:W-:Y:S01]  /*10270*/  MOV R2, 0x400 ;  /* 0x0000040000027802 */ /* 0x000fe20000000f00 */
[----:B------:R-:W-:Y:S01]  /*10280*/  BSSY B0, `(.L_x_4782) ;  /* 0x0000005000007945 */ /* 0x000fe20003800000 */
[----:B------:R-:W-:Y:S02]  /*10290*/  SHF.L.U32 R6, R6, 0x1f, RZ ;  /* 0x0000001f06067819 */ /* 0x000fe400000006ff */
[----:B0-----:R-:W-:-:S04]  /*102a0*/  LEA R7, R3, R2, 0x18 ;  /* 0x0000000203077211 */ /* 0x001fc800078ec0ff */
[----:B------:R-:W0:Y:S02]  /*102b0*/  SYNCS.PHASECHK.TRANS64.TRYWAIT P0, [R7+URZ+0x32420], R6 ;  /* 0x03242006070075a7 */ /* 0x000e24000800017f */
[----:B0-----:R-:W-:Y:S05]  /*102c0*/  @!P0 BRA `(.L_x_4783) ;  /* 0x0000003c00248947 */ /* 0x001fea0003800000 */
.L_x_4893:
[----:B------:R-:W-:Y:S05]  /*102d0*/  BSYNC B0 ;  /* 0x0000000000007941 */ /* 0x000fea0003800000 */
.L_x_4782:
[----:B------:R-:W-:-:S03]  /*102e0*/  UMOV UR4, 0xffffffff ;  /* 0xffffffff00047882 */ /* 0x000fc60000000000 */
[----:B------:R-:W-:Y:S05]  /*102f0*/  BRA.DIV UR4, `(.L_x_4784) ;  /* 0x0000003e042c7947 */ /* 0x000fea000b800000 */
[----:B------:R-:W1:Y:S02]  /*10300*/  S2R R2, SR_TID.X ;  /* 0x0000000000027919 */ /* 0x000e640000002100 */
[----:B-1----:R-:W-:-:S04]  /*10310*/  SHF.R.U32.HI R2, RZ, 0x5, R2 ;  /* 0x00000005ff027819 */ /* 0x002fc80000011602 */
[----:B------:R-:W-:-:S05]  /*10320*/  LOP3.LUT R2, R2, 0x3, RZ, 0xc0, !PT ;  /* 0x0000000302027812 */ /* 0x000fca00078ec0ff */
[----:B------:R1:W3:Y:S02]  /*10330*/  SHFL.IDX PT, R14, R2, RZ, 0x1f ;  /* 0x00001fff020e7589 */ /* 0x0002e400000e0000 */
.L_x_4896:
[----:B---3--:R-:W-:-:S13]  /*10340*/  ISETP.NE.AND P0, PT, R14, RZ, PT ;  /* 0x000000ff0e00720c */ /* 0x008fda0003f05270 */
[----:B------:R-:W-:Y:S05]  /*10350*/  @P0 BRA `(.L_x_4700) ;  /* 0x0000000000900947 */ /* 0x000fea0003800000 */
[----:B------:R-:W-:-:S03]  /*10360*/  UMOV UR4, 0xffffffff ;  /* 0xffffffff00047882 */ /* 0x000fc60000000000 */
[----:B------:R-:W-:Y:S05]  /*10370*/  BRA.DIV UR4, `(.L_x_4785) ;  /* 0x0000003e04407947 */ /* 0x000fea000b800000 */
[----:B------:R-:W-:-:S13]  /*10380*/  ELECT P6, URZ, PT ;  /* 0x00000000003f782f */ /* 0x000fda00038c0000 */
.L_x_4899:
        /* <DEDUP_REMOVED lines=8> */
.L_x_4786:
[----:B------:R-:W-:Y:S01]  /*10410*/  IMAD R5, R0, 0x8, R7 ;  /* 0x0000000800057824 */ /* 0x000fe200078e0207 */
[----:B------:R-:W-:Y:S01]  /*10420*/  SHF.L.U32 R2, R26, 0x1f, RZ ;  /* 0x0000001f1a027819 */ /* 0x000fe200000006ff */
[----:B------:R-:W-:-:S03]  /*10430*/  VIADD R0, R0, 0x1 ;  /* 0x0000000100007836 */ /* 0x000fc60000000000 */
[----:B------:R-:W1:Y:S02]  /*10440*/  SYNCS.PHASECHK.TRANS64.TRYWAIT P1, [R5+URZ+0x32440], R2 ;  /* 0x03244002050075a7 */ /* 0x000e64000802017f */
[----:B------:R-:W-:-:S04]  /*10450*/  ISETP.NE.AND P2, PT, R0, 0x2, PT ;  /* 0x000000020000780c */ /* 0x000fc80003f45270 */
[----:B------:R-:W-:Y:S01]  /*10460*/  SEL R3, RZ, 0x1, P2 ;  /* 0x00000001ff037807 */ /* 0x000fe20001000000 */
[----:B-1----:R-:W-:Y:S08]  /*10470*/  @!P1 BRA `(.L_x_4787) ;  /* 0x0000003c00209947 */ /* 0x002ff00003800000 */
.L_x_4900:
[----:B------:R-:W-:Y:S02]  /*10480*/  SEL R0, R0, RZ, P2 ;  /* 0x000000ff00007207 */ /* 0x000fe40001000000 */
[----:B------:R-:W-:Y:S01]  /*10490*/  LOP3.LUT R3, R26, R3, RZ, 0x3c, !PT ;  /* 0x000000031a037212 */ /* 0x000fe200078e3cff */
[----:B------:R-:W-:Y:S06]  /*104a0*/  @!P0 BRA `(.L_x_4788) ;  /* 0x0000000000048947 */ /* 0x000fec0003800000 */
[----:B------:R-:W-:Y:S01]  /*104b0*/  BPT.TRAP 0x1 ;  /* 0x000000040000795c */ /* 0x000fe20000300000 */
.L_x_4788:
[----:B0-----:R-:W-:Y:S01]  /*104c0*/  IMAD R7, R0, 0x8, R7 ;  /* 0x0000000800077824 */ /* 0x001fe200078e0207 */
[----:B------:R-:W-:-:S04]  /*104d0*/  SHF.L.U32 R0, R3, 0x1f, RZ ;  /* 0x0000001f03007819 */ /* 0x000fc800000006ff */
[----:B------:R-:W0:Y:S02]  /*104e0*/  SYNCS.PHASECHK.TRANS64.TRYWAIT P1, [R7+URZ+0x32440], R0 ;  /* 0x03244000070075a7 */ /* 0x000e24000802017f */
[----:B0-----:R-:W-:Y:S05]  /*104f0*/  @!P1 BRA `(.L_x_4789) ;  /* 0x0000003c00149947 */ /* 0x001fea0003800000 */
.L_x_4901:
[----:B------:R-:W-:Y:S05]  /*10500*/  @!P0 BRA `(.L_x_4790) ;  /* 0x0000000000048947 */ /* 0x000fea0003800000 */
[----:B------:R-:W-:Y:S01]  /*10510*/  BPT.TRAP 0x1 ;  /* 0x000000040000795c */ /* 0x000fe20000300000 */
.L_x_4790:
[----:B------:R-:W3:Y:S02]  /*10520*/  SYNCS.PHASECHK.TRANS64.TRYWAIT P1, [R5+URZ+0x32460], R2 ;  /* 0x03246002050075a7 */ /* 0x000ee4000802017f */
[----:B---3--:R-:W-:Y:S05]  /*10530*/  @!P1 BRA `(.L_x_4791) ;  /* 0x0000003c00189947 */ /* 0x008fea0003800000 */
.L_x_4902:
[----:B------:R-:W-:Y:S05]  /*10540*/  @!P0 BRA `(.L_x_4792) ;  /* 0x0000000000048947 */ /* 0x000fea0003800000 */
[----:B------:R-:W-:Y:S01]  /*10550*/  BPT.TRAP 0x1 ;  /* 0x000000040000795c */ /* 0x000fe20000300000 */
.L_x_4792:
[----:B----4-:R4:W0:Y:S02]  /*10560*/  SYNCS.PHASECHK.TRANS64.TRYWAIT P0, [R7+URZ+0x32460], R0 ;  /* 0x03246000070075a7 */ /* 0x010824000800017f */
[----:B0-----:R-:W-:Y:S05]  /*10570*/  @!P0 NANOSLEEP.SYNCS 0x989680 ;  /* 0x009896800000895d */ /* 0x001fea0003900000 */
[----:B------:R-:W0:Y:S02]  /*10580*/  @!P0 SYNCS.PHASECHK.TRANS64 P0, [R7+URZ+0x32460], R0 ;  /* 0x03246000070085a7 */ /* 0x000e24000800007f */
[----:B0-----:R-:W-:Y:S05]  /*10590*/  @!P0 BRA `(.L_x_4792) ;  /* 0xfffffffc00f08947 */ /* 0x001fea000383ffff */
.L_x_4700:
[----:B------:R-:W-:Y:S05]  /*105a0*/  BSYNC B6 ;  /* 0x0000000000067941 */ /* 0x000fea0003800000 */
.L_x_4697:
[----:B------:R-:W-:Y:S05]  /*105b0*/  EXIT ;  /* 0x000000000000794d */ /* 0x000fea0003800000 */
.L_x_4704:
[----:B0-----:R-:W-:-:S04]  /*105c0*/  MOV R3, UR61 ;  /* 0x0000003d00037c02 */ /* 0x001fc80008000f00 */
[----:B------:R0:W1:Y:S03]  /*105d0*/  SYNCS.PHASECHK.TRANS64.TRYWAIT P0, [R3+URZ+0x32400], R0 ;  /* 0x03240000030075a7 */ /* 0x000066000800017f */
[----:B-1----:R-:W-:Y:S05]  /*105e0*/  @!P0 NANOSLEEP.SYNCS 0x989680 ;  /* 0x009896800000895d */ /* 0x002fea0003900000 */
[----:B------:R-:W1:Y:S02]  /*105f0*/  @!P0 SYNCS.PHASECHK.TRANS64 P0, [R3+URZ+0x32400], R0 ;  /* 0x03240000030085a7 */ /* 0x000e64000800007f */
[----:B-1----:R-:W-:Y:S05]  /*10600*/  @!P0 BRA `(.L_x_4704) ;  /* 0xfffffffc00ec8947 */ /* 0x002fea000383ffff */
[----:B------:R-:W-:Y:S05]  /*10610*/  BRA `(.L_x_4793) ;  /* 0xffffff1000147947 */ /* 0x000fea000383ffff */
.L_x_4708:
[----:B0-----:R-:W-:-:S04]  /*10620*/  IMAD.U32 R3, RZ, RZ, UR61 ;  /* 0x0000003dff037e24 */ /* 0x001fc8000f8e00ff */
[----:B------:R0:W2:Y:S03]  /*10630*/  SYNCS.PHASECHK.TRANS64.TRYWAIT P1, [R3+URZ+0x32430], R0 ;  /* 0x03243000030075a7 */ /* 0x0000a6000802017f */
[----:B--2---:R-:W-:Y:S05]  /*10640*/  @!P1 NANOSLEEP.SYNCS 0x989680 ;  /* 0x009896800000995d */ /* 0x004fea0003900000 */
[----:B------:R-:W2:Y:S02]  /*10650*/  @!P1 SYNCS.PHASECHK.TRANS64 P1, [R3+URZ+0x32430], R0 ;  /* 0x03243000030095a7 */ /* 0x000ea4000802007f */
[----:B--2---:R-:W-:Y:S05]  /*10660*/  @!P1 BRA `(.L_x_4708) ;  /* 0xfffffffc00ec9947 */ /* 0x004fea000383ffff */
[----:B------:R-:W-:Y:S05]  /*10670*/  BRA `(.L_x_4707) ;  /* 0xffffff1000387947 */ /* 0x000fea000383ffff */
.L_x_4709:
[----:B0-----:R-:W-:-:S04]  /*10680*/  IMAD.U32 R3, RZ, RZ, UR61 ;  /* 0x0000003dff037e24 */ /* 0x001fc8000f8e00ff */
[----:B------:R0:W2:Y:S03]  /*10690*/  SYNCS.PHASECHK.TRANS64.TRYWAIT P1, [R3+URZ+0x32410], R0 ;  /* 0x03241000030075a7 */ /* 0x0000a6000802017f */
[----:B--2---:R-:W-:Y:S05]  /*106a0*/  @!P1 NANOSLEEP.SYNCS 0x989680 ;  /* 0x009896800000995d */ /* 0x004fea0003900000 */
[----:B------:R-:W2:Y:S02]  /*106b0*/  @!P1 SYNCS.PHASECHK.TRANS64 P1, [R3+URZ+0x32410], R0 ;  /* 0x03241000030095a7 */ /* 0x000ea4000802007f */
[----:B--2---:R-:W-:Y:S05]  /*106c0*/  @!P1 BRA `(.L_x_4709) ;  /* 0xfffffffc00ec9947 */ /* 0x004fea000383ffff */
[----:B------:R-:W-:Y:S05]  /*106d0*/  BRA `(.L_x_4794) ;  /* 0xffffff1000e07947 */ /* 0x000fea000383ffff */
.L_x_4713:
[----:B0-----:R-:W-:-:S04]  /*106e0*/  IMAD.U32 R3, RZ, RZ, UR61 ;  /* 0x0000003dff037e24 */ /* 0x001fc8000f8e00ff */
[----:B------:R0:W3:Y:S03]  /*106f0*/  SYNCS.PHASECHK.TRANS64.TRYWAIT P1, [R3+URZ+0x32450], R0 ;  /* 0x03245000030075a7 */ /* 0x0000e6000802017f */
[----:B---3--:R-:W-:Y:S05]  /*10700*/  @!P1 NANOSLEEP.SYNCS 0x989680 ;  /* 0x009896800000995d */ /* 0x008fea0003900000 */
[----:B------:R-:W3:Y:S02]  /*10710*/  @!P1 SYNCS.PHASECHK.TRANS64 P1, [R3+URZ+0x32450], R0 ;  /* 0x03245000030095a7 */ /* 0x000ee4000802007f */
[----:B---3--:R-:W-:Y:S05]  /*10720*/  @!P1 BRA `(.L_x_4713) ;  /* 0xfffffffc00ec9947 */ /* 0x008fea000383ffff */
[----:B------:R-:W-:Y:S05]  /*10730*/  BRA `(.L_x_4712) ;  /* 0xffffff1000e87947 */ /* 0x000fea000383ffff */
.L_x_4720:
[----:B-1----:R-:W-:-:S04]  /*10740*/  IMAD.U32 R153, RZ, RZ, UR5 ;  /* 0x00000005ff997e24 */ /* 0x002fc8000f8e00ff */
[----:B------:R1:W2:Y:S03]  /*10750*/  SYNCS.PHASECHK.TRANS64.TRYWAIT P1, [R153+URZ+0x32430], R20 ;  /* 0x03243014990075a7 */ /* 0x0002a6000802017f */
[----:B--2---:R-:W-:Y:S05]  /*10760*/  @!P1 NANOSLEEP.SYNCS 0x989680 ;  /* 0x009896800000995d */ /* 0x004fea0003900000 */
[----:B------:R-:W2:Y:S02]  /*10770*/  @!P1 SYNCS.PHASECHK.TRANS64 P1, [R153+URZ+0x32430], R20 ;  /* 0x03243014990095a7 */ /* 0x000ea4000802007f */
[----:B--2---:R-:W-:Y:S05]  /*10780*/  @!P1 BRA `(.L_x_4720) ;  /* 0xfffffffc00ec9947 */ /* 0x004fea000383ffff */
[----:B------:R-:W-:Y:S05]  /*10790*/  BRA `(.L_x_4719) ;  /* 0xffffff38006c7947 */ /* 0x000fea000383ffff */
.L_x_4724:
[----:B--2---:R-:W-:-:S04]  /*107a0*/  IMAD.U32 R203, RZ, RZ, UR5 ;  /* 0x00000005ffcb7e24 */ /* 0x004fc8000f8e00ff */
[----:B------:R2:W3:Y:S03]  /*107b0*/  SYNCS.PHASECHK.TRANS64.TRYWAIT P1, [R203+URZ+0x32450], R20 ;  /* 0x03245014cb0075a7 */ /* 0x0004e6000802017f */
[----:B---3--:R-:W-:Y:S05]  /*107c0*/  @!P1 NANOSLEEP.SYNCS 0x989680 ;  /* 0x009896800000995d */ /* 0x008fea0003900000 */
[----:B------:R-:W3:Y:S02]  /*107d0*/  @!P1 SYNCS.PHASECHK.TRANS64 P1, [R203+URZ+0x32450], R20 ;  /* 0x03245014cb0095a7 */ /* 0x000ee4000802007f */
[----:B---3--:R-:W-:Y:S05]  /*107e0*/  @!P1 BRA `(.L_x_4724) ;  /* 0xfffffffc00ec9947 */ /* 0x008fea000383ffff */
[----:B------:R-:W-:Y:S05]  /*107f0*/  BRA `(.L_x_4723) ;  /* 0xffffff3c00387947 */ /* 0x000fea000383ffff */
.L_x_4732:
[----:B-1----:R-:W-:-:S04]  /*10800*/  MOV R153, UR6 ;  /* 0x0000000600997c02 */ /* 0x002fc80008000f00 */
[----:B------:R1:W2:Y:S03]  /*10810*/  SYNCS.PHASECHK.TRANS64.TRYWAIT P1, [R153+URZ+0x32430], R200 ;  /* 0x032430c8990075a7 */ /* 0x0002a6000802017f */
[----:B--2---:R-:W-:Y:S05]  /*10820*/  @!P1 NANOSLEEP.SYNCS 0x989680 ;  /* 0x009896800000995d */ /* 0x004fea0003900000 */
[----:B------:R-:W2:Y:S02]  /*10830*/  @!P1 SYNCS.PHASECHK.TRANS64 P1, [R153+URZ+0x32430], R200 ;  /* 0x032430c8990095a7 */ /* 0x000ea4000802007f */
[----:B--2---:R-:W-:Y:S05]  /*10840*/  @!P1 BRA `(.L_x_4732) ;  /* 0xfffffffc00ec9947 */ /* 0x004fea000383ffff */
[----:B------:R-:W-:Y:S05]  /*10850*/  BRA `(.L_x_4731) ;  /* 0xffffff6400987947 */ /* 0x000fea000383ffff */
.L_x_4736:
[----:B--2---:R-:W-:-:S04]  /*10860*/  IMAD.U32 R201, RZ, RZ, UR6 ;  /* 0x00000006ffc97e24 */ /* 0x004fc8000f8e00ff */
[----:B------:R2:W3:Y:S03]  /*10870*/  SYNCS.PHASECHK.TRANS64.TRYWAIT P1, [R201+URZ+0x32450], R200 ;  /* 0x032450c8c90075a7 */ /* 0x0004e6000802017f */
[----:B---3--:R-:W-:Y:S05]  /*10880*/  @!P1 NANOSLEEP.SYNCS 0x989680 ;  /* 0x009896800000995d */ /* 0x008fea0003900000 */
[----:B------:R-:W3:Y:S02]  /*10890*/  @!P1 SYNCS.PHASECHK.TRANS64 P1, [R201+URZ+0x32450], R200 ;  /* 0x032450c8c90095a7 */ /* 0x000ee4000802007f */
[----:B---3--:R-:W-:Y:S05]  /*108a0*/  @!P1 BRA `(.L_x_4736) ;  /* 0xfffffffc00ec9947 */ /* 0x008fea000383ffff */
[----:B------:R-:W-:Y:S05]  /*108b0*/  BRA `(.L_x_4735) ;  /* 0xffffff6800187947 */ /* 0x000fea000383ffff */
.L_x_4750:
[----:B------:R-:W-:Y:S02]  /*108c0*/  IMAD.MOV.U32 R13, RZ, RZ, R22 ;  /* 0x000000ffff0d7224 */ /* 0x000fe400078e0016 */
[----:B------:R-:W-:Y:S02]  /*108d0*/  IMAD.MOV.U32 R12, RZ, RZ, RZ ;  /* 0x000000ffff0c7224 */ /* 0x000fe400078e00ff */
[----:B------:R-:W-:Y:S02]  /*108e0*/  IMAD.MOV.U32 R11, RZ, RZ, 0x1f ;  /* 0x0000001fff0b7424 */ /* 0x000fe400078e00ff */
[----:B------:R-:W-:-:S07]  /*108f0*/  IMAD.MOV.U32 R15, RZ, RZ, -0x1 ;  /* 0xffffffffff0f7424 */ /* 0x000fce00078e00ff */
[----:B-----5:R-:W-:Y:S05]  /*10900*/  WARPSYNC.COLLECTIVE R15, `(.L_x_4795) ;  /* 0x000000000f087348 */ /* 0x020fea0003c00000 */
[----:B------:R0:W1:Y:S02]  /*10910*/  SHFL.IDX P6, R14, R13, R12, R11 ;  /* 0x0000000c0d0e7389 */ /* 0x00006400000c000b */
[----:B01---5:R-:W-:Y:S01]  /*10920*/  ENDCOLLECTIVE ;  /* 0x000000000000791b */ /* 0x023fe20003800000 */
.L_x_4795:
[----:B------:R-:W-:Y:S05]  /*10930*/  BRA `(.L_x_4796) ;  /* 0xffffffc4005c7947 */ /* 0x000fea000383ffff */
.L_x_4752:
[----:B0-----:R-:W-:-:S04]  /*10940*/  MOV R3, UR44 ;  /* 0x0000002c00037c02 */ /* 0x001fc80008000f00 */
[----:B------:R0:W1:Y:S03]  /*10950*/  SYNCS.PHASECHK.TRANS64.TRYWAIT P0, [R3+URZ+0x32440], R2 ;  /* 0x03244002030075a7 */ /* 0x000066000800017f */
[----:B-1----:R-:W-:Y:S05]  /*10960*/  @!P0 NANOSLEEP.SYNCS 0x989680 ;  /* 0x009896800000895d */ /* 0x002fea0003900000 */
[----:B------:R-:W1:Y:S02]  /*10970*/  @!P0 SYNCS.PHASECHK.TRANS64 P0, [R3+URZ+0x32440], R2 ;  /* 0x03244002030085a7 */ /* 0x000e64000800007f */
[----:B-1----:R-:W-:Y:S05]  /*10980*/  @!P0 BRA `(.L_x_4752) ;  /* 0xfffffffc00ec8947 */ /* 0x002fea000383ffff */
[----:B------:R-:W-:Y:S05]  /*10990*/  BRA `(.L_x_4797) ;  /* 0xffffffc400a07947 */ /* 0x000fea000383ffff */
.L_x_4753:
        /* <DEDUP_REMOVED lines=8> */
.L_x_4799:
[----:B------:R-:W-:Y:S05]  /*10a20*/  BSYNC B0 ;  /* 0x0000000000007941 */ /* 0x000fea0003800000 */
.L_x_4798:
        /* <DEDUP_REMOVED lines=9> */
.L_x_4800:
[----:B------:R-:W-:Y:S01]  /*10ac0*/  IMAD.MOV.U32 R13, RZ, RZ, R5 ;  /* 0x000000ffff0d7224 */ /* 0x000fe200078e0005 */
[----:B------:R-:W-:Y:S02]  /*10ad0*/  MOV R12, 0x1 ;  /* 0x00000001000c7802 */ /* 0x000fe40000000f00 */
[----:B------:R-:W-:-:S13]  /*10ae0*/  @P0 LEA R2, P1, R17, R14, 0x1 ;  /* 0x0000000e11020211 */ /* 0x000fda00078208ff */
[----:B------:R-:W-:Y:S05]  /*10af0*/  WARPSYNC.COLLECTIVE R15, `(.L_x_4801) ;  /* 0x000000000f087348 */ /* 0x000fea0003c00000 */
[----:B------:R0:W1:Y:S02]  /*10b00*/  SHFL.IDX P6, R14, R13, R12, R11 ;  /* 0x0000000c0d0e7389 */ /* 0x00006400000c000b */
[----:B01----:R-:W-:Y:S01]  /*10b10*/  ENDCOLLECTIVE ;  /* 0x000000000000791b */ /* 0x003fe20003800000 */
.L_x_4801:
        /* <DEDUP_REMOVED lines=12> */
.L_x_4802:
[----:B------:R-:W-:Y:S02]  /*10be0*/  IMAD.MOV.U32 R13, RZ, RZ, R5 ;  /* 0x000000ffff0d7224 */ /* 0x000fe400078e0005 */
[----:B------:R-:W-:Y:S01]  /*10bf0*/  IMAD.MOV.U32 R12, RZ, RZ, 0x2 ;  /* 0x00000002ff0c7424 */ /* 0x000fe200078e00ff */
[----:B------:R-:W-:-:S13]  /*10c00*/  @P0 LEA R2, P1, R17, R14, 0x1 ;  /* 0x0000000e11020211 */ /* 0x000fda00078208ff */
[----:B------:R-:W-:Y:S05]  /*10c10*/  WARPSYNC.COLLECTIVE R15, `(.L_x_4803) ;  /* 0x000000000f087348 */ /* 0x000fea0003c00000 */
[----:B------:R0:W1:Y:S02]  /*10c20*/  SHFL.IDX P6, R14, R13, R12, R11 ;  /* 0x0000000c0d0e7389 */ /* 0x00006400000c000b */
[----:B01----:R-:W-:Y:S01]  /*10c30*/  ENDCOLLECTIVE ;  /* 0x000000000000791b */ /* 0x003fe20003800000 */
.L_x_4803:
        /* <DEDUP_REMOVED lines=12> */
.L_x_4804:
[----:B------:R-:W-:Y:S02]  /*10d00*/  IMAD.MOV.U32 R13, RZ, RZ, R5 ;  /* 0x000000ffff0d7224 */ /* 0x000fe400078e0005 */
[----:B------:R-:W-:Y:S01]  /*10d10*/  IMAD.MOV.U32 R12, RZ, RZ, 0x3 ;  /* 0x00000003ff0c7424 */ /* 0x000fe200078e00ff */
[----:B------:R-:W-:-:S13]  /*10d20*/  @P0 LEA R2, P1, R17, R14, 0x1 ;  /* 0x0000000e11020211 */ /* 0x000fda00078208ff */
[----:B------:R-:W-:Y:S05]  /*10d30*/  WARPSYNC.COLLECTIVE R15, `(.L_x_4805) ;  /* 0x000000000f087348 */ /* 0x000fea0003c00000 */
[----:B------:R0:W1:Y:S02]  /*10d40*/  SHFL.IDX P6, R14, R13, R12, R11 ;  /* 0x0000000c0d0e7389 */ /* 0x00006400000c000b */
[----:B01----:R-:W-:Y:S01]  /*10d50*/  ENDCOLLECTIVE ;  /* 0x000000000000791b */ /* 0x003fe20003800000 */
.L_x_4805:
[----:B------:R-:W-:-:S05]  /*10d60*/  @P0 IMAD.X R3, RZ, RZ, R0, P1 ;  /* 0x000000ffff030224 */ /* 0x000fca00008e0600 */
        /* <DEDUP_REMOVED lines=11> */
.L_x_4806:
[----:B------:R-:W-:Y:S02]  /*10e20*/  IMAD.MOV.U32 R13, RZ, RZ, R5 ;  /* 0x000000ffff0d7224 */ /* 0x000fe400078e0005 */
[----:B------:R-:W-:Y:S01]  /*10e30*/  IMAD.MOV.U32 R12, RZ, RZ, 0x4 ;  /* 0x00000004ff0c7424 */ /* 0x000fe200078e00ff */
[----:B------:R-:W-:-:S13]  /*10e40*/  @P0 LEA R2, P1, R17, R14, 0x1 ;  /* 0x0000000e11020211 */ /* 0x000fda00078208ff */
[----:B------:R-:W-:Y:S05]  /*10e50*/  WARPSYNC.COLLECTIVE R15, `(.L_x_4807) ;  /* 0x000000000f087348 */ /* 0x000fea0003c00000 */
[----:B------:R0:W1:Y:S02]  /*10e60*/  SHFL.IDX P6, R14, R13, R12, R11 ;  /* 0x0000000c0d0e7389 */ /* 0x00006400000c000b */
[----:B01----:R-:W-:Y:S01]  /*10e70*/  ENDCOLLECTIVE ;  /* 0x000000000000791b */ /* 0x003fe20003800000 */
.L_x_4807:
        /* <DEDUP_REMOVED lines=12> */
.L_x_4808:
[----:B------:R-:W-:Y:S02]  /*10f40*/  IMAD.MOV.U32 R13, RZ, RZ, R5 ;  /* 0x000000ffff0d7224 */ /* 0x000fe400078e0005 */
[----:B------:R-:W-:Y:S01]  /*10f50*/  IMAD.MOV.U32 R12, RZ, RZ, 0x5 ;  /* 0x00000005ff0c7424 */ /* 0x000fe200078e00ff */
[----:B------:R-:W-:-:S13]  /*10f60*/  @P0 LEA R2, P1, R17, R14, 0x1 ;  /* 0x0000000e11020211 */ /* 0x000fda00078208ff */
[----:B------:R-:W-:Y:S05]  /*10f70*/  WARPSYNC.COLLECTIVE R15, `(.L_x_4809) ;  /* 0x000000000f087348 */ /* 0x000fea0003c00000 */
[----:B------:R0:W1:Y:S02]  /*10f80*/  SHFL.IDX P6, R14, R13, R12, R11 ;  /* 0x0000000c0d0e7389 */ /* 0x00006400000c000b */
[----:B01----:R-:W-:Y:S01]  /*10f90*/  ENDCOLLECTIVE ;  /* 0x000000000000791b */ /* 0x003fe20003800000 */
.L_x_4809:
[----:B------:R-:W-:-:S05]  /*10fa0*/  @P0 IADD3.X R3, RZ, R0, RZ, P1, !PT ;  /* 0x00000000ff030210 */ /* 0x000fca0000ffe4ff */
        /* <DEDUP_REMOVED lines=9> */
.L_x_4810:
[----:B------:R-:W-:Y:S05]  /*11040*/  BRA `(.L_x_4811) ;  /* 0xffffffc400147947 */ /* 0x000fea000383ffff */
.L_x_4756:
[----:B------:R-:W-:Y:S01]  /*11050*/  IMAD.MOV.U32 R13, RZ, RZ, R6 ;  /* 0x000000ffff0d7224 */ /* 0x000fe200078e0006 */
[----:B------:R-:W-:Y:S01]  /*11060*/  MOV R12, RZ ;  /* 0x000000ff000c7202 */ /* 0x000fe20000000f00 */
[----:B------:R-:W-:Y:S01]  /*11070*/  IMAD.MOV.U32 R11, RZ, RZ, 0x181f ;  /* 0x0000181fff0b7424 */ /* 0x000fe200078e00ff */
[----:B------:R-:W-:Y:S01]  /*11080*/  LOP3.LUT R16, R16, 0xffffefff, RZ, 0xc0, !PT ;  /* 0xffffefff10107812 */ /* 0x000fe200078ec0ff */
[----:B------:R-:W-:Y:S02]  /*11090*/  IMAD.MOV.U32 R15, RZ, RZ, -0x1 ;  /* 0xffffffffff0f7424 */ /* 0x000fe400078e00ff */
[----:B------:R-:W-:-:S07]  /*110a0*/  IMAD.U32 R4, RZ, RZ, UR46 ;  /* 0x0000002eff047e24 */ /* 0x000fce000f8e00ff */
[----:B------:R-:W-:Y:S05]  /*110b0*/  WARPSYNC.COLLECTIVE R15, `(.L_x_4812) ;  /* 0x000000000f087348 */ /* 0x000fea0003c00000 */
[----:B------:R0:W1:Y:S02]  /*110c0*/  SHFL.IDX P6, R14, R13, R12, R11 ;  /* 0x0000000c0d0e7389 */ /* 0x00006400000c000b */
[----:B01----:R-:W-:Y:S01]  /*110d0*/  ENDCOLLECTIVE ;  /* 0x000000000000791b */ /* 0x003fe20003800000 */
.L_x_4812:
[----:B------:R-:W-:-:S05]  /*110e0*/  LEA R4, R4, R37, 0x7 ;  /* 0x0000002504047211 */ /* 0x000fca00078e38ff */
[----:B------:R-:W-:Y:S02]  /*110f0*/  VIADD R8, R4, 0x10 ;  /* 0x0000001004087836 */ /* 0x000fe40000000000 */
[----:B------:R-:W-:Y:S02]  /*11100*/  IMAD.MOV.U32 R13, RZ, RZ, R0 ;  /* 0x000000ffff0d7224 */ /* 0x000fe400078e0000 */
[----:B------:R-:W-:-:S07]  /*11110*/  IMAD.MOV.U32 R3, RZ, RZ, R14 ;  /* 0x000000ffff037224 */ /* 0x000fce00078e000e */
[----:B------:R-:W-:Y:S05]  /*11120*/  WARPSYNC.COLLECTIVE R15, `(.L_x_4813) ;  /* 0x000000000f087348 */ /* 0x000fea0003c00000 */
[----:B------:R0:W1:Y:S02]  /*11130*/  SHFL.IDX P6, R14, R13, R12, R11 ;  /* 0x0000000c0d0e7389 */ /* 0x00006400000c000b */
[----:B01----:R-:W-:Y:S01]  /*11140*/  ENDCOLLECTIVE ;  /* 0x000000000000791b */ /* 0x003fe20003800000 */
.L_x_4813:
        /* <DEDUP_REMOVED lines=11> */
.L_x_4814:
[----:B------:R-:W-:Y:S01]  /*11200*/  LOP3.LUT R16, R16, 0xfffff7ff, RZ, 0xc0, !PT ;  /* 0xfffff7ff10107812 */ /* 0x000fe200078ec0ff */
[----:B------:R-:W-:Y:S02]  /*11210*/  @!P2 IMAD.X R3, RZ, RZ, R3, P1 ;  /* 0x000000ffff03a224 */ /* 0x000fe400008e0603 */
[----:B------:R-:W-:-:S05]  /*11220*/  @!P2 IMAD.MOV.U32 R2, RZ, RZ, R10 ;  /* 0x000000ffff02a224 */ /* 0x000fca00078e000a */
[----:B------:R-:W-:Y:S01]  /*11230*/  @!PT LDS RZ, [RZ] ;  /* 0x00000000fffff984 */ /* 0x000fe20000000800 */
[----:B------:R-:W-:Y:S01]  /*11240*/  @!PT LDS RZ, [RZ] ;  /* 0x00000000fffff984 */ /* 0x000fe20000000800 */
[----:B------:R-:W-:Y:S01]  /*11250*/  @!PT LDS RZ, [RZ] ;  /* 0x00000000fffff984 */ /* 0x000fe20000000800 */
[----:B------:R0:W-:Y:S01]  /*11260*/  @!P2 LDGSTS.E.BYPASS.LTC128B.128 [R9+0x18400], desc[UR36][R2.64], !P0 ;  /* 0x184000000209afae */ /* 0x0001e2000c101d64 */
[----:B------:R-:W-:Y:S01]  /*11270*/  ISETP.GE.AND P2, PT, R8, R5, PT ;  /* 0x000000050800720c */ /* 0x000fe20003f46270 */
[----:B------:R-:W-:Y:S02]  /*11280*/  VIADD R8, R4, 0x20 ;  /* 0x0000002004087836 */ /* 0x000fe40000000000 */
[----:B------:R-:W-:Y:S01]  /*11290*/  IMAD.MOV.U32 R13, RZ, RZ, R0 ;  /* 0x000000ffff0d7224 */ /* 0x000fe200078e0000 */
[----:B------:R-:W-:-:S09]  /*112a0*/  MOV R7, R14 ;  /* 0x0000000e00077202 */ /* 0x000fd20000000f00 */
[----:B0-----:R-:W-:Y:S05]  /*112b0*/  WARPSYNC.COLLECTIVE R15, `(.L_x_4815) ;  /* 0x000000000f087348 */ /* 0x001fea0003c00000 */
[----:B------:R1:W2:Y:S02]  /*112c0*/  SHFL.IDX P6, R14, R13, R12, R11 ;  /* 0x0000000c0d0e7389 */ /* 0x0002a400000c000b */
[----:B012---:R-:W-:Y:S01]  /*112d0*/  ENDCOLLECTIVE ;  /* 0x000000000000791b */ /* 0x007fe20003800000 */
.L_x_4815:
[----:B------:R-:W-:-:S04]  /*112e0*/  @P2 LOP3.LUT R16, R16, 0x800, RZ, 0xfc, !PT ;  /* 0x0000080010102812 */ /* 0x000fc800078efcff */
[----:B------:R-:W-:Y:S02]  /*112f0*/  LOP3.LUT R16, R16, 0xfffffbff, RZ, 0xc0, !PT ;  /* 0xfffffbff10107812 */ /* 0x000fe400078ec0ff */
[----:B------:R-:W-:Y:S02]  /*11300*/  @!P2 LEA R15, R28, UR44, 0x1 ;  /* 0x0000002c1c0fac11 */ /* 0x000fe4000f8e08ff */
[----:B------:R-:W-:Y:S02]  /*11310*/  MOV R13, R6 ;  /* 0x00000006000d7202 */ /* 0x000fe40000000f00 */
        /* <DEDUP_REMOVED lines=11> */
[----:B------:R-:W-:-:S02]  /*113d0*/  VIADD R8, R4, 0x30 ;  /* 0x0000003004087836 */ /* 0x000fc40000000000 */
[----:B0-----:R-:W-:-:S10]  /*113e0*/  IMAD.MOV.U32 R15, RZ, RZ, -0x1 ;  /* 0xffffffffff0f7424 */ /* 0x001fd400078e00ff */
[----:B------:R-:W-:-:S07]  /*113f0*/  @P2 LOP3.LUT R16, R16, 0x400, RZ, 0xfc, !PT ;  /* 0x0000040010102812 */ /* 0x000fce00078efcff */
[----:B------:R-:W-:Y:S05]  /*11400*/  WARPSYNC.COLLECTIVE R15, `(.L_x_4816) ;  /* 0x000000000f087348 */ /* 0x000fea0003c00000 */
[----:B------:R0:W1:Y:S02]  /*11410*/  SHFL.IDX P6, R14, R13, R12, R11 ;  /* 0x0000000c0d0e7389 */ /* 0x00006400000c000b */
[----:B01----:R-:W-:Y:S01]  /*11420*/  ENDCOLLECTIVE ;  /* 0x000000000000791b */ /* 0x003fe20003800000 */
.L_x_4816:
[----:B------:R-:W-:Y:S01]  /*11430*/  LOP3.LUT R16, R16, 0xfffffdff, RZ, 0xc0, !PT ;  /* 0xfffffdff10107812 */ /* 0x000fe200078ec0ff */
[----:B------:R-:W-:Y:S02]  /*11440*/  IMAD.MOV.U32 R13, RZ, RZ, R0 ;  /* 0x000000ffff0d7224 */ /* 0x000fe400078e0000 */
[----:B------:R-:W-:-:S07]  /*11450*/  IMAD.MOV.U32 R2, RZ, RZ, R14 ;  /* 0x000000ffff027224 */ /* 0x000fce00078e000e */
[----:B------:R-:W-:Y:S05]  /*11460*/  WARPSYNC.COLLECTIVE R15, `(.L_x_4817) ;  /* 0x000000000f087348 */ /* 0x000fea0003c00000 */
[----:B------:R0:W1:Y:S02]  /*11470*/  SHFL.IDX P6, R14, R13, R12, R11 ;  /* 0x0000000c0d0e7389 */ /* 0x00006400000c000b */
[----:B01----:R-:W-:Y:S01]  /*11480*/  ENDCOLLECTIVE ;  /* 0x000000000000791b */ /* 0x003fe20003800000 */
.L_x_4817:
[----:B------:R-:W-:Y:S01]  /*11490*/  @!P2 LEA R15, R28, UR44, 0x1 ;  /* 0x0000002c1c0fac11 */ /* 0x000fe2000f8e08ff */
[----:B------:R-:W-:Y:S01]  /*114a0*/  IMAD.MOV.U32 R12, RZ, RZ, 0x3 ;  /* 0x00000003ff0c7424 */ /* 0x000fe200078e00ff */
[----:B------:R-:W-:-:S04]  /*114b0*/  @!P2 LEA R13, P1, R17, R14, 0x1 ;  /* 0x0000000e110da211 */ /* 0x000fc800078208ff */
[----:B------:R-:W-:Y:S01]  /*114c0*/  @!P2 IADD3.X R14, RZ, R2, RZ, P1, !PT ;  /* 0x00000002ff0ea210 */ /* 0x000fe20000ffe4ff */
[----:B------:R-:W-:Y:S02]  /*114d0*/  @!P2 IMAD.MOV.U32 R2, RZ, RZ, R13 ;  /* 0x000000ffff02a224 */ /* 0x000fe400078e000d */
[----:B------:R-:W-:Y:S02]  /*114e0*/  IMAD.MOV.U32 R13, RZ, RZ, R6 ;  /* 0x000000ffff0d7224 */ /* 0x000fe400078e0006 */
[----:B------:R-:W-:-:S05]  /*114f0*/  @!P2 IMAD.MOV.U32 R3, RZ, RZ, R14 ;  /* 0x000000ffff03a224 */ /* 0x000fca00078e000e */
[----:B------:R-:W-:Y:S01]  /*11500*/  @!PT LDS RZ, [RZ] ;  /* 0x00000000fffff984 */ /* 0x000fe20000000800 */
[----:B------:R-:W-:Y:S01]  /*11510*/  @!PT LDS RZ, [RZ] ;  /* 0x00000000fffff984 */ /* 0x000fe20000000800 */
[----:B------:R-:W-:Y:S01]  /*11520*/  @!PT LDS RZ, [RZ] ;  /* 0x00000000fffff984 */ /* 0x000fe20000000800 */
[----:B------:R0:W-:Y:S01]  /*11530*/  @!P2 LDGSTS.E.BYPASS.LTC128B.128 [R15+0x19400], desc[UR36][R2.64], !P0 ;  /* 0x19400000020fafae */ /* 0x0001e2000c101d64 */
[----:B------:R-:W-:Y:S02]  /*11540*/  ISETP.GE.AND P2, PT, R8, R5, PT ;  /* 0x000000050800720c */ /* 0x000fe40003f46270 */
[----:B0-----:R-:W-:-:S11]  /*11550*/  MOV R15, 0xffffffff ;  /* 0xffffffff000f7802 */ /* 0x001fd60000000f00 */
[----:B------:R-:W-:-:S07]  /*11560*/  @P2 LOP3.LUT R16, R16, 0x200, RZ, 0xfc, !PT ;  /* 0x0000020010102812 */ /* 0x000fce00078efcff */
[----:B------:R-:W-:Y:S05]  /*11570*/  WARPSYNC.COLLECTIVE R15, `(.L_x_4818) ;  /* 0x000000000f087348 */ /* 0x000fea0003c00000 */
[----:B------:R0:W1:Y:S02]  /*11580*/  SHFL.IDX P6, R14, R13, R12, R11 ;  /* 0x0000000c0d0e7389 */ /* 0x00006400000c000b */
[----:B01----:R-:W-:Y:S01]  /*11590*/  ENDCOLLECTIVE ;  /* 0x000000000000791b */ /* 0x003fe20003800000 */
.L_x_4818:
[----:B------:R-:W-:Y:S01]  /*115a0*/  LOP3.LUT R16, R16, 0xfffffeff, RZ, 0xc0, !PT ;  /* 0xfffffeff10107812 */ /* 0x000fe200078ec0ff */
[----:B------:R-:W-:Y:S02]  /*115b0*/  IMAD.MOV.U32 R13, RZ, RZ, R0 ;  /* 0x000000ffff0d7224 */ /* 0x000fe400078e0000 */
[----:B------:R-:W-:-:S07]  /*115c0*/  IMAD.MOV.U32 R8, RZ, RZ, R14 ;  /* 0x000000ffff087224 */ /* 0x000fce00078e000e */
[----:B------:R-:W-:Y:S05]  /*115d0*/  WARPSYNC.COLLECTIVE R15, `(.L_x_4819) ;  /* 0x000000000f087348 */ /* 0x000fea0003c00000 */
[----:B------:R0:W1:Y:S02]  /*115e0*/  SHFL.IDX P6, R14, R13, R12, R11 ;  /* 0x0000000c0d0e7389 */ /* 0x00006400000c000b */
[----:B01----:R-:W-:Y:S01]  /*115f0*/  ENDCOLLECTIVE ;  /* 0x000000000000791b */ /* 0x003fe20003800000 */
.L_x_4819:
[----:B------:R-:W-:Y:S01]  /*11600*/  @!P2 LEA R15, R28, UR44, 0x1 ;  /* 0x0000002c1c0fac11 */ /* 0x000fe2000f8e08ff */
[----:B------:R-:W-:Y:S02]  /*11610*/  IMAD.MOV.U32 R13, RZ, RZ, R6 ;  /* 0x000000ffff0d7224 */ /* 0x000fe400078e0006 */
[----:B------:R-:W-:Y:S02]  /*11620*/  IMAD.MOV.U32 R12, RZ, RZ, 0x4 ;  /* 0x00000004ff0c7424 */ /* 0x000fe400078e00ff */
[----:B------:R-:W-:-:S05]  /*11630*/  IMAD.MOV.U32 R2, RZ, RZ, R14 ;  /* 0x000000ffff027224 */ /* 0x000fca00078e000e */
[----:B------:R-:W-:-:S05]  /*11640*/  @!P2 LEA R7, P1, R17, R2, 0x1 ;  /* 0x000000021107a211 */ /* 0x000fca00078208ff */
[----:B------:R-:W-:Y:S02]  /*11650*/  @!P2 IMAD.X R8, RZ, RZ, R8, P1 ;  /* 0x000000ffff08a224 */ /* 0x000fe400008e0608 */
[----:B------:R-:W-:-:S03]  /*11660*/  @!P2 IMAD.MOV.U32 R2, RZ, RZ, R7 ;  /* 0x000000ffff02a224 */ /* 0x000fc600078e0007 */
[----:B------:R-:W-:Y:S01]  /*11670*/  @!P2 MOV R3, R8 ;  /* 0x000000080003a202 */ /* 0x000fe20000000f00 */
[----:B------:R-:W-:-:S04]  /*11680*/  VIADD R8, R4, 0x40 ;  /* 0x0000004004087836 */ /* 0x000fc80000000000 */
[----:B------:R-:W-:Y:S01]  /*11690*/  @!PT LDS RZ, [RZ] ;  /* 0x00000000fffff984 */ /* 0x000fe20000000800 */
[----:B------:R-:W-:Y:S01]  /*116a0*/  @!PT LDS RZ, [RZ] ;  /* 0x00000000fffff984 */ /* 0x000fe20000000800 */
[----:B------:R-:W-:Y:S01]  /*116b0*/  @!PT LDS RZ, [RZ] ;  /* 0x00000000fffff984 */ /* 0x000fe20000000800 */
[----:B------:R0:W-:Y:S01]  /*116c0*/  @!P2 LDGSTS.E.BYPASS.LTC128B.128 [R15+0x19c00], desc[UR36][R2.64], !P0 ;  /* 0x19c00000020fafae */ /* 0x0001e2000c101d64 */
[----:B------:R-:W-:Y:S01]  /*116d0*/  ISETP.GE.AND P2, PT, R8, R5, PT ;  /* 0x000000050800720c */ /* 0x000fe20003f46270 */
[----:B------:R-:W-:Y:S02]  /*116e0*/  VIADD R8, R4, 0x50 ;  /* 0x0000005004087836 */ /* 0x000fe40000000000 */
[----:B0-----:R-:W-:-:S10]  /*116f0*/  IMAD.MOV.U32 R15, RZ, RZ, -0x1 ;  /* 0xffffffffff0f7424 */ /* 0x001fd400078e00ff */
[----:B------:R-:W-:Y:S02]  /*11700*/  @!P2 LEA R7, R28, UR44, 0x1 ;  /* 0x0000002c1c07ac11 */ /* 0x000fe4000f8e08ff */
[----:B------:R-:W-:-:S07]  /*11710*/  @P2 LOP3.LUT R16, R16, 0x100, RZ, 0xfc, !PT ;  /* 0x0000010010102812 */ /* 0x000fce00078efcff */
[----:B------:R-:W-:Y:S05]  /*11720*/  WARPSYNC.COLLECTIVE R15, `(.L_x_4820) ;  /* 0x000000000f087348 */ /* 0x000fea0003c00000 */
[----:B------:R0:W1:Y:S02]  /*11730*/  SHFL.IDX P6, R14, R13, R12, R11 ;  /* 0x0000000c0d0e7389 */ /* 0x00006400000c000b */
[----:B01----:R-:W-:Y:S01]  /*11740*/  ENDCOLLECTIVE ;  /* 0x000000000000791b */ /* 0x003fe20003800000 */
.L_x_4820:
[----:B------:R-:W-:Y:S02]  /*11750*/  LOP3.LUT R16, R16, 0xffffff7f, RZ, 0xc0, !PT ;  /* 0xffffff7f10107812 */ /* 0x000fe400078ec0ff */
[----:B------:R-:W-:Y:S01]  /*11760*/  MOV R13, R0 ;  /* 0x00000000000d7202 */ /* 0x000fe20000000f00 */
[----:B------:R-:W-:-:S07]  /*11770*/  IMAD.MOV.U32 R10, RZ, RZ, R14 ;  /* 0x000000ffff0a7224 */ /* 0x000fce00078e000e */
[----:B------:R-:W-:Y:S05]  /*11780*/  WARPSYNC.COLLECTIVE R15, `(.L_x_4821) ;  /* 0x000000000f087348 */ /* 0x000fea0003c00000 */
[----:B------:R0:W1:Y:S02]  /*11790*/  SHFL.IDX P6, R14, R13, R12, R11 ;  /* 0x0000000c0d0e7389 */ /* 0x00006400000c000b */
[----:B01----:R-:W-:Y:S01]  /*117a0*/  ENDCOLLECTIVE ;  /* 0x000000000000791b */ /* 0x003fe20003800000 */
.L_x_4821:
[----:B------:R-:W-:Y:S01]  /*117b0*/  MOV R13, R6 ;  /* 0x00000006000d7202 */ /* 0x000fe20000000f00 */
[----:B------:R-:W-:Y:S02]  /*117c0*/  IMAD.MOV.U32 R12, RZ, RZ, 0x5 ;  /* 0x00000005ff0c7424 */ /* 0x000fe400078e00ff */
[----:B------:R-:W-:-:S07]  /*117d0*/  IMAD.MOV.U32 R20, RZ, RZ, R14 ;  /* 0x000000ffff147224 */ /* 0x000fce00078e000e */
[----:B------:R-:W-:Y:S05]  /*117e0*/  WARPSYNC.COLLECTIVE R15, `(.L_x_4822) ;  /* 0x000000000f087348 */ /* 0x000fea0003c00000 */
[----:B------:R0:W1:Y:S02]  /*117f0*/  SHFL.IDX P6, R14, R13, R12, R11 ;  /* 0x0000000c0d0e7389 */ /* 0x00006400000c000b */
[----:B01----:R-:W-:Y:S01]  /*11800*/  ENDCOLLECTIVE ;  /* 0x000000000000791b */ /* 0x003fe20003800000 */
.L_x_4822:
        /* <DEDUP_REMOVED lines=10> */
[----:B------:R-:W-:Y:S02]  /*118b0*/  VIADD R8, R4, 0x60 ;  /* 0x0000006004087836 */ /* 0x000fe40000000000 */
[----:B0-----:R-:W-:-:S10]  /*118c0*/  IMAD.MOV.U32 R2, RZ, RZ, R14 ;  /* 0x000000ffff027224 */ /* 0x001fd400078e000e */
[----:B------:R-:W-:Y:S05]  /*118d0*/  WARPSYNC.COLLECTIVE R15, `(.L_x_4823) ;  /* 0x000000000f087348 */ /* 0x000fea0003c00000 */
[----:B------:R0:W1:Y:S02]  /*118e0*/  SHFL.IDX P6, R14, R13, R12, R11 ;  /* 0x0000000c0d0e7389 */ /* 0x00006400000c000b */
[----:B01----:R-:W-:Y:S01]  /*118f0*/  ENDCOLLECTIVE ;  /* 0x000000000000791b */ /* 0x003fe20003800000 */
.L_x_4823:
[----:B------:R-:W-:Y:S02]  /*11900*/  @!P2 LEA R9, R28, UR44, 0x1 ;  /* 0x0000002c1c09ac11 */ /* 0x000fe4000f8e08ff */
[----:B------:R-:W-:-:S04]  /*11910*/  @P2 LOP3.LUT R16, R16, 0x80, RZ, 0xfc, !PT ;  /* 0x0000008010102812 */ /* 0x000fc800078efcff */
[----:B------:R-:W-:Y:S01]  /*11920*/  LOP3.LUT R16, R16, 0xffffffbf, RZ, 0xc0, !PT ;  /* 0xffffffbf10107812 */ /* 0x000fe200078ec0ff */
[----:B------:R-:W-:Y:S02]  /*11930*/  IMAD.MOV.U32 R13, RZ, RZ, R6 ;  /* 0x000000ffff0d7224 */ /* 0x000fe400078e0006 */
[----:B------:R-:W-:-:S05]  /*11940*/  IMAD.MOV.U32 R20, RZ, RZ, R14 ;  /* 0x000000ffff147224 */ /* 0x000fca00078e000e */
[----:B------:R-:W-:-:S05]  /*11950*/  @!P2 LEA R11, P1, R17, R20, 0x1 ;  /* 0x00000014110ba211 */ /* 0x000fca00078208ff */
[----:B------:R-:W-:Y:S01]  /*11960*/  @!P2 IMAD.X R12, RZ, RZ, R2, P1 ;  /* 0x000000ffff0ca224 */ /* 0x000fe200008e0602 */
[----:B------:R-:W-:Y:S01]  /*11970*/  @!P2 MOV R2, R11 ;  /* 0x0000000b0002a202 */ /* 0x000fe20000000f00 */
[----:B------:R-:W-:Y:S02]  /*11980*/  IMAD.MOV.U32 R11, RZ, RZ, 0x181f ;  /* 0x0000181fff0b7424 */ /* 0x000fe400078e00ff */
        /* <DEDUP_REMOVED lines=10> */
.L_x_4824:
[----:B------:R-:W-:Y:S02]  /*11a30*/  @!P2 LEA R21, R28, UR44, 0x1 ;  /* 0x0000002c1c15ac11 */ /* 0x000fe4000f8e08ff */
[----:B------:R-:W-:Y:S02]  /*11a40*/  @P2 LOP3.LUT R16, R16, 0x40, RZ, 0xfc, !PT ;  /* 0x0000004010102812 */ /* 0x000fe400078efcff */
[----:B------:R-:W-:Y:S01]  /*11a50*/  MOV R13, R0 ;  /* 0x00000000000d7202 */ /* 0x000fe20000000f00 */
[----:B------:R-:W-:-:S07]  /*11a60*/  IMAD.MOV.U32 R2, RZ, RZ, R14 ;  /* 0x000000ffff027224 */ /* 0x000fce00078e000e */
[----:B------:R-:W-:Y:S05]  /*11a70*/  WARPSYNC.COLLECTIVE R15, `(.L_x_4825) ;  /* 0x000000000f087348 */ /* 0x000fea0003c00000 */
[----:B------:R0:W1:Y:S02]  /*11a80*/  SHFL.IDX P6, R14, R13, R12, R11 ;  /* 0x0000000c0d0e7389 */ /* 0x00006400000c000b */
[----:B01----:R-:W-:Y:S01]  /*11a90*/  ENDCOLLECTIVE ;  /* 0x000000000000791b */ /* 0x003fe20003800000 */
.L_x_4825:
[----:B------:R-:W-:Y:S02]  /*11aa0*/  MOV R12, 0x7 ;  /* 0x00000007000c7802 */ /* 0x000fe40000000f00 */
        /* <DEDUP_REMOVED lines=8> */
.L_x_4826:
        /* <DEDUP_REMOVED lines=9> */
.L_x_4827:
[----:B------:R-:W-:Y:S05]  /*11bc0*/  BRA `(.L_x_4828) ;  /* 0xffffffc000ec7947 */ /* 0x000fea000383ffff */
.L_x_4758:
        /* <DEDUP_REMOVED lines=8> */
.L_x_4830:
[----:B------:R-:W-:Y:S05]  /*11c50*/  BSYNC B0 ;  /* 0x0000000000007941 */ /* 0x000fea0003800000 */
.L_x_4829:
        /* <DEDUP_REMOVED lines=9> */
.L_x_4831:
        /* <DEDUP_REMOVED lines=9> */
.L_x_4832:
        /* <DEDUP_REMOVED lines=13> */
.L_x_4833:
        /* <DEDUP_REMOVED lines=19> */
.L_x_4834:
[----:B------:R-:W-:Y:S01]  /*11f80*/  MOV R13, R0 ;  /* 0x00000000000d7202 */ /* 0x000fe20000000f00 */
[----:B------:R-:W-:-:S07]  /*11f90*/  IMAD.MOV.U32 R5, RZ, RZ, R14 ;  /* 0x000000ffff057224 */ /* 0x000fce00078e000e */
[----:B------:R-:W-:Y:S05]  /*11fa0*/  WARPSYNC.COLLECTIVE R15, `(.L_x_4835) ;  /* 0x000000000f087348 */ /* 0x000fea0003c00000 */
[----:B------:R0:W1:Y:S02]  /*11fb0*/  SHFL.IDX P6, R14, R13, R12, R11 ;  /* 0x0000000c0d0e7389 */ /* 0x00006400000c000b */
[----:B01----:R-:W-:Y:S01]  /*11fc0*/  ENDCOLLECTIVE ;  /* 0x000000000000791b */ /* 0x003fe20003800000 */
.L_x_4835:
[----:B------:R-:W-:Y:S02]  /*11fd0*/  IMAD.MOV.U32 R13, RZ, RZ, R4 ;  /* 0x000000ffff0d7224 */ /* 0x000fe400078e0004 */
[----:B------:R-:W-:Y:S01]  /*11fe0*/  IMAD.MOV.U32 R12, RZ, RZ, 0x3 ;  /* 0x00000003ff0c7424 */ /* 0x000fe200078e00ff */
[----:B------:R-:W-:-:S05]  /*11ff0*/  @!P5 LEA R14, P0, R17, R14, 0x1 ;  /* 0x0000000e110ed211 */ /* 0x000fca00078008ff */
[----:B------:R-:W-:-:S08]  /*12000*/  @!P5 IMAD.MOV.U32 R2, RZ, RZ, R14 ;  /* 0x000000ffff02d224 */ /* 0x000fd000078e000e */
[----:B------:R-:W-:Y:S05]  /*12010*/  WARPSYNC.COLLECTIVE R15, `(.L_x_4836) ;  /* 0x000000000f087348 */ /* 0x000fea0003c00000 */
[----:B------:R0:W1:Y:S02]  /*12020*/  SHFL.IDX P6, R14, R13, R12, R11 ;  /* 0x0000000c0d0e7389 */ /* 0x00006400000c000b */
[----:B01----:R-:W-:Y:S01]  /*12030*/  ENDCOLLECTIVE ;  /* 0x000000000000791b */ /* 0x003fe20003800000 */
.L_x_4836:
        /* <DEDUP_REMOVED lines=15> */
.L_x_4837:
        /* <DEDUP_REMOVED lines=19> */
.L_x_4838:
[----:B------:R-:W-:Y:S02]  /*12260*/  IMAD.MOV.U32 R13, RZ, RZ, R0 ;  /* 0x000000ffff0d7224 */ /* 0x000fe400078e0000 */
[----:B------:R-:W-:-:S07]  /*12270*/  IMAD.MOV.U32 R5, RZ, RZ, R14 ;  /* 0x000000ffff057224 */ /* 0x000fce00078e000e */
[----:B------:R-:W-:Y:S05]  /*12280*/  WARPSYNC.COLLECTIVE R15, `(.L_x_4839) ;  /* 0x000000000f087348 */ /* 0x000fea0003c00000 */
[----:B------:R0:W1:Y:S02]  /*12290*/  SHFL.IDX P6, R14, R13, R12, R11 ;  /* 0x0000000c0d0e7389 */ /* 0x00006400000c000b */
[----:B01----:R-:W-:Y:S01]  /*122a0*/  ENDCOLLECTIVE ;  /* 0x000000000000791b */ /* 0x003fe20003800000 */
.L_x_4839:
[----:B------:R-:W-:Y:S01]  /*122b0*/  MOV R13, R4 ;  /* 0x00000004000d7202 */ /* 0x000fe20000000f00 */
[----:B------:R-:W-:Y:S01]  /*122c0*/  IMAD.MOV.U32 R12, RZ, RZ, 0x5 ;  /* 0x00000005ff0c7424 */ /* 0x000fe200078e00ff */
[----:B------:R-:W-:-:S05]  /*122d0*/  @!P5 LEA R14, P0, R17, R14, 0x1 ;  /* 0x0000000e110ed211 */ /* 0x000fca00078008ff */
[----:B------:R-:W-:-:S08]  /*122e0*/  @!P5 IMAD.MOV.U32 R2, RZ, RZ, R14 ;  /* 0x000000ffff02d224 */ /* 0x000fd000078e000e */
[----:B------:R-:W-:Y:S05]  /*122f0*/  WARPSYNC.COLLECTIVE R15, `(.L_x_4840) ;  /* 0x000000000f087348 */ /* 0x000fea0003c00000 */
[----:B------:R0:W1:Y:S02]  /*12300*/  SHFL.IDX P6, R14, R13, R12, R11 ;  /* 0x0000000c0d0e7389 */ /* 0x00006400000c000b */
[----:B01----:R-:W-:Y:S01]  /*12310*/  ENDCOLLECTIVE ;  /* 0x000000000000791b */ /* 0x003fe20003800000 */
.L_x_4840:
        /* <DEDUP_REMOVED lines=15> */
.L_x_4841:
        /* <DEDUP_REMOVED lines=19> */
.L_x_4842:
[----:B------:R-:W-:Y:S02]  /*12540*/  IMAD.MOV.U32 R13, RZ, RZ, R0 ;  /* 0x000000ffff0d7224 */ /* 0x000fe400078e0000 */
[----:B------:R-:W-:-:S07]  /*12550*/  IMAD.MOV.U32 R5, RZ, RZ, R14 ;  /* 0x000000ffff057224 */ /* 0x000fce00078e000e */
[----:B------:R-:W-:Y:S05]  /*12560*/  WARPSYNC.COLLECTIVE R15, `(.L_x_4843) ;  /* 0x000000000f087348 */ /* 0x000fea0003c00000 */
[----:B------:R0:W1:Y:S02]  /*12570*/  SHFL.IDX P6, R14, R13, R12, R11 ;  /* 0x0000000c0d0e7389 */ /* 0x00006400000c000b */
[----:B01----:R-:W-:Y:S01]  /*12580*/  ENDCOLLECTIVE ;  /* 0x000000000000791b */ /* 0x003fe20003800000 */
.L_x_4843:
        /* <DEDUP_REMOVED lines=8> */
.L_x_4844:
        /* <DEDUP_REMOVED lines=13> */
.L_x_4845:
[----:B------:R-:W-:Y:S05]  /*126e0*/  BRA `(.L_x_4846) ;  /* 0xffffffc000d47947 */ /* 0x000fea000383ffff */
.L_x_4761:
[----:B0--3--:R-:W-:-:S04]  /*126f0*/  MOV R3, UR44 ;  /* 0x0000002c00037c02 */ /* 0x009fc80008000f00 */
[----:B------:R0:W3:Y:S03]  /*12700*/  SYNCS.PHASECHK.TRANS64.TRYWAIT P0, [R3+URZ+0x32420], R0 ;  /* 0x03242000030075a7 */ /* 0x0000e6000800017f */
[----:B---3--:R-:W-:Y:S05]  /*12710*/  @!P0 NANOSLEEP.SYNCS 0x989680 ;  /* 0x009896800000895d */ /* 0x008fea0003900000 */
[----:B------:R-:W3:Y:S02]  /*12720*/  @!P0 SYNCS.PHASECHK.TRANS64 P0, [R3+URZ+0x32420], R0 ;  /* 0x03242000030085a7 */ /* 0x000ee4000800007f */
[----:B---3--:R-:W-:Y:S05]  /*12730*/  @!P0 BRA `(.L_x_4761) ;  /* 0xfffffffc00ec8947 */ /* 0x008fea000383ffff */
[----:B------:R-:W-:Y:S05]  /*12740*/  BRA `(.L_x_4847) ;  /* 0xffffffc400187947 */ /* 0x000fea000383ffff */
.L_x_4763:
[----:B0--3--:R-:W-:-:S04]  /*12750*/  IMAD.U32 R3, RZ, RZ, UR44 ;  /* 0x0000002cff037e24 */ /* 0x009fc8000f8e00ff */
[----:B------:R0:W3:Y:S03]  /*12760*/  SYNCS.PHASECHK.TRANS64.TRYWAIT P0, [R3+URZ+0x32460], R0 ;  /* 0x03246000030075a7 */ /* 0x0000e6000800017f */
[----:B---3--:R-:W-:Y:S05]  /*12770*/  @!P0 NANOSLEEP.SYNCS 0x989680 ;  /* 0x009896800000895d */ /* 0x008fea0003900000 */
[----:B------:R-:W3:Y:S02]  /*12780*/  @!P0 SYNCS.PHASECHK.TRANS64 P0, [R3+URZ+0x32460], R0 ;  /* 0x03246000030085a7 */ /* 0x000ee4000800007f */
[----:B---3--:R-:W-:Y:S05]  /*12790*/  @!P0 BRA `(.L_x_4763) ;  /* 0xfffffffc00ec8947 */ /* 0x008fea000383ffff */
[----:B------:R-:W-:Y:S05]  /*127a0*/  BRA `(.L_x_4848) ;  /* 0xffffffc400147947 */ /* 0x000fea000383ffff */
.L_x_4764:
        /* <DEDUP_REMOVED lines=8> */
.L_x_4850:
[----:B------:R-:W-:Y:S05]  /*12830*/  BSYNC B0 ;  /* 0x0000000000007941 */ /* 0x000fea0003800000 */
.L_x_4849:
[----:B------:R-:W-:Y:S01]  /*12840*/  IMAD.MOV.U32 R13, RZ, RZ, R10 ;  /* 0x000000ffff0d7224 */ /* 0x000fe200078e000a */
[----:B------:R-:W-:Y:S01]  /*12850*/  MOV R0, R14 ;  /* 0x0000000e00007202 */ /* 0x000fe20000000f00 */
[----:B------:R-:W-:Y:S01]  /*12860*/  IMAD.MOV.U32 R12, RZ, RZ, RZ ;  /* 0x000000ffff0c7224 */ /* 0x000fe200078e00ff */
[C---:B------:R-:W-:Y:S01]  /*12870*/  LOP3.LUT P2, RZ, R5.reuse, 0x2, RZ, 0xc0, !PT ;  /* 0x0000000205ff7812 */ /* 0x040fe2000784c0ff */
[----:B------:R-:W-:Y:S01]  /*12880*/  IMAD.MOV.U32 R11, RZ, RZ, 0x181f ;  /* 0x0000181fff0b7424 */ /* 0x000fe200078e00ff */
[----:B------:R-:W-:Y:S01]  /*12890*/  LOP3.LUT P1, RZ, R5, 0x4, RZ, 0xc0, !PT ;  /* 0x0000000405ff7812 */ /* 0x000fe2000782c0ff */
[----:B------:R-:W-:Y:S02]  /*128a0*/  IMAD.MOV.U32 R15, RZ, RZ, -0x1 ;  /* 0xffffffffff0f7424 */ /* 0x000fe400078e00ff */
[----:B------:R-:W-:Y:S01]  /*128b0*/  IMAD.SHL.U32 R17, R17, 0x2, RZ ;  /* 0x0000000211117824 */ /* 0x000fe200078e00ff */
[----:B------:R-:W-:Y:S01]  /*128c0*/  ISETP.LT.OR P3, PT, R18, 0x1, !P1 ;  /* 0x000000011200780c */ /* 0x000fe20004f61670 */
[----:B------:R-:W-:-:S12]  /*128d0*/  IMAD.MOV.U32 R6, RZ, RZ, RZ ;  /* 0x000000ffff067224 */ /* 0x000fd800078e00ff */
[----:B------:R-:W-:Y:S05]  /*128e0*/  WARPSYNC.COLLECTIVE R15, `(.L_x_4851) ;  /* 0x000000000f087348 */ /* 0x000fea0003c00000 */
[----:B------:R0:W1:Y:S02]  /*128f0*/  SHFL.IDX P6, R14, R13, R12, R11 ;  /* 0x0000000c0d0e7389 */ /* 0x00006400000c000b */
[----:B01----:R-:W-:Y:S01]  /*12900*/  ENDCOLLECTIVE ;  /* 0x000000000000791b */ /* 0x003fe20003800000 */
.L_x_4851:
[----:B------:R-:W-:Y:S02]  /*12910*/  IMAD.MOV.U32 R13, RZ, RZ, R19 ;  /* 0x000000ffff0d7224 */ /* 0x000fe400078e0013 */
[----:B------:R-:W-:Y:S01]  /*12920*/  IMAD.MOV.U32 R12, RZ, RZ, 0x1 ;  /* 0x00000001ff0c7424 */ /* 0x000fe200078e00ff */
[----:B------:R-:W-:-:S13]  /*12930*/  IADD3 R2, P0, R14, R17, RZ ;  /* 0x000000110e027210 */ /* 0x000fda0007f1e0ff */
[----:B------:R-:W-:Y:S05]  /*12940*/  WARPSYNC.COLLECTIVE R15, `(.L_x_4852) ;  /* 0x000000000f087348 */ /* 0x000fea0003c00000 */
[----:B------:R0:W1:Y:S02]  /*12950*/  SHFL.IDX P6, R14, R13, R12, R11 ;  /* 0x0000000c0d0e7389 */ /* 0x00006400000c000b */
[----:B01----:R-:W-:Y:S01]  /*12960*/  ENDCOLLECTIVE ;  /* 0x000000000000791b */ /* 0x003fe20003800000 */
.L_x_4852:
[----:B------:R-:W-:Y:S02]  /*12970*/  IADD3.X R3, RZ, R0, RZ, P0, !PT ;  /* 0x00000000ff037210 */ /* 0x000fe400007fe4ff */
[----:B------:R-:W-:Y:S02]  /*12980*/  ISETP.LT.OR P0, PT, R18, 0x1, P4 ;  /* 0x000000011200780c */ /* 0x000fe40002701670 */
[----:B------:R-:W-:-:S05]  /*12990*/  LEA R0, R28, UR44, 0x1 ;  /* 0x0000002c1c007c11 */ /* 0x000fca000f8e08ff */
[----:B------:R-:W-:Y:S02]  /*129a0*/  VIADD R31, R0, 0x400 ;  /* 0x00000400001f7836 */ /* 0x000fe40000000000 */
[----:B------:R-:W-:-:S04]  /*129b0*/  IMAD.MOV.U32 R13, RZ, RZ, R10 ;  /* 0x000000ffff0d7224 */ /* 0x000fc800078e000a */
        /* <DEDUP_REMOVED lines=9> */
.L_x_4853:
        /* <DEDUP_REMOVED lines=14> */
.L_x_4854:
        /* <DEDUP_REMOVED lines=12> */
.L_x_4855:
        /* <DEDUP_REMOVED lines=14> */
.L_x_4856:
        /* <DEDUP_REMOVED lines=12> */
.L_x_4857:
        /* <DEDUP_REMOVED lines=14> */
.L_x_4858:
        /* <DEDUP_REMOVED lines=12> */
.L_x_4859:
        /* <DEDUP_REMOVED lines=14> */
.L_x_4860:
        /* <DEDUP_REMOVED lines=12> */
.L_x_4861:
        /* <DEDUP_REMOVED lines=9> */
.L_x_4771:
[----:B-1----:R1:W2:Y:S02]  /*13160*/  SYNCS.PHASECHK.TRANS64.TRYWAIT P0, [R19+URZ+0x32440], R23 ;  /* 0x03244017130075a7 */ /* 0x0022a4000800017f */
[----:B--2---:R-:W-:Y:S05]  /*13170*/  @!P0 NANOSLEEP.SYNCS 0x989680 ;  /* 0x009896800000895d */ /* 0x004fea0003900000 */
[----:B------:R-:W2:Y:S02]  /*13180*/  @!P0 SYNCS.PHASECHK.TRANS64 P0, [R19+URZ+0x32440], R23 ;  /* 0x03244017130085a7 */ /* 0x000ea4000800007f */
[----:B--2---:R-:W-:Y:S05]  /*13190*/  @!P0 BRA `(.L_x_4771) ;  /* 0xfffffffc00f08947 */ /* 0x004fea000383ffff */
[----:B------:R-:W-:Y:S05]  /*131a0*/  BRA `(.L_x_4863) ;  /* 0xffffffc400487947 */ /* 0x000fea000383ffff */
.L_x_4772:
        /* <DEDUP_REMOVED lines=8> */
.L_x_4865:
[----:B------:R-:W-:Y:S05]  /*13230*/  BSYNC B1 ;  /* 0x0000000000017941 */ /* 0x000fea0003800000 */
.L_x_4864:
        /* <DEDUP_REMOVED lines=9> */
.L_x_4866:
[----:B------:R-:W-:Y:S02]  /*132d0*/  IMAD.MOV.U32 R13, RZ, RZ, R24 ;  /* 0x000000ffff0d7224 */ /* 0x000fe400078e0018 */
[----:B------:R-:W-:Y:S01]  /*132e0*/  IMAD.MOV.U32 R12, RZ, RZ, 0x1 ;  /* 0x00000001ff0c7424 */ /* 0x000fe200078e00ff */
[----:B------:R-:W-:-:S13]  /*132f0*/  IADD3 R2, P0, R14, R17, RZ ;  /* 0x000000110e027210 */ /* 0x000fda0007f1e0ff */
[----:B------:R-:W-:Y:S05]  /*13300*/  WARPSYNC.COLLECTIVE R15, `(.L_x_4867) ;  /* 0x000000000f087348 */ /* 0x000fea0003c00000 */
[----:B------:R0:W1:Y:S02]  /*13310*/  SHFL.IDX P6, R14, R13, R12, R11 ;  /* 0x0000000c0d0e7389 */ /* 0x00006400000c000b */
[----:B01----:R-:W-:Y:S01]  /*13320*/  ENDCOLLECTIVE ;  /* 0x000000000000791b */ /* 0x003fe20003800000 */
.L_x_4867:
        /* <DEDUP_REMOVED lines=10> */
.L_x_4868:
[----:B------:R-:W-:Y:S01]  /*133d0*/  MOV R13, R24 ;  /* 0x00000018000d7202 */ /* 0x000fe20000000f00 */
[----:B------:R-:W-:Y:S01]  /*133e0*/  IMAD.MOV.U32 R12, RZ, RZ, 0x2 ;  /* 0x00000002ff0c7424 */ /* 0x000fe200078e00ff */
[----:B------:R-:W-:-:S13]  /*133f0*/  IADD3 R2, P0, R14, R17, RZ ;  /* 0x000000110e027210 */ /* 0x000fda0007f1e0ff */
[----:B------:R-:W-:Y:S05]  /*13400*/  WARPSYNC.COLLECTIVE R15, `(.L_x_4869) ;  /* 0x000000000f087348 */ /* 0x000fea0003c00000 */
[----:B------:R0:W1:Y:S02]  /*13410*/  SHFL.IDX P6, R14, R13, R12, R11 ;  /* 0x0000000c0d0e7389 */ /* 0x00006400000c000b */
[----:B01----:R-:W-:Y:S01]  /*13420*/  ENDCOLLECTIVE ;  /* 0x000000000000791b */ /* 0x003fe20003800000 */
.L_x_4869:
        /* <DEDUP_REMOVED lines=10> */
.L_x_4870:
[----:B------:R-:W-:Y:S01]  /*134d0*/  IMAD.MOV.U32 R13, RZ, RZ, R24 ;  /* 0x000000ffff0d7224 */ /* 0x000fe200078e0018 */
[----:B------:R-:W-:Y:S02]  /*134e0*/  MOV R12, 0x3 ;  /* 0x00000003000c7802 */ /* 0x000fe40000000f00 */
[----:B------:R-:W-:-:S13]  /*134f0*/  IADD3 R2, P0, R14, R17, RZ ;  /* 0x000000110e027210 */ /* 0x000fda0007f1e0ff */
[----:B------:R-:W-:Y:S05]  /*13500*/  WARPSYNC.COLLECTIVE R15, `(.L_x_4871) ;  /* 0x000000000f087348 */ /* 0x000fea0003c00000 */
[----:B------:R0:W1:Y:S02]  /*13510*/  SHFL.IDX P6, R14, R13, R12, R11 ;  /* 0x0000000c0d0e7389 */ /* 0x00006400000c000b */
[----:B01----:R-:W-:Y:S01]  /*13520*/  ENDCOLLECTIVE ;  /* 0x000000000000791b */ /* 0x003fe20003800000 */
.L_x_4871:
        /* <DEDUP_REMOVED lines=10> */
.L_x_4872:
[----:B------:R-:W-:Y:S02]  /*135d0*/  IMAD.MOV.U32 R13, RZ, RZ, R24 ;  /* 0x000000ffff0d7224 */ /* 0x000fe400078e0018 */
[----:B------:R-:W-:Y:S01]  /*135e0*/  IMAD.MOV.U32 R12, RZ, RZ, 0x4 ;  /* 0x00000004ff0c7424 */ /* 0x000fe200078e00ff */
[----:B------:R-:W-:-:S13]  /*135f0*/  IADD3 R2, P0, R14, R17, RZ ;  /* 0x000000110e027210 */ /* 0x000fda0007f1e0ff */
[----:B------:R-:W-:Y:S05]  /*13600*/  WARPSYNC.COLLECTIVE R15, `(.L_x_4873) ;  /* 0x000000000f087348 */ /* 0x000fea0003c00000 */
[----:B------:R0:W1:Y:S02]  /*13610*/  SHFL.IDX P6, R14, R13, R12, R11 ;  /* 0x0000000c0d0e7389 */ /* 0x00006400000c000b */
[----:B01----:R-:W-:Y:S01]  /*13620*/  ENDCOLLECTIVE ;  /* 0x000000000000791b */ /* 0x003fe20003800000 */
.L_x_4873:
        /* <DEDUP_REMOVED lines=10> */
.L_x_4874:
[----:B------:R-:W-:Y:S02]  /*136d0*/  IMAD.MOV.U32 R13, RZ, RZ, R24 ;  /* 0x000000ffff0d7224 */ /* 0x000fe400078e0018 */
[----:B------:R-:W-:Y:S01]  /*136e0*/  IMAD.MOV.U32 R12, RZ, RZ, 0x5 ;  /* 0x00000005ff0c7424 */ /* 0x000fe200078e00ff */
[----:B------:R-:W-:-:S13]  /*136f0*/  IADD3 R2, P0, R14, R17, RZ ;  /* 0x000000110e027210 */ /* 0x000fda0007f1e0ff */
[----:B------:R-:W-:Y:S05]  /*13700*/  WARPSYNC.COLLECTIVE R15, `(.L_x_4875) ;  /* 0x000000000f087348 */ /* 0x000fea0003c00000 */
[----:B------:R0:W1:Y:S02]  /*13710*/  SHFL.IDX P6, R14, R13, R12, R11 ;  /* 0x0000000c0d0e7389 */ /* 0x00006400000c000b */
[----:B01----:R-:W-:Y:S01]  /*13720*/  ENDCOLLECTIVE ;  /* 0x000000000000791b */ /* 0x003fe20003800000 */
.L_x_4875:
        /* <DEDUP_REMOVED lines=10> */
.L_x_4876:
[----:B------:R-:W-:Y:S05]  /*137d0*/  BRA `(.L_x_4877) ;  /* 0xffffffc000a47947 */ /* 0x000fea000383ffff */
.L_x_4777:
[----:B---3--:R3:W4:Y:S02]  /*137e0*/  SYNCS.PHASECHK.TRANS64.TRYWAIT P0, [R19+URZ+0x32460], R23 ;  /* 0x03246017130075a7 */ /* 0x008724000800017f */
[----:B----4-:R-:W-:Y:S05]  /*137f0*/  @!P0 NANOSLEEP.SYNCS 0x989680 ;  /* 0x009896800000895d */ /* 0x010fea0003900000 */
[----:B------:R-:W4:Y:S02]  /*13800*/  @!P0 SYNCS.PHASECHK.TRANS64 P0, [R19+URZ+0x32460], R23 ;  /* 0x03246017130085a7 */ /* 0x000f24000800007f */
[----:B----4-:R-:W-:Y:S05]  /*13810*/  @!P0 BRA `(.L_x_4777) ;  /* 0xfffffffc00f08947 */ /* 0x010fea000383ffff */
[----:B------:R-:W-:Y:S05]  /*13820*/  BRA `(.L_x_4878) ;  /* 0xffffffc000f07947 */ /* 0x000fea000383ffff */
.L_x_4778:
        /* <DEDUP_REMOVED lines=8> */
.L_x_4880:
[----:B------:R-:W-:Y:S05]  /*138b0*/  BSYNC B1 ;  /* 0x0000000000017941 */ /* 0x000fea0003800000 */
.L_x_4879:
        /* <DEDUP_REMOVED lines=9> */
.L_x_4881:
[----:B------:R-:W-:Y:S02]  /*13950*/  IMAD.MOV.U32 R6, RZ, RZ, RZ ;  /* 0x000000ffff067224 */ /* 0x000fe400078e00ff */
[----:B------:R-:W-:Y:S01]  /*13960*/  IMAD.MOV.U32 R13, RZ, RZ, R22 ;  /* 0x000000ffff0d7224 */ /* 0x000fe200078e0016 */
[----:B------:R-:W-:Y:S02]  /*13970*/  MOV R12, 0x1 ;  /* 0x00000001000c7802 */ /* 0x000fe40000000f00 */
[----:B------:R-:W-:-:S13]  /*13980*/  IADD3 R2, P0, R14, R17, RZ ;  /* 0x000000110e027210 */ /* 0x000fda0007f1e0ff */
[----:B------:R-:W-:Y:S05]  /*13990*/  WARPSYNC.COLLECTIVE R15, `(.L_x_4882) ;  /* 0x000000000f087348 */ /* 0x000fea0003c00000 */
[----:B------:R0:W1:Y:S02]  /*139a0*/  SHFL.IDX P6, R14, R13, R12, R11 ;  /* 0x0000000c0d0e7389 */ /* 0x00006400000c000b */
[----:B01----:R-:W-:Y:S01]  /*139b0*/  ENDCOLLECTIVE ;  /* 0x000000000000791b */ /* 0x003fe20003800000 */
.L_x_4882:
        /* <DEDUP_REMOVED lines=13> */
.L_x_4883:
[----:B------:R-:W-:Y:S02]  /*13a90*/  IMAD.MOV.U32 R13, RZ, RZ, R22 ;  /* 0x000000ffff0d7224 */ /* 0x000fe400078e0016 */
[----:B------:R-:W-:Y:S01]  /*13aa0*/  IMAD.MOV.U32 R12, RZ, RZ, 0x2 ;  /* 0x00000002ff0c7424 */ /* 0x000fe200078e00ff */
[----:B------:R-:W-:-:S13]  /*13ab0*/  IADD3 R2, P0, R14, R17, RZ ;  /* 0x000000110e027210 */ /* 0x000fda0007f1e0ff */
[----:B------:R-:W-:Y:S05]  /*13ac0*/  WARPSYNC.COLLECTIVE R15, `(.L_x_4884) ;  /* 0x000000000f087348 */ /* 0x000fea0003c00000 */
[----:B------:R0:W1:Y:S02]  /*13ad0*/  SHFL.IDX P6, R14, R13, R12, R11 ;  /* 0x0000000c0d0e7389 */ /* 0x00006400000c000b */
[----:B01----:R-:W-:Y:S01]  /*13ae0*/  ENDCOLLECTIVE ;  /* 0x000000000000791b */ /* 0x003fe20003800000 */
.L_x_4884:
        /* <DEDUP_REMOVED lines=13> */
.L_x_4885:
[----:B------:R-:W-:Y:S02]  /*13bc0*/  IMAD.MOV.U32 R13, RZ, RZ, R22 ;  /* 0x000000ffff0d7224 */ /* 0x000fe400078e0016 */
[----:B------:R-:W-:Y:S01]  /*13bd0*/  IMAD.MOV.U32 R12, RZ, RZ, 0x3 ;  /* 0x00000003ff0c7424 */ /* 0x000fe200078e00ff */
[----:B------:R-:W-:-:S13]  /*13be0*/  IADD3 R2, P0, R14, R17, RZ ;  /* 0x000000110e027210 */ /* 0x000fda0007f1e0ff */
[----:B------:R-:W-:Y:S05]  /*13bf0*/  WARPSYNC.COLLECTIVE R15, `(.L_x_4886) ;  /* 0x000000000f087348 */ /* 0x000fea0003c00000 */
[----:B------:R0:W1:Y:S02]  /*13c00*/  SHFL.IDX P6, R14, R13, R12, R11 ;  /* 0x0000000c0d0e7389 */ /* 0x00006400000c000b */
[----:B01----:R-:W-:Y:S01]  /*13c10*/  ENDCOLLECTIVE ;  /* 0x000000000000791b */ /* 0x003fe20003800000 */
.L_x_4886:
        /* <DEDUP_REMOVED lines=13> */
.L_x_4887:
[----:B------:R-:W-:Y:S02]  /*13cf0*/  IMAD.MOV.U32 R13, RZ, RZ, R22 ;  /* 0x000000ffff0d7224 */ /* 0x000fe400078e0016 */
[----:B------:R-:W-:Y:S01]  /*13d00*/  IMAD.MOV.U32 R12, RZ, RZ, 0x4 ;  /* 0x00000004ff0c7424 */ /* 0x000fe200078e00ff */
[----:B------:R-:W-:-:S13]  /*13d10*/  IADD3 R2, P0, R14, R17, RZ ;  /* 0x000000110e027210 */ /* 0x000fda0007f1e0ff */
[----:B------:R-:W-:Y:S05]  /*13d20*/  WARPSYNC.COLLECTIVE R15, `(.L_x_4888) ;  /* 0x000000000f087348 */ /* 0x000fea0003c00000 */
[----:B------:R0:W1:Y:S02]  /*13d30*/  SHFL.IDX P6, R14, R13, R12, R11 ;  /* 0x0000000c0d0e7389 */ /* 0x00006400000c000b */
[----:B01----:R-:W-:Y:S01]  /*13d40*/  ENDCOLLECTIVE ;  /* 0x000000000000791b */ /* 0x003fe20003800000 */
.L_x_4888:
        /* <DEDUP_REMOVED lines=13> */
.L_x_4889:
[----:B------:R-:W-:Y:S02]  /*13e20*/  IMAD.MOV.U32 R13, RZ, RZ, R22 ;  /* 0x000000ffff0d7224 */ /* 0x000fe400078e0016 */
[----:B------:R-:W-:Y:S01]  /*13e30*/  IMAD.MOV.U32 R12, RZ, RZ, 0x5 ;  /* 0x00000005ff0c7424 */ /* 0x000fe200078e00ff */
[----:B------:R-:W-:-:S13]  /*13e40*/  IADD3 R2, P0, R14, R17, RZ ;  /* 0x000000110e027210 */ /* 0x000fda0007f1e0ff */
[----:B------:R-:W-:Y:S05]  /*13e50*/  WARPSYNC.COLLECTIVE R15, `(.L_x_4890) ;  /* 0x000000000f087348 */ /* 0x000fea0003c00000 */
[----:B------:R0:W1:Y:S02]  /*13e60*/  SHFL.IDX P6, R14, R13, R12, R11 ;  /* 0x0000000c0d0e7389 */ /* 0x00006400000c000b */
[----:B01----:R-:W-:Y:S01]  /*13e70*/  ENDCOLLECTIVE ;  /* 0x000000000000791b */ /* 0x003fe20003800000 */
.L_x_4890:
        /* <DEDUP_REMOVED lines=13> */
.L_x_4891:
[----:B------:R-:W-:Y:S05]  /*13f50*/  BRA `(.L_x_4892) ;  /* 0xffffffc000407947 */ /* 0x000fea000383ffff */
.L_x_4783:
[----:B0-----:R0:W1:Y:S02]  /*13f60*/  SYNCS.PHASECHK.TRANS64.TRYWAIT P0, [R7+URZ+0x32420], R6 ;  /* 0x03242006070075a7 */ /* 0x001064000800017f */
[----:B-1----:R-:W-:Y:S05]  /*13f70*/  @!P0 NANOSLEEP.SYNCS 0x989680 ;  /* 0x009896800000895d */ /* 0x002fea0003900000 */
[----:B------:R-:W1:Y:S02]  /*13f80*/  @!P0 SYNCS.PHASECHK.TRANS64 P0, [R7+URZ+0x32420], R6 ;  /* 0x03242006070085a7 */ /* 0x000e64000800007f */
[----:B-1----:R-:W-:Y:S05]  /*13f90*/  @!P0 BRA `(.L_x_4783) ;  /* 0xfffffffc00f08947 */ /* 0x002fea000383ffff */
[----:B------:R-:W-:Y:S05]  /*13fa0*/  BRA `(.L_x_4893) ;  /* 0xffffffc000c87947 */ /* 0x000fea000383ffff */
.L_x_4784:
        /* <DEDUP_REMOVED lines=11> */
.L_x_4895:
[----:B------:R-:W-:Y:S05]  /*14060*/  BSYNC B0 ;  /* 0x0000000000007941 */ /* 0x000fea0003800000 */
.L_x_4894:
[----:B------:R-:W-:Y:S05]  /*14070*/  BRA `(.L_x_4896) ;  /* 0xffffffc000b07947 */ /* 0x000fea000383ffff */
.L_x_4785:
[----:B------:R-:W-:Y:S01]  /*14080*/  BSSY B0, `(.L_x_4897) ;  /* 0x0000006000007945 */ /* 0x000fe20003800000 */
[----:B------:R-:W-:-:S07]  /*14090*/  IMAD.MOV.U32 R15, RZ, RZ, -0x1 ;  /* 0xffffffffff0f7424 */ /* 0x000fce00078e00ff */
[----:B012--5:R-:W-:Y:S05]  /*140a0*/  WARPSYNC.COLLECTIVE R15, `(.L_x_4898) ;  /* 0x000000000f0c7348 */ /* 0x027fea0003c00000 */
[----:B------:R-:W-:Y:S02]  /*140b0*/  ELECT P6, UR62, PT ;  /* 0x00000000003e782f */ /* 0x000fe400038c0000 */
[----:B------:R-:W-:Y:S01]  /*140c0*/  MOV R14, UR62 ;  /* 0x0000003e000e7c02 */ /* 0x000fe20008000f00 */
[----:B012--5:R-:W-:Y:S10]  /*140d0*/  ENDCOLLECTIVE ;  /* 0x000000000000791b */ /* 0x027ff40003800000 */
.L_x_4898:
[----:B------:R-:W-:Y:S05]  /*140e0*/  BSYNC B0 ;  /* 0x0000000000007941 */ /* 0x000fea0003800000 */
.L_x_4897:
[----:B------:R-:W-:Y:S05]  /*140f0*/  BRA `(.L_x_4899) ;  /* 0xffffffc000a47947 */ /* 0x000fea000383ffff */
.L_x_4787:
[----:B-1----:R1:W3:Y:S02]  /*14100*/  SYNCS.PHASECHK.TRANS64.TRYWAIT P1, [R5+URZ+0x32440], R2 ;  /* 0x03244002050075a7 */ /* 0x0022e4000802017f */
[----:B---3--:R-:W-:Y:S05]  /*14110*/  @!P1 NANOSLEEP.SYNCS 0x989680 ;  /* 0x009896800000995d */ /* 0x008fea0003900000 */
[----:B------:R-:W3:Y:S02]  /*14120*/  @!P1 SYNCS.PHASECHK.TRANS64 P1, [R5+URZ+0x32440], R2 ;  /* 0x03244002050095a7 */ /* 0x000ee4000802007f */
[----:B---3--:R-:W-:Y:S05]  /*14130*/  @!P1 BRA `(.L_x_4787) ;  /* 0xfffffffc00f09947 */ /* 0x008fea000383ffff */
[----:B------:R-:W-:Y:S05]  /*14140*/  BRA `(.L_x_4900) ;  /* 0xffffffc000cc7947 */ /* 0x000fea000383ffff */
.L_x_4789:
[----:B0-----:R0:W3:Y:S02]  /*14150*/  SYNCS.PHASECHK.TRANS64.TRYWAIT P1, [R7+URZ+0x32440], R0 ;  /* 0x03244000070075a7 */ /* 0x0010e4000802017f */
[----:B---3--:R-:W-:Y:S05]  /*14160*/  @!P1 NANOSLEEP.SYNCS 0x989680 ;  /* 0x009896800000995d */ /* 0x008fea0003900000 */
[----:B------:R-:W3:Y:S02]  /*14170*/  @!P1 SYNCS.PHASECHK.TRANS64 P1, [R7+URZ+0x32440], R0 ;  /* 0x03244000070095a7 */ /* 0x000ee4000802007f */
[----:B---3--:R-:W-:Y:S05]  /*14180*/  @!P1 BRA `(.L_x_4789) ;  /* 0xfffffffc00f09947 */ /* 0x008fea000383ffff */
[----:B------:R-:W-:Y:S05]  /*14190*/  BRA `(.L_x_4901) ;  /* 0xffffffc000d87947 */ /* 0x000fea000383ffff */
.L_x_4791:
[----:B---3--:R3:W4:Y:S02]  /*141a0*/  SYNCS.PHASECHK.TRANS64.TRYWAIT P1, [R5+URZ+0x32460], R2 ;  /* 0x03246002050075a7 */ /* 0x008724000802017f */
[----:B----4-:R-:W-:Y:S05]  /*141b0*/  @!P1 NANOSLEEP.SYNCS 0x989680 ;  /* 0x009896800000995d */ /* 0x010fea0003900000 */
[----:B------:R-:W4:Y:S02]  /*141c0*/  @!P1 SYNCS.PHASECHK.TRANS64 P1, [R5+URZ+0x32460], R2 ;  /* 0x03246002050095a7 */ /* 0x000f24000802007f */
[----:B----4-:R-:W-:Y:S05]  /*141d0*/  @!P1 BRA `(.L_x_4791) ;  /* 0xfffffffc00f09947 */ /* 0x010fea000383ffff */
[----:B------:R-:W-:Y:S05]  /*141e0*/  BRA `(.L_x_4902) ;  /* 0xffffffc000d47947 */ /* 0x000fea000383ffff */
.L_x_4903:
        /* <DEDUP_REMOVED lines=9> */
.L_x_6572:


//--------------------- .text._ZN7cutlass13device_kernelIN5flash11enable_sm90INS1_16FlashAttnFwdSm90INS1_25CollectiveMainloopFwdSm90ILi2EN4cute5tupleIJNS5_1CILi1EEES8_S8_EEENS6_IJNS7_ILi128EEENS7_ILi96EEENS7_ILi64EEEEEELi256ENS_6half_tEfNS_4arch4Sm90ELb1ELb0ELb0ELb1ELb1ELb0ELb0ELb1ELb0ELb1ELb1ELb0EEENS1_21CollectiveEpilogueFwdINS6_IJSA_NS7_ILi256EEESB_EEES9_SE_SG_Li256ELb1ELb1ELb1ELb0EEENS1_36VarlenDynamicPersistentTileSchedulerILi128ELi96ELi256ELi128ELb1ELb1ELb1ELb1ELb1ELb1EEEEEEEEEvNT_6ParamsE --------------------------
	.section	.text._ZN7cutlass13device_kernelIN5flash11enable_sm90INS1_16FlashAttnFwdSm90INS1_25CollectiveMainloopFwdSm90ILi2EN4cute5tupleIJNS5_1CILi1EEES8_S8_EEENS6_IJNS7_ILi128EEENS7_ILi96EEENS7_ILi64EEEEEELi256ENS_6half_tEfNS_4arch4Sm90ELb1ELb0ELb0ELb1ELb1ELb0ELb0ELb1ELb0ELb1ELb1ELb0EEENS1_21CollectiveEpilogueFwdINS6_IJSA_NS7_ILi256EEESB_EEES9_SE_SG_Li256ELb1ELb1ELb1ELb0EEENS1_36VarlenDynamicPersistentTileSchedulerILi128ELi96ELi256ELi128ELb1ELb1ELb1ELb1ELb1ELb1EEEEEEEEEvNT_6ParamsE,"ax",@progbits
	.align	128
.text._ZN7cutlass13device_kernelIN5flash11enable_sm90INS1_16FlashAttnFwdSm90INS1_25CollectiveMainloopFwdSm90ILi2EN4cute5tupleIJNS5_1CILi1EEES8_S8_EEENS6_IJNS7_ILi128EEENS7_ILi96EEENS7_ILi64EEEEEELi256ENS_6half_tEfNS_4arch4Sm90ELb1ELb0ELb0ELb1ELb1ELb0ELb0ELb1ELb0ELb1ELb1ELb0EEENS1_21CollectiveEpilogueFwdINS6_IJSA_NS7_ILi256EEESB_EEES9_SE_SG_Li256ELb1ELb1ELb1ELb0EEENS1_36VarlenDynamicPersistentTileSchedulerILi128ELi96ELi256ELi128ELb1ELb1ELb1ELb1ELb1ELb1EEEEEEEEEvNT_6ParamsE:
        .type           _ZN7cutlass13device_kernelIN5flash11enable_sm90INS1_16FlashAttnFwdSm90INS1_25CollectiveMainloopFwdSm90ILi2EN4cute5tupleIJNS5_1CILi1EEES8_S8_EEENS6_IJNS7_ILi128EEENS7_ILi96EEENS7_ILi64EEEEEELi256ENS_6half_tEfNS_4arch4Sm90ELb1ELb0ELb0ELb1ELb1ELb0ELb0ELb1ELb0ELb1ELb1ELb0EEENS1_21CollectiveEpilogueFwdINS6_IJSA_NS7_ILi256EEESB_EEES9_SE_SG_Li256ELb1ELb1ELb1ELb0EEENS1_36VarlenDynamicPersistentTileSchedulerILi128ELi96ELi256ELi128ELb1ELb1ELb1ELb1ELb1ELb1EEEEEEEEEvNT_6ParamsE,@function
        .size           _ZN7cutlass13device_kernelIN5flash11enable_sm90INS1_16FlashAttnFwdSm90INS1_25CollectiveMainloopFwdSm90ILi2EN4cute5tupleIJNS5_1CILi1EEES8_S8_EEENS6_IJNS7_ILi128EEENS7_ILi96EEENS7_ILi64EEEEEELi256ENS_6half_tEfNS_4arch4Sm90ELb1ELb0ELb0ELb1ELb1ELb0ELb0ELb1ELb0ELb1ELb1ELb0EEENS1_21CollectiveEpilogueFwdINS6_IJSA_NS7_ILi256EEESB_EEES9_SE_SG_Li256ELb1ELb1ELb1ELb0EEENS1_36VarlenDynamicPersistentTileSchedulerILi128ELi96ELi256ELi128ELb1ELb1ELb1ELb1ELb1ELb1EEEEEEEEEvNT_6ParamsE,(.L_x_6573 - _ZN7cutlass13device_kernelIN5flash11enable_sm90INS1_16FlashAttnFwdSm90INS1_25CollectiveMainloopFwdSm90ILi2EN4cute5tupleIJNS5_1CILi1EEES8_S8_EEENS6_IJNS7_ILi128EEENS7_ILi96EEENS7_ILi64EEEEEELi256ENS_6half_tEfNS_4arch4Sm90ELb1ELb0ELb0ELb1ELb1ELb0ELb0ELb1ELb0ELb1ELb1ELb0EEENS1_21CollectiveEpilogueFwdINS6_IJSA_NS7_ILi256EEESB_EEES9_SE_SG_Li256ELb1ELb1ELb1ELb0EEENS1_36VarlenDynamicPersistentTileSchedulerILi128ELi96ELi256ELi128ELb1ELb1ELb1ELb1ELb1ELb1EEEEEEEEEvNT_6ParamsE)
        .other          _ZN7cutlass13device_kernelIN5flash11enable_sm90INS1_16FlashAttnFwdSm90INS1_25CollectiveMainloopFwdSm90ILi2EN4cute5tupleIJNS5_1CILi1EEES8_S8_EEENS6_IJNS7_ILi128EEENS7_ILi96EEENS7_ILi64EEEEEELi256ENS_6half_tEfNS_4arch4Sm90ELb1ELb0ELb0ELb1ELb1ELb0ELb0ELb1ELb0ELb1ELb1ELb0EEENS1_21CollectiveEpilogueFwdINS6_IJSA_NS7_ILi256EEESB_EEES9_SE_SG_Li256ELb1ELb1ELb1ELb0EEENS1_36VarlenDynamicPersistentTileSchedulerILi128ELi96ELi256ELi128ELb1ELb1ELb1ELb1ELb1ELb1EEEEEEEEEvNT_6ParamsE,@"STO_CUDA_ENTRY STV_DEFAULT"
_ZN7cutlass13device_kernelIN5flash11enable_sm90INS1_16FlashAttnFwdSm90INS1_25CollectiveMainloopFwdSm90ILi2EN4cute5tupleIJNS5_1CILi1EEES8_S8_EEENS6_IJNS7_ILi128EEENS7_ILi96EEENS7_ILi64EEEEEELi256ENS_6half_tEfNS_4arch4Sm90ELb1ELb0ELb0ELb1ELb1ELb0ELb0ELb1ELb0ELb1ELb1ELb0EEENS1_21CollectiveEpilogueFwdINS6_IJSA_NS7_ILi256EEESB_EEES9_SE_SG_Li256ELb1ELb1ELb1ELb0EEENS1_36VarlenDynamicPersistentTileSchedulerILi128ELi96ELi256ELi128ELb1ELb1ELb1ELb1ELb1ELb1EEEEEEEEEvNT_6ParamsE:
        /* <DEDUP_REMOVED lines=45> */
.L_x_4904:
        /* <DEDUP_REMOVED lines=22> */
.L_x_4905:
        /* <DEDUP_REMOVED lines=18> */
.L_x_4906:
        /* <DEDUP_REMOVED lines=22> */
.L_x_4907:
        /* <DEDUP_REMOVED lines=23> */
.L_x_4908:
        /* <DEDUP_REMOVED lines=8> */
.L_x_4910:
        /* <DEDUP_REMOVED lines=63> */
[----:B------:R-:W-:-:S02]  /*0c90*/  IMAD.IADD R5, R12, 0x1, -R5 ;  /* 0x000000010c057824 */ /* 0x000fc400078e0a05 */
        /* <DEDUP_REMOVED lines=57> */
.L_x_4974:
[----:B------:R-:W-:Y:S01]  /*1030*/  ULDC.64 UR8, c[0x0][0xc88] ;  /* 0x0003220000087ab9 */ /* 0x000fe20000000a00 */
[----:B------:R-:W-:Y:S01]  /*1040*/  ULDC.64 UR10, c[0x0][0xa18] ;  /* 0x00028600000a7ab9 */ /* 0x000fe20000000a00 */
[----:B------:R-:W-:Y:S02]  /*1050*/  UIMAD.WIDE UR8, UR7, 0x4, UR8 ;  /* 0x00000004070878a5 */ /* 0x000fe4000f8e0208 */
[----:B------:R-:W-:Y:S01]  /*1060*/  UISETP.NE.U32.AND UP1, UPT, UR10, URZ, UPT ;  /* 0x0000003f0a00728c */ /* 0x000fe2000bf25070 */
[----:B------:R-:W-:Y:S01]  /*1070*/  ULDC UR4, c[0x0][0x424] ;  /* 0x0001090000047ab9 */ /* 0x000fe20000000800 */
[----:B------:R-:W-:Y:S02]  /*1080*/  ULDC UR7, c[0x0][0x2f0] ;  /* 0x0000bc0000077ab9 */ /* 0x000fe40000000800 */
[----:B01-34-:R-:W-:Y:S02]  /*1090*/  IMAD.U32 R4, RZ, RZ, UR8 ;  /* 0x00000008ff047e24 */ /* 0x01bfe4000f8e00ff */
[----:B------:R-:W-:Y:S01]  /*10a0*/  IMAD.U32 R5, RZ, RZ, UR9 ;  /* 0x00000009ff057e24 */ /* 0x000fe2000f8e00ff */
[----:B------:R-:W-:-:S04]  /*10b0*/  ULDC.64 UR8, c[0x0][0xa28] ;  /* 0x00028a0000087ab9 */ /* 0x000fc80000000a00 */
[----:B--2---:R-:W2:Y:S01]  /*10c0*/  LDG.E R4, desc[UR52][R4.64] ;  /* 0x0000003404047981 */ /* 0x004ea2000c1e1900 */
        /* <DEDUP_REMOVED lines=16> */
[----:B------:R-:W2:Y:S01]  /*11d0*/  @P0 LDG.E R4, desc[UR52][R4.64] ;  /* 0x0000003404040981 */ /* 0x000ea2000c1e1900 */
[----:B------:R-:W-:Y:S01]  /*11e0*/  UISETP.NE.U32.AND UP0, UPT, UR8, URZ, UPT ;  /* 0x0000003f0800728c */ /* 0x000fe2000bf05070 */
[----:B------:R-:W-:Y:S02]  /*11f0*/  ULDC.64 UR10, c[0x0][0xa20] ;  /* 0x00028800000a7ab9 */ /* 0x000fe40000000a00 */
[----:B------:R-:W3:Y:S01]  /*1200*/  @P2 LDG.E R6, desc[UR52][R6.64] ;  /* 0x0000003406062981 */ /* 0x000ee2000c1e1900 */
[----:B------:R-:W-:Y:S01]  /*1210*/  UISETP.NE.AND.EX UP0, UPT, UR9, URZ, UPT, UP0 ;  /* 0x0000003f0900728c */ /* 0x000fe2000bf05300 */
[----:B------:R-:W-:Y:S01]  /*1220*/  ISETP.NE.U32.AND P1, PT, RZ, UR10, PT ;  /* 0x0000000aff007c0c */ /* 0x000fe2000bf25070 */
[----:B------:R-:W-:Y:S01]  /*1230*/  UMOV UR48, URZ ;  /* 0x0000003f00307c82 */ /* 0x000fe20008000000 */
[----:B------:R-:W-:Y:S02]  /*1240*/  ULOP3.LUT UR41, UR5, 0xffff, URZ, 0xc0, !UPT ;  /* 0x0000ffff05297892 */ /* 0x000fe4000f8ec03f */
[----:B------:R-:W-:Y:S01]  /*1250*/  USEL UR4, UR4, 0x1, UP0 ;  /* 0x0000000104047887 */ /* 0x000fe20008000000 */
[----:B------:R-:W-:-:S03]  /*1260*/  ISETP.NE.AND.EX P1, PT, RZ, UR11, PT, P1 ;  /* 0x0000000bff007c0c */ /* 0x000fc6000bf25310 */
[----:B------:R-:W-:Y:S01]  /*1270*/  UIMAD UR4, UR4, UR7, URZ ;  /* 0x00000007040472a4 */ /* 0x000fe2000f8e023f */
[----:B--2---:R-:W-:Y:S02]  /*1280*/  @P0 R2UR UR48, R4 ;  /* 0x00000000043002ca */ /* 0x004fe400000e0000 */
[----:B---3--:R-:W-:Y:S01]  /*1290*/  @P2 R2UR UR49, R6 ;  /* 0x00000000063122ca */ /* 0x008fe200000e0000 */
[----:B-----5:R-:W-:-:S14]  /*12a0*/  @P2 BRA `(.L_x_4911) ;  /* 0x0000000000382947 */ /* 0x020fdc0003800000 */
[----:B------:R-:W-:Y:S01]  /*12b0*/  ULDC.64 UR8, c[0x0][0xa00] ;  /* 0x0002800000087ab9 */ /* 0x000fe20000000a00 */
[----:B------:R-:W-:Y:S01]  /*12c0*/  ULDC UR49, c[0x0][0x288] ;  /* 0x0000a20000317ab9 */ /* 0x000fe20000000800 */
        /* <DEDUP_REMOVED lines=12> */
.L_x_4911:
[----:B------:R-:W-:Y:S05]  /*1390*/  @!P1 BRA `(.L_x_4912) ;  /* 0x00000000001c9947 */ /* 0x000fea0003800000 */
[----:B------:R-:W-:-:S04]  /*13a0*/  ULEA UR4, UP0, UR39, UR10, 0x2 ;  /* 0x0000000a27047291 */ /* 0x000fc8000f80103f */
[----:B------:R-:W-:Y:S02]  /*13b0*/  ULEA.HI.X UR7, UR39, UR11, UR40, 0x2, UP0 ;  /* 0x0000000b27077291 */ /* 0x000fe400080f1428 */
[----:B------:R-:W-:-:S04]  /*13c0*/  IMAD.U32 R4, RZ, RZ, UR4 ;  /* 0x00000004ff047e24 */ /* 0x000fc8000f8e00ff */
[----:B------:R-:W-:-:S05]  /*13d0*/  IMAD.U32 R5, RZ, RZ, UR7 ;  /* 0x00000007ff057e24 */ /* 0x000fca000f8e00ff */
[----:B------:R-:W2:Y:S02]  /*13e0*/  LDG.E R4, desc[UR52][R4.64] ;  /* 0x0000003404047981 */ /* 0x000ea4000c1e1900 */
[----:B--2---:R-:W-:Y:S01]  /*13f0*/  R2UR UR4, R4 ;  /* 0x00000000040472ca */ /* 0x004fe200000e0000 */
[----:B------:R-:W-:-:S14]  /*1400*/  BRA `(.L_x_4913) ;  /* 0x0000000000347947 */ /* 0x000fdc0003800000 */
.L_x_4912:
        /* <DEDUP_REMOVED lines=13> */
.L_x_4913:
[----:B------:R-:W-:Y:S01]  /*14e0*/  ULDC UR7, c[0x0][0x448] ;  /* 0x0001120000077ab9 */ /* 0x000fe20000000800 */
[----:B------:R-:W-:Y:S02]  /*14f0*/  USHF.L.U32 UR42, UR6, 0x7, URZ ;  /* 0x00000007062a7899 */ /* 0x000fe4000800063f */
[----:B------:R-:W-:Y:S02]  /*1500*/  UISETP.NE.AND UP0, UPT, UR7, 0x1, UPT ;  /* 0x000000010700788c */ /* 0x000fe4000bf05270 */
[----:B------:R-:W-:Y:S02]  /*1510*/  UIADD3 UR8, UR42, 0x7f, URZ ;  /* 0x0000007f2a087890 */ /* 0x000fe4000fffe03f */
[----:B------:R-:W-:Y:S02]  /*1520*/  UIADD3 UR48, -UR48, UR4, URZ ;  /* 0x0000000430307290 */ /* 0x000fe4000fffe13f */
[----:B------:R-:W-:Y:S02]  /*1530*/  UP2UR UR50, UPR, URZ, 0x1 ;  /* 0x000000013f327883 */ /* 0x000fe40008000000 */
[----:B------:R-:W-:-:S03]  /*1540*/  UIADD3 UR4, UR48, 0x60, -UR49 ;  /* 0x0000006030047890 */ /* 0x000fc6000fffe831 */
[----:B------:R-:W-:Y:S01]  /*1550*/  @UP0 ULDC UR6, c[0x0][0x44c] ;  /* 0x0001130000060ab9 */ /* 0x000fe20000000800 */
[----:B------:R-:W-:Y:S01]  /*1560*/  @UP0 ULDC UR9, c[0x0][0x450] ;  /* 0x0001140000090ab9 */ /* 0x000fe20000000800 */
[----:B------:R-:W-:Y:S02]  /*1570*/  UIMAD.WIDE.U32 UR6, UR8, UR6, URZ ;  /* 0x00000006080672a5 */ /* 0x000fe4000f8e003f */
[----:B------:R-:W-:Y:S02]  /*1580*/  UIADD3 UR6, UR48, 0x5f, URZ ;  /* 0x0000005f30067890 */ /* 0x000fe4000fffe03f */
[----:B------:R-:W-:Y:S02]  /*1590*/  @UP0 USHF.R.U32.HI UR8, URZ, UR9, UR7 ;  /* 0x000000093f080299 */ /* 0x000fe40008011607 */
[----:B------:R-:W-:Y:S02]  /*15a0*/  UIMAD.WIDE UR6, UR6, 0x2aaaaaab, URZ ;  /* 0x2aaaaaab060678a5 */ /* 0x000fe4000f8e023f */
[----:B------:R-:W-:-:S02]  /*15b0*/  UIADD3 UR8, UR4, UR8, URZ ;  /* 0x0000000804087290 */ /* 0x000fc4000fffe03f */
[----:B------:R-:W-:Y:S02]  /*15c0*/  USHF.R.U32.HI UR4, URZ, 0x1f, UR7 ;  /* 0x0000001f3f047899 */ /* 0x000fe40008011607 */
[----:B------:R-:W-:Y:S02]  /*15d0*/  UIMAD.WIDE UR8, UR8, 0x2aaaaaab, URZ ;  /* 0x2aaaaaab080878a5 */ /* 0x000fe4000f8e023f */
[----:B------:R-:W-:Y:S02]  /*15e0*/  ULEA.HI.SX32 UR7, UR7, UR4, 0x1c ;  /* 0x0000000407077291 */ /* 0x000fe4000f8fe23f */
[----:B------:R-:W-:Y:S02]  /*15f0*/  USHF.R.U32.HI UR6, URZ, 0x1f, UR9 ;  /* 0x0000001f3f067899 */ /* 0x000fe40008011609 */
[----:B------:R-:W-:Y:S02]  /*1600*/  ULOP3.LUT UR4, UR5, 0xff000000, URZ, 0xc0, !UPT ;  /* 0xff00000005047892 */ /* 0x000fe4000f8ec03f */
[----:B------:R-:W-:-:S02]  /*1610*/  ULEA.HI.SX32 UR6, UR9, UR6, 0x1c ;  /* 0x0000000609067291 */ /* 0x000fc4000f8fe23f */
[----:B------:R-:W-:Y:S02]  /*1620*/  ULOP3.LUT UR5, UR5, 0xff0000, URZ, 0xc0, !UPT ;  /* 0x00ff000005057892 */ /* 0x000fe4000f8ec03f */
[----:B------:R-:W-:Y:S02]  /*1630*/  UISETP.LT.AND UP0, UPT, UR7, UR6, UPT ;  /* 0x000000060700728c */ /* 0x000fe4000bf01270 */
[----:B------:R-:W-:Y:S02]  /*1640*/  USHF.R.U32.HI UR4, URZ, 0x8, UR4 ;  /* 0x000000083f047899 */ /* 0x000fe40008011604 */
[----:B------:R-:W-:Y:S02]  /*1650*/  USEL UR9, UR7, UR6, UP0 ;  /* 0x0000000607097287 */ /* 0x000fe40008000000 */
[----:B------:R-:W-:Y:S02]  /*1660*/  ULEA.HI UR5, UR5, UR4, URZ, 0x10 ;  /* 0x0000000405057291 */ /* 0x000fe4000f8f803f */
[----:B------:R-:W-:-:S02]  /*1670*/  UISETP.GE.AND UP0, UPT, UR9, 0x1, UPT ;  /* 0x000000010900788c */ /* 0x000fc4000bf06270 */
[----:B------:R-:W-:Y:S01]  /*1680*/  ULOP3.LUT UR43, UR5, 0xff, URZ, 0xc0, !UPT ;  /* 0x000000ff052b7892 */ /* 0x000fe2000f8ec03f */
[----:B------:R-:W-:Y:S01]  /*1690*/  UMOV UR4, URZ ;  /* 0x0000003f00047c82 */ /* 0x000fe20008000000 */
[----:B------:R-:W-:Y:S02]  /*16a0*/  USHF.R.U32.HI UR44, URZ, 0x10, UR5 ;  /* 0x000000103f2c7899 */ /* 0x000fe40008011605 */
[----:B------:R-:W-:-:S13]  /*16b0*/  PLOP3.LUT P0, PT, PT, PT, UP0, 0x80, 0x0 ;  /* 0x000000000000781c */ /* 0x000fda0003f0f008 */
[----:B------:R-:W-:Y:S05]  /*16c0*/  @!P0 BRA `(.L_x_4914) ;  /* 0x0000000000908947 */ /* 0x000fea0003800000 */
        /* <DEDUP_REMOVED lines=36> */
.L_x_4914:
        /* <DEDUP_REMOVED lines=111> */
.L_x_4916:
        /* <DEDUP_REMOVED lines=13> */
.L_x_5061:
[----:B0-----:R-:W-:Y:S01]  /*20d0*/  IMAD.U32 R0, RZ, RZ, UR47 ;  /* 0x0000002fff007e24 */ /* 0x001fe2000f8e00ff */
[----:B------:R-:W-:Y:S05]  /*20e0*/  WARPSYNC.ALL ;  /* 0x0000000000007948 */ /* 0x000fea0003800000 */
[----:B------:R0:W-:Y:S01]  /*20f0*/  BAR.SYNC.DEFER_BLOCKING R8, 0x100 ;  /* 0x000400080000751d */ /* 0x0001e20000010000 */
[----:B------:R-:W-:-:S13]  /*2100*/  ISETP.NE.AND P0, PT, R0, 0x3, PT ;  /* 0x000000030000780c */ /* 0x000fda0003f05270 */
[----:B0-----:R-:W-:Y:S05]  /*2110*/  @!P0 BRA `(.L_x_4918) ;  /* 0x0000000000048947 */ /* 0x001fea0003800000 */
[----:B------:R-:W-:Y:S01]  /*2120*/  BPT.TRAP 0x1 ;  /* 0x000000040000795c */ /* 0x000fe20000300000 */
.L_x_4918:
[----:B------:R-:W-:Y:S01]  /*2130*/  R2UR UR22, R7 ;  /* 0x00000000071672ca */ /* 0x000fe200000e0000 */
[----:B------:R-:W-:-:S05]  /*2140*/  IMAD.U32 R9, RZ, RZ, UR36 ;  /* 0x00000024ff097e24 */ /* 0x000fca000f8e00ff */
[----:B------:R-:W-:-:S07]  /*2150*/  SHF.L.U32 R9, R9, 0x1f, RZ ;  /* 0x0000001f09097819 */ /* 0x000fce00000006ff */
[----:B------:R-:W-:-:S09]  /*2160*/  ULEA UR22, UR37, UR22, 0x3 ;  /* 0x0000001625167291 */ /* 0x000fd2000f8e183f */
[----:B------:R0:W1:Y:S01]  /*2170*/  SYNCS.PHASECHK.TRANS64.TRYWAIT P1, [UR22+0x22830], R9 ;  /* 0x02283009ff0075a7 */ /* 0x0000620008020156 */
[----:B------:R-:W-:Y:S05]  /*2180*/  @!P0 BRA `(.L_x_4919) ;  /* 0x0000000000048947 */ /* 0x000fea0003800000 */
[----:B------:R-:W-:Y:S01]  /*2190*/  BPT.TRAP 0x1 ;  /* 0x000000040000795c */ /* 0x000fe20000300000 */
.L_x_4919:
[----:B-1----:R-:W-:Y:S05]  /*21a0*/  @P1 BRA `(.L_x_4920) ;  /* 0x0000000000081947 */ /* 0x002fea0003800000 */
[----:B------:R-:W1:Y:S02]  /*21b0*/  SYNCS.PHASECHK.TRANS64.TRYWAIT P1, [UR22+0x22830], R9 ;  /* 0x02283009ff0075a7 */ /* 0x000e640008020156 */
[----:B-1----:R-:W-:Y:S05]  /*21c0*/  @!P1 BRA `(.L_x_4921) ;  /* 0x0000011400089947 */ /* 0x002fea0003800000 */
.L_x_4920:
        /* <DEDUP_REMOVED lines=39> */
.L_x_4922:
[----:B------:R-:W-:Y:S01]  /*2440*/  UISETP.NE.AND UP0, UPT, UR50, URZ, UPT ;  /* 0x0000003f3200728c */ /* 0x000fe2000bf05270 */
[----:B------:R-:W-:Y:S01]  /*2450*/  VIADD R3, R16, UR42 ;  /* 0x0000002a10037c36 */ /* 0x000fe20008000000 */
[----:B------:R-:W-:Y:S01]  /*2460*/  ULDC UR10, c[0x0][0x988] ;  /* 0x00026200000a7ab9 */ /* 0x000fe20000000800 */
[----:B------:R-:W2:Y:S03]  /*2470*/  S2UR UR7, SR_CgaCtaId ;  /* 0x00000000000779c3 */ /* 0x000ea60000008800 */
[----:B------:R-:W-:Y:S02]  /*2480*/  PLOP3.LUT P1, PT, PT, PT, UP0, 0x80, 0x0 ;  /* 0x000000000000781c */ /* 0x000fe40003f2f008 */
[----:B------:R-:W-:-:S03]  /*2490*/  PLOP3.LUT P2, PT, PT, PT, UP0, 0x80, 0x0 ;  /* 0x000000000000781c */ /* 0x000fc60003f4f008 */
[----:B------:R-:W-:-:S08]  /*24a0*/  @UP0 ULDC UR6, c[0x0][0x44c] ;  /* 0x0001130000060ab9 */ /* 0x000fd00000000800 */
[----:B------:R-:W-:Y:S01]  /*24b0*/  @P1 IMAD.HI.U32 R4, R3, UR6, RZ ;  /* 0x0000000603041c27 */ /* 0x000fe2000f8e00ff */
[----:B------:R-:W-:-:S04]  /*24c0*/  @UP0 ULDC UR6, c[0x0][0x450] ;  /* 0x0001140000060ab9 */ /* 0x000fc80000000800 */
[----:B------:R-:W-:Y:S01]  /*24d0*/  @P2 SHF.R.U32.HI R3, RZ, UR6, R4 ;  /* 0x00000006ff032c19 */ /* 0x000fe20008011604 */
[----:B------:R-:W-:-:S04]  /*24e0*/  UIMAD UR6, UR51, -0x60, UR48 ;  /* 0xffffffa0330678a4 */ /* 0x000fc8000f8e0230 */
[----:B------:R-:W3:Y:S02]  /*24f0*/  SHFL.IDX PT, R6, R3, 0x1, 0x1c1f ;  /* 0x003c1f0003067f89 */ /* 0x000ee400000e0000 */
[----:B------:R-:W-:Y:S01]  /*2500*/  IMAD.U32 R11, RZ, RZ, UR6 ;  /* 0x00000006ff0b7e24 */ /* 0x000fe2000f8e00ff */
[----:B------:R-:W-:Y:S01]  /*2510*/  UIADD3 UR6, UR22, 0x22840, URZ ;  /* 0x0002284016067890 */ /* 0x000fe2000fffe03f */
[----:B------:R-:W4:Y:S03]  /*2520*/  SHFL.IDX PT, R3, R3, RZ, 0x1c1f ;  /* 0x001c1fff03037589 */ /* 0x000f2600000e0000 */
[C-C-:B------:R-:W-:Y:S01]  /*2530*/  IADD3 R5, -R2.reuse, 0x61, R11.reuse ;  /* 0x0000006102057810 */ /* 0x140fe20007ffe10b */
[----:B--2---:R-:W-:Y:S01]  /*2540*/  UPRMT UR6, UR7, 0x654, UR6 ;  /* 0x0000065407067896 */ /* 0x004fe20008000006 */
[----:B------:R-:W-:-:S03]  /*2550*/  IADD3 R4, -R2, 0x60, R11 ;  /* 0x0000006002047810 */ /* 0x000fc60007ffe10b */
[----:B------:R-:W-:-:S05]  /*2560*/  VIADD R5, R5, -UR49 ;  /* 0x8000003105057c36 */ /* 0x000fca0008000000 */
[----:B------:R-:W-:Y:S01]  /*2570*/  SYNCS.ARRIVE.TRANS64.RED.A1T0 RZ, [UR6], RZ ;  /* 0x000000ffffff79a7 */ /* 0x000fe20008100406 */
[----:B---3--:R-:W-:-:S04]  /*2580*/  VIADDMNMX R6, R6, R5, R4, PT ;  /* 0x0000000506067246 */ /* 0x008fc80003800104 */
        /* <DEDUP_REMOVED lines=8> */
[C---:B------:R-:W-:Y:S02]  /*2610*/  ISETP.GT.AND P2, PT, R6.reuse, 0x10, PT ;  /* 0x000000100600780c */ /* 0x040fe40003f44270 */
[----:B------:R-:W-:Y:S02]  /*2620*/  FSEL R31, R31, -INF , P1 ;  /* 0xff8000001f1f7808 */ /* 0x000fe40000800000 */
[----:B------:R-:W-:Y:S02]  /*2630*/  FMNMX.FTZ R10, R15, R10, !PT ;  /* 0x0000000a0f0a7209 */ /* 0x000fe40007810000 */
        /* <DEDUP_REMOVED lines=57> */
[----:B------:R-:W-:Y:S02]  /*29d0*/  FSEL R71, R71, -INF , P1 ;  /* 0xff80000047477808 */ /* 0x000fe40000800000 */
[----:B------:R-:W-:Y:S02]  /*29e0*/  FMNMX.FTZ R10, R89, R10, !PT ;  /* 0x0000000a590a7209 */ /* 0x000fe40007810000 */
[----:B----4-:R-:W-:Y:S02]  /*29f0*/  VIADDMNMX R6, R3, R5, R4, PT ;  /* 0x0000000503067246 */ /* 0x010fe40003800104 */
[----:B------:R-:W-:-:S02]  /*2a00*/  FMNMX.FTZ R10, R71, R10, !PT ;  /* 0x0000000a470a7209 */ /* 0x000fc40007810000 */
[C---:B------:R-:W-:Y:S02]  /*2a10*/  ISETP.GT.AND P1, PT, R6.reuse, RZ, PT ;  /* 0x000000ff0600720c */ /* 0x040fe40003f24270 */
[C---:B------:R-:W-:Y:S01]  /*2a20*/  ISETP.GT.AND P2, PT, R6.reuse, 0x1, PT ;  /* 0x000000010600780c */ /* 0x040fe20003f44270 */
[----:B------:R-:W2:Y:S01]  /*2a30*/  SHFL.BFLY PT, R11, R10, 0x2, 0x1f ;  /* 0x0c401f000a0b7f89 */ /* 0x000ea200000e0000 */
[----:B------:R-:W-:Y:S02]  /*2a40*/  ISETP.GT.AND P3, PT, R6, 0x8, PT ;  /* 0x000000080600780c */ /* 0x000fe40003f64270 */
[----:B------:R-:W-:Y:S02]  /*2a50*/  FSEL R34, R25, -INF , P2 ;  /* 0xff80000019227808 */ /* 0x000fe40001000000 */
[----:B------:R-:W-:Y:S02]  /*2a60*/  FSEL R3, R28, -INF , P3 ;  /* 0xff8000001c037808 */ /* 0x000fe40001800000 */
[----:B------:R-:W-:-:S02]  /*2a70*/  ISETP.GT.AND P2, PT, R6, 0x10, PT ;  /* 0x000000100600780c */ /* 0x000fc40003f44270 */
[----:B------:R-:W-:Y:S02]  /*2a80*/  ISETP.GT.AND P3, PT, R6, 0x18, PT ;  /* 0x000000180600780c */ /* 0x000fe40003f64270 */
[----:B------:R-:W-:Y:S02]  /*2a90*/  FSEL R32, R32, -INF , P2 ;  /* 0xff80000020207808 */ /* 0x000fe40001000000 */
[----:B------:R-:W-:Y:S02]  /*2aa0*/  FSEL R36, R36, -INF , P3 ;  /* 0xff80000024247808 */ /* 0x000fe40001800000 */
[----:B--2---:R-:W-:Y:S02]  /*2ab0*/  FMNMX.FTZ R12, R10, R11, !PT ;  /* 0x0000000b0a0c7209 */ /* 0x004fe40007810000 */
[----:B------:R-:W-:Y:S02]  /*2ac0*/  FSEL R11, R24, -INF , P1 ;  /* 0xff800000180b7808 */ /* 0x000fe40000800000 */
[----:B------:R-:W-:Y:S01]  /*2ad0*/  ISETP.GT.AND P1, PT, R6, 0x9, PT ;  /* 0x000000090600780c */ /* 0x000fe20003f24270 */
[----:B------:R-:W2:Y:S01]  /*2ae0*/  SHFL.BFLY PT, R91, R12, 0x1, 0x1f ;  /* 0x0c201f000c5b7f89 */ /* 0x000ea200000e0000 */
[----:B------:R-:W-:-:S02]  /*2af0*/  FMNMX.FTZ R4, R11, R34, !PT ;  /* 0x000000220b047209 */ /* 0x000fc40007810000 */
[----:B------:R-:W-:Y:S02]  /*2b00*/  FSEL R29, R29, -INF , P1 ;  /* 0xff8000001d1d7808 */ /* 0x000fe40000800000 */
[----:B------:R-:W-:Y:S02]  /*2b10*/  FMNMX.FTZ R4, R3, R4, !PT ;  /* 0x0000000403047209 */ /* 0x000fe40007810000 */
[----:B------:R-:W-:Y:S02]  /*2b20*/  ISETP.GT.AND P1, PT, R6, 0x11, PT ;  /* 0x000000110600780c */ /* 0x000fe40003f24270 */
[----:B------:R-:W-:Y:S02]  /*2b30*/  FMNMX.FTZ R25, R29, R4, !PT ;  /* 0x000000041d197209 */ /* 0x000fe40007810000 */
[----:B------:R-:W-:Y:S02]  /*2b40*/  FSEL R33, R33, -INF , P1 ;  /* 0xff80000021217808 */ /* 0x000fe40000800000 */
[----:B------:R-:W-:-:S02]  /*2b50*/  FMNMX.FTZ R10, R32, R25, !PT ;  /* 0x00000019200a7209 */ /* 0x000fc40007810000 */
[----:B------:R-:W-:Y:S02]  /*2b60*/  ISETP.GT.AND P1, PT, R6, 0x19, PT ;  /* 0x000000190600780c */ /* 0x000fe40003f24270 */
[----:B------:R-:W-:Y:S02]  /*2b70*/  FMNMX.FTZ R25, R33, R10, !PT ;  /* 0x0000000a21197209 */ /* 0x000fe40007810000 */
[----:B------:R-:W-:Y:S02]  /*2b80*/  FSEL R37, R37, -INF , P1 ;  /* 0xff80000025257808 */ /* 0x000fe40000800000 */
[----:B------:R-:W-:Y:S02]  /*2b90*/  FMNMX.FTZ R10, R36, R25, !PT ;  /* 0x00000019240a7209 */ /* 0x000fe40007810000 */
[----:B------:R-:W-:Y:S02]  /*2ba0*/  ISETP.GT.AND P1, PT, R6, 0x21, PT ;  /* 0x000000210600780c */ /* 0x000fe40003f24270 */
[----:B--2---:R-:W-:-:S02]  /*2bb0*/  FMNMX.FTZ R5, R12, R91, !PT ;  /* 0x0000005b0c057209 */ /* 0x004fc40007810000 */
[----:B------:R-:W-:Y:S02]  /*2bc0*/  FSEL R41, R41, -INF , P1 ;  /* 0xff80000029297808 */ /* 0x000fe40000800000 */
[C---:B------:R-:W-:Y:S01]  /*2bd0*/  FSETP.NEU.FTZ.AND P2, PT, R5.reuse, -INF , PT ;  /* 0xff8000000500780b */ /* 0x040fe20003f5d000 */
[----:B------:R-:W-:Y:S01]  /*2be0*/  FMUL.FTZ R4, R5, UR10 ;  /* 0x0000000a05047c20 */ /* 0x000fe20008410000 */
[----:B------:R-:W-:-:S04]  /*2bf0*/  ISETP.GT.AND P1, PT, R6, 0x29, PT ;  /* 0x000000290600780c */ /* 0x000fc80003f24270 */
[----:B------:R-:W-:Y:S02]  /*2c00*/  FSEL R4, R4, RZ, P2 ;  /* 0x000000ff04047208 */ /* 0x000fe40001000000 */
[----:B------:R-:W-:Y:S02]  /*2c10*/  ISETP.GT.AND P2, PT, R6, 0x20, PT ;  /* 0x000000200600780c */ /* 0x000fe40003f44270 */
[----:B------:R-:W-:Y:S01]  /*2c20*/  FSEL R45, R45, -INF , P1 ;  /* 0xff8000002d2d7808 */ /* 0x000fe20000800000 */
[--C-:B------:R-:W-:Y:S01]  /*2c30*/  FFMA.FTZ R201, R13, UR10, -R4.reuse ;  /* 0x0000000a0dc97c23 */ /* 0x100fe20008010804 */
[----:B------:R-:W-:Y:S01]  /*2c40*/  FSEL R40, R40, -INF , P2 ;  /* 0xff80000028287808 */ /* 0x000fe20001000000 */
[--C-:B------:R-:W-:Y:S01]  /*2c50*/  FFMA.FTZ R203, R15, UR10, -R4.reuse ;  /* 0x0000000a0fcb7c23 */ /* 0x100fe20008010804 */
[----:B------:R-:W-:Y:S01]  /*2c60*/  FMNMX.FTZ R13, R37, R10, !PT ;  /* 0x0000000a250d7209 */ /* 0x000fe20007810000 */
[--C-:B------:R-:W-:Y:S01]  /*2c70*/  FFMA.FTZ R10, R27, UR10, -R4.reuse ;  /* 0x0000000a1b0a7c23 */ /* 0x100fe20008010804 */
[----:B------:R-:W-:Y:S01]  /*2c80*/  ISETP.GT.AND P2, PT, R6, 0x28, PT ;  /* 0x000000280600780c */ /* 0x000fe20003f44270 */
[----:B------:R-:W-:Y:S01]  /*2c90*/  MUFU.EX2 R201, R201 ;  /* 0x000000c900c97308 */ /* 0x000fe20000000800 */
[----:B------:R-:W-:Y:S01]  /*2ca0*/  FMNMX.FTZ R12, R40, R13, !PT ;  /* 0x0000000d280c7209 */ /* 0x000fe20007810000 */
[--C-:B------:R-:W-:Y:S01]  /*2cb0*/  FFMA.FTZ R153, R21, UR10, -R4.reuse ;  /* 0x0000000a15997c23 */ /* 0x100fe20008010804 */
[----:B------:R-:W-:Y:S01]  /*2cc0*/  FSEL R44, R44, -INF , P2 ;  /* 0xff8000002c2c7808 */ /* 0x000fe20001000000 */
[--C-:B------:R-:W-:Y:S01]  /*2cd0*/  FFMA.FTZ R73, R73, UR10, -R4.reuse ;  /* 0x0000000a49497c23 */ /* 0x100fe20008010804 */
[----:B------:R-:W-:Y:S01]  /*2ce0*/  FMNMX.FTZ R13, R41, R12, !PT ;  /* 0x0000000c290d7209 */ /* 0x000fe20007810000 */
[--C-:B------:R-:W-:Y:S01]  /*2cf0*/  FFMA.FTZ R39, R39, UR10, -R4.reuse ;  /* 0x0000000a27277c23 */ /* 0x100fe20008010804 */
[----:B------:R-:W-:Y:S01]  /*2d00*/  ISETP.GT.AND P2, PT, R6, 0x30, PT ;  /* 0x000000300600780c */ /* 0x000fe20003f44270 */
[----:B------:R-:W2:Y:S01]  /*2d10*/  MUFU.EX2 R10, R10 ;  /* 0x0000000a000a7308 */ /* 0x000ea20000000800 */
        /* <DEDUP_REMOVED lines=9> */
[----:B------:R-:W3:Y:S01]  /*2db0*/  MUFU.EX2 R203, R203 ;  /* 0x000000cb00cb7308 */ /* 0x000ee20000000800 */
[----:B------:R-:W-:Y:S01]  /*2dc0*/  FSEL R49, R49, -INF , P1 ;  /* 0xff80000031317808 */ /* 0x000fe20000800000 */
[--C-:B------:R-:W-:Y:S01]  /*2dd0*/  FFMA.FTZ R47, R47, UR10, -R4.reuse ;  /* 0x0000000a2f2f7c23 */ /* 0x100fe20008010804 */
[----:B------:R-:W-:Y:S01]  /*2de0*/  FMNMX.FTZ R14, R48, R13, !PT ;  /* 0x0000000d300e7209 */ /* 0x000fe20007810000 */
[--C-:B------:R-:W-:Y:S01]  /*2df0*/  FFMA.FTZ R161, R79, UR10, -R4.reuse ;  /* 0x0000000a4fa17c23 */ /* 0x100fe20008010804 */
[----:B------:R-:W-:Y:S01]  /*2e00*/  ISETP.GT.AND P1, PT, R6, 0x39, PT ;  /* 0x000000390600780c */ /* 0x000fe20003f24270 */
[----:B------:R-:W-:Y:S01]  /*2e10*/  FFMA.FTZ R163, R81, UR10, -R4 ;  /* 0x0000000a51a37c23 */ /* 0x000fe20008010804 */
[----:B------:R-:W-:Y:S01]  /*2e20*/  FSEL R52, R52, -INF , P2 ;  /* 0xff80000034347808 */ /* 0x000fe20001000000 */
[----:B------:R-:W4:Y:S01]  /*2e30*/  MUFU.EX2 R12, R12 ;  /* 0x0000000c000c7308 */ /* 0x000f220000000800 */
[----:B------:R-:W-:Y:S01]  /*2e40*/  FMNMX.FTZ R13, R49, R14, !PT ;  /* 0x0000000e310d7209 */ /* 0x000fe20007810000 */
[----:B--2---:R-:W-:Y:S01]  /*2e50*/  FADD.FTZ R58, R201, R10 ;  /* 0x0000000ac93a7221 */ /* 0x004fe20000010000 */
[----:B------:R-:W-:Y:S01]  /*2e60*/  ISETP.GT.AND P2, PT, R6, 0x40, PT ;  /* 0x000000400600780c */ /* 0x000fe20003f44270 */
[--C-:B------:R-:W-:Y:S01]  /*2e70*/  FFMA.FTZ R24, R55, UR10, -R4.reuse ;  /* 0x0000000a37187c23 */ /* 0x100fe20008010804 */
[----:B------:R-:W-:Y:S01]  /*2e80*/  FSEL R53, R53, -INF , P1 ;  /* 0xff80000035357808 */ /* 0x000fe20000800000 */
[----:B------:R-:W-:Y:S01]  /*2e90*/  FFMA.FTZ R165, R83, UR10, -R4 ;  /* 0x0000000a53a57c23 */ /* 0x000fe20008010804 */
[----:B------:R-:W-:Y:S01]  /*2ea0*/  FMNMX.FTZ R14, R52, R13, !PT ;  /* 0x0000000d340e7209 */ /* 0x000fe20007810000 */
[----:B------:R-:W-:Y:S01]  /*2eb0*/  MUFU.EX2 R153, R153 ;  /* 0x0000009900997308 */ /* 0x000fe20000000800 */
[----:B------:R-:W-:Y:S01]  /*2ec0*/  ISETP.GT.AND P1, PT, R6, 0x41, PT ;  /* 0x000000410600780c */ /* 0x000fe20003f24270 */
[----:B---3--:R-:W-:Y:S01]  /*2ed0*/  FADD.FTZ R15, R203, R58 ;  /* 0x0000003acb0f7221 */ /* 0x008fe20000010000 */
        /* <DEDUP_REMOVED lines=17> */
[----:B------:R-:W-:Y:S01]  /*2ff0*/  FFMA.FTZ R171, R89, UR10, -R4 ;  /* 0x0000000a59ab7c23 */ /* 0x000fe20008010804 */
[----:B------:R-:W-:-:S02]  /*3000*/  FSEL R61, R61, -INF , P1 ;  /* 0xff8000003d3d7808 */ /* 0x000fc40000800000 */
[----:B------:R-:W-:Y:S01]  /*3010*/  FMNMX.FTZ R20, R60, R13, !PT ;  /* 0x0000000d3c147209 */ /* 0x000fe20007810000 */
[----:B------:R-:W2:Y:S01]  /*3020*/  MUFU.EX2 R42, R39 ;  /* 0x00000027002a7308 */ /* 0x000ea20000000800 */
[----:B------:R-:W-:Y:S02]  /*3030*/  ISETP.GT.AND P1, PT, R6, 0x51, PT ;  /* 0x000000510600780c */ /* 0x000fe40003f24270 */
[----:B------:R-:W-:Y:S02]  /*3040*/  FSEL R64, R64, -INF , P2 ;  /* 0xff80000040407808 */ /* 0x000fe40001000000 */
[----:B------:R-:W-:Y:S02]  /*3050*/  FMNMX.FTZ R13, R61, R20, !PT ;  /* 0x000000143d0d7209 */ /* 0x000fe40007810000 */
[----:B------:R-:W-:Y:S01]  /*3060*/  ISETP.GT.AND P2, PT, R6, 0x58, PT ;  /* 0x000000580600780c */ /* 0x000fe20003f44270 */
[----:B------:R-:W-:Y:S01]  /*3070*/  MUFU.EX2 R75, R75 ;  /* 0x0000004b004b7308 */ /* 0x000fe20000000800 */
[----:B------:R-:W-:-:S02]  /*3080*/  FSEL R65, R65, -INF , P1 ;  /* 0xff80000041417808 */ /* 0x000fc40000800000 */
[----:B------:R-:W-:Y:S02]  /*3090*/  FMNMX.FTZ R20, R64, R13, !PT ;  /* 0x0000000d40147209 */ /* 0x000fe40007810000 */
[----:B------:R-:W-:Y:S02]  /*30a0*/  ISETP.GT.AND P1, PT, R6, 0x59, PT ;  /* 0x000000590600780c */ /* 0x000fe40003f24270 */
[----:B------:R-:W-:Y:S01]  /*30b0*/  FSEL R68, R68, -INF , P2 ;  /* 0xff80000044447808 */ /* 0x000fe20001000000 */
[----:B------:R-:W3:Y:S01]  /*30c0*/  MUFU.EX2 R46, R43 ;  /* 0x0000002b002e7308 */ /* 0x000ee20000000800 */
[----:B------:R-:W-:Y:S01]  /*30d0*/  FMNMX.FTZ R13, R65, R20, !PT ;  /* 0x00000014410d7209 */ /* 0x000fe20007810000 */
[--C-:B------:R-:W-:Y:S01]  /*30e0*/  FFMA.FTZ R20, R51, UR10, -R4.reuse ;  /* 0x0000000a33147c23 */ /* 0x100fe20008010804 */
[----:B------:R-:W-:Y:S01]  /*30f0*/  FSEL R69, R69, -INF , P1 ;  /* 0xff80000045457808 */ /* 0x000fe20000800000 */
[----:B------:R-:W-:Y:S01]  /*3100*/  FFMA.FTZ R4, R71, UR10, -R4 ;  /* 0x0000000a47047c23 */ /* 0x000fe20008010804 */
[----:B------:R-:W-:-:S02]  /*3110*/  FMNMX.FTZ R6, R68, R13, !PT ;  /* 0x0000000d44067209 */ /* 0x000fc40007810000 */
[----:B------:R-:W-:Y:S01]  /*3120*/  F2FP.F16.F32.PACK_AB R201, R10, R201 ;  /* 0x000000c90ac9723e */ /* 0x000fe200000000ff */
[----:B------:R-:W-:Y:S01]  /*3130*/  MUFU.EX2 R77, R77 ;  /* 0x0000004d004d7308 */ /* 0x000fe20000000800 */
[----:B------:R-:W-:Y:S02]  /*3140*/  FMNMX.FTZ R6, R69, R6, !PT ;  /* 0x0000000645067209 */ /* 0x000fe40007810000 */
[----:B----4-:R-:W-:Y:S02]  /*3150*/  F2FP.F16.F32.PACK_AB R203, R12, R203 ;  /* 0x000000cb0ccb723e */ /* 0x010fe400000000ff */
[----:B--2---:R-:W-:Y:S01]  /*3160*/  F2FP.F16.F32.PACK_AB R155, R42, R73 ;  /* 0x000000492a9b723e */ /* 0x004fe200000000ff */
[----:B------:R-:W2:Y:S02]  /*3170*/  SHFL.BFLY PT, R13, R6, 0x2, 0x1f ;  /* 0x0c401f00060d7f89 */ /* 0x000ea400000e0000 */
[----:B------:R-:W4:Y:S01]  /*3180*/  MUFU.EX2 R50, R47 ;  /* 0x0000002f00327308 */ /* 0x000f220000000800 */
[----:B---3--:R-:W-:-:S07]  /*3190*/  F2FP.F16.F32.PACK_AB R157, R46, R75 ;  /* 0x0000004b2e9d723e */ /* 0x008fce00000000ff */
[----:B------:R-:W-:Y:S08]  /*31a0*/  MUFU.EX2 R161, R161 ;  /* 0x000000a100a17308 */ /* 0x000ff00000000800 */
[----:B------:R-:W-:Y:S01]  /*31b0*/  MUFU.EX2 R20, R20 ;  /* 0x0000001400147308 */ /* 0x000fe20000000800 */
[----:B----4-:R-:W-:Y:S02]  /*31c0*/  F2FP.F16.F32.PACK_AB R159, R50, R77 ;  /* 0x0000004d329f723e */ /* 0x010fe400000000ff */
[----:B--2---:R-:W-:-:S05]  /*31d0*/  FMNMX.FTZ R13, R6, R13, !PT ;  /* 0x0000000d060d7209 */ /* 0x004fca0007810000 */
[----:B------:R-:W-:Y:S01]  /*31e0*/  MUFU.EX2 R163, R163 ;  /* 0x000000a300a37308 */ /* 0x000fe20000000800 */
[----:B------:R-:W2:Y:S07]  /*31f0*/  SHFL.BFLY PT, R6, R13, 0x1, 0x1f ;  /* 0x0c201f000d067f89 */ /* 0x000eae00000e0000 */
[----:B------:R-:W-:Y:S08]  /*3200*/  MUFU.EX2 R24, R24 ;  /* 0x0000001800187308 */ /* 0x000ff00000000800 */
[----:B------:R-:W-:Y:S08]  /*3210*/  MUFU.EX2 R165, R165 ;  /* 0x000000a500a57308 */ /* 0x000ff00000000800 */
[----:B------:R-:W-:Y:S01]  /*3220*/  MUFU.EX2 R26, R26 ;  /* 0x0000001a001a7308 */ /* 0x000fe20000000800 */
[----:B--2---:R-:W-:-:S04]  /*3230*/  FMNMX.FTZ R6, R13, R6, !PT ;  /* 0x000000060d067209 */ /* 0x004fc80007810000 */
[C---:B------:R-:W-:Y:S01]  /*3240*/  FSETP.NEU.FTZ.AND P1, PT, R6.reuse, -INF , PT ;  /* 0xff8000000600780b */ /* 0x040fe20003f3d000 */
[----:B------:R-:W-:Y:S02]  /*3250*/  FMUL.FTZ R13, R6, UR10 ;  /* 0x0000000a060d7c20 */ /* 0x000fe40008410000 */
[----:B------:R-:W-:Y:S03]  /*3260*/  MUFU.EX2 R167, R167 ;  /* 0x000000a700a77308 */ /* 0x000fe60000000800 */
        /* <DEDUP_REMOVED lines=28> */
[----:B------:R-:W-:-:S05]  /*3430*/  FFMA.FTZ R38, R69, UR10, -R38 ;  /* 0x0000000a45267c23 */ /* 0x000fca0008010826 */
[----:B------:R-:W4:Y:S01]  /*3440*/  MUFU.EX2 R202, R29 ;  /* 0x0000001d00ca7308 */ /* 0x000f220000000800 */
[----:B--2---:R-:W-:Y:S01]  /*3450*/  FADD.FTZ R54, R11, R34 ;  /* 0x000000220b367221 */ /* 0x004fe20000010000 */
[----:B------:R-:W-:-:S06]  /*3460*/  F2FP.F16.F32.PACK_AB R200, R34, R11 ;  /* 0x0000000b22c8723e */ /* 0x000fcc00000000ff */
[----:B------:R-:W2:Y:S01]  /*3470*/  MUFU.EX2 R32, R32 ;  /* 0x0000002000207308 */ /* 0x000ea20000000800 */
[----:B---3--:R-:W-:Y:S01]  /*3480*/  FADD.FTZ R13, R3, R54 ;  /* 0x00000036030d7221 */ /* 0x008fe20000010000 */
[----:B------:R-:W-:-:S06]  /*3490*/  FADD.FTZ R54, R12, R15 ;  /* 0x0000000f0c367221 */ /* 0x000fcc0000010000 */
[----:B------:R-:W3:Y:S01]  /*34a0*/  MUFU.EX2 R33, R33 ;  /* 0x0000002100217308 */ /* 0x000ee20000000800 */
[C---:B----4-:R-:W-:Y:S01]  /*34b0*/  FADD.FTZ R13, R202.reuse, R13 ;  /* 0x0000000dca0d7221 */ /* 0x050fe20000010000 */
[----:B------:R-:W-:-:S06]  /*34c0*/  F2FP.F16.F32.PACK_AB R202, R202, R3 ;  /* 0x00000003caca723e */ /* 0x000fcc00000000ff */
[----:B------:R-:W4:Y:S01]  /*34d0*/  MUFU.EX2 R36, R36 ;  /* 0x0000002400247308 */ /* 0x000f220000000800 */
[----:B--2---:R-:W-:Y:S01]  /*34e0*/  FADD.FTZ R58, R32, R13 ;  /* 0x0000000d203a7221 */ /* 0x004fe20000010000 */
[----:B------:R-:W-:Y:S01]  /*34f0*/  FADD.FTZ R13, R153, R54 ;  /* 0x00000036990d7221 */ /* 0x000fe20000010000 */
[----:B------:R-:W-:-:S03]  /*3500*/  F2FP.F16.F32.PACK_AB R153, R14, R153 ;  /* 0x000000990e99723e */ /* 0x000fc600000000ff */
[----:B------:R-:W-:Y:S02]  /*3510*/  FADD.FTZ R54, R14, R13 ;  /* 0x0000000d0e367221 */ /* 0x000fe40000010000 */
[----:B------:R-:W2:Y:S01]  /*3520*/  MUFU.EX2 R37, R37 ;  /* 0x0000002500257308 */ /* 0x000ea20000000800 */
[----:B---3--:R-:W-:Y:S01]  /*3530*/  FADD.FTZ R15, R33, R58 ;  /* 0x0000003a210f7221 */ /* 0x008fe20000010000 */
[----:B------:R-:W-:Y:S01]  /*3540*/  FADD.FTZ R13, R73, R54 ;  /* 0x00000036490d7221 */ /* 0x000fe20000010000 */
[----:B------:R-:W-:-:S03]  /*3550*/  F2FP.F16.F32.PACK_AB R152, R33, R32 ;  /* 0x000000202198723e */ /* 0x000fc600000000ff */
[----:B------:R-:W-:Y:S02]  /*3560*/  FADD.FTZ R54, R42, R13 ;  /* 0x0000000d2a367221 */ /* 0x000fe40000010000 */
[----:B------:R-:W3:Y:S01]  /*3570*/  MUFU.EX2 R40, R40 ;  /* 0x0000002800287308 */ /* 0x000ee20000000800 */
[----:B----4-:R-:W-:Y:S01]  /*3580*/  FADD.FTZ R58, R36, R15 ;  /* 0x0000000f243a7221 */ /* 0x010fe20000010000 */
[----:B------:R-:W-:-:S06]  /*3590*/  FADD.FTZ R13, R75, R54 ;  /* 0x000000364b0d7221 */ /* 0x000fcc0000010000 */
[----:B------:R-:W4:Y:S01]  /*35a0*/  MUFU.EX2 R41, R41 ;  /* 0x0000002900297308 */ /* 0x000f220000000800 */
[C---:B--2---:R-:W-:Y:S01]  /*35b0*/  FADD.FTZ R15, R37.reuse, R58 ;  /* 0x0000003a250f7221 */ /* 0x044fe20000010000 */
[----:B------:R-:W-:-:S06]  /*35c0*/  F2FP.F16.F32.PACK_AB R154, R37, R36 ;  /* 0x00000024259a723e */ /* 0x000fcc00000000ff */
[----:B------:R-:W2:Y:S01]  /*35d0*/  MUFU.EX2 R44, R44 ;  /* 0x0000002c002c7308 */ /* 0x000ea20000000800 */
[----:B---3--:R-:W-:-:S07]  /*35e0*/  FADD.FTZ R10, R40, R15 ;  /* 0x0000000f280a7221 */ /* 0x008fce0000010000 */
[----:B------:R-:W3:Y:S01]  /*35f0*/  MUFU.EX2 R45, R45 ;  /* 0x0000002d002d7308 */ /* 0x000ee20000000800 */
[C---:B----4-:R-:W-:Y:S01]  /*3600*/  FADD.FTZ R15, R41.reuse, R10 ;  /* 0x0000000a290f7221 */ /* 0x050fe20000010000 */
[----:B------:R-:W-:Y:S01]  /*3610*/  FADD.FTZ R10, R46, R13 ;  /* 0x0000000d2e0a7221 */ /* 0x000fe20000010000 */
[----:B------:R-:W-:-:S03]  /*3620*/  F2FP.F16.F32.PACK_AB R156, R41, R40 ;  /* 0x00000028299c723e */ /* 0x000fc600000000ff */
[----:B------:R-:W-:Y:S02]  /*3630*/  FADD.FTZ R13, R77, R10 ;  /* 0x0000000a4d0d7221 */ /* 0x000fe40000010000 */
[----:B------:R-:W4:Y:S01]  /*3640*/  MUFU.EX2 R48, R48 ;  /* 0x0000003000307308 */ /* 0x000f220000000800 */
[----:B--2---:R-:W-:Y:S01]  /*3650*/  FADD.FTZ R12, R44, R15 ;  /* 0x0000000f2c0c7221 */ /* 0x004fe20000010000 */
[----:B------:R-:W-:-:S04]  /*3660*/  FADD.FTZ R10, R50, R13 ;  /* 0x0000000d320a7221 */ /* 0x000fc80000010000 */
[----:B------:R-:W-:Y:S01]  /*3670*/  FADD.FTZ R3, R161, R10 ;  /* 0x0000000aa1037221 */ /* 0x000fe20000010000 */
[C---:B------:R-:W-:Y:S01]  /*3680*/  F2FP.F16.F32.PACK_AB R161, R20.reuse, R161 ;  /* 0x000000a114a1723e */ /* 0x040fe200000000ff */
[----:B------:R-:W2:Y:S01]  /*3690*/  MUFU.EX2 R49, R49 ;  /* 0x0000003100317308 */ /* 0x000ea20000000800 */
[C---:B---3--:R-:W-:Y:S01]  /*36a0*/  FADD.FTZ R15, R45.reuse, R12 ;  /* 0x0000000c2d0f7221 */ /* 0x048fe20000010000 */
[----:B------:R-:W-:Y:S01]  /*36b0*/  FADD.FTZ R10, R20, R3 ;  /* 0x00000003140a7221 */ /* 0x000fe20000010000 */
[----:B------:R-:W-:-:S03]  /*36c0*/  F2FP.F16.F32.PACK_AB R158, R45, R44 ;  /* 0x0000002c2d9e723e */ /* 0x000fc600000000ff */
[----:B------:R-:W-:Y:S01]  /*36d0*/  FADD.FTZ R3, R163, R10 ;  /* 0x0000000aa3037221 */ /* 0x000fe20000010000 */
[----:B------:R-:W-:Y:S01]  /*36e0*/  F2FP.F16.F32.PACK_AB R163, R24, R163 ;  /* 0x000000a318a3723e */ /* 0x000fe200000000ff */
[----:B------:R-:W3:Y:S01]  /*36f0*/  MUFU.EX2 R52, R52 ;  /* 0x0000003400347308 */ /* 0x000ee20000000800 */
[----:B----4-:R-:W-:Y:S01]  /*3700*/  FADD.FTZ R12, R48, R15 ;  /* 0x0000000f300c7221 */ /* 0x010fe20000010000 */
[----:B------:R-:W-:-:S04]  /*3710*/  FADD.FTZ R10, R24, R3 ;  /* 0x00000003180a7221 */ /* 0x000fc80000010000 */
[----:B------:R-:W-:Y:S01]  /*3720*/  FADD.FTZ R3, R165, R10 ;  /* 0x0000000aa5037221 */ /* 0x000fe20000010000 */
[C---:B------:R-:W-:Y:S01]  /*3730*/  F2FP.F16.F32.PACK_AB R165, R26.reuse, R165 ;  /* 0x000000a51aa5723e */ /* 0x040fe200000000ff */
[----:B------:R-:W4:Y:S01]  /*3740*/  MUFU.EX2 R53, R53 ;  /* 0x0000003500357308 */ /* 0x000f220000000800 */
[C---:B--2---:R-:W-:Y:S01]  /*3750*/  FADD.FTZ R11, R49.reuse, R12 ;  /* 0x0000000c310b7221 */ /* 0x044fe20000010000 */
[----:B------:R-:W-:Y:S01]  /*3760*/  FADD.FTZ R10, R26, R3 ;  /* 0x000000031a0a7221 */ /* 0x000fe20000010000 */
[----:B------:R-:W-:-:S03]  /*3770*/  F2FP.F16.F32.PACK_AB R160, R49, R48 ;  /* 0x0000003031a0723e */ /* 0x000fc600000000ff */
[----:B------:R-:W-:Y:S01]  /*3780*/  FADD.FTZ R3, R167, R10 ;  /* 0x0000000aa7037221 */ /* 0x000fe20000010000 */
[----:B------:R-:W-:Y:S01]  /*3790*/  F2FP.F16.F32.PACK_AB R167, R28, R167 ;  /* 0x000000a71ca7723e */ /* 0x000fe200000000ff */
        /* <DEDUP_REMOVED lines=14> */
[----:B------:R-:W-:Y:S01]  /*3880*/  FADD.FTZ R12, R28, R3 ;  /* 0x000000031c0c7221 */ /* 0x000fe20000010000 */
[----:B------:R-:W-:-:S05]  /*3890*/  F2FP.F16.F32.PACK_AB R166, R61, R60 ;  /* 0x0000003c3da6723e */ /* 0x000fca00000000ff */
        /* <DEDUP_REMOVED lines=10> */
[----:B------:R-:W3:Y:S08]  /*3940*/  MUFU.EX2 R11, R38 ;  /* 0x00000026000b7308 */ /* 0x000ef00000000800 */
[----:B------:R4:W5:Y:S02]  /*3950*/  MUFU.EX2 R10, R4 ;  /* 0x00000004000a7308 */ /* 0x0009640000000800 */
[----:B----4-:R-:W-:Y:S01]  /*3960*/  FADD.FTZ R4, R68, R13 ;  /* 0x0000000d44047221 */ /* 0x010fe20000010000 */
[----:B--2---:R-:W-:Y:S01]  /*3970*/  FADD.FTZ R13, R171, R12 ;  /* 0x0000000cab0d7221 */ /* 0x004fe20000010000 */
[----:B---3--:R-:W-:-:S02]  /*3980*/  F2FP.F16.F32.PACK_AB R170, R11, R68 ;  /* 0x000000440baa723e */ /* 0x008fc400000000ff */
[----:B------:R-:W-:Y:S01]  /*3990*/  FADD.FTZ R3, R11, R4 ;  /* 0x000000040b037221 */ /* 0x000fe20000010000 */
[C---:B-----5:R-:W-:Y:S01]  /*39a0*/  FADD.FTZ R4, R10.reuse, R13 ;  /* 0x0000000d0a047221 */ /* 0x060fe20000010000 */
[----:B------:R-:W-:Y:S01]  /*39b0*/  F2FP.F16.F32.PACK_AB R171, R10, R171 ;  /* 0x000000ab0aab723e */ /* 0x000fe200000000ff */
[----:B------:R-:W-:Y:S06]  /*39c0*/  @!P0 BRA `(.L_x_4923) ;  /* 0x0000000000048947 */ /* 0x000fec0003800000 */
[----:B------:R-:W-:Y:S01]  /*39d0*/  BPT.TRAP 0x1 ;  /* 0x000000040000795c */ /* 0x000fe20000300000 */
.L_x_4923:
[----:B------:R2:W3:Y:S01]  /*39e0*/  SYNCS.PHASECHK.TRANS64.TRYWAIT P1, [UR22+0x22850], R9 ;  /* 0x02285009ff0075a7 */ /* 0x0004e20008020156 */
[----:B------:R-:W-:Y:S05]  /*39f0*/  @!P0 BRA `(.L_x_4924) ;  /* 0x0000000000048947 */ /* 0x000fea0003800000 */
[----:B------:R-:W-:Y:S01]  /*3a00*/  BPT.TRAP 0x1 ;  /* 0x000000040000795c */ /* 0x000fe20000300000 */
.L_x_4924:
[----:B---3--:R-:W-:Y:S05]  /*3a10*/  @P1 BRA `(.L_x_4925) ;  /* 0x0000000000081947 */ /* 0x008fea0003800000 */
[----:B------:R-:W3:Y:S02]  /*3a20*/  SYNCS.PHASECHK.TRANS64.TRYWAIT P1, [UR22+0x22850], R9 ;  /* 0x02285009ff0075a7 */ /* 0x000ee40008020156 */
[----:B---3--:R-:W-:Y:S05]  /*3a30*/  @!P1 BRA `(.L_x_4926) ;  /* 0x000000fc00049947 */ /* 0x008fea0003800000 */
.L_x_4925:
        /* <DEDUP_REMOVED lines=44> */
.L_x_4927:
[----:B------:R-:W-:Y:S01]  /*3d00*/  UISETP.NE.AND UP0, UPT, UR50, URZ, UPT ;  /* 0x0000003f3200728c */ /* 0x000fe2000bf05270 */
[----:B------:R-:W4:Y:S01]  /*3d10*/  S2UR UR14, SR_CgaCtaId ;  /* 0x00000000000e79c3 */ /* 0x000f220000008800 */
[----:B------:R-:W-:Y:S01]  /*3d20*/  UMOV UR11, UR42 ;  /* 0x0000002a000b7c82 */ /* 0x000fe20008000000 */
[----:B------:R-:W-:Y:S02]  /*3d30*/  UIADD3 UR25, UR51, -0x2, URZ ;  /* 0xfffffffe33197890 */ /* 0x000fe4000fffe03f */
[----:B------:R-:W-:-:S06]  /*3d40*/  UIADD3 UR22, UR22, 0x22860, URZ ;  /* 0x0002286016167890 */ /* 0x000fcc000fffe03f */
[----:B------:R-:W-:Y:S01]  /*3d50*/  @UP0 ULDC UR6, c[0x0][0x44c] ;  /* 0x0001130000060ab9 */ /* 0x000fe20000000800 */
[----:B------:R-:W-:Y:S01]  /*3d60*/  @UP0 ULDC UR15, c[0x0][0x450] ;  /* 0x00011400000f0ab9 */ /* 0x000fe20000000800 */
[----:B------:R-:W-:-:S04]  /*3d70*/  UIMAD.WIDE.U32 UR6, UR42, UR6, URZ ;  /* 0x000000062a0672a5 */ /* 0x000fc8000f8e003f */
[----:B------:R-:W-:-:S04]  /*3d80*/  @UP0 USHF.R.U32.HI UR11, URZ, UR15, UR7 ;  /* 0x0000000f3f0b0299 */ /* 0x000fc80008011607 */
[----:B------:R-:W-:-:S04]  /*3d90*/  UIADD3 UR6, UR11, UR48, -UR49 ;  /* 0x000000300b067290 */ /* 0x000fc8000fffe831 */
[----:B------:R-:W-:Y:S02]  /*3da0*/  UIMAD.WIDE UR6, UR6, 0x2aaaaaab, URZ ;  /* 0x2aaaaaab060678a5 */ /* 0x000fe4000f8e023f */
[----:B----4-:R-:W-:Y:S02]  /*3db0*/  UPRMT UR22, UR14, 0x654, UR22 ;  /* 0x000006540e167896 */ /* 0x010fe40008000016 */
[----:B------:R-:W-:-:S04]  /*3dc0*/  USHF.R.U32.HI UR6, URZ, 0x1f, UR7 ;  /* 0x0000001f3f067899 */ /* 0x000fc80008011607 */
[----:B------:R-:W-:-:S03]  /*3dd0*/  ULEA.HI.SX32 UR6, UR7, UR6, 0x1c ;  /* 0x0000000607067291 */ /* 0x000fc6000f8fe23f */
[----:B------:R-:W-:Y:S01]  /*3de0*/  SYNCS.ARRIVE.TRANS64.RED.A1T0 RZ, [UR22], RZ ;  /* 0x000000ffffff79a7 */ /* 0x000fe20008100416 */
[----:B------:R-:W-:-:S04]  /*3df0*/  UISETP.LT.AND UP0, UPT, UR45, UR6, UPT ;  /* 0x000000062d00728c */ /* 0x000fc8000bf01270 */
[----:B------:R-:W-:-:S04]  /*3e00*/  USEL UR24, UR45, UR6, !UP0 ;  /* 0x000000062d187287 */ /* 0x000fc8000c000000 */
[----:B------:R-:W-:-:S06]  /*3e10*/  UISETP.GE.AND UP0, UPT, UR25, UR24, UPT ;  /* 0x000000181900728c */ /* 0x000fcc000bf06270 */
[----:B------:R-:W-:-:S13]  /*3e20*/  PLOP3.LUT P1, PT, PT, PT, UP0, 0x80, 0x0 ;  /* 0x000000000000781c */ /* 0x000fda0003f2f008 */
[----:B------:R-:W-:Y:S05]  /*3e30*/  @!P1 BRA `(.L_x_4928) ;  /* 0x00000024005c9947 */ /* 0x000fea0003800000 */
[----:B0-23--:R-:W-:Y:S01]  /*3e40*/  IMAD.MOV.U32 R9, RZ, RZ, R5 ;  /* 0x000000ffff097224 */ /* 0x00dfe200078e0005 */
[----:B------:R-:W-:Y:S01]  /*3e50*/  ULDC UR26, c[0x0][0x988] ;  /* 0x00026200001a7ab9 */ /* 0x000fe20000000800 */
[----:B------:R-:W-:-:S07]  /*3e60*/  IMAD.MOV.U32 R8, RZ, RZ, R6 ;  /* 0x000000ffff087224 */ /* 0x000fce00078e0006 */
.L_x_4939:
[----:B------:R-:W-:-:S04]  /*3e70*/  UIADD3 UR37, UR37, 0x1, URZ ;  /* 0x0000000125257890 */ /* 0x000fc8000fffe03f */
[----:B------:R-:W-:-:S04]  /*3e80*/  UISETP.NE.AND UP0, UPT, UR37, 0x2, UPT ;  /* 0x000000022500788c */ /* 0x000fc8000bf05270 */
[----:B------:R-:W-:Y:S02]  /*3e90*/  USEL UR6, URZ, 0x1, UP0 ;  /* 0x000000013f067887 */ /* 0x000fe40008000000 */
[----:B------:R-:W-:Y:S02]  /*3ea0*/  USEL UR37, UR37, URZ, UP0 ;  /* 0x0000003f25257287 */ /* 0x000fe40008000000 */
[----:B------:R-:W-:Y:S01]  /*3eb0*/  ULOP3.LUT UR36, UR36, UR6, URZ, 0x3c, !UPT ;  /* 0x0000000624247292 */ /* 0x000fe2000f8e3c3f */
[----:B------:R-:W-:Y:S11]  /*3ec0*/  @!P0 BRA `(.L_x_4929) ;  /* 0x0000000000048947 */ /* 0x000ff60003800000 */
[----:B------:R-:W-:Y:S01]  /*3ed0*/  BPT.TRAP 0x1 ;  /* 0x000000040000795c */ /* 0x000fe20000300000 */
.L_x_4929:
        /* <DEDUP_REMOVED lines=9> */
.L_x_4930:
[----:B--2---:R-:W-:Y:S05]  /*3f70*/  @P1 BRA `(.L_x_4931) ;  /* 0x0000000000081947 */ /* 0x004fea0003800000 */
[----:B------:R-:W2:Y:S02]  /*3f80*/  SYNCS.PHASECHK.TRANS64.TRYWAIT P1, [UR23+0x22830], R7 ;  /* 0x02283007ff0075a7 */ /* 0x000ea40008020157 */
[----:B--2---:R-:W-:Y:S05]  /*3f90*/  @!P1 BRA `(.L_x_4932) ;  /* 0x000000f400c49947 */ /* 0x004fea0003800000 */
.L_x_4931:
        /* <DEDUP_REMOVED lines=26> */
.L_x_4933:
[----:B------:R-:W-:Y:S01]  /*4140*/  UISETP.NE.AND UP0, UPT, UR50, URZ, UPT ;  /* 0x0000003f3200728c */ /* 0x000fe2000bf05270 */
[----:B------:R-:W-:Y:S01]  /*4150*/  VIADD R5, R16, UR42 ;  /* 0x0000002a10057c36 */ /* 0x000fe20008000000 */
[----:B------:R-:W-:Y:S01]  /*4160*/  UIMAD UR6, UR25, -0x60, URZ ;  /* 0xffffffa0190678a4 */ /* 0x000fe2000f8e023f */
[----:B------:R-:W-:Y:S01]  /*4170*/  LOP3.LUT R22, R22, 0xfffff7ff, RZ, 0xc0, !PT ;  /* 0xfffff7ff16167812 */ /* 0x000fe200078ec0ff */
[----:B------:R-:W-:Y:S02]  /*4180*/  UMOV UR10, UR26 ;  /* 0x0000001a000a7c82 */ /* 0x000fe40008000000 */
[----:B------:R-:W-:Y:S02]  /*4190*/  PLOP3.LUT P1, PT, PT, PT, UP0, 0x80, 0x0 ;  /* 0x000000000000781c */ /* 0x000fe40003f2f008 */
[----:B------:R-:W-:Y:S01]  /*41a0*/  PLOP3.LUT P2, PT, PT, PT, UP0, 0x80, 0x0 ;  /* 0x000000000000781c */ /* 0x000fe20003f4f008 */
[----:B------:R-:W-:Y:S01]  /*41b0*/  IMAD.U32 R11, RZ, RZ, UR6 ;  /* 0x00000006ff0b7e24 */ /* 0x000fe2000f8e00ff */
[----:B------:R-:W-:Y:S01]  /*41c0*/  @P0 LOP3.LUT R22, R22, 0x800, RZ, 0xfc, !PT ;  /* 0x0000080016160812 */ /* 0x000fe200078efcff */
[----:B------:R-:W-:Y:S01]  /*41d0*/  @UP0 ULDC UR7, c[0x0][0x44c] ;  /* 0x0001130000070ab9 */ /* 0x000fe20000000800 */
[----:B------:R-:W-:-:S02]  /*41e0*/  UIADD3 UR6, UR23, 0x22840, URZ ;  /* 0x0002284017067890 */ /* 0x000fc4000fffe03f */
[----:B------:R-:W-:Y:S02]  /*41f0*/  IADD3 R11, -R2, 0x1, R11 ;  /* 0x00000001020b7810 */ /* 0x000fe40007ffe10b */
[----:B------:R-:W-:Y:S01]  /*4200*/  LOP3.LUT R22, R22, 0xffffefff, RZ, 0xc0, !PT ;  /* 0xffffefff16167812 */ /* 0x000fe200078ec0ff */
[----:B------:R-:W-:Y:S02]  /*4210*/  UPRMT UR6, UR22, 0x654, UR6 ;  /* 0x0000065416067896 */ /* 0x000fe40008000006 */
[----:B------:R-:W-:Y:S01]  /*4220*/  @P1 IMAD.HI.U32 R6, R5, UR7, RZ ;  /* 0x0000000705061c27 */ /* 0x000fe2000f8e00ff */
[----:B------:R-:W-:-:S04]  /*4230*/  @UP0 ULDC UR7, c[0x0][0x450] ;  /* 0x0001140000070ab9 */ /* 0x000fc80000000800 */
[----:B------:R-:W-:Y:S01]  /*4240*/  @P2 SHF.R.U32.HI R5, RZ, UR7, R6 ;  /* 0x00000007ff052c19 */ /* 0x000fe20008011606 */
[----:B------:R-:W-:Y:S01]  /*4250*/  IMAD.U32 R6, RZ, RZ, UR49 ;  /* 0x00000031ff067e24 */ /* 0x000fe2000f8e00ff */
[----:B------:R-:W-:Y:S04]  /*4260*/  SYNCS.ARRIVE.TRANS64.RED.A1T0 RZ, [UR6], RZ ;  /* 0x000000ffffff79a7 */ /* 0x000fe80008100406 */
[----:B------:R-:W-:Y:S02]  /*4270*/  IADD3 R11, -R6, UR48, R11 ;  /* 0x00000030060b7c10 */ /* 0x000fe4000fffe10b */
[----:B------:R-:W2:Y:S04]  /*4280*/  SHFL.IDX PT, R6, R5, RZ, 0x1c1f ;  /* 0x001c1fff05067589 */ /* 0x000ea800000e0000 */
[----:B------:R-:W3:Y:S01]  /*4290*/  SHFL.IDX PT, R5, R5, 0x1, 0x1c1f ;  /* 0x003c1f0005057f89 */ /* 0x000ee200000e0000 */
[----:B--2---:R-:W-:-:S02]  /*42a0*/  IMAD.IADD R6, R11, 0x1, R6 ;  /* 0x000000010b067824 */ /* 0x004fc400078e0206 */
[----:B---3--:R-:W-:-:S03]  /*42b0*/  IMAD.IADD R5, R11, 0x1, R5 ;  /* 0x000000010b057824 */ /* 0x008fc600078e0205 */
[C---:B------:R-:W-:Y:S02]  /*42c0*/  ISETP.GT.AND P6, PT, R6.reuse, 0x8, PT ;  /* 0x000000080600780c */ /* 0x040fe40003fc4270 */
[----:B------:R-:W-:Y:S02]  /*42d0*/  ISETP.GT.AND P2, PT, R6, RZ, PT ;  /* 0x000000ff0600720c */ /* 0x000fe40003f44270 */
[----:B------:R-:W-:Y:S02]  /*42e0*/  FSEL R156, R156, -INF , P6 ;  /* 0xff8000009c9c7808 */ /* 0x000fe40003000000 */
[C---:B------:R-:W-:Y:S02]  /*42f0*/  ISETP.GT.AND P6, PT, R6.reuse, 0x20, PT ;  /* 0x000000200600780c */ /* 0x040fe40003fc4270 */
[----:B------:R-:W-:Y:S02]  /*4300*/  ISETP.GT.AND P1, PT, R6, 0x1, PT ;  /* 0x000000010600780c */ /* 0x000fe40003f24270 */
[----:B------:R-:W-:-:S02]  /*4310*/  FSEL R168, R168, -INF , P6 ;  /* 0xff800000a8a87808 */ /* 0x000fc40003000000 */
[C---:B------:R-:W-:Y:S02]  /*4320*/  ISETP.GT.AND P6, PT, R5.reuse, RZ, PT ;  /* 0x000000ff0500720c */ /* 0x040fe40003fc4270 */
[----:B------:R-:W-:Y:S02]  /*4330*/  FSEL R152, R152, -INF , P2 ;  /* 0xff80000098987808 */ /* 0x000fe40001000000 */
[----:B------:R-:W-:Y:S02]  /*4340*/  FSEL R154, R154, -INF , P6 ;  /* 0xff8000009a9a7808 */ /* 0x000fe40003000000 */
[----:B------:R-:W-:Y:S02]  /*4350*/  ISETP.GT.AND P6, PT, R5, 0x1, PT ;  /* 0x000000010500780c */ /* 0x000fe40003fc4270 */
[----:B------:R-:W-:Y:S02]  /*4360*/  FSEL R10, R153, -INF , P1 ;  /* 0xff800000990a7808 */ /* 0x000fe40000800000 */
[----:B------:R-:W-:-:S02]  /*4370*/  FSEL R155, R155, -INF , P6 ;  /* 0xff8000009b9b7808 */ /* 0x000fc40003000000 */
[C---:B------:R-:W-:Y:S02]  /*4380*/  ISETP.GT.AND P6, PT, R5.reuse, 0x8, PT ;  /* 0x000000080500780c */ /* 0x040fe40003fc4270 */
[----:B------:R-:W-:Y:S02]  /*4390*/  FMNMX.FTZ R12, R152, R8, !PT ;  /* 0x00000008980c7209 */ /* 0x000fe40007810000 */
[----:B------:R-:W-:Y:S02]  /*43a0*/  FSEL R158, R158, -INF , P6 ;  /* 0xff8000009e9e7808 */ /* 0x000fe40003000000 */
[----:B------:R-:W-:Y:S02]  /*43b0*/  ISETP.GT.AND P6, PT, R5, 0x9, PT ;  /* 0x000000090500780c */ /* 0x000fe40003fc4270 */
[----:B------:R-:W-:Y:S02]  /*43c0*/  ISETP.GT.AND P5, PT, R6, 0x9, PT ;  /* 0x000000090600780c */ /* 0x000fe40003fa4270 */
[----:B------:R-:W-:-:S02]  /*43d0*/  FSEL R159, R159, -INF , P6 ;  /* 0xff8000009f9f7808 */ /* 0x000fc40003000000 */
[C---:B------:R-:W-:Y:S02]  /*43e0*/  ISETP.GT.AND P6, PT, R5.reuse, 0x10, PT ;  /* 0x000000100500780c */ /* 0x040fe40003fc4270 */
[----:B------:R-:W-:Y:S02]  /*43f0*/  FMNMX.FTZ R12, R10, R12, !PT ;  /* 0x0000000c0a0c7209 */ /* 0x000fe40007810000 */
[----:B------:R-:W-:Y:S02]  /*4400*/  FSEL R162, R162, -INF , P6 ;  /* 0xff800000a2a27808 */ /* 0x000fe40003000000 */
[----:B------:R-:W-:Y:S02]  /*4410*/  ISETP.GT.AND P6, PT, R5, 0x11, PT ;  /* 0x000000110500780c */ /* 0x000fe40003fc4270 */
[----:B------:R-:W-:Y:S02]  /*4420*/  ISETP.GT.AND P4, PT, R6, 0x10, PT ;  /* 0x000000100600780c */ /* 0x000fe40003f84270 */
[----:B------:R-:W-:-:S02]  /*4430*/  FSEL R163, R163, -INF , P6 ;  /* 0xff800000a3a37808 */ /* 0x000fc40003000000 */
[----:B------:R-:W-:Y:S02]  /*4440*/  ISETP.GT.AND P6, PT, R5, 0x18, PT ;  /* 0x000000180500780c */ /* 0x000fe40003fc4270 */
[----:B------:R-:W-:Y:S02]  /*4450*/  FSEL R157, R157, -INF , P5 ;  /* 0xff8000009d9d7808 */ /* 0x000fe40002800000 */
[----:B------:R-:W-:Y:S02]  /*4460*/  FSEL R166, R166, -INF , P6 ;  /* 0xff800000a6a67808 */ /* 0x000fe40003000000 */
[----:B------:R-:W-:Y:S02]  /*4470*/  ISETP.GT.AND P6, PT, R5, 0x19, PT ;  /* 0x000000190500780c */ /* 0x000fe40003fc4270 */
[----:B------:R-:W-:Y:S02]  /*4480*/  FMNMX.FTZ R12, R156, R12, !PT ;  /* 0x0000000c9c0c7209 */ /* 0x000fe40007810000 */
[----:B------:R-:W-:-:S02]  /*4490*/  FSEL R167, R167, -INF , P6 ;  /* 0xff800000a7a77808 */ /* 0x000fc40003000000 */
[C---:B------:R-:W-:Y:S02]  /*44a0*/  ISETP.GT.AND P6, PT, R5.reuse, 0x20, PT ;  /* 0x000000200500780c */ /* 0x040fe40003fc4270 */
[----:B------:R-:W-:Y:S02]  /*44b0*/  ISETP.GT.AND P3, PT, R6, 0x11, PT ;  /* 0x000000110600780c */ /* 0x000fe40003f64270 */
[----:B------:R-:W-:Y:S02]  /*44c0*/  FSEL R170, R170, -INF , P6 ;  /* 0xff800000aaaa7808 */ /* 0x000fe40003000000 */
[----:B------:R-:W-:Y:S02]  /*44d0*/  ISETP.GT.AND P6, PT, R5, 0x21, PT ;  /* 0x000000210500780c */ /* 0x000fe40003fc4270 */
[----:B------:R-:W-:Y:S02]  /*44e0*/  FSEL R160, R160, -INF , P4 ;  /* 0xff800000a0a07808 */ /* 0x000fe40002000000 */
[----:B------:R-:W-:-:S02]  /*44f0*/  FSEL R171, R171, -INF , P6 ;  /* 0xff800000abab7808 */ /* 0x000fc40003000000 */
[----:B------:R-:W-:Y:S02]  /*4500*/  ISETP.GT.AND P6, PT, R5, 0x28, PT ;  /* 0x000000280500780c */ /* 0x000fe40003fc4270 */
        /* <DEDUP_REMOVED lines=30> */
[----:B------:R-:W-:Y:S02]  /*46f0*/  ISETP.GT.AND P5, PT, R6, 0x21, PT ;  /* 0x000000210600780c */ /* 0x000fe40003fa4270 */
        /* <DEDUP_REMOVED lines=8> */
[----:B------:R-:W-:Y:S02]  /*4780*/  FMNMX.FTZ R5, R154, R9, !PT ;  /* 0x000000099a057209 */ /* 0x000fe40007810000 */
[----:B------:R-:W-:-:S02]  /*4790*/  FSEL R199, R199, -INF , P6 ;  /* 0xff800000c7c77808 */ /* 0x000fc40003000000 */
[----:B------:R-:W-:Y:S02]  /*47a0*/  FMNMX.FTZ R5, R155, R5, !PT ;  /* 0x000000059b057209 */ /* 0x000fe40007810000 */
[----:B------:R-:W-:Y:S02]  /*47b0*/  FSEL R169, R169, -INF , P5 ;  /* 0xff800000a9a97808 */ /* 0x000fe40002800000 */
[----:B------:R-:W-:Y:S02]  /*47c0*/  FMNMX.FTZ R5, R158, R5, !PT ;  /* 0x000000059e057209 */ /* 0x000fe40007810000 */
[----:B------:R-:W-:Y:S02]  /*47d0*/  FMNMX.FTZ R12, R168, R12, !PT ;  /* 0x0000000ca80c7209 */ /* 0x000fe40007810000 */
[----:B------:R-:W-:Y:S02]  /*47e0*/  FMNMX.FTZ R5, R159, R5, !PT ;  /* 0x000000059f057209 */ /* 0x000fe40007810000 */
[----:B------:R-:W-:-:S02]  /*47f0*/  ISETP.GT.AND P5, PT, R6, 0x49, PT ;  /* 0x000000490600780c */ /* 0x000fc40003fa4270 */
[----:B------:R-:W-:Y:S02]  /*4800*/  FMNMX.FTZ R5, R162, R5, !PT ;  /* 0x00000005a2057209 */ /* 0x000fe40007810000 */
[----:B------:R-:W-:Y:S02]  /*4810*/  ISETP.GT.AND P3, PT, R6, 0x29, PT ;  /* 0x000000290600780c */ /* 0x000fe40003f64270 */
[----:B------:R-:W-:Y:S02]  /*4820*/  FMNMX.FTZ R5, R163, R5, !PT ;  /* 0x00000005a3057209 */ /* 0x000fe40007810000 */
[----:B------:R-:W-:Y:S02]  /*4830*/  FSEL R172, R172, -INF , P4 ;  /* 0xff800000acac7808 */ /* 0x000fe40002000000 */
[----:B------:R-:W-:Y:S02]  /*4840*/  FMNMX.FTZ R5, R166, R5, !PT ;  /* 0x00000005a6057209 */ /* 0x000fe40007810000 */
[----:B------:R-:W-:-:S02]  /*4850*/  FMNMX.FTZ R12, R169, R12, !PT ;  /* 0x0000000ca90c7209 */ /* 0x000fc40007810000 */
[----:B------:R-:W-:Y:S02]  /*4860*/  FMNMX.FTZ R5, R167, R5, !PT ;  /* 0x00000005a7057209 */ /* 0x000fe40007810000 */
[----:B------:R-:W-:Y:S02]  /*4870*/  @P0 LOP3.LUT R22, R22, 0x1000, RZ, 0xfc, !PT ;  /* 0x0000100016160812 */ /* 0x000fe400078efcff */
[----:B------:R-:W-:Y:S02]  /*4880*/  FMNMX.FTZ R5, R170, R5, !PT ;  /* 0x00000005aa057209 */ /* 0x000fe40007810000 */
[----:B------:R-:W-:Y:S02]  /*4890*/  ISETP.GT.AND P2, PT, R6, 0x30, PT ;  /* 0x000000300600780c */ /* 0x000fe40003f44270 */
[----:B------:R-:W-:Y:S02]  /*48a0*/  FMNMX.FTZ R5, R171, R5, !PT ;  /* 0x00000005ab057209 */ /* 0x000fe40007810000 */
[----:B------:R-:W-:-:S02]  /*48b0*/  FSEL R173, R173, -INF , P3 ;  /* 0xff800000adad7808 */ /* 0x000fc40001800000 */
[----:B------:R-:W-:Y:S02]  /*48c0*/  FMNMX.FTZ R5, R174, R5, !PT ;  /* 0x00000005ae057209 */ /* 0x000fe40007810000 */
[----:B------:R-:W-:Y:S02]  /*48d0*/  FMNMX.FTZ R12, R172, R12, !PT ;  /* 0x0000000cac0c7209 */ /* 0x000fe40007810000 */
[----:B------:R-:W-:Y:S02]  /*48e0*/  FMNMX.FTZ R5, R175, R5, !PT ;  /* 0x00000005af057209 */ /* 0x000fe40007810000 */
[----:B------:R-:W-:Y:S02]  /*48f0*/  LOP3.LUT R22, R22, 0xffffdfff, RZ, 0xc0, !PT ;  /* 0xffffdfff16167812 */ /* 0x000fe400078ec0ff */
[----:B------:R-:W-:Y:S02]  /*4900*/  FMNMX.FTZ R5, R178, R5, !PT ;  /* 0x00000005b2057209 */ /* 0x000fe40007810000 */
[----:B------:R-:W-:-:S02]  /*4910*/  ISETP.GT.AND P1, PT, R6, 0x31, PT ;  /* 0x000000310600780c */ /* 0x000fc40003f24270 */
[----:B------:R-:W-:Y:S02]  /*4920*/  FMNMX.FTZ R5, R179, R5, !PT ;  /* 0x00000005b3057209 */ /* 0x000fe40007810000 */
[----:B------:R-:W-:Y:S02]  /*4930*/  FSEL R176, R176, -INF , P2 ;  /* 0xff800000b0b07808 */ /* 0x000fe40001000000 */
[----:B------:R-:W-:Y:S02]  /*4940*/  FMNMX.FTZ R5, R182, R5, !PT ;  /* 0x00000005b6057209 */ /* 0x000fe40007810000 */
[----:B------:R-:W-:Y:S02]  /*4950*/  FMNMX.FTZ R12, R173, R12, !PT ;  /* 0x0000000cad0c7209 */ /* 0x000fe40007810000 */
[----:B------:R-:W-:Y:S02]  /*4960*/  FMNMX.FTZ R5, R183, R5, !PT ;  /* 0x00000005b7057209 */ /* 0x000fe40007810000 */
[----:B------:R-:W-:-:S02]  /*4970*/  @P5 LOP3.LUT R22, R22, 0x2000, RZ, 0xfc, !PT ;  /* 0x0000200016165812 */ /* 0x000fc400078efcff */
[----:B------:R-:W-:Y:S02]  /*4980*/  FMNMX.FTZ R5, R186, R5, !PT ;  /* 0x00000005ba057209 */ /* 0x000fe40007810000 */
[----:B------:R-:W-:Y:S02]  /*4990*/  FSEL R177, R177, -INF , P1 ;  /* 0xff800000b1b17808 */ /* 0x000fe40000800000 */
[----:B------:R-:W-:Y:S02]  /*49a0*/  FMNMX.FTZ R5, R187, R5, !PT ;  /* 0x00000005bb057209 */ /* 0x000fe40007810000 */
[----:B------:R-:W-:Y:S02]  /*49b0*/  ISETP.GT.AND P5, PT, R6, 0x38, PT ;  /* 0x000000380600780c */ /* 0x000fe40003fa4270 */
[----:B------:R-:W-:Y:S02]  /*49c0*/  FMNMX.FTZ R5, R190, R5, !PT ;  /* 0x00000005be057209 */ /* 0x000fe40007810000 */
[----:B------:R-:W-:-:S02]  /*49d0*/  FMNMX.FTZ R12, R176, R12, !PT ;  /* 0x0000000cb00c7209 */ /* 0x000fc40007810000 */
[----:B------:R-:W-:Y:S02]  /*49e0*/  FMNMX.FTZ R5, R191, R5, !PT ;  /* 0x00000005bf057209 */ /* 0x000fe40007810000 */
[----:B------:R-:W-:Y:S02]  /*49f0*/  ISETP.GT.AND P0, PT, R6, 0x39, PT ;  /* 0x000000390600780c */ /* 0x000fe40003f04270 */
[----:B------:R-:W-:Y:S02]  /*4a00*/  FMNMX.FTZ R5, R194, R5, !PT ;  /* 0x00000005c2057209 */ /* 0x000fe40007810000 */
[----:B------:R-:W-:Y:S02]  /*4a10*/  FSEL R180, R180, -INF , P5 ;  /* 0xff800000b4b47808 */ /* 0x000fe40002800000 */
[----:B------:R-:W-:Y:S02]  /*4a20*/  FMNMX.FTZ R5, R195, R5, !PT ;  /* 0x00000005c3057209 */ /* 0x000fe40007810000 */
[----:B------:R-:W-:-:S02]  /*4a30*/  FMNMX.FTZ R12, R177, R12, !PT ;  /* 0x0000000cb10c7209 */ /* 0x000fc40007810000 */
[----:B------:R-:W-:Y:S02]  /*4a40*/  FMNMX.FTZ R5, R198, R5, !PT ;  /* 0x00000005c6057209 */ /* 0x000fe40007810000 */
[----:B------:R-:W-:Y:S02]  /*4a50*/  FSEL R181, R181, -INF , P0 ;  /* 0xff800000b5b57808 */ /* 0x000fe40000000000 */
[----:B------:R-:W-:Y:S02]  /*4a60*/  FMNMX.FTZ R5, R199, R5, !PT ;  /* 0x00000005c7057209 */ /* 0x000fe40007810000 */
[----:B------:R-:W-:Y:S02]  /*4a70*/  LOP3.LUT P0, RZ, R22, 0x1000, RZ, 0xc0, !PT ;  /* 0x0000100016ff7812 */ /* 0x000fe4000780c0ff */
[----:B------:R-:W-:Y:S01]  /*4a80*/  FMNMX.FTZ R12, R180, R12, !PT ;  /* 0x0000000cb40c7209 */ /* 0x000fe20007810000 */
[----:B------:R-:W2:Y:S01]  /*4a90*/  SHFL.BFLY PT, R11, R5, 0x2, 0x1f ;  /* 0x0c401f00050b7f89 */ /* 0x000ea200000e0000 */
[----:B------:R-:W-:-:S02]  /*4aa0*/  ISETP.GT.AND P4, PT, R6, 0x50, PT ;  /* 0x000000500600780c */ /* 0x000fc40003f84270 */
[C---:B------:R-:W-:Y:S02]  /*4ab0*/  ISETP.GT.AND P3, PT, R6.reuse, 0x51, PT ;  /* 0x000000510600780c */ /* 0x040fe40003f64270 */
[C---:B------:R-:W-:Y:S02]  /*4ac0*/  ISETP.GT.AND P2, PT, R6.reuse, 0x58, PT ;  /* 0x000000580600780c */ /* 0x040fe40003f44270 */
[----:B------:R-:W-:Y:S02]  /*4ad0*/  ISETP.GT.AND P1, PT, R6, 0x59, PT ;  /* 0x000000590600780c */ /* 0x000fe40003f24270 */
[----:B------:R-:W-:Y:S02]  /*4ae0*/  FSEL R184, R184, -INF , P0 ;  /* 0xff800000b8b87808 */ /* 0x000fe40000000000 */
[----:B------:R-:W-:Y:S02]  /*4af0*/  LOP3.LUT P5, RZ, R22, 0x2000, RZ, 0xc0, !PT ;  /* 0x0000200016ff7812 */ /* 0x000fe400078ac0ff */
[----:B------:R-:W-:-:S02]  /*4b00*/  FSEL R192, R192, -INF , P4 ;  /* 0xff800000c0c07808 */ /* 0x000fc40002000000 */
[----:B------:R-:W-:Y:S02]  /*4b10*/  FSEL R189, R189, -INF , P5 ;  /* 0xff800000bdbd7808 */ /* 0x000fe40002800000 */
[----:B------:R-:W-:Y:S02]  /*4b20*/  FSEL R193, R193, -INF , P3 ;  /* 0xff800000c1c17808 */ /* 0x000fe40001800000 */
[----:B------:R-:W-:Y:S02]  /*4b30*/  FSEL R196, R196, -INF , P2 ;  /* 0xff800000c4c47808 */ /* 0x000fe40001000000 */
[----:B------:R-:W-:Y:S02]  /*4b40*/  FSEL R197, R197, -INF , P1 ;  /* 0xff800000c5c57808 */ /* 0x000fe40000800000 */
[----:B------:R-:W-:Y:S02]  /*4b50*/  LOP3.LUT P0, RZ, R22, 0x800, RZ, 0xc0, !PT ;  /* 0x0000080016ff7812 */ /* 0x000fe4000780c0ff */
[----:B--2---:R-:W-:-:S05]  /*4b60*/  FMNMX.FTZ R5, R5, R11, !PT ;  /* 0x0000000b05057209 */ /* 0x004fca0007810000 */
[----:B------:R-:W2:Y:S02]  /*4b70*/  SHFL.BFLY PT, R11, R5, 0x1, 0x1f ;  /* 0x0c201f00050b7f89 */ /* 0x000ea400000e0000 */
[----:B--2---:R-:W-:-:S04]  /*4b80*/  FMNMX.FTZ R5, R5, R11, !PT ;  /* 0x0000000b05057209 */ /* 0x004fc80007810000 */
[----:B------:R-:W-:-:S04]  /*4b90*/  FSETP.NEU.FTZ.AND P6, PT, R5, -INF , PT ;  /* 0xff8000000500780b */ /* 0x000fc80003fdd000 */
[----:B------:R-:W-:-:S05]  /*4ba0*/  FSEL R11, R5, RZ, P6 ;  /* 0x000000ff050b7208 */ /* 0x000fca0003000000 */
[----:B------:R-:W-:Y:S01]  /*4bb0*/  FADD.FTZ R9, -R11, R9 ;  /* 0x000000090b097221 */ /* 0x000fe20000010100 */
[----:B------:R-:W-:-:S03]  /*4bc0*/  FMUL.FTZ R11, R5, UR10 ;  /* 0x0000000a050b7c20 */ /* 0x000fc60008410000 */
[----:B------:R-:W-:Y:S02]  /*4bd0*/  FMUL.FTZ R9, R9, UR10 ;  /* 0x0000000a09097c20 */ /* 0x000fe40008410000 */
[----:B------:R-:W-:Y:S02]  /*4be0*/  FSEL R11, R11, RZ, P6 ;  /* 0x000000ff0b0b7208 */ /* 0x000fe40003000000 */
[----:B------:R-:W-:Y:S02]  /*4bf0*/  ISETP.GT.AND P6, PT, R6, 0x41, PT ;  /* 0x000000410600780c */ /* 0x000fe40003fc4270 */
[----:B------:R-:W-:Y:S01]  /*4c00*/  MUFU.EX2 R9, R9 ;  /* 0x0000000900097308 */ /* 0x000fe20000000800 */
[--C-:B------:R-:W-:Y:S01]  /*4c10*/  FFMA.FTZ R154, R154, UR10, -R11.reuse ;  /* 0x0000000a9a9a7c23 */ /* 0x100fe2000801080b */
[----:B------:R-:W-:Y:S01]  /*4c20*/  FSEL R185, R185, -INF , P6 ;  /* 0xff800000b9b97808 */ /* 0x000fe20003000000 */
[--C-:B------:R-:W-:Y:S01]  /*4c30*/  FFMA.FTZ R155, R155, UR10, -R11.reuse ;  /* 0x0000000a9b9b7c23 */ /* 0x100fe2000801080b */
[----:B------:R-:W-:Y:S01]  /*4c40*/  ISETP.GT.AND P6, PT, R6, 0x48, PT ;  /* 0x000000480600780c */ /* 0x000fe20003fc4270 */
[--C-:B------:R-:W-:Y:S01]  /*4c50*/  FFMA.FTZ R158, R158, UR10, -R11.reuse ;  /* 0x0000000a9e9e7c23 */ /* 0x100fe2000801080b */
[----:B------:R-:W-:Y:S01]  /*4c60*/  FMNMX.FTZ R6, R181, R12, !PT ;  /* 0x0000000cb5067209 */ /* 0x000fe20007810000 */
[--C-:B------:R-:W-:Y:S01]  /*4c70*/  FFMA.FTZ R159, R159, UR10, -R11.reuse ;  /* 0x0000000a9f9f7c23 */ /* 0x100fe2000801080b */
[----:B------:R-:W-:Y:S01]  /*4c80*/  FSEL R188, R188, -INF , P6 ;  /* 0xff800000bcbc7808 */ /* 0x000fe20003000000 */
[----:B------:R-:W2:Y:S01]  /*4c90*/  MUFU.EX2 R153, R154 ;  /* 0x0000009a00997308 */ /* 0x000ea20000000800 */
[----:B------:R-:W-:Y:S01]  /*4ca0*/  FMNMX.FTZ R6, R184, R6, !PT ;  /* 0x00000006b8067209 */ /* 0x000fe20007810000 */
[--C-:B------:R-:W-:Y:S01]  /*4cb0*/  FFMA.FTZ R162, R162, UR10, -R11.reuse ;  /* 0x0000000aa2a27c23 */ /* 0x100fe2000801080b */
[--C-:B------:R-:W-:Y:S01]  /*4cc0*/  FFMA.FTZ R163, R163, UR10, -R11.reuse ;  /* 0x0000000aa3a37c23 */ /* 0x100fe2000801080b */
[--C-:B------:R-:W-:Y:S01]  /*4cd0*/  FFMA.FTZ R166, R166, UR10, -R11.reuse ;  /* 0x0000000aa6a67c23 */ /* 0x100fe2000801080b */
[----:B------:R-:W-:Y:S01]  /*4ce0*/  FMNMX.FTZ R6, R185, R6, !PT ;  /* 0x00000006b9067209 */ /* 0x000fe20007810000 */
[--C-:B------:R-:W-:Y:S01]  /*4cf0*/  FFMA.FTZ R167, R167, UR10, -R11.reuse ;  /* 0x0000000aa7a77c23 */ /* 0x100fe2000801080b */
[--C-:B------:R-:W-:Y:S01]  /*4d00*/  FFMA.FTZ R170, R170, UR10, -R11.reuse ;  /* 0x0000000aaaaa7c23 */ /* 0x100fe2000801080b */
[----:B------:R-:W3:Y:S01]  /*4d10*/  MUFU.EX2 R155, R155 ;  /* 0x0000009b009b7308 */ /* 0x000ee20000000800 */
[----:B------:R-:W-:Y:S01]  /*4d20*/  FMNMX.FTZ R6, R188, R6, !PT ;  /* 0x00000006bc067209 */ /* 0x000fe20007810000 */
[--C-:B------:R-:W-:Y:S01]  /*4d30*/  FFMA.FTZ R171, R171, UR10, -R11.reuse ;  /* 0x0000000aabab7c23 */ /* 0x100fe2000801080b */
[--C-:B------:R-:W-:Y:S01]  /*4d40*/  FFMA.FTZ R174, R174, UR10, -R11.reuse ;  /* 0x0000000aaeae7c23 */ /* 0x100fe2000801080b */
[--C-:B------:R-:W-:Y:S01]  /*4d50*/  FFMA.FTZ R175, R175, UR10, -R11.reuse ;  /* 0x0000000aafaf7c23 */ /* 0x100fe2000801080b */
[----:B------:R-:W-:Y:S01]  /*4d60*/  FMNMX.FTZ R6, R189, R6, !PT ;  /* 0x00000006bd067209 */ /* 0x000fe20007810000 */
[--C-:B------:R-:W-:Y:S01]  /*4d70*/  FFMA.FTZ R178, R178, UR10, -R11.reuse ;  /* 0x0000000ab2b27c23 */ /* 0x100fe2000801080b */
[----:B------:R-:W-:Y:S01]  /*4d80*/  FFMA.FTZ R179, R179, UR10, -R11 ;  /* 0x0000000ab3b37c23 */ /* 0x000fe2000801080b */
[----:B------:R-:W-:Y:S01]  /*4d90*/  MUFU.EX2 R159, R159 ;  /* 0x0000009f009f7308 */ /* 0x000fe20000000800 */
[----:B------:R-:W-:Y:S01]  /*4da0*/  FMNMX.FTZ R6, R192, R6, !PT ;  /* 0x00000006c0067209 */ /* 0x000fe20007810000 */
[----:B--2---:R-:W-:Y:S01]  /*4db0*/  FFMA.FTZ R4, R9, R4, R153 ;  /* 0x0000000409047223 */ /* 0x004fe20000010099 */
[--C-:B------:R-:W-:Y:S01]  /*4dc0*/  FFMA.FTZ R182, R182, UR10, -R11.reuse ;  /* 0x0000000ab6b67c23 */ /* 0x100fe2000801080b */
[--C-:B------:R-:W-:Y:S01]  /*4dd0*/  FFMA.FTZ R183, R183, UR10, -R11.reuse ;  /* 0x0000000ab7b77c23 */ /* 0x100fe2000801080b */
[----:B------:R-:W-:Y:S01]  /*4de0*/  FMNMX.FTZ R6, R193, R6, !PT ;  /* 0x00000006c1067209 */ /* 0x000fe20007810000 */
[--C-:B------:R-:W-:Y:S01]  /*4df0*/  FFMA.FTZ R186, R186, UR10, -R11.reuse ;  /* 0x0000000ababa7c23 */ /* 0x100fe2000801080b */
[--C-:B------:R-:W-:Y:S01]  /*4e00*/  FFMA.FTZ R187, R187, UR10, -R11.reuse ;  /* 0x0000000abbbb7c23 */ /* 0x100fe2000801080b */
[----:B------:R-:W-:Y:S01]  /*4e10*/  MUFU.EX2 R162, R162 ;  /* 0x000000a200a27308 */ /* 0x000fe20000000800 */
[----:B------:R-:W-:Y:S01]  /*4e20*/  FMNMX.FTZ R6, R196, R6, !PT ;  /* 0x00000006c4067209 */ /* 0x000fe20007810000 */
[C---:B---3--:R-:W-:Y:S01]  /*4e30*/  FADD.FTZ R4, R155.reuse, R4 ;  /* 0x000000049b047221 */ /* 0x048fe20000010000 */
[----:B------:R-:W-:Y:S01]  /*4e40*/  F2FP.F16.F32.PACK_AB R153, R155, R153 ;  /* 0x000000999b99723e */ /* 0x000fe200000000ff */
[--C-:B------:R-:W-:Y:S01]  /*4e50*/  FFMA.FTZ R190, R190, UR10, -R11.reuse ;  /* 0x0000000abebe7c23 */ /* 0x100fe2000801080b */
[----:B------:R-:W-:Y:S01]  /*4e60*/  FMNMX.FTZ R6, R197, R6, !PT ;  /* 0x00000006c5067209 */ /* 0x000fe20007810000 */
[--C-:B------:R-:W-:Y:S01]  /*4e70*/  FFMA.FTZ R191, R191, UR10, -R11.reuse ;  /* 0x0000000abfbf7c23 */ /* 0x100fe2000801080b */
[--C-:B------:R-:W-:Y:S01]  /*4e80*/  FFMA.FTZ R194, R194, UR10, -R11.reuse ;  /* 0x0000000ac2c27c23 */ /* 0x100fe2000801080b */
[----:B------:R-:W2:Y:S01]  /*4e90*/  MUFU.EX2 R155, R158 ;  /* 0x0000009e009b7308 */ /* 0x000ea20000000800 */
[--C-:B------:R-:W-:Y:S01]  /*4ea0*/  FFMA.FTZ R195, R195, UR10, -R11.reuse ;  /* 0x0000000ac3c37c23 */ /* 0x100fe2000801080b */
[----:B------:R-:W3:Y:S01]  /*4eb0*/  SHFL.BFLY PT, R12, R6, 0x2, 0x1f ;  /* 0x0c401f00060c7f89 */ /* 0x000ee200000e0000 */
[--C-:B------:R-:W-:Y:S01]  /*4ec0*/  FFMA.FTZ R198, R198, UR10, -R11.reuse ;  /* 0x0000000ac6c67c23 */ /* 0x100fe2000801080b */
[----:B------:R-:W-:Y:S01]  /*4ed0*/  FFMA.FTZ R11, R199, UR10, -R11 ;  /* 0x0000000ac70b7c23 */ /* 0x000fe2000801080b */
        /* <DEDUP_REMOVED lines=12> */
[----:B--2---:R-:W-:Y:S01]  /*4fa0*/  FADD.FTZ R4, R155, R4 ;  /* 0x000000049b047221 */ /* 0x004fe20000010000 */
[----:B------:R-:W-:Y:S01]  /*4fb0*/  F2FP.F16.F32.PACK_AB R155, R159, R155 ;  /* 0x0000009b9f9b723e */ /* 0x000fe200000000ff */
[-C--:B------:R-:W-:Y:S01]  /*4fc0*/  FMUL.FTZ R46, R46, R9.reuse ;  /* 0x000000092e2e7220 */ /* 0x080fe20000410000 */
[-C--:B------:R-:W-:Y:S01]  /*4fd0*/  FMUL.FTZ R47, R47, R9.reuse ;  /* 0x000000092f2f7220 */ /* 0x080fe20000410000 */
[----:B------:R-:W-:Y:S01]  /*4fe0*/  FADD.FTZ R4, R159, R4 ;  /* 0x000000049f047221 */ /* 0x000fe20000010000 */
[-C--:B------:R-:W-:Y:S01]  /*4ff0*/  FMUL.FTZ R50, R50, R9.reuse ;  /* 0x0000000932327220 */ /* 0x080fe20000410000 */
[-C--:B------:R-:W-:Y:S01]  /*5000*/  FMUL.FTZ R51, R51, R9.reuse ;  /* 0x0000000933337220 */ /* 0x080fe20000410000 */
[----:B------:R-:W2:Y:S01]  /*5010*/  MUFU.EX2 R159, R166 ;  /* 0x000000a6009f7308 */ /* 0x000ea20000000800 */
[----:B------:R-:W-:Y:S01]  /*5020*/  FADD.FTZ R4, R162, R4 ;  /* 0x00000004a2047221 */ /* 0x000fe20000010000 */
[----:B---3--:R-:W-:Y:S01]  /*5030*/  FMNMX.FTZ R6, R6, R12, !PT ;  /* 0x0000000c06067209 */ /* 0x008fe20007810000 */
[-C--:B------:R-:W-:Y:S01]  /*5040*/  FMUL.FTZ R54, R54, R9.reuse ;  /* 0x0000000936367220 */ /* 0x080fe20000410000 */
[-C--:B------:R-:W-:Y:S01]  /*5050*/  FMUL.FTZ R55, R55, R9.reuse ;  /* 0x0000000937377220 */ /* 0x080fe20000410000 */
[----:B----4-:R-:W-:Y:S01]  /*5060*/  FADD.FTZ R4, R13, R4 ;  /* 0x000000040d047221 */ /* 0x010fe20000010000 */
[-C--:B------:R-:W-:Y:S01]  /*5070*/  FMUL.FTZ R58, R58, R9.reuse ;  /* 0x000000093a3a7220 */ /* 0x080fe20000410000 */
[----:B------:R-:W3:Y:S01]  /*5080*/  SHFL.BFLY PT, R14, R6, 0x1, 0x1f ;  /* 0x0c201f00060e7f89 */ /* 0x000ee200000e0000 */
        /* <DEDUP_REMOVED lines=9> */
[----:B--2---:R-:W-:Y:S01]  /*5120*/  FADD.FTZ R4, R159, R4 ;  /* 0x000000049f047221 */ /* 0x004fe20000010000 */
[-C--:B------:R-:W-:Y:S01]  /*5130*/  FMUL.FTZ R74, R74, R9.reuse ;  /* 0x000000094a4a7220 */ /* 0x080fe20000410000 */
[-C--:B------:R-:W-:Y:S01]  /*5140*/  FMUL.FTZ R75, R75, R9.reuse ;  /* 0x000000094b4b7220 */ /* 0x080fe20000410000 */
[-C--:B------:R-:W-:Y:S01]  /*5150*/  FMUL.FTZ R78, R78, R9.reuse ;  /* 0x000000094e4e7220 */ /* 0x080fe20000410000 */
[-C--:B------:R-:W-:Y:S01]  /*5160*/  FMUL.FTZ R79, R79, R9.reuse ;  /* 0x000000094f4f7220 */ /* 0x080fe20000410000 */
[-C--:B------:R-:W-:Y:S01]  /*5170*/  FMUL.FTZ R82, R82, R9.reuse ;  /* 0x0000000952527220 */ /* 0x080fe20000410000 */
[----:B------:R-:W-:Y:S01]  /*5180*/  FMUL.FTZ R83, R83, R9 ;  /* 0x0000000953537220 */ /* 0x000fe20000410000 */
[----:B------:R-:W2:Y:S01]  /*5190*/  MUFU.EX2 R163, R174 ;  /* 0x000000ae00a37308 */ /* 0x000ea20000000800 */
[C---:B----4-:R-:W-:Y:S01]  /*51a0*/  FADD.FTZ R4, R12.reuse, R4 ;  /* 0x000000040c047221 */ /* 0x050fe20000010000 */
[----:B------:R-:W-:Y:S01]  /*51b0*/  F2FP.F16.F32.PACK_AB R159, R12, R159 ;  /* 0x0000009f0c9f723e */ /* 0x000fe200000000ff */
[-C--:B------:R-:W-:Y:S01]  /*51c0*/  FMUL.FTZ R86, R86, R9.reuse ;  /* 0x0000000956567220 */ /* 0x080fe20000410000 */
[-C--:B------:R-:W-:Y:S01]  /*51d0*/  FMUL.FTZ R87, R87, R9.reuse ;  /* 0x0000000957577220 */ /* 0x080fe20000410000 */
[----:B------:R-:W-:Y:S01]  /*51e0*/  FADD.FTZ R4, R170, R4 ;  /* 0x00000004aa047221 */ /* 0x000fe20000010000 */
[-C--:B------:R-:W-:Y:S01]  /*51f0*/  FMUL.FTZ R90, R90, R9.reuse ;  /* 0x000000095a5a7220 */ /* 0x080fe20000410000 */
[----:B---3--:R-:W-:Y:S01]  /*5200*/  FMNMX.FTZ R6, R6, R14, !PT ;  /* 0x0000000e06067209 */ /* 0x008fe20007810000 */
[----:B------:R-:W3:Y:S01]  /*5210*/  MUFU.EX2 R175, R175 ;  /* 0x000000af00af7308 */ /* 0x000ee20000000800 */
[----:B-----5:R-:W-:Y:S01]  /*5220*/  FADD.FTZ R4, R171, R4 ;  /* 0x00000004ab047221 */ /* 0x020fe20000010000 */
[-C--:B------:R-:W-:Y:S01]  /*5230*/  FMUL.FTZ R91, R91, R9.reuse ;  /* 0x000000095b5b7220 */ /* 0x080fe20000410000 */
[----:B------:R-:W-:Y:S01]  /*5240*/  FSETP.NEU.FTZ.AND P1, PT, R6, -INF , PT ;  /* 0xff8000000600780b */ /* 0x000fe20003f3d000 */
[-C--:B------:R-:W-:Y:S01]  /*5250*/  FMUL.FTZ R94, R94, R9.reuse ;  /* 0x000000095e5e7220 */ /* 0x080fe20000410000 */
[-C--:B------:R-:W-:Y:S01]  /*5260*/  FMUL.FTZ R95, R95, R9.reuse ;  /* 0x000000095f5f7220 */ /* 0x080fe20000410000 */
[-C--:B------:R-:W-:Y:S01]  /*5270*/  FMUL.FTZ R98, R98, R9.reuse ;  /* 0x0000000962627220 */ /* 0x080fe20000410000 */
[----:B------:R-:W-:Y:S01]  /*5280*/  FSEL R14, R6, RZ, P1 ;  /* 0x000000ff060e7208 */ /* 0x000fe20000800000 */
[----:B------:R-:W4:Y:S01]  /*5290*/  MUFU.EX2 R178, R178 ;  /* 0x000000b200b27308 */ /* 0x000f220000000800 */
[----:B--2---:R-:W-:Y:S01]  /*52a0*/  FADD.FTZ R4, R163, R4 ;  /* 0x00000004a3047221 */ /* 0x004fe20000010000 */
[-C--:B------:R-:W-:Y:S01]  /*52b0*/  FMUL.FTZ R99, R99, R9.reuse ;  /* 0x0000000963637220 */ /* 0x080fe20000410000 */
[-C--:B------:R-:W-:Y:S01]  /*52c0*/  FMUL.FTZ R102, R102, R9.reuse ;  /* 0x0000000966667220 */ /* 0x080fe20000410000 */
[----:B------:R-:W-:Y:S01]  /*52d0*/  FADD.FTZ R8, -R14, R8 ;  /* 0x000000080e087221 */ /* 0x000fe20000010100 */
[----:B------:R-:W-:Y:S01]  /*52e0*/  FMUL.FTZ R14, R6, UR10 ;  /* 0x0000000a060e7c20 */ /* 0x000fe20008410000 */
[-C--:B------:R-:W-:Y:S01]  /*52f0*/  FMUL.FTZ R103, R103, R9.reuse ;  /* 0x0000000967677220 */ /* 0x080fe20000410000 */
[----:B------:R-:W-:Y:S01]  /*5300*/  FMUL.FTZ R106, R106, R9 ;  /* 0x000000096a6a7220 */ /* 0x000fe20000410000 */
[----:B------:R-:W-:Y:S01]  /*5310*/  FMUL.FTZ R8, R8, UR10 ;  /* 0x0000000a08087c20 */ /* 0x000fe20008410000 */
[----:B------:R-:W2:Y:S01]  /*5320*/  MUFU.EX2 R179, R179 ;  /* 0x000000b300b37308 */ /* 0x000ea20000000800 */
[----:B------:R-:W-:Y:S01]  /*5330*/  FSEL R14, R14, RZ, P1 ;  /* 0x000000ff0e0e7208 */ /* 0x000fe20000800000 */
[C---:B---3--:R-:W-:Y:S01]  /*5340*/  FADD.FTZ R4, R175.reuse, R4 ;  /* 0x00000004af047221 */ /* 0x048fe20000010000 */
[----:B------:R-:W-:Y:S01]  /*5350*/  F2FP.F16.F32.PACK_AB R163, R175, R163 ;  /* 0x000000a3afa3723e */ /* 0x000fe200000000ff */
        /* <DEDUP_REMOVED lines=22> */
[----:B------:R-:W-:Y:S01]  /*54c0*/  FFMA.FTZ R185, R185, UR10, -R14 ;  /* 0x0000000ab9b97c23 */ /* 0x000fe2000801080e */
[----:B----4-:R-:W-:Y:S01]  /*54d0*/  FADD.FTZ R4, R178, R4 ;  /* 0x00000004b2047221 */ /* 0x010fe20000010000 */
[--C-:B------:R-:W-:Y:S01]  /*54e0*/  FFMA.FTZ R188, R188, UR10, -R14.reuse ;  /* 0x0000000abcbc7c23 */ /* 0x100fe2000801080e */
[--C-:B------:R-:W-:Y:S01]  /*54f0*/  FFMA.FTZ R189, R189, UR10, -R14.reuse ;  /* 0x0000000abdbd7c23 */ /* 0x100fe2000801080e */
[----:B------:R-:W-:Y:S01]  /*5500*/  FFMA.FTZ R192, R192, UR10, -R14 ;  /* 0x0000000ac0c07c23 */ /* 0x000fe2000801080e */
[----:B--2---:R-:W-:Y:S01]  /*5510*/  FADD.FTZ R4, R179, R4 ;  /* 0x00000004b3047221 */ /* 0x004fe20000010000 */
[----:B------:R-:W2:Y:S01]  /*5520*/  MUFU.EX2 R154, R156 ;  /* 0x0000009c009a7308 */ /* 0x000ea20000000800 */
[----:B---3--:R-:W-:Y:S01]  /*5530*/  FFMA.FTZ R3, R8, R3, R152 ;  /* 0x0000000308037223 */ /* 0x008fe20000010098 */
[--C-:B------:R-:W-:Y:S01]  /*5540*/  FFMA.FTZ R193, R193, UR10, -R14.reuse ;  /* 0x0000000ac1c17c23 */ /* 0x100fe2000801080e */
[--C-:B------:R-:W-:Y:S01]  /*5550*/  FFMA.FTZ R196, R196, UR10, -R14.reuse ;  /* 0x0000000ac4c47c23 */ /* 0x100fe2000801080e */
[----:B------:R-:W-:Y:S01]  /*5560*/  FFMA.FTZ R14, R197, UR10, -R14 ;  /* 0x0000000ac50e7c23 */ /* 0x000fe2000801080e */
[-C--:B------:R-:W-:Y:S01]  /*5570*/  FMUL.FTZ R24, R24, R8.reuse ;  /* 0x0000000818187220 */ /* 0x080fe20000410000 */
[-C--:B------:R-:W-:Y:S01]  /*5580*/  FMUL.FTZ R25, R25, R8.reuse ;  /* 0x0000000819197220 */ /* 0x080fe20000410000 */
[----:B------:R-:W-:Y:S01]  /*5590*/  FMUL.FTZ R28, R28, R8 ;  /* 0x000000081c1c7220 */ /* 0x000fe20000410000 */
[----:B------:R3:W4:Y:S01]  /*55a0*/  MUFU.EX2 R15, R157 ;  /* 0x0000009d000f7308 */ /* 0x0007220000000800 */
[C---:B-----5:R-:W-:Y:S01]  /*55b0*/  FADD.FTZ R3, R10.reuse, R3 ;  /* 0x000000030a037221 */ /* 0x060fe20000010000 */
[----:B------:R-:W-:Y:S01]  /*55c0*/  F2FP.F16.F32.PACK_AB R152, R10, R152 ;  /* 0x000000980a98723e */ /* 0x000fe200000000ff */
[-C--:B------:R-:W-:Y:S01]  /*55d0*/  FMUL.FTZ R29, R29, R8.reuse ;  /* 0x000000081d1d7220 */ /* 0x080fe20000410000 */
[-C--:B------:R-:W-:Y:S01]  /*55e0*/  FMUL.FTZ R32, R32, R8.reuse ;  /* 0x0000000820207220 */ /* 0x080fe20000410000 */
[-C--:B------:R-:W-:Y:S01]  /*55f0*/  FMUL.FTZ R33, R33, R8.reuse ;  /* 0x0000000821217220 */ /* 0x080fe20000410000 */
[-C--:B------:R-:W-:Y:S01]  /*5600*/  FMUL.FTZ R36, R36, R8.reuse ;  /* 0x0000000824247220 */ /* 0x080fe20000410000 */
[----:B------:R-:W-:Y:S01]  /*5610*/  FMUL.FTZ R37, R37, R8 ;  /* 0x0000000825257220 */ /* 0x000fe20000410000 */
[----:B------:R-:W5:Y:S01]  /*5620*/  MUFU.EX2 R156, R160 ;  /* 0x000000a0009c7308 */ /* 0x000f620000000800 */
[----:B--2---:R-:W-:Y:S01]  /*5630*/  FADD.FTZ R3, R154, R3 ;  /* 0x000000039a037221 */ /* 0x004fe20000010000 */
[----:B---3--:R-:W-:Y:S01]  /*5640*/  F2FP.F16.F32.PACK_AB R157, R13, R162 ;  /* 0x000000a20d9d723e */ /* 0x008fe200000000ff */
        /* <DEDUP_REMOVED lines=24> */
[----:B------:R-:W-:Y:S01]  /*57d0*/  FMUL.FTZ R72, R72, R8 ;  /* 0x0000000848487220 */ /* 0x000fe20000410000 */
[----:B------:R-:W-:Y:S01]  /*57e0*/  F2FP.F16.F32.PACK_AB R161, R171, R170 ;  /* 0x000000aaaba1723e */ /* 0x000fe200000000ff */
        /* <DEDUP_REMOVED lines=56> */
[----:B------:R-:W-:Y:S01]  /*5b70*/  FMUL.FTZ R149, R149, R8 ;  /* 0x0000000895957220 */ /* 0x000fe20000410000 */
        /* <DEDUP_REMOVED lines=30> */
[----:B------:R-:W-:-:S04]  /*5d60*/  FMUL.FTZ R151, R151, R9 ;  /* 0x0000000997977220 */ /* 0x000fc80000410000 */
        /* <DEDUP_REMOVED lines=36> */
[----:B----4-:R-:W-:-:S04]  /*5fb0*/  FADD.FTZ R3, R174, R3 ;  /* 0x00000003ae037221 */ /* 0x010fc80000010000 */
[C---:B--2---:R-:W-:Y:S01]  /*5fc0*/  FADD.FTZ R3, R14.reuse, R3 ;  /* 0x000000030e037221 */ /* 0x044fe20000010000 */
[----:B------:R-:W-:Y:S01]  /*5fd0*/  F2FP.F16.F32.PACK_AB R174, R14, R174 ;  /* 0x000000ae0eae723e */ /* 0x000fe200000000ff */
[C---:B---3--:R-:W-:Y:S01]  /*5fe0*/  FADD.FTZ R4, R11.reuse, R4 ;  /* 0x000000040b047221 */ /* 0x048fe20000010000 */
[----:B------:R-:W-:Y:S01]  /*5ff0*/  F2FP.F16.F32.PACK_AB R175, R11, R198 ;  /* 0x000000c60baf723e */ /* 0x000fe200000000ff */
[----:B------:R-:W-:Y:S06]  /*6000*/  @!P0 BRA `(.L_x_4934) ;  /* 0x0000000000048947 */ /* 0x000fec0003800000 */
[----:B------:R-:W-:Y:S01]  /*6010*/  BPT.TRAP 0x1 ;  /* 0x000000040000795c */ /* 0x000fe20000300000 */
.L_x_4934:
[----:B------:R2:W3:Y:S01]  /*6020*/  SYNCS.PHASECHK.TRANS64.TRYWAIT P1, [UR23+0x22850], R7 ;  /* 0x02285007ff0075a7 */ /* 0x0004e20008020157 */
[----:B------:R-:W-:Y:S05]  /*6030*/  @!P0 BRA `(.L_x_4935) ;  /* 0x0000000000048947 */ /* 0x000fea0003800000 */
[----:B------:R-:W-:Y:S01]  /*6040*/  BPT.TRAP 0x1 ;  /* 0x000000040000795c */ /* 0x000fe20000300000 */
.L_x_4935:
[----:B---3--:R-:W-:Y:S05]  /*6050*/  @P1 BRA `(.L_x_4936) ;  /* 0x0000000000081947 */ /* 0x008fea0003800000 */
[----:B------:R-:W3:Y:S02]  /*6060*/  SYNCS.PHASECHK.TRANS64.TRYWAIT P1, [UR23+0x22850], R7 ;  /* 0x02285007ff0075a7 */ /* 0x000ee40008020157 */
[----:B---3--:R-:W-:Y:S05]  /*6070*/  @!P1 BRA `(.L_x_4937) ;  /* 0x000000d400a49947 */ /* 0x008fea0003800000 */
.L_x_4936:
        /* <DEDUP_REMOVED lines=42> */
.L_x_4938:
[----:B------:R-:W-:Y:S01]  /*6320*/  UISETP.GT.AND UP0, UPT, UR25, UR24, UPT ;  /* 0x000000181900728c */ /* 0x000fe2000bf04270 */
[----:B------:R-:W-:Y:S01]  /*6330*/  IMAD.MOV.U32 R9, RZ, RZ, R5 ;  /* 0x000000ffff097224 */ /* 0x000fe200078e0005 */
[----:B------:R-:W-:Y:S01]  /*6340*/  UIADD3 UR23, UR23, 0x22860, URZ ;  /* 0x0002286017177890 */ /* 0x000fe2000fffe03f */
[----:B------:R-:W-:Y:S01]  /*6350*/  IMAD.MOV.U32 R8, RZ, RZ, R6 ;  /* 0x000000ffff087224 */ /* 0x000fe200078e0006 */
[----:B------:R-:W-:Y:S02]  /*6360*/  UIADD3 UR25, UR25, -0x1, URZ ;  /* 0xffffffff19197890 */ /* 0x000fe4000fffe03f */
[----:B------:R-:W-:Y:S01]  /*6370*/  PLOP3.LUT P1, PT, PT, PT, UP0, 0x80, 0x0 ;  /* 0x000000000000781c */ /* 0x000fe20003f2f008 */
[----:B------:R-:W-:-:S09]  /*6380*/  UPRMT UR23, UR22, 0x654, UR23 ;  /* 0x0000065416177896 */ /* 0x000fd20008000017 */
[----:B------:R-:W-:Y:S03]  /*6390*/  SYNCS.ARRIVE.TRANS64.RED.A1T0 RZ, [UR23], RZ ;  /* 0x000000ffffff79a7 */ /* 0x000fe60008100417 */
[----:B------:R-:W-:Y:S05]  /*63a0*/  @P1 BRA `(.L_x_4939) ;  /* 0xffffffd800b01947 */ /* 0x000fea000383ffff */
.L_x_4928:
[----:B------:R-:W-:-:S06]  /*63b0*/  UISETP.GE.AND UP0, UPT, UR25, UR45, UPT ;  /* 0x0000002d1900728c */ /* 0x000fcc000bf06270 */
[----:B------:R-:W-:-:S13]  /*63c0*/  PLOP3.LUT P1, PT, PT, PT, UP0, 0x80, 0x0 ;  /* 0x000000000000781c */ /* 0x000fda0003f2f008 */
[----:B------:R-:W-:Y:S05]  /*63d0*/  @!P1 BRA `(.L_x_4940) ;  /* 0x0000001c005c9947 */ /* 0x000fea0003800000 */
[----:B0-23--:R-:W-:Y:S01]  /*63e0*/  IMAD.MOV.U32 R9, RZ, RZ, R5 ;  /* 0x000000ffff097224 */ /* 0x00dfe200078e0005 */
[----:B------:R-:W-:Y:S01]  /*63f0*/  ULDC UR24, c[0x0][0x988] ;  /* 0x0002620000187ab9 */ /* 0x000fe20000000800 */
[----:B------:R-:W-:-:S07]  /*6400*/  IMAD.MOV.U32 R8, RZ, RZ, R6 ;  /* 0x000000ffff087224 */ /* 0x000fce00078e0006 */
.L_x_4951:
[----:B------:R-:W-:-:S04]  /*6410*/  UIADD3 UR37, UR37, 0x1, URZ ;  /* 0x0000000125257890 */ /* 0x000fc8000fffe03f */
[----:B------:R-:W-:-:S04]  /*6420*/  UISETP.NE.AND UP0, UPT, UR37, 0x2, UPT ;  /* 0x000000022500788c */ /* 0x000fc8000bf05270 */
[----:B------:R-:W-:Y:S02]  /*6430*/  USEL UR6, URZ, 0x1, UP0 ;  /* 0x000000013f067887 */ /* 0x000fe40008000000 */
[----:B------:R-:W-:Y:S02]  /*6440*/  USEL UR37, UR37, URZ, UP0 ;  /* 0x0000003f25257287 */ /* 0x000fe40008000000 */
[----:B------:R-:W-:Y:S01]  /*6450*/  ULOP3.LUT UR36, UR36, UR6, URZ, 0x3c, !UPT ;  /* 0x0000000624247292 */ /* 0x000fe2000f8e3c3f */
[----:B------:R-:W-:Y:S11]  /*6460*/  @!P0 BRA `(.L_x_4941) ;  /* 0x0000000000048947 */ /* 0x000ff60003800000 */
[----:B------:R-:W-:Y:S01]  /*6470*/  BPT.TRAP 0x1 ;  /* 0x000000040000795c */ /* 0x000fe20000300000 */
.L_x_4941:
        /* <DEDUP_REMOVED lines=9> */
.L_x_4942:
[----:B--2---:R-:W-:Y:S05]  /*6510*/  @P1 BRA `(.L_x_4943) ;  /* 0x0000000000081947 */ /* 0x004fea0003800000 */
[----:B------:R-:W2:Y:S02]  /*6520*/  SYNCS.PHASECHK.TRANS64.TRYWAIT P1, [UR23+0x22830], R7 ;  /* 0x02283007ff0075a7 */ /* 0x000ea40008020157 */
[----:B--2---:R-:W-:Y:S05]  /*6530*/  @!P1 BRA `(.L_x_4944) ;  /* 0x000000d0008c9947 */ /* 0x004fea0003800000 */
.L_x_4943:
        /* <DEDUP_REMOVED lines=26> */
.L_x_4945:
        /* <DEDUP_REMOVED lines=111> */
[C---:B----4-:R-:W-:Y:S01]  /*6dd0*/  FADD.FTZ R3, R161.reuse, R3 ;  /* 0x00000003a1037221 */ /* 0x050fe20000010000 */
        /* <DEDUP_REMOVED lines=63> */
[----:B------:R-:W3:Y:S08]  /*71d0*/  MUFU.EX2 R10, R164 ;  /* 0x000000a4000a7308 */ /* 0x000ef00000000800 */
[----:B------:R-:W-:Y:S08]  /*71e0*/  MUFU.EX2 R164, R184 ;  /* 0x000000b800a47308 */ /* 0x000ff00000000800 */
[----:B------:R-:W-:Y:S01]  /*71f0*/  MUFU.EX2 R185, R185 ;  /* 0x000000b900b97308 */ /* 0x000fe20000000800 */
[----:B---3--:R-:W-:Y:S01]  /*7200*/  FADD.FTZ R3, R10, R3 ;  /* 0x000000030a037221 */ /* 0x008fe20000010000 */
[----:B--2---:R-:W-:-:S03]  /*7210*/  FMNMX.FTZ R5, R5, R11, !PT ;  /* 0x0000000b05057209 */ /* 0x004fc60007810000 */
[----:B------:R-:W-:-:S03]  /*7220*/  FADD.FTZ R3, R165, R3 ;  /* 0x00000003a5037221 */ /* 0x000fc60000010000 */
[----:B------:R-:W-:Y:S01]  /*7230*/  MUFU.EX2 R189, R189 ;  /* 0x000000bd00bd7308 */ /* 0x000fe20000000800 */
[C---:B------:R-:W-:Y:S01]  /*7240*/  FMUL.FTZ R11, R5.reuse, UR10 ;  /* 0x0000000a050b7c20 */ /* 0x040fe20008410000 */
[----:B------:R-:W-:Y:S01]  /*7250*/  FADD.FTZ R9, -R5, R9 ;  /* 0x0000000905097221 */ /* 0x000fe20000010100 */
[----:B------:R-:W-:Y:S01]  /*7260*/  FADD.FTZ R3, R156, R3 ;  /* 0x000000039c037221 */ /* 0x000fe20000010000 */
[----:B------:R-:W-:Y:S01]  /*7270*/  F2FP.F16.F32.PACK_AB R156, R169, R156 ;  /* 0x0000009ca99c723e */ /* 0x000fe200000000ff */
        /* <DEDUP_REMOVED lines=16> */
[----:B------:R-:W-:Y:S01]  /*7380*/  FFMA.FTZ R179, R179, UR10, -R11 ;  /* 0x0000000ab3b37c23 */ /* 0x000fe2000801080b */
[----:B------:R-:W-:Y:S01]  /*7390*/  FADD.FTZ R3, R169, R3 ;  /* 0x00000003a9037221 */ /* 0x000fe20000010000 */
[--C-:B------:R-:W-:Y:S01]  /*73a0*/  FFMA.FTZ R182, R182, UR10, -R11.reuse ;  /* 0x0000000ab6b67c23 */ /* 0x100fe2000801080b */
[--C-:B------:R-:W-:Y:S01]  /*73b0*/  FFMA.FTZ R183, R183, UR10, -R11.reuse ;  /* 0x0000000ab7b77c23 */ /* 0x100fe2000801080b */
[----:B------:R-:W-:Y:S01]  /*73c0*/  FFMA.FTZ R186, R186, UR10, -R11 ;  /* 0x0000000ababa7c23 */ /* 0x000fe2000801080b */
[----:B------:R-:W-:Y:S01]  /*73d0*/  FADD.FTZ R3, R172, R3 ;  /* 0x00000003ac037221 */ /* 0x000fe20000010000 */
[----:B------:R-:W3:Y:S01]  /*73e0*/  MUFU.EX2 R155, R155 ;  /* 0x0000009b009b7308 */ /* 0x000ee20000000800 */
[--C-:B------:R-:W-:Y:S01]  /*73f0*/  FFMA.FTZ R187, R187, UR10, -R11.reuse ;  /* 0x0000000abbbb7c23 */ /* 0x100fe2000801080b */
[----:B------:R-:W-:Y:S01]  /*7400*/  FFMA.FTZ R190, R190, UR10, -R11 ;  /* 0x0000000abebe7c23 */ /* 0x000fe2000801080b */
[----:B------:R-:W-:Y:S01]  /*7410*/  FADD.FTZ R3, R173, R3 ;  /* 0x00000003ad037221 */ /* 0x000fe20000010000 */
[--C-:B------:R-:W-:Y:S01]  /*7420*/  FFMA.FTZ R191, R191, UR10, -R11.reuse ;  /* 0x0000000abfbf7c23 */ /* 0x100fe2000801080b */
[--C-:B------:R-:W-:Y:S01]  /*7430*/  FFMA.FTZ R194, R194, UR10, -R11.reuse ;  /* 0x0000000ac2c27c23 */ /* 0x100fe2000801080b */
[----:B------:R-:W-:Y:S01]  /*7440*/  FFMA.FTZ R195, R195, UR10, -R11 ;  /* 0x0000000ac3c37c23 */ /* 0x000fe2000801080b */
[----:B------:R-:W-:Y:S01]  /*7450*/  FADD.FTZ R3, R160, R3 ;  /* 0x00000003a0037221 */ /* 0x000fe20000010000 */
[----:B------:R-:W4:Y:S01]  /*7460*/  MUFU.EX2 R158, R158 ;  /* 0x0000009e009e7308 */ /* 0x000f220000000800 */
[----:B--2---:R-:W-:Y:S01]  /*7470*/  FFMA.FTZ R4, R9, R4, R154 ;  /* 0x0000000409047223 */ /* 0x004fe2000001009a */
[----:B------:R-:W-:Y:S01]  /*7480*/  FFMA.FTZ R198, R198, UR10, -R11 ;  /* 0x0000000ac6c67c23 */ /* 0x000fe2000801080b */
[----:B------:R-:W-:Y:S01]  /*7490*/  FADD.FTZ R3, R177, R3 ;  /* 0x00000003b1037221 */ /* 0x000fe20000010000 */
[----:B------:R-:W-:Y:S01]  /*74a0*/  FFMA.FTZ R11, R199, UR10, -R11 ;  /* 0x0000000ac70b7c23 */ /* 0x000fe2000801080b */
[----:B------:R-:W-:Y:S01]  /*74b0*/  F2FP.F16.F32.PACK_AB R160, R177, R160 ;  /* 0x000000a0b1a0723e */ /* 0x000fe200000000ff */
[-C--:B------:R-:W-:Y:S01]  /*74c0*/  FMUL.FTZ R26, R26, R9.reuse ;  /* 0x000000091a1a7220 */ /* 0x080fe20000410000 */
[----:B------:R-:W-:Y:S01]  /*74d0*/  FADD.FTZ R3, R180, R3 ;  /* 0x00000003b4037221 */ /* 0x000fe20000010000 */
        /* <DEDUP_REMOVED lines=142> */
.L_x_4946:
[----:B------:R2:W3:Y:S01]  /*7dc0*/  SYNCS.PHASECHK.TRANS64.TRYWAIT P1, [UR23+0x22850], R7 ;  /* 0x02285007ff0075a7 */ /* 0x0004e20008020157 */
[----:B------:R-:W-:Y:S05]  /*7dd0*/  @!P0 BRA `(.L_x_4947) ;  /* 0x0000000000048947 */ /* 0x000fea0003800000 */
[----:B------:R-:W-:Y:S01]  /*7de0*/  BPT.TRAP 0x1 ;  /* 0x000000040000795c */ /* 0x000fe20000300000 */
.L_x_4947:
[----:B---3--:R-:W-:Y:S05]  /*7df0*/  @P1 BRA `(.L_x_4948) ;  /* 0x0000000000081947 */ /* 0x008fea0003800000 */
[----:B------:R-:W3:Y:S02]  /*7e00*/  SYNCS.PHASECHK.TRANS64.TRYWAIT P1, [UR23+0x22850], R7 ;  /* 0x02285007ff0075a7 */ /* 0x000ee40008020157 */
[----:B---3--:R-:W-:Y:S05]  /*7e10*/  @!P1 BRA `(.L_x_4949) ;  /* 0x000000b8006c9947 */ /* 0x008fea0003800000 */
.L_x_4948:
        /* <DEDUP_REMOVED lines=42> */
.L_x_4950:
        /* <DEDUP_REMOVED lines=9> */
.L_x_4940:
        /* <DEDUP_REMOVED lines=22> */
[----:B-1----:R-:W-:Y:S01]  /*82b0*/  FADD.FTZ R4, R10, R7 ;  /* 0x000000070a047221 */ /* 0x002fe20000010000 */
[----:B------:R-:W-:-:S04]  /*82c0*/  IMAD.U32 R10, RZ, RZ, UR10 ;  /* 0x0000000aff0a7e24 */ /* 0x000fc8000f8e00ff */
[----:B------:R-:W-:Y:S02]  /*82d0*/  FSETP.NE.FTZ.AND P2, PT, R4, RZ, PT ;  /* 0x000000ff0400720b */ /* 0x000fe40003f55000 */
[----:B------:R-:W1:Y:S01]  /*82e0*/  @P1 MUFU.LG2 R7, R11 ;  /* 0x0000000b00071308 */ /* 0x000e620000000c00 */
[----:B------:R-:W-:Y:S01]  /*82f0*/  @P1 FMUL.FTZ R10, R10, 0.69314718246459960938 ;  /* 0x3f3172180a0a1820 */ /* 0x000fe20000410000 */
        /* <DEDUP_REMOVED lines=64> */
[----:B------:R-:W0:Y:S01]  /*8700*/  @P2 MUFU.RCP R3, R4 ;  /* 0x0000000400032308 */ /* 0x000e220000001000 */
[----:B------:R-:W-:Y:S01]  /*8710*/  @P2 FMUL.FTZ R9, R9, 0.69314718246459960938 ;  /* 0x3f31721809092820 */ /* 0x000fe20000410000 */
[----:B-1----:R-:W-:-:S06]  /*8720*/  @P1 FMUL.FTZ R7, R7, 0.69314718246459960938 ;  /* 0x3f31721807071820 */ /* 0x002fcc0000410000 */
[----:B------:R1:W2:Y:S02]  /*8730*/  @P2 MUFU.LG2 R8, R4 ;  /* 0x0000000400082308 */ /* 0x0002a40000000c00 */
[----:B-1----:R-:W-:Y:S02]  /*8740*/  IMAD.MOV.U32 R4, RZ, RZ, -0x800000 ;  /* 0xff800000ff047424 */ /* 0x002fe400078e00ff */
[-C--:B0-----:R-:W-:Y:S01]  /*8750*/  FMUL.FTZ R26, R26, R3.reuse ;  /* 0x000000031a1a7220 */ /* 0x081fe20000410000 */
[-C--:B------:R-:W-:Y:S01]  /*8760*/  FMUL.FTZ R27, R27, R3.reuse ;  /* 0x000000031b1b7220 */ /* 0x080fe20000410000 */
[-C--:B------:R-:W-:Y:S01]  /*8770*/  FMUL.FTZ R30, R30, R3.reuse ;  /* 0x000000031e1e7220 */ /* 0x080fe20000410000 */
[-C--:B------:R-:W-:Y:S01]  /*8780*/  FMUL.FTZ R31, R31, R3.reuse ;  /* 0x000000031f1f7220 */ /* 0x080fe20000410000 */
[-C--:B------:R-:W-:Y:S01]  /*8790*/  FMUL.FTZ R34, R34, R3.reuse ;  /* 0x0000000322227220 */ /* 0x080fe20000410000 */
[-C--:B------:R-:W-:Y:S01]  /*87a0*/  FMUL.FTZ R35, R35, R3.reuse ;  /* 0x0000000323237220 */ /* 0x080fe20000410000 */
[-C--:B------:R-:W-:Y:S01]  /*87b0*/  FMUL.FTZ R38, R38, R3.reuse ;  /* 0x0000000326267220 */ /* 0x080fe20000410000 */
[----:B--2---:R-:W-:Y:S01]  /*87c0*/  @P2 FMUL.FTZ R8, R8, 0.69314718246459960938 ;  /* 0x3f31721808082820 */ /* 0x004fe20000410000 */
        /* <DEDUP_REMOVED lines=59> */
.L_x_4915:
        /* <DEDUP_REMOVED lines=16> */
[----:B------:R-:W-:Y:S01]  /*8c80*/  F2FP.F16.F32.PACK_AB R11, R31, R30 ;  /* 0x0000001e1f0b723e */ /* 0x000fe200000000ff */
[----:B------:R-:W-:Y:S01]  /*8c90*/  USHF.L.U64.HI UR16, UR39, 0x2, UR40 ;  /* 0x0000000227107899 */ /* 0x000fe20008010228 */
[----:B------:R-:W-:Y:S02]  /*8ca0*/  F2FP.F16.F32.PACK_AB R14, R37, R36 ;  /* 0x00000024250e723e */ /* 0x000fe400000000ff */
[----:B------:R-:W-:Y:S01]  /*8cb0*/  F2FP.F16.F32.PACK_AB R15, R39, R38 ;  /* 0x00000026270f723e */ /* 0x000fe200000000ff */
[----:B------:R-:W-:Y:S01]  /*8cc0*/  UMOV UR10, UR8 ;  /* 0x00000008000a7c82 */ /* 0x000fe20008000000 */
[----:B0-----:R-:W-:Y:S01]  /*8cd0*/  UMOV UR11, UR4 ;  /* 0x00000004000b7c82 */ /* 0x001fe20008000000 */
[----:B------:R-:W-:-:S04]  /*8ce0*/  USHF.L.U32 UR4, UR39, 0x2, URZ ;  /* 0x0000000227047899 */ /* 0x000fc8000800063f */
        /* <DEDUP_REMOVED lines=46> */
[----:B------:R-:W-:Y:S01]  /*8fd0*/  MOV R3, R12 ;  /* 0x0000000c00037202 */ /* 0x000fe20000000f00 */
[----:B------:R0:W-:Y:S01]  /*8fe0*/  STSM.16.M88.4 [R5], R8 ;  /* 0x0000000805007844 */ /* 0x0001e20000000200 */
[----:B------:R-:W-:-:S02]  /*8ff0*/  SHF.R.U64 R154, R154, 0x3, RZ ;  /* 0x000000039a9a7819 */ /* 0x000fc400000012ff */
[----:B------:R-:W-:Y:S01]  /*9000*/  LOP3.LUT R164, R164, R165, RZ, 0x3c, !PT ;  /* 0x000000a5a4a47212 */ /* 0x000fe200078e3cff */
[--C-:B------:R-:W-:Y:S01]  /*9010*/  IMAD.X R165, RZ, RZ, R7.reuse, P4 ;  /* 0x000000ffffa57224 */ /* 0x100fe200020e0607 */
[----:B------:R-:W-:Y:S02]  /*9020*/  F2FP.F16.F32.PACK_AB R12, R33, R32 ;  /* 0x00000020210c723e */ /* 0x000fe400000000ff */
[----:B------:R-:W-:Y:S02]  /*9030*/  F2FP.F16.F32.PACK_AB R13, R35, R34 ;  /* 0x00000022230d723e */ /* 0x000fe400000000ff */
[----:B------:R-:W-:Y:S02]  /*9040*/  IADD3 R21, P5, R6, 0xc020, RZ ;  /* 0x0000c02006157810 */ /* 0x000fe40007fbe0ff */
[----:B------:R-:W-:Y:S01]  /*9050*/  LOP3.LUT R168, R168, R169, RZ, 0x3c, !PT ;  /* 0x000000a9a8a87212 */ /* 0x000fe200078e3cff */
[----:B------:R-:W-:Y:S01]  /*9060*/  IMAD.X R169, RZ, RZ, R7, P6 ;  /* 0x000000ffffa97224 */ /* 0x000fe200030e0607 */
[C---:B------:R-:W-:Y:S01]  /*9070*/  IADD3 R159, P3, R6.reuse, 0x8060, RZ ;  /* 0x00008060069f7810 */ /* 0x040fe20007f7e0ff */
[----:B------:R1:W-:Y:S01]  /*9080*/  STSM.16.M88.4 [R3], R12 ;  /* 0x0000000c03007844 */ /* 0x0003e20000000200 */
[----:B------:R-:W-:-:S02]  /*9090*/  IADD3 R157, P2, R6, 0xc040, RZ ;  /* 0x0000c040069d7810 */ /* 0x000fc40007f5e0ff */
[----:B------:R-:W-:Y:S02]  /*90a0*/  SHF.R.U64 R172, R172, 0x3, RZ ;  /* 0x00000003acac7819 */ /* 0x000fe400000012ff */
[----:B------:R-:W-:Y:S02]  /*90b0*/  IADD3 R175, P4, R6, 0x8040, RZ ;  /* 0x0000804006af7810 */ /* 0x000fe40007f9e0ff */
[----:B------:R-:W-:Y:S01]  /*90c0*/  LOP3.LUT R154, R154, R155, RZ, 0x3c, !PT ;  /* 0x0000009b9a9a7212 */ /* 0x000fe200078e3cff */
[----:B------:R-:W-:Y:S01]  /*90d0*/  IMAD.X R155, RZ, RZ, R7, P0 ;  /* 0x000000ffff9b7224 */ /* 0x000fe200000e0607 */
[----:B------:R-:W-:Y:S02]  /*90e0*/  IADD3 R161, P6, R6, 0xc000, RZ ;  /* 0x0000c00006a17810 */ /* 0x000fe40007fde0ff */
[----:B------:R-:W-:Y:S02]  /*90f0*/  LOP3.LUT R20, R21, 0x380, RZ, 0xc0, !PT ;  /* 0x0000038015147812 */ /* 0x000fe400078ec0ff */
[----:B------:R-:W-:-:S02]  /*9100*/  LOP3.LUT R158, R159, 0x380, RZ, 0xc0, !PT ;  /* 0x000003809f9e7812 */ /* 0x000fc400078ec0ff */
[----:B------:R-:W-:Y:S02]  /*9110*/  LOP3.LUT R156, R157, 0x380, RZ, 0xc0, !PT ;  /* 0x000003809d9c7812 */ /* 0x000fe400078ec0ff */
[----:B------:R-:W-:Y:S02]  /*9120*/  MOV R163, R162 ;  /* 0x000000a200a37202 */ /* 0x000fe40000000f00 */
[----:B0-----:R-:W-:Y:S02]  /*9130*/  F2FP.F16.F32.PACK_AB R8, R41, R40 ;  /* 0x000000282908723e */ /* 0x001fe400000000ff */
[----:B------:R-:W-:Y:S02]  /*9140*/  F2FP.F16.F32.PACK_AB R9, R43, R42 ;  /* 0x0000002a2b09723e */ /* 0x000fe400000000ff */
[----:B------:R-:W-:Y:S02]  /*9150*/  F2FP.F16.F32.PACK_AB R10, R45, R44 ;  /* 0x0000002c2d0a723e */ /* 0x000fe400000000ff */
[----:B------:R-:W-:-:S02]  /*9160*/  F2FP.F16.F32.PACK_AB R11, R47, R46 ;  /* 0x0000002e2f0b723e */ /* 0x000fc400000000ff */
[----:B------:R-:W-:Y:S01]  /*9170*/  LOP3.LUT R172, R172, R173, RZ, 0x3c, !PT ;  /* 0x000000adacac7212 */ /* 0x000fe200078e3cff */
[----:B------:R-:W-:Y:S01]  /*9180*/  IMAD.X R173, RZ, RZ, R7, P1 ;  /* 0x000000ffffad7224 */ /* 0x000fe200008e0607 */
[----:B------:R-:W-:Y:S01]  /*9190*/  LOP3.LUT R174, R175, 0x380, RZ, 0xc0, !PT ;  /* 0x00000380afae7812 */ /* 0x000fe200078ec0ff */
[----:B------:R0:W-:Y:S01]  /*91a0*/  STSM.16.M88.4 [R163], R8 ;  /* 0x00000008a3007844 */ /* 0x0001e20000000200 */
[----:B------:R-:W-:Y:S02]  /*91b0*/  MOV R164, R164 ;  /* 0x000000a400a47202 */ /* 0x000fe40000000f00 */
[----:B-1----:R-:W-:Y:S02]  /*91c0*/  F2FP.F16.F32.PACK_AB R12, R49, R48 ;  /* 0x00000030310c723e */ /* 0x002fe400000000ff */
[----:B------:R-:W-:Y:S02]  /*91d0*/  F2FP.F16.F32.PACK_AB R13, R51, R50 ;  /* 0x00000032330d723e */ /* 0x000fe400000000ff */
[----:B------:R-:W-:-:S02]  /*91e0*/  F2FP.F16.F32.PACK_AB R14, R53, R52 ;  /* 0x00000034350e723e */ /* 0x000fc400000000ff */
[----:B------:R-:W-:Y:S02]  /*91f0*/  F2FP.F16.F32.PACK_AB R15, R55, R54 ;  /* 0x00000036370f723e */ /* 0x000fe400000000ff */
[----:B------:R-:W-:Y:S02]  /*9200*/  LOP3.LUT R160, R161, 0x380, RZ, 0xc0, !PT ;  /* 0x00000380a1a07812 */ /* 0x000fe400078ec0ff */
[----:B------:R-:W-:Y:S01]  /*9210*/  SHF.R.U64 R20, R20, 0x3, RZ ;  /* 0x0000000314147819 */ /* 0x000fe200000012ff */
[----:B------:R1:W-:Y:S01]  /*9220*/  STSM.16.M88.4 [R164], R12 ;  /* 0x0000000ca4007844 */ /* 0x0003e20000000200 */
[----:B------:R-:W-:Y:S02]  /*9230*/  IADD3 R3, P1, R6, 0xc060, RZ ;  /* 0x0000c06006037810 */ /* 0x000fe40007f3e0ff */
[----:B------:R-:W-:Y:S02]  /*9240*/  SHF.R.U64 R158, R158, 0x3, RZ ;  /* 0x000000039e9e7819 */ /* 0x000fe400000012ff */
[----:B------:R-:W-:-:S02]  /*9250*/  SHF.R.U64 R156, R156, 0x3, RZ ;  /* 0x000000039c9c7819 */ /* 0x000fc400000012ff */
[----:B------:R-:W-:Y:S02]  /*9260*/  MOV R162, R152 ;  /* 0x0000009800a27202 */ /* 0x000fe40000000f00 */
[----:B------:R-:W-:Y:S02]  /*9270*/  MOV R5, R154 ;  /* 0x0000009a00057202 */ /* 0x000fe40000000f00 */
[----:B------:R-:W-:Y:S02]  /*9280*/  SHF.R.U64 R174, R174, 0x3, RZ ;  /* 0x00000003aeae7819 */ /* 0x000fe400000012ff */
[----:B------:R-:W-:Y:S02]  /*9290*/  MOV R166, R166 ;  /* 0x000000a600a67202 */ /* 0x000fe40000000f00 */
[----:B------:R-:W-:Y:S02]  /*92a0*/  F2FP.F16.F32.PACK_AB R152, R57, R56 ;  /* 0x000000383998723e */ /* 0x000fe400000000ff */
[----:B------:R-:W-:-:S02]  /*92b0*/  F2FP.F16.F32.PACK_AB R153, R59, R58 ;  /* 0x0000003a3b99723e */ /* 0x000fc400000000ff */
[----:B------:R-:W-:Y:S02]  /*92c0*/  F2FP.F16.F32.PACK_AB R154, R61, R60 ;  /* 0x0000003c3d9a723e */ /* 0x000fe400000000ff */
[----:B------:R-:W-:Y:S02]  /*92d0*/  F2FP.F16.F32.PACK_AB R155, R63, R62 ;  /* 0x0000003e3f9b723e */ /* 0x000fe400000000ff */
[----:B------:R-:W-:Y:S02]  /*92e0*/  SHF.R.U64 R160, R160, 0x3, RZ ;  /* 0x00000003a0a07819 */ /* 0x000fe400000012ff */
[----:B------:R-:W-:Y:S01]  /*92f0*/  MOV R168, R168 ;  /* 0x000000a800a87202 */ /* 0x000fe20000000f00 */
[----:B------:R2:W-:Y:S01]  /*9300*/  STSM.16.M88.4 [R166], R152 ;  /* 0x00000098a6007844 */ /* 0x0005e20000000200 */
[----:B0-----:R-:W-:Y:S02]  /*9310*/  F2FP.F16.F32.PACK_AB R8, R65, R64 ;  /* 0x000000404108723e */ /* 0x001fe400000000ff */
[----:B------:R-:W-:-:S02]  /*9320*/  F2FP.F16.F32.PACK_AB R9, R67, R66 ;  /* 0x000000424309723e */ /* 0x000fc400000000ff */
[----:B------:R-:W-:Y:S02]  /*9330*/  F2FP.F16.F32.PACK_AB R10, R69, R68 ;  /* 0x00000044450a723e */ /* 0x000fe400000000ff */
[----:B------:R-:W-:Y:S02]  /*9340*/  F2FP.F16.F32.PACK_AB R11, R71, R70 ;  /* 0x00000046470b723e */ /* 0x000fe400000000ff */
[----:B------:R-:W-:Y:S01]  /*9350*/  LOP3.LUT R20, R20, R21, RZ, 0x3c, !PT ;  /* 0x0000001514147212 */ /* 0x000fe200078e3cff */
[----:B------:R-:W-:Y:S01]  /*9360*/  IMAD.X R21, RZ, RZ, R7, P5 ;  /* 0x000000ffff157224 */ /* 0x000fe200028e0607 */
[----:B------:R-:W-:Y:S01]  /*9370*/  LOP3.LUT R6, R3, 0x380, RZ, 0xc0, !PT ;  /* 0x0000038003067812 */ /* 0x000fe200078ec0ff */
[----:B------:R0:W-:Y:S01]  /*9380*/  STSM.16.M88.4 [R168], R8 ;  /* 0x00000008a8007844 */ /* 0x0001e20000000200 */
[----:B------:R-:W-:Y:S02]  /*9390*/  MOV R170, R170 ;  /* 0x000000aa00aa7202 */ /* 0x000fe40000000f00 */
[----:B-1----:R-:W-:-:S02]  /*93a0*/  F2FP.F16.F32.PACK_AB R12, R73, R72 ;  /* 0x00000048490c723e */ /* 0x002fc400000000ff */
        /* <DEDUP_REMOVED lines=11> */
[----:B------:R-:W-:Y:S01]  /*9460*/  SHF.R.U64 R6, R6, 0x3, RZ ;  /* 0x0000000306067819 */ /* 0x000fe200000012ff */
[----:B------:R1:W-:Y:S01]  /*9470*/  STSM.16.M88.4 [R170], R12 ;  /* 0x0000000caa007844 */ /* 0x0003e20000000200 */
[----:B------:R-:W-:Y:S01]  /*9480*/  F2FP.F16.F32.PACK_AB R164, R81, R80 ;  /* 0x0000005051a4723e */ /* 0x000fe200000000ff */
[----:B------:R-:W-:Y:S01]  /*9490*/  IMAD.X R7, RZ, RZ, R7, P1 ;  /* 0x000000ffff077224 */ /* 0x000fe200008e0607 */
[----:B------:R-:W-:-:S02]  /*94a0*/  F2FP.F16.F32.PACK_AB R165, R83, R82 ;  /* 0x0000005253a5723e */ /* 0x000fc400000000ff */
[----:B--2---:R-:W-:Y:S02]  /*94b0*/  F2FP.F16.F32.PACK_AB R166, R85, R84 ;  /* 0x0000005455a6723e */ /* 0x004fe400000000ff */
[----:B------:R-:W-:Y:S02]  /*94c0*/  F2FP.F16.F32.PACK_AB R167, R87, R86 ;  /* 0x0000005657a7723e */ /* 0x000fe400000000ff */
[----:B------:R-:W-:Y:S02]  /*94d0*/  MOV R172, R172 ;  /* 0x000000ac00ac7202 */ /* 0x000fe40000000f00 */
[----:B0-----:R-:W-:Y:S01]  /*94e0*/  F2FP.F16.F32.PACK_AB R168, R89, R88 ;  /* 0x0000005859a8723e */ /* 0x001fe200000000ff */
[----:B------:R0:W-:Y:S01]  /*94f0*/  STSM.16.M88.4 [R162], R164 ;  /* 0x000000a4a2007844 */ /* 0x0001e20000000200 */
[----:B------:R-:W-:Y:S02]  /*9500*/  F2FP.F16.F32.PACK_AB R169, R91, R90 ;  /* 0x0000005a5ba9723e */ /* 0x000fe400000000ff */
[----:B------:R-:W-:-:S02]  /*9510*/  F2FP.F16.F32.PACK_AB R171, R95, R94 ;  /* 0x0000005e5fab723e */ /* 0x000fc400000000ff */
[----:B-1----:R-:W-:Y:S02]  /*9520*/  F2FP.F16.F32.PACK_AB R170, R93, R92 ;  /* 0x0000005c5daa723e */ /* 0x002fe400000000ff */
[----:B------:R-:W-:Y:S02]  /*9530*/  MOV R20, R20 ;  /* 0x0000001400147202 */ /* 0x000fe40000000f00 */
[----:B------:R-:W-:Y:S01]  /*9540*/  MOV R173, R158 ;  /* 0x0000009e00ad7202 */ /* 0x000fe20000000f00 */
[----:B------:R-:W-:Y:S01]  /*9550*/  STSM.16.M88.4 [R172], R168 ;  /* 0x000000a8ac007844 */ /* 0x000fe20000000200 */
[----:B------:R-:W-:Y:S02]  /*9560*/  MOV R21, R156 ;  /* 0x0000009c00157202 */ /* 0x000fe40000000f00 */
[----:B------:R-:W-:Y:S02]  /*9570*/  F2FP.F16.F32.PACK_AB R152, R97, R96 ;  /* 0x000000606198723e */ /* 0x000fe400000000ff */
[----:B------:R-:W-:-:S02]  /*9580*/  F2FP.F16.F32.PACK_AB R153, R99, R98 ;  /* 0x000000626399723e */ /* 0x000fc400000000ff */
[----:B------:R-:W-:Y:S02]  /*9590*/  F2FP.F16.F32.PACK_AB R154, R101, R100 ;  /* 0x00000064659a723e */ /* 0x000fe400000000ff */
[----:B------:R-:W-:Y:S02]  /*95a0*/  F2FP.F16.F32.PACK_AB R155, R103, R102 ;  /* 0x00000066679b723e */ /* 0x000fe400000000ff */
[----:B------:R-:W-:Y:S02]  /*95b0*/  LOP3.LUT R6, R6, R3, RZ, 0x3c, !PT ;  /* 0x0000000306067212 */ /* 0x000fe400078e3cff */
[----:B------:R-:W-:Y:S01]  /*95c0*/  MOV R174, R174 ;  /* 0x000000ae00ae7202 */ /* 0x000fe20000000f00 */
[----:B------:R1:W-:Y:S01]  /*95d0*/  STSM.16.M88.4 [R5], R152 ;  /* 0x0000009805007844 */ /* 0x0003e20000000200 */
[----:B------:R-:W-:Y:S02]  /*95e0*/  F2FP.F16.F32.PACK_AB R156, R105, R104 ;  /* 0x00000068699c723e */ /* 0x000fe400000000ff */
[----:B------:R-:W-:-:S02]  /*95f0*/  F2FP.F16.F32.PACK_AB R157, R107, R106 ;  /* 0x0000006a6b9d723e */ /* 0x000fc400000000ff */
[----:B------:R-:W-:Y:S02]  /*9600*/  F2FP.F16.F32.PACK_AB R158, R109, R108 ;  /* 0x0000006c6d9e723e */ /* 0x000fe400000000ff */
[----:B------:R-:W-:Y:S02]  /*9610*/  F2FP.F16.F32.PACK_AB R159, R111, R110 ;  /* 0x0000006e6f9f723e */ /* 0x000fe400000000ff */
[----:B------:R-:W-:Y:S02]  /*9620*/  MOV R3, R160 ;  /* 0x000000a000037202 */ /* 0x000fe40000000f00 */
[----:B------:R-:W-:Y:S01]  /*9630*/  F2FP.F16.F32.PACK_AB R160, R113, R112 ;  /* 0x0000007071a0723e */ /* 0x000fe200000000ff */
[----:B------:R2:W-:Y:S01]  /*9640*/  STSM.16.M88.4 [R174], R156 ;  /* 0x0000009cae007844 */ /* 0x0005e20000000200 */
[----:B------:R-:W-:Y:S02]  /*9650*/  F2FP.F16.F32.PACK_AB R161, R115, R114 ;  /* 0x0000007273a1723e */ /* 0x000fe400000000ff */
[----:B0-----:R-:W-:-:S02]  /*9660*/  F2FP.F16.F32.PACK_AB R162, R117, R116 ;  /* 0x0000007475a2723e */ /* 0x001fc400000000ff */
[----:B------:R-:W-:Y:S02]  /*9670*/  F2FP.F16.F32.PACK_AB R163, R119, R118 ;  /* 0x0000007677a3723e */ /* 0x000fe400000000ff */
[----:B------:R-:W-:Y:S02]  /*9680*/  F2FP.F16.F32.PACK_AB R8, R121, R120 ;  /* 0x000000787908723e */ /* 0x000fe400000000ff */
[----:B------:R-:W-:Y:S01]  /*9690*/  F2FP.F16.F32.PACK_AB R9, R123, R122 ;  /* 0x0000007a7b09723e */ /* 0x000fe200000000ff */
[----:B------:R-:W-:Y:S01]  /*96a0*/  STSM.16.M88.4 [R173], R160 ;  /* 0x000000a0ad007844 */ /* 0x000fe20000000200 */
[----:B------:R-:W-:Y:S02]  /*96b0*/  F2FP.F16.F32.PACK_AB R10, R125, R124 ;  /* 0x0000007c7d0a723e */ /* 0x000fe400000000ff */
[----:B------:R-:W-:Y:S02]  /*96c0*/  F2FP.F16.F32.PACK_AB R11, R127, R126 ;  /* 0x0000007e7f0b723e */ /* 0x000fe400000000ff */
[----:B------:R-:W-:-:S02]  /*96d0*/  F2FP.F16.F32.PACK_AB R12, R129, R128 ;  /* 0x00000080810c723e */ /* 0x000fc400000000ff */
[----:B------:R-:W-:Y:S01]  /*96e0*/  F2FP.F16.F32.PACK_AB R13, R131, R130 ;  /* 0x00000082830d723e */ /* 0x000fe200000000ff */
[----:B------:R0:W-:Y:S01]  /*96f0*/  STSM.16.M88.4 [R3], R8 ;  /* 0x0000000803007844 */ /* 0x0001e20000000200 */
[----:B------:R-:W-:Y:S02]  /*9700*/  F2FP.F16.F32.PACK_AB R14, R133, R132 ;  /* 0x00000084850e723e */ /* 0x000fe400000000ff */
[----:B------:R-:W-:Y:S02]  /*9710*/  F2FP.F16.F32.PACK_AB R15, R135, R134 ;  /* 0x00000086870f723e */ /* 0x000fe400000000ff */
[----:B-1----:R-:W-:Y:S02]  /*9720*/  F2FP.F16.F32.PACK_AB R152, R137, R136 ;  /* 0x000000888998723e */ /* 0x002fe400000000ff */
[----:B------:R-:W-:Y:S01]  /*9730*/  F2FP.F16.F32.PACK_AB R153, R139, R138 ;  /* 0x0000008a8b99723e */ /* 0x000fe200000000ff */
[----:B------:R1:W-:Y:S01]  /*9740*/  STSM.16.M88.4 [R20], R12 ;  /* 0x0000000c14007844 */ /* 0x0003e20000000200 */
[----:B------:R-:W-:-:S02]  /*9750*/  F2FP.F16.F32.PACK_AB R154, R141, R140 ;  /* 0x0000008c8d9a723e */ /* 0x000fc400000000ff */
[----:B------:R-:W-:Y:S02]  /*9760*/  F2FP.F16.F32.PACK_AB R155, R143, R142 ;  /* 0x0000008e8f9b723e */ /* 0x000fe400000000ff */
[----:B------:R-:W-:Y:S01]  /*9770*/  MOV R164, R6 ;  /* 0x0000000600a47202 */ /* 0x000fe20000000f00 */
[----:B------:R-:W-:Y:S01]  /*9780*/  IMAD.U32 R6, RZ, RZ, UR9 ;  /* 0x00000009ff067e24 */ /* 0x000fe2000f8e00ff */
[----:B--2---:R-:W-:Y:S01]  /*9790*/  F2FP.F16.F32.PACK_AB R156, R145, R144 ;  /* 0x00000090919c723e */ /* 0x004fe200000000ff */
[----:B------:R2:W-:Y:S01]  /*97a0*/  STSM.16.M88.4 [R21], R152 ;  /* 0x0000009815007844 */ /* 0x0005e20000000200 */
[----:B------:R-:W-:Y:S01]  /*97b0*/  F2FP.F16.F32.PACK_AB R157, R147, R146 ;  /* 0x00000092939d723e */ /* 0x000fe200000000ff */
[----:B------:R-:W-:Y:S01]  /*97c0*/  IMAD.U32 R7, RZ, RZ, UR12 ;  /* 0x0000000cff077e24 */ /* 0x000fe2000f8e00ff */
[----:B------:R-:W-:Y:S01]  /*97d0*/  F2FP.F16.F32.PACK_AB R158, R149, R148 ;  /* 0x00000094959e723e */ /* 0x000fe200000000ff */
[----:B------:R-:W-:Y:S01]  /*97e0*/  ULDC.64 UR12, c[0x0][0xc08] ;  /* 0x00030200000c7ab9 */ /* 0x000fe20000000a00 */
[----:B------:R-:W-:Y:S01]  /*97f0*/  F2FP.F16.F32.PACK_AB R159, R151, R150 ;  /* 0x00000096979f723e */ /* 0x000fe200000000ff */
[----:B------:R-:W-:Y:S01]  /*9800*/  ULDC UR9, c[0x0][0xbe8] ;  /* 0x0002fa0000097ab9 */ /* 0x000fe20000000800 */
[----:B------:R-:W-:-:S03]  /*9810*/  ISETP.NE.U32.AND P0, PT, RZ, UR14, PT ;  /* 0x0000000eff007c0c */ /* 0x000fc6000bf05070 */
[----:B------:R2:W-:Y:S01]  /*9820*/  STSM.16.M88.4 [R164], R156 ;  /* 0x0000009ca4007844 */ /* 0x0005e20000000200 */
[----:B------:R-:W-:Y:S01]  /*9830*/  BAR.SYNC.DEFER_BLOCKING 0x1, 0x100 ;  /* 0x0044000000007b1d */ /* 0x000fe20000010000 */
[----:B------:R-:W-:Y:S01]  /*9840*/  ISETP.NE.AND.EX P0, PT, RZ, UR15, PT, P0 ;  /* 0x0000000fff007c0c */ /* 0x000fe2000bf05300 */
[----:B------:R-:W-:-:S04]  /*9850*/  UISETP.NE.U32.AND UP0, UPT, UR12, URZ, UPT ;  /* 0x0000003f0c00728c */ /* 0x000fc8000bf05070 */
[----:B------:R-:W-:-:S08]  /*9860*/  UISETP.NE.AND.EX UP0, UPT, UR13, URZ, UPT, UP0 ;  /* 0x0000003f0d00728c */ /* 0x000fd0000bf05300 */
[----:B------:R-:W3:Y:S03]  /*9870*/  @P0 LDG.E R5, desc[UR52][R6.64] ;  /* 0x0000003406050981 */ /* 0x000ee6000c1e1900 */
[----:B------:R-:W-:Y:S01]  /*9880*/  @UP0 UIADD3 UR12, UP1, UR4, UR12, URZ ;  /* 0x0000000c040c0290 */ /* 0x000fe2000ff3e03f */
[----:B------:R-:W-:Y:S02]  /*9890*/  PLOP3.LUT P4, PT, PT, PT, UP0, 0x80, 0x0 ;  /* 0x000000000000781c */ /* 0x000fe40003f8f008 */
[----:B------:R-:W-:Y:S01]  /*98a0*/  ULDC UR4, c[0x0][0xad4] ;  /* 0x0002b50000047ab9 */ /* 0x000fe20000000800 */
[----:B------:R-:W-:Y:S02]  /*98b0*/  @UP0 UIADD3.X UR13, UR16, UR13, URZ, UP1, !UPT ;  /* 0x0000000d100d0290 */ /* 0x000fe40008ffe43f */
[----:B0-----:R-:W-:-:S04]  /*98c0*/  IMAD.U32 R8, RZ, RZ, UR12 ;  /* 0x0000000cff087e24 */ /* 0x001fc8000f8e00ff */
[----:B------:R-:W-:-:S05]  /*98d0*/  IMAD.U32 R9, RZ, RZ, UR13 ;  /* 0x0000000dff097e24 */ /* 0x000fca000f8e00ff */
[----:B------:R0:W4:Y:S01]  /*98e0*/  @P4 LDG.E R3, desc[UR52][R8.64] ;  /* 0x0000003408034981 */ /* 0x000122000c1e1900 */
[----:B------:R-:W-:Y:S01]  /*98f0*/  UISETP.NE.AND UP0, UPT, UR44, URZ, UPT ;  /* 0x0000003f2c00728c */ /* 0x000fe2000bf05270 */
[----:B-1----:R-:W-:Y:S01]  /*9900*/  VIADD R12, R16, UR42 ;  /* 0x0000002a100c7c36 */ /* 0x002fe20008000000 */
[----:B------:R-:W-:Y:S02]  /*9910*/  UISETP.NE.AND UP1, UPT, UR9, 0x1, UPT ;  /* 0x000000010900788c */ /* 0x000fe4000bf25270 */
[----:B------:R-:W-:Y:S01]  /*9920*/  USEL UR4, UR44, UR4, UP0 ;  /* 0x000000042c047287 */ /* 0x000fe20008000000 */
[----:B------:R-:W-:Y:S01]  /*9930*/  UMOV UR21, 0x9b8 ;  /* 0x000009b800157882 */ /* 0x000fe20000000000 */
[----:B------:R-:W-:Y:S02]  /*9940*/  UISETP.NE.U32.AND UP0, UPT, UR14, URZ, UPT ;  /* 0x0000003f0e00728c */ /* 0x000fe4000bf05070 */
[----:B------:R-:W-:Y:S01]  /*9950*/  PLOP3.LUT P1, PT, PT, PT, UP1, 0x80, 0x0 ;  /* 0x000000000000781c */ /* 0x000fe20003f2f018 */
[----:B------:R-:W-:-:S02]  /*9960*/  UISETP.GT.AND UP2, UPT, UR4, 0x1, UPT ;  /* 0x000000010400788c */ /* 0x000fc4000bf44270 */
[----:B------:R-:W-:Y:S02]  /*9970*/  UISETP.NE.AND.EX UP0, UPT, UR15, URZ, UPT, UP0 ;  /* 0x0000003f0f00728c */ /* 0x000fe4000bf05300 */
[----:B------:R-:W-:Y:S01]  /*9980*/  USEL UR21, UR21, 0x978, UP2 ;  /* 0x0000097815157887 */ /* 0x000fe20009000000 */
[----:B------:R-:W-:Y:S01]  /*9990*/  UMOV UR4, URZ ;  /* 0x0000003f00047c82 */ /* 0x000fe20008000000 */
[----:B------:R-:W-:Y:S01]  /*99a0*/  USEL UR39, UR39, URZ, !UP0 ;  /* 0x0000003f27277287 */ /* 0x000fe2000c000000 */
[----:B------:R-:W-:Y:S01]  /*99b0*/  @UP1 ULDC UR23, c[0x0][0xbec] ;  /* 0x0002fb0000171ab9 */ /* 0x000fe20000000800 */
[----:B------:R-:W-:-:S04]  /*99c0*/  USEL UR20, UR43, URZ, UP2 ;  /* 0x0000003f2b147287 */ /* 0x000fc80009000000 */
[----:B0-----:R-:W-:Y:S01]  /*99d0*/  @P1 IMAD.HI.U32 R8, R12, UR23, RZ ;  /* 0x000000170c081c27 */ /* 0x001fe2000f8e00ff */
[----:B------:R-:W-:Y:S01]  /*99e0*/  USEL UR40, UR40, URZ, !UP0 ;  /* 0x0000003f28287287 */ /* 0x000fe2000c000000 */
[----:B------:R-:W-:Y:S02]  /*99f0*/  @UP1 ULDC UR26, c[0x0][0xbf0] ;  /* 0x0002fc00001a1ab9 */ /* 0x000fe40000000800 */
[----:B------:R-:W-:Y:S01]  /*9a00*/  ULDC.64 UR16, c[0x0][UR21+0x220] ;  /* 0x0000880015107abb */ /* 0x000fe20008000a00 */
[----:B------:R-:W-:Y:S01]  /*9a10*/  ULDC.64 UR18, c[0x0][UR21+0x228] ;  /* 0x00008a0015127abb */ /* 0x000fe20008000a00 */
[----:B------:R-:W-:Y:S01]  /*9a20*/  UIMAD UR17, UR17, UR39, URZ ;  /* 0x00000027111172a4 */ /* 0x000fe2000f8e023f */
        /* <DEDUP_REMOVED lines=11> */
[----:B---3--:R-:W-:Y:S01]  /*9ae0*/  @P0 R2UR UR4, R5 ;  /* 0x00000000050402ca */ /* 0x008fe200000e0000 */
[----:B------:R-:W-:Y:S01]  /*9af0*/  IMAD.MOV.U32 R5, RZ, RZ, R12 ;  /* 0x000000ffff057224 */ /* 0x000fe200078e000c */
[----:B------:R-:W-:Y:S01]  /*9b00*/  @P1 SHF.R.U32.HI R5, RZ, UR26, R8 ;  /* 0x0000001aff051c19 */ /* 0x000fe20008011608 */
[----:B------:R-:W-:-:S03]  /*9b10*/  IMAD.U32 R8, RZ, RZ, UR24 ;  /* 0x00000018ff087e24 */ /* 0x000fc6000f8e00ff */
[--C-:B------:R-:W-:Y:S01]  /*9b20*/  SHF.R.S32.HI R9, RZ, 0x1f, R5.reuse ;  /* 0x0000001fff097819 */ /* 0x100fe20000011405 */
        /* <DEDUP_REMOVED lines=8> */
[----:B------:R-:W-:Y:S02]  /*9bb0*/  IMAD R10, R11, UR13, RZ ;  /* 0x0000000d0b0a7c24 */ /* 0x000fe4000f8e02ff */
[----:B------:R-:W-:Y:S01]  /*9bc0*/  IADD3.X R9, R9, UR14, R14, P2, P3 ;  /* 0x0000000e09097c10 */ /* 0x000fe200097e640e */
[----:B------:R-:W-:Y:S01]  /*9bd0*/  ULDC.64 UR14, c[0x0][0xba8] ;  /* 0x0002ea00000e7ab9 */ /* 0x000fe20000000a00 */
[----:B------:R-:W-:Y:S01]  /*9be0*/  IMAD R5, R5, UR12, R10 ;  /* 0x0000000c05057c24 */ /* 0x000fe2000f8e020a */
[----:B------:R-:W-:Y:S01]  /*9bf0*/  @!UP2 ULDC UR14, c[0x0][0xb50] ;  /* 0x0002d400000eaab9 */ /* 0x000fe20000000800 */
[----:B------:R-:W-:Y:S01]  /*9c00*/  @!UP2 ULDC UR15, c[0x0][0xb54] ;  /* 0x0002d500000faab9 */ /* 0x000fe20000000800 */
[----:B------:R-:W-:Y:S01]  /*9c10*/  IMAD.WIDE.U32 R8, R11, UR12, R8 ;  /* 0x0000000c0b087c25 */ /* 0x000fe2000f8e0008 */
[----:B------:R-:W-:Y:S01]  /*9c20*/  ULDC UR12, c[0x0][0xa88] ;  /* 0x0002a200000c7ab9 */ /* 0x000fe20000000800 */
[----:B----4-:R-:W-:-:S02]  /*9c30*/  @P4 R2UR UR12, R3 ;  /* 0x00000000030c42ca */ /* 0x010fc400000e0000 */
[----:B------:R-:W-:Y:S01]  /*9c40*/  IMAD.IADD R5, R9, 0x1, R5 ;  /* 0x0000000109057824 */ /* 0x000fe200078e0205 */
[----:B------:R-:W-:-:S04]  /*9c50*/  LEA R10, P2, R8, UR14, 0x2 ;  /* 0x0000000e080a7c11 */ /* 0x000fc8000f8410ff */
[----:B------:R-:W-:Y:S01]  /*9c60*/  LEA.HI.X R5, R8, UR15, R5, 0x2, P2 ;  /* 0x0000000f08057c11 */ /* 0x000fe200090f1405 */
[----:B--2---:R-:W-:Y:S08]  /*9c70*/  @P4 BRA `(.L_x_4954) ;  /* 0x0000000000184947 */ /* 0x004ff00003800000 */
[----:B------:R-:W-:Y:S05]  /*9c80*/  @!P0 BRA `(.L_x_4954) ;  /* 0x0000000000148947 */ /* 0x000fea0003800000 */
[----:B------:R-:W2:Y:S04]  /*9c90*/  LDG.E R8, desc[UR52][R6.64] ;  /* 0x0000003406087981 */ /* 0x000ea8000c1e1900 */
[----:B------:R-:W3:Y:S01]  /*9ca0*/  LDG.E R3, desc[UR52][R6.64+0x4] ;  /* 0x0000043406037981 */ /* 0x000ee2000c1e1900 */
[----:B--2---:R-:W-:Y:S02]  /*9cb0*/  R2UR UR13, R8 ;  /* 0x00000000080d72ca */ /* 0x004fe400000e0000 */
[----:B---3--:R-:W-:-:S13]  /*9cc0*/  R2UR UR12, R3 ;  /* 0x00000000030c72ca */ /* 0x008fda00000e0000 */
[----:B------:R-:W-:-:S12]  /*9cd0*/  UIADD3 UR12, -UR13, UR12, URZ ;  /* 0x0000000c0d0c7290 */ /* 0x000fd8000fffe13f */
.L_x_4954:
[----:B------:R-:W2:Y:S01]  /*9ce0*/  LDL R3, [R1+0x28] ;  /* 0x0000280001037983 */ /* 0x000ea20000100800 */
[----:B------:R-:W-:Y:S01]  /*9cf0*/  UIMAD UR17, UR12, UR9, URZ ;  /* 0x000000090c1172a4 */ /* 0x000fe2000f8e023f */
[----:B------:R-:W-:Y:S02]  /*9d00*/  LOP3.LUT P0, RZ, R227, 0x3, RZ, 0xc0, !PT ;  /* 0x00000003e3ff7812 */ /* 0x000fe4000780c0ff */
[----:B------:R-:W-:Y:S01]  /*9d10*/  SHFL.IDX PT, R6, R10, RZ, 0x1c1f ;  /* 0x001c1fff0a067589 */ /* 0x000fe200000e0000 */
[----:B------:R-:W-:-:S03]  /*9d20*/  PLOP3.LUT P3, PT, PT, PT, UP2, 0x80, 0x0 ;  /* 0x000000000000781c */ /* 0x000fc60003f6f028 */
[----:B------:R-:W0:Y:S04]  /*9d30*/  SHFL.IDX PT, R7, R5, RZ, 0x1c1f ;  /* 0x001c1fff05077589 */ /* 0x000e2800000e0000 */
[----:B------:R-:W-:Y:S04]  /*9d40*/  SHFL.IDX PT, R8, R10, 0x1, 0x1c1f ;  /* 0x003c1f000a087f89 */ /* 0x000fe800000e0000 */
[----:B------:R-:W1:Y:S01]  /*9d50*/  SHFL.IDX PT, R9, R5, 0x1, 0x1c1f ;  /* 0x003c1f0005097f89 */ /* 0x000e6200000e0000 */
[----:B--2---:R-:W-:-:S04]  /*9d60*/  VIADD R11, R3, UR42 ;  /* 0x0000002a030b7c36 */ /* 0x004fc80008000000 */
[C---:B------:R-:W-:Y:S01]  /*9d70*/  VIADD R3, R11.reuse, 0x8 ;  /* 0x000000080b037836 */ /* 0x040fe20000000000 */
[----:B------:R-:W-:-:S04]  /*9d80*/  ISETP.GE.OR P2, PT, R11, UR17, P0 ;  /* 0x000000110b007c0c */ /* 0x000fc80008746670 */
[----:B------:R-:W-:-:S09]  /*9d90*/  ISETP.GE.OR P0, PT, R3, UR17, P0 ;  /* 0x0000001103007c0c */ /* 0x000fd20008706670 */
[----:B0-----:R0:W-:Y:S01]  /*9da0*/  @!P2 ST.E desc[UR52][R6.64], R4 ;  /* 0x000000040600a985 */ /* 0x0011e2000c101934 */
[----:B------:R-:W-:-:S03]  /*9db0*/  ISETP.GE.AND P2, PT, R11, UR17, PT ;  /* 0x000000110b007c0c */ /* 0x000fc6000bf46270 */
[----:B-1----:R0:W-:Y:S01]  /*9dc0*/  @!P0 ST.E desc[UR52][R8.64], R0 ;  /* 0x0000000008008985 */ /* 0x0021e2000c101934 */
[----:B------:R-:W-:Y:S01]  /*9dd0*/  ISETP.GE.AND P0, PT, R3, UR17, PT ;  /* 0x0000001103007c0c */ /* 0x000fe2000bf06270 */
[----:B------:R-:W-:-:S12]  /*9de0*/  @P3 BRA `(.L_x_4955) ;  /* 0x0000001000083947 */ /* 0x000fd80003800000 */
[----:B0-----:R-:W0:Y:S01]  /*9df0*/  S2R R0, SR_TID.X ;  /* 0x0000000000007919 */ /* 0x001e220000002100 */
[----:B------:R-:W-:Y:S01]  /*9e00*/  ULDC.64 UR14, c[0x0][0xaa0] ;  /* 0x0002a800000e7ab9 */ /* 0x000fe20000000a00 */
        /* <DEDUP_REMOVED lines=9> */
[----:B------:R-:W-:-:S03]  /*9ea0*/  IMAD.WIDE R4, R4, R5, UR10 ;  /* 0x0000000a04047e25 */ /* 0x000fc6000f8e0205 */
[C---:B------:R-:W-:Y:S02]  /*9eb0*/  IADD3 R25, P2, R4.reuse, 0x3000, RZ ;  /* 0x0000300004197810 */ /* 0x040fe40007f5e0ff */
[C---:B------:R-:W-:Y:S02]  /*9ec0*/  IADD3 R9, P4, R4.reuse, 0x1000, RZ ;  /* 0x0000100004097810 */ /* 0x040fe40007f9e0ff */
[----:B------:R-:W-:Y:S02]  /*9ed0*/  LOP3.LUT R24, R25, 0x380, RZ, 0xc0, !PT ;  /* 0x0000038019187812 */ /* 0x000fe400078ec0ff */
[----:B------:R-:W-:Y:S02]  /*9ee0*/  IADD3 R13, P3, R4, 0x2000, RZ ;  /* 0x00002000040d7810 */ /* 0x000fe40007f7e0ff */
[----:B------:R-:W-:Y:S01]  /*9ef0*/  SHF.R.U64 R24, R24, 0x3, RZ ;  /* 0x0000000318187819 */ /* 0x000fe200000012ff */
[----:B------:R-:W-:Y:S01]  /*9f00*/  UIMAD UR12, UR16, UR14, URZ ;  /* 0x0000000e100c72a4 */ /* 0x000fe2000f8e023f */
[----:B------:R-:W-:-:S02]  /*9f10*/  LOP3.LUT R8, R9, 0x380, RZ, 0xc0, !PT ;  /* 0x0000038009087812 */ /* 0x000fc400078ec0ff */
[----:B------:R-:W-:Y:S01]  /*9f20*/  LOP3.LUT R24, R24, R25, RZ, 0x3c, !PT ;  /* 0x0000001918187212 */ /* 0x000fe200078e3cff */
[----:B------:R-:W-:Y:S01]  /*9f30*/  IMAD.X R25, RZ, RZ, R5, P2 ;  /* 0x000000ffff197224 */ /* 0x000fe200010e0605 */
[----:B------:R-:W-:Y:S02]  /*9f40*/  IADD3 R49, P2, R4, 0x9000, RZ ;  /* 0x0000900004317810 */ /* 0x000fe40007f5e0ff */
[----:B------:R-:W-:Y:S02]  /*9f50*/  LOP3.LUT R12, R13, 0x380, RZ, 0xc0, !PT ;  /* 0x000003800d0c7812 */ /* 0x000fe400078ec0ff */
[----:B------:R-:W-:Y:S01]  /*9f60*/  LOP3.LUT R48, R49, 0x380, RZ, 0xc0, !PT ;  /* 0x0000038031307812 */ /* 0x000fe200078ec0ff */
[----:B------:R-:W-:Y:S01]  /*9f70*/  UIMAD UR12, UR4, UR15, UR12 ;  /* 0x0000000f040c72a4 */ /* 0x000fe2000f8e020c */
[----:B------:R-:W-:Y:S01]  /*9f80*/  SHF.R.U64 R8, R8, 0x3, RZ ;  /* 0x0000000308087819 */ /* 0x000fe200000012ff */
[----:B------:R-:W-:Y:S01]  /*9f90*/  UIMAD.WIDE.U32 UR10, UR4, UR14, URZ ;  /* 0x0000000e040a72a5 */ /* 0x000fe2000f8e003f */
[----:B------:R-:W-:Y:S01]  /*9fa0*/  SHF.R.U64 R48, R48, 0x3, RZ ;  /* 0x0000000330307819 */ /* 0x000fe200000012ff */
[----:B------:R-:W5:Y:S01]  /*9fb0*/  LD.E.128 R24, desc[UR52][R24.64] ;  /* 0x0000003418187980 */ /* 0x000f62000c101d00 */
[----:B------:R-:W-:-:S02]  /*9fc0*/  SHF.R.U64 R12, R12, 0x3, RZ ;  /* 0x000000030c0c7819 */ /* 0x000fc400000012ff */
[----:B------:R-:W-:Y:S01]  /*9fd0*/  LOP3.LUT R8, R8, R9, RZ, 0x3c, !PT ;  /* 0x0000000908087212 */ /* 0x000fe200078e3cff */
[----:B------:R-:W-:Y:S01]  /*9fe0*/  UIADD3 UR11, UR11, UR12, URZ ;  /* 0x0000000c0b0b7290 */ /* 0x000fe2000fffe03f */
[----:B------:R-:W-:Y:S01]  /*9ff0*/  LOP3.LUT R48, R48, R49, RZ, 0x3c, !PT ;  /* 0x0000003130307212 */ /* 0x000fe200078e3cff */
[--C-:B------:R-:W-:Y:S01]  /*a000*/  IMAD.X R49, RZ, RZ, R5.reuse, P2 ;  /* 0x000000ffff317224 */ /* 0x100fe200010e0605 */
[----:B------:R-:W-:Y:S01]  /*a010*/  IADD3 R6, P2, R4, 0xf000, RZ ;  /* 0x0000f00004067810 */ /* 0x000fe20007f5e0ff */
[--C-:B------:R-:W-:Y:S01]  /*a020*/  IMAD.X R9, RZ, RZ, R5.reuse, P4 ;  /* 0x000000ffff097224 */ /* 0x100fe200020e0605 */
[----:B------:R-:W-:Y:S01]  /*a030*/  LOP3.LUT R12, R12, R13, RZ, 0x3c, !PT ;  /* 0x0000000d0c0c7212 */ /* 0x000fe200078e3cff */
[----:B------:R-:W-:Y:S01]  /*a040*/  IMAD.X R13, RZ, RZ, R5, P3 ;  /* 0x000000ffff0d7224 */ /* 0x000fe200018e0605 */
[----:B------:R-:W-:Y:S01]  /*a050*/  LOP3.LUT R3, R6, 0x380, RZ, 0xc0, !PT ;  /* 0x0000038006037812 */ /* 0x000fe200078ec0ff */
[----:B------:R-:W-:Y:S01]  /*a060*/  ULDC.64 UR12, c[0x0][0xae8] ;  /* 0x0002ba00000c7ab9 */ /* 0x000fe20000000a00 */
[----:B------:R-:W-:-:S02]  /*a070*/  IADD3 R29, P0, R4, 0x4000, RZ ;  /* 0x00004000041d7810 */ /* 0x000fc40007f1e0ff */
[C---:B------:R-:W-:Y:S02]  /*a080*/  IADD3 R33, P6, R4.reuse, 0x5000, RZ ;  /* 0x0000500004217810 */ /* 0x040fe40007fde0ff */
[C---:B------:R-:W-:Y:S01]  /*a090*/  IADD3 R37, P5, R4.reuse, 0x6000, RZ ;  /* 0x0000600004257810 */ /* 0x040fe20007fbe0ff */
[----:B------:R-:W-:Y:S01]  /*a0a0*/  USHF.R.S32.HI UR4, URZ, 0x1f, UR39 ;  /* 0x0000001f3f047899 */ /* 0x000fe20008011427 */
[----:B------:R-:W-:Y:S01]  /*a0b0*/  SHF.R.U64 R3, R3, 0x3, RZ ;  /* 0x0000000303037819 */ /* 0x000fe200000012ff */
[----:B------:R-:W-:Y:S01]  /*a0c0*/  UIMAD.WIDE.U32 UR10, UR41, UR12, UR10 ;  /* 0x0000000c290a72a5 */ /* 0x000fe2000f8e000a */
[----:B------:R-:W-:Y:S01]  /*a0d0*/  IADD3 R41, P4, R4, 0x7000, RZ ;  /* 0x0000700004297810 */ /* 0x000fe20007f9e0ff */
[----:B------:R-:W-:Y:S01]  /*a0e0*/  @UP1 ULDC UR14, c[0x0][0xbec] ;  /* 0x0002fb00000e1ab9 */ /* 0x000fe20000000800 */
[----:B------:R-:W-:Y:S01]  /*a0f0*/  LOP3.LUT R72, R3, R6, RZ, 0x3c, !PT ;  /* 0x0000000603487212 */ /* 0x000fe200078e3cff */
[----:B------:R-:W-:Y:S01]  /*a100*/  IMAD R3, R20, 0x20, R81 ;  /* 0x0000002014037824 */ /* 0x000fe200078e0251 */
[----:B------:R-:W-:Y:S01]  /*a110*/  IADD3 R45, P3, R4, 0x8000, RZ ;  /* 0x00008000042d7810 */ /* 0x000fe20007f7e0ff */
[----:B------:R-:W-:Y:S01]  /*a120*/  UIMAD UR11, UR41, UR13, UR11 ;  /* 0x0000000d290b72a4 */ /* 0x000fe2000f8e020b */
[----:B------:R-:W-:Y:S01]  /*a130*/  LOP3.LUT R28, R29, 0x380, RZ, 0xc0, !PT ;  /* 0x000003801d1c7812 */ /* 0x000fe200078ec0ff */
[----:B------:R-:W-:Y:S01]  /*a140*/  VIADD R78, R3, UR42 ;  /* 0x0000002a034e7c36 */ /* 0x000fe20008000000 */
[----:B------:R-:W-:Y:S01]  /*a150*/  LOP3.LUT R32, R33, 0x380, RZ, 0xc0, !PT ;  /* 0x0000038021207812 */ /* 0x000fe200078ec0ff */
[----:B------:R-:W-:Y:S01]  /*a160*/  ULDC.64 UR12, c[0x0][0xaf0] ;  /* 0x0002bc00000c7ab9 */ /* 0x000fe20000000a00 */
[----:B------:R-:W-:Y:S01]  /*a170*/  LOP3.LUT R36, R37, 0x380, RZ, 0xc0, !PT ;  /* 0x0000038025247812 */ /* 0x000fe200078ec0ff */
[--C-:B------:R-:W-:Y:S01]  /*a180*/  IMAD.X R73, RZ, RZ, R5.reuse, P2 ;  /* 0x000000ffff497224 */ /* 0x100fe200010e0605 */
[----:B------:R-:W-:Y:S01]  /*a190*/  LOP3.LUT R40, R41, 0x380, RZ, 0xc0, !PT ;  /* 0x0000038029287812 */ /* 0x000fe200078ec0ff */
[----:B------:R-:W5:Y:S01]  /*a1a0*/  LD.E.128 R8, desc[UR52][R8.64] ;  /* 0x0000003408087980 */ /* 0x000f62000c101d00 */
[----:B------:R-:W-:Y:S01]  /*a1b0*/  LOP3.LUT R44, R45, 0x380, RZ, 0xc0, !PT ;  /* 0x000003802d2c7812 */ /* 0x000fe200078ec0ff */
[----:B------:R-:W-:Y:S01]  /*a1c0*/  UIMAD UR4, UR4, UR12, URZ ;  /* 0x0000000c040472a4 */ /* 0x000fe2000f8e023f */
[----:B------:R-:W-:Y:S01]  /*a1d0*/  SHF.R.U64 R28, R28, 0x3, RZ ;  /* 0x000000031c1c7819 */ /* 0x000fe200000012ff */
[----:B------:R-:W-:Y:S01]  /*a1e0*/  @P1 IMAD.HI.U32 R20, R78, UR14, RZ ;  /* 0x0000000e4e141c27 */ /* 0x000fe2000f8e00ff */
[----:B------:R-:W-:Y:S01]  /*a1f0*/  SHF.R.U64 R32, R32, 0x3, RZ ;  /* 0x0000000320207819 */ /* 0x000fe200000012ff */
[----:B------:R-:W-:Y:S01]  /*a200*/  UIMAD.WIDE.U32 UR10, UR39, UR12, UR10 ;  /* 0x0000000c270a72a5 */ /* 0x000fe2000f8e000a */
[----:B------:R-:W-:Y:S01]  /*a210*/  SHF.R.U64 R36, R36, 0x3, RZ ;  /* 0x0000000324247819 */ /* 0x000fe200000012ff */
[----:B------:R-:W-:Y:S01]  /*a220*/  IMAD.MOV.U32 R3, RZ, RZ, R78 ;  /* 0x000000ffff037224 */ /* 0x000fe200078e004e */
[----:B------:R-:W-:Y:S01]  /*a230*/  SHF.R.U64 R40, R40, 0x3, RZ ;  /* 0x0000000328287819 */ /* 0x000fe200000012ff */
[----:B------:R-:W-:Y:S01]  /*a240*/  @UP1 ULDC UR12, c[0x0][0xbf0] ;  /* 0x0002fc00000c1ab9 */ /* 0x000fe20000000800 */
[----:B------:R-:W-:Y:S01]  /*a250*/  SHF.R.U64 R44, R44, 0x3, RZ ;  /* 0x000000032c2c7819 */ /* 0x000fe200000012ff */
[----:B------:R-:W-:Y:S01]  /*a260*/  UIMAD UR4, UR39, UR13, UR4 ;  /* 0x0000000d270472a4 */ /* 0x000fe2000f8e0204 */
        /* <DEDUP_REMOVED lines=10> */
[----:B------:R-:W-:Y:S01]  /*a310*/  @P1 SHF.R.U32.HI R3, RZ, UR12, R20 ;  /* 0x0000000cff031c19 */ /* 0x000fe20008011614 */
[----:B------:R-:W-:Y:S01]  /*a320*/  UIADD3 UR4, UR11, UR4, URZ ;  /* 0x000000040b047290 */ /* 0x000fe2000fffe03f */
[C---:B------:R-:W-:Y:S01]  /*a330*/  IADD3 R53, P0, R4.reuse, 0xa000, RZ ;  /* 0x0000a00004357810 */ /* 0x040fe20007f1e0ff */
[----:B------:R-:W-:Y:S01]  /*a340*/  IMAD.U32 R21, RZ, RZ, UR11 ;  /* 0x0000000bff157e24 */ /* 0x000fe2000f8e00ff */
[C---:B------:R-:W-:Y:S01]  /*a350*/  IADD3 R57, P6, R4.reuse, 0xb000, RZ ;  /* 0x0000b00004397810 */ /* 0x040fe20007fde0ff */
[----:B------:R-:W5:Y:S01]  /*a360*/  LD.E.128 R12, desc[UR52][R12.64] ;  /* 0x000000340c0c7980 */ /* 0x000f62000c101d00 */
[----:B------:R-:W-:-:S02]  /*a370*/  IADD3 R61, P5, R4, 0xc000, RZ ;  /* 0x0000c000043d7810 */ /* 0x000fc40007fbe0ff */
[C---:B------:R-:W-:Y:S01]  /*a380*/  IADD3 R65, P4, R4.reuse, 0xd000, RZ ;  /* 0x0000d00004417810 */ /* 0x040fe20007f9e0ff */
[----:B------:R-:W5:Y:S01]  /*a390*/  LD.E.128 R28, desc[UR52][R28.64] ;  /* 0x000000341c1c7980 */ /* 0x000f62000c101d00 */
[----:B------:R-:W-:Y:S01]  /*a3a0*/  IADD3 R69, P3, R4, 0xe000, RZ ;  /* 0x0000e00004457810 */ /* 0x000fe20007f7e0ff */
[--C-:B------:R-:W-:Y:S01]  /*a3b0*/  IMAD.MOV R77, RZ, RZ, -R3.reuse ;  /* 0x000000ffff4d7224 */ /* 0x100fe200078e0a03 */
[----:B------:R-:W-:Y:S01]  /*a3c0*/  SHF.R.S32.HI R76, RZ, 0x1f, R3 ;  /* 0x0000001fff4c7819 */ /* 0x000fe20000011403 */
[----:B------:R-:W-:Y:S01]  /*a3d0*/  IMAD.U32 R20, RZ, RZ, UR10 ;  /* 0x0000000aff147e24 */ /* 0x000fe2000f8e00ff */
[----:B------:R-:W-:Y:S01]  /*a3e0*/  LOP3.LUT R52, R53, 0x380, RZ, 0xc0, !PT ;  /* 0x0000038035347812 */ /* 0x000fe200078ec0ff */
[----:B------:R-:W-:Y:S01]  /*a3f0*/  ULDC.64 UR10, c[0x0][0xae0] ;  /* 0x0002b800000a7ab9 */ /* 0x000fe20000000a00 */
[----:B------:R-:W-:Y:S01]  /*a400*/  LOP3.LUT R56, R57, 0x380, RZ, 0xc0, !PT ;  /* 0x0000038039387812 */ /* 0x000fe200078ec0ff */
[----:B------:R-:W5:Y:S01]  /*a410*/  LD.E.128 R32, desc[UR52][R32.64] ;  /* 0x0000003420207980 */ /* 0x000f62000c101d00 */
[----:B------:R-:W-:-:S02]  /*a420*/  LOP3.LUT R60, R61, 0x380, RZ, 0xc0, !PT ;  /* 0x000003803d3c7812 */ /* 0x000fc400078ec0ff */
[----:B------:R-:W-:Y:S01]  /*a430*/  LOP3.LUT R64, R65, 0x380, RZ, 0xc0, !PT ;  /* 0x0000038041407812 */ /* 0x000fe200078ec0ff */
[----:B------:R-:W5:Y:S01]  /*a440*/  LD.E.128 R36, desc[UR52][R36.64] ;  /* 0x0000003424247980 */ /* 0x000f62000c101d00 */
[----:B------:R-:W-:Y:S02]  /*a450*/  LOP3.LUT R68, R69, 0x380, RZ, 0xc0, !PT ;  /* 0x0000038045447812 */ /* 0x000fe400078ec0ff */
[----:B------:R-:W-:Y:S01]  /*a460*/  LOP3.LUT R7, R4, 0x380, RZ, 0xc0, !PT ;  /* 0x0000038004077812 */ /* 0x000fe200078ec0ff */
[----:B------:R-:W-:Y:S01]  /*a470*/  IMAD.U32 R21, RZ, RZ, UR4 ;  /* 0x00000004ff157e24 */ /* 0x000fe2000f8e00ff */
[----:B------:R-:W-:Y:S01]  /*a480*/  SHF.R.U64 R52, R52, 0x3, RZ ;  /* 0x0000000334347819 */ /* 0x000fe200000012ff */
[----:B------:R-:W-:Y:S01]  /*a490*/  IMAD R76, R76, UR10, RZ ;  /* 0x0000000a4c4c7c24 */ /* 0x000fe2000f8e02ff */
[----:B------:R-:W-:Y:S01]  /*a4a0*/  SHF.R.U64 R56, R56, 0x3, RZ ;  /* 0x0000000338387819 */ /* 0x000fe200000012ff */
[----:B------:R-:W-:Y:S01]  /*a4b0*/  IMAD R77, R77, UR9, R78 ;  /* 0x000000094d4d7c24 */ /* 0x000fe2000f8e024e */
[----:B------:R-:W-:Y:S01]  /*a4c0*/  SHF.R.U64 R60, R60, 0x3, RZ ;  /* 0x000000033c3c7819 */ /* 0x000fe200000012ff */
[----:B------:R-:W5:Y:S01]  /*a4d0*/  LD.E.128 R40, desc[UR52][R40.64] ;  /* 0x0000003428287980 */ /* 0x000f62000c101d00 */
[----:B------:R-:W-:-:S02]  /*a4e0*/  SHF.R.U64 R64, R64, 0x3, RZ ;  /* 0x0000000340407819 */ /* 0x000fc400000012ff */
[----:B------:R-:W-:Y:S01]  /*a4f0*/  SHF.R.U64 R68, R68, 0x3, RZ ;  /* 0x0000000344447819 */ /* 0x000fe200000012ff */
[----:B------:R-:W5:Y:S01]  /*a500*/  LD.E.128 R44, desc[UR52][R44.64] ;  /* 0x000000342c2c7980 */ /* 0x000f62000c101d00 */
[----:B------:R-:W-:Y:S01]  /*a510*/  SHF.R.U64 R7, R7, 0x3, RZ ;  /* 0x0000000307077819 */ /* 0x000fe200000012ff */
[C---:B------:R-:W-:Y:S01]  /*a520*/  IMAD.WIDE.U32 R20, R3.reuse, UR10, R20 ;  /* 0x0000000a03147c25 */ /* 0x040fe2000f8e0014 */
[----:B------:R-:W-:Y:S01]  /*a530*/  LOP3.LUT R52, R52, R53, RZ, 0x3c, !PT ;  /* 0x0000003534347212 */ /* 0x000fe200078e3cff */
[----:B------:R-:W5:Y:S01]  /*a540*/  LD.E.128 R48, desc[UR52][R48.64] ;  /* 0x0000003430307980 */ /* 0x000f62000c101d00 */
[----:B------:R-:W-:Y:S01]  /*a550*/  LOP3.LUT R56, R56, R57, RZ, 0x3c, !PT ;  /* 0x0000003938387212 */ /* 0x000fe200078e3cff */
        /* <DEDUP_REMOVED lines=10> */
[----:B------:R-:W-:Y:S01]  /*a600*/  IMAD.X R69, RZ, RZ, R5, P3 ;  /* 0x000000ffff457224 */ /* 0x000fe200018e0605 */
[----:B------:R-:W-:Y:S01]  /*a610*/  ULDC.64 UR10, c[0x0][0xad8] ;  /* 0x0002b600000a7ab9 */ /* 0x000fe20000000a00 */
[----:B------:R-:W-:Y:S01]  /*a620*/  IMAD.IADD R21, R21, 0x1, R79 ;  /* 0x0000000115157824 */ /* 0x000fe200078e024f */
[----:B------:R-:W5:Y:S01]  /*a630*/  LD.E.128 R4, desc[UR52][R4.64] ;  /* 0x0000003404047980 */ /* 0x000f62000c101d00 */
[----:B------:R-:W-:-:S03]  /*a640*/  IMAD R76, R3, UR10, RZ ;  /* 0x0000000a034c7c24 */ /* 0x000fc6000f8e02ff */
        /* <DEDUP_REMOVED lines=17> */
[----:B------:R-:W-:Y:S01]  /*a760*/  VIADD R84, R81, UR42 ;  /* 0x0000002a51547c36 */ /* 0x000fe20008000000 */
[----:B------:R-:W-:-:S02]  /*a770*/  UIADD3 UR8, UR8, 0x22820, URZ ;  /* 0x0002282008087890 */ /* 0x000fc4000fffe03f */
        /* <DEDUP_REMOVED lines=36> */
.L_x_4957:
[----:B------:R-:W-:Y:S05]  /*a9c0*/  BSYNC B1 ;  /* 0x0000000000017941 */ /* 0x000fea0003800000 */
.L_x_4956:
[----:B--2---:R2:W3:Y:S01]  /*a9d0*/  SHFL.IDX PT, R3, R83, 0x1, 0x181f ;  /* 0x00381f0053037f89 */ /* 0x0044e200000e0000 */
[----:B------:R-:W-:Y:S03]  /*a9e0*/  BSSY B1, `(.L_x_4958) ;  /* 0x0000014000017945 */ /* 0x000fe60003800000 */
[----:B0----5:R2:W0:Y:S01]  /*a9f0*/  SHFL.IDX PT, R29, R82, 0x1, 0x181f ;  /* 0x00381f00521d7f89 */ /* 0x02142200000e0000 */
        /* <DEDUP_REMOVED lines=18> */
.L_x_4959:
[----:B------:R-:W-:Y:S05]  /*ab20*/  BSYNC B1 ;  /* 0x0000000000017941 */ /* 0x000fea0003800000 */
.L_x_4958:
[----:B---3--:R3:W0:Y:S01]  /*ab30*/  SHFL.IDX PT, R3, R83, 0x2, 0x181f ;  /* 0x00581f0053037f89 */ /* 0x00862200000e0000 */
[----:B------:R-:W-:Y:S03]  /*ab40*/  BSSY B1, `(.L_x_4960) ;  /* 0x0000014000017945 */ /* 0x000fe60003800000 */
[----:B----4-:R3:W4:Y:S01]  /*ab50*/  SHFL.IDX PT, R11, R82, 0x2, 0x181f ;  /* 0x00581f00520b7f89 */ /* 0x01072200000e0000 */
[----:B------:R-:W-:Y:S05]  /*ab60*/  @P0 BRA `(.L_x_4961) ;  /* 0x0000000000440947 */ /* 0x000fea0003800000 */
[----:B------:R-:W-:Y:S02]  /*ab70*/  ULDC UR4, c[0x0][0xac8] ;  /* 0x0002b20000047ab9 */ /* 0x000fe40000000800 */
[----:B------:R-:W-:Y:S02]  /*ab80*/  ISETP.GE.AND P3, PT, R0, UR4, PT ;  /* 0x0000000400007c0c */ /* 0x000fe4000bf66270 */
[----:B------:R-:W-:Y:S02]  /*ab90*/  ISETP.GE.AND P2, PT, R86, UR4, PT ;  /* 0x0000000456007c0c */ /* 0x000fe4000bf46270 */
[----:B------:R-:W-:Y:S02]  /*aba0*/  ISETP.GE.AND P1, PT, R88, UR4, PT ;  /* 0x0000000458007c0c */ /* 0x000fe4000bf26270 */
[----:B------:R-:W-:-:S07]  /*abb0*/  ISETP.GE.AND P0, PT, R90, UR4, PT ;  /* 0x000000045a007c0c */ /* 0x000fce000bf06270 */
[-C--:B----4-:R-:W-:Y:S02]  /*abc0*/  @!P3 LEA R4, P6, R0, R11.reuse, 0x1 ;  /* 0x0000000b0004b211 */ /* 0x090fe400078c08ff */
        /* <DEDUP_REMOVED lines=11> */
.L_x_4961:
[----:B------:R-:W-:Y:S05]  /*ac80*/  BSYNC B1 ;  /* 0x0000000000017941 */ /* 0x000fea0003800000 */
.L_x_4960:
[----:B0-----:R-:W-:Y:S01]  /*ac90*/  VIADD R3, R84, 0x60 ;  /* 0x0000006054037836 */ /* 0x001fe20000000000 */
[----:B--23--:R-:W0:Y:S04]  /*aca0*/  SHFL.IDX PT, R83, R83, 0x3, 0x181f ;  /* 0x00781f0053537f89 */ /* 0x00ce2800000e0000 */
[----:B------:R-:W-:Y:S01]  /*acb0*/  ISETP.GE.AND P0, PT, R3, UR17, PT ;  /* 0x0000001103007c0c */ /* 0x000fe2000bf06270 */
[----:B----4-:R4:W2:-:S12]  /*acc0*/  SHFL.IDX PT, R11, R82, 0x3, 0x181f ;  /* 0x00781f00520b7f89 */ /* 0x01089800000e0000 */
[----:B----4-:R-:W-:Y:S05]  /*acd0*/  @P0 BRA `(.L_x_4962) ;  /* 0x0000002400a00947 */ /* 0x010fea0003800000 */
[----:B------:R-:W-:Y:S02]  /*ace0*/  ULDC UR4, c[0x0][0xac8] ;  /* 0x0002b20000047ab9 */ /* 0x000fe40000000800 */
[----:B------:R-:W-:Y:S02]  /*acf0*/  ISETP.GE.AND P3, PT, R0, UR4, PT ;  /* 0x0000000400007c0c */ /* 0x000fe4000bf66270 */
[----:B------:R-:W-:Y:S02]  /*ad00*/  ISETP.GE.AND P4, PT, R86, UR4, PT ;  /* 0x0000000456007c0c */ /* 0x000fe4000bf86270 */
[----:B------:R-:W-:-:S09]  /*ad10*/  ISETP.GE.AND P5, PT, R88, UR4, PT ;  /* 0x0000000458007c0c */ /* 0x000fd2000bfa6270 */
[-C--:B--2---:R-:W-:Y:S02]  /*ad20*/  @!P3 LEA R4, P0, R0, R11.reuse, 0x1 ;  /* 0x0000000b0004b211 */ /* 0x084fe400078008ff */
[-C--:B------:R-:W-:Y:S02]  /*ad30*/  @!P4 LEA R6, P1, R86, R11.reuse, 0x1 ;  /* 0x0000000b5606c211 */ /* 0x080fe400078208ff */
[----:B------:R-:W-:Y:S02]  /*ad40*/  @!P5 LEA R8, P2, R88, R11, 0x1 ;  /* 0x0000000b5808d211 */ /* 0x000fe400078408ff */
        /* <DEDUP_REMOVED lines=8> */
[----:B----4-:R-:W-:-:S04]  /*add0*/  LEA R4, P0, R90, R11, 0x1 ;  /* 0x0000000b5a047211 */ /* 0x010fc800078008ff */
[----:B------:R-:W-:-:S05]  /*ade0*/  LEA.HI.X R5, R90, R83, R89, 0x1, P0 ;  /* 0x000000535a057211 */ /* 0x000fca00000f0c59 */
[----:B------:R0:W-:Y:S01]  /*adf0*/  ST.E.128 desc[UR52][R4.64], R72 ;  /* 0x0000004804007985 */ /* 0x0001e2000c101d34 */
[----:B------:R-:W-:Y:S05]  /*ae00*/  BRA `(.L_x_4962) ;  /* 0x0000002400547947 */ /* 0x000fea0003800000 */
.L_x_4955:
        /* <DEDUP_REMOVED lines=171> */
[----:B---3--:R-:W-:Y:S01]  /*b8c0*/  @!P4 LEA R8, P5, R204, R4, 0x2 ;  /* 0x00000004cc08c211 */ /* 0x008fe200078a10ff */
[----:B------:R3:W-:Y:S01]  /*b8d0*/  @!P1 ST.E.64 desc[UR52][R6.64], R112 ;  /* 0x0000007006009985 */ /* 0x0007e2000c101b34 */
[----:B------:R-:W-:Y:S02]  /*b8e0*/  ISETP.GE.AND P1, PT, R18, UR4, PT ;  /* 0x0000000412007c0c */ /* 0x000fe4000bf26270 */
[----:B------:R-:W-:-:S03]  /*b8f0*/  @!P4 LEA.HI.X R9, R204, R5, R153, 0x2, P5 ;  /* 0x00000005cc09c211 */ /* 0x000fc600028f1499 */
[-C--:B----4-:R-:W-:Y:S02]  /*b900*/  @!P3 LEA R10, P6, R23, R4.reuse, 0x2 ;  /* 0x00000004170ab211 */ /* 0x090fe400078c10ff */
[----:B------:R4:W-:Y:S02]  /*b910*/  @!P4 ST.E.64 desc[UR52][R8.64], R116 ;  /* 0x000000740800c985 */ /* 0x0009e4000c101b34 */
[-C--:B-1----:R-:W-:Y:S02]  /*b920*/  @!P2 LEA R12, P4, R19, R4.reuse, 0x2 ;  /* 0x00000004130ca211 */ /* 0x082fe400078810ff */
        /* <DEDUP_REMOVED lines=32> */
.L_x_4964:
[----:B------:R-:W-:Y:S05]  /*bb30*/  BSYNC B1 ;  /* 0x0000000000017941 */ /* 0x000fea0003800000 */
.L_x_4963:
[----:B--2-4-:R2:W3:Y:S04]  /*bb40*/  SHFL.IDX PT, R5, R3, 0x1, 0x1c1f ;  /* 0x003c1f0003057f89 */ /* 0x0144e800000e0000 */
        /* <DEDUP_REMOVED lines=114> */
[----:B-1----:R-:W-:Y:S02]  /*c270*/  @!P0 LEA R14, P5, R17, R4, 0x2 ;  /* 0x00000004110e8211 */ /* 0x002fe400078a10ff */
[-C--:B------:R-:W-:Y:S01]  /*c280*/  @!P1 LEA.HI.X R13, R18, R5.reuse, R228, 0x2, P6 ;  /* 0x00000005120d9211 */ /* 0x080fe200030f14e4 */
[----:B------:R0:W-:Y:S01]  /*c290*/  @!P2 ST.E.64 desc[UR52][R10.64], R126 ;  /* 0x0000007e0a00a985 */ /* 0x0001e2000c101b34 */
[----:B------:R-:W-:Y:S02]  /*c2a0*/  ISETP.GE.AND P6, PT, R21, UR4, PT ;  /* 0x0000000415007c0c */ /* 0x000fe4000bfc6270 */
[----:B------:R-:W-:Y:S01]  /*c2b0*/  @!P0 LEA.HI.X R15, R17, R5, R0, 0x2, P5 ;  /* 0x00000005110f8211 */ /* 0x000fe200028f1400 */
[----:B------:R0:W-:Y:S01]  /*c2c0*/  @!P1 ST.E.64 desc[UR52][R12.64], R130 ;  /* 0x000000820c009985 */ /* 0x0001e2000c101b34 */
[----:B---3--:R-:W-:-:S02]  /*c2d0*/  SHF.R.S32.HI R7, RZ, 0x1f, R25 ;  /* 0x0000001fff077819 */ /* 0x008fc40000011419 */
[CC--:B------:R-:W-:Y:S01]  /*c2e0*/  @!P4 LEA R6, P5, R25.reuse, R4.reuse, 0x2 ;  /* 0x000000041906c211 */ /* 0x0c0fe200078a10ff */
[----:B------:R0:W-:Y:S01]  /*c2f0*/  @!P0 ST.E.64 desc[UR52][R14.64], R134 ;  /* 0x000000860e008985 */ /* 0x0001e2000c101b34 */
[----:B------:R-:W-:Y:S02]  /*c300*/  SHF.R.S32.HI R0, RZ, 0x1f, R3 ;  /* 0x0000001fff007819 */ /* 0x000fe40000011403 */
[----:B------:R-:W-:Y:S02]  /*c310*/  @!P4 LEA.HI.X R7, R25, R5, R7, 0x2, P5 ;  /* 0x000000051907c211 */ /* 0x000fe400028f1407 */
[----:B----4-:R-:W-:-:S03]  /*c320*/  @!P3 LEA R8, P5, R3, R4, 0x2 ;  /* 0x000000040308b211 */ /* 0x010fc600078a10ff */
[----:B------:R0:W-:Y:S01]  /*c330*/  @!P4 ST.E.64 desc[UR52][R6.64], R138 ;  /* 0x0000008a0600c985 */ /* 0x0001e2000c101b34 */
[-C--:B------:R-:W-:Y:S01]  /*c340*/  @!P3 LEA.HI.X R9, R3, R5.reuse, R0, 0x2, P5 ;  /* 0x000000050309b211 */ /* 0x080fe200028f1400 */
[----:B------:R-:W-:Y:S01]  /*c350*/  VIADD R3, R2, 0xf8 ;  /* 0x000000f802037836 */ /* 0x000fe20000000000 */
[----:B------:R-:W-:Y:S02]  /*c360*/  SHF.R.S32.HI R0, RZ, 0x1f, R21 ;  /* 0x0000001fff007819 */ /* 0x000fe40000011415 */
        /* <DEDUP_REMOVED lines=11> */
.L_x_4953:
        /* <DEDUP_REMOVED lines=33> */
.L_x_4965:
[----:B------:R-:W-:Y:S01]  /*c630*/  USEL UR39, UR39, URZ, !UP0 ;  /* 0x0000003f27277287 */ /* 0x000fe2000c000000 */
[----:B------:R-:W-:Y:S01]  /*c640*/  BSSY B1, `(.L_x_4966) ;  /* 0x0000038000017945 */ /* 0x000fe20003800000 */
[----:B------:R-:W-:-:S03]  /*c650*/  USEL UR40, UR40, URZ, !UP0 ;  /* 0x0000003f28287287 */ /* 0x000fc6000c000000 */
[----:B------:R-:W-:Y:S09]  /*c660*/  @P0 BRA `(.L_x_4967) ;  /* 0x0000000000d40947 */ /* 0x000ff20003800000 */
        /* <DEDUP_REMOVED lines=53> */
.L_x_4967:
[----:B------:R-:W-:Y:S05]  /*c9c0*/  BSYNC B1 ;  /* 0x0000000000017941 */ /* 0x000fea0003800000 */
.L_x_4966:
        /* <DEDUP_REMOVED lines=14> */
[----:B------:R-:W-:-:S03]  /*cab0*/  UIADD3 UR9, UR9, UR10, URZ ;  /* 0x0000000a09097290 */ /* 0x000fc6000fffe03f */
[----:B------:R-:W-:Y:S01]  /*cac0*/  IMAD R3, R10, 0x20, R13 ;  /* 0x000000200a037824 */ /* 0x000fe200078e020d */
[----:B------:R-:W-:Y:S02]  /*cad0*/  ULDC.64 UR10, c[0x0][0xae8] ;  /* 0x0002ba00000a7ab9 */ /* 0x000fe40000000a00 */
[----:B------:R-:W-:Y:S01]  /*cae0*/  UIMAD.WIDE.U32 UR8, UR41, UR10, UR8 ;  /* 0x0000000a290872a5 */ /* 0x000fe2000f8e0008 */
[----:B------:R-:W-:Y:S01]  /*caf0*/  VIADD R8, R3, UR42 ;  /* 0x0000002a03087c36 */ /* 0x000fe20008000000 */
[----:B-1----:R-:W-:Y:S02]  /*cb00*/  ISETP.NE.AND P0, PT, R11, 0x1, PT ;  /* 0x000000010b00780c */ /* 0x002fe40003f05270 */
[----:B------:R-:W-:Y:S01]  /*cb10*/  UIMAD UR9, UR41, UR11, UR9 ;  /* 0x0000000b290972a4 */ /* 0x000fe2000f8e0209 */
[----:B------:R-:W-:Y:S02]  /*cb20*/  IMAD.MOV.U32 R3, RZ, RZ, R8 ;  /* 0x000000ffff037224 */ /* 0x000fe400078e0008 */
[----:B------:R-:W-:-:S02]  /*cb30*/  ULDC.64 UR10, c[0x0][0xaf0] ;  /* 0x0002bc00000a7ab9 */ /* 0x000fc40000000a00 */
        /* <DEDUP_REMOVED lines=21> */
[----:B-----5:R-:W-:Y:S02]  /*cc90*/  IMAD R11, R0, R11, RZ ;  /* 0x0000000b000b7224 */ /* 0x020fe400078e02ff */
[----:B------:R-:W-:-:S02]  /*cca0*/  IMAD.IADD R5, R5, 0x1, R9 ;  /* 0x0000000105057824 */ /* 0x000fc400078e0209 */
[----:B------:R-:W-:Y:S02]  /*ccb0*/  IMAD R6, R6, UR8, RZ ;  /* 0x0000000806067c24 */ /* 0x000fe4000f8e02ff */
[----:B------:R-:W-:-:S04]  /*ccc0*/  IMAD.WIDE.U32 R4, R7, UR8, R4 ;  /* 0x0000000807047c25 */ /* 0x000fc8000f8e0004 */
[----:B------:R-:W-:Y:S01]  /*ccd0*/  IMAD R9, R7, UR9, R6 ;  /* 0x0000000907097c24 */ /* 0x000fe2000f8e0206 */
[----:B------:R-:W-:Y:S01]  /*cce0*/  ULDC.64 UR8, c[0x0][0xa80] ;  /* 0x0002a00000087ab9 */ /* 0x000fe20000000a00 */
[----:B------:R-:W-:Y:S01]  /*ccf0*/  VIADD R3, R8, 0x40 ;  /* 0x0000004008037836 */ /* 0x000fe20000000000 */
[----:B------:R-:W-:Y:S01]  /*cd00*/  LEA R6, P2, R4, UR8, 0x1 ;  /* 0x0000000804067c11 */ /* 0x000fe2000f8408ff */
[----:B------:R-:W-:Y:S02]  /*cd10*/  IMAD.IADD R5, R5, 0x1, R9 ;  /* 0x0000000105057824 */ /* 0x000fe400078e0209 */
        /* <DEDUP_REMOVED lines=33> */
.L_x_4969:
[----:B------:R-:W-:Y:S05]  /*cf30*/  BSYNC B1 ;  /* 0x0000000000017941 */ /* 0x000fea0003800000 */
.L_x_4968:
        /* <DEDUP_REMOVED lines=21> */
.L_x_4971:
[----:B------:R-:W-:Y:S05]  /*d090*/  BSYNC B1 ;  /* 0x0000000000017941 */ /* 0x000fea0003800000 */
.L_x_4970:
        /* <DEDUP_REMOVED lines=21> */
.L_x_4973:
[----:B------:R-:W-:Y:S05]  /*d1f0*/  BSYNC B1 ;  /* 0x0000000000017941 */ /* 0x000fea0003800000 */
.L_x_4972:
        /* <DEDUP_REMOVED lines=10> */
[----:B---3--:R-:W-:-:S04]  /*d2a0*/  @!P3 LEA R6, P4, R7, R4, 0x1 ;  /* 0x000000040706b211 */ /* 0x008fc800078808ff */
[-C--:B--2---:R-:W-:Y:S02]  /*d2b0*/  @!P3 LEA.HI.X R7, R7, R3.reuse, R20, 0x1, P4 ;  /* 0x000000030707b211 */ /* 0x084fe400020f0c14 */
        /* <DEDUP_REMOVED lines=10> */
.L_x_4962:
[----:B------:R-:W-:Y:S05]  /*d360*/  BSYNC B0 ;  /* 0x0000000000007941 */ /* 0x000fea0003800000 */
.L_x_4952:
[----:B------:R-:W-:Y:S02]  /*d370*/  ULDC UR4, c[0x0][0xc3c] ;  /* 0x00030f0000047ab9 */ /* 0x000fe40000000800 */
[----:B------:R-:W-:-:S06]  /*d380*/  UISETP.GE.AND UP0, UPT, UR7, UR4, UPT ;  /* 0x000000040700728c */ /* 0x000fcc000bf06270 */
[----:B------:R-:W-:-:S13]  /*d390*/  PLOP3.LUT P0, PT, PT, PT, UP0, 0x80, 0x0 ;  /* 0x000000000000781c */ /* 0x000fda0003f0f008 */
[----:B------:R-:W-:Y:S05]  /*d3a0*/  @!P0 BRA `(.L_x_4974) ;  /* 0xffffff3c00208947 */ /* 0x000fea000383ffff */
[----:B------:R-:W-:Y:S05]  /*d3b0*/  EXIT ;  /* 0x000000000000794d */ /* 0x000fea0003800000 */
.L_x_4909:
        /* <DEDUP_REMOVED lines=16> */
.L_x_4975:
        /* <DEDUP_REMOVED lines=43> */
.L_x_4979:
        /* <DEDUP_REMOVED lines=35> */
.L_x_4977:
        /* <DEDUP_REMOVED lines=13> */
.L_x_4980:
        /* <DEDUP_REMOVED lines=62> */
.L_x_4981:
        /* <DEDUP_REMOVED lines=61> */
.L_x_4982:
[----:B------:R-:W-:-:S05]  /*e220*/  LOP3.LUT R17, RZ, R2, RZ, 0x33, !PT ;  /* 0x00000002ff117212 */ /* 0x000fca00078e33ff */
[----:B------:R-:W-:Y:S01]  /*e230*/  IMAD.IADD R17, R6, 0x1, R17 ;  /* 0x0000000106117824 */ /* 0x000fe200078e0211 */
[----:B------:R-:W-:Y:S06]  /*e240*/  BRA `(.L_x_4983) ;  /* 0x0000000000147947 */ /* 0x000fec0003800000 */
.L_x_4978:
[----:B------:R-:W-:Y:S01]  /*e250*/  ULDC UR4, c[0x0][0xc3c] ;  /* 0x00030f0000047ab9 */ /* 0x000fe20000000800 */
[----:B------:R-:W-:Y:S02]  /*e260*/  IMAD.MOV.U32 R17, RZ, RZ, RZ ;  /* 0x000000ffff117224 */ /* 0x000fe400078e00ff */
[----:B------:R-:W-:Y:S02]  /*e270*/  IMAD.U32 R16, RZ, RZ, UR6 ;  /* 0x00000006ff107e24 */ /* 0x000fe4000f8e00ff */
[----:B------:R-:W-:Y:S02]  /*e280*/  IMAD.MOV.U32 R18, RZ, RZ, RZ ;  /* 0x000000ffff127224 */ /* 0x000fe400078e00ff */
[----:B------:R-:W-:-:S07]  /*e290*/  IMAD.U32 R19, RZ, RZ, UR4 ;  /* 0x00000004ff137e24 */ /* 0x000fce000f8e00ff */
.L_x_4983:
[----:B------:R-:W-:-:S13]  /*e2a0*/  ISETP.NE.AND P0, PT, R7, RZ, PT ;  /* 0x000000ff0700720c */ /* 0x000fda0003f05270 */
[----:B------:R-:W0:Y:S01]  /*e2b0*/  @!P0 S2R R3, SR_CgaCtaId ;  /* 0x0000000000038919 */ /* 0x000e220000008800 */
[----:B------:R-:W-:-:S04]  /*e2c0*/  @!P0 MOV R2, 0x400 ;  /* 0x0000040000028802 */ /* 0x000fc80000000f00 */
[----:B0-----:R-:W-:-:S05]  /*e2d0*/  @!P0 LEA R2, R3, R2, 0x18 ;  /* 0x0000000203028211 */ /* 0x001fca00078ec0ff */
[----:B------:R1:W-:Y:S01]  /*e2e0*/  @!P0 STS.128 [R2+0x228d0], R16 ;  /* 0x0228d01002008388 */ /* 0x0003e20000000c00 */
[----:B------:R-:W-:Y:S06]  /*e2f0*/  BAR.ARV 0x5, 0x180 ;  /* 0x0146000000007b1d */ /* 0x000fec0000002000 */
.L_x_4976:
        /* <DEDUP_REMOVED lines=29> */
.L_x_5047:
[----:B0-----:R-:W0:Y:S02]  /*e4d0*/  LDC.64 R2, c[0x0][0xc88] ;  /* 0x00032200ff027b82 */ /* 0x001e240000000a00 */
[----:B0-----:R-:W-:-:S05]  /*e4e0*/  IMAD.WIDE R2, R19, 0x4, R2 ;  /* 0x0000000413027825 */ /* 0x001fca00078e0202 */
[----:B--2---:R-:W2:Y:S01]  /*e4f0*/  LDG.E R25, desc[UR52][R2.64] ;  /* 0x0000003402197981 */ /* 0x004ea2000c1e1900 */
        /* <DEDUP_REMOVED lines=11> */
[----:B------:R0:W-:Y:S01]  /*e5b0*/  STL [R1+0x8], R0 ;  /* 0x0000080001007387 */ /* 0x0001e20000100800 */
        /* <DEDUP_REMOVED lines=23> */
[----:B--2---:R1:W-:Y:S01]  /*e730*/  @P0 STL [R1], R0 ;  /* 0x0000000001000387 */ /* 0x0043e20000100800 */
[----:B---3--:R-:W-:Y:S05]  /*e740*/  @P0 BRA `(.L_x_4985) ;  /* 0x0000000000200947 */ /* 0x008fea0003800000 */
[----:B------:R-:W-:Y:S02]  /*e750*/  ULDC UR4, c[0x0][0x288] ;  /* 0x0000a20000047ab9 */ /* 0x000fe40000000800 */
[----:B-1----:R-:W-:-:S05]  /*e760*/  IMAD.U32 R0, RZ, RZ, UR4 ;  /* 0x00000004ff007e24 */ /* 0x002fca000f8e00ff */
[----:B------:R0:W-:Y:S01]  /*e770*/  STL [R1], R0 ;  /* 0x0000000001007387 */ /* 0x0001e20000100800 */
[----:B------:R-:W-:Y:S05]  /*e780*/  @!P2 BRA `(.L_x_4985) ;  /* 0x000000000010a947 */ /* 0x000fea0003800000 */
[----:B------:R-:W2:Y:S04]  /*e790*/  LDG.E R5, desc[UR52][R2.64] ;  /* 0x0000003402057981 */ /* 0x000ea8000c1e1900 */
[----:B0-----:R-:W2:Y:S02]  /*e7a0*/  LDG.E R0, desc[UR52][R2.64+0x4] ;  /* 0x0000043402007981 */ /* 0x001ea4000c1e1900 */
[----:B--2---:R-:W-:-:S05]  /*e7b0*/  IMAD.IADD R0, R0, 0x1, -R5 ;  /* 0x0000000100007824 */ /* 0x004fca00078e0a05 */
[----:B------:R2:W-:Y:S02]  /*e7c0*/  STL [R1], R0 ;  /* 0x0000000001007387 */ /* 0x0005e40000100800 */
.L_x_4985:
        /* <DEDUP_REMOVED lines=9> */
.L_x_4986:
        /* <DEDUP_REMOVED lines=9> */
.L_x_4987:
[----:B------:R-:W4:Y:S01]  /*e8f0*/  LDL R4, [R1] ;  /* 0x0000000001047983 */ /* 0x000f220000100800 */
[----:B012---:R-:W0:Y:S01]  /*e900*/  LDC R0, c[0x0][0x448] ;  /* 0x00011200ff007b82 */ /* 0x007e220000000800 */
[----:B-----5:R-:W-:Y:S01]  /*e910*/  IMAD.IADD R32, R7, 0x1, -R30 ;  /* 0x0000000107207824 */ /* 0x020fe200078e0a1e */
[----:B------:R-:W-:Y:S01]  /*e920*/  LOP3.LUT R22, R22, 0xfffffdff, RZ, 0xc0, !PT ;  /* 0xfffffdff16167812 */ /* 0x000fe200078ec0ff */
[----:B------:R-:W-:Y:S01]  /*e930*/  BSSY B0, `(.L_x_4988) ;  /* 0x0000038000007945 */ /* 0x000fe20003800000 */
[----:B0-----:R-:W-:Y:S01]  /*e940*/  ISETP.NE.AND P0, PT, R0, 0x1, PT ;  /* 0x000000010000780c */ /* 0x001fe20003f05270 */
[----:B------:R-:W-:-:S04]  /*e950*/  IMAD.SHL.U32 R0, R17, 0x80, RZ ;  /* 0x0000008011007824 */ /* 0x000fc800078e00ff */
[----:B------:R-:W-:-:S08]  /*e960*/  VIADD R0, R0, 0x7f ;  /* 0x0000007f00007836 */ /* 0x000fd00000000000 */
[----:B---3--:R-:W0:Y:S01]  /*e970*/  @P0 LDC R3, c[0x0][0x44c] ;  /* 0x00011300ff030b82 */ /* 0x008e220000000800 */
[----:B------:R-:W-:-:S07]  /*e980*/  @P0 LOP3.LUT R22, R22, 0x200, RZ, 0xfc, !PT ;  /* 0x0000020016160812 */ /* 0x000fce00078efcff */
[----:B------:R-:W1:Y:S01]  /*e990*/  @P0 LDC R5, c[0x0][0x450] ;  /* 0x00011400ff050b82 */ /* 0x000e620000000800 */
[----:B0-----:R-:W-:-:S05]  /*e9a0*/  @P0 IMAD.HI.U32 R2, R0, R3, RZ ;  /* 0x0000000300020227 */ /* 0x001fca00078e00ff */
[----:B-1----:R-:W-:Y:S01]  /*e9b0*/  @P0 SHF.R.U32.HI R0, RZ, R5, R2 ;  /* 0x00000005ff000219 */ /* 0x002fe20000011602 */
[----:B------:R-:W-:-:S04]  /*e9c0*/  VIADD R2, R32, 0x5f ;  /* 0x0000005f20027836 */ /* 0x000fc80000000000 */
[----:B------:R-:W-:Y:S01]  /*e9d0*/  IMAD.HI R2, R2, 0x2aaaaaab, RZ ;  /* 0x2aaaaaab02027827 */ /* 0x000fe200078e02ff */
[----:B----4-:R-:W-:-:S05]  /*e9e0*/  IADD3 R3, R32, 0x60, -R4 ;  /* 0x0000006020037810 */ /* 0x010fca0007ffe804 */
[----:B------:R-:W-:Y:S01]  /*e9f0*/  IMAD.IADD R0, R3, 0x1, R0 ;  /* 0x0000000103007824 */ /* 0x000fe200078e0200 */
[----:B------:R-:W-:-:S03]  /*ea00*/  SHF.R.U32.HI R3, RZ, 0x1f, R2 ;  /* 0x0000001fff037819 */ /* 0x000fc60000011602 */
[----:B------:R-:W-:Y:S01]  /*ea10*/  IMAD.HI R4, R0, 0x2aaaaaab, RZ ;  /* 0x2aaaaaab00047827 */ /* 0x000fe200078e02ff */
[----:B------:R-:W-:Y:S02]  /*ea20*/  LEA.HI.SX32 R0, R2, R3, 0x1c ;  /* 0x0000000302007211 */ /* 0x000fe400078fe2ff */
[----:B------:R-:W-:Y:S02]  /*ea30*/  LOP3.LUT R2, R18, 0xff000000, RZ, 0xc0, !PT ;  /* 0xff00000012027812 */ /* 0x000fe400078ec0ff */
[----:B------:R-:W-:Y:S02]  /*ea40*/  SHF.R.U32.HI R3, RZ, 0x1f, R4 ;  /* 0x0000001fff037819 */ /* 0x000fe40000011604 */
[----:B------:R-:W-:Y:S02]  /*ea50*/  SHF.R.U32.HI R2, RZ, 0x8, R2 ;  /* 0x00000008ff027819 */ /* 0x000fe40000011602 */
[----:B------:R-:W-:-:S04]  /*ea60*/  LEA.HI.SX32 R3, R4, R3, 0x1c ;  /* 0x0000000304037211 */ /* 0x000fc800078fe2ff */
[----:B------:R-:W-:Y:S02]  /*ea70*/  VIMNMX R0, R0, R3, PT ;  /* 0x0000000300007248 */ /* 0x000fe40003fe0100 */
[----:B------:R-:W-:Y:S02]  /*ea80*/  LOP3.LUT R3, R18, 0xff0000, RZ, 0xc0, !PT ;  /* 0x00ff000012037812 */ /* 0x000fe400078ec0ff */
[----:B------:R-:W-:Y:S02]  /*ea90*/  ISETP.GE.AND P0, PT, R0, 0x1, PT ;  /* 0x000000010000780c */ /* 0x000fe40003f06270 */
[----:B------:R-:W-:Y:S01]  /*eaa0*/  LEA.HI R3, R3, R2, RZ, 0x10 ;  /* 0x0000000203037211 */ /* 0x000fe200078f80ff */
[----:B------:R-:W-:-:S03]  /*eab0*/  IMAD.MOV.U32 R2, RZ, RZ, RZ ;  /* 0x000000ffff027224 */ /* 0x000fc600078e00ff */
[----:B------:R-:W-:-:S07]  /*eac0*/  LOP3.LUT R29, R3, 0xff, RZ, 0xc0, !PT ;  /* 0x000000ff031d7812 */ /* 0x000fce00078ec0ff */
[----:B------:R-:W-:Y:S05]  /*ead0*/  @!P0 BRA `(.L_x_4989) ;  /* 0x0000000000748947 */ /* 0x000fea0003800000 */
        /* <DEDUP_REMOVED lines=29> */
.L_x_4989:
[----:B------:R-:W-:Y:S05]  /*ecb0*/  BSYNC B0 ;  /* 0x0000000000007941 */ /* 0x000fea0003800000 */
.L_x_4988:
        /* <DEDUP_REMOVED lines=23> */
.L_x_4991:
        /* <DEDUP_REMOVED lines=20> */
.L_x_4994:
[----:B------:R-:W-:Y:S05]  /*ef70*/  BSYNC B6 ;  /* 0x0000000000067941 */ /* 0x000fea0003800000 */
.L_x_4993:
        /* <DEDUP_REMOVED lines=20> */
.L_x_4997:
        /* <DEDUP_REMOVED lines=15> */
.L_x_4996:
[----:B------:R-:W-:Y:S05]  /*f1b0*/  BSYNC B6 ;  /* 0x0000000000067941 */ /* 0x000fea0003800000 */
.L_x_4995:
[----:B------:R-:W0:Y:S01]  /*f1c0*/  S2R R20, SR_TID.X ;  /* 0x0000000000147919 */ /* 0x000e220000002100 */
[----:B------:R-:W-:Y:S01]  /*f1d0*/  ULDC.64 UR4, c[0x0][0x9f8] ;  /* 0x00027e0000047ab9 */ /* 0x000fe20000000a00 */
[----:B------:R-:W1:Y:S01]  /*f1e0*/  LDC R8, c[0x0][0x430] ;  /* 0x00010c00ff087b82 */ /* 0x000e620000000800 */
[----:B------:R-:W-:-:S04]  /*f1f0*/  ISETP.NE.U32.AND P0, PT, RZ, UR4, PT ;  /* 0x00000004ff007c0c */ /* 0x000fc8000bf05070 */
[----:B------:R-:W-:-:S13]  /*f200*/  ISETP.NE.AND.EX P0, PT, RZ, UR5, PT, P0 ;  /* 0x00000005ff007c0c */ /* 0x000fda000bf05300 */
[----:B------:R-:W-:Y:S01]  /*f210*/  @P0 IADD3 R2, P1, R31, UR4, RZ ;  /* 0x000000041f020c10 */ /* 0x000fe2000ff3e0ff */
[----:B------:R-:W-:-:S03]  /*f220*/  ULDC UR4, c[0x0][0x320] ;  /* 0x0000c80000047ab9 */ /* 0x000fc60000000800 */
[----:B------:R-:W-:-:S05]  /*f230*/  @P0 IADD3.X R3, R33, UR5, RZ, P1, !PT ;  /* 0x0000000521030c10 */ /* 0x000fca0008ffe4ff */
[----:B------:R2:W5:Y:S01]  /*f240*/  @P0 LDG.E R27, desc[UR52][R2.64] ;  /* 0x00000034021b0981 */ /* 0x000562000c1e1900 */
[----:B------:R-:W-:Y:S01]  /*f250*/  LOP3.LUT R22, R22, 0xffffffef, RZ, 0xc0, !PT ;  /* 0xffffffef16167812 */ /* 0x000fe200078ec0ff */
[----:B------:R-:W-:Y:S01]  /*f260*/  UMOV UR5, 0xffffffff ;  /* 0xffffffff00057882 */ /* 0x000fe20000000000 */
[----:B0-----:R-:W-:Y:S01]  /*f270*/  IMAD.SHL.U32 R20, R20, 0x8, RZ ;  /* 0x0000000814147824 */ /* 0x001fe200078e00ff */
[----:B------:R-:W0:Y:S01]  /*f280*/  S2R R21, SR_TID.X ;  /* 0x0000000000157919 */ /* 0x000e220000002100 */
[----:B------:R-:W-:Y:S01]  /*f290*/  LOP3.LUT R22, R22, 0xfffffff7, RZ, 0xc0, !PT ;  /* 0xfffffff716167812 */ /* 0x000fe200078ec0ff */
[----:B------:R-:W-:Y:S02]  /*f2a0*/  VIADD R0, R35, 0xffffffff ;  /* 0xffffffff23007836 */ /* 0x000fe40000000000 */
[----:B------:R-:W-:-:S04]  /*f2b0*/  LOP3.LUT R20, R20, 0x38, RZ, 0xc0, !PT ;  /* 0x0000003814147812 */ /* 0x000fc800078ec0ff */
[C---:B------:R-:W-:Y:S02]  /*f2c0*/  LOP3.LUT R34, R20.reuse, 0x40, RZ, 0xfc, !PT ;  /* 0x0000004014227812 */ /* 0x040fe400078efcff */
[----:B------:R-:W-:Y:S02]  /*f2d0*/  LOP3.LUT R20, R20, 0x80, RZ, 0xfc, !PT ;  /* 0x0000008014147812 */ /* 0x000fe400078efcff */
[----:B------:R-:W-:Y:S02]  /*f2e0*/  ISETP.GE.AND P1, PT, R34, UR4, PT ;  /* 0x0000000422007c0c */ /* 0x000fe4000bf26270 */
[----:B------:R-:W-:Y:S02]  /*f2f0*/  ISETP.GE.AND P0, PT, R20, UR4, PT ;  /* 0x0000000414007c0c */ /* 0x000fe4000bf06270 */
[----:B------:R-:W3:Y:S09]  /*f300*/  S2R R20, SR_TID.X ;  /* 0x0000000000147919 */ /* 0x000ef20000002100 */
[----:B------:R-:W-:Y:S01]  /*f310*/  @P1 LOP3.LUT R22, R22, 0x8, RZ, 0xfc, !PT ;  /* 0x0000000816161812 */ /* 0x000fe200078efcff */
[----:B0-----:R-:W-:-:S05]  /*f320*/  IMAD.SHL.U32 R21, R21, 0x8, RZ ;  /* 0x0000000815157824 */ /* 0x001fca00078e00ff */
[----:B------:R-:W-:-:S04]  /*f330*/  LOP3.LUT R21, R21, 0x38, RZ, 0xc0, !PT ;  /* 0x0000003815157812 */ /* 0x000fc800078ec0ff */
[C---:B------:R-:W-:Y:S02]  /*f340*/  ISETP.GE.AND P2, PT, R21.reuse, UR4, PT ;  /* 0x0000000415007c0c */ /* 0x040fe4000bf46270 */
[----:B------:R-:W-:Y:S02]  /*f350*/  LOP3.LUT R21, R21, 0xc0, RZ, 0xfc, !PT ;  /* 0x000000c015157812 */ /* 0x000fe400078efcff */
[----:B---3--:R-:W-:-:S04]  /*f360*/  LOP3.LUT R20, R20, 0x7f, RZ, 0xc0, !PT ;  /* 0x0000007f14147812 */ /* 0x008fc800078ec0ff */
[----:B------:R-:W-:Y:S02]  /*f370*/  SHF.R.U32.HI R34, RZ, 0x3, R20 ;  /* 0x00000003ff227819 */ /* 0x000fe40000011614 */
[----:B------:R-:W0:Y:S03]  /*f380*/  S2R R20, SR_TID.X ;  /* 0x0000000000147919 */ /* 0x000e260000002100 */
[----:B------:R-:W-:-:S04]  /*f390*/  @P2 LOP3.LUT R22, R22, 0x10, RZ, 0xfc, !PT ;  /* 0x0000001016162812 */ /* 0x000fc800078efcff */
[----:B------:R-:W-:-:S04]  /*f3a0*/  LOP3.LUT R22, R22, 0xfffffffb, RZ, 0xc0, !PT ;  /* 0xfffffffb16167812 */ /* 0x000fc800078ec0ff */
[----:B------:R-:W-:Y:S02]  /*f3b0*/  @P0 LOP3.LUT R22, R22, 0x4, RZ, 0xfc, !PT ;  /* 0x0000000416160812 */ /* 0x000fe400078efcff */
[----:B------:R-:W-:Y:S02]  /*f3c0*/  ISETP.GE.AND P0, PT, R21, UR4, PT ;  /* 0x0000000415007c0c */ /* 0x000fe4000bf06270 */
[----:B------:R-:W-:-:S11]  /*f3d0*/  LOP3.LUT R22, R22, 0xfffffffd, RZ, 0xc0, !PT ;  /* 0xfffffffd16167812 */ /* 0x000fd600078ec0ff */
[----:B------:R-:W-:Y:S01]  /*f3e0*/  @P0 LOP3.LUT R22, R22, 0x2, RZ, 0xfc, !PT ;  /* 0x0000000216160812 */ /* 0x000fe200078efcff */
[----:B0-----:R-:W-:-:S05]  /*f3f0*/  IMAD.SHL.U32 R20, R20, 0x10, RZ ;  /* 0x0000001014147824 */ /* 0x001fca00078e00ff */
[----:B------:R-:W-:-:S05]  /*f400*/  LOP3.LUT R20, R34, 0x70, R20, 0xf8, !PT ;  /* 0x0000007022147812 */ /* 0x000fca00078ef814 */
[----:B------:R-:W-:Y:S01]  /*f410*/  IMAD R35, R0, 0x60, R20 ;  /* 0x0000006000237824 */ /* 0x000fe200078e0214 */
[----:B-12---:R-:W-:Y:S06]  /*f420*/  BRA.DIV UR5, `(.L_x_4998) ;  /* 0x0000004605007947 */ /* 0x006fec000b800000 */
.L_x_5064:
        /* <DEDUP_REMOVED lines=21> */
[----:B------:R-:W-:Y:S01]  /*f580*/  IMAD.U32 R3, RZ, RZ, UR36 ;  /* 0x00000024ff037e24 */ /* 0x000fe2000f8e00ff */
[----:B------:R-:W-:Y:S02]  /*f590*/  LOP3.LUT R22, R22, 0xffffffbf, RZ, 0xc0, !PT ;  /* 0xffffffbf16167812 */ /* 0x000fe400078ec0ff */
[----:B0-----:R-:W-:-:S04]  /*f5a0*/  @!P0 LEA R4, P1, R2, R4, 0x2 ;  /* 0x0000000402048211 */ /* 0x001fc800078210ff */
[----:B------:R-:W-:-:S05]  /*f5b0*/  @!P0 LEA.HI.X R5, R2, R5, R7, 0x2, P1 ;  /* 0x0000000502058211 */ /* 0x000fca00008f1407 */
[----:B------:R0:W5:Y:S01]  /*f5c0*/  @!P0 LDG.E R34, desc[UR52][R4.64] ;  /* 0x0000003404228981 */ /* 0x000162000c1e1900 */
[----:B------:R-:W-:Y:S01]  /*f5d0*/  ISETP.NE.AND P0, PT, R3, 0x3, PT ;  /* 0x000000030300780c */ /* 0x000fe20003f05270 */
[----:B------:R-:W-:Y:S01]  /*f5e0*/  IMAD.MOV R2, RZ, RZ, -R6 ;  /* 0x000000ffff027224 */ /* 0x000fe200078e0a06 */
[----:B------:R-:W-:Y:S02]  /*f5f0*/  ISETP.GT.U32.AND P1, PT, R20, 0x5f, PT ;  /* 0x0000005f1400780c */ /* 0x000fe40003f24070 */
[----:B------:R-:W-:Y:S01]  /*f600*/  LOP3.LUT R18, R18, 0xffff, RZ, 0xc0, !PT ;  /* 0x0000ffff12127812 */ /* 0x000fe200078ec0ff */
[----:B------:R-:W-:Y:S01]  /*f610*/  IMAD R35, R8, R2, R35 ;  /* 0x0000000208237224 */ /* 0x000fe200078e0223 */
[----:B------:R-:W-:-:S07]  /*f620*/  SEL R6, RZ, 0x1, P2 ;  /* 0x00000001ff067807 */ /* 0x000fce0001000000 */
[----:B------:R-:W-:-:S04]  /*f630*/  @P0 LOP3.LUT R22, R22, 0x40, RZ, 0xfc, !PT ;  /* 0x0000004016160812 */ /* 0x000fc800078efcff */
[----:B------:R-:W-:-:S04]  /*f640*/  LOP3.LUT R22, R22, 0xffffffdf, RZ, 0xc0, !PT ;  /* 0xffffffdf16167812 */ /* 0x000fc800078ec0ff */
[----:B------:R-:W-:Y:S01]  /*f650*/  @P1 LOP3.LUT R22, R22, 0x20, RZ, 0xfc, !PT ;  /* 0x0000002016161812 */ /* 0x000fe200078efcff */
[----:B0-----:R-:W-:Y:S06]  /*f660*/  @!P0 BRA `(.L_x_4999) ;  /* 0x0000000000048947 */ /* 0x001fec0003800000 */
[----:B------:R-:W-:Y:S01]  /*f670*/  BPT.TRAP 0x1 ;  /* 0x000000040000795c */ /* 0x000fe20000300000 */
.L_x_4999:
[----:B------:R-:W-:Y:S01]  /*f680*/  IMAD R32, R0, -0x60, R32 ;  /* 0xffffffa000207824 */ /* 0x000fe200078e0220 */
[----:B------:R-:W-:Y:S01]  /*f690*/  SHF.L.U32 R0, R26, 0x1f, RZ ;  /* 0x0000001f1a007819 */ /* 0x000fe200000006ff */
[----:B------:R-:W-:Y:S01]  /*f6a0*/  IMAD R33, R24, 0x8, R23 ;  /* 0x0000000818217824 */ /* 0x000fe200078e0217 */
[----:B------:R-:W-:Y:S03]  /*f6b0*/  BSSY B0, `(.L_x_5000) ;  /* 0x0000003000007945 */ /* 0x000fe60003800000 */
[----:B------:R-:W0:Y:S02]  /*f6c0*/  SYNCS.PHASECHK.TRANS64.TRYWAIT P0, [R33+URZ+0x22840], R0 ;  /* 0x02284000210075a7 */ /* 0x000e24000800017f */
[----:B0-----:R-:W-:Y:S05]  /*f6d0*/  @!P0 BRA `(.L_x_5001) ;  /* 0x0000004000888947 */ /* 0x001fea0003800000 */
.L_x_5065:
[----:B------:R-:W-:Y:S05]  /*f6e0*/  BSYNC B0 ;  /* 0x0000000000007941 */ /* 0x000fea0003800000 */
.L_x_5000:
        /* <DEDUP_REMOVED lines=87> */
.L_x_5079:
        /* <DEDUP_REMOVED lines=10> */
.L_x_5003:
        /* <DEDUP_REMOVED lines=11> */
.L_x_5004:
        /* <DEDUP_REMOVED lines=23> */
[----:B------:R1:W-:Y:S04]  /*ff20*/  STL [R1+0x24], R2 ;  /* 0x0000240201007387 */ /* 0x0003e80000100800 */
        /* <DEDUP_REMOVED lines=20> */
.L_x_5006:
[----:B------:R-:W-:Y:S05]  /*10070*/  BSYNC B6 ;  /* 0x0000000000067941 */ /* 0x000fea0003800000 */
.L_x_5005:
[----:B------:R-:W2:Y:S01]  /*10080*/  LDL.LU.64 R2, [R1+0x8] ;  /* 0x0000080001027983 */ /* 0x000ea20000300a00 */
[----:B------:R-:W-:Y:S01]  /*10090*/  ULDC.64 UR4, c[0x0][0x2d8] ;  /* 0x0000b60000047ab9 */ /* 0x000fe20000000a00 */
[----:B------:R-:W1:Y:S02]  /*100a0*/  LDC R4, c[0x0][0x448] ;  /* 0x00011200ff047b82 */ /* 0x000e640000000800 */
[----:B------:R-:W3:Y:S04]  /*100b0*/  LDL.LU R20, [R1+0x24] ;  /* 0x0000240001147983 */ /* 0x000ee80000300800 */
[----:B------:R-:W4:Y:S04]  /*100c0*/  LDL.LU R21, [R1+0x10] ;  /* 0x0000100001157983 */ /* 0x000f280000300800 */
[----:B------:R0:W5:Y:S01]  /*100d0*/  LDL R9, [R1] ;  /* 0x0000000001097983 */ /* 0x0001620000100800 */
[----:B-1----:R-:W-:-:S13]  /*100e0*/  ISETP.NE.AND P6, PT, R4, 0x1, PT ;  /* 0x000000010400780c */ /* 0x002fda0003fc5270 */
[----:B------:R-:W1:Y:S08]  /*100f0*/  @P6 LDC R6, c[0x0][0x44c] ;  /* 0x00011300ff066b82 */ /* 0x000e700000000800 */
[----:B------:R-:W0:Y:S01]  /*10100*/  @P6 LDC R5, c[0x0][0x450] ;  /* 0x00011400ff056b82 */ /* 0x000e220000000800 */
[----:B------:R-:W1:Y:S02]  /*10110*/  S2R R7, SR_TID.X ;  /* 0x0000000000077919 */ /* 0x000e640000002100 */
[----:B-1----:R-:W-:-:S05]  /*10120*/  IMAD.SHL.U32 R7, R7, 0x8, RZ ;  /* 0x0000000807077824 */ /* 0x002fca00078e00ff */
[----:B------:R-:W-:Y:S01]  /*10130*/  LOP3.LUT R7, R7, 0x38, RZ, 0xc0, !PT ;  /* 0x0000003807077812 */ /* 0x000fe200078ec0ff */
[----:B--2---:R-:W-:Y:S02]  /*10140*/  IMAD.MOV.U32 R3, RZ, RZ, R37 ;  /* 0x000000ffff037224 */ /* 0x004fe400078e0025 */
[----:B------:R-:W-:-:S04]  /*10150*/  IMAD.WIDE.U32 R2, R18, UR4, R2 ;  /* 0x0000000412027c25 */ /* 0x000fc8000f8e0002 */
[----:B------:R-:W-:Y:S01]  /*10160*/  IMAD R3, R18, UR5, R3 ;  /* 0x0000000512037c24 */ /* 0x000fe2000f8e0203 */
[----:B------:R-:W-:Y:S02]  /*10170*/  ULDC.64 UR4, c[0x0][0x2e0] ;  /* 0x0000b80000047ab9 */ /* 0x000fe40000000a00 */
[----:B---3--:R-:W-:Y:S02]  /*10180*/  IMAD R0, R20, UR4, RZ ;  /* 0x0000000414007c24 */ /* 0x008fe4000f8e02ff */
[----:B------:R-:W1:Y:S01]  /*10190*/  S2R R20, SR_TID.X ;  /* 0x0000000000147919 */ /* 0x000e620000002100 */
[----:B----4-:R-:W-:-:S04]  /*101a0*/  IMAD.WIDE.U32 R2, R21, UR4, R2 ;  /* 0x0000000415027c25 */ /* 0x010fc8000f8e0002 */
[----:B------:R-:W-:Y:S01]  /*101b0*/  IMAD R0, R21, UR5, R0 ;  /* 0x0000000515007c24 */ /* 0x000fe2000f8e0200 */
[----:B------:R-:W-:-:S03]  /*101c0*/  ULDC.64 UR4, c[0x0][0x2d0] ;  /* 0x0000b40000047ab9 */ /* 0x000fc60000000a00 */
[----:B------:R-:W-:Y:S01]  /*101d0*/  IMAD.IADD R3, R3, 0x1, R0 ;  /* 0x0000000103037824 */ /* 0x000fe200078e0200 */
[----:B-1----:R-:W-:-:S04]  /*101e0*/  LOP3.LUT R20, R20, 0x7f, RZ, 0xc0, !PT ;  /* 0x0000007f14147812 */ /* 0x002fc800078ec0ff */
[----:B------:R-:W-:Y:S02]  /*101f0*/  SHF.R.U32.HI R21, RZ, 0x3, R20 ;  /* 0x00000003ff157819 */ /* 0x000fe40000011614 */
[----:B------:R-:W1:Y:S02]  /*10200*/  S2R R20, SR_TID.X ;  /* 0x0000000000147919 */ /* 0x000e640000002100 */
[----:B-1----:R-:W-:-:S05]  /*10210*/  IMAD.SHL.U32 R20, R20, 0x10, RZ ;  /* 0x0000001014147824 */ /* 0x002fca00078e00ff */
[----:B------:R-:W-:-:S05]  /*10220*/  LOP3.LUT R20, R21, 0x70, R20, 0xf8, !PT ;  /* 0x0000007015147812 */ /* 0x000fca00078ef814 */
[----:B------:R-:W-:-:S04]  /*10230*/  IMAD R0, R17, 0x80, R20 ;  /* 0x0000008011007824 */ /* 0x000fc800078e0214 */
[----:B------:R-:W-:-:S04]  /*10240*/  @P6 IMAD.HI.U32 R6, R0, R6, RZ ;  /* 0x0000000600066227 */ /* 0x000fc800078e00ff */
[----:B------:R-:W-:Y:S01]  /*10250*/  IMAD.MOV.U32 R4, RZ, RZ, R0 ;  /* 0x000000ffff047224 */ /* 0x000fe200078e0000 */
[----:B0-----:R-:W-:Y:S02]  /*10260*/  @P6 SHF.R.U32.HI R4, RZ, R5, R6 ;  /* 0x00000005ff046219 */ /* 0x001fe40000011606 */
[----:B------:R-:W0:Y:S03]  /*10270*/  LDC R6, c[0x0][0x448] ;  /* 0x00011200ff067b82 */ /* 0x000e260000000800 */
[----:B------:R-:W-:Y:S01]  /*10280*/  IMAD.MOV R5, RZ, RZ, -R4 ;  /* 0x000000ffff057224 */ /* 0x000fe200078e0a04 */
[----:B------:R-:W1:Y:S01]  /*10290*/  S2R R20, SR_TID.X ;  /* 0x0000000000147919 */ /* 0x000e620000002100 */
[----:B------:R-:W-:-:S04]  /*102a0*/  IMAD.WIDE.U32 R2, R4, UR4, R2 ;  /* 0x0000000404027c25 */ /* 0x000fc8000f8e0002 */
[----:B0-----:R-:W-:Y:S01]  /*102b0*/  IMAD R0, R6, R5, R0 ;  /* 0x0000000506007224 */ /* 0x001fe200078e0200 */
[----:B------:R-:W-:-:S05]  /*102c0*/  SHF.R.S32.HI R5, RZ, 0x1f, R4 ;  /* 0x0000001fff057819 */ /* 0x000fca0000011404 */
        /* <DEDUP_REMOVED lines=12> */
[----:B-1----:R-:W-:-:S03]  /*10390*/  LOP3.LUT R20, R20, 0x7f, RZ, 0xc0, !PT ;  /* 0x0000007f14147812 */ /* 0x002fc600078ec0ff */
[----:B------:R-:W-:Y:S01]  /*103a0*/  LEA.HI.X R4, R2, UR5, R4, 0x1, P0 ;  /* 0x0000000502047c11 */ /* 0x000fe200080f0c04 */
[----:B------:R-:W-:Y:S01]  /*103b0*/  UMOV UR5, 0xffffffff ;  /* 0xffffffff00057882 */ /* 0x000fe20000000000 */
[----:B------:R-:W-:Y:S02]  /*103c0*/  ISETP.GE.AND P1, PT, R7, UR4, PT ;  /* 0x0000000407007c0c */ /* 0x000fe4000bf26270 */
[----:B------:R-:W-:Y:S01]  /*103d0*/  SHF.R.U32.HI R8, RZ, 0x3, R20 ;  /* 0x00000003ff087819 */ /* 0x000fe20000011614 */
[----:B------:R-:W-:Y:S10]  /*103e0*/  BRA.DIV UR5, `(.L_x_5007) ;  /* 0x0000003e05587947 */ /* 0x000ff4000b800000 */
[----:B------:R-:W0:Y:S01]  /*103f0*/  SHFL.IDX PT, R3, R0, RZ, 0x181f ;  /* 0x00181fff00037589 */ /* 0x000e2200000e0000 */
[----:B-----5:R-:W-:Y:S02]  /*10400*/  IMAD R5, R9, R6, RZ ;  /* 0x0000000609057224 */ /* 0x020fe400078e02ff */
[----:B------:R-:W-:Y:S01]  /*10410*/  IMAD R17, R17, 0x80, R8 ;  /* 0x0000008011117824 */ /* 0x000fe200078e0208 */
        /* <DEDUP_REMOVED lines=70> */
.L_x_5096:
        /* <DEDUP_REMOVED lines=10> */
.L_x_5008:
        /* <DEDUP_REMOVED lines=18> */
.L_x_5097:
[----:B------:R-:W-:Y:S05]  /*10a40*/  BSYNC B0 ;  /* 0x0000000000007941 */ /* 0x000fea0003800000 */
.L_x_5009:
[----:B------:R-:W-:-:S05]  /*10a50*/  IMAD.U32 R2, RZ, RZ, UR36 ;  /* 0x00000024ff027e24 */ /* 0x000fca000f8e00ff */
[----:B------:R-:W-:-:S13]  /*10a60*/  ISETP.NE.AND P0, PT, R2, 0x3, PT ;  /* 0x000000030200780c */ /* 0x000fda0003f05270 */
[----:B------:R-:W-:Y:S05]  /*10a70*/  @!P0 BRA `(.L_x_5011) ;  /* 0x0000000000048947 */ /* 0x000fea0003800000 */
[----:B------:R-:W-:Y:S01]  /*10a80*/  BPT.TRAP 0x1 ;  /* 0x000000040000795c */ /* 0x000fe20000300000 */
.L_x_5011:
[----:B0-----:R-:W-:Y:S01]  /*10a90*/  SHF.L.U32 R0, R26, 0x1f, RZ ;  /* 0x0000001f1a007819 */ /* 0x001fe200000006ff */
[----:B------:R-:W-:Y:S03]  /*10aa0*/  BSSY B0, `(.L_x_5012) ;  /* 0x0000003000007945 */ /* 0x000fe60003800000 */
[----:B------:R-:W0:Y:S02]  /*10ab0*/  SYNCS.PHASECHK.TRANS64.TRYWAIT P0, [R33+URZ+0x22860], R0 ;  /* 0x02286000210075a7 */ /* 0x000e24000800017f */
[----:B0-----:R-:W-:Y:S05]  /*10ac0*/  @!P0 BRA `(.L_x_5013) ;  /* 0x0000004000548947 */ /* 0x001fea0003800000 */
.L_x_5098:
[----:B------:R-:W-:Y:S05]  /*10ad0*/  BSYNC B0 ;  /* 0x0000000000007941 */ /* 0x000fea0003800000 */
.L_x_5012:
        /* <DEDUP_REMOVED lines=93> */
.L_x_5112:
        /* <DEDUP_REMOVED lines=15> */
.L_x_5015:
        /* <DEDUP_REMOVED lines=11> */
.L_x_5016:
[----:B------:R-:W2:Y:S01]  /*11250*/  LDL.LU R2, [R1+0x14] ;  /* 0x0000140001027983 */ /* 0x000ea20000300800 */
[----:B------:R0:W-:Y:S01]  /*11260*/  SYNCS.ARRIVE.TRANS64.A1T0 RZ, [R33+URZ+0x22850], RZ ;  /* 0x022850ff21ff79a7 */ /* 0x0001e2000810003f */
[----:B------:R-:W-:Y:S01]  /*11270*/  BSSY B0, `(.L_x_5017) ;  /* 0x00000dc000007945 */ /* 0x000fe20003800000 */
[----:B--2---:R-:W-:-:S05]  /*11280*/  VIADD R21, R2, 0xfffffffe ;  /* 0xfffffffe02157836 */ /* 0x004fca0000000000 */
[----:B------:R-:W-:-:S13]  /*11290*/  ISETP.GE.AND P0, PT, R21, R29, PT ;  /* 0x0000001d1500720c */ /* 0x000fda0003f06270 */
[----:B0-----:R-:W-:Y:S05]  /*112a0*/  @!P0 BRA `(.L_x_5018) ;  /* 0x0000000c00608947 */ /* 0x001fea0003800000 */
.L_x_5031:
        /* <DEDUP_REMOVED lines=44> */
.L_x_5019:
[----:B------:R-:W-:Y:S01]  /*11570*/  IMAD R10, R24, 0x8, R23 ;  /* 0x00000008180a7824 */ /* 0x000fe200078e0217 */
[----:B------:R-:W-:Y:S01]  /*11580*/  SHF.L.U32 R20, R26, 0x1f, RZ ;  /* 0x0000001f1a147819 */ /* 0x000fe200000006ff */
[----:B------:R-:W-:Y:S01]  /*11590*/  BSSY B1, `(.L_x_5020) ;  /* 0x0000004000017945 */ /* 0x000fe20003800000 */
[----:B------:R-:W-:Y:S02]  /*115a0*/  SHF.R.S32.HI R9, RZ, 0x1f, R5 ;  /* 0x0000001fff097819 */ /* 0x000fe40000011405 */
[----:B------:R-:W0:Y:S02]  /*115b0*/  SYNCS.PHASECHK.TRANS64.TRYWAIT P0, [R10+URZ+0x22840], R20 ;  /* 0x022840140a0075a7 */ /* 0x000e24000800017f */
[----:B0-----:R-:W-:Y:S05]  /*115c0*/  @!P0 BRA `(.L_x_5021) ;  /* 0x0000003c00f08947 */ /* 0x001fea0003800000 */
.L_x_5113:
[----:B------:R-:W-:Y:S05]  /*115d0*/  BSYNC B1 ;  /* 0x0000000000017941 */ /* 0x000fea0003800000 */
.L_x_5020:
        /* <DEDUP_REMOVED lines=49> */
.L_x_5127:
        /* <DEDUP_REMOVED lines=8> */
.L_x_5023:
        /* <DEDUP_REMOVED lines=11> */
.L_x_5024:
[----:B------:R1:W-:Y:S01]  /*11a20*/  SYNCS.ARRIVE.TRANS64.A1T0 RZ, [R10+URZ+0x22830], RZ ;  /* 0x022830ff0aff79a7 */ /* 0x0003e2000810003f */
[----:B------:R-:W-:Y:S05]  /*11a30*/  @!P3 BRA `(.L_x_5025) ;  /* 0x000000000004b947 */ /* 0x000fea0003800000 */
[----:B------:R-:W-:Y:S01]  /*11a40*/  BPT.TRAP 0x1 ;  /* 0x000000040000795c */ /* 0x000fe20000300000 */
.L_x_5025:
[----:B------:R-:W2:Y:S01]  /*11a50*/  SYNCS.PHASECHK.TRANS64.TRYWAIT P0, [R10+URZ+0x22860], R20 ;  /* 0x022860140a0075a7 */ /* 0x000ea2000800017f */
[----:B------:R-:W-:Y:S04]  /*11a60*/  BSSY B1, `(.L_x_5026) ;  /* 0x0000002000017945 */ /* 0x000fe80003800000 */
[----:B--2---:R-:W-:Y:S05]  /*11a70*/  @!P0 BRA `(.L_x_5027) ;  /* 0x0000004000788947 */ /* 0x004fea0003800000 */
.L_x_5128:
[----:B------:R-:W-:Y:S05]  /*11a80*/  BSYNC B1 ;  /* 0x0000000000017941 */ /* 0x000fea0003800000 */
.L_x_5026:
        /* <DEDUP_REMOVED lines=66> */
.L_x_5142:
        /* <DEDUP_REMOVED lines=11> */
.L_x_5029:
        /* <DEDUP_REMOVED lines=11> */
.L_x_5030:
[----:B------:R0:W-:Y:S01]  /*12010*/  SYNCS.ARRIVE.TRANS64.A1T0 RZ, [R10+URZ+0x22850], RZ ;  /* 0x022850ff0aff79a7 */ /* 0x0001e2000810003f */
[----:B------:R-:W-:Y:S05]  /*12020*/  @P2 BRA `(.L_x_5031) ;  /* 0xfffffff000a02947 */ /* 0x000fea000383ffff */
.L_x_5018:
[----:B------:R-:W-:Y:S05]  /*12030*/  BSYNC B0 ;  /* 0x0000000000007941 */ /* 0x000fea0003800000 */
.L_x_5017:
        /* <DEDUP_REMOVED lines=20> */
.L_x_5033:
[----:B------:R-:W-:Y:S05]  /*12180*/  BSYNC B0 ;  /* 0x0000000000007941 */ /* 0x000fea0003800000 */
.L_x_5032:
[----:B------:R-:W-:Y:S02]  /*12190*/  SEL R24, R24, RZ, P0 ;  /* 0x000000ff18187207 */ /* 0x000fe40000000000 */
[----:B------:R-:W-:-:S07]  /*121a0*/  LOP3.LUT R26, R26, R5, RZ, 0x3c, !PT ;  /* 0x000000051a1a7212 */ /* 0x000fce00078e3cff */
.L_x_4992:
[----:B------:R-:W-:Y:S05]  /*121b0*/  BSYNC B7 ;  /* 0x0000000000077941 */ /* 0x000fea0003800000 */
.L_x_4990:
        /* <DEDUP_REMOVED lines=8> */
[----:B------:R3:W4:Y:S01]  /*12240*/  LDS.128 R16, [R23+0x228d0] ;  /* 0x0228d00017107984 */ /* 0x0007220000000c00 */
[----:B------:R-:W-:Y:S06]  /*12250*/  BAR.ARV 0x4, 0x180 ;  /* 0x0106000000007b1d */ /* 0x000fec0000002000 */
[----:B------:R-:W-:Y:S05]  /*12260*/  BRA `(.L_x_5035) ;  /* 0x0000000c00d47947 */ /* 0x000fea0003800000 */
.L_x_5034:
        /* <DEDUP_REMOVED lines=43> */
.L_x_5152:
[----:B------:R-:W-:Y:S02]  /*12520*/  ULDC UR4, c[0x0][0xc38] ;  /* 0x00030e0000047ab9 */ /* 0x000fe40000000800 */
[----:B------:R-:W-:-:S04]  /*12530*/  IMAD.U32 R5, RZ, RZ, UR4 ;  /* 0x00000004ff057e24 */ /* 0x000fc8000f8e00ff */
[----:B---3--:R-:W-:-:S04]  /*12540*/  IMAD R14, R14, R5, RZ ;  /* 0x000000050e0e7224 */ /* 0x008fc800078e02ff */
[----:B------:R-:W-:-:S05]  /*12550*/  IMAD.IADD R7, R7, 0x1, R14 ;  /* 0x0000000107077824 */ /* 0x000fca00078e020e */
[----:B------:R-:W-:-:S13]  /*12560*/  ISETP.GT.AND P6, PT, R7, R0, PT ;  /* 0x000000000700720c */ /* 0x000fda0003fc4270 */
[----:B------:R-:W-:Y:S05]  /*12570*/  @P6 BRA `(.L_x_5037) ;  /* 0x0000000000a46947 */ /* 0x000fea0003800000 */
.L_x_5040:
        /* <DEDUP_REMOVED lines=35> */
.L_x_5160:
[----:B------:R-:W-:Y:S02]  /*127b0*/  ULDC UR4, c[0x0][0xc38] ;  /* 0x00030e0000047ab9 */ /* 0x000fe40000000800 */
[----:B------:R-:W-:-:S04]  /*127c0*/  IMAD.U32 R5, RZ, RZ, UR4 ;  /* 0x00000004ff057e24 */ /* 0x000fc8000f8e00ff */
[----:B---3--:R-:W-:-:S04]  /*127d0*/  IMAD R14, R14, R5, RZ ;  /* 0x000000050e0e7224 */ /* 0x008fc800078e02ff */
[----:B------:R-:W-:-:S05]  /*127e0*/  IMAD.IADD R7, R14, 0x1, R7 ;  /* 0x000000010e077824 */ /* 0x000fca00078e0207 */
[----:B------:R-:W-:-:S13]  /*127f0*/  ISETP.GT.AND P6, PT, R7, R0, PT ;  /* 0x000000000700720c */ /* 0x000fda0003fc4270 */
[----:B------:R-:W-:Y:S05]  /*12800*/  @!P6 BRA `(.L_x_5040) ;  /* 0xfffffffc005ce947 */ /* 0x000fea000383ffff */
.L_x_5037:
        /* <DEDUP_REMOVED lines=10> */
.L_x_5165:
[----:B------:R-:W-:-:S13]  /*128b0*/  ISETP.NE.AND P0, PT, R3, RZ, PT ;  /* 0x000000ff0300720c */ /* 0x000fda0003f05270 */
[----:B------:R-:W-:Y:S05]  /*128c0*/  @!P0 BRA `(.L_x_5042) ;  /* 0x0000000000108947 */ /* 0x000fea0003800000 */
[----:B------:R-:W-:Y:S01]  /*128d0*/  UMOV UR4, 0xffffffff ;  /* 0xffffffff00047882 */ /* 0x000fe20000000000 */
[----:B---3--:R-:W-:Y:S02]  /*128e0*/  VIADD R12, R12, 0xffffffff ;  /* 0xffffffff0c0c7836 */ /* 0x008fe40000000000 */
[----:B------:R-:W-:Y:S05]  /*128f0*/  BRA.DIV UR4, `(.L_x_5043) ;  /* 0x0000004604087947 */ /* 0x000fea000b800000 */
[----:B------:R3:W0:Y:S02]  /*12900*/  SHFL.IDX PT, R6, R2, R12, 0x1f ;  /* 0x00001f0c02067589 */ /* 0x00062400000e0000 */
.L_x_5042:
        /* <DEDUP_REMOVED lines=59> */
.L_x_5044:
        /* <DEDUP_REMOVED lines=60> */
.L_x_5045:
[----:B------:R-:W-:-:S05]  /*13080*/  LOP3.LUT R2, RZ, R2, RZ, 0x33, !PT ;  /* 0x00000002ff027212 */ /* 0x000fca00078e33ff */
[----:B------:R-:W-:Y:S01]  /*13090*/  IMAD.IADD R17, R17, 0x1, R2 ;  /* 0x0000000111117824 */ /* 0x000fe200078e0202 */
[----:B------:R-:W-:Y:S06]  /*130a0*/  BRA `(.L_x_5046) ;  /* 0x00000000001c7947 */ /* 0x000fec0003800000 */
.L_x_5038:
[----:B------:R-:W-:Y:S01]  /*130b0*/  UMOV UR4, URZ ;  /* 0x0000003f00047c82 */ /* 0x000fe20008000000 */
[----:B------:R-:W-:Y:S01]  /*130c0*/  UMOV UR5, URZ ;  /* 0x0000003f00057c82 */ /* 0x000fe20008000000 */
[----:B------:R-:W-:Y:S01]  /*130d0*/  ULDC UR6, c[0x0][0xc3c] ;  /* 0x00030f0000067ab9 */ /* 0x000fe20000000800 */
[----:B------:R-:W-:Y:S02]  /*130e0*/  IMAD.MOV.U32 R16, RZ, RZ, R0 ;  /* 0x000000ffff107224 */ /* 0x000fe400078e0000 */
[----:B------:R-:W-:Y:S02]  /*130f0*/  IMAD.U32 R17, RZ, RZ, UR4 ;  /* 0x00000004ff117e24 */ /* 0x000fe4000f8e00ff */
[----:B------:R-:W-:Y:S02]  /*13100*/  IMAD.U32 R18, RZ, RZ, UR5 ;  /* 0x00000005ff127e24 */ /* 0x000fe4000f8e00ff */
[----:B------:R-:W-:-:S07]  /*13110*/  IMAD.U32 R19, RZ, RZ, UR6 ;  /* 0x00000006ff137e24 */ /* 0x000fce000f8e00ff */
.L_x_5046:
        /* <DEDUP_REMOVED lines=10> */
.L_x_5035:
[----:B------:R-:W-:Y:S02]  /*131c0*/  ULDC UR4, c[0x0][0xc3c] ;  /* 0x00030f0000047ab9 */ /* 0x000fe40000000800 */
[----:B----4-:R-:W-:-:S13]  /*131d0*/  ISETP.GE.AND P0, PT, R19, UR4, PT ;  /* 0x0000000413007c0c */ /* 0x010fda000bf06270 */
[----:B------:R-:W-:Y:S05]  /*131e0*/  @!P0 BRA `(.L_x_5047) ;  /* 0xffffffb000b88947 */ /* 0x000fea000383ffff */
[----:B------:R-:W-:Y:S05]  /*131f0*/  BSYNC B8 ;  /* 0x0000000000087941 */ /* 0x000fea0003800000 */
.L_x_4984:
[----:B------:R-:W4:Y:S01]  /*13200*/  LDL.LU R0, [R1+0x20] ;  /* 0x0000200001007983 */ /* 0x000f220000300800 */
[----:B------:R-:W-:Y:S01]  /*13210*/  BSSY B0, `(.L_x_5048) ;  /* 0x000000b000007945 */ /* 0x000fe20003800000 */
[----:B------:R-:W5:Y:S01]  /*13220*/  S2R R5, SR_CgaCtaId ;  /* 0x0000000000057919 */ /* 0x000f620000008800 */
[----:B----4-:R-:W-:-:S05]  /*13230*/  VIADD R0, R0, 0x1 ;  /* 0x0000000100007836 */ /* 0x010fca0000000000 */
        /* <DEDUP_REMOVED lines=8> */
.L_x_5168:
[----:B------:R-:W-:Y:S05]  /*132c0*/  BSYNC B0 ;  /* 0x0000000000007941 */ /* 0x000fea0003800000 */
.L_x_5048:
[----:B------:R-:W-:-:S03]  /*132d0*/  UMOV UR4, 0xffffffff ;  /* 0xffffffff00047882 */ /* 0x000fc60000000000 */
[----:B------:R-:W-:Y:S05]  /*132e0*/  BRA.DIV UR4, `(.L_x_5050) ;  /* 0x0000003a04c87947 */ /* 0x000fea000b800000 */
[----:B-1----:R-:W1:Y:S02]  /*132f0*/  S2R R0, SR_TID.X ;  /* 0x0000000000007919 */ /* 0x002e640000002100 */
[----:B-1----:R-:W-:-:S04]  /*13300*/  SHF.R.U32.HI R0, RZ, 0x5, R0 ;  /* 0x00000005ff007819 */ /* 0x002fc80000011600 */
[----:B------:R-:W-:-:S05]  /*13310*/  LOP3.LUT R0, R0, 0x3, RZ, 0xc0, !PT ;  /* 0x0000000300007812 */ /* 0x000fca00078ec0ff */
[----:B------:R1:W4:Y:S02]  /*13320*/  SHFL.IDX PT, R14, R0, RZ, 0x1f ;  /* 0x00001fff000e7589 */ /* 0x00032400000e0000 */
.L_x_5171:
[----:B----4-:R-:W-:Y:S01]  /*13330*/  ISETP.NE.AND P0, PT, R14, RZ, PT ;  /* 0x000000ff0e00720c */ /* 0x010fe20003f05270 */
[----:B------:R-:W-:-:S12]  /*13340*/  BSSY B0, `(.L_x_5051) ;  /* 0x0000024000007945 */ /* 0x000fd80003800000 */
[----:B------:R-:W-:Y:S05]  /*13350*/  @P0 BRA `(.L_x_5052) ;  /* 0x0000000000880947 */ /* 0x000fea0003800000 */
[----:B------:R-:W-:-:S03]  /*13360*/  UMOV UR4, 0xffffffff ;  /* 0xffffffff00047882 */ /* 0x000fc60000000000 */
[----:B------:R-:W-:Y:S05]  /*13370*/  BRA.DIV UR4, `(.L_x_5053) ;  /* 0x0000003a04d87947 */ /* 0x000fea000b800000 */
[----:B------:R-:W-:-:S13]  /*13380*/  ELECT P6, URZ, PT ;  /* 0x00000000003f782f */ /* 0x000fda00038c0000 */
.L_x_5174:
[----:B------:R-:W-:Y:S05]  /*13390*/  @!P6 BRA `(.L_x_5052) ;  /* 0x000000000078e947 */ /* 0x000fea0003800000 */
[----:B------:R-:W-:-:S06]  /*133a0*/  ULOP3.LUT UR4, UR38, 0x2, URZ, 0xfc, !UPT ;  /* 0x0000000226047892 */ /* 0x000fcc000f8efc3f */
[----:B-1----:R-:W-:-:S05]  /*133b0*/  IMAD.U32 R0, RZ, RZ, UR4 ;  /* 0x00000004ff007e24 */ /* 0x002fca000f8e00ff */
[----:B------:R-:W-:-:S13]  /*133c0*/  ISETP.NE.AND P0, PT, R0, 0x3, PT ;  /* 0x000000030000780c */ /* 0x000fda0003f05270 */
[----:B------:R-:W-:Y:S05]  /*133d0*/  @!P0 BRA `(.L_x_5054) ;  /* 0x0000000000048947 */ /* 0x000fea0003800000 */
[----:B------:R-:W-:Y:S01]  /*133e0*/  BPT.TRAP 0x1 ;  /* 0x000000040000795c */ /* 0x000fe20000300000 */
.L_x_5054:
[----:B------:R-:W-:Y:S01]  /*133f0*/  IMAD R5, R24, 0x8, R7 ;  /* 0x0000000818057824 */ /* 0x000fe200078e0207 */
[----:B------:R-:W-:Y:S01]  /*13400*/  SHF.L.U32 R0, R26, 0x1f, RZ ;  /* 0x0000001f1a007819 */ /* 0x000fe200000006ff */
[----:B------:R-:W-:-:S03]  /*13410*/  VIADD R24, R24, 0x1 ;  /* 0x0000000118187836 */ /* 0x000fc60000000000 */
[----:B------:R-:W1:Y:S02]  /*13420*/  SYNCS.PHASECHK.TRANS64.TRYWAIT P1, [R5+URZ+0x22840], R0 ;  /* 0x02284000050075a7 */ /* 0x000e64000802017f */
[----:B------:R-:W-:-:S04]  /*13430*/  ISETP.NE.AND P2, PT, R24, 0x2, PT ;  /* 0x000000021800780c */ /* 0x000fc80003f45270 */
[----:B------:R-:W-:Y:S01]  /*13440*/  SEL R3, RZ, 0x1, P2 ;  /* 0x00000001ff037807 */ /* 0x000fe20001000000 */
[----:B-1----:R-:W-:Y:S08]  /*13450*/  @!P1 BRA `(.L_x_5055) ;  /* 0x0000003800c09947 */ /* 0x002ff00003800000 */
.L_x_5175:
[----:B------:R-:W-:Y:S02]  /*13460*/  SEL R24, R24, RZ, P2 ;  /* 0x000000ff18187207 */ /* 0x000fe40001000000 */
[----:B------:R-:W-:Y:S01]  /*13470*/  LOP3.LUT R2, R26, R3, RZ, 0x3c, !PT ;  /* 0x000000031a027212 */ /* 0x000fe200078e3cff */
[----:B------:R-:W-:Y:S06]  /*13480*/  @!P0 BRA `(.L_x_5056) ;  /* 0x0000000000048947 */ /* 0x000fec0003800000 */
[----:B------:R-:W-:Y:S01]  /*13490*/  BPT.TRAP 0x1 ;  /* 0x000000040000795c */ /* 0x000fe20000300000 */
.L_x_5056:
[----:B------:R-:W-:Y:S01]  /*134a0*/  IMAD R3, R24, 0x8, R7 ;  /* 0x0000000818037824 */ /* 0x000fe200078e0207 */
[----:B------:R-:W-:-:S04]  /*134b0*/  SHF.L.U32 R2, R2, 0x1f, RZ ;  /* 0x0000001f02027819 */ /* 0x000fc800000006ff */
[----:B------:R-:W4:Y:S02]  /*134c0*/  SYNCS.PHASECHK.TRANS64.TRYWAIT P1, [R3+URZ+0x22840], R2 ;  /* 0x02284002030075a7 */ /* 0x000f24000802017f */
[----:B----4-:R-:W-:Y:S05]  /*134d0*/  @!P1 BRA `(.L_x_5057) ;  /* 0x0000003800b49947 */ /* 0x010fea0003800000 */
.L_x_5176:
[----:B------:R-:W-:Y:S05]  /*134e0*/  @!P0 BRA `(.L_x_5058) ;  /* 0x0000000000048947 */ /* 0x000fea0003800000 */
[----:B------:R-:W-:Y:S01]  /*134f0*/  BPT.TRAP 0x1 ;  /* 0x000000040000795c */ /* 0x000fe20000300000 */
.L_x_5058:
[----:B------:R-:W5:Y:S02]  /*13500*/  SYNCS.PHASECHK.TRANS64.TRYWAIT P1, [R5+URZ+0x22860], R0 ;  /* 0x02286000050075a7 */ /* 0x000f64000802017f */
[----:B-----5:R-:W-:Y:S05]  /*13510*/  @!P1 BRA `(.L_x_5059) ;  /* 0x0000003800b89947 */ /* 0x020fea0003800000 */
.L_x_5177:
[----:B------:R-:W-:Y:S05]  /*13520*/  @!P0 BRA `(.L_x_5060) ;  /* 0x0000000000048947 */ /* 0x000fea0003800000 */
[----:B------:R-:W-:Y:S01]  /*13530*/  BPT.TRAP 0x1 ;  /* 0x000000040000795c */ /* 0x000fe20000300000 */
.L_x_5060:
[----:B------:R0:W0:Y:S02]  /*13540*/  SYNCS.PHASECHK.TRANS64.TRYWAIT P0, [R3+URZ+0x22860], R2 ;  /* 0x02286002030075a7 */ /* 0x000024000800017f */
[----:B0-----:R-:W-:Y:S05]  /*13550*/  @!P0 NANOSLEEP.SYNCS 0x989680 ;  /* 0x009896800000895d */ /* 0x001fea0003900000 */
[----:B------:R-:W0:Y:S02]  /*13560*/  @!P0 SYNCS.PHASECHK.TRANS64 P0, [R3+URZ+0x22860], R2 ;  /* 0x02286002030085a7 */ /* 0x000e24000800007f */
[----:B0-----:R-:W-:Y:S05]  /*13570*/  @!P0 BRA `(.L_x_5060) ;  /* 0xfffffffc00f08947 */ /* 0x001fea000383ffff */
.L_x_5052:
[----:B------:R-:W-:Y:S05]  /*13580*/  BSYNC B0 ;  /* 0x0000000000007941 */ /* 0x000fea0003800000 */
.L_x_5051:
[----:B------:R-:W-:Y:S05]  /*13590*/  EXIT ;  /* 0x000000000000794d */ /* 0x000fea0003800000 */
.L_x_4917:
[----:B0-----:R0:W1:Y:S02]  /*135a0*/  SYNCS.PHASECHK.TRANS64.TRYWAIT P0, [R7+URZ+0x22800], R0 ;  /* 0x02280000070075a7 */ /* 0x001064000800017f */
[----:B-1----:R-:W-:Y:S05]  /*135b0*/  @!P0 NANOSLEEP.SYNCS 0x989680 ;  /* 0x009896800000895d */ /* 0x002fea0003900000 */
[----:B------:R-:W1:Y:S02]  /*135c0*/  @!P0 SYNCS.PHASECHK.TRANS64 P0, [R7+URZ+0x22800], R0 ;  /* 0x02280000070085a7 */ /* 0x000e64000800007f */
[----:B-1----:R-:W-:Y:S05]  /*135d0*/  @!P0 BRA `(.L_x_4917) ;  /* 0xfffffffc00f08947 */ /* 0x002fea000383ffff */
[----:B------:R-:W-:Y:S05]  /*135e0*/  BRA `(.L_x_5061) ;  /* 0xfffffee800b87947 */ /* 0x000fea000383ffff */
.L_x_4921:
[----:B-1----:R-:W-:-:S04]  /*135f0*/  IMAD.U32 R0, RZ, RZ, UR22 ;  /* 0x00000016ff007e24 */ /* 0x002fc8000f8e00ff */
[----:B------:R1:W2:Y:S03]  /*13600*/  SYNCS.PHASECHK.TRANS64.TRYWAIT P1, [R0+URZ+0x22830], R9 ;  /* 0x02283009000075a7 */ /* 0x0002a6000802017f */
[----:B--2---:R-:W-:Y:S05]  /*13610*/  @!P1 NANOSLEEP.SYNCS 0x989680 ;  /* 0x009896800000995d */ /* 0x004fea0003900000 */
[----:B------:R-:W2:Y:S02]  /*13620*/  @!P1 SYNCS.PHASECHK.TRANS64 P1, [R0+URZ+0x22830], R9 ;  /* 0x02283009000095a7 */ /* 0x000ea4000802007f */
[----:B--2---:R-:W-:Y:S05]  /*13630*/  @!P1 BRA `(.L_x_4921) ;  /* 0xfffffffc00ec9947 */ /* 0x004fea000383ffff */
[----:B------:R-:W-:Y:S05]  /*13640*/  BRA `(.L_x_4920) ;  /* 0xfffffee800e07947 */ /* 0x000fea000383ffff */
.L_x_4926:
[----:B---3--:R-:W-:-:S04]  /*13650*/  IMAD.U32 R10, RZ, RZ, UR22 ;  /* 0x00000016ff0a7e24 */ /* 0x008fc8000f8e00ff */
[----:B------:R3:W4:Y:S03]  /*13660*/  SYNCS.PHASECHK.TRANS64.TRYWAIT P1, [R10+URZ+0x22850], R9 ;  /* 0x022850090a0075a7 */ /* 0x000726000802017f */
[----:B----4-:R-:W-:Y:S05]  /*13670*/  @!P1 NANOSLEEP.SYNCS 0x989680 ;  /* 0x009896800000995d */ /* 0x010fea0003900000 */
[----:B------:R-:W4:Y:S02]  /*13680*/  @!P1 SYNCS.PHASECHK.TRANS64 P1, [R10+URZ+0x22850], R9 ;  /* 0x022850090a0095a7 */ /* 0x000f24000802007f */
[----:B----4-:R-:W-:Y:S05]  /*13690*/  @!P1 BRA `(.L_x_4926) ;  /* 0xfffffffc00ec9947 */ /* 0x010fea000383ffff */
[----:B------:R-:W-:Y:S05]  /*136a0*/  BRA `(.L_x_4925) ;  /* 0xffffff0000e47947 */ /* 0x000fea000383ffff */
.L_x_4932:
[----:B-1----:R-:W-:-:S04]  /*136b0*/  IMAD.U32 R0, RZ, RZ, UR23 ;  /* 0x00000017ff007e24 */ /* 0x002fc8000f8e00ff */
[----:B------:R1:W2:Y:S03]  /*136c0*/  SYNCS.PHASECHK.TRANS64.TRYWAIT P1, [R0+URZ+0x22830], R7 ;  /* 0x02283007000075a7 */ /* 0x0002a6000802017f */
[----:B--2---:R-:W-:Y:S05]  /*136d0*/  @!P1 NANOSLEEP.SYNCS 0x989680 ;  /* 0x009896800000995d */ /* 0x004fea0003900000 */
[----:B------:R-:W2:Y:S02]  /*136e0*/  @!P1 SYNCS.PHASECHK.TRANS64 P1, [R0+URZ+0x22830], R7 ;  /* 0x02283007000095a7 */ /* 0x000ea4000802007f */
[----:B--2---:R-:W-:Y:S05]  /*136f0*/  @!P1 BRA `(.L_x_4932) ;  /* 0xfffffffc00ec9947 */ /* 0x004fea000383ffff */
[----:B------:R-:W-:Y:S05]  /*13700*/  BRA `(.L_x_4931) ;  /* 0xffffff0800247947 */ /* 0x000fea000383ffff */
.L_x_4937:
[----:B---3--:R-:W-:-:S04]  /*13710*/  IMAD.U32 R8, RZ, RZ, UR23 ;  /* 0x00000017ff087e24 */ /* 0x008fc8000f8e00ff */
[----:B------:R3:W4:Y:S03]  /*13720*/  SYNCS.PHASECHK.TRANS64.TRYWAIT P1, [R8+URZ+0x22850], R7 ;  /* 0x02285007080075a7 */ /* 0x000726000802017f */
[----:B----4-:R-:W-:Y:S05]  /*13730*/  @!P1 NANOSLEEP.SYNCS 0x989680 ;  /* 0x009896800000995d */ /* 0x010fea0003900000 */
[----:B------:R-:W4:Y:S02]  /*13740*/  @!P1 SYNCS.PHASECHK.TRANS64 P1, [R8+URZ+0x22850], R7 ;  /* 0x02285007080095a7 */ /* 0x000f24000802007f */
[----:B----4-:R-:W-:Y:S05]  /*13750*/  @!P1 BRA `(.L_x_4937) ;  /* 0xfffffffc00ec9947 */ /* 0x010fea000383ffff */
[----:B------:R-:W-:Y:S05]  /*13760*/  BRA `(.L_x_4936) ;  /* 0xffffff2800447947 */ /* 0x000fea000383ffff */
.L_x_4944:
[----:B-1----:R-:W-:-:S04]  /*13770*/  IMAD.U32 R0, RZ, RZ, UR23 ;  /* 0x00000017ff007e24 */ /* 0x002fc8000f8e00ff */
[----:B------:R1:W2:Y:S03]  /*13780*/  SYNCS.PHASECHK.TRANS64.TRYWAIT P1, [R0+URZ+0x22830], R7 ;  /* 0x02283007000075a7 */ /* 0x0002a6000802017f */
[----:B--2---:R-:W-:Y:S05]  /*13790*/  @!P1 NANOSLEEP.SYNCS 0x989680 ;  /* 0x009896800000995d */ /* 0x004fea0003900000 */
[----:B------:R-:W2:Y:S02]  /*137a0*/  @!P1 SYNCS.PHASECHK.TRANS64 P1, [R0+URZ+0x22830], R7 ;  /* 0x02283007000095a7 */ /* 0x000ea4000802007f */
[----:B--2---:R-:W-:Y:S05]  /*137b0*/  @!P1 BRA `(.L_x_4944) ;  /* 0xfffffffc00ec9947 */ /* 0x004fea000383ffff */
[----:B------:R-:W-:Y:S05]  /*137c0*/  BRA `(.L_x_4943) ;  /* 0xffffff2c005c7947 */ /* 0x000fea000383ffff */
.L_x_4949:
[----:B---3--:R-:W-:-:S04]  /*137d0*/  IMAD.U32 R8, RZ, RZ, UR23 ;  /* 0x00000017ff087e24 */ /* 0x008fc8000f8e00ff */
[----:B------:R3:W4:Y:S03]  /*137e0*/  SYNCS.PHASECHK.TRANS64.TRYWAIT P1, [R8+URZ+0x22850], R7 ;  /* 0x02285007080075a7 */ /* 0x000726000802017f */
[----:B----4-:R-:W-:Y:S05]  /*137f0*/  @!P1 NANOSLEEP.SYNCS 0x989680 ;  /* 0x009896800000995d */ /* 0x010fea0003900000 */
[----:B------:R-:W4:Y:S02]  /*13800*/  @!P1 SYNCS.PHASECHK.TRANS64 P1, [R8+URZ+0x22850], R7 ;  /* 0x02285007080095a7 */ /* 0x000f24000802007f */
[----:B----4-:R-:W-:Y:S05]  /*13810*/  @!P1 BRA `(.L_x_4949) ;  /* 0xfffffffc00ec9947 */ /* 0x010fea000383ffff */
[----:B------:R-:W-:Y:S05]  /*13820*/  BRA `(.L_x_4948) ;  /* 0xffffff44007c7947 */ /* 0x000fea000383ffff */
.L_x_4998:
        /* <DEDUP_REMOVED lines=11> */
.L_x_5063:
[----:B------:R-:W-:Y:S05]  /*138e0*/  BSYNC B0 ;  /* 0x0000000000007941 */ /* 0x000fea0003800000 */
.L_x_5062:
[----:B------:R-:W-:Y:S05]  /*138f0*/  BRA `(.L_x_5064) ;  /* 0xffffffb800cc7947 */ /* 0x000fea000383ffff */
.L_x_5001:
[----:B0-----:R0:W1:Y:S02]  /*13900*/  SYNCS.PHASECHK.TRANS64.TRYWAIT P0, [R33+URZ+0x22840], R0 ;  /* 0x02284000210075a7 */ /* 0x001064000800017f */
[----:B-1----:R-:W-:Y:S05]  /*13910*/  @!P0 NANOSLEEP.SYNCS 0x989680 ;  /* 0x009896800000895d */ /* 0x002fea0003900000 */
[----:B------:R-:W1:Y:S02]  /*13920*/  @!P0 SYNCS.PHASECHK.TRANS64 P0, [R33+URZ+0x22840], R0 ;  /* 0x02284000210085a7 */ /* 0x000e64000800007f */
[----:B-1----:R-:W-:Y:S05]  /*13930*/  @!P0 BRA `(.L_x_5001) ;  /* 0xfffffffc00f08947 */ /* 0x002fea000383ffff */
[----:B------:R-:W-:Y:S05]  /*13940*/  BRA `(.L_x_5065) ;  /* 0xffffffbc00647947 */ /* 0x000fea000383ffff */
.L_x_5002:
        /* <DEDUP_REMOVED lines=8> */
.L_x_5067:
[----:B------:R-:W-:Y:S05]  /*139d0*/  BSYNC B0 ;  /* 0x0000000000007941 */ /* 0x000fea0003800000 */
.L_x_5066:
        /* <DEDUP_REMOVED lines=9> */
.L_x_5068:
[----:B------:R-:W-:Y:S02]  /*13a70*/  IMAD.MOV.U32 R13, RZ, RZ, R4 ;  /* 0x000000ffff0d7224 */ /* 0x000fe400078e0004 */
[----:B------:R-:W-:Y:S02]  /*13a80*/  IMAD.MOV.U32 R12, RZ, RZ, 0x1 ;  /* 0x00000001ff0c7424 */ /* 0x000fe400078e00ff */
[----:B------:R-:W-:-:S07]  /*13a90*/  IMAD.MOV.U32 R3, RZ, RZ, R14 ;  /* 0x000000ffff037224 */ /* 0x000fce00078e000e */
[----:B------:R-:W-:Y:S05]  /*13aa0*/  WARPSYNC.COLLECTIVE R15, `(.L_x_5069) ;  /* 0x000000000f087348 */ /* 0x000fea0003c00000 */
[----:B------:R0:W1:Y:S02]  /*13ab0*/  SHFL.IDX P6, R14, R13, R12, R11 ;  /* 0x0000000c0d0e7389 */ /* 0x00006400000c000b */
[----:B01----:R-:W-:Y:S01]  /*13ac0*/  ENDCOLLECTIVE ;  /* 0x000000000000791b */ /* 0x003fe20003800000 */
.L_x_5069:
        /* <DEDUP_REMOVED lines=15> */
.L_x_5070:
[----:B------:R-:W-:Y:S02]  /*13bc0*/  @P0 IMAD R7, R5, 0x2, R23 ;  /* 0x0000000205070824 */ /* 0x000fe400078e0217 */
[----:B------:R-:W-:Y:S02]  /*13bd0*/  IMAD.MOV.U32 R13, RZ, RZ, R4 ;  /* 0x000000ffff0d7224 */ /* 0x000fe400078e0004 */
[----:B------:R-:W-:Y:S02]  /*13be0*/  IMAD.MOV.U32 R12, RZ, RZ, 0x2 ;  /* 0x00000002ff0c7424 */ /* 0x000fe400078e00ff */
[----:B------:R-:W-:-:S07]  /*13bf0*/  IMAD.MOV.U32 R3, RZ, RZ, R14 ;  /* 0x000000ffff037224 */ /* 0x000fce00078e000e */
[----:B------:R-:W-:Y:S05]  /*13c00*/  WARPSYNC.COLLECTIVE R15, `(.L_x_5071) ;  /* 0x000000000f087348 */ /* 0x000fea0003c00000 */
[----:B------:R0:W1:Y:S02]  /*13c10*/  SHFL.IDX P6, R14, R13, R12, R11 ;  /* 0x0000000c0d0e7389 */ /* 0x00006400000c000b */
[----:B01----:R-:W-:Y:S01]  /*13c20*/  ENDCOLLECTIVE ;  /* 0x000000000000791b */ /* 0x003fe20003800000 */
.L_x_5071:
        /* <DEDUP_REMOVED lines=15> */
.L_x_5072:
[----:B------:R-:W-:Y:S02]  /*13d20*/  @P0 IMAD R7, R5, 0x2, R23 ;  /* 0x0000000205070824 */ /* 0x000fe400078e0217 */
[----:B------:R-:W-:Y:S02]  /*13d30*/  IMAD.MOV.U32 R13, RZ, RZ, R4 ;  /* 0x000000ffff0d7224 */ /* 0x000fe400078e0004 */
[----:B------:R-:W-:Y:S02]  /*13d40*/  IMAD.MOV.U32 R12, RZ, RZ, 0x3 ;  /* 0x00000003ff0c7424 */ /* 0x000fe400078e00ff */
[----:B------:R-:W-:-:S07]  /*13d50*/  IMAD.MOV.U32 R3, RZ, RZ, R14 ;  /* 0x000000ffff037224 */ /* 0x000fce00078e000e */
[----:B------:R-:W-:Y:S05]  /*13d60*/  WARPSYNC.COLLECTIVE R15, `(.L_x_5073) ;  /* 0x000000000f087348 */ /* 0x000fea0003c00000 */
[----:B------:R0:W1:Y:S02]  /*13d70*/  SHFL.IDX P6, R14, R13, R12, R11 ;  /* 0x0000000c0d0e7389 */ /* 0x00006400000c000b */
[----:B01----:R-:W-:Y:S01]  /*13d80*/  ENDCOLLECTIVE ;  /* 0x000000000000791b */ /* 0x003fe20003800000 */
.L_x_5073:
        /* <DEDUP_REMOVED lines=15> */
.L_x_5074:
[----:B------:R-:W-:Y:S02]  /*13e80*/  @P0 IMAD R7, R5, 0x2, R23 ;  /* 0x0000000205070824 */ /* 0x000fe400078e0217 */
[----:B------:R-:W-:Y:S02]  /*13e90*/  IMAD.MOV.U32 R13, RZ, RZ, R4 ;  /* 0x000000ffff0d7224 */ /* 0x000fe400078e0004 */
[----:B------:R-:W-:Y:S02]  /*13ea0*/  IMAD.MOV.U32 R12, RZ, RZ, 0x4 ;  /* 0x00000004ff0c7424 */ /* 0x000fe400078e00ff */
[----:B------:R-:W-:-:S07]  /*13eb0*/  IMAD.MOV.U32 R3, RZ, RZ, R14 ;  /* 0x000000ffff037224 */ /* 0x000fce00078e000e */
[----:B------:R-:W-:Y:S05]  /*13ec0*/  WARPSYNC.COLLECTIVE R15, `(.L_x_5075) ;  /* 0x000000000f087348 */ /* 0x000fea0003c00000 */
[----:B------:R0:W1:Y:S02]  /*13ed0*/  SHFL.IDX P6, R14, R13, R12, R11 ;  /* 0x0000000c0d0e7389 */ /* 0x00006400000c000b */
[----:B01----:R-:W-:Y:S01]  /*13ee0*/  ENDCOLLECTIVE ;  /* 0x000000000000791b */ /* 0x003fe20003800000 */
.L_x_5075:
        /* <DEDUP_REMOVED lines=15> */
.L_x_5076:
[----:B------:R-:W-:Y:S02]  /*13fe0*/  @P0 IMAD R7, R5, 0x2, R23 ;  /* 0x0000000205070824 */ /* 0x000fe400078e0217 */
[----:B------:R-:W-:Y:S02]  /*13ff0*/  IMAD.MOV.U32 R13, RZ, RZ, R4 ;  /* 0x000000ffff0d7224 */ /* 0x000fe400078e0004 */
[----:B------:R-:W-:Y:S02]  /*14000*/  IMAD.MOV.U32 R12, RZ, RZ, 0x5 ;  /* 0x00000005ff0c7424 */ /* 0x000fe400078e00ff */
[----:B------:R-:W-:-:S07]  /*14010*/  IMAD.MOV.U32 R3, RZ, RZ, R14 ;  /* 0x000000ffff037224 */ /* 0x000fce00078e000e */
[----:B------:R-:W-:Y:S05]  /*14020*/  WARPSYNC.COLLECTIVE R15, `(.L_x_5077) ;  /* 0x000000000f087348 */ /* 0x000fea0003c00000 */
[----:B------:R0:W1:Y:S02]  /*14030*/  SHFL.IDX P6, R14, R13, R12, R11 ;  /* 0x0000000c0d0e7389 */ /* 0x00006400000c000b */
[----:B01----:R-:W-:Y:S01]  /*14040*/  ENDCOLLECTIVE ;  /* 0x000000000000791b */ /* 0x003fe20003800000 */
.L_x_5077:
        /* <DEDUP_REMOVED lines=10> */
.L_x_5078:
[----:B------:R-:W-:Y:S01]  /*140f0*/  @!PT LDS RZ, [RZ] ;  /* 0x00000000fffff984 */ /* 0x000fe20000000800 */
[----:B------:R-:W-:Y:S01]  /*14100*/  @!PT LDS RZ, [RZ] ;  /* 0x00000000fffff984 */ /* 0x000fe20000000800 */
[----:B------:R-:W-:Y:S01]  /*14110*/  @!PT LDS RZ, [RZ] ;  /* 0x00000000fffff984 */ /* 0x000fe20000000800 */
[----:B------:R0:W-:Y:S01]  /*14120*/  @P0 LDGSTS.E.BYPASS.LTC128B.128 [R7+0x1e400], desc[UR52][R2.64], !P2 ;  /* 0x1e40000002070fae */ /* 0x0001e2000d101d74 */
[----:B------:R-:W-:Y:S01]  /*14130*/  IMAD.MOV.U32 R0, RZ, RZ, R14 ;  /* 0x000000ffff007224 */ /* 0x000fe200078e000e */
[----:B------:R-:W-:Y:S06]  /*14140*/  BRA `(.L_x_5079) ;  /* 0xffffffb800c47947 */ /* 0x000fec000383ffff */
.L_x_5007:
[----:B------:R-:W-:Y:S02]  /*14150*/  IMAD.MOV.U32 R13, RZ, RZ, R4 ;  /* 0x000000ffff0d7224 */ /* 0x000fe400078e0004 */
[----:B------:R-:W-:Y:S02]  /*14160*/  IMAD.MOV.U32 R12, RZ, RZ, RZ ;  /* 0x000000ffff0c7224 */ /* 0x000fe400078e00ff */
[----:B------:R-:W-:Y:S02]  /*14170*/  IMAD.MOV.U32 R11, RZ, RZ, 0x181f ;  /* 0x0000181fff0b7424 */ /* 0x000fe400078e00ff */
[----:B------:R-:W-:Y:S02]  /*14180*/  IMAD.MOV.U32 R15, RZ, RZ, -0x1 ;  /* 0xffffffffff0f7424 */ /* 0x000fe400078e00ff */
[----:B-----5:R-:W-:Y:S02]  /*14190*/  IMAD R5, R9, R6, RZ ;  /* 0x0000000609057224 */ /* 0x020fe400078e02ff */
[----:B------:R-:W-:-:S07]  /*141a0*/  IMAD R17, R17, 0x80, R8 ;  /* 0x0000008011117824 */ /* 0x000fce00078e0208 */
[----:B------:R-:W-:Y:S05]  /*141b0*/  WARPSYNC.COLLECTIVE R15, `(.L_x_5080) ;  /* 0x000000000f087348 */ /* 0x000fea0003c00000 */
[----:B------:R0:W1:Y:S02]  /*141c0*/  SHFL.IDX P6, R14, R13, R12, R11 ;  /* 0x0000000c0d0e7389 */ /* 0x00006400000c000b */
[----:B01----:R-:W-:Y:S01]  /*141d0*/  ENDCOLLECTIVE ;  /* 0x000000000000791b */ /* 0x003fe20003800000 */
.L_x_5080:
[C---:B------:R-:W-:Y:S01]  /*141e0*/  VIADD R6, R17.reuse, 0x10 ;  /* 0x0000001011067836 */ /* 0x040fe20000000000 */
[----:B------:R-:W-:Y:S01]  /*141f0*/  ISETP.GE.AND P0, PT, R17, R5, PT ;  /* 0x000000051100720c */ /* 0x000fe20003f06270 */
[----:B------:R-:W-:Y:S02]  /*14200*/  IMAD.MOV.U32 R13, RZ, RZ, R0 ;  /* 0x000000ffff0d7224 */ /* 0x000fe400078e0000 */
[----:B------:R-:W-:-:S10]  /*14210*/  IMAD.MOV.U32 R2, RZ, RZ, R14 ;  /* 0x000000ffff027224 */ /* 0x000fd400078e000e */
[----:B------:R-:W-:Y:S05]  /*14220*/  WARPSYNC.COLLECTIVE R15, `(.L_x_5081) ;  /* 0x000000000f087348 */ /* 0x000fea0003c00000 */
[----:B------:R0:W1:Y:S02]  /*14230*/  SHFL.IDX P6, R14, R13, R12, R11 ;  /* 0x0000000c0d0e7389 */ /* 0x00006400000c000b */
[----:B01----:R-:W-:Y:S01]  /*14240*/  ENDCOLLECTIVE ;  /* 0x000000000000791b */ /* 0x003fe20003800000 */
.L_x_5081:
[----:B------:R-:W-:Y:S02]  /*14250*/  IMAD.MOV.U32 R13, RZ, RZ, R4 ;  /* 0x000000ffff0d7224 */ /* 0x000fe400078e0004 */
[----:B------:R-:W-:Y:S02]  /*14260*/  IMAD.MOV.U32 R12, RZ, RZ, 0x1 ;  /* 0x00000001ff0c7424 */ /* 0x000fe400078e00ff */
[----:B------:R-:W-:-:S07]  /*14270*/  IMAD.MOV.U32 R3, RZ, RZ, R14 ;  /* 0x000000ffff037224 */ /* 0x000fce00078e000e */
[----:B------:R-:W-:Y:S05]  /*14280*/  WARPSYNC.COLLECTIVE R15, `(.L_x_5082) ;  /* 0x000000000f087348 */ /* 0x000fea0003c00000 */
[----:B------:R0:W1:Y:S02]  /*14290*/  SHFL.IDX P6, R14, R13, R12, R11 ;  /* 0x0000000c0d0e7389 */ /* 0x00006400000c000b */
[----:B01----:R-:W-:Y:S01]  /*142a0*/  ENDCOLLECTIVE ;  /* 0x000000000000791b */ /* 0x003fe20003800000 */
.L_x_5082:
        /* <DEDUP_REMOVED lines=15> */
.L_x_5083:
[----:B------:R-:W-:Y:S02]  /*143a0*/  IMAD.MOV.U32 R13, RZ, RZ, R4 ;  /* 0x000000ffff0d7224 */ /* 0x000fe400078e0004 */
[----:B------:R-:W-:Y:S02]  /*143b0*/  IMAD.MOV.U32 R12, RZ, RZ, 0x2 ;  /* 0x00000002ff0c7424 */ /* 0x000fe400078e00ff */
[----:B------:R-:W-:-:S07]  /*143c0*/  IMAD.MOV.U32 R3, RZ, RZ, R14 ;  /* 0x000000ffff037224 */ /* 0x000fce00078e000e */
[----:B------:R-:W-:Y:S05]  /*143d0*/  WARPSYNC.COLLECTIVE R15, `(.L_x_5084) ;  /* 0x000000000f087348 */ /* 0x000fea0003c00000 */
[----:B------:R0:W1:Y:S02]  /*143e0*/  SHFL.IDX P6, R14, R13, R12, R11 ;  /* 0x0000000c0d0e7389 */ /* 0x00006400000c000b */
[----:B01----:R-:W-:Y:S01]  /*143f0*/  ENDCOLLECTIVE ;  /* 0x000000000000791b */ /* 0x003fe20003800000 */
.L_x_5084:
        /* <DEDUP_REMOVED lines=16> */
.L_x_5085:
[----:B------:R-:W-:Y:S02]  /*14500*/  IMAD.MOV.U32 R13, RZ, RZ, R4 ;  /* 0x000000ffff0d7224 */ /* 0x000fe400078e0004 */
[----:B------:R-:W-:Y:S02]  /*14510*/  IMAD.MOV.U32 R12, RZ, RZ, 0x3 ;  /* 0x00000003ff0c7424 */ /* 0x000fe400078e00ff */
[----:B------:R-:W-:-:S07]  /*14520*/  IMAD.MOV.U32 R3, RZ, RZ, R14 ;  /* 0x000000ffff037224 */ /* 0x000fce00078e000e */
[----:B------:R-:W-:Y:S05]  /*14530*/  WARPSYNC.COLLECTIVE R15, `(.L_x_5086) ;  /* 0x000000000f087348 */ /* 0x000fea0003c00000 */
[----:B------:R0:W1:Y:S02]  /*14540*/  SHFL.IDX P6, R14, R13, R12, R11 ;  /* 0x0000000c0d0e7389 */ /* 0x00006400000c000b */
[----:B01----:R-:W-:Y:S01]  /*14550*/  ENDCOLLECTIVE ;  /* 0x000000000000791b */ /* 0x003fe20003800000 */
.L_x_5086:
        /* <DEDUP_REMOVED lines=16> */
.L_x_5087:
[----:B------:R-:W-:Y:S02]  /*14660*/  IMAD.MOV.U32 R13, RZ, RZ, R4 ;  /* 0x000000ffff0d7224 */ /* 0x000fe400078e0004 */
[----:B------:R-:W-:Y:S02]  /*14670*/  IMAD.MOV.U32 R12, RZ, RZ, 0x4 ;  /* 0x00000004ff0c7424 */ /* 0x000fe400078e00ff */
[----:B------:R-:W-:-:S07]  /*14680*/  IMAD.MOV.U32 R3, RZ, RZ, R14 ;  /* 0x000000ffff037224 */ /* 0x000fce00078e000e */
[----:B------:R-:W-:Y:S05]  /*14690*/  WARPSYNC.COLLECTIVE R15, `(.L_x_5088) ;  /* 0x000000000f087348 */ /* 0x000fea0003c00000 */
[----:B------:R0:W1:Y:S02]  /*146a0*/  SHFL.IDX P6, R14, R13, R12, R11 ;  /* 0x0000000c0d0e7389 */ /* 0x00006400000c000b */
[----:B01----:R-:W-:Y:S01]  /*146b0*/  ENDCOLLECTIVE ;  /* 0x000000000000791b */ /* 0x003fe20003800000 */
.L_x_5088:
        /* <DEDUP_REMOVED lines=16> */
.L_x_5089:
[----:B------:R-:W-:Y:S02]  /*147c0*/  IMAD.MOV.U32 R13, RZ, RZ, R4 ;  /* 0x000000ffff0d7224 */ /* 0x000fe400078e0004 */
[----:B------:R-:W-:Y:S02]  /*147d0*/  IMAD.MOV.U32 R12, RZ, RZ, 0x5 ;  /* 0x00000005ff0c7424 */ /* 0x000fe400078e00ff */
[----:B------:R-:W-:-:S07]  /*147e0*/  IMAD.MOV.U32 R3, RZ, RZ, R14 ;  /* 0x000000ffff037224 */ /* 0x000fce00078e000e */
[----:B------:R-:W-:Y:S05]  /*147f0*/  WARPSYNC.COLLECTIVE R15, `(.L_x_5090) ;  /* 0x000000000f087348 */ /* 0x000fea0003c00000 */
[----:B------:R0:W1:Y:S02]  /*14800*/  SHFL.IDX P6, R14, R13, R12, R11 ;  /* 0x0000000c0d0e7389 */ /* 0x00006400000c000b */
[----:B01----:R-:W-:Y:S01]  /*14810*/  ENDCOLLECTIVE ;  /* 0x000000000000791b */ /* 0x003fe20003800000 */
.L_x_5090:
        /* <DEDUP_REMOVED lines=16> */
.L_x_5091:
[----:B------:R-:W-:Y:S02]  /*14920*/  IMAD.MOV.U32 R13, RZ, RZ, R4 ;  /* 0x000000ffff0d7224 */ /* 0x000fe400078e0004 */
[----:B------:R-:W-:Y:S02]  /*14930*/  IMAD.MOV.U32 R12, RZ, RZ, 0x6 ;  /* 0x00000006ff0c7424 */ /* 0x000fe400078e00ff */
[----:B------:R-:W-:-:S07]  /*14940*/  IMAD.MOV.U32 R3, RZ, RZ, R14 ;  /* 0x000000ffff037224 */ /* 0x000fce00078e000e */
[----:B------:R-:W-:Y:S05]  /*14950*/  WARPSYNC.COLLECTIVE R15, `(.L_x_5092) ;  /* 0x000000000f087348 */ /* 0x000fea0003c00000 */
[----:B------:R0:W1:Y:S02]  /*14960*/  SHFL.IDX P6, R14, R13, R12, R11 ;  /* 0x0000000c0d0e7389 */ /* 0x00006400000c000b */
[----:B01----:R-:W-:Y:S01]  /*14970*/  ENDCOLLECTIVE ;  /* 0x000000000000791b */ /* 0x003fe20003800000 */
.L_x_5092:
        /* <DEDUP_REMOVED lines=16> */
.L_x_5093:
[----:B------:R-:W-:Y:S02]  /*14a80*/  IMAD.MOV.U32 R13, RZ, RZ, R4 ;  /* 0x000000ffff0d7224 */ /* 0x000fe400078e0004 */
[----:B------:R-:W-:Y:S02]  /*14a90*/  IMAD.MOV.U32 R12, RZ, RZ, 0x7 ;  /* 0x00000007ff0c7424 */ /* 0x000fe400078e00ff */
[----:B------:R-:W-:-:S07]  /*14aa0*/  IMAD.MOV.U32 R3, RZ, RZ, R14 ;  /* 0x000000ffff037224 */ /* 0x000fce00078e000e */
[----:B------:R-:W-:Y:S05]  /*14ab0*/  WARPSYNC.COLLECTIVE R15, `(.L_x_5094) ;  /* 0x000000000f087348 */ /* 0x000fea0003c00000 */
[----:B------:R0:W1:Y:S02]  /*14ac0*/  SHFL.IDX P6, R14, R13, R12, R11 ;  /* 0x0000000c0d0e7389 */ /* 0x00006400000c000b */
[----:B01----:R-:W-:Y:S01]  /*14ad0*/  ENDCOLLECTIVE ;  /* 0x000000000000791b */ /* 0x003fe20003800000 */
.L_x_5094:
        /* <DEDUP_REMOVED lines=14> */
.L_x_5095:
[----:B------:R-:W-:Y:S05]  /*14bc0*/  BRA `(.L_x_5096) ;  /* 0xffffffbc002c7947 */ /* 0x000fea000383ffff */
.L_x_5010:
[----:B0-----:R0:W1:Y:S02]  /*14bd0*/  SYNCS.PHASECHK.TRANS64.TRYWAIT P0, [R23+URZ+0x22820], R0 ;  /* 0x02282000170075a7 */ /* 0x001064000800017f */
[----:B-1----:R-:W-:Y:S05]  /*14be0*/  @!P0 NANOSLEEP.SYNCS 0x989680 ;  /* 0x009896800000895d */ /* 0x002fea0003900000 */
[----:B------:R-:W1:Y:S02]  /*14bf0*/  @!P0 SYNCS.PHASECHK.TRANS64 P0, [R23+URZ+0x22820], R0 ;  /* 0x02282000170085a7 */ /* 0x000e64000800007f */
[----:B-1----:R-:W-:Y:S05]  /*14c00*/  @!P0 BRA `(.L_x_5010) ;  /* 0xfffffffc00f08947 */ /* 0x002fea000383ffff */
[----:B------:R-:W-:Y:S05]  /*14c10*/  BRA `(.L_x_5097) ;  /* 0xffffffbc00887947 */ /* 0x000fea000383ffff */
.L_x_5013:
[----:B0-----:R0:W1:Y:S02]  /*14c20*/  SYNCS.PHASECHK.TRANS64.TRYWAIT P0, [R33+URZ+0x22860], R0 ;  /* 0x02286000210075a7 */ /* 0x001064000800017f */
[----:B-1----:R-:W-:Y:S05]  /*14c30*/  @!P0 NANOSLEEP.SYNCS 0x989680 ;  /* 0x009896800000895d */ /* 0x002fea0003900000 */
[----:B------:R-:W1:Y:S02]  /*14c40*/  @!P0 SYNCS.PHASECHK.TRANS64 P0, [R33+URZ+0x22860], R0 ;  /* 0x02286000210085a7 */ /* 0x000e64000800007f */
[----:B-1----:R-:W-:Y:S05]  /*14c50*/  @!P0 BRA `(.L_x_5013) ;  /* 0xfffffffc00f08947 */ /* 0x002fea000383ffff */
[----:B------:R-:W-:Y:S05]  /*14c60*/  BRA `(.L_x_5098) ;  /* 0xffffffbc00987947 */ /* 0x000fea000383ffff */
.L_x_5014:
        /* <DEDUP_REMOVED lines=8> */
.L_x_5100:
[----:B------:R-:W-:Y:S05]  /*14cf0*/  BSYNC B0 ;  /* 0x0000000000007941 */ /* 0x000fea0003800000 */
.L_x_5099:
        /* <DEDUP_REMOVED lines=13> */
.L_x_5101:
        /* <DEDUP_REMOVED lines=11> */
.L_x_5102:
        /* <DEDUP_REMOVED lines=17> */
.L_x_5103:
[----:B------:R-:W-:Y:S02]  /*14f90*/  IMAD.MOV.U32 R13, RZ, RZ, R6 ;  /* 0x000000ffff0d7224 */ /* 0x000fe400078e0006 */
[----:B------:R-:W-:Y:S01]  /*14fa0*/  IMAD.MOV.U32 R12, RZ, RZ, 0x2 ;  /* 0x00000002ff0c7424 */ /* 0x000fe200078e00ff */
[----:B------:R-:W-:-:S13]  /*14fb0*/  IADD3 R2, P4, R14, R0, RZ ;  /* 0x000000000e027210 */ /* 0x000fda0007f9e0ff */
[----:B------:R-:W-:Y:S05]  /*14fc0*/  WARPSYNC.COLLECTIVE R15, `(.L_x_5104) ;  /* 0x000000000f087348 */ /* 0x000fea0003c00000 */
[----:B------:R0:W1:Y:S02]  /*14fd0*/  SHFL.IDX P6, R14, R13, R12, R11 ;  /* 0x0000000c0d0e7389 */ /* 0x00006400000c000b */
[----:B01----:R-:W-:Y:S01]  /*14fe0*/  ENDCOLLECTIVE ;  /* 0x000000000000791b */ /* 0x003fe20003800000 */
.L_x_5104:
        /* <DEDUP_REMOVED lines=17> */
.L_x_5105:
[----:B------:R-:W-:Y:S02]  /*15100*/  IMAD.MOV.U32 R13, RZ, RZ, R6 ;  /* 0x000000ffff0d7224 */ /* 0x000fe400078e0006 */
[----:B------:R-:W-:Y:S01]  /*15110*/  IMAD.MOV.U32 R12, RZ, RZ, 0x3 ;  /* 0x00000003ff0c7424 */ /* 0x000fe200078e00ff */
[----:B------:R-:W-:-:S13]  /*15120*/  IADD3 R2, P4, R14, R0, RZ ;  /* 0x000000000e027210 */ /* 0x000fda0007f9e0ff */
[----:B------:R-:W-:Y:S05]  /*15130*/  WARPSYNC.COLLECTIVE R15, `(.L_x_5106) ;  /* 0x000000000f087348 */ /* 0x000fea0003c00000 */
[----:B------:R0:W1:Y:S02]  /*15140*/  SHFL.IDX P6, R14, R13, R12, R11 ;  /* 0x0000000c0d0e7389 */ /* 0x00006400000c000b */
[----:B01----:R-:W-:Y:S01]  /*15150*/  ENDCOLLECTIVE ;  /* 0x000000000000791b */ /* 0x003fe20003800000 */
.L_x_5106:
        /* <DEDUP_REMOVED lines=17> */
.L_x_5107:
[----:B------:R-:W-:Y:S02]  /*15270*/  IMAD.MOV.U32 R13, RZ, RZ, R6 ;  /* 0x000000ffff0d7224 */ /* 0x000fe400078e0006 */
[----:B------:R-:W-:Y:S01]  /*15280*/  IMAD.MOV.U32 R12, RZ, RZ, 0x4 ;  /* 0x00000004ff0c7424 */ /* 0x000fe200078e00ff */
[----:B------:R-:W-:-:S13]  /*15290*/  IADD3 R2, P4, R14, R0, RZ ;  /* 0x000000000e027210 */ /* 0x000fda0007f9e0ff */
[----:B------:R-:W-:Y:S05]  /*152a0*/  WARPSYNC.COLLECTIVE R15, `(.L_x_5108) ;  /* 0x000000000f087348 */ /* 0x000fea0003c00000 */
[----:B------:R0:W1:Y:S02]  /*152b0*/  SHFL.IDX P6, R14, R13, R12, R11 ;  /* 0x0000000c0d0e7389 */ /* 0x00006400000c000b */
[----:B01----:R-:W-:Y:S01]  /*152c0*/  ENDCOLLECTIVE ;  /* 0x000000000000791b */ /* 0x003fe20003800000 */
.L_x_5108:
        /* <DEDUP_REMOVED lines=17> */
.L_x_5109:
[----:B------:R-:W-:Y:S02]  /*153e0*/  IMAD.MOV.U32 R13, RZ, RZ, R6 ;  /* 0x000000ffff0d7224 */ /* 0x000fe400078e0006 */
[----:B------:R-:W-:Y:S01]  /*153f0*/  IMAD.MOV.U32 R12, RZ, RZ, 0x5 ;  /* 0x00000005ff0c7424 */ /* 0x000fe200078e00ff */
[----:B------:R-:W-:-:S13]  /*15400*/  IADD3 R2, P4, R14, R0, RZ ;  /* 0x000000000e027210 */ /* 0x000fda0007f9e0ff */
[----:B------:R-:W-:Y:S05]  /*15410*/  WARPSYNC.COLLECTIVE R15, `(.L_x_5110) ;  /* 0x000000000f087348 */ /* 0x000fea0003c00000 */
[----:B------:R0:W1:Y:S02]  /*15420*/  SHFL.IDX P6, R14, R13, R12, R11 ;  /* 0x0000000c0d0e7389 */ /* 0x00006400000c000b */
[----:B01----:R-:W-:Y:S01]  /*15430*/  ENDCOLLECTIVE ;  /* 0x000000000000791b */ /* 0x003fe20003800000 */
.L_x_5110:
        /* <DEDUP_REMOVED lines=12> */
.L_x_5111:
        /* <DEDUP_REMOVED lines=9> */
.L_x_5021:
[----:B0-----:R0:W1:Y:S02]  /*15590*/  SYNCS.PHASECHK.TRANS64.TRYWAIT P0, [R10+URZ+0x22840], R20 ;  /* 0x022840140a0075a7 */ /* 0x001064000800017f */
[----:B-1----:R-:W-:Y:S05]  /*155a0*/  @!P0 NANOSLEEP.SYNCS 0x989680 ;  /* 0x009896800000895d */ /* 0x002fea0003900000 */
[----:B------:R-:W1:Y:S02]  /*155b0*/  @!P0 SYNCS.PHASECHK.TRANS64 P0, [R10+URZ+0x22840], R20 ;  /* 0x022840140a0085a7 */ /* 0x000e64000800007f */
[----:B-1----:R-:W-:Y:S05]  /*155c0*/  @!P0 BRA `(.L_x_5021) ;  /* 0xfffffffc00f08947 */ /* 0x002fea000383ffff */
[----:B------:R-:W-:Y:S05]  /*155d0*/  BRA `(.L_x_5113) ;  /* 0xffffffbc00fc7947 */ /* 0x000fea000383ffff */
.L_x_5022:
        /* <DEDUP_REMOVED lines=8> */
.L_x_5115:
[----:B------:R-:W-:Y:S05]  /*15660*/  BSYNC B1 ;  /* 0x0000000000017941 */ /* 0x000fea0003800000 */
.L_x_5114:
        /* <DEDUP_REMOVED lines=9> */
.L_x_5116:
[----:B------:R-:W-:Y:S02]  /*15700*/  IMAD.MOV.U32 R13, RZ, RZ, R8 ;  /* 0x000000ffff0d7224 */ /* 0x000fe400078e0008 */
[----:B------:R-:W-:Y:S02]  /*15710*/  IMAD.MOV.U32 R12, RZ, RZ, 0x1 ;  /* 0x00000001ff0c7424 */ /* 0x000fe400078e00ff */
[----:B------:R-:W-:-:S07]  /*15720*/  IMAD.MOV.U32 R2, RZ, RZ, R14 ;  /* 0x000000ffff027224 */ /* 0x000fce00078e000e */
[----:B------:R-:W-:Y:S05]  /*15730*/  WARPSYNC.COLLECTIVE R15, `(.L_x_5117) ;  /* 0x000000000f087348 */ /* 0x000fea0003c00000 */
[----:B------:R0:W1:Y:S02]  /*15740*/  SHFL.IDX P6, R14, R13, R12, R11 ;  /* 0x0000000c0d0e7389 */ /* 0x00006400000c000b */
[----:B01----:R-:W-:Y:S01]  /*15750*/  ENDCOLLECTIVE ;  /* 0x000000000000791b */ /* 0x003fe20003800000 */
.L_x_5117:
        /* <DEDUP_REMOVED lines=11> */
.L_x_5118:
[----:B------:R-:W-:Y:S02]  /*15810*/  IMAD.MOV.U32 R13, RZ, RZ, R8 ;  /* 0x000000ffff0d7224 */ /* 0x000fe400078e0008 */
[----:B------:R-:W-:Y:S02]  /*15820*/  IMAD.MOV.U32 R12, RZ, RZ, 0x2 ;  /* 0x00000002ff0c7424 */ /* 0x000fe400078e00ff */
[----:B------:R-:W-:-:S07]  /*15830*/  IMAD.MOV.U32 R2, RZ, RZ, R14 ;  /* 0x000000ffff027224 */ /* 0x000fce00078e000e */
[----:B------:R-:W-:Y:S05]  /*15840*/  WARPSYNC.COLLECTIVE R15, `(.L_x_5119) ;  /* 0x000000000f087348 */ /* 0x000fea0003c00000 */
[----:B------:R0:W1:Y:S02]  /*15850*/  SHFL.IDX P6, R14, R13, R12, R11 ;  /* 0x0000000c0d0e7389 */ /* 0x00006400000c000b */
[----:B01----:R-:W-:Y:S01]  /*15860*/  ENDCOLLECTIVE ;  /* 0x000000000000791b */ /* 0x003fe20003800000 */
.L_x_5119:
        /* <DEDUP_REMOVED lines=11> */
.L_x_5120:
[----:B------:R-:W-:Y:S02]  /*15920*/  IMAD.MOV.U32 R13, RZ, RZ, R8 ;  /* 0x000000ffff0d7224 */ /* 0x000fe400078e0008 */
[----:B------:R-:W-:Y:S02]  /*15930*/  IMAD.MOV.U32 R12, RZ, RZ, 0x3 ;  /* 0x00000003ff0c7424 */ /* 0x000fe400078e00ff */
[----:B------:R-:W-:-:S07]  /*15940*/  IMAD.MOV.U32 R2, RZ, RZ, R14 ;  /* 0x000000ffff027224 */ /* 0x000fce00078e000e */
[----:B------:R-:W-:Y:S05]  /*15950*/  WARPSYNC.COLLECTIVE R15, `(.L_x_5121) ;  /* 0x000000000f087348 */ /* 0x000fea0003c00000 */
[----:B------:R0:W1:Y:S02]  /*15960*/  SHFL.IDX P6, R14, R13, R12, R11 ;  /* 0x0000000c0d0e7389 */ /* 0x00006400000c000b */
[----:B01----:R-:W-:Y:S01]  /*15970*/  ENDCOLLECTIVE ;  /* 0x000000000000791b */ /* 0x003fe20003800000 */
.L_x_5121:
        /* <DEDUP_REMOVED lines=11> */
.L_x_5122:
[----:B------:R-:W-:Y:S02]  /*15a30*/  IMAD.MOV.U32 R13, RZ, RZ, R8 ;  /* 0x000000ffff0d7224 */ /* 0x000fe400078e0008 */
[----:B------:R-:W-:Y:S02]  /*15a40*/  IMAD.MOV.U32 R12, RZ, RZ, 0x4 ;  /* 0x00000004ff0c7424 */ /* 0x000fe400078e00ff */
[----:B------:R-:W-:-:S07]  /*15a50*/  IMAD.MOV.U32 R2, RZ, RZ, R14 ;  /* 0x000000ffff027224 */ /* 0x000fce00078e000e */
[----:B------:R-:W-:Y:S05]  /*15a60*/  WARPSYNC.COLLECTIVE R15, `(.L_x_5123) ;  /* 0x000000000f087348 */ /* 0x000fea0003c00000 */
[----:B------:R0:W1:Y:S02]  /*15a70*/  SHFL.IDX P6, R14, R13, R12, R11 ;  /* 0x0000000c0d0e7389 */ /* 0x00006400000c000b */
[----:B01----:R-:W-:Y:S01]  /*15a80*/  ENDCOLLECTIVE ;  /* 0x000000000000791b */ /* 0x003fe20003800000 */
.L_x_5123:
        /* <DEDUP_REMOVED lines=11> */
.L_x_5124:
[----:B------:R-:W-:Y:S02]  /*15b40*/  IMAD.MOV.U32 R13, RZ, RZ, R8 ;  /* 0x000000ffff0d7224 */ /* 0x000fe400078e0008 */
[----:B------:R-:W-:Y:S02]  /*15b50*/  IMAD.MOV.U32 R12, RZ, RZ, 0x5 ;  /* 0x00000005ff0c7424 */ /* 0x000fe400078e00ff */
[----:B------:R-:W-:-:S07]  /*15b60*/  IMAD.MOV.U32 R2, RZ, RZ, R14 ;  /* 0x000000ffff027224 */ /* 0x000fce00078e000e */
[----:B------:R-:W-:Y:S05]  /*15b70*/  WARPSYNC.COLLECTIVE R15, `(.L_x_5125) ;  /* 0x000000000f087348 */ /* 0x000fea0003c00000 */
[----:B------:R0:W1:Y:S02]  /*15b80*/  SHFL.IDX P6, R14, R13, R12, R11 ;  /* 0x0000000c0d0e7389 */ /* 0x00006400000c000b */
[----:B01----:R-:W-:Y:S01]  /*15b90*/  ENDCOLLECTIVE ;  /* 0x000000000000791b */ /* 0x003fe20003800000 */
.L_x_5125:
        /* <DEDUP_REMOVED lines=11> */
.L_x_5126:
[----:B------:R-:W-:Y:S05]  /*15c50*/  BRA `(.L_x_5127) ;  /* 0xffffffbc00247947 */ /* 0x000fea000383ffff */
.L_x_5027:
[----:B--2---:R2:W3:Y:S02]  /*15c60*/  SYNCS.PHASECHK.TRANS64.TRYWAIT P0, [R10+URZ+0x22860], R20 ;  /* 0x022860140a0075a7 */ /* 0x0044e4000800017f */
[----:B---3--:R-:W-:Y:S05]  /*15c70*/  @!P0 NANOSLEEP.SYNCS 0x989680 ;  /* 0x009896800000895d */ /* 0x008fea0003900000 */
[----:B------:R-:W3:Y:S02]  /*15c80*/  @!P0 SYNCS.PHASECHK.TRANS64 P0, [R10+URZ+0x22860], R20 ;  /* 0x022860140a0085a7 */ /* 0x000ee4000800007f */
[----:B---3--:R-:W-:Y:S05]  /*15c90*/  @!P0 BRA `(.L_x_5027) ;  /* 0xfffffffc00f08947 */ /* 0x008fea000383ffff */
[----:B------:R-:W-:Y:S05]  /*15ca0*/  BRA `(.L_x_5128) ;  /* 0xffffffbc00747947 */ /* 0x000fea000383ffff */
.L_x_5028:
        /* <DEDUP_REMOVED lines=8> */
.L_x_5130:
[----:B------:R-:W-:Y:S05]  /*15d30*/  BSYNC B1 ;  /* 0x0000000000017941 */ /* 0x000fea0003800000 */
.L_x_5129:
        /* <DEDUP_REMOVED lines=9> */
.L_x_5131:
[----:B------:R-:W-:Y:S02]  /*15dd0*/  IMAD.MOV.U32 R13, RZ, RZ, R25 ;  /* 0x000000ffff0d7224 */ /* 0x000fe400078e0019 */
[----:B------:R-:W-:Y:S01]  /*15de0*/  IMAD.MOV.U32 R12, RZ, RZ, 0x1 ;  /* 0x00000001ff0c7424 */ /* 0x000fe200078e00ff */
[----:B------:R-:W-:-:S13]  /*15df0*/  IADD3 R2, P0, R14, R0, RZ ;  /* 0x000000000e027210 */ /* 0x000fda0007f1e0ff */
[----:B------:R-:W-:Y:S05]  /*15e00*/  WARPSYNC.COLLECTIVE R15, `(.L_x_5132) ;  /* 0x000000000f087348 */ /* 0x000fea0003c00000 */
[----:B------:R0:W1:Y:S02]  /*15e10*/  SHFL.IDX P6, R14, R13, R12, R11 ;  /* 0x0000000c0d0e7389 */ /* 0x00006400000c000b */
[----:B01----:R-:W-:Y:S01]  /*15e20*/  ENDCOLLECTIVE ;  /* 0x000000000000791b */ /* 0x003fe20003800000 */
.L_x_5132:
        /* <DEDUP_REMOVED lines=13> */
.L_x_5133:
[----:B------:R-:W-:Y:S02]  /*15f00*/  IMAD.MOV.U32 R13, RZ, RZ, R25 ;  /* 0x000000ffff0d7224 */ /* 0x000fe400078e0019 */
[----:B------:R-:W-:Y:S01]  /*15f10*/  IMAD.MOV.U32 R12, RZ, RZ, 0x2 ;  /* 0x00000002ff0c7424 */ /* 0x000fe200078e00ff */
[----:B------:R-:W-:-:S13]  /*15f20*/  IADD3 R2, P0, R14, R0, RZ ;  /* 0x000000000e027210 */ /* 0x000fda0007f1e0ff */
[----:B------:R-:W-:Y:S05]  /*15f30*/  WARPSYNC.COLLECTIVE R15, `(.L_x_5134) ;  /* 0x000000000f087348 */ /* 0x000fea0003c00000 */
[----:B------:R0:W1:Y:S02]  /*15f40*/  SHFL.IDX P6, R14, R13, R12, R11 ;  /* 0x0000000c0d0e7389 */ /* 0x00006400000c000b */
[----:B01----:R-:W-:Y:S01]  /*15f50*/  ENDCOLLECTIVE ;  /* 0x000000000000791b */ /* 0x003fe20003800000 */
.L_x_5134:
        /* <DEDUP_REMOVED lines=13> */
.L_x_5135:
[----:B------:R-:W-:Y:S02]  /*16030*/  IMAD.MOV.U32 R13, RZ, RZ, R25 ;  /* 0x000000ffff0d7224 */ /* 0x000fe400078e0019 */
[----:B------:R-:W-:Y:S02]  /*16040*/  IMAD.MOV.U32 R12, RZ, RZ, 0x3 ;  /* 0x00000003ff0c7424 */ /* 0x000fe400078e00ff */
[----:B------:R-:W-:-:S07]  /*16050*/  IMAD.MOV.U32 R8, RZ, RZ, R14 ;  /* 0x000000ffff087224 */ /* 0x000fce00078e000e */
[----:B------:R-:W-:Y:S05]  /*16060*/  WARPSYNC.COLLECTIVE R15, `(.L_x_5136) ;  /* 0x000000000f087348 */ /* 0x000fea0003c00000 */
[----:B------:R0:W1:Y:S02]  /*16070*/  SHFL.IDX P6, R14, R13, R12, R11 ;  /* 0x0000000c0d0e7389 */ /* 0x00006400000c000b */
[----:B01----:R-:W-:Y:S01]  /*16080*/  ENDCOLLECTIVE ;  /* 0x000000000000791b */ /* 0x003fe20003800000 */
.L_x_5136:
        /* <DEDUP_REMOVED lines=14> */
.L_x_5137:
[----:B------:R-:W-:Y:S02]  /*16170*/  IMAD.MOV.U32 R13, RZ, RZ, R25 ;  /* 0x000000ffff0d7224 */ /* 0x000fe400078e0019 */
[----:B------:R-:W-:Y:S01]  /*16180*/  IMAD.MOV.U32 R12, RZ, RZ, 0x4 ;  /* 0x00000004ff0c7424 */ /* 0x000fe200078e00ff */
[----:B------:R-:W-:-:S13]  /*16190*/  IADD3 R2, P0, R14, R0, RZ ;  /* 0x000000000e027210 */ /* 0x000fda0007f1e0ff */
[----:B------:R-:W-:Y:S05]  /*161a0*/  WARPSYNC.COLLECTIVE R15, `(.L_x_5138) ;  /* 0x000000000f087348 */ /* 0x000fea0003c00000 */
[----:B------:R0:W1:Y:S02]  /*161b0*/  SHFL.IDX P6, R14, R13, R12, R11 ;  /* 0x0000000c0d0e7389 */ /* 0x00006400000c000b */
[----:B01----:R-:W-:Y:S01]  /*161c0*/  ENDCOLLECTIVE ;  /* 0x000000000000791b */ /* 0x003fe20003800000 */
.L_x_5138:
        /* <DEDUP_REMOVED lines=13> */
.L_x_5139:
[----:B------:R-:W-:Y:S02]  /*162a0*/  IMAD.MOV.U32 R13, RZ, RZ, R25 ;  /* 0x000000ffff0d7224 */ /* 0x000fe400078e0019 */
[----:B------:R-:W-:Y:S01]  /*162b0*/  IMAD.MOV.U32 R12, RZ, RZ, 0x5 ;  /* 0x00000005ff0c7424 */ /* 0x000fe200078e00ff */
[----:B------:R-:W-:-:S13]  /*162c0*/  IADD3 R2, P0, R14, R0, RZ ;  /* 0x000000000e027210 */ /* 0x000fda0007f1e0ff */
[----:B------:R-:W-:Y:S05]  /*162d0*/  WARPSYNC.COLLECTIVE R15, `(.L_x_5140) ;  /* 0x000000000f087348 */ /* 0x000fea0003c00000 */
[----:B------:R0:W1:Y:S02]  /*162e0*/  SHFL.IDX P6, R14, R13, R12, R11 ;  /* 0x0000000c0d0e7389 */ /* 0x00006400000c000b */
[----:B01----:R-:W-:Y:S01]  /*162f0*/  ENDCOLLECTIVE ;  /* 0x000000000000791b */ /* 0x003fe20003800000 */
.L_x_5140:
        /* <DEDUP_REMOVED lines=13> */
.L_x_5141:
[----:B------:R-:W-:Y:S05]  /*163d0*/  BRA `(.L_x_5142) ;  /* 0xffffffb800b47947 */ /* 0x000fea000383ffff */
.L_x_5036:
        /* <DEDUP_REMOVED lines=8> */
.L_x_5144:
[----:B------:R-:W-:Y:S05]  /*16460*/  BSYNC B0 ;  /* 0x0000000000007941 */ /* 0x000fea0003800000 */
.L_x_5143:
        /* <DEDUP_REMOVED lines=9> */
.L_x_5145:
        /* <DEDUP_REMOVED lines=24> */
.L_x_5146:
[----:B------:R-:W-:Y:S01]  /*16680*/  IMAD.MOV.U32 R12, RZ, RZ, 0x2 ;  /* 0x00000002ff0c7424 */ /* 0x000fe200078e00ff */
[----:B------:R-:W-:-:S05]  /*16690*/  SEL R14, R14, RZ, P1 ;  /* 0x000000ff0e0e7207 */ /* 0x000fca0000800000 */
[----:B------:R-:W-:-:S04]  /*166a0*/  IMAD.IADD R5, R13, 0x1, R14 ;  /* 0x000000010d057824 */ /* 0x000fc800078e020e */
[----:B------:R-:W-:-:S07]  /*166b0*/  IMAD.MOV.U32 R13, RZ, RZ, R5 ;  /* 0x000000ffff0d7224 */ /* 0x000fce00078e0005 */
[----:B------:R-:W-:Y:S05]  /*166c0*/  WARPSYNC.COLLECTIVE R15, `(.L_x_5147) ;  /* 0x000000000f087348 */ /* 0x000fea0003c00000 */
[----:B------:R0:W1:Y:S02]  /*166d0*/  SHFL.UP P6, R14, R13, R12, R11 ;  /* 0x0400000c0d0e7389 */ /* 0x00006400000c000b */
[----:B01----:R-:W-:Y:S01]  /*166e0*/  ENDCOLLECTIVE ;  /* 0x000000000000791b */ /* 0x003fe20003800000 */
.L_x_5147:
[----:B------:R-:W-:Y:S01]  /*166f0*/  IMAD.MOV.U32 R12, RZ, RZ, 0x4 ;  /* 0x00000004ff0c7424 */ /* 0x000fe200078e00ff */
[----:B------:R-:W-:-:S05]  /*16700*/  SEL R2, R14, RZ, P2 ;  /* 0x000000ff0e027207 */ /* 0x000fca0001000000 */
[----:B------:R-:W-:-:S04]  /*16710*/  IMAD.IADD R2, R5, 0x1, R2 ;  /* 0x0000000105027824 */ /* 0x000fc800078e0202 */
[----:B------:R-:W-:-:S07]  /*16720*/  IMAD.MOV.U32 R13, RZ, RZ, R2 ;  /* 0x000000ffff0d7224 */ /* 0x000fce00078e0002 */
[----:B------:R-:W-:Y:S05]  /*16730*/  WARPSYNC.COLLECTIVE R15, `(.L_x_5148) ;  /* 0x000000000f087348 */ /* 0x000fea0003c00000 */
[----:B------:R0:W1:Y:S02]  /*16740*/  SHFL.UP P6, R14, R13, R12, R11 ;  /* 0x0400000c0d0e7389 */ /* 0x00006400000c000b */
[----:B01----:R-:W-:Y:S01]  /*16750*/  ENDCOLLECTIVE ;  /* 0x000000000000791b */ /* 0x003fe20003800000 */
.L_x_5148:
[----:B------:R-:W-:Y:S01]  /*16760*/  IMAD.MOV.U32 R12, RZ, RZ, 0x8 ;  /* 0x00000008ff0c7424 */ /* 0x000fe200078e00ff */
[----:B------:R-:W-:-:S05]  /*16770*/  SEL R3, R14, RZ, P3 ;  /* 0x000000ff0e037207 */ /* 0x000fca0001800000 */
[----:B------:R-:W-:-:S04]  /*16780*/  IMAD.IADD R3, R2, 0x1, R3 ;  /* 0x0000000102037824 */ /* 0x000fc800078e0203 */
[----:B------:R-:W-:-:S07]  /*16790*/  IMAD.MOV.U32 R13, RZ, RZ, R3 ;  /* 0x000000ffff0d7224 */ /* 0x000fce00078e0003 */
[----:B------:R-:W-:Y:S05]  /*167a0*/  WARPSYNC.COLLECTIVE R15, `(.L_x_5149) ;  /* 0x000000000f087348 */ /* 0x000fea0003c00000 */
[----:B------:R0:W1:Y:S02]  /*167b0*/  SHFL.UP P6, R14, R13, R12, R11 ;  /* 0x0400000c0d0e7389 */ /* 0x00006400000c000b */
[----:B01----:R-:W-:Y:S01]  /*167c0*/  ENDCOLLECTIVE ;  /* 0x000000000000791b */ /* 0x003fe20003800000 */
.L_x_5149:
[----:B------:R-:W-:Y:S01]  /*167d0*/  IMAD.MOV.U32 R12, RZ, RZ, 0x10 ;  /* 0x00000010ff0c7424 */ /* 0x000fe200078e00ff */
[----:B------:R-:W-:-:S05]  /*167e0*/  SEL R14, R14, RZ, P4 ;  /* 0x000000ff0e0e7207 */ /* 0x000fca0002000000 */
[----:B------:R-:W-:-:S04]  /*167f0*/  IMAD.IADD R5, R3, 0x1, R14 ;  /* 0x0000000103057824 */ /* 0x000fc800078e020e */
[----:B------:R-:W-:-:S07]  /*16800*/  IMAD.MOV.U32 R13, RZ, RZ, R5 ;  /* 0x000000ffff0d7224 */ /* 0x000fce00078e0005 */
[----:B------:R-:W-:Y:S05]  /*16810*/  WARPSYNC.COLLECTIVE R15, `(.L_x_5150) ;  /* 0x000000000f087348 */ /* 0x000fea0003c00000 */
[----:B------:R0:W1:Y:S02]  /*16820*/  SHFL.UP P6, R14, R13, R12, R11 ;  /* 0x0400000c0d0e7389 */ /* 0x00006400000c000b */
[----:B01----:R-:W-:Y:S01]  /*16830*/  ENDCOLLECTIVE ;  /* 0x000000000000791b */ /* 0x003fe20003800000 */
.L_x_5150:
        /* <DEDUP_REMOVED lines=8> */
.L_x_5151:
[----:B------:R-:W-:Y:S05]  /*168c0*/  BRA `(.L_x_5152) ;  /* 0xffffffbc00147947 */ /* 0x000fea000383ffff */
.L_x_5039:
[----:B------:R-:W-:Y:S01]  /*168d0*/  BSSY B0, `(.L_x_5153) ;  /* 0x0000007000007945 */ /* 0x000fe20003800000 */
[----:B------:R-:W-:Y:S02]  /*168e0*/  IMAD.MOV.U32 R12, RZ, RZ, 0x1 ;  /* 0x00000001ff0c7424 */ /* 0x000fe400078e00ff */
[----:B------:R-:W-:Y:S02]  /*168f0*/  IMAD.MOV.U32 R11, RZ, RZ, RZ ;  /* 0x000000ffff0b7224 */ /* 0x000fe400078e00ff */
[----:B------:R-:W-:-:S07]  /*16900*/  IMAD.MOV.U32 R15, RZ, RZ, -0x1 ;  /* 0xffffffffff0f7424 */ /* 0x000fce00078e00ff */
[----:B01----:R-:W-:Y:S05]  /*16910*/  WARPSYNC.COLLECTIVE R15, `(.L_x_5154) ;  /* 0x000000000f087348 */ /* 0x003fea0003c00000 */
[----:B------:R2:W3:Y:S02]  /*16920*/  SHFL.UP P6, R14, R13, R12, R11 ;  /* 0x0400000c0d0e7389 */ /* 0x0004e400000c000b */
[----:B0123--:R-:W-:Y:S01]  /*16930*/  ENDCOLLECTIVE ;  /* 0x000000000000791b */ /* 0x00ffe20003800000 */
.L_x_5154:
[----:B------:R-:W-:Y:S05]  /*16940*/  BSYNC B0 ;  /* 0x0000000000007941 */ /* 0x000fea0003800000 */
.L_x_5153:
        /* <DEDUP_REMOVED lines=8> */
.L_x_5155:
[----:B------:R-:W-:Y:S01]  /*169d0*/  IMAD.MOV.U32 R12, RZ, RZ, 0x4 ;  /* 0x00000004ff0c7424 */ /* 0x000fe200078e00ff */
[----:B------:R-:W-:-:S05]  /*169e0*/  SEL R2, R14, RZ, P2 ;  /* 0x000000ff0e027207 */ /* 0x000fca0001000000 */
[----:B------:R-:W-:-:S04]  /*169f0*/  IMAD.IADD R2, R13, 0x1, R2 ;  /* 0x000000010d027824 */ /* 0x000fc800078e0202 */
[----:B------:R-:W-:-:S07]  /*16a00*/  IMAD.MOV.U32 R13, RZ, RZ, R2 ;  /* 0x000000ffff0d7224 */ /* 0x000fce00078e0002 */
[----:B------:R-:W-:Y:S05]  /*16a10*/  WARPSYNC.COLLECTIVE R15, `(.L_x_5156) ;  /* 0x000000000f087348 */ /* 0x000fea0003c00000 */
[----:B------:R0:W1:Y:S02]  /*16a20*/  SHFL.UP P6, R14, R13, R12, R11 ;  /* 0x0400000c0d0e7389 */ /* 0x00006400000c000b */
[----:B01----:R-:W-:Y:S01]  /*16a30*/  ENDCOLLECTIVE ;  /* 0x000000000000791b */ /* 0x003fe20003800000 */
.L_x_5156:
[----:B------:R-:W-:Y:S01]  /*16a40*/  IMAD.MOV.U32 R12, RZ, RZ, 0x8 ;  /* 0x00000008ff0c7424 */ /* 0x000fe200078e00ff */
[----:B------:R-:W-:-:S05]  /*16a50*/  SEL R3, R14, RZ, P3 ;  /* 0x000000ff0e037207 */ /* 0x000fca0001800000 */
[----:B------:R-:W-:-:S04]  /*16a60*/  IMAD.IADD R3, R2, 0x1, R3 ;  /* 0x0000000102037824 */ /* 0x000fc800078e0203 */
[----:B------:R-:W-:-:S07]  /*16a70*/  IMAD.MOV.U32 R13, RZ, RZ, R3 ;  /* 0x000000ffff0d7224 */ /* 0x000fce00078e0003 */
[----:B------:R-:W-:Y:S05]  /*16a80*/  WARPSYNC.COLLECTIVE R15, `(.L_x_5157) ;  /* 0x000000000f087348 */ /* 0x000fea0003c00000 */
[----:B------:R0:W1:Y:S02]  /*16a90*/  SHFL.UP P6, R14, R13, R12, R11 ;  /* 0x0400000c0d0e7389 */ /* 0x00006400000c000b */
[----:B01----:R-:W-:Y:S01]  /*16aa0*/  ENDCOLLECTIVE ;  /* 0x000000000000791b */ /* 0x003fe20003800000 */
.L_x_5157:
[----:B------:R-:W-:Y:S01]  /*16ab0*/  IMAD.MOV.U32 R12, RZ, RZ, 0x10 ;  /* 0x00000010ff0c7424 */ /* 0x000fe200078e00ff */
[----:B------:R-:W-:-:S05]  /*16ac0*/  SEL R14, R14, RZ, P4 ;  /* 0x000000ff0e0e7207 */ /* 0x000fca0002000000 */
[----:B------:R-:W-:-:S04]  /*16ad0*/  IMAD.IADD R5, R3, 0x1, R14 ;  /* 0x0000000103057824 */ /* 0x000fc800078e020e */
[----:B------:R-:W-:-:S07]  /*16ae0*/  IMAD.MOV.U32 R13, RZ, RZ, R5 ;  /* 0x000000ffff0d7224 */ /* 0x000fce00078e0005 */
[----:B------:R-:W-:Y:S05]  /*16af0*/  WARPSYNC.COLLECTIVE R15, `(.L_x_5158) ;  /* 0x000000000f087348 */ /* 0x000fea0003c00000 */
[----:B------:R0:W1:Y:S02]  /*16b00*/  SHFL.UP P6, R14, R13, R12, R11 ;  /* 0x0400000c0d0e7389 */ /* 0x00006400000c000b */
[----:B01----:R-:W-:Y:S01]  /*16b10*/  ENDCOLLECTIVE ;  /* 0x000000000000791b */ /* 0x003fe20003800000 */
.L_x_5158:
        /* <DEDUP_REMOVED lines=8> */
.L_x_5159:
[----:B------:R-:W-:Y:S05]  /*16ba0*/  BRA `(.L_x_5160) ;  /* 0xffffffbc00007947 */ /* 0x000fea000383ffff */
.L_x_5041:
[----:B------:R-:W-:Y:S01]  /*16bb0*/  BSSY B0, `(.L_x_5161) ;  /* 0x0000006000007945 */ /* 0x000fe20003800000 */
[----:B------:R-:W-:Y:S01]  /*16bc0*/  PLOP3.LUT P6, PT, P6, PT, PT, 0x8, 0x0 ;  /* 0x000000000000781c */ /* 0x000fe200037ce170 */
[----:B------:R-:W-:-:S12]  /*16bd0*/  IMAD.MOV.U32 R15, RZ, RZ, -0x1 ;  /* 0xffffffffff0f7424 */ /* 0x000fd800078e00ff */
[----:B012---:R-:W-:Y:S05]  /*16be0*/  WARPSYNC.COLLECTIVE R15, `(.L_x_5162) ;  /* 0x000000000f087348 */ /* 0x007fea0003c00000 */
[----:B------:R-:W-:Y:S01]  /*16bf0*/  VOTE.ANY R14, PT, P6 ;  /* 0x00000000000e7806 */ /* 0x000fe200030e0100 */
[----:B012---:R-:W-:Y:S06]  /*16c00*/  ENDCOLLECTIVE ;  /* 0x000000000000791b */ /* 0x007fec0003800000 */
.L_x_5162:
[----:B------:R-:W-:Y:S05]  /*16c10*/  BSYNC B0 ;  /* 0x0000000000007941 */ /* 0x000fea0003800000 */
.L_x_5161:
        /* <DEDUP_REMOVED lines=8> */
.L_x_5163:
[----:B------:R-:W-:Y:S02]  /*16ca0*/  IMAD.IADD R19, R12, 0x1, R19 ;  /* 0x000000010c137824 */ /* 0x000fe400078e0213 */
[----:B------:R-:W-:Y:S02]  /*16cb0*/  IMAD.MOV.U32 R13, RZ, RZ, R4 ;  /* 0x000000ffff0d7224 */ /* 0x000fe400078e0004 */
[----:B------:R-:W-:-:S07]  /*16cc0*/  IMAD.MOV.U32 R17, RZ, RZ, R14 ;  /* 0x000000ffff117224 */ /* 0x000fce00078e000e */
[----:B------:R-:W-:Y:S05]  /*16cd0*/  WARPSYNC.COLLECTIVE R15, `(.L_x_5164) ;  /* 0x000000000f087348 */ /* 0x000fea0003c00000 */
[----:B------:R0:W1:Y:S02]  /*16ce0*/  SHFL.IDX P6, R14, R13, R12, R11 ;  /* 0x0000000c0d0e7389 */ /* 0x00006400000c000b */
[----:B01----:R-:W-:Y:S01]  /*16cf0*/  ENDCOLLECTIVE ;  /* 0x000000000000791b */ /* 0x003fe20003800000 */
.L_x_5164:
[----:B------:R-:W-:Y:S01]  /*16d00*/  IMAD.MOV.U32 R4, RZ, RZ, R14 ;  /* 0x000000ffff047224 */ /* 0x000fe200078e000e */
[----:B------:R-:W-:Y:S06]  /*16d10*/  BRA `(.L_x_5165) ;  /* 0xffffffb800e47947 */ /* 0x000fec000383ffff */
.L_x_5043:
[----:B------:R-:W-:Y:S01]  /*16d20*/  BSSY B0, `(.L_x_5166) ;  /* 0x0000007000007945 */ /* 0x000fe20003800000 */
[----:B------:R-:W-:Y:S02]  /*16d30*/  IMAD.MOV.U32 R13, RZ, RZ, R2 ;  /* 0x000000ffff0d7224 */ /* 0x000fe400078e0002 */
[----:B------:R-:W-:Y:S02]  /*16d40*/  IMAD.MOV.U32 R11, RZ, RZ, 0x1f ;  /* 0x0000001fff0b7424 */ /* 0x000fe400078e00ff */
[----:B------:R-:W-:-:S07]  /*16d50*/  IMAD.MOV.U32 R15, RZ, RZ, -0x1 ;  /* 0xffffffffff0f7424 */ /* 0x000fce00078e00ff */
[----:B012-4-:R-:W-:Y:S05]  /*16d60*/  WARPSYNC.COLLECTIVE R15, `(.L_x_5167) ;  /* 0x000000000f087348 */ /* 0x017fea0003c00000 */
[----:B------:R3:W0:Y:S02]  /*16d70*/  SHFL.IDX P6, R14, R13, R12, R11 ;  /* 0x0000000c0d0e7389 */ /* 0x00062400000c000b */
[----:B01234-:R-:W-:Y:S01]  /*16d80*/  ENDCOLLECTIVE ;  /* 0x000000000000791b */ /* 0x01ffe20003800000 */
.L_x_5167:
[----:B------:R-:W-:Y:S05]  /*16d90*/  BSYNC B0 ;  /* 0x0000000000007941 */ /* 0x000fea0003800000 */
.L_x_5166:
[----:B------:R-:W-:Y:S01]  /*16da0*/  IMAD.MOV.U32 R6, RZ, RZ, R14 ;  /* 0x000000ffff067224 */ /* 0x000fe200078e000e */
[----:B------:R-:W-:Y:S06]  /*16db0*/  BRA `(.L_x_5042) ;  /* 0xffffffb800d47947 */ /* 0x000fec000383ffff */
.L_x_5049:
[----:B-1----:R1:W4:Y:S02]  /*16dc0*/  SYNCS.PHASECHK.TRANS64.TRYWAIT P0, [R7+URZ+0x22820], R0 ;  /* 0x02282000070075a7 */ /* 0x002324000800017f */
[----:B----4-:R-:W-:Y:S05]  /*16dd0*/  @!P0 NANOSLEEP.SYNCS 0x989680 ;  /* 0x009896800000895d */ /* 0x010fea0003900000 */
[----:B------:R-:W4:Y:S02]  /*16de0*/  @!P0 SYNCS.PHASECHK.TRANS64 P0, [R7+URZ+0x22820], R0 ;  /* 0x02282000070085a7 */ /* 0x000f24000800007f */
[----:B----4-:R-:W-:Y:S05]  /*16df0*/  @!P0 BRA `(.L_x_5049) ;  /* 0xfffffffc00f08947 */ /* 0x010fea000383ffff */
[----:B------:R-:W-:Y:S05]  /*16e00*/  BRA `(.L_x_5168) ;  /* 0xffffffc4002c7947 */ /* 0x000fea000383ffff */
.L_x_5050:
        /* <DEDUP_REMOVED lines=11> */
.L_x_5170:
[----:B------:R-:W-:Y:S05]  /*16ec0*/  BSYNC B0 ;  /* 0x0000000000007941 */ /* 0x000fea0003800000 */
.L_x_5169:
[----:B------:R-:W-:Y:S05]  /*16ed0*/  BRA `(.L_x_5171) ;  /* 0xffffffc400147947 */ /* 0x000fea000383ffff */
.L_x_5053:
[----:B------:R-:W-:Y:S01]  /*16ee0*/  BSSY B1, `(.L_x_5172) ;  /* 0x0000006000017945 */ /* 0x000fe20003800000 */
[----:B------:R-:W-:-:S07]  /*16ef0*/  IMAD.MOV.U32 R15, RZ, RZ, -0x1 ;  /* 0xffffffffff0f7424 */ /* 0x000fce00078e00ff */
[----:B0123--:R-:W-:Y:S05]  /*16f00*/  WARPSYNC.COLLECTIVE R15, `(.L_x_5173) ;  /* 0x000000000f0c7348 */ /* 0x00ffea0003c00000 */
[----:B------:R-:W-:Y:S02]  /*16f10*/  ELECT P6, UR62, PT ;  /* 0x00000000003e782f */ /* 0x000fe400038c0000 */
[----:B------:R-:W-:Y:S01]  /*16f20*/  MOV R14, UR62 ;  /* 0x0000003e000e7c02 */ /* 0x000fe20008000f00 */
[----:B0123--:R-:W-:Y:S10]  /*16f30*/  ENDCOLLECTIVE ;  /* 0x000000000000791b */ /* 0x00fff40003800000 */
.L_x_5173:
[----:B------:R-:W-:Y:S05]  /*16f40*/  BSYNC B1 ;  /* 0x0000000000017941 */ /* 0x000fea0003800000 */
.L_x_5172:
[----:B------:R-:W-:Y:S05]  /*16f50*/  BRA `(.L_x_5174) ;  /* 0xffffffc4000c7947 */ /* 0x000fea000383ffff */
.L_x_5055:
[----:B-1----:R1:W4:Y:S02]  /*16f60*/  SYNCS.PHASECHK.TRANS64.TRYWAIT P1, [R5+URZ+0x22840], R0 ;  /* 0x02284000050075a7 */ /* 0x002324000802017f */
[----:B----4-:R-:W-:Y:S05]  /*16f70*/  @!P1 NANOSLEEP.SYNCS 0x989680 ;  /* 0x009896800000995d */ /* 0x010fea0003900000 */
[----:B------:R-:W4:Y:S02]  /*16f80*/  @!P1 SYNCS.PHASECHK.TRANS64 P1, [R5+URZ+0x22840], R0 ;  /* 0x02284000050095a7 */ /* 0x000f24000802007f */
[----:B----4-:R-:W-:Y:S05]  /*16f90*/  @!P1 BRA `(.L_x_5055) ;  /* 0xfffffffc00f09947 */ /* 0x010fea000383ffff */
[----:B------:R-:W-:Y:S05]  /*16fa0*/  BRA `(.L_x_5175) ;  /* 0xffffffc4002c7947 */ /* 0x000fea000383ffff */
.L_x_5057:
[----:B----4-:R4:W0:Y:S02]  /*16fb0*/  SYNCS.PHASECHK.TRANS64.TRYWAIT P1, [R3+URZ+0x22840], R2 ;  /* 0x02284002030075a7 */ /* 0x010824000802017f */
[----:B0-----:R-:W-:Y:S05]  /*16fc0*/  @!P1 NANOSLEEP.SYNCS 0x989680 ;  /* 0x009896800000995d */ /* 0x001fea0003900000 */
[----:B------:R-:W0:Y:S02]  /*16fd0*/  @!P1 SYNCS.PHASECHK.TRANS64 P1, [R3+URZ+0x22840], R2 ;  /* 0x02284002030095a7 */ /* 0x000e24000802007f */
[----:B0-----:R-:W-:Y:S05]  /*16fe0*/  @!P1 BRA `(.L_x_5057) ;  /* 0xfffffffc00f09947 */ /* 0x001fea000383ffff */
[----:B------:R-:W-:Y:S05]  /*16ff0*/  BRA `(.L_x_5176) ;  /* 0xffffffc400387947 */ /* 0x000fea000383ffff */
.L_x_5059:
[----:B------:R0:W0:Y:S02]  /*17000*/  SYNCS.PHASECHK.TRANS64.TRYWAIT P1, [R5+URZ+0x22860], R0 ;  /* 0x02286000050075a7 */ /* 0x000024000802017f */
[----:B0-----:R-:W-:Y:S05]  /*17010*/  @!P1 NANOSLEEP.SYNCS 0x989680 ;  /* 0x009896800000995d */ /* 0x001fea0003900000 */
[----:B------:R-:W0:Y:S02]  /*17020*/  @!P1 SYNCS.PHASECHK.TRANS64 P1, [R5+URZ+0x22860], R0 ;  /* 0x02286000050095a7 */ /* 0x000e24000802007f */
[----:B0-----:R-:W-:Y:S05]  /*17030*/  @!P1 BRA `(.L_x_5059) ;  /* 0xfffffffc00f09947 */ /* 0x001fea000383ffff */
[----:B------:R-:W-:Y:S05]  /*17040*/  BRA `(.L_x_5177) ;  /* 0xffffffc400347947 */ /* 0x000fea000383ffff */
.L_x_5178:
        /* <DEDUP_REMOVED lines=11> */
.L_x_6573:


//--------------------- .text._ZN7cutlass13device_kernelIN5flash11enable_sm90INS1_16FlashAttnFwdSm90INS1_25CollectiveMainloopFwdSm90ILi2EN4cute5tupleIJNS5_1CILi1EEES8_S8_EEENS6_IJNS7_ILi128EEENS7_ILi96EEENS7_ILi64EEEEEELi256ENS_6half_tEfNS_4arch4Sm90ELb1ELb0ELb0ELb1ELb1ELb1ELb0ELb1ELb0ELb1ELb1ELb0EEENS1_21CollectiveEpilogueFwdINS6_IJSA_NS7_ILi256EEESB_EEES9_SE_SG_Li256ELb1ELb1ELb1ELb0EEENS1_36VarlenDynamicPersistentTileSchedulerILi128ELi96ELi256ELi128ELb1ELb1ELb1ELb1ELb1ELb1EEEEEEEEEvNT_6ParamsE --------------------------
	.section	.text._ZN7cutlass13device_kernelIN5flash11enable_sm90INS1_16FlashAttnFwdSm90INS1_25CollectiveMainloopFwdSm90ILi2EN4cute5tupleIJNS5_1CILi1EEES8_S8_EEENS6_IJNS7_ILi128EEENS7_ILi96EEENS7_ILi64EEEEEELi256ENS_6half_tEfNS_4arch4Sm90ELb1ELb0ELb0ELb1ELb1ELb1ELb0ELb1ELb0ELb1ELb1ELb0EEENS1_21CollectiveEpilogueFwdINS6_IJSA_NS7_ILi256EEESB_EEES9_SE_SG_Li256ELb1ELb1ELb1ELb0EEENS1_36VarlenDynamicPersistentTileSchedulerILi128ELi96ELi256ELi128ELb1ELb1ELb1ELb1ELb1ELb1EEEEEEEEEvNT_6ParamsE,"ax",@progbits
	.align	128
.text._ZN7cutlass13device_kernelIN5flash11enable_sm90INS1_16FlashAttnFwdSm90INS1_25CollectiveMainloopFwdSm90ILi2EN4cute5tupleIJNS5_1CILi1EEES8_S8_EEENS6_IJNS7_ILi128EEENS7_ILi96EEENS7_ILi64EEEEEELi256ENS_6half_tEfNS_4arch4Sm90ELb1ELb0ELb0ELb1ELb1ELb1ELb0ELb1ELb0ELb1ELb1ELb0EEENS1_21CollectiveEpilogueFwdINS6_IJSA_NS7_ILi256EEESB_EEES9_SE_SG_Li256ELb1ELb1ELb1ELb0EEENS1_36VarlenDynamicPersistentTileSchedulerILi128ELi96ELi256ELi128ELb1ELb1ELb1ELb1ELb1ELb1EEEEEEEEEvNT_6ParamsE:
        .type           _ZN7cutlass13device_kernelIN5flash11enable_sm90INS1_16FlashAttnFwdSm90INS1_25CollectiveMainloopFwdSm90ILi2EN4cute5tupleIJNS5_1CILi1EEES8_S8_EEENS6_IJNS7_ILi128EEENS7_ILi96EEENS7_ILi64EEEEEELi256ENS_6half_tEfNS_4arch4Sm90ELb1ELb0ELb0ELb1ELb1ELb1ELb0ELb1ELb0ELb1ELb1ELb0EEENS1_21CollectiveEpilogueFwdINS6_IJSA_NS7_ILi256EEESB_EEES9_SE_SG_Li256ELb1ELb1ELb1ELb0EEENS1_36VarlenDynamicPersistentTileSchedulerILi128ELi96ELi256ELi128ELb1ELb1ELb1ELb1ELb1ELb1EEEEEEEEEvNT_6ParamsE,@function
        .size           _ZN7cutlass13device_kernelIN5flash11enable_sm90INS1_16FlashAttnFwdSm90INS1_25CollectiveMainloopFwdSm90ILi2EN4cute5tupleIJNS5_1CILi1EEES8_S8_EEENS6_IJNS7_ILi128EEENS7_ILi96EEENS7_ILi64EEEEEELi256ENS_6half_tEfNS_4arch4Sm90ELb1ELb0ELb0ELb1ELb1ELb1ELb0ELb1ELb0ELb1ELb1ELb0EEENS1_21CollectiveEpilogueFwdINS6_IJSA_NS7_ILi256EEESB_EEES9_SE_SG_Li256ELb1ELb1ELb1ELb0EEENS1_36VarlenDynamicPersistentTileSchedulerILi128ELi96ELi256ELi128ELb1ELb1ELb1ELb1ELb1ELb1EEEEEEEEEvNT_6ParamsE,(.L_x_6574 - _ZN7cutlass13device_kernelIN5flash11enable_sm90INS1_16FlashAttnFwdSm90INS1_25CollectiveMainloopFwdSm90ILi2EN4cute5tupleIJNS5_1CILi1EEES8_S8_EEENS6_IJNS7_ILi128EEENS7_ILi96EEENS7_ILi64EEEEEELi256ENS_6half_tEfNS_4arch4Sm90ELb1ELb0ELb0ELb1ELb1ELb1ELb0ELb1ELb0ELb1ELb1ELb0EEENS1_21CollectiveEpilogueFwdINS6_IJSA_NS7_ILi256EEESB_EEES9_SE_SG_Li256ELb1ELb1ELb1ELb0EEENS1_36VarlenDynamicPersistentTileSchedulerILi128ELi96ELi256ELi128ELb1ELb1ELb1ELb1ELb1ELb1EEEEEEEEEvNT_6ParamsE)
        .other          _ZN7cutlass13device_kernelIN5flash11enable_sm90INS1_16FlashAttnFwdSm90INS1_25CollectiveMainloopFwdSm90ILi2EN4cute5tupleIJNS5_1CILi1EEES8_S8_EEENS6_IJNS7_ILi128EEENS7_ILi96EEENS7_ILi64EEEEEELi256ENS_6half_tEfNS_4arch4Sm90ELb1ELb0ELb0ELb1ELb1ELb1ELb0ELb1ELb0ELb1ELb1ELb0EEENS1_21CollectiveEpilogueFwdINS6_IJSA_NS7_ILi256EEESB_EEES9_SE_SG_Li256ELb1ELb1ELb1ELb0EEENS1_36VarlenDynamicPersistentTileSchedulerILi128ELi96ELi256ELi128ELb1ELb1ELb1ELb1ELb1ELb1EEEEEEEEEvNT_6ParamsE,@"STO_CUDA_ENTRY STV_DEFAULT"
_ZN7cutlass13device_kernelIN5flash11enable_sm90INS1_16FlashAttnFwdSm90INS1_25CollectiveMainloopFwdSm90ILi2EN4cute5tupleIJNS5_1CILi1EEES8_S8_EEENS6_IJNS7_ILi128EEENS7_ILi96EEENS7_ILi64EEEEEELi256ENS_6half_tEfNS_4arch4Sm90ELb1ELb0ELb0ELb1ELb1ELb1ELb0ELb1ELb0ELb1ELb1ELb0EEENS1_21CollectiveEpilogueFwdINS6_IJSA_NS7_ILi256EEESB_EEES9_SE_SG_Li256ELb1ELb1ELb1ELb0EEENS1_36VarlenDynamicPersistentTileSchedulerILi128ELi96ELi256ELi128ELb1ELb1ELb1ELb1ELb1ELb1EEEEEEEEEvNT_6ParamsE:
        /* <DEDUP_REMOVED lines=18> */
.L_x_5180:
[----:B------:R-:W-:Y:S05]  /*0120*/  BSYNC B0 ;  /* 0x0000000000007941 */ /* 0x000fea0003800000 */
.L_x_5179:
        /* <DEDUP_REMOVED lines=41> */
.L_x_5181:
        /* <DEDUP_REMOVED lines=22> */
.L_x_5182:
        /* <DEDUP_REMOVED lines=18> */
.L_x_5183:
        /* <DEDUP_REMOVED lines=22> */
.L_x_5184:
        /* <DEDUP_REMOVED lines=22> */
.L_x_5185:
        /* <DEDUP_REMOVED lines=8> */
.L_x_5188:
        /* <DEDUP_REMOVED lines=48> */
[CC--:B------:R-:W-:Y:S02]  /*0c80*/  LEA.HI R2, R3.reuse, R0.reuse, RZ, 0x5 ;  /* 0x0000000003027211 */ /* 0x0c0fe400078f28ff */
[----:B------:R-:W-:Y:S01]  /*0c90*/  LEA.HI R3, R3, R0, RZ, 0x3 ;  /* 0x0000000003037211 */ /* 0x000fe200078f18ff */
[----:B------:R-:W-:Y:S01]  /*0ca0*/  IMAD.IADD R12, R11, 0x1, -R12 ;  /* 0x000000010b0c7824 */ /* 0x000fe200078e0a0c */
[----:B------:R-:W-:Y:S02]  /*0cb0*/  SHF.R.S32.HI R9, RZ, 0x5, R9 ;  /* 0x00000005ff097819 */ /* 0x000fe40000011409 */
[----:B------:R-:W-:-:S02]  /*0cc0*/  LOP3.LUT R7, R3, 0xfffffff8, RZ, 0xc0, !PT ;  /* 0xfffffff803077812 */ /* 0x000fc400078ec0ff */
[----:B------:R-:W-:Y:S01]  /*0cd0*/  LOP3.LUT R3, R206, 0xfffffffc, RZ, 0xc0, !PT ;  /* 0xfffffffcce037812 */ /* 0x000fe200078ec0ff */
[----:B------:R-:W-:Y:S01]  /*0ce0*/  IMAD R9, R9, 0x10, R12 ;  /* 0x0000001009097824 */ /* 0x000fe200078e020c */
[----:B------:R-:W-:Y:S02]  /*0cf0*/  SHF.R.S32.HI R206, RZ, 0x2, R206 ;  /* 0x00000002ffce7819 */ /* 0x000fe400000114ce */
[----:B------:R-:W-:Y:S01]  /*0d00*/  LOP3.LUT R5, R4, 0x3fffff0, RZ, 0xc0, !PT ;  /* 0x03fffff004057812 */ /* 0x000fe200078ec0ff */
[C---:B------:R-:W-:Y:S01]  /*0d10*/  IMAD.IADD R3, R0.reuse, 0x1, -R3 ;  /* 0x0000000100037824 */ /* 0x040fe200078e0a03 */
[----:B------:R-:W-:Y:S01]  /*0d20*/  IADD3 R212, R0, -R7, RZ ;  /* 0x8000000700d47210 */ /* 0x000fe20007ffe0ff */
[----:B------:R-:W-:Y:S01]  /*0d30*/  IMAD R8, R8, 0x40, R9 ;  /* 0x0000004008087824 */ /* 0x000fe200078e0209 */
[----:B------:R-:W-:Y:S01]  /*0d40*/  IADD3 R9, R206, 0x40, RZ ;  /* 0x00000040ce097810 */ /* 0x000fe20007ffe0ff */
[----:B------:R-:W-:Y:S01]  /*0d50*/  IMAD.IADD R5, R0, 0x1, -R5 ;  /* 0x0000000100057824 */ /* 0x000fe200078e0a05 */
[C---:B------:R-:W-:Y:S01]  /*0d60*/  LEA.HI R0, R3.reuse, R3, RZ, 0x1 ;  /* 0x0000000303007211 */ /* 0x040fe200078f08ff */
[----:B------:R-:W-:Y:S01]  /*0d70*/  IMAD.SHL.U32 R204, R3, 0x4, RZ ;  /* 0x0000000403cc7824 */ /* 0x000fe200078e00ff */
[----:B------:R-:W-:Y:S01]  /*0d80*/  SHF.R.S32.HI R4, RZ, 0x1f, R9 ;  /* 0x0000001fff047819 */ /* 0x000fe20000011409 */
[----:B------:R-:W-:Y:S01]  /*0d90*/  IMAD.SHL.U32 R212, R212, 0x8, RZ ;  /* 0x00000008d4d47824 */ /* 0x000fe200078e00ff */
[----:B------:R-:W-:Y:S01]  /*0da0*/  SHF.R.S32.HI R16, RZ, 0x5, R2 ;  /* 0x00000005ff107819 */ /* 0x000fe20000011402 */
[----:B------:R-:W-:Y:S01]  /*0db0*/  IMAD.SHL.U32 R2, R9, 0x40, RZ ;  /* 0x0000004009027824 */ /* 0x000fe200078e00ff */
[----:B------:R-:W-:Y:S01]  /*0dc0*/  LOP3.LUT R0, R0, 0x1ffffffe, RZ, 0xc0, !PT ;  /* 0x1ffffffe00007812 */ /* 0x000fe200078ec0ff */
[----:B------:R-:W-:Y:S01]  /*0dd0*/  IMAD.MOV.U32 R7, RZ, RZ, R15 ;  /* 0x000000ffff077224 */ /* 0x000fe200078e000f */
[----:B------:R-:W-:Y:S01]  /*0de0*/  LEA.HI R4, R4, R9, RZ, 0x3 ;  /* 0x0000000904047211 */ /* 0x000fe200078f18ff */
[----:B------:R0:W-:Y:S01]  /*0df0*/  STL [R1+0x14], R16 ;  /* 0x0000141001007387 */ /* 0x0001e20000100800 */
[----:B------:R-:W-:Y:S01]  /*0e00*/  IMAD R5, R16, 0x10, R5 ;  /* 0x0000001010057824 */ /* 0x000fe200078e0205 */
[----:B------:R-:W-:Y:S01]  /*0e10*/  LOP3.LUT R10, R10, 0x7ffffffc, RZ, 0xc0, !PT ;  /* 0x7ffffffc0a0a7812 */ /* 0x000fe200078ec0ff */
[----:B------:R-:W-:Y:S01]  /*0e20*/  IMAD.IADD R0, R3, 0x1, -R0 ;  /* 0x0000000103007824 */ /* 0x000fe200078e0a00 */
[----:B------:R-:W-:Y:S01]  /*0e30*/  STL [R1+0x148], R8 ;  /* 0x0001480801007387 */ /* 0x000fe20000100800 */
[----:B------:R-:W-:Y:S01]  /*0e40*/  IMAD.SHL.U32 R4, R4, 0x40, RZ ;  /* 0x0000004004047824 */ /* 0x000fe200078e00ff */
[----:B------:R-:W-:Y:S01]  /*0e50*/  SHF.R.S32.HI R9, RZ, 0x1f, R212 ;  /* 0x0000001fff097819 */ /* 0x000fe200000114d4 */
[----:B------:R-:W-:Y:S01]  /*0e60*/  IMAD.IADD R10, R20, 0x1, -R10 ;  /* 0x00000001140a7824 */ /* 0x000fe200078e0a0a */
[----:B------:R-:W-:Y:S01]  /*0e70*/  STL [R1+0x3c], RZ ;  /* 0x00003cff01007387 */ /* 0x000fe20000100800 */
[----:B------:R-:W-:Y:S01]  /*0e80*/  IMAD R11, R5, 0x8, R6 ;  /* 0x00000008050b7824 */ /* 0x000fe200078e0206 */
[----:B------:R-:W-:Y:S01]  /*0e90*/  LOP3.LUT R4, R4, 0xfffffe00, RZ, 0xc0, !PT ;  /* 0xfffffe0004047812 */ /* 0x000fe200078ec0ff */
[----:B0-----:R-:W-:Y:S01]  /*0ea0*/  IMAD.SHL.U32 R16, R3, 0x8, RZ ;  /* 0x0000000803107824 */ /* 0x001fe200078e00ff */
[----:B------:R-:W-:Y:S01]  /*0eb0*/  LOP3.LUT R3, R2, 0x1c0, RZ, 0xc0, !PT ;  /* 0x000001c002037812 */ /* 0x000fe200078ec0ff */
[----:B------:R-:W-:-:S02]  /*0ec0*/  IMAD.SHL.U32 R44, R10, 0x2, RZ ;  /* 0x000000020a2c7824 */ /* 0x000fc400078e00ff */
[----:B------:R0:W-:Y:S01]  /*0ed0*/  STL [R1+0x18], R4 ;  /* 0x0000180401007387 */ /* 0x0001e20000100800 */
[----:B------:R-:W-:Y:S01]  /*0ee0*/  SHF.R.U32.HI R12, RZ, 0x3, R3 ;  /* 0x00000003ff0c7819 */ /* 0x000fe20000011603 */
[C---:B------:R-:W-:Y:S01]  /*0ef0*/  VIADD R42, R44.reuse, 0x10 ;  /* 0x000000102c2a7836 */ /* 0x040fe20000000000 */
[----:B------:R-:W-:Y:S01]  /*0f00*/  LOP3.LUT R3, R3, 0x38, R16, 0xf8, !PT ;  /* 0x0000003803037812 */ /* 0x000fe200078ef810 */
[----:B------:R-:W-:Y:S01]  /*0f10*/  STL [R1+0xc], R44 ;  /* 0x00000c2c01007387 */ /* 0x000fe20000100800 */
[C---:B------:R-:W-:Y:S01]  /*0f20*/  IADD3 R43, R44.reuse, 0x8, RZ ;  /* 0x000000082c2b7810 */ /* 0x040fe20007ffe0ff */
[----:B------:R-:W-:Y:S01]  /*0f30*/  VIADD R41, R44, 0x18 ;  /* 0x000000182c297836 */ /* 0x000fe20000000000 */
[----:B------:R-:W-:Y:S01]  /*0f40*/  LOP3.LUT R3, R4, R3, R12, 0xf6, !PT ;  /* 0x0000000304037212 */ /* 0x000fe200078ef60c */
[C---:B------:R-:W-:Y:S01]  /*0f50*/  VIADD R40, R44.reuse, 0x20 ;  /* 0x000000202c287836 */ /* 0x040fe20000000000 */
[C---:B------:R-:W-:Y:S01]  /*0f60*/  IADD3 R32, R44.reuse, 0x60, RZ ;  /* 0x000000602c207810 */ /* 0x040fe20007ffe0ff */
[----:B0-----:R-:W-:Y:S01]  /*0f70*/  IMAD.SHL.U32 R4, R11, 0x8, RZ ;  /* 0x000000080b047824 */ /* 0x001fe200078e00ff */
[----:B------:R-:W-:Y:S01]  /*0f80*/  IADD3 R15, R44, 0xb8, RZ ;  /* 0x000000b82c0f7810 */ /* 0x000fe20007ffe0ff */
[----:B------:R-:W-:Y:S01]  /*0f90*/  IMAD R3, R3, 0x2, R22 ;  /* 0x0000000203037824 */ /* 0x000fe200078e0216 */
[----:B------:R-:W-:Y:S01]  /*0fa0*/  IADD3 R218, R16, 0xc0, RZ ;  /* 0x000000c010da7810 */ /* 0x000fe20007ffe0ff */
[C---:B------:R-:W-:Y:S01]  /*0fb0*/  VIADD R39, R44.reuse, 0x28 ;  /* 0x000000282c277836 */ /* 0x040fe20000000000 */
[----:B------:R-:W-:Y:S01]  /*0fc0*/  STL [R1+0x14c], R4 ;  /* 0x00014c0401007387 */ /* 0x000fe20000100800 */
[C---:B------:R-:W-:Y:S01]  /*0fd0*/  VIADD R38, R44.reuse, 0x30 ;  /* 0x000000302c267836 */ /* 0x040fe20000000000 */
[----:B------:R-:W-:Y:S01]  /*0fe0*/  SHF.R.S32.HI R17, RZ, 0x1f, R16 ;  /* 0x0000001fff117819 */ /* 0x000fe20000011410 */
[C---:B------:R-:W-:Y:S01]  /*0ff0*/  VIADD R37, R44.reuse, 0x38 ;  /* 0x000000382c257836 */ /* 0x040fe20000000000 */
[----:B------:R-:W-:Y:S01]  /*1000*/  STL [R1+0x144], R3 ;  /* 0x0001440301007387 */ /* 0x000fe20000100800 */
[C---:B------:R-:W-:Y:S01]  /*1010*/  VIADD R36, R44.reuse, 0x40 ;  /* 0x000000402c247836 */ /* 0x040fe20000000000 */
[----:B------:R-:W-:Y:S01]  /*1020*/  SHF.R.S32.HI R225, RZ, 0x1f, R218 ;  /* 0x0000001fffe17819 */ /* 0x000fe200000114da */
        /* <DEDUP_REMOVED lines=12> */
[----:B------:R-:W-:Y:S01]  /*10f0*/  IMAD.MOV.U32 R6, RZ, RZ, R14 ;  /* 0x000000ffff067224 */ /* 0x000fe200078e000e */
[----:B-1----:R-:W-:Y:S01]  /*1100*/  SHF.R.S32.HI R42, RZ, 0x1f, R42 ;  /* 0x0000001fff2a7819 */ /* 0x002fe2000001142a */
[----:B------:R-:W-:Y:S01]  /*1110*/  VIADD R27, R44, 0x88 ;  /* 0x000000882c1b7836 */ /* 0x000fe20000000000 */
[----:B------:R1:W-:Y:S01]  /*1120*/  STL [R1+0xac], R39 ;  /* 0x0000ac2701007387 */ /* 0x0003e20000100800 */
[----:B------:R-:W-:Y:S01]  /*1130*/  IMAD.MOV.U32 R5, RZ, RZ, R13 ;  /* 0x000000ffff057224 */ /* 0x000fe200078e000d */
[----:B--2---:R-:W-:Y:S01]  /*1140*/  SHF.R.S32.HI R41, RZ, 0x1f, R41 ;  /* 0x0000001fff297819 */ /* 0x004fe20000011429 */
[----:B------:R-:W-:Y:S01]  /*1150*/  VIADD R14, R212, 0x40 ;  /* 0x00000040d40e7836 */ /* 0x000fe20000000000 */
[----:B------:R2:W-:Y:S01]  /*1160*/  STL [R1+0xa8], R38 ;  /* 0x0000a82601007387 */ /* 0x0005e20000100800 */
[----:B------:R-:W-:Y:S01]  /*1170*/  VIADD R26, R44, 0x90 ;  /* 0x000000902c1a7836 */ /* 0x000fe20000000000 */
[----:B0-----:R-:W-:Y:S01]  /*1180*/  SHF.R.S32.HI R40, RZ, 0x1f, R40 ;  /* 0x0000001fff287819 */ /* 0x001fe20000011428 */
[----:B------:R-:W-:Y:S01]  /*1190*/  VIADD R13, R212, 0x80 ;  /* 0x00000080d40d7836 */ /* 0x000fe20000000000 */
[----:B------:R0:W-:Y:S01]  /*11a0*/  STL [R1+0xa4], R37 ;  /* 0x0000a42501007387 */ /* 0x0001e20000100800 */
        /* <DEDUP_REMOVED lines=8> */
[----:B------:R-:W-:Y:S01]  /*1230*/  VIADD R9, R212, 0xc0 ;  /* 0x000000c0d4097836 */ /* 0x000fe20000000000 */
[----:B-1----:R-:W-:Y:S01]  /*1240*/  SHF.R.S32.HI R39, RZ, 0x1f, R39 ;  /* 0x0000001fff277819 */ /* 0x002fe20000011427 */
[C---:B------:R-:W-:Y:S01]  /*1250*/  VIADD R14, R44.reuse, 0xc0 ;  /* 0x000000c02c0e7836 */ /* 0x040fe20000000000 */
[----:B------:R1:W-:Y:S01]  /*1260*/  STL [R1+0x98], R34 ;  /* 0x0000982201007387 */ /* 0x0003e20000100800 */
[C---:B------:R-:W-:Y:S01]  /*1270*/  VIADD R13, R44.reuse, 0xc8 ;  /* 0x000000c82c0d7836 */ /* 0x040fe20000000000 */
[----:B------:R-:W-:Y:S01]  /*1280*/  SHF.R.S32.HI R9, RZ, 0x1f, R9 ;  /* 0x0000001fff097819 */ /* 0x000fe20000011409 */
[C---:B------:R-:W-:Y:S01]  /*1290*/  VIADD R12, R44.reuse, 0xd0 ;  /* 0x000000d02c0c7836 */ /* 0x040fe20000000000 */
        /* <DEDUP_REMOVED lines=10> */
[----:B---3--:R-:W-:Y:S01]  /*1340*/  SHF.R.S32.HI R36, RZ, 0x1f, R36 ;  /* 0x0000001fff247819 */ /* 0x008fe20000011424 */
[----:B------:R-:W-:Y:S01]  /*1350*/  IMAD R0, R0, 0x8, R8 ;  /* 0x0000000800007824 */ /* 0x000fe200078e0208 */
[----:B------:R3:W-:Y:S01]  /*1360*/  STL [R1+0x88], R30 ;  /* 0x0000881e01007387 */ /* 0x0007e20000100800 */
[----:B----4-:R-:W-:Y:S01]  /*1370*/  SHF.R.S32.HI R35, RZ, 0x1f, R35 ;  /* 0x0000001fff237819 */ /* 0x010fe20000011423 */
[C---:B------:R-:W-:Y:S01]  /*1380*/  VIADD R2, R16.reuse, 0x20 ;  /* 0x0000002010027836 */ /* 0x040fe20000000000 */
[----:B-1----:R-:W-:Y:S01]  /*1390*/  SHF.R.S32.HI R34, RZ, 0x1f, R34 ;  /* 0x0000001fff227819 */ /* 0x002fe20000011422 */
[----:B------:R1:W-:Y:S01]  /*13a0*/  STL [R1+0x84], R29 ;  /* 0x0000841d01007387 */ /* 0x0003e20000100800 */
[----:B-----5:R-:W-:Y:S01]  /*13b0*/  SHF.R.S32.HI R33, RZ, 0x1f, R33 ;  /* 0x0000001fff217819 */ /* 0x020fe20000011421 */
[C---:B------:R-:W-:Y:S01]  /*13c0*/  VIADD R216, R16.reuse, 0x40 ;  /* 0x0000004010d87836 */ /* 0x040fe20000000000 */
[----:B--2---:R-:W-:Y:S01]  /*13d0*/  SHF.R.S32.HI R32, RZ, 0x1f, R32 ;  /* 0x0000001fff207819 */ /* 0x004fe20000011420 */
[----:B------:R2:W-:Y:S01]  /*13e0*/  STL [R1+0x80], R28 ;  /* 0x0000801c01007387 */ /* 0x0005e20000100800 */
[----:B0-----:R-:W-:Y:S01]  /*13f0*/  SHF.R.S32.HI R31, RZ, 0x1f, R31 ;  /* 0x0000001fff1f7819 */ /* 0x001fe2000001141f */
[C---:B------:R-:W-:Y:S01]  /*1400*/  VIADD R215, R16.reuse, 0x60 ;  /* 0x0000006010d77836 */ /* 0x040fe20000000000 */
[----:B---3--:R-:W-:Y:S01]  /*1410*/  SHF.R.S32.HI R30, RZ, 0x1f, R30 ;  /* 0x0000001fff1e7819 */ /* 0x008fe2000001141e */
[----:B------:R0:W-:Y:S01]  /*1420*/  STL [R1+0x7c], R27 ;  /* 0x00007c1b01007387 */ /* 0x0001e20000100800 */
[C---:B------:R-:W-:Y:S01]  /*1430*/  VIADD R214, R16.reuse, 0x80 ;  /* 0x0000008010d67836 */ /* 0x040fe20000000000 */
[----:B-1----:R-:W-:Y:S01]  /*1440*/  SHF.R.S32.HI R29, RZ, 0x1f, R29 ;  /* 0x0000001fff1d7819 */ /* 0x002fe2000001141d */
[C---:B------:R-:W-:Y:S01]  /*1450*/  VIADD R213, R16.reuse, 0xa0 ;  /* 0x000000a010d57836 */ /* 0x040fe20000000000 */
[----:B------:R1:W-:Y:S01]  /*1460*/  STL [R1+0x78], R26 ;  /* 0x0000781a01007387 */ /* 0x0003e20000100800 */
[----:B------:R-:W-:Y:S01]  /*1470*/  VIADD R217, R16, 0xe0 ;  /* 0x000000e010d97836 */ /* 0x000fe20000000000 */
[----:B--2---:R-:W-:Y:S01]  /*1480*/  SHF.R.S32.HI R28, RZ, 0x1f, R28 ;  /* 0x0000001fff1c7819 */ /* 0x004fe2000001141c */
[----:B------:R-:W-:Y:S01]  /*1490*/  VIADD R211, R204, 0x10 ;  /* 0x00000010ccd37836 */ /* 0x000fe20000000000 */
[----:B------:R2:W-:Y:S01]  /*14a0*/  STL [R1+0x74], R25 ;  /* 0x0000741901007387 */ /* 0x0005e20000100800 */
[----:B------:R-:W-:-:S02]  /*14b0*/  SHF.R.S32.HI R209, RZ, 0x1f, R2 ;  /* 0x0000001fffd17819 */ /* 0x000fc40000011402 */
[----:B0-----:R-:W-:Y:S01]  /*14c0*/  SHF.R.S32.HI R27, RZ, 0x1f, R27 ;  /* 0x0000001fff1b7819 */ /* 0x001fe2000001141b */
[----:B------:R0:W-:Y:S01]  /*14d0*/  STL [R1+0x70], R24 ;  /* 0x0000701801007387 */ /* 0x0001e20000100800 */
[----:B------:R-:W-:Y:S02]  /*14e0*/  SHF.R.S32.HI R229, RZ, 0x1f, R216 ;  /* 0x0000001fffe57819 */ /* 0x000fe400000114d8 */
[----:B-1----:R-:W-:Y:S01]  /*14f0*/  SHF.R.S32.HI R26, RZ, 0x1f, R26 ;  /* 0x0000001fff1a7819 */ /* 0x002fe2000001141a */
[----:B------:R1:W-:Y:S01]  /*1500*/  STL [R1+0x6c], R21 ;  /* 0x00006c1501007387 */ /* 0x0003e20000100800 */
[----:B------:R-:W-:Y:S02]  /*1510*/  SHF.R.S32.HI R228, RZ, 0x1f, R215 ;  /* 0x0000001fffe47819 */ /* 0x000fe400000114d7 */
[----:B--2---:R-:W-:Y:S01]  /*1520*/  SHF.R.S32.HI R25, RZ, 0x1f, R25 ;  /* 0x0000001fff197819 */ /* 0x004fe20000011419 */
        /* <DEDUP_REMOVED lines=10> */
[----:B0-----:R-:W-:-:S03]  /*15d0*/  SHF.R.S32.HI R15, RZ, 0x1f, R15 ;  /* 0x0000001fff0f7819 */ /* 0x001fc6000001140f */
[----:B------:R0:W-:Y:S01]  /*15e0*/  STL [R1+0x58], R12 ;  /* 0x0000580c01007387 */ /* 0x0001e20000100800 */
[----:B-1----:R-:W-:-:S03]  /*15f0*/  SHF.R.S32.HI R14, RZ, 0x1f, R14 ;  /* 0x0000001fff0e7819 */ /* 0x002fc6000001140e */
[----:B------:R1:W-:Y:S01]  /*1600*/  STL [R1+0x54], R11 ;  /* 0x0000540b01007387 */ /* 0x0003e20000100800 */
[----:B--2---:R-:W-:-:S03]  /*1610*/  SHF.R.S32.HI R13, RZ, 0x1f, R13 ;  /* 0x0000001fff0d7819 */ /* 0x004fc6000001140d */
[----:B------:R2:W-:Y:S01]  /*1620*/  STL [R1+0x50], R10 ;  /* 0x0000500a01007387 */ /* 0x0005e20000100800 */
[----:B0-----:R-:W-:-:S03]  /*1630*/  SHF.R.S32.HI R12, RZ, 0x1f, R12 ;  /* 0x0000001fff0c7819 */ /* 0x001fc6000001140c */
[----:B------:R0:W-:Y:S01]  /*1640*/  STL [R1+0x4c], R9 ;  /* 0x00004c0901007387 */ /* 0x0001e20000100800 */
[----:B-1----:R-:W-:-:S03]  /*1650*/  SHF.R.S32.HI R11, RZ, 0x1f, R11 ;  /* 0x0000001fff0b7819 */ /* 0x002fc6000001140b */
[----:B------:R-:W-:Y:S01]  /*1660*/  STL [R1+0x140], R43 ;  /* 0x0001402b01007387 */ /* 0x000fe20000100800 */
[----:B--2---:R-:W-:-:S03]  /*1670*/  SHF.R.S32.HI R10, RZ, 0x1f, R10 ;  /* 0x0000001fff0a7819 */ /* 0x004fc6000001140a */
[----:B------:R1:W-:Y:S01]  /*1680*/  STL [R1+0x48], R4 ;  /* 0x0000480401007387 */ /* 0x0003e20000100800 */
[----:B0-----:R-:W-:-:S03]  /*1690*/  SHF.R.S32.HI R9, RZ, 0x1f, R9 ;  /* 0x0000001fff097819 */ /* 0x001fc60000011409 */
[----:B------:R-:W-:Y:S04]  /*16a0*/  STL [R1+0x13c], R42 ;  /* 0x00013c2a01007387 */ /* 0x000fe80000100800 */
[----:B------:R0:W-:Y:S01]  /*16b0*/  STL [R1+0x44], R3 ;  /* 0x0000440301007387 */ /* 0x0001e20000100800 */
[----:B-1----:R-:W-:-:S03]  /*16c0*/  SHF.R.S32.HI R4, RZ, 0x1f, R4 ;  /* 0x0000001fff047819 */ /* 0x002fc60000011404 */
[----:B------:R1:W-:Y:S04]  /*16d0*/  STL [R1+0x138], R41 ;  /* 0x0001382901007387 */ /* 0x0003e80000100800 */
        /* <DEDUP_REMOVED lines=30> */
.L_x_5361:
[----:B01-3--:R-:W0:Y:S02]  /*18c0*/  LDC.64 R8, c[0x0][0xc88] ;  /* 0x00032200ff087b82 */ /* 0x00be240000000a00 */
[----:B0-----:R-:W-:-:S05]  /*18d0*/  IMAD.WIDE R8, R7, 0x4, R8 ;  /* 0x0000000407087825 */ /* 0x001fca00078e0208 */
[----:B--2--5:R-:W2:Y:S01]  /*18e0*/  LDG.E R34, desc[UR42][R8.64] ;  /* 0x0000002a08227981 */ /* 0x024ea2000c1e1900 */
[----:B------:R-:W-:Y:S05]  /*18f0*/  YIELD ;  /* 0x0000000000007946 */ /* 0x000fea0003800000 */
[----:B------:R-:W-:Y:S01]  /*1900*/  ULDC.64 UR4, c[0x0][0xa28] ;  /* 0x00028a0000047ab9 */ /* 0x000fe20000000a00 */
[----:B------:R-:W-:Y:S01]  /*1910*/  ULDC.64 UR8, c[0x0][0xa18] ;  /* 0x0002860000087ab9 */ /* 0x000fe20000000a00 */
[----:B------:R-:W-:Y:S01]  /*1920*/  ISETP.NE.U32.AND P1, PT, RZ, UR4, PT ;  /* 0x00000004ff007c0c */ /* 0x000fe2000bf25070 */
[----:B------:R-:W-:Y:S01]  /*1930*/  ULDC.64 UR6, c[0x0][0xa08] ;  /* 0x0002820000067ab9 */ /* 0x000fe20000000a00 */
[----:B----4-:R-:W-:Y:S01]  /*1940*/  MOV R4, RZ ;  /* 0x000000ff00047202 */ /* 0x010fe20000000f00 */
[----:B------:R-:W-:Y:S01]  /*1950*/  IMAD.MOV.U32 R32, RZ, RZ, RZ ;  /* 0x000000ffff207224 */ /* 0x000fe200078e00ff */
[----:B------:R-:W-:-:S02]  /*1960*/  ISETP.NE.AND.EX P1, PT, RZ, UR5, PT, P1 ;  /* 0x00000005ff007c0c */ /* 0x000fc4000bf25310 */
[----:B------:R-:W-:-:S04]  /*1970*/  ISETP.NE.U32.AND P0, PT, RZ, UR6, PT ;  /* 0x00000006ff007c0c */ /* 0x000fc8000bf05070 */
[----:B------:R-:W-:Y:S02]  /*1980*/  ISETP.NE.AND.EX P0, PT, RZ, UR7, PT, P0 ;  /* 0x00000007ff007c0c */ /* 0x000fe4000bf05300 */
[----:B--2---:R-:W-:Y:S01]  /*1990*/  SHF.R.S32.HI R0, RZ, 0x1f, R34 ;  /* 0x0000001fff007819 */ /* 0x004fe20000011422 */
[----:B------:R-:W-:-:S04]  /*19a0*/  IMAD.SHL.U32 R36, R34, 0x4, RZ ;  /* 0x0000000422247824 */ /* 0x000fc800078e00ff */
        /* <DEDUP_REMOVED lines=38> */
.L_x_5190:
[----:B------:R-:W-:Y:S01]  /*1c10*/  ULDC.64 UR4, c[0x0][0xa20] ;  /* 0x0002880000047ab9 */ /* 0x000fe20000000a00 */
[C---:B------:R-:W-:Y:S02]  /*1c20*/  LOP3.LUT R3, R6.reuse, 0xff000000, RZ, 0xc0, !PT ;  /* 0xff00000006037812 */ /* 0x040fe400078ec0ff */
[----:B------:R-:W-:Y:S02]  /*1c30*/  ISETP.NE.U32.AND P1, PT, RZ, UR4, PT ;  /* 0x00000004ff007c0c */ /* 0x000fe4000bf25070 */
[C---:B------:R-:W-:Y:S02]  /*1c40*/  LOP3.LUT R0, R6.reuse, 0xff0000, RZ, 0xc0, !PT ;  /* 0x00ff000006007812 */ /* 0x040fe400078ec0ff */
[----:B------:R-:W-:Y:S02]  /*1c50*/  ISETP.NE.AND.EX P1, PT, RZ, UR5, PT, P1 ;  /* 0x00000005ff007c0c */ /* 0x000fe4000bf25310 */
[----:B------:R-:W-:Y:S02]  /*1c60*/  SHF.R.U32.HI R3, RZ, 0x8, R3 ;  /* 0x00000008ff037819 */ /* 0x000fe40000011603 */
[----:B------:R-:W-:-:S02]  /*1c70*/  LOP3.LUT R207, R6, 0xffff, RZ, 0xc0, !PT ;  /* 0x0000ffff06cf7812 */ /* 0x000fc400078ec0ff */
[----:B------:R-:W-:-:S07]  /*1c80*/  LEA.HI R10, R0, R3, RZ, 0x10 ;  /* 0x00000003000a7211 */ /* 0x000fce00078f80ff */
[----:B------:R-:W-:Y:S05]  /*1c90*/  @!P1 BRA `(.L_x_5191) ;  /* 0x0000000000109947 */ /* 0x000fea0003800000 */
[----:B------:R-:W-:-:S04]  /*1ca0*/  IADD3 R6, P0, R36, UR4, RZ ;  /* 0x0000000424067c10 */ /* 0x000fc8000ff1e0ff */
[----:B------:R-:W-:-:S05]  /*1cb0*/  IADD3.X R7, R35, UR5, RZ, P0, !PT ;  /* 0x0000000523077c10 */ /* 0x000fca00087fe4ff */
[----:B------:R0:W5:Y:S01]  /*1cc0*/  LDG.E R33, desc[UR42][R6.64] ;  /* 0x0000002a06217981 */ /* 0x000162000c1e1900 */
[----:B------:R-:W-:Y:S05]  /*1cd0*/  BRA `(.L_x_5192) ;  /* 0x0000000000107947 */ /* 0x000fea0003800000 */
.L_x_5191:
[----:B------:R-:W-:Y:S05]  /*1ce0*/  @!P0 BRA `(.L_x_5192) ;  /* 0x00000000000c8947 */ /* 0x000fea0003800000 */
[----:B------:R-:W2:Y:S04]  /*1cf0*/  LDG.E R0, desc[UR42][R8.64] ;  /* 0x0000002a08007981 */ /* 0x000ea8000c1e1900 */
[----:B------:R-:W2:Y:S02]  /*1d00*/  LDG.E R33, desc[UR42][R8.64+0x4] ;  /* 0x0000042a08217981 */ /* 0x000ea4000c1e1900 */
[----:B--2---:R-:W-:-:S07]  /*1d10*/  IMAD.IADD R33, R33, 0x1, -R0 ;  /* 0x0000000121217824 */ /* 0x004fce00078e0a00 */
.L_x_5192:
[----:B------:R-:W-:Y:S01]  /*1d20*/  ULDC.64 UR4, c[0x0][0xa10] ;  /* 0x0002840000047ab9 */ /* 0x000fe20000000a00 */
[----:B------:R-:W1:Y:S01]  /*1d30*/  LDC R8, c[0x0][0x448] ;  /* 0x00011200ff087b82 */ /* 0x000e620000000800 */
[----:B------:R-:W-:-:S04]  /*1d40*/  ISETP.NE.U32.AND P0, PT, RZ, UR4, PT ;  /* 0x00000004ff007c0c */ /* 0x000fc8000bf05070 */
[----:B------:R-:W-:Y:S01]  /*1d50*/  ISETP.NE.AND.EX P0, PT, RZ, UR5, PT, P0 ;  /* 0x00000005ff007c0c */ /* 0x000fe2000bf05300 */
[----:B------:R-:W-:-:S12]  /*1d60*/  ULDC.64 UR4, c[0x0][0xa30] ;  /* 0x00028c0000047ab9 */ /* 0x000fd80000000a00 */
[----:B0-----:R-:W0:Y:S02]  /*1d70*/  @P0 LDC.64 R6, c[0x0][0xa10] ;  /* 0x00028400ff060b82 */ /* 0x001e240000000a00 */
[----:B0-----:R-:W-:-:S05]  /*1d80*/  @P0 IMAD.WIDE R6, R34, 0x4, R6 ;  /* 0x0000000422060825 */ /* 0x001fca00078e0206 */
[----:B------:R-:W2:Y:S04]  /*1d90*/  @P0 LDG.E R0, desc[UR42][R6.64] ;  /* 0x0000002a06000981 */ /* 0x000ea8000c1e1900 */
[----:B------:R0:W2:Y:S01]  /*1da0*/  @P0 LDG.E R3, desc[UR42][R6.64+0x4] ;  /* 0x0000042a06030981 */ /* 0x0000a2000c1e1900 */
[----:B------:R-:W-:Y:S01]  /*1db0*/  ISETP.NE.U32.AND P1, PT, RZ, UR4, PT ;  /* 0x00000004ff007c0c */ /* 0x000fe2000bf25070 */
[----:B-----5:R-:W-:-:S03]  /*1dc0*/  IMAD.MOV.U32 R24, RZ, RZ, R33 ;  /* 0x000000ffff187224 */ /* 0x020fc600078e0021 */
[----:B------:R-:W-:-:S13]  /*1dd0*/  ISETP.NE.AND.EX P1, PT, RZ, UR5, PT, P1 ;  /* 0x00000005ff007c0c */ /* 0x000fda000bf25310 */
[----:B0-----:R-:W-:-:S04]  /*1de0*/  @P1 IADD3 R6, P2, R36, UR4, RZ ;  /* 0x0000000424061c10 */ /* 0x001fc8000ff5e0ff */
[----:B------:R-:W-:-:S05]  /*1df0*/  @P1 IADD3.X R7, R35, UR5, RZ, P2, !PT ;  /* 0x0000000523071c10 */ /* 0x000fca00097fe4ff */
[----:B------:R0:W5:Y:S01]  /*1e00*/  @P1 LDG.E R24, desc[UR42][R6.64] ;  /* 0x0000002a06181981 */ /* 0x000162000c1e1900 */
[----:B-1----:R-:W-:Y:S01]  /*1e10*/  ISETP.NE.AND P1, PT, R8, 0x1, PT ;  /* 0x000000010800780c */ /* 0x002fe20003f25270 */
[----:B------:R-:W-:Y:S01]  /*1e20*/  IMAD.SHL.U32 R222, R5, 0x80, RZ ;  /* 0x0000008005de7824 */ /* 0x000fe200078e00ff */
[----:B------:R-:W-:Y:S01]  /*1e30*/  IADD3 R12, R33, -R4, RZ ;  /* 0x80000004210c7210 */ /* 0x000fe20007ffe0ff */
[----:B------:R-:W-:Y:S01]  /*1e40*/  BSSY B0, `(.L_x_5193) ;  /* 0x0000037000007945 */ /* 0x000fe20003800000 */
[----:B------:R-:W-:Y:S01]  /*1e50*/  LOP3.LUT R13, R10, 0xff, RZ, 0xc0, !PT ;  /* 0x000000ff0a0d7812 */ /* 0x000fe200078ec0ff */
[----:B------:R-:W-:Y:S01]  /*1e60*/  VIADD R5, R222, 0x7f ;  /* 0x0000007fde057836 */ /* 0x000fe20000000000 */
[----:B0-----:R-:W-:-:S07]  /*1e70*/  SHF.R.U32.HI R6, RZ, 0x10, R10 ;  /* 0x00000010ff067819 */ /* 0x001fce000001160a */
[----:B------:R-:W0:Y:S08]  /*1e80*/  @P1 LDC R8, c[0x0][0x44c] ;  /* 0x00011300ff081b82 */ /* 0x000e300000000800 */
[----:B------:R-:W1:Y:S01]  /*1e90*/  @P1 LDC R9, c[0x0][0x450] ;  /* 0x00011400ff091b82 */ /* 0x000e620000000800 */
[----:B--2---:R-:W-:Y:S02]  /*1ea0*/  @P0 IMAD.IADD R25, R3, 0x1, -R0 ;  /* 0x0000000103190824 */ /* 0x004fe400078e0a00 */
[----:B0-----:R-:W-:-:S04]  /*1eb0*/  @P1 IMAD.HI.U32 R0, R5, R8, RZ ;  /* 0x0000000805001227 */ /* 0x001fc800078e00ff */
[----:B------:R-:W-:Y:S01]  /*1ec0*/  IMAD.IADD R11, R12, 0x1, R25 ;  /* 0x000000010c0b7824 */ /* 0x000fe200078e0219 */
[----:B-1----:R-:W-:-:S03]  /*1ed0*/  @P1 SHF.R.U32.HI R5, RZ, R9, R0 ;  /* 0x00000009ff051219 */ /* 0x002fc60000011600 */
[C---:B------:R-:W-:Y:S01]  /*1ee0*/  VIADD R0, R11.reuse, 0x5f ;  /* 0x0000005f0b007836 */ /* 0x040fe20000000000 */
[----:B------:R-:W-:Y:S01]  /*1ef0*/  IADD3 R31, R11, 0x60, -R224 ;  /* 0x000000600b1f7810 */ /* 0x000fe20007ffe8e0 */
[----:B------:R0:W-:Y:S02]  /*1f00*/  STL [R1+0x4], R11 ;  /* 0x0000040b01007387 */ /* 0x0001e40000100800 */
[----:B------:R-:W-:Y:S02]  /*1f10*/  IMAD.HI R0, R0, 0x2aaaaaab, RZ ;  /* 0x2aaaaaab00007827 */ /* 0x000fe400078e02ff */
[----:B------:R0:W-:Y:S02]  /*1f20*/  STL [R1+0x40], R13 ;  /* 0x0000400d01007387 */ /* 0x0001e40000100800 */
[----:B------:R-:W-:Y:S01]  /*1f30*/  IMAD.IADD R5, R31, 0x1, R5 ;  /* 0x000000011f057824 */ /* 0x000fe200078e0205 */
[----:B------:R-:W-:Y:S01]  /*1f40*/  SHF.R.U32.HI R3, RZ, 0x1f, R0 ;  /* 0x0000001fff037819 */ /* 0x000fe20000011600 */
[----:B------:R0:W-:Y:S02]  /*1f50*/  STL [R1+0x2c], R6 ;  /* 0x00002c0601007387 */ /* 0x0001e40000100800 */
[----:B------:R-:W-:Y:S01]  /*1f60*/  IMAD.HI R5, R5, 0x2aaaaaab, RZ ;  /* 0x2aaaaaab05057827 */ /* 0x000fe200078e02ff */
[----:B------:R-:W-:-:S03]  /*1f70*/  LEA.HI.SX32 R30, R0, R3, 0x1c ;  /* 0x00000003001e7211 */ /* 0x000fc600078fe2ff */
[----:B------:R-:W-:Y:S01]  /*1f80*/  IMAD.MOV.U32 R0, RZ, RZ, RZ ;  /* 0x000000ffff007224 */ /* 0x000fe200078e00ff */
[----:B------:R-:W-:-:S04]  /*1f90*/  SHF.R.U32.HI R4, RZ, 0x1f, R5 ;  /* 0x0000001fff047819 */ /* 0x000fc80000011605 */
[----:B------:R-:W-:-:S04]  /*1fa0*/  LEA.HI.SX32 R5, R5, R4, 0x1c ;  /* 0x0000000405057211 */ /* 0x000fc800078fe2ff */
[----:B------:R-:W-:-:S04]  /*1fb0*/  VIMNMX R9, R30, R5, PT ;  /* 0x000000051e097248 */ /* 0x000fc80003fe0100 */
[----:B------:R-:W-:-:S13]  /*1fc0*/  ISETP.GE.AND P0, PT, R9, 0x1, PT ;  /* 0x000000010900780c */ /* 0x000fda0003f06270 */
        /* <DEDUP_REMOVED lines=26> */
[----:B------:R-:W-:-:S05]  /*2170*/  @P0 IADD3 R5, R5, 0x1, RZ ;  /* 0x0000000105050810 */ /* 0x000fca0007ffe0ff */
[----:B------:R-:W-:-:S04]  /*2180*/  IMAD.MOV.U32 R0, RZ, RZ, R5 ;  /* 0x000000ffff007224 */ /* 0x000fc800078e0005 */
[----:B------:R-:W-:Y:S01]  /*2190*/  @!P2 IMAD.MOV R0, RZ, RZ, -R0 ;  /* 0x000000ffff00a224 */ /* 0x000fe200078e0a00 */
[----:B------:R-:W-:-:S07]  /*21a0*/  @!P1 LOP3.LUT R0, RZ, R10, RZ, 0x33, !PT ;  /* 0x0000000aff009212 */ /* 0x000fce00078e33ff */
.L_x_5194:
[----:B------:R-:W-:Y:S05]  /*21b0*/  BSYNC B0 ;  /* 0x0000000000007941 */ /* 0x000fea0003800000 */
.L_x_5193:
        /* <DEDUP_REMOVED lines=37> */
.L_x_5197:
[----:B------:R-:W-:Y:S05]  /*2410*/  BSYNC B6 ;  /* 0x0000000000067941 */ /* 0x000fea0003800000 */
.L_x_5196:
        /* <DEDUP_REMOVED lines=8> */
[----:B------:R-:W-:Y:S01]  /*24a0*/  MOV R8, 0x70 ;  /* 0x0000007000087802 */ /* 0x000fe20000000f00 */
        /* <DEDUP_REMOVED lines=8> */
[----:B------:R-:W-:-:S07]  /*2530*/  IMAD.MOV.U32 R13, RZ, RZ, RZ ;  /* 0x000000ffff0d7224 */ /* 0x000fce00078e00ff */
[----:B------:R-:W-:-:S07]  /*2540*/  LEPC R20, `(.L_x_5199) ;  /* 0x000000001014794e */ /* 0x000fce0000000000 */
[----:B0----5:R-:W-:Y:S05]  /*2550*/  CALL.ABS.NOINC R14 ;  /* 0x000000000e007343 */ /* 0x021fea0003c00000 */
.L_x_5199:
[----:B------:R-:W-:Y:S05]  /*2560*/  BSYNC B6 ;  /* 0x0000000000067941 */ /* 0x000fea0003800000 */
.L_x_5198:
[----:B------:R-:W-:Y:S01]  /*2570*/  ULDC.64 UR4, c[0x0][0x9f8] ;  /* 0x00027e0000047ab9 */ /* 0x000fe20000000a00 */
[----:B------:R-:W0:Y:S01]  /*2580*/  S2R R7, SR_TID.X ;  /* 0x0000000000077919 */ /* 0x000e220000002100 */
[----:B------:R-:W-:Y:S01]  /*2590*/  ISETP.NE.U32.AND P0, PT, RZ, UR4, PT ;  /* 0x00000004ff007c0c */ /* 0x000fe2000bf05070 */
[----:B------:R-:W-:Y:S01]  /*25a0*/  IMAD.MOV.U32 R0, RZ, RZ, R34 ;  /* 0x000000ffff007224 */ /* 0x000fe200078e0022 */
[----:B------:R-:W1:Y:S08]  /*25b0*/  LDC.64 R48, c[0x0][0x3f8] ;  /* 0x0000fe00ff307b82 */ /* 0x000e700000000a00 */
[----:B------:R-:W2:Y:S01]  /*25c0*/  LDC.64 R54, c[0x0][0x408] ;  /* 0x00010200ff367b82 */ /* 0x000ea20000000a00 */
[----:B------:R-:W-:Y:S01]  /*25d0*/  ISETP.NE.AND.EX P0, PT, RZ, UR5, PT, P0 ;  /* 0x00000005ff007c0c */ /* 0x000fe2000bf05300 */
[----:B------:R-:W3:Y:S06]  /*25e0*/  LDL R34, [R1+0x18] ;  /* 0x0000180001227983 */ /* 0x000eec0000100800 */
[----:B------:R-:W4:Y:S06]  /*25f0*/  LDC R61, c[0x0][0x3f4] ;  /* 0x0000fd00ff3d7b82 */ /* 0x000f2c0000000800 */
[----:B------:R-:W-:Y:S01]  /*2600*/  @P0 IADD3 R4, P1, R36, UR4, RZ ;  /* 0x0000000424040c10 */ /* 0x000fe2000ff3e0ff */
[----:B------:R-:W-:-:S03]  /*2610*/  ULDC UR4, c[0x0][0x320] ;  /* 0x0000c80000047ab9 */ /* 0x000fc60000000800 */
[----:B------:R-:W-:Y:S02]  /*2620*/  @P0 IADD3.X R5, R35, UR5, RZ, P1, !PT ;  /* 0x0000000523050c10 */ /* 0x000fe40008ffe4ff */
[----:B------:R-:W-:-:S03]  /*2630*/  ISETP.GE.AND P1, PT, R2, UR4, PT ;  /* 0x0000000402007c0c */ /* 0x000fc6000bf26270 */
[----:B------:R0:W3:Y:S01]  /*2640*/  @P0 LDG.E R0, desc[UR42][R4.64] ;  /* 0x0000002a04000981 */ /* 0x0000e2000c1e1900 */
[----:B------:R-:W-:Y:S02]  /*2650*/  SEL R6, RZ, 0xffffffff, P1 ;  /* 0xffffffffff067807 */ /* 0x000fe40000800000 */
[----:B------:R-:W-:Y:S02]  /*2660*/  ISETP.GE.AND P0, PT, R16, UR4, PT ;  /* 0x0000000410007c0c */ /* 0x000fe4000bf06270 */
[----:B------:R-:W-:Y:S01]  /*2670*/  ISETP.GE.AND P1, PT, R215, UR4, PT ;  /* 0x00000004d7007c0c */ /* 0x000fe2000bf26270 */
[----:B------:R-:W-:Y:S01]  /*2680*/  IMAD.SHL.U32 R6, R6, 0x2, RZ ;  /* 0x0000000206067824 */ /* 0x000fe200078e00ff */
[----:B------:R-:W-:Y:S02]  /*2690*/  SEL R3, RZ, 0x1, P0 ;  /* 0x00000001ff037807 */ /* 0x000fe40000000000 */
[----:B------:R-:W-:Y:S02]  /*26a0*/  ISETP.GE.AND P0, PT, R216, UR4, PT ;  /* 0x00000004d8007c0c */ /* 0x000fe4000bf06270 */
[----:B------:R-:W-:-:S02]  /*26b0*/  LOP3.LUT R3, R6, 0x2, R3, 0xe2, !PT ;  /* 0x0000000206037812 */ /* 0x000fc400078ee203 */
[----:B0-----:R-:W-:Y:S02]  /*26c0*/  SEL R4, RZ, 0x4, P0 ;  /* 0x00000004ff047807 */ /* 0x001fe40000000000 */
[----:B------:R-:W-:Y:S02]  /*26d0*/  SEL R5, RZ, 0x8, P1 ;  /* 0x00000008ff057807 */ /* 0x000fe40000800000 */
[----:B------:R-:W-:Y:S02]  /*26e0*/  ISETP.GE.AND P0, PT, R214, UR4, PT ;  /* 0x00000004d6007c0c */ /* 0x000fe4000bf06270 */
[----:B------:R-:W-:Y:S01]  /*26f0*/  ISETP.GE.AND P1, PT, R213, UR4, PT ;  /* 0x00000004d5007c0c */ /* 0x000fe2000bf26270 */
[----:B------:R-:W-:Y:S01]  /*2700*/  VIADD R12, R7, 0xffffff80 ;  /* 0xffffff80070c7836 */ /* 0x000fe20000000000 */
[----:B------:R-:W-:Y:S02]  /*2710*/  LOP3.LUT R4, R5, R3, R4, 0xfe, !PT ;  /* 0x0000000305047212 */ /* 0x000fe400078efe04 */
[----:B------:R-:W-:-:S02]  /*2720*/  SEL R5, RZ, 0x10, P0 ;  /* 0x00000010ff057807 */ /* 0x000fc40000000000 */
[----:B------:R-:W-:-:S04]  /*2730*/  SEL R6, RZ, 0x20, P1 ;  /* 0x00000020ff067807 */ /* 0x000fc80000800000 */
[----:B------:R-:W-:Y:S02]  /*2740*/  LOP3.LUT R4, R6, R4, R5, 0xfe, !PT ;  /* 0x0000000406047212 */ /* 0x000fe400078efe05 */
[----:B------:R-:W-:Y:S02]  /*2750*/  SHF.R.S32.HI R5, RZ, 0x1f, R12 ;  /* 0x0000001fff057819 */ /* 0x000fe4000001140c */
[----:B------:R-:W-:Y:S02]  /*2760*/  SHF.R.S32.HI R7, RZ, 0x1f, R206 ;  /* 0x0000001fff077819 */ /* 0x000fe400000114ce */
[----:B------:R-:W-:-:S03]  /*2770*/  LEA.HI R14, R5, R12, RZ, 0x2 ;  /* 0x0000000c050e7211 */ /* 0x000fc600078f10ff */
[C---:B-1----:R-:W-:Y:S01]  /*2780*/  IMAD R6, R7.reuse, R48, RZ ;  /* 0x0000003007067224 */ /* 0x042fe200078e02ff */
[----:B------:R-:W-:Y:S01]  /*2790*/  LOP3.LUT R13, R14, 0xfffffffc, RZ, 0xc0, !PT ;  /* 0xfffffffc0e0d7812 */ /* 0x000fe200078ec0ff */
[----:B--2---:R-:W-:Y:S01]  /*27a0*/  IMAD R7, R7, R54, RZ ;  /* 0x0000003607077224 */ /* 0x004fe200078e02ff */
[----:B------:R-:W-:-:S03]  /*27b0*/  SHF.R.S32.HI R205, RZ, 0x1f, R204 ;  /* 0x0000001fffcd7819 */ /* 0x000fc600000114cc */
[----:B------:R-:W-:Y:S02]  /*27c0*/  IMAD.IADD R15, R12, 0x1, -R13 ;  /* 0x000000010c0f7824 */ /* 0x000fe400078e0a0d */
[C---:B------:R-:W-:Y:S01]  /*27d0*/  IMAD R13, R206.reuse, R55, R7 ;  /* 0x00000037ce0d7224 */ /* 0x040fe200078e0207 */
[----:B-----5:R-:W-:Y:S01]  /*27e0*/  SHF.R.S32.HI R7, RZ, 0x1f, R24 ;  /* 0x0000001fff077819 */ /* 0x020fe20000011418 */
[C---:B------:R-:W-:Y:S02]  /*27f0*/  IMAD R11, R206.reuse, R49, R6 ;  /* 0x00000031ce0b7224 */ /* 0x040fe400078e0206 */
[----:B------:R-:W-:-:S04]  /*2800*/  IMAD.WIDE.U32 R8, R206, R48, R204 ;  /* 0x00000030ce087225 */ /* 0x000fc800078e00cc */
[----:B------:R-:W-:-:S04]  /*2810*/  IMAD.WIDE.U32 R20, R206, R48, R16 ;  /* 0x00000030ce147225 */ /* 0x000fc800078e0010 */
[----:B------:R-:W-:Y:S02]  /*2820*/  IMAD R6, R7, R48, RZ ;  /* 0x0000003007067224 */ /* 0x000fe400078e02ff */
[----:B------:R-:W-:Y:S02]  /*2830*/  IMAD.IADD R9, R9, 0x1, R11 ;  /* 0x0000000109097824 */ /* 0x000fe400078e020b */
[----:B------:R-:W-:Y:S02]  /*2840*/  IMAD.IADD R21, R11, 0x1, R21 ;  /* 0x000000010b157824 */ /* 0x000fe400078e0215 */
[----:B------:R-:W-:Y:S02]  /*2850*/  IMAD R11, R24, R49, R6 ;  /* 0x00000031180b7224 */ /* 0x000fe400078e0206 */
[----:B------:R-:W2:Y:S01]  /*2860*/  LDL R6, [R1+0x14] ;  /* 0x0000140001067983 */ /* 0x000ea20000100800 */
[----:B------:R-:W0:Y:S01]  /*2870*/  S2R R35, SR_TID.X ;  /* 0x0000000000237919 */ /* 0x000e220000002100 */
[----:B------:R-:W-:-:S02]  /*2880*/  ISETP.GE.AND P0, PT, R218, UR4, PT ;  /* 0x00000004da007c0c */ /* 0x000fc4000bf06270 */
[----:B------:R-:W-:Y:S02]  /*2890*/  ISETP.GE.AND P1, PT, R217, UR4, PT ;  /* 0x00000004d9007c0c */ /* 0x000fe4000bf26270 */
[----:B------:R-:W-:Y:S02]  /*28a0*/  SEL R5, RZ, 0x40, P0 ;  /* 0x00000040ff057807 */ /* 0x000fe40000000000 */
[----:B------:R-:W-:Y:S02]  /*28b0*/  SEL R10, RZ, 0x7fff80, P1 ;  /* 0x007fff80ff0a7807 */ /* 0x000fe40000800000 */
[----:B----4-:R-:W-:Y:S02]  /*28c0*/  ISETP.GE.AND P0, PT, R16, R61, PT ;  /* 0x0000003d1000720c */ /* 0x010fe40003f06270 */
[----:B------:R-:W-:Y:S02]  /*28d0*/  LOP3.LUT R10, R10, R4, R5, 0xfe, !PT ;  /* 0x000000040a0a7212 */ /* 0x000fe400078efe05 */
[----:B------:R-:W-:Y:S01]  /*28e0*/  SEL R5, R61, RZ, P0 ;  /* 0x000000ff3d057207 */ /* 0x000fe20000000000 */
[----:B------:R-:W-:-:S03]  /*28f0*/  IMAD.WIDE.U32 R50, R206, R54, R204 ;  /* 0x00000036ce327225 */ /* 0x000fc600078e00cc */
[----:B------:R-:W-:Y:S01]  /*2900*/  IADD3 R5, R16, R5, RZ ;  /* 0x0000000510057210 */ /* 0x000fe20007ffe0ff */
[----:B------:R-:W-:-:S03]  /*2910*/  IMAD.WIDE.U32 R52, R206, R54, R16 ;  /* 0x00000036ce347225 */ /* 0x000fc600078e0010 */
[----:B------:R-:W-:Y:S02]  /*2920*/  SHF.R.S32.HI R4, RZ, 0x1f, R5 ;  /* 0x0000001fff047819 */ /* 0x000fe40000011405 */
[----:B0-----:R-:W-:-:S04]  /*2930*/  SHF.R.U32.HI R35, RZ, 0x7, R35 ;  /* 0x00000007ff237819 */ /* 0x001fc80000011623 */
[C---:B------:R-:W-:Y:S01]  /*2940*/  ISETP.NE.AND P6, PT, R35.reuse, 0x1, PT ;  /* 0x000000012300780c */ /* 0x040fe20003fc5270 */
[----:B------:R-:W-:Y:S02]  /*2950*/  VIADD R60, R35, 0x8 ;  /* 0x00000008233c7836 */ /* 0x000fe40000000000 */
[----:B------:R-:W-:Y:S01]  /*2960*/  VIADD R35, R206, 0x40 ;  /* 0x00000040ce237836 */ /* 0x000fe20000000000 */
[----:B------:R-:W-:Y:S01]  /*2970*/  LEA.HI R4, R4, R5, RZ, 0x3 ;  /* 0x0000000504047211 */ /* 0x000fe200078f18ff */
[----:B------:R-:W-:Y:S02]  /*2980*/  IMAD.IADD R51, R51, 0x1, R13 ;  /* 0x0000000133337824 */ /* 0x000fe400078e020d */
[----:B------:R-:W-:Y:S02]  /*2990*/  IMAD.SHL.U32 R35, R35, 0x40, RZ ;  /* 0x0000004023237824 */ /* 0x000fe400078e00ff */
[----:B------:R-:W-:Y:S01]  /*29a0*/  IMAD.IADD R53, R13, 0x1, R53 ;  /* 0x000000010d357824 */ /* 0x000fe200078e0235 */
[----:B------:R-:W-:Y:S01]  /*29b0*/  SHF.R.S32.HI R13, RZ, 0x1f, R14 ;  /* 0x0000001fff0d7819 */ /* 0x000fe2000001140e */
[----:B------:R-:W-:Y:S01]  /*29c0*/  IMAD R5, R49, 0x60, RZ ;  /* 0x0000006031057824 */ /* 0x000fe200078e02ff */
[C---:B------:R-:W-:Y:S01]  /*29d0*/  SHF.L.U64.HI R56, R48.reuse, 0x6, R49 ;  /* 0x0000000630387819 */ /* 0x040fe20000010231 */
[----:B------:R-:W-:-:S02]  /*29e0*/  IMAD.SHL.U32 R57, R48, 0x40, RZ ;  /* 0x0000004030397824 */ /* 0x000fc400078e00ff */
[----:B------:R-:W-:Y:S01]  /*29f0*/  IMAD.WIDE.U32 R8, R24, R48, R8 ;  /* 0x0000003018087225 */ /* 0x000fe200078e0008 */
[----:B------:R-:W-:-:S03]  /*2a00*/  LOP3.LUT R35, R35, 0x1c0, RZ, 0xc0, !PT ;  /* 0x000001c023237812 */ /* 0x000fc600078ec0ff */
[----:B------:R-:W-:Y:S01]  /*2a10*/  IMAD.WIDE.U32 R20, R24, R48, R20 ;  /* 0x0000003018147225 */ /* 0x000fe200078e0014 */
[----:B------:R-:W-:-:S03]  /*2a20*/  LEA.HI R13, R13, R206, RZ, 0x3 ;  /* 0x000000ce0d0d7211 */ /* 0x000fc600078f18ff */
[----:B------:R-:W-:Y:S01]  /*2a30*/  IMAD.WIDE.U32 R48, R48, 0x60, RZ ;  /* 0x0000006030307825 */ /* 0x000fe200078e00ff */
[----:B------:R-:W-:-:S03]  /*2a40*/  LOP3.LUT R13, R13, 0xfffffff8, RZ, 0xc0, !PT ;  /* 0xfffffff80d0d7812 */ /* 0x000fc600078ec0ff */
[----:B------:R-:W-:Y:S01]  /*2a50*/  IMAD.IADD R62, R49, 0x1, R5 ;  /* 0x00000001313e7824 */ /* 0x000fe200078e0205 */
[----:B------:R-:W-:Y:S01]  /*2a60*/  LOP3.LUT R5, R35, 0x38, R4, 0xf8, !PT ;  /* 0x0000003823057812 */ /* 0x000fe200078ef804 */
[C---:B------:R-:W-:Y:S01]  /*2a70*/  VIADD R35, R206.reuse, 0x40 ;  /* 0x00000040ce237836 */ /* 0x040fe20000000000 */
[----:B------:R-:W-:Y:S05]  /*2a80*/  @!P6 WARPSYNC.ALL ;  /* 0x000000000000e948 */ /* 0x000fea0003800000 */
[----:B------:R-:W-:Y:S01]  /*2a90*/  IMAD.SHL.U32 R35, R35, 0x40, RZ ;  /* 0x0000004023237824 */ /* 0x000fe200078e00ff */
[----:B------:R-:W-:Y:S01]  /*2aa0*/  ULDC UR4, c[0x0][0x2f4] ;  /* 0x0000bd0000047ab9 */ /* 0x000fe20000000800 */
[----:B------:R-:W-:Y:S01]  /*2ab0*/  IMAD.IADD R13, R206, 0x1, -R13 ;  /* 0x00000001ce0d7824 */ /* 0x000fe200078e0a0d */
[----:B------:R-:W-:Y:S01]  /*2ac0*/  ISETP.GE.AND P2, PT, R2, UR4, PT ;  /* 0x0000000402007c0c */ /* 0x000fe2000bf46270 */
[----:B------:R-:W-:Y:S01]  /*2ad0*/  IMAD R7, R7, R54, RZ ;  /* 0x0000003607077224 */ /* 0x000fe200078e02ff */
[----:B------:R-:W-:Y:S01]  /*2ae0*/  LOP3.LUT R35, R35, 0x1c0, RZ, 0xc0, !PT ;  /* 0x000001c023237812 */ /* 0x000fe200078ec0ff */
[----:B------:R-:W-:-:S02]  /*2af0*/  IMAD.SHL.U32 R73, R13, 0x40, RZ ;  /* 0x000000400d497824 */ /* 0x000fc400078e00ff */
[C---:B------:R-:W-:Y:S01]  /*2b00*/  IMAD R7, R24.reuse, R55, R7 ;  /* 0x0000003718077224 */ /* 0x040fe200078e0207 */
[----:B------:R-:W-:Y:S01]  /*2b10*/  SHF.R.U32.HI R35, RZ, 0x3, R35 ;  /* 0x00000003ff237819 */ /* 0x000fe20000011623 */
[----:B------:R-:W-:Y:S01]  /*2b20*/  IMAD.WIDE.U32 R50, R24, R54, R50 ;  /* 0x0000003618327225 */ /* 0x000fe200078e0032 */
[----:B------:R-:W-:-:S03]  /*2b30*/  LOP3.LUT R73, R73, 0x1c0, RZ, 0xc0, !PT ;  /* 0x000001c049497812 */ /* 0x000fc600078ec0ff */
[----:B------:R-:W-:Y:S01]  /*2b40*/  IMAD.WIDE.U32 R52, R24, R54, R52 ;  /* 0x0000003618347225 */ /* 0x000fe200078e0034 */
[----:B------:R-:W-:Y:S02]  /*2b50*/  LOP3.LUT R18, R18, 0xfffffffe, RZ, 0xc0, !PT ;  /* 0xfffffffe12127812 */ /* 0x000fe400078ec0ff */
[----:B------:R-:W-:Y:S01]  /*2b60*/  LOP3.LUT R5, R5, R35, RZ, 0x3c, !PT ;  /* 0x0000002305057212 */ /* 0x000fe200078e3cff */
[----:B------:R-:W-:Y:S01]  /*2b70*/  IMAD.IADD R67, R51, 0x1, R7 ;  /* 0x0000000133437824 */ /* 0x000fe200078e0207 */
[----:B------:R-:W-:Y:S01]  /*2b80*/  SHF.R.U32.HI R76, RZ, 0x3, R73 ;  /* 0x00000003ff4c7819 */ /* 0x000fe20000011649 */
[----:B------:R-:W-:Y:S01]  /*2b90*/  IMAD.IADD R68, R7, 0x1, R53 ;  /* 0x0000000107447824 */ /* 0x000fe200078e0235 */
[----:B------:R-:W-:Y:S01]  /*2ba0*/  LOP3.LUT R7, R73, 0x18, R16, 0xf8, !PT ;  /* 0x0000001849077812 */ /* 0x000fe200078ef810 */
[----:B------:R-:W-:Y:S01]  /*2bb0*/  IMAD.MOV.U32 R75, RZ, RZ, 0x20 ;  /* 0x00000020ff4b7424 */ /* 0x000fe200078e00ff */
[----:B------:R-:W-:Y:S02]  /*2bc0*/  @P2 LOP3.LUT R18, R18, 0x1, RZ, 0xfc, !PT ;  /* 0x0000000112122812 */ /* 0x000fe400078efcff */
[----:B------:R-:W-:-:S02]  /*2bd0*/  LOP3.LUT P2, RZ, R13, 0x4, RZ, 0xc0, !PT ;  /* 0x000000040dff7812 */ /* 0x000fc4000784c0ff */
[----:B------:R-:W-:Y:S02]  /*2be0*/  PRMT R84, R10, 0x8880, RZ ;  /* 0x000088800a547816 */ /* 0x000fe400000000ff */
[----:B------:R-:W-:Y:S01]  /*2bf0*/  LOP3.LUT R7, R7, R76, RZ, 0x3c, !PT ;  /* 0x0000004c07077212 */ /* 0x000fe200078e3cff */
[----:B------:R-:W-:Y:S01]  /*2c00*/  IMAD R63, R55, 0x60, RZ ;  /* 0x00000060373f7824 */ /* 0x000fe200078e02ff */
[C---:B------:R-:W-:Y:S01]  /*2c10*/  SHF.L.U64.HI R58, R54.reuse, 0x6, R55 ;  /* 0x00000006363a7819 */ /* 0x040fe20000010237 */
[----:B------:R-:W-:Y:S01]  /*2c20*/  IMAD.SHL.U32 R59, R54, 0x40, RZ ;  /* 0x00000040363b7824 */ /* 0x000fe200078e00ff */
[----:B------:R-:W-:Y:S01]  /*2c30*/  PRMT R84, R84, 0x7710, RZ ;  /* 0x0000771054547816 */ /* 0x000fe200000000ff */
[----:B------:R-:W-:Y:S01]  /*2c40*/  IMAD.WIDE.U32 R54, R54, 0x60, RZ ;  /* 0x0000006036367825 */ /* 0x000fe200078e00ff */
        /* <DEDUP_REMOVED lines=12> */
[----:B------:R-:W-:Y:S02]  /*2d10*/  LOP3.LUT R83, R84, 0x20, RZ, 0xc0, !PT ;  /* 0x0000002054537812 */ /* 0x000fe400078ec0ff */
[----:B------:R-:W-:Y:S02]  /*2d20*/  IADD3 R66, R11, R21, RZ ;  /* 0x000000150b427210 */ /* 0x000fe40007ffe0ff */
[----:B------:R-:W-:Y:S01]  /*2d30*/  SHF.R.S32.HI R69, RZ, 0x3, R4 ;  /* 0x00000003ff457819 */ /* 0x000fe20000011404 */
[----:B------:R-:W-:Y:S01]  /*2d40*/  @!P6 BAR.SYNC.DEFER_BLOCKING 0x9, 0x100 ;  /* 0x024400000000eb1d */ /* 0x000fe20000010000 */
[----:B------:R-:W-:Y:S02]  /*2d50*/  ISETP.GE.AND P1, PT, R16, UR4, PT ;  /* 0x0000000410007c0c */ /* 0x000fe4000bf26270 */
[----:B------:R-:W-:Y:S02]  /*2d60*/  SHF.R.S32.HI R72, RZ, 0x1f, R70 ;  /* 0x0000001fff487819 */ /* 0x000fe40000011446 */
[----:B------:R-:W-:Y:S01]  /*2d70*/  LOP3.LUT R84, R84, 0x40, RZ, 0xc0, !PT ;  /* 0x0000004054547812 */ /* 0x000fe200078ec0ff */
[----:B---3--:R-:W-:Y:S01]  /*2d80*/  IMAD.IADD R74, R34, 0x1, R5 ;  /* 0x00000001224a7824 */ /* 0x008fe200078e0205 */
[----:B------:R-:W-:-:S04]  /*2d90*/  LOP3.LUT R5, R73, 0x38, R4, 0xf8, !PT ;  /* 0x0000003849057812 */ /* 0x000fc800078ef804 */
[----:B------:R-:W-:Y:S02]  /*2da0*/  LOP3.LUT R5, R5, R76, RZ, 0x3c, !PT ;  /* 0x0000004c05057212 */ /* 0x000fe400078e3cff */
[----:B------:R-:W-:Y:S01]  /*2db0*/  SHF.R.S32.HI R71, RZ, 0x1f, R0 ;  /* 0x0000001fff477819 */ /* 0x000fe20000011400 */
[C---:B--2---:R-:W-:Y:S01]  /*2dc0*/  IMAD R82, R6.reuse, 0x200, R7 ;  /* 0x0000020006527824 */ /* 0x044fe200078e0207 */
[----:B------:R-:W-:-:S03]  /*2dd0*/  LEA R85, R6, R5, 0x9 ;  /* 0x0000000506557211 */ /* 0x000fc600078e48ff */
[----:B------:R-:W-:-:S07]  /*2de0*/  IMAD.IADD R86, R75, 0x1, R82 ;  /* 0x000000014b567824 */ /* 0x000fce00078e0252 */
.L_x_5253:
[----:B------:R-:W0:Y:S01]  /*2df0*/  LDC R89, c[0x0][0x430] ;  /* 0x00010c00ff597b82 */ /* 0x000e220000000800 */
[----:B------:R-:W-:Y:S02]  /*2e00*/  VIADD R28, R28, 0xffffffff ;  /* 0xffffffff1c1c7836 */ /* 0x000fe40000000000 */
[----:B------:R-:W-:Y:S02]  /*2e10*/  IMAD.MOV.U32 R88, RZ, RZ, RZ ;  /* 0x000000ffff587224 */ /* 0x000fe400078e00ff */
[----:B------:R-:W-:-:S03]  /*2e20*/  IMAD R4, R28, 0x60, R64 ;  /* 0x000000601c047824 */ /* 0x000fc600078e0240 */
[----:B------:R-:W1:Y:S01]  /*2e30*/  LDC R94, c[0x0][0x3f4] ;  /* 0x0000fd00ff5e7b82 */ /* 0x000e620000000800 */
        /* <DEDUP_REMOVED lines=19> */
[----:B------:R0:W5:Y:S01]  /*2f70*/  @!P2 LDG.E R88, desc[UR42][R4.64] ;  /* 0x0000002a0458a981 */ /* 0x000162000c1e1900 */
[----:B-1----:R-:W-:Y:S01]  /*2f80*/  ISETP.GE.AND P2, PT, R94, 0x1, PT ;  /* 0x000000015e00780c */ /* 0x002fe20003f46270 */
[----:B------:R-:W-:Y:S01]  /*2f90*/  IMAD.MOV R6, RZ, RZ, -R12 ;  /* 0x000000ffff067224 */ /* 0x000fe200078e0a0c */
[----:B------:R-:W-:Y:S01]  /*2fa0*/  LOP3.LUT R18, R18, 0xfffffffd, RZ, 0xc0, !PT ;  /* 0xfffffffd12127812 */ /* 0x000fe200078ec0ff */
[C---:B------:R-:W-:Y:S01]  /*2fb0*/  IMAD R98, R19.reuse, 0x1800, R82 ;  /* 0x0000180013627824 */ /* 0x040fe200078e0252 */
[----:B------:R-:W-:Y:S05]  /*2fc0*/  YIELD ;  /* 0x0000000000007946 */ /* 0x000fea0003800000 */
[----:B------:R-:W-:Y:S01]  /*2fd0*/  IMAD R96, R19, 0x1800, R86 ;  /* 0x0000180013607824 */ /* 0x000fe200078e0256 */
[----:B------:R-:W-:Y:S01]  /*2fe0*/  BSSY B0, `(.L_x_5200) ;  /* 0x00002e8000007945 */ /* 0x000fe20003800000 */
[----:B------:R-:W-:Y:S01]  /*2ff0*/  IMAD R89, R89, R6, R32 ;  /* 0x0000000659597224 */ /* 0x000fe200078e0220 */
        /* <DEDUP_REMOVED lines=21> */
[----:B------:R-:W-:Y:S01]  /*3150*/  IMAD R15, R7, R54, R14 ;  /* 0x00000036070f7224 */ /* 0x000fe200078e020e */
[----:B------:R-:W-:Y:S01]  /*3160*/  IADD3 R5, R5, R11, RZ ;  /* 0x0000000b05057210 */ /* 0x000fe20007ffe0ff */
[----:B------:R-:W-:Y:S02]  /*3170*/  IMAD R11, R7, R48, R6 ;  /* 0x00000030070b7224 */ /* 0x000fe400078e0206 */
[----:B------:R-:W-:Y:S02]  /*3180*/  IMAD R92, R28, -0x60, R25 ;  /* 0xffffffa01c5c7824 */ /* 0x000fe400078e0219 */
[----:B------:R-:W-:-:S03]  /*3190*/  IMAD.WIDE.U32 R12, R207, UR4, R4 ;  /* 0x00000004cf0c7c25 */ /* 0x000fc6000f8e0004 */
[----:B------:R-:W-:Y:S01]  /*31a0*/  VIMNMX R92, R92, 0x60, PT ;  /* 0x000000605c5c7848 */ /* 0x000fe20003fe0100 */
[----:B------:R-:W-:Y:S01]  /*31b0*/  IMAD R97, R207, UR5, R13 ;  /* 0x00000005cf617c24 */ /* 0x000fe2000f8e020d */
[----:B------:R-:W-:Y:S01]  /*31c0*/  ULDC.64 UR4, c[0x0][0x2e8] ;  /* 0x0000ba0000047ab9 */ /* 0x000fe20000000a00 */
[----:B------:R-:W-:Y:S01]  /*31d0*/  IMAD.WIDE.U32 R6, R48, R28, RZ ;  /* 0x0000001c30067225 */ /* 0x000fe200078e00ff */
[----:B------:R-:W-:-:S03]  /*31e0*/  LEA R95, P3, R12, UR4, 0x1 ;  /* 0x000000040c5f7c11 */ /* 0x000fc6000f8608ff */
[----:B------:R-:W-:Y:S01]  /*31f0*/  IMAD.WIDE.U32 R4, R54, R28, RZ ;  /* 0x0000001c36047225 */ /* 0x000fe200078e00ff */
[----:B------:R-:W-:-:S03]  /*3200*/  LEA.HI.X R97, R12, UR5, R97, 0x1, P3 ;  /* 0x000000050c617c11 */ /* 0x000fc600098f0c61 */
        /* <DEDUP_REMOVED lines=31> */
.L_x_5204:
[----:B------:R-:W-:Y:S05]  /*3400*/  BSYNC B1 ;  /* 0x0000000000017941 */ /* 0x000fea0003800000 */
.L_x_5203:
[----:B0-----:R-:W-:Y:S01]  /*3410*/  VIADD R12, R206, 0x40 ;  /* 0x00000040ce0c7836 */ /* 0x001fe20000000000 */
[----:B------:R-:W-:Y:S01]  /*3420*/  BSSY B1, `(.L_x_5205) ;  /* 0x000001c000017945 */ /* 0x000fe20003800000 */
[----:B------:R-:W-:Y:S02]  /*3430*/  CS2R R36, SRZ ;  /* 0x0000000000247805 */ /* 0x000fe4000001ff00 */
[----:B------:R-:W-:Y:S01]  /*3440*/  CS2R R34, SRZ ;  /* 0x0000000000227805 */ /* 0x000fe2000001ff00 */
[----:B-----5:R-:W-:Y:S01]  /*3450*/  IMAD.MOV.U32 R13, RZ, RZ, R40 ;  /* 0x000000ffff0d7224 */ /* 0x020fe200078e0028 */
        /* <DEDUP_REMOVED lines=24> */
.L_x_5206:
[----:B------:R-:W-:Y:S05]  /*35e0*/  BSYNC B1 ;  /* 0x0000000000017941 */ /* 0x000fea0003800000 */
.L_x_5205:
[----:B0-----:R-:W-:Y:S01]  /*35f0*/  IMAD.MOV.U32 R4, RZ, RZ, R44 ;  /* 0x000000ffff047224 */ /* 0x001fe200078e002c */
[----:B------:R-:W-:Y:S01]  /*3600*/  UISETP.NE.AND UP0, UPT, UR44, 0x3, UPT ;  /* 0x000000032c00788c */ /* 0x000fe2000bf05270 */
[----:B------:R-:W-:Y:S01]  /*3610*/  IMAD.MOV.U32 R5, RZ, RZ, R45 ;  /* 0x000000ffff057224 */ /* 0x000fe200078e002d */
[----:B------:R-:W-:Y:S01]  /*3620*/  PRMT R104, R14, 0x5410, R13 ;  /* 0x000054100e687816 */ /* 0x000fe2000000000d */
[----:B------:R-:W-:Y:S02]  /*3630*/  IMAD.MOV.U32 R6, RZ, RZ, R46 ;  /* 0x000000ffff067224 */ /* 0x000fe400078e002e */
[----:B------:R-:W-:Y:S01]  /*3640*/  IMAD.MOV.U32 R7, RZ, RZ, R47 ;  /* 0x000000ffff077224 */ /* 0x000fe200078e002f */
[----:B------:R-:W-:Y:S01]  /*3650*/  PRMT R107, R4, 0x5410, R5 ;  /* 0x00005410046b7816 */ /* 0x000fe20000000005 */
[----:B------:R-:W-:Y:S01]  /*3660*/  IMAD.MOV.U32 R4, RZ, RZ, R42 ;  /* 0x000000ffff047224 */ /* 0x000fe200078e002a */
[----:B------:R-:W-:Y:S02]  /*3670*/  MOV R5, R43 ;  /* 0x0000002b00057202 */ /* 0x000fe40000000f00 */
[----:B------:R-:W-:-:S02]  /*3680*/  PLOP3.LUT P3, PT, PT, PT, UP0, 0x80, 0x0 ;  /* 0x000000000000781c */ /* 0x000fc40003f6f008 */
[----:B------:R-:W-:Y:S01]  /*3690*/  PRMT R109, R4, 0x5410, R5 ;  /* 0x00005410046d7816 */ /* 0x000fe20000000005 */
[----:B-----5:R-:W-:Y:S01]  /*36a0*/  IMAD.MOV.U32 R4, RZ, RZ, R32 ;  /* 0x000000ffff047224 */ /* 0x020fe200078e0020 */
[----:B------:R-:W-:Y:S01]  /*36b0*/  PRMT R110, R6, 0x5410, R7 ;  /* 0x00005410066e7816 */ /* 0x000fe20000000007 */
[----:B------:R-:W-:Y:S02]  /*36c0*/  IMAD.MOV.U32 R5, RZ, RZ, R33 ;  /* 0x000000ffff057224 */ /* 0x000fe400078e0021 */
        /* <DEDUP_REMOVED lines=12> */
.L_x_5207:
[----:B------:R-:W-:Y:S01]  /*3790*/  LEA R87, R19, R22, 0x3 ;  /* 0x0000001613577211 */ /* 0x000fe200078e18ff */
[----:B------:R-:W-:Y:S01]  /*37a0*/  BSSY B1, `(.L_x_5208) ;  /* 0x0000004000017945 */ /* 0x000fe20003800000 */
[----:B------:R-:W-:-:S04]  /*37b0*/  SHF.L.U32 R93, R210, 0x1f, RZ ;  /* 0x0000001fd25d7819 */ /* 0x000fc800000006ff */
[----:B------:R-:W0:Y:S02]  /*37c0*/  SYNCS.PHASECHK.TRANS64.TRYWAIT P5, [R87+URZ+0x22890], R93 ;  /* 0x0228905d570075a7 */ /* 0x000e2400080a017f */
[----:B0-----:R-:W-:Y:S05]  /*37d0*/  @!P5 BRA `(.L_x_5209) ;  /* 0x000001a40018d947 */ /* 0x001fea0003800000 */
.L_x_5486:
[----:B------:R-:W-:Y:S05]  /*37e0*/  BSYNC B1 ;  /* 0x0000000000017941 */ /* 0x000fea0003800000 */
.L_x_5208:
[----:B------:R-:W-:-:S03]  /*37f0*/  UMOV UR4, 0xffffffff ;  /* 0xffffffff00047882 */ /* 0x000fc60000000000 */
[----:B------:R-:W-:Y:S05]  /*3800*/  BRA.DIV UR4, `(.L_x_5210) ;  /* 0x000001a604207947 */ /* 0x000fea000b800000 */
[----:B------:R1:W2:Y:S04]  /*3810*/  SHFL.IDX PT, R99, R97, RZ, 0x1c1f ;  /* 0x001c1fff61637589 */ /* 0x0002a800000e0000 */
[----:B------:R1:W3:Y:S02]  /*3820*/  SHFL.IDX PT, R14, R95, RZ, 0x1c1f ;  /* 0x001c1fff5f0e7589 */ /* 0x0002e400000e0000 */
.L_x_5490:
        /* <DEDUP_REMOVED lines=21> */
[----:B------:R-:W-:Y:S01]  /*3980*/  SHF.R.U32.HI R46, RZ, 0x10, R47 ;  /* 0x00000010ff2e7819 */ /* 0x000fe2000001162f */
[----:B------:R-:W-:Y:S02]  /*3990*/  IMAD.MOV.U32 R15, RZ, RZ, R7 ;  /* 0x000000ffff0f7224 */ /* 0x000fe400078e0007 */
[----:B------:R-:W-:Y:S01]  /*39a0*/  FFMA.FTZ R44, R44, R11, R105 ;  /* 0x0000000b2c2c7223 */ /* 0x000fe20000010069 */
[----:B------:R-:W-:Y:S02]  /*39b0*/  IMAD.MOV.U32 R11, RZ, RZ, R4 ;  /* 0x000000ffff0b7224 */ /* 0x000fe400078e0004 */
[----:B------:R-:W-:Y:S02]  /*39c0*/  HADD2.F32 R4, -RZ, R46.H0_H0 ;  /* 0x2000002eff047230 */ /* 0x000fe40000004100 */
[--C-:B------:R-:W-:Y:S01]  /*39d0*/  HADD2.F32 R7, -RZ, R15.reuse.H1_H1 ;  /* 0x3000000fff077230 */ /* 0x100fe20000004100 */
[----:B------:R-:W-:Y:S01]  /*39e0*/  F2FP.F16.F32.PACK_AB R5, R44, R5 ;  /* 0x000000052c05723e */ /* 0x000fe200000000ff */
[----:B------:R-:W-:-:S02]  /*39f0*/  HADD2.F32 R15, -RZ, R15.H0_H0 ;  /* 0x2000000fff0f7230 */ /* 0x000fc40000004100 */
[----:B------:R-:W-:Y:S02]  /*3a00*/  HADD2.F32 R46, -RZ, R45.H0_H0 ;  /* 0x2000002dff2e7230 */ /* 0x000fe40000004100 */
[-C--:B------:R-:W-:Y:S01]  /*3a10*/  FMUL.FTZ R106, R7, R4.reuse ;  /* 0x00000004076a7220 */ /* 0x080fe20000410000 */
[----:B------:R-:W-:Y:S02]  /*3a20*/  HADD2.F32 R45, -RZ, R107.H0_H0 ;  /* 0x2000006bff2d7230 */ /* 0x000fe40000004100 */
[C---:B------:R-:W-:Y:S01]  /*3a30*/  FMUL.FTZ R108, R15.reuse, R4 ;  /* 0x000000040f6c7220 */ /* 0x040fe20000410000 */
[-C--:B------:R-:W-:Y:S01]  /*3a40*/  FFMA.FTZ R4, R15, R46.reuse, -R106 ;  /* 0x0000002e0f047223 */ /* 0x080fe2000001086a */
[----:B------:R-:W-:Y:S02]  /*3a50*/  IMAD.MOV.U32 R15, RZ, RZ, R6 ;  /* 0x000000ffff0f7224 */ /* 0x000fe400078e0006 */
[----:B------:R-:W-:Y:S01]  /*3a60*/  FFMA.FTZ R7, R7, R46, R108 ;  /* 0x0000002e07077223 */ /* 0x000fe2000001006c */
[----:B------:R-:W-:-:S02]  /*3a70*/  HADD2.F32 R6, -RZ, R11.H0_H0 ;  /* 0x2000000bff067230 */ /* 0x000fc40000004100 */
[----:B------:R-:W-:Y:S02]  /*3a80*/  HADD2.F32 R11, -RZ, R11.H1_H1 ;  /* 0x3000000bff0b7230 */ /* 0x000fe40000004100 */
[--C-:B------:R-:W-:Y:S01]  /*3a90*/  HADD2.F32 R46, -RZ, R110.reuse.H0_H0 ;  /* 0x2000006eff2e7230 */ /* 0x100fe20000004100 */
[----:B------:R-:W-:Y:S01]  /*3aa0*/  F2FP.F16.F32.PACK_AB R7, R7, R4 ;  /* 0x000000040707723e */ /* 0x000fe200000000ff */
[----:B------:R-:W-:-:S03]  /*3ab0*/  HADD2.F32 R106, -RZ, R110.H1_H1 ;  /* 0x3000006eff6a7230 */ /* 0x000fc60000004100 */
[-C--:B------:R-:W-:Y:S01]  /*3ac0*/  FMUL.FTZ R47, R11, R46.reuse ;  /* 0x0000002e0b2f7220 */ /* 0x080fe20000410000 */
[----:B------:R-:W-:-:S03]  /*3ad0*/  FMUL.FTZ R46, R6, R46 ;  /* 0x0000002e062e7220 */ /* 0x000fc60000410000 */
[-C--:B------:R-:W-:Y:S01]  /*3ae0*/  FFMA.FTZ R6, R6, R45.reuse, -R47 ;  /* 0x0000002d06067223 */ /* 0x080fe2000001082f */
[----:B------:R-:W-:Y:S01]  /*3af0*/  FFMA.FTZ R11, R11, R45, R46 ;  /* 0x0000002d0b0b7223 */ /* 0x000fe2000001002e */
[--C-:B------:R-:W-:Y:S02]  /*3b00*/  HADD2.F32 R45, -RZ, R15.reuse.H0_H0 ;  /* 0x2000000fff2d7230 */ /* 0x100fe40000004100 */
[----:B------:R-:W-:Y:S02]  /*3b10*/  HADD2.F32 R15, -RZ, R15.H1_H1 ;  /* 0x3000000fff0f7230 */ /* 0x000fe40000004100 */
[----:B------:R-:W-:Y:S01]  /*3b20*/  HADD2.F32 R46, -RZ, R107.H1_H1 ;  /* 0x3000006bff2e7230 */ /* 0x000fe20000004100 */
[----:B------:R-:W-:Y:S02]  /*3b30*/  F2FP.F16.F32.PACK_AB R4, R11, R6 ;  /* 0x000000060b04723e */ /* 0x000fe400000000ff */
[-C--:B------:R-:W-:Y:S01]  /*3b40*/  FMUL.FTZ R108, R15, R106.reuse ;  /* 0x0000006a0f6c7220 */ /* 0x080fe20000410000 */
[----:B------:R-:W-:-:S03]  /*3b50*/  FMUL.FTZ R106, R45, R106 ;  /* 0x0000006a2d6a7220 */ /* 0x000fc60000410000 */
[-C--:B------:R-:W-:Y:S01]  /*3b60*/  FFMA.FTZ R108, R45, R46.reuse, -R108 ;  /* 0x0000002e2d6c7223 */ /* 0x080fe2000001086c */
[----:B------:R-:W-:-:S05]  /*3b70*/  FFMA.FTZ R15, R15, R46, R106 ;  /* 0x0000002e0f0f7223 */ /* 0x000fca000001006a */
[----:B------:R-:W-:-:S07]  /*3b80*/  F2FP.F16.F32.PACK_AB R6, R15, R108 ;  /* 0x0000006c0f06723e */ /* 0x000fce00000000ff */
.L_x_5216:
[----:B------:R-:W-:Y:S05]  /*3b90*/  BSYNC B3 ;  /* 0x0000000000037941 */ /* 0x000fea0003800000 */
.L_x_5215:
[----:B0-----:R4:W-:Y:S02]  /*3ba0*/  ST.E.128 desc[UR42][R12.64], R4 ;  /* 0x000000040c007985 */ /* 0x0019e4000c101d2a */
.L_x_5214:
[----:B------:R-:W-:Y:S05]  /*3bb0*/  BSYNC B2 ;  /* 0x0000000000027941 */ /* 0x000fea0003800000 */
.L_x_5213:
        /* <DEDUP_REMOVED lines=8> */
[--C-:B------:R-:W-:Y:S01]  /*3c40*/  SHF.R.U64 R15, R42, 0x10, R43.reuse ;  /* 0x000000102a0f7819 */ /* 0x100fe2000000122b */
[----:B0-----:R-:W-:Y:S01]  /*3c50*/  IMAD.MOV.U32 R11, RZ, RZ, R4 ;  /* 0x000000ffff0b7224 */ /* 0x001fe200078e0004 */
[----:B------:R-:W-:Y:S01]  /*3c60*/  SHF.R.U32.HI R42, RZ, 0x10, R43 ;  /* 0x00000010ff2a7819 */ /* 0x000fe2000001162b */
[----:B------:R-:W-:Y:S01]  /*3c70*/  HADD2.F32 R14, -RZ, R5.H1_H1 ;  /* 0x30000005ff0e7230 */ /* 0x000fe20000004100 */
[--C-:B------:R-:W-:Y:S01]  /*3c80*/  SHF.R.U64 R44, R40, 0x10, R41.reuse ;  /* 0x00000010282c7819 */ /* 0x100fe20000001229 */
[----:B------:R-:W-:Y:S01]  /*3c90*/  HADD2.F32 R15, -RZ, R15.H0_H0 ;  /* 0x2000000fff0f7230 */ /* 0x000fe20000004100 */
[----:B------:R-:W-:Y:S01]  /*3ca0*/  SHF.R.U32.HI R40, RZ, 0x10, R41 ;  /* 0x00000010ff287819 */ /* 0x000fe20000011629 */
[----:B------:R-:W-:Y:S02]  /*3cb0*/  HADD2.F32 R4, -RZ, R5.H0_H0 ;  /* 0x20000005ff047230 */ /* 0x000fe40000004100 */
[----:B------:R-:W-:Y:S02]  /*3cc0*/  HADD2.F32 R42, -RZ, R42.H0_H0 ;  /* 0x2000002aff2a7230 */ /* 0x000fe40000004100 */
[----:B------:R-:W-:Y:S01]  /*3cd0*/  FMUL.FTZ R43, R14, R15 ;  /* 0x0000000f0e2b7220 */ /* 0x000fe20000410000 */
[----:B------:R-:W-:-:S02]  /*3ce0*/  HADD2.F32 R41, -RZ, R7.H1_H1 ;  /* 0x30000007ff297230 */ /* 0x000fc40000004100 */
[C---:B------:R-:W-:Y:S01]  /*3cf0*/  FMUL.FTZ R15, R4.reuse, R15 ;  /* 0x0000000f040f7220 */ /* 0x040fe20000410000 */
[----:B------:R-:W-:Y:S02]  /*3d00*/  HADD2.F32 R5, -RZ, R44.H0_H0 ;  /* 0x2000002cff057230 */ /* 0x000fe40000004100 */
[----:B------:R-:W-:Y:S02]  /*3d10*/  HADD2.F32 R7, -RZ, R7.H0_H0 ;  /* 0x20000007ff077230 */ /* 0x000fe40000004100 */
[-C--:B------:R-:W-:Y:S01]  /*3d20*/  FMUL.FTZ R44, R41, R42.reuse ;  /* 0x0000002a292c7220 */ /* 0x080fe20000410000 */
[----:B------:R-:W-:Y:S02]  /*3d30*/  HADD2.F32 R40, -RZ, R40.H0_H0 ;  /* 0x20000028ff287230 */ /* 0x000fe40000004100 */
[-C--:B------:R-:W-:Y:S01]  /*3d40*/  FFMA.FTZ R4, R4, R5.reuse, -R43 ;  /* 0x0000000504047223 */ /* 0x080fe2000001082b */
[----:B------:R-:W-:Y:S01]  /*3d50*/  FFMA.FTZ R5, R14, R5, R15 ;  /* 0x000000050e057223 */ /* 0x000fe2000001000f */
[----:B------:R-:W-:Y:S01]  /*3d60*/  FMUL.FTZ R14, R7, R42 ;  /* 0x0000002a070e7220 */ /* 0x000fe20000410000 */
[----:B------:R-:W-:-:S02]  /*3d70*/  HADD2.F32 R15, -RZ, R11.H1_H1 ;  /* 0x3000000bff0f7230 */ /* 0x000fc40000004100 */
[-C--:B------:R-:W-:Y:S01]  /*3d80*/  FFMA.FTZ R7, R7, R40.reuse, -R44 ;  /* 0x0000002807077223 */ /* 0x080fe2000001082c */
[----:B------:R-:W-:Y:S02]  /*3d90*/  HADD2.F32 R44, -RZ, R109.H0_H0 ;  /* 0x2000006dff2c7230 */ /* 0x000fe40000004100 */
[----:B------:R-:W-:Y:S01]  /*3da0*/  FFMA.FTZ R14, R41, R40, R14 ;  /* 0x00000028290e7223 */ /* 0x000fe2000001000e */
[----:B------:R-:W-:Y:S01]  /*3db0*/  HADD2.F32 R42, -RZ, R104.H1_H1 ;  /* 0x30000068ff2a7230 */ /* 0x000fe20000004100 */
[----:B------:R-:W-:Y:S01]  /*3dc0*/  F2FP.F16.F32.PACK_AB R5, R5, R4 ;  /* 0x000000040505723e */ /* 0x000fe200000000ff */
[----:B------:R-:W-:Y:S02]  /*3dd0*/  HADD2.F32 R11, -RZ, R11.H0_H0 ;  /* 0x2000000bff0b7230 */ /* 0x000fe40000004100 */
[----:B------:R-:W-:Y:S01]  /*3de0*/  FMUL.FTZ R46, R15, R44 ;  /* 0x0000002c0f2e7220 */ /* 0x000fe20000410000 */
[----:B------:R-:W-:Y:S01]  /*3df0*/  HADD2.F32 R41, -RZ, R109.H1_H1 ;  /* 0x3000006dff297230 */ /* 0x000fe20000004100 */
[----:B------:R-:W-:Y:S01]  /*3e00*/  F2FP.F16.F32.PACK_AB R7, R14, R7 ;  /* 0x000000070e07723e */ /* 0x000fe200000000ff */
[----:B------:R-:W-:-:S02]  /*3e10*/  HADD2.F32 R40, -RZ, R6.H1_H1 ;  /* 0x30000006ff287230 */ /* 0x000fc40000004100 */
[C---:B------:R-:W-:Y:S01]  /*3e20*/  FMUL.FTZ R44, R11.reuse, R44 ;  /* 0x0000002c0b2c7220 */ /* 0x040fe20000410000 */
[----:B------:R-:W-:Y:S02]  /*3e30*/  HADD2.F32 R6, -RZ, R6.H0_H0 ;  /* 0x20000006ff067230 */ /* 0x000fe40000004100 */
[-C--:B------:R-:W-:Y:S01]  /*3e40*/  FFMA.FTZ R46, R11, R42.reuse, -R46 ;  /* 0x0000002a0b2e7223 */ /* 0x080fe2000001082e */
[----:B------:R-:W-:Y:S02]  /*3e50*/  HADD2.F32 R11, -RZ, R104.H0_H0 ;  /* 0x20000068ff0b7230 */ /* 0x000fe40000004100 */
[-C--:B------:R-:W-:Y:S01]  /*3e60*/  FMUL.FTZ R43, R40, R41.reuse ;  /* 0x00000029282b7220 */ /* 0x080fe20000410000 */
[----:B------:R-:W-:Y:S01]  /*3e70*/  FFMA.FTZ R15, R15, R42, R44 ;  /* 0x0000002a0f0f7223 */ /* 0x000fe2000001002c */
[C---:B------:R-:W-:Y:S02]  /*3e80*/  FMUL.FTZ R41, R6.reuse, R41 ;  /* 0x0000002906297220 */ /* 0x040fe40000410000 */
[----:B------:R-:W-:-:S02]  /*3e90*/  FFMA.FTZ R43, R6, R11, -R43 ;  /* 0x0000000b062b7223 */ /* 0x000fc4000001082b */
[----:B------:R-:W-:Y:S01]  /*3ea0*/  FFMA.FTZ R40, R40, R11, R41 ;  /* 0x0000000b28287223 */ /* 0x000fe20000010029 */
[----:B------:R-:W-:-:S04]  /*3eb0*/  F2FP.F16.F32.PACK_AB R4, R15, R46 ;  /* 0x0000002e0f04723e */ /* 0x000fc800000000ff */
[----:B------:R-:W-:-:S07]  /*3ec0*/  F2FP.F16.F32.PACK_AB R6, R40, R43 ;  /* 0x0000002b2806723e */ /* 0x000fce00000000ff */
.L_x_5218:
[----:B------:R-:W-:Y:S05]  /*3ed0*/  BSYNC B2 ;  /* 0x0000000000027941 */ /* 0x000fea0003800000 */
.L_x_5217:
[----:B0-----:R0:W-:Y:S02]  /*3ee0*/  ST.E.128 desc[UR42][R12.64], R4 ;  /* 0x000000040c007985 */ /* 0x0011e4000c101d2a */
.L_x_5212:
[----:B------:R-:W-:Y:S05]  /*3ef0*/  BSYNC B1 ;  /* 0x0000000000017941 */ /* 0x000fea0003800000 */
.L_x_5211:
[----:B------:R-:W-:-:S03]  /*3f00*/  UMOV UR4, 0xffffffff ;  /* 0xffffffff00047882 */ /* 0x000fc60000000000 */
[----:B------:R-:W-:Y:S05]  /*3f10*/  BRA.DIV UR4, `(.L_x_5219) ;  /* 0x0000019e04a47947 */ /* 0x000fea000b800000 */
[----:B-1----:R-:W1:Y:S04]  /*3f20*/  SHFL.IDX PT, R97, R97, 0x1, 0x1c1f ;  /* 0x003c1f0061617f89 */ /* 0x002e6800000e0000 */
[----:B---3--:R3:W0:Y:S02]  /*3f30*/  SHFL.IDX PT, R14, R95, 0x1, 0x1c1f ;  /* 0x003c1f005f0e7f89 */ /* 0x00862400000e0000 */
.L_x_5494:
        /* <DEDUP_REMOVED lines=13> */
[--C-:B------:R-:W-:Y:S01]  /*4010*/  SHF.R.U32.HI R40, RZ, 0x10, R39.reuse ;  /* 0x00000010ff287819 */ /* 0x100fe20000011627 */
[----:B------:R-:W-:Y:S01]  /*4020*/  HADD2.F32 R6, -RZ, R5.H1_H1 ;  /* 0x30000005ff067230 */ /* 0x000fe20000004100 */
[----:B------:R-:W-:Y:S01]  /*4030*/  SHF.R.U64 R37, R38, 0x10, R39 ;  /* 0x0000001026257819 */ /* 0x000fe20000001227 */
        /* <DEDUP_REMOVED lines=11> */
[----:B------:R-:W-:-:S02]  /*40f0*/  HADD2.F32 R7, -RZ, R102.H0_H0 ;  /* 0x20000066ff077230 */ /* 0x000fc40000004100 */
[----:B------:R-:W-:Y:S01]  /*4100*/  FFMA.FTZ R41, R15, R38, R40 ;  /* 0x000000260f297223 */ /* 0x000fe20000010028 */
[-C--:B------:R-:W-:Y:S01]  /*4110*/  FFMA.FTZ R42, R5, R36.reuse, -R42 ;  /* 0x00000024052a7223 */ /* 0x080fe2000001082a */
[----:B------:R-:W-:Y:S01]  /*4120*/  FFMA.FTZ R39, R6, R36, R37 ;  /* 0x0000002406277223 */ /* 0x000fe20000010025 */
[--C-:B------:R-:W-:Y:S02]  /*4130*/  HADD2.F32 R15, -RZ, R103.reuse.H0_H0 ;  /* 0x20000067ff0f7230 */ /* 0x100fe40000004100 */
[----:B------:R-:W-:Y:S02]  /*4140*/  HADD2.F32 R103, -RZ, R103.H1_H1 ;  /* 0x30000067ff677230 */ /* 0x000fe40000004100 */
[--C-:B------:R-:W-:Y:S02]  /*4150*/  HADD2.F32 R5, -RZ, R4.reuse.H1_H1 ;  /* 0x30000004ff057230 */ /* 0x100fe40000004100 */
[----:B------:R-:W-:Y:S02]  /*4160*/  HADD2.F32 R6, -RZ, R11.H1_H1 ;  /* 0x3000000bff067230 */ /* 0x000fe40000004100 */
[----:B------:R-:W-:-:S02]  /*4170*/  HADD2.F32 R4, -RZ, R4.H0_H0 ;  /* 0x20000004ff047230 */ /* 0x000fc40000004100 */
[----:B------:R-:W-:Y:S01]  /*4180*/  FMUL.FTZ R37, R5, R15 ;  /* 0x0000000f05257220 */ /* 0x000fe20000410000 */
[----:B------:R-:W-:Y:S02]  /*4190*/  HADD2.F32 R11, -RZ, R11.H0_H0 ;  /* 0x2000000bff0b7230 */ /* 0x000fe40000004100 */
[----:B------:R-:W-:Y:S01]  /*41a0*/  FMUL.FTZ R38, R6, R103 ;  /* 0x0000006706267220 */ /* 0x000fe20000410000 */
[----:B------:R-:W-:Y:S02]  /*41b0*/  HADD2.F32 R102, -RZ, R102.H1_H1 ;  /* 0x30000066ff667230 */ /* 0x000fe40000004100 */
[C---:B------:R-:W-:Y:S01]  /*41c0*/  FMUL.FTZ R36, R4.reuse, R15 ;  /* 0x0000000f04247220 */ /* 0x040fe20000410000 */
[----:B------:R-:W-:Y:S01]  /*41d0*/  FFMA.FTZ R37, R4, R7, -R37 ;  /* 0x0000000704257223 */ /* 0x000fe20000010825 */
[----:B------:R-:W-:Y:S02]  /*41e0*/  FMUL.FTZ R103, R11, R103 ;  /* 0x000000670b677220 */ /* 0x000fe40000410000 */
[----:B------:R-:W-:Y:S01]  /*41f0*/  FFMA.FTZ R36, R5, R7, R36 ;  /* 0x0000000705247223 */ /* 0x000fe20000010024 */
[-C--:B------:R-:W-:Y:S01]  /*4200*/  FFMA.FTZ R38, R11, R102.reuse, -R38 ;  /* 0x000000660b267223 */ /* 0x080fe20000010826 */
[----:B------:R-:W-:Y:S01]  /*4210*/  FFMA.FTZ R103, R6, R102, R103 ;  /* 0x0000006606677223 */ /* 0x000fe20000010067 */
[----:B------:R-:W-:-:S02]  /*4220*/  F2FP.F16.F32.PACK_AB R5, R39, R42 ;  /* 0x0000002a2705723e */ /* 0x000fc400000000ff */
[----:B------:R-:W-:Y:S02]  /*4230*/  F2FP.F16.F32.PACK_AB R7, R41, R44 ;  /* 0x0000002c2907723e */ /* 0x000fe400000000ff */
[----:B------:R-:W-:Y:S02]  /*4240*/  F2FP.F16.F32.PACK_AB R4, R36, R37 ;  /* 0x000000252404723e */ /* 0x000fe400000000ff */
[----:B------:R-:W-:-:S07]  /*4250*/  F2FP.F16.F32.PACK_AB R6, R103, R38 ;  /* 0x000000266706723e */ /* 0x000fce00000000ff */
.L_x_5224:
[----:B------:R-:W-:Y:S05]  /*4260*/  BSYNC B2 ;  /* 0x0000000000027941 */ /* 0x000fea0003800000 */
.L_x_5223:
[----:B----4-:R0:W-:Y:S02]  /*4270*/  ST.E.128 desc[UR42][R12.64], R4 ;  /* 0x000000040c007985 */ /* 0x0101e4000c101d2a */
.L_x_5222:
[----:B------:R-:W-:Y:S05]  /*4280*/  BSYNC B1 ;  /* 0x0000000000017941 */ /* 0x000fea0003800000 */
.L_x_5221:
        /* <DEDUP_REMOVED lines=49> */
.L_x_5226:
[----:B------:R-:W-:Y:S05]  /*45a0*/  BSYNC B1 ;  /* 0x0000000000017941 */ /* 0x000fea0003800000 */
.L_x_5225:
[----:B----4-:R0:W-:Y:S01]  /*45b0*/  ST.E.128 desc[UR42][R12.64], R4 ;  /* 0x000000040c007985 */ /* 0x0101e2000c101d2a */
[----:B------:R-:W-:Y:S05]  /*45c0*/  BRA `(.L_x_5220) ;  /* 0x0000001800247947 */ /* 0x000fea0003800000 */
.L_x_5202:
        /* <DEDUP_REMOVED lines=39> */
[----:B------:R-:W-:Y:S02]  /*4840*/  PLOP3.LUT P3, PT, PT, PT, UP0, 0x80, 0x0 ;  /* 0x000000000000781c */ /* 0x000fe40003f6f008 */
[----:B---3--:R-:W-:Y:S01]  /*4850*/  MOV R11, R6 ;  /* 0x00000006000b7202 */ /* 0x008fe20000000f00 */
[----:B------:R-:W-:Y:S02]  /*4860*/  IMAD.MOV.U32 R44, RZ, RZ, R7 ;  /* 0x000000ffff2c7224 */ /* 0x000fe400078e0007 */
[----:B------:R-:W-:Y:S01]  /*4870*/  IMAD.MOV.U32 R45, RZ, RZ, R4 ;  /* 0x000000ffff2d7224 */ /* 0x000fe200078e0004 */
[----:B------:R-:W-:Y:S01]  /*4880*/  PRMT R114, R11, 0x7610, R114 ;  /* 0x000076100b727816 */ /* 0x000fe20000000072 */
[----:B------:R-:W-:-:S03]  /*4890*/  IMAD.MOV.U32 R46, RZ, RZ, R5 ;  /* 0x000000ffff2e7224 */ /* 0x000fc600078e0005 */
[----:B------:R-:W-:Y:S02]  /*48a0*/  PRMT R110, R44, 0x5410, R45 ;  /* 0x000054102c6e7816 */ /* 0x000fe4000000002d */
[----:B------:R-:W-:Y:S01]  /*48b0*/  PRMT R101, R46, 0x7610, R101 ;  /* 0x000076102e657816 */ /* 0x000fe20000000065 */
[----:B----4-:R-:W-:Y:S02]  /*48c0*/  IMAD.MOV.U32 R11, RZ, RZ, R34 ;  /* 0x000000ffff0b7224 */ /* 0x010fe400078e0022 */
[----:B0-----:R-:W-:Y:S02]  /*48d0*/  IMAD.MOV.U32 R12, RZ, RZ, R35 ;  /* 0x000000ffff0c7224 */ /* 0x001fe400078e0023 */
[----:B------:R-:W-:Y:S01]  /*48e0*/  IMAD.MOV.U32 R13, RZ, RZ, R32 ;  /* 0x000000ffff0d7224 */ /* 0x000fe200078e0020 */
[----:B------:R-:W-:Y:S01]  /*48f0*/  PRMT R114, R114, 0x5410, R11 ;  /* 0x0000541072727816 */ /* 0x000fe2000000000b */
[----:B------:R-:W-:-:S03]  /*4900*/  IMAD.MOV.U32 R14, RZ, RZ, R33 ;  /* 0x000000ffff0e7224 */ /* 0x000fc600078e0021 */
[----:B------:R-:W-:Y:S02]  /*4910*/  PRMT R112, R12, 0x5410, R13 ;  /* 0x000054100c707816 */ /* 0x000fe4000000000d */
[----:B------:R-:W-:Y:S01]  /*4920*/  PRMT R113, R14, 0x7610, R113 ;  /* 0x000076100e717816 */ /* 0x000fe20000000071 */
[----:B--2---:R-:W-:Y:S01]  /*4930*/  IMAD.MOV.U32 R11, RZ, RZ, R38 ;  /* 0x000000ffff0b7224 */ /* 0x004fe200078e0026 */
[----:B------:R-:W-:Y:S01]  /*4940*/  MOV R14, R37 ;  /* 0x00000025000e7202 */ /* 0x000fe20000000f00 */
        /* <DEDUP_REMOVED lines=12> */
[----:B------:R-:W-:Y:S02]  /*4a10*/  PRMT R105, R105, 0x5410, R13 ;  /* 0x0000541069697816 */ /* 0x000fe4000000000d */
[----:B------:R-:W-:Y:S01]  /*4a20*/  PRMT R109, R109, 0x5410, R14 ;  /* 0x000054106d6d7816 */ /* 0x000fe2000000000e */
[----:B------:R-:W-:Y:S06]  /*4a30*/  @!P3 BRA `(.L_x_5227) ;  /* 0x000000000004b947 */ /* 0x000fec0003800000 */
[----:B------:R-:W-:Y:S01]  /*4a40*/  BPT.TRAP 0x1 ;  /* 0x000000040000795c */ /* 0x000fe20000300000 */
.L_x_5227:
[----:B------:R-:W-:Y:S01]  /*4a50*/  IMAD R87, R19, 0x8, R22 ;  /* 0x0000000813577824 */ /* 0x000fe200078e0216 */
[----:B------:R-:W-:Y:S01]  /*4a60*/  SHF.L.U32 R93, R210, 0x1f, RZ ;  /* 0x0000001fd25d7819 */ /* 0x000fe200000006ff */
[----:B------:R-:W0:Y:S01]  /*4a70*/  LDC R94, c[0x0][0x2f4] ;  /* 0x0000bd00ff5e7b82 */ /* 0x000e220000000800 */
[----:B------:R-:W-:Y:S02]  /*4a80*/  BSSY B1, `(.L_x_5228) ;  /* 0x0000003000017945 */ /* 0x000fe40003800000 */
[----:B------:R-:W1:Y:S02]  /*4a90*/  SYNCS.PHASECHK.TRANS64.TRYWAIT P4, [R87+URZ+0x22890], R93 ;  /* 0x0228905d570075a7 */ /* 0x000e64000808017f */
[----:B-1----:R-:W-:Y:S05]  /*4aa0*/  @!P4 BRA `(.L_x_5229) ;  /* 0x000001940008c947 */ /* 0x002fea0003800000 */
.L_x_5495:
[----:B------:R-:W-:Y:S05]  /*4ab0*/  BSYNC B1 ;  /* 0x0000000000017941 */ /* 0x000fea0003800000 */
.L_x_5228:
[----:B------:R-:W-:Y:S01]  /*4ac0*/  UMOV UR4, 0xffffffff ;  /* 0xffffffff00047882 */ /* 0x000fe20000000000 */
[----:B0-----:R-:W-:Y:S02]  /*4ad0*/  IMAD.IADD R100, R94, 0x1, -R61 ;  /* 0x000000015e647824 */ /* 0x001fe400078e0a3d */
[----:B------:R-:W-:Y:S05]  /*4ae0*/  BRA.DIV UR4, `(.L_x_5230) ;  /* 0x00000196040c7947 */ /* 0x000fea000b800000 */
[----:B------:R0:W2:Y:S04]  /*4af0*/  SHFL.IDX PT, R99, R97, RZ, 0x1c1f ;  /* 0x001c1fff61637589 */ /* 0x0000a800000e0000 */
[----:B------:R0:W3:Y:S02]  /*4b00*/  SHFL.IDX PT, R98, R95, RZ, 0x1c1f ;  /* 0x001c1fff5f627589 */ /* 0x0000e400000e0000 */
.L_x_5499:
        /* <DEDUP_REMOVED lines=32> */
[----:B------:R-:W-:Y:S01]  /*4d10*/  SHF.R.U64 R4, R4, 0x10, R5 ;  /* 0x0000001004047819 */ /* 0x000fe20000001205 */
[----:B------:R-:W-:Y:S01]  /*4d20*/  FFMA.FTZ R96, R96, R101, R113 ;  /* 0x0000006560607223 */ /* 0x000fe20000010071 */
[----:B------:R-:W-:Y:S01]  /*4d30*/  HADD2.F32 R101, -RZ, R45.H1_H1 ;  /* 0x3000002dff657230 */ /* 0x000fe20000004100 */
[----:B------:R-:W-:Y:S01]  /*4d40*/  SHF.R.U64 R34, R34, 0x10, R35 ;  /* 0x0000001022227819 */ /* 0x000fe20000001223 */
[----:B------:R-:W-:Y:S02]  /*4d50*/  HADD2.F32 R45, -RZ, R13.H1_H1 ;  /* 0x3000000dff2d7230 */ /* 0x000fe40000004100 */
[----:B------:R-:W-:Y:S02]  /*4d60*/  HADD2.F32 R5, -RZ, R32.H0_H0 ;  /* 0x20000020ff057230 */ /* 0x000fe40000004100 */
[-C--:B------:R-:W-:Y:S01]  /*4d70*/  FMUL.FTZ R108, R101, R104.reuse ;  /* 0x00000068656c7220 */ /* 0x080fe20000410000 */
[----:B------:R-:W-:-:S03]  /*4d80*/  FMUL.FTZ R104, R45, R104 ;  /* 0x000000682d687220 */ /* 0x000fc60000410000 */
[-C--:B------:R-:W-:Y:S01]  /*4d90*/  FFMA.FTZ R45, R45, R106.reuse, -R108 ;  /* 0x0000006a2d2d7223 */ /* 0x080fe2000001086c */
[----:B------:R-:W-:Y:S02]  /*4da0*/  HADD2.F32 R108, -RZ, R112.H0_H0 ;  /* 0x20000070ff6c7230 */ /* 0x000fe40000004100 */
[----:B------:R-:W-:Y:S01]  /*4db0*/  FFMA.FTZ R13, R101, R106, R104 ;  /* 0x0000006a650d7223 */ /* 0x000fe20000010068 */
[----:B------:R-:W-:Y:S01]  /*4dc0*/  MOV R101, R47 ;  /* 0x0000002f00657202 */ /* 0x000fe20000000f00 */
[----:B------:R-:W-:Y:S01]  /*4dd0*/  IMAD.MOV.U32 R47, RZ, RZ, R15 ;  /* 0x000000ffff2f7224 */ /* 0x000fe200078e000f */
[----:B------:R-:W-:Y:S01]  /*4de0*/  F2FP.F16.F32.PACK_AB R45, R45, R102 ;  /* 0x000000662d2d723e */ /* 0x000fe200000000ff */
[----:B------:R-:W-:Y:S01]  /*4df0*/  HADD2.F32 R104, -RZ, R110.H0_H0 ;  /* 0x2000006eff687230 */ /* 0x000fe20000004100 */
[----:B------:R-:W-:Y:S01]  /*4e00*/  F2FP.F16.F32.PACK_AB R96, R13, R96 ;  /* 0x000000600d60723e */ /* 0x000fe200000000ff */
[----:B------:R-:W-:Y:S02]  /*4e10*/  HADD2.F32 R33, -RZ, R101.H0_H0 ;  /* 0x20000065ff217230 */ /* 0x000fe40000004100 */
[----:B------:R-:W-:-:S02]  /*4e20*/  HADD2.F32 R15, -RZ, R47.H0_H0 ;  /* 0x2000002fff0f7230 */ /* 0x000fc40000004100 */
[----:B------:R-:W-:Y:S02]  /*4e30*/  HADD2.F32 R112, -RZ, R112.H1_H1 ;  /* 0x30000070ff707230 */ /* 0x000fe40000004100 */
[-C--:B------:R-:W-:Y:S01]  /*4e40*/  FMUL.FTZ R106, R33, R108.reuse ;  /* 0x0000006c216a7220 */ /* 0x080fe20000410000 */
[----:B------:R-:W-:Y:S02]  /*4e50*/  IMAD.MOV.U32 R13, RZ, RZ, R45 ;  /* 0x000000ffff0d7224 */ /* 0x000fe400078e002d */
[C---:B------:R-:W-:Y:S01]  /*4e60*/  FMUL.FTZ R108, R15.reuse, R108 ;  /* 0x0000006c0f6c7220 */ /* 0x040fe20000410000 */
[----:B------:R-:W-:Y:S02]  /*4e70*/  IMAD.MOV.U32 R45, RZ, RZ, R96 ;  /* 0x000000ffff2d7224 */ /* 0x000fe400078e0060 */
[-C--:B------:R-:W-:Y:S01]  /*4e80*/  FFMA.FTZ R15, R15, R104.reuse, -R106 ;  /* 0x000000680f0f7223 */ /* 0x080fe2000001086a */
[----:B------:R-:W-:Y:S02]  /*4e90*/  HADD2.F32 R106, -RZ, R101.H1_H1 ;  /* 0x30000065ff6a7230 */ /* 0x000fe40000004100 */
[----:B------:R-:W-:Y:S01]  /*4ea0*/  FFMA.FTZ R33, R33, R104, R108 ;  /* 0x0000006821217223 */ /* 0x000fe2000001006c */
[----:B------:R-:W-:Y:S01]  /*4eb0*/  SHF.R.U32.HI R104, RZ, 0x10, R35 ;  /* 0x00000010ff687819 */ /* 0x000fe20000011623 */
[----:B------:R-:W-:Y:S01]  /*4ec0*/  HADD2.F32 R35, -RZ, R114.H0_H0 ;  /* 0x20000072ff237230 */ /* 0x000fe20000004100 */
[----:B------:R-:W-:-:S02]  /*4ed0*/  SHF.R.U32.HI R108, RZ, 0x10, R7 ;  /* 0x00000010ff6c7819 */ /* 0x000fc40000011607 */
[----:B------:R-:W-:Y:S01]  /*4ee0*/  SHF.R.U64 R7, R6, 0x10, R7 ;  /* 0x0000001006077819 */ /* 0x000fe20000001207 */
[----:B------:R-:W-:Y:S02]  /*4ef0*/  HADD2.F32 R101, -RZ, R104.H0_H0 ;  /* 0x20000068ff657230 */ /* 0x000fe40000004100 */
[----:B------:R-:W-:Y:S02]  /*4f00*/  HADD2.F32 R104, -RZ, R47.H1_H1 ;  /* 0x3000002fff687230 */ /* 0x000fe40000004100 */
[----:B------:R-:W-:Y:S02]  /*4f10*/  HADD2.F32 R47, -RZ, R108.H0_H0 ;  /* 0x2000006cff2f7230 */ /* 0x000fe40000004100 */
[-C--:B------:R-:W-:Y:S01]  /*4f20*/  FMUL.FTZ R111, R106, R101.reuse ;  /* 0x000000656a6f7220 */ /* 0x080fe20000410000 */
[----:B------:R-:W-:Y:S02]  /*4f30*/  HADD2.F32 R108, -RZ, R110.H1_H1 ;  /* 0x3000006eff6c7230 */ /* 0x000fe40000004100 */
[----:B------:R-:W-:Y:S01]  /*4f40*/  FMUL.FTZ R101, R104, R101 ;  /* 0x0000006568657220 */ /* 0x000fe20000410000 */
[----:B------:R-:W-:-:S02]  /*4f50*/  HADD2.F32 R7, -RZ, R7.H0_H0 ;  /* 0x20000007ff077230 */ /* 0x000fc40000004100 */
[-C--:B------:R-:W-:Y:S01]  /*4f60*/  FFMA.FTZ R104, R104, R47.reuse, -R111 ;  /* 0x0000002f68687223 */ /* 0x080fe2000001086f */
[----:B------:R-:W-:Y:S01]  /*4f70*/  FFMA.FTZ R106, R106, R47, R101 ;  /* 0x0000002f6a6a7223 */ /* 0x000fe20000010065 */
[----:B------:R-:W-:Y:S02]  /*4f80*/  HADD2.F32 R47, -RZ, R44.H0_H0 ;  /* 0x2000002cff2f7230 */ /* 0x000fe40000004100 */
[----:B------:R-:W-:Y:S01]  /*4f90*/  HADD2.F32 R101, -RZ, R12.H0_H0 ;  /* 0x2000000cff657230 */ /* 0x000fe20000004100 */
[----:B------:R-:W-:Y:S01]  /*4fa0*/  F2FP.F16.F32.PACK_AB R15, R104, R15 ;  /* 0x0000000f680f723e */ /* 0x000fe200000000ff */
[----:B------:R-:W-:Y:S02]  /*4fb0*/  HADD2.F32 R44, -RZ, R44.H1_H1 ;  /* 0x3000002cff2c7230 */ /* 0x000fe40000004100 */
[-C--:B------:R-:W-:Y:S01]  /*4fc0*/  FMUL.FTZ R110, R47, R112.reuse ;  /* 0x000000702f6e7220 */ /* 0x080fe20000410000 */
[----:B------:R-:W-:Y:S02]  /*4fd0*/  HADD2.F32 R12, -RZ, R12.H1_H1 ;  /* 0x3000000cff0c7230 */ /* 0x000fe40000004100 */
[C---:B------:R-:W-:Y:S01]  /*4fe0*/  FMUL.FTZ R112, R101.reuse, R112 ;  /* 0x0000007065707220 */ /* 0x040fe20000410000 */
[----:B------:R-:W-:Y:S01]  /*4ff0*/  F2FP.F16.F32.PACK_AB R33, R106, R33 ;  /* 0x000000216a21723e */ /* 0x000fe200000000ff */
[-C--:B------:R-:W-:Y:S01]  /*5000*/  FFMA.FTZ R110, R101, R108.reuse, -R110 ;  /* 0x0000006c656e7223 */ /* 0x080fe2000001086e */
[----:B------:R-:W-:Y:S01]  /*5010*/  FMUL.FTZ R101, R44, R5 ;  /* 0x000000052c657220 */ /* 0x000fe20000410000 */
[----:B------:R-:W-:Y:S01]  /*5020*/  FFMA.FTZ R112, R47, R108, R112 ;  /* 0x0000006c2f707223 */ /* 0x000fe20000010070 */
[----:B------:R-:W-:-:S02]  /*5030*/  HADD2.F32 R47, -RZ, R4.H0_H0 ;  /* 0x20000004ff2f7230 */ /* 0x000fc40000004100 */
[C---:B------:R-:W-:Y:S01]  /*5040*/  FMUL.FTZ R111, R12.reuse, R5 ;  /* 0x000000050c6f7220 */ /* 0x040fe20000410000 */
[--C-:B------:R-:W-:Y:S02]  /*5050*/  HADD2.F32 R4, -RZ, R14.reuse.H0_H0 ;  /* 0x2000000eff047230 */ /* 0x100fe40000004100 */
[----:B------:R-:W-:Y:S02]  /*5060*/  HADD2.F32 R14, -RZ, R14.H1_H1 ;  /* 0x3000000eff0e7230 */ /* 0x000fe40000004100 */
[-C--:B------:R-:W-:Y:S01]  /*5070*/  FFMA.FTZ R5, R12, R47.reuse, -R101 ;  /* 0x0000002f0c057223 */ /* 0x080fe20000010865 */
[----:B------:R-:W-:Y:S02]  /*5080*/  HADD2.F32 R101, -RZ, R114.H1_H1 ;  /* 0x30000072ff657230 */ /* 0x000fe40000004100 */
[----:B------:R-:W-:Y:S01]  /*5090*/  FFMA.FTZ R47, R44, R47, R111 ;  /* 0x0000002f2c2f7223 */ /* 0x000fe2000001006f */
[--C-:B------:R-:W-:Y:S02]  /*50a0*/  HADD2.F32 R12, -RZ, R46.reuse.H0_H0 ;  /* 0x2000002eff0c7230 */ /* 0x100fe40000004100 */
[----:B------:R-:W-:Y:S01]  /*50b0*/  HADD2.F32 R46, -RZ, R46.H1_H1 ;  /* 0x3000002eff2e7230 */ /* 0x000fe20000004100 */
[----:B------:R-:W-:-:S02]  /*50c0*/  F2FP.F16.F32.PACK_AB R44, R5, R110 ;  /* 0x0000006e052c723e */ /* 0x000fc400000000ff */
[-C--:B------:R-:W-:Y:S01]  /*50d0*/  FMUL.FTZ R111, R12, R101.reuse ;  /* 0x000000650c6f7220 */ /* 0x080fe20000410000 */
[C---:B------:R-:W-:Y:S01]  /*50e0*/  FMUL.FTZ R101, R4.reuse, R101 ;  /* 0x0000006504657220 */ /* 0x040fe20000410000 */
[----:B------:R-:W-:Y:S02]  /*50f0*/  F2FP.F16.F32.PACK_AB R47, R47, R112 ;  /* 0x000000702f2f723e */ /* 0x000fe400000000ff */
[-C--:B------:R-:W-:Y:S01]  /*5100*/  FFMA.FTZ R4, R4, R35.reuse, -R111 ;  /* 0x0000002304047223 */ /* 0x080fe2000001086f */
[----:B------:R-:W-:Y:S01]  /*5110*/  FFMA.FTZ R12, R12, R35, R101 ;  /* 0x000000230c0c7223 */ /* 0x000fe20000010065 */
[----:B------:R-:W-:-:S05]  /*5120*/  HADD2.F32 R35, -RZ, R34.H0_H0 ;  /* 0x20000022ff237230 */ /* 0x000fca0000004100 */
[-C--:B------:R-:W-:Y:S01]  /*5130*/  FMUL.FTZ R101, R46, R35.reuse ;  /* 0x000000232e657220 */ /* 0x080fe20000410000 */
[----:B------:R-:W-:-:S03]  /*5140*/  FMUL.FTZ R35, R14, R35 ;  /* 0x000000230e237220 */ /* 0x000fc60000410000 */
[-C--:B------:R-:W-:Y:S01]  /*5150*/  FFMA.FTZ R101, R14, R7.reuse, -R101 ;  /* 0x000000070e657223 */ /* 0x080fe20000010865 */
[----:B------:R-:W-:-:S04]  /*5160*/  FFMA.FTZ R35, R46, R7, R35 ;  /* 0x000000072e237223 */ /* 0x000fc80000010023 */
[----:B------:R-:W-:Y:S02]  /*5170*/  F2FP.F16.F32.PACK_AB R14, R101, R4 ;  /* 0x00000004650e723e */ /* 0x000fe400000000ff */
[----:B------:R-:W-:Y:S01]  /*5180*/  F2FP.F16.F32.PACK_AB R46, R35, R12 ;  /* 0x0000000c232e723e */ /* 0x000fe200000000ff */
[----:B------:R-:W-:Y:S02]  /*5190*/  IMAD.MOV.U32 R12, RZ, RZ, R44 ;  /* 0x000000ffff0c7224 */ /* 0x000fe400078e002c */
[----:B------:R-:W-:Y:S02]  /*51a0*/  IMAD.MOV.U32 R44, RZ, RZ, R47 ;  /* 0x000000ffff2c7224 */ /* 0x000fe400078e002f */
[----:B------:R-:W-:-:S07]  /*51b0*/  IMAD.MOV.U32 R47, RZ, RZ, R33 ;  /* 0x000000ffff2f7224 */ /* 0x000fce00078e0021 */
.L_x_5234:
[----:B------:R-:W-:Y:S05]  /*51c0*/  BSYNC B2 ;  /* 0x0000000000027941 */ /* 0x000fea0003800000 */
.L_x_5233:
        /* <DEDUP_REMOVED lines=8> */
.L_x_5232:
[----:B------:R-:W-:Y:S05]  /*5250*/  BSYNC B1 ;  /* 0x0000000000017941 */ /* 0x000fea0003800000 */
.L_x_5231:
[----:B------:R-:W-:-:S03]  /*5260*/  UMOV UR4, 0xffffffff ;  /* 0xffffffff00047882 */ /* 0x000fc60000000000 */
[----:B------:R-:W-:Y:S05]  /*5270*/  BRA.DIV UR4, `(.L_x_5235) ;  /* 0x0000018e04747947 */ /* 0x000fea000b800000 */
[----:B0-----:R-:W0:Y:S04]  /*5280*/  SHFL.IDX PT, R97, R97, 0x1, 0x1c1f ;  /* 0x003c1f0061617f89 */ /* 0x001e2800000e0000 */
[----:B------:R0:W0:Y:S02]  /*5290*/  SHFL.IDX PT, R96, R95, 0x1, 0x1c1f ;  /* 0x003c1f005f607f89 */ /* 0x00002400000e0000 */
.L_x_5503:
        /* <DEDUP_REMOVED lines=12> */
[----:B------:R-:W-:Y:S01]  /*5360*/  LEA.HI R100, R5, R100, RZ, 0x4 ;  /* 0x0000006405647211 */ /* 0x000fe200078f20ff */
[----:B------:R-:W-:Y:S01]  /*5370*/  IMAD R5, R19, 0x1800, R74 ;  /* 0x0000180013057824 */ /* 0x000fe200078e024a */
[----:B------:R-:W-:-:S02]  /*5380*/  LOP3.LUT R7, R7, 0x1c0, RZ, 0xc0, !PT ;  /* 0x000001c007077812 */ /* 0x000fc400078ec0ff */
[----:B------:R-:W-:Y:S01]  /*5390*/  LEA.HI.SX32 R11, R100, R69, 0x1c ;  /* 0x00000045640b7211 */ /* 0x000fe200078fe2ff */
[----:B------:R-:W-:Y:S01]  /*53a0*/  IMAD R5, R5, 0x2, R22 ;  /* 0x0000000205057824 */ /* 0x000fe200078e0216 */
[----:B------:R-:W-:Y:S02]  /*53b0*/  LOP3.LUT R4, R4, 0x1c0, RZ, 0xc0, !PT ;  /* 0x000001c004047812 */ /* 0x000fe400078ec0ff */
[----:B------:R-:W-:Y:S01]  /*53c0*/  SHF.R.U32.HI R7, RZ, 0x3, R7 ;  /* 0x00000003ff077819 */ /* 0x000fe20000011607 */
[----:B------:R-:W-:Y:S01]  /*53d0*/  IMAD.SHL.U32 R11, R11, 0x8, RZ ;  /* 0x000000080b0b7824 */ /* 0x000fe200078e00ff */
[----:B------:R-:W-:-:S04]  /*53e0*/  LEA.HI.X R33, R70, R97, R72, 0x1, P4 ;  /* 0x0000006146217211 */ /* 0x000fc800020f0c48 */
[----:B------:R-:W-:-:S04]  /*53f0*/  LOP3.LUT R4, R4, 0x38, R11, 0xf8, !PT ;  /* 0x0000003804047812 */ /* 0x000fc800078ef80b */
[----:B------:R-:W-:-:S05]  /*5400*/  LOP3.LUT R4, R4, R7, RZ, 0x3c, !PT ;  /* 0x0000000704047212 */ /* 0x000fca00078e3cff */
[----:B----4-:R-:W-:-:S04]  /*5410*/  IMAD.IADD R4, R6, 0x1, R4 ;  /* 0x0000000106047824 */ /* 0x010fc800078e0204 */
[----:B------:R-:W-:-:S04]  /*5420*/  IMAD R7, R19, 0x1800, R4 ;  /* 0x0000180013077824 */ /* 0x000fc800078e0204 */
[----:B------:R-:W-:Y:S02]  /*5430*/  IMAD R12, R7, 0x2, R22 ;  /* 0x00000002070c7824 */ /* 0x000fe400078e0216 */
[----:B------:R-:W0:Y:S04]  /*5440*/  LDS.128 R4, [R5+0x1c400] ;  /* 0x01c4000005047984 */ /* 0x000e280000000c00 */
[----:B------:R-:W4:Y:S01]  /*5450*/  LDS.128 R12, [R12+0x1c400] ;  /* 0x01c400000c0c7984 */ /* 0x000f220000000c00 */
[----:B------:R-:W-:Y:S05]  /*5460*/  @P2 BRA `(.L_x_5237) ;  /* 0x00000004004c2947 */ /* 0x000fea0003800000 */
[----:B------:R-:W-:Y:S01]  /*5470*/  SHF.R.U64 R34, R36, 0x10, R37 ;  /* 0x0000001024227819 */ /* 0x000fe20000001225 */
[--C-:B---3--:R-:W-:Y:S01]  /*5480*/  HADD2.F32 R98, -RZ, R109.reuse.H1_H1 ;  /* 0x3000006dff627230 */ /* 0x108fe20000004100 */
[--C-:B------:R-:W-:Y:S01]  /*5490*/  SHF.R.U64 R36, R38, 0x10, R39.reuse ;  /* 0x0000001026247819 */ /* 0x100fe20000001227 */
[----:B------:R-:W-:Y:S01]  /*54a0*/  HADD2.F32 R46, -RZ, R109.H0_H0 ;  /* 0x2000006dff2e7230 */ /* 0x000fe20000004100 */
        /* <DEDUP_REMOVED lines=17> */
[-C--:B------:R-:W-:Y:S01]  /*55c0*/  FFMA.FTZ R5, R7, R46.reuse, -R100 ;  /* 0x0000002e07057223 */ /* 0x080fe20000010864 */
[C---:B------:R-:W-:Y:S01]  /*55d0*/  FMUL.FTZ R102, R40.reuse, R43 ;  /* 0x0000002b28667220 */ /* 0x040fe20000410000 */
[----:B------:R-:W-:Y:S01]  /*55e0*/  FFMA.FTZ R7, R41, R46, R98 ;  /* 0x0000002e29077223 */ /* 0x000fe20000010062 */
[----:B------:R-:W-:Y:S01]  /*55f0*/  FFMA.FTZ R40, R40, R44, -R45 ;  /* 0x0000002c28287223 */ /* 0x000fe2000001082d */
[----:B------:R-:W-:-:S02]  /*5600*/  HADD2.F32 R98, -RZ, R107.H1_H1 ;  /* 0x3000006bff627230 */ /* 0x000fc40000004100 */
[----:B------:R-:W-:Y:S01]  /*5610*/  FFMA.FTZ R44, R39, R44, R102 ;  /* 0x0000002c272c7223 */ /* 0x000fe20000010066 */
[--C-:B------:R-:W-:Y:S02]  /*5620*/  HADD2.F32 R41, -RZ, R15.reuse.H0_H0 ;  /* 0x2000000fff297230 */ /* 0x100fe40000004100 */
[----:B------:R-:W-:Y:S01]  /*5630*/  HADD2.F32 R43, -RZ, R15.H1_H1 ;  /* 0x3000000fff2b7230 */ /* 0x000fe20000004100 */
[----:B------:R-:W-:Y:S01]  /*5640*/  F2FP.F16.F32.PACK_AB R5, R40, R5 ;  /* 0x000000052805723e */ /* 0x000fe200000000ff */
[----:B------:R-:W-:Y:S02]  /*5650*/  HADD2.F32 R100, -RZ, R42.H0_H0 ;  /* 0x2000002aff647230 */ /* 0x000fe40000004100 */
[--C-:B------:R-:W-:Y:S02]  /*5660*/  HADD2.F32 R39, -RZ, R13.reuse.H1_H1 ;  /* 0x3000000dff277230 */ /* 0x100fe40000004100 */
[----:B------:R-:W-:Y:S02]  /*5670*/  HADD2.F32 R15, -RZ, R13.H0_H0 ;  /* 0x2000000dff0f7230 */ /* 0x000fe40000004100 */
[----:B------:R-:W-:Y:S01]  /*5680*/  FMUL.FTZ R102, R43, R100 ;  /* 0x000000642b667220 */ /* 0x000fe20000410000 */
[----:B------:R-:W-:-:S02]  /*5690*/  HADD2.F32 R46, -RZ, R107.H0_H0 ;  /* 0x2000006bff2e7230 */ /* 0x000fc40000004100 */
        /* <DEDUP_REMOVED lines=10> */
[--C-:B------:R-:W-:Y:S01]  /*5740*/  HADD2.F32 R98, -RZ, R105.reuse.H1_H1 ;  /* 0x30000069ff627230 */ /* 0x100fe20000004100 */
        /* <DEDUP_REMOVED lines=12> */
[----:B------:R-:W-:Y:S02]  /*5810*/  IMAD.MOV.U32 R7, RZ, RZ, R38 ;  /* 0x000000ffff077224 */ /* 0x000fe400078e0026 */
[-C--:B------:R-:W-:Y:S01]  /*5820*/  FFMA.FTZ R4, R35, R46.reuse, -R4 ;  /* 0x0000002e23047223 */ /* 0x080fe20000010804 */
[----:B------:R-:W-:Y:S01]  /*5830*/  FFMA.FTZ R12, R41, R46, R12 ;  /* 0x0000002e290c7223 */ /* 0x000fe2000001000c */
[-C--:B------:R-:W-:Y:S01]  /*5840*/  FFMA.FTZ R45, R39, R34.reuse, -R98 ;  /* 0x00000022272d7223 */ /* 0x080fe20000010862 */
[----:B------:R-:W-:Y:S01]  /*5850*/  FFMA.FTZ R43, R43, R34, R100 ;  /* 0x000000222b2b7223 */ /* 0x000fe20000010064 */
[----:B------:R-:W-:Y:S02]  /*5860*/  HADD2.F32 R35, -RZ, R14.H0_H0 ;  /* 0x2000000eff237230 */ /* 0x000fe40000004100 */
[----:B------:R-:W-:Y:S01]  /*5870*/  HADD2.F32 R39, -RZ, R103.H0_H0 ;  /* 0x20000067ff277230 */ /* 0x000fe20000004100 */
[----:B------:R-:W-:Y:S01]  /*5880*/  F2FP.F16.F32.PACK_AB R4, R45, R4 ;  /* 0x000000042d04723e */ /* 0x000fe200000000ff */
[----:B------:R-:W-:Y:S01]  /*5890*/  HADD2.F32 R41, -RZ, R37.H0_H0 ;  /* 0x20000025ff297230 */ /* 0x000fe20000004100 */
[----:B------:R-:W-:Y:S01]  /*58a0*/  F2FP.F16.F32.PACK_AB R12, R43, R12 ;  /* 0x0000000c2b0c723e */ /* 0x000fe200000000ff */
[----:B------:R-:W-:-:S02]  /*58b0*/  HADD2.F32 R34, -RZ, R6.H0_H0 ;  /* 0x20000006ff227230 */ /* 0x000fc40000004100 */
[----:B------:R-:W-:Y:S02]  /*58c0*/  HADD2.F32 R14, -RZ, R14.H1_H1 ;  /* 0x3000000eff0e7230 */ /* 0x000fe40000004100 */
[----:B------:R-:W-:Y:S02]  /*58d0*/  HADD2.F32 R103, -RZ, R103.H1_H1 ;  /* 0x30000067ff677230 */ /* 0x000fe40000004100 */
[----:B------:R-:W-:Y:S02]  /*58e0*/  HADD2.F32 R6, -RZ, R6.H1_H1 ;  /* 0x30000006ff067230 */ /* 0x000fe40000004100 */
[----:B------:R-:W-:Y:S01]  /*58f0*/  FMUL.FTZ R95, R14, R41 ;  /* 0x000000290e5f7220 */ /* 0x000fe20000410000 */
[----:B------:R-:W-:Y:S02]  /*5900*/  HADD2.F32 R37, -RZ, R36.H0_H0 ;  /* 0x20000024ff257230 */ /* 0x000fe40000004100 */
[-C--:B------:R-:W-:Y:S01]  /*5910*/  FMUL.FTZ R47, R35, R103.reuse ;  /* 0x00000067232f7220 */ /* 0x080fe20000410000 */
[----:B------:R-:W-:Y:S01]  /*5920*/  FMUL.FTZ R36, R34, R103 ;  /* 0x0000006722247220 */ /* 0x000fe20000410000 */
[----:B------:R-:W-:-:S02]  /*5930*/  FMUL.FTZ R41, R6, R41 ;  /* 0x0000002906297220 */ /* 0x000fc40000410000 */
[-C--:B------:R-:W-:Y:S01]  /*5940*/  FFMA.FTZ R47, R34, R39.reuse, -R47 ;  /* 0x00000027222f7223 */ /* 0x080fe2000001082f */
[----:B------:R-:W-:Y:S01]  /*5950*/  FFMA.FTZ R36, R35, R39, R36 ;  /* 0x0000002723247223 */ /* 0x000fe20000010024 */
[-C--:B------:R-:W-:Y:S01]  /*5960*/  FFMA.FTZ R6, R6, R37.reuse, -R95 ;  /* 0x0000002506067223 */ /* 0x080fe2000001085f */
[----:B------:R-:W-:-:S04]  /*5970*/  FFMA.FTZ R41, R14, R37, R41 ;  /* 0x000000250e297223 */ /* 0x000fc80000010029 */
[----:B------:R-:W-:Y:S02]  /*5980*/  F2FP.F16.F32.PACK_AB R6, R6, R47 ;  /* 0x0000002f0606723e */ /* 0x000fe400000000ff */
[----:B------:R-:W-:-:S07]  /*5990*/  F2FP.F16.F32.PACK_AB R14, R41, R36 ;  /* 0x00000024290e723e */ /* 0x000fce00000000ff */
.L_x_5237:
[----:B------:R-:W-:Y:S05]  /*59a0*/  BSYNC B1 ;  /* 0x0000000000017941 */ /* 0x000fea0003800000 */
.L_x_5236:
[----:B------:R-:W-:Y:S01]  /*59b0*/  ISETP.GE.AND P2, PT, R11, R94, PT ;  /* 0x0000005e0b00720c */ /* 0x000fe20003f46270 */
[----:B0-----:R0:W-:Y:S02]  /*59c0*/  ST.E.128 desc[UR42][R32.64], R4 ;  /* 0x0000000420007985 */ /* 0x0011e4000c101d2a */
[----:B0-----:R-:W-:Y:S01]  /*59d0*/  IMAD.MOV.U32 R4, RZ, RZ, R96 ;  /* 0x000000ffff047224 */ /* 0x001fe200078e0060 */
[----:B------:R-:W-:-:S09]  /*59e0*/  MOV R5, R97 ;  /* 0x0000006100057202 */ /* 0x000fd20000000f00 */
[----:B------:R-:W-:Y:S05]  /*59f0*/  @P2 BRA `(.L_x_5220) ;  /* 0x0000000400182947 */ /* 0x000fea0003800000 */
[----:B------:R-:W-:-:S05]  /*5a00*/  IMAD.WIDE R4, R11, 0x2, R4 ;  /* 0x000000020b047825 */ /* 0x000fca00078e0204 */
[----:B----4-:R0:W-:Y:S01]  /*5a10*/  ST.E.128 desc[UR42][R4.64], R12 ;  /* 0x0000000c04007985 */ /* 0x0101e2000c101d2a */
[----:B------:R-:W-:Y:S05]  /*5a20*/  BRA `(.L_x_5220) ;  /* 0x00000004000c7947 */ /* 0x000fea0003800000 */
.L_x_5201:
[----:B------:R-:W-:-:S06]  /*5a30*/  UISETP.NE.AND UP0, UPT, UR44, 0x3, UPT ;  /* 0x000000032c00788c */ /* 0x000fcc000bf05270 */
[----:B------:R-:W-:-:S13]  /*5a40*/  PLOP3.LUT P3, PT, PT, PT, UP0, 0x80, 0x0 ;  /* 0x000000000000781c */ /* 0x000fda0003f6f008 */
[----:B------:R-:W-:Y:S05]  /*5a50*/  @!P3 BRA `(.L_x_5238) ;  /* 0x000000000004b947 */ /* 0x000fea0003800000 */
[----:B------:R-:W-:Y:S01]  /*5a60*/  BPT.TRAP 0x1 ;  /* 0x000000040000795c */ /* 0x000fe20000300000 */
.L_x_5238:
[----:B------:R-:W-:Y:S01]  /*5a70*/  IMAD R87, R19, 0x8, R22 ;  /* 0x0000000813577824 */ /* 0x000fe200078e0216 */
[----:B------:R-:W-:Y:S01]  /*5a80*/  SHF.L.U32 R93, R210, 0x1f, RZ ;  /* 0x0000001fd25d7819 */ /* 0x000fe200000006ff */
[----:B------:R-:W-:Y:S01]  /*5a90*/  BSSY B1, `(.L_x_5239) ;  /* 0x0000004000017945 */ /* 0x000fe20003800000 */
[----:B------:R-:W-:Y:S02]  /*5aa0*/  SHF.R.S32.HI R90, RZ, 0x1f, R89 ;  /* 0x0000001fff5a7819 */ /* 0x000fe40000011459 */
[----:B------:R-:W0:Y:S02]  /*5ab0*/  SYNCS.PHASECHK.TRANS64.TRYWAIT P2, [R87+URZ+0x22890], R93 ;  /* 0x0228905d570075a7 */ /* 0x000e24000804017f */
[----:B0-----:R-:W-:Y:S05]  /*5ac0*/  @!P2 BRA `(.L_x_5240) ;  /* 0x0000018400aca947 */ /* 0x001fea0003800000 */
.L_x_5504:
[----:B------:R-:W-:Y:S05]  /*5ad0*/  BSYNC B1 ;  /* 0x0000000000017941 */ /* 0x000fea0003800000 */
.L_x_5239:
        /* <DEDUP_REMOVED lines=25> */
.L_x_5508:
        /* <DEDUP_REMOVED lines=13> */
.L_x_5243:
[----:B------:R-:W-:Y:S05]  /*5d40*/  BSYNC B1 ;  /* 0x0000000000017941 */ /* 0x000fea0003800000 */
.L_x_5242:
[----:B------:R-:W-:-:S03]  /*5d50*/  UMOV UR4, 0xffffffff ;  /* 0xffffffff00047882 */ /* 0x000fc60000000000 */
[----:B------:R-:W-:Y:S05]  /*5d60*/  BRA.DIV UR4, `(.L_x_5244) ;  /* 0x0000018604647947 */ /* 0x000fea000b800000 */
[----:B--2-4-:R2:W4:Y:S04]  /*5d70*/  SHFL.IDX PT, R5, R33, 0x1, 0x1c1f ;  /* 0x003c1f0021057f89 */ /* 0x01452800000e0000 */
[----:B---3--:R2:W3:Y:S02]  /*5d80*/  SHFL.IDX PT, R7, R32, 0x1, 0x1c1f ;  /* 0x003c1f0020077f89 */ /* 0x0084e400000e0000 */
.L_x_5512:
        /* <DEDUP_REMOVED lines=13> */
.L_x_5220:
[----:B------:R-:W-:Y:S05]  /*5e60*/  BSYNC B0 ;  /* 0x0000000000007941 */ /* 0x000fea0003800000 */
.L_x_5200:
        /* <DEDUP_REMOVED lines=17> */
.L_x_5246:
[----:B------:R-:W-:Y:S05]  /*5f80*/  BSYNC B0 ;  /* 0x0000000000007941 */ /* 0x000fea0003800000 */
.L_x_5245:
[----:B------:R-:W3:Y:S01]  /*5f90*/  SYNCS.PHASECHK.TRANS64.TRYWAIT P3, [R87+URZ+0x228b0], R93 ;  /* 0x0228b05d570075a7 */ /* 0x000ee2000806017f */
[----:B------:R-:W-:Y:S04]  /*5fa0*/  BSSY B0, `(.L_x_5247) ;  /* 0x0000002000007945 */ /* 0x000fe80003800000 */
[----:B---3--:R-:W-:Y:S05]  /*5fb0*/  @!P3 BRA `(.L_x_5248) ;  /* 0x00000184001cb947 */ /* 0x008fea0003800000 */
.L_x_5513:
[----:B------:R-:W-:Y:S05]  /*5fc0*/  BSYNC B0 ;  /* 0x0000000000007941 */ /* 0x000fea0003800000 */
.L_x_5247:
        /* <DEDUP_REMOVED lines=19> */
[----:B------:R-:W-:Y:S01]  /*6100*/  IMAD R34, R34, 0x2, R26 ;  /* 0x0000000222227824 */ /* 0x000fe200078e021a */
[----:B------:R-:W-:Y:S01]  /*6110*/  LEA.HI.X R36, R4, UR7, R5, 0x1, P3 ;  /* 0x0000000704247c11 */ /* 0x000fe200098f0c05 */
[----:B------:R0:W4:Y:S01]  /*6120*/  SHFL.IDX PT, R39, R35, RZ, 0x1c1f ;  /* 0x001c1fff23277589 */ /* 0x00012200000e0000 */
[----:B------:R-:W-:Y:S02]  /*6130*/  ISETP.GE.AND P3, PT, R92, 0x1, PT ;  /* 0x000000015c00780c */ /* 0x000fe40003f66270 */
[----:B------:R-:W-:Y:S01]  /*6140*/  LEA R11, R11, R26, 0x1 ;  /* 0x0000001a0b0b7211 */ /* 0x000fe200078e08ff */
[----:B------:R0:W0:Y:S10]  /*6150*/  SHFL.IDX PT, R38, R36, RZ, 0x1c1f ;  /* 0x001c1fff24267589 */ /* 0x00003400000e0000 */
[----:B------:R-:W-:Y:S05]  /*6160*/  @!P3 BRA `(.L_x_5250) ;  /* 0x0000000000a4b947 */ /* 0x000fea0003800000 */
[----:B------:R-:W-:Y:S02]  /*6170*/  ISETP.NE.AND P5, PT, R77, RZ, PT ;  /* 0x000000ff4d00720c */ /* 0x000fe40003fa5270 */
[----:B------:R-:W-:Y:S02]  /*6180*/  ISETP.NE.AND P4, PT, R78, RZ, PT ;  /* 0x000000ff4e00720c */ /* 0x000fe40003f85270 */
[----:B------:R-:W-:-:S09]  /*6190*/  PRMT R37, R10, 0x8880, RZ ;  /* 0x000088800a257816 */ /* 0x000fd200000000ff */
[----:B------:R-:W5:Y:S01]  /*61a0*/  @P5 LDS.128 R4, [R34] ;  /* 0x0000000022045984 */ /* 0x000f620000000c00 */
[----:B-12-4-:R-:W-:-:S04]  /*61b0*/  @P5 LEA R32, P3, R16, R39, 0x1 ;  /* 0x0000002710205211 */ /* 0x016fc800078608ff */
        /* <DEDUP_REMOVED lines=36> */
.L_x_5250:
[----:B------:R-:W-:Y:S05]  /*6400*/  BSYNC B0 ;  /* 0x0000000000007941 */ /* 0x000fea0003800000 */
.L_x_5249:
[----:B------:R-:W-:Y:S01]  /*6410*/  ISETP.GE.AND P3, PT, R92, 0x41, PT ;  /* 0x000000415c00780c */ /* 0x000fe20003f66270 */
[----:B0-----:R-:W0:Y:S01]  /*6420*/  SHFL.IDX PT, R36, R36, 0x1, 0x1c1f ;  /* 0x003c1f0024247f89 */ /* 0x001e2200000e0000 */
[----:B------:R-:W-:Y:S03]  /*6430*/  BSSY B0, `(.L_x_5251) ;  /* 0x000002c000007945 */ /* 0x000fe60003800000 */
[----:B------:R-:W0:Y:S08]  /*6440*/  SHFL.IDX PT, R35, R35, 0x1, 0x1c1f ;  /* 0x003c1f0023237f89 */ /* 0x000e3000000e0000 */
[----:B------:R-:W-:Y:S05]  /*6450*/  @!P3 BRA `(.L_x_5252) ;  /* 0x0000000000a4b947 */ /* 0x000fea0003800000 */
[----:B------:R-:W-:Y:S02]  /*6460*/  ISETP.NE.AND P5, PT, R77, RZ, PT ;  /* 0x000000ff4d00720c */ /* 0x000fe40003fa5270 */
[----:B------:R-:W-:Y:S02]  /*6470*/  ISETP.NE.AND P4, PT, R78, RZ, PT ;  /* 0x000000ff4e00720c */ /* 0x000fe40003f85270 */
[----:B------:R-:W-:-:S09]  /*6480*/  PRMT R37, R10, 0x8880, RZ ;  /* 0x000088800a257816 */ /* 0x000fd200000000ff */
[----:B------:R-:W5:Y:S01]  /*6490*/  @P5 LDS.128 R4, [R34+0x2000] ;  /* 0x0020000022045984 */ /* 0x000f620000000c00 */
[----:B012---:R-:W-:-:S04]  /*64a0*/  @P5 LEA R32, P3, R16, R35, 0x1 ;  /* 0x0000002310205211 */ /* 0x007fc800078608ff */
[----:B------:R-:W-:Y:S02]  /*64b0*/  @P5 LEA.HI.X R33, R16, R36, R17, 0x1, P3 ;  /* 0x0000002410215211 */ /* 0x000fe400018f0c11 */
[----:B------:R-:W-:-:S04]  /*64c0*/  @P4 LEA R14, P3, R2, R35, 0x1 ;  /* 0x00000023020e4211 */ /* 0x000fc800078608ff */
[----:B------:R-:W-:Y:S02]  /*64d0*/  @P4 LEA.HI.X R15, R2, R36, R209, 0x1, P3 ;  /* 0x00000024020f4211 */ /* 0x000fe400018f0cd1 */
[----:B------:R-:W-:-:S13]  /*64e0*/  ISETP.NE.AND P3, PT, R79, RZ, PT ;  /* 0x000000ff4f00720c */ /* 0x000fda0003f65270 */
[----:B------:R-:W-:-:S04]  /*64f0*/  @P3 LEA R12, P6, R216, R35, 0x1 ;  /* 0x00000023d80c3211 */ /* 0x000fc800078c08ff */
[----:B------:R-:W-:Y:S01]  /*6500*/  @P3 LEA.HI.X R13, R216, R36, R229, 0x1, P6 ;  /* 0x00000024d80d3211 */ /* 0x000fe200030f0ce5 */
[----:B-----5:R0:W-:Y:S01]  /*6510*/  @P5 ST.E.128 desc[UR42][R32.64], R4 ;  /* 0x0000000420005985 */ /* 0x0201e2000c101d2a */
        /* <DEDUP_REMOVED lines=29> */
.L_x_5252:
[----:B------:R-:W-:Y:S05]  /*66f0*/  BSYNC B0 ;  /* 0x0000000000007941 */ /* 0x000fea0003800000 */
.L_x_5251:
[----:B------:R-:W-:Y:S01]  /*6700*/  @!PT LDS RZ, [RZ] ;  /* 0x00000000fffff984 */ /* 0x000fe20000000800 */
[----:B------:R-:W-:Y:S01]  /*6710*/  @!PT LDS RZ, [RZ] ;  /* 0x00000000fffff984 */ /* 0x000fe20000000800 */
[----:B------:R-:W-:Y:S01]  /*6720*/  @!PT LDS RZ, [RZ] ;  /* 0x00000000fffff984 */ /* 0x000fe20000000800 */
[----:B------:R-:W-:Y:S01]  /*6730*/  @!PT LDS RZ, [RZ] ;  /* 0x00000000fffff984 */ /* 0x000fe20000000800 */
[----:B------:R5:W-:Y:S06]  /*6740*/  MEMBAR.ALL.CTA ;  /* 0x0000000000007992 */ /* 0x000bec0000008000 */
[----:B-----5:R-:W5:Y:S01]  /*6750*/  FENCE.VIEW.ASYNC.S ;  /* 0x00000000000073c6 */ /* 0x020f620000000000 */
[----:B-1-3--:R-:W-:Y:S01]  /*6760*/  @!P2 VIADD R87, R87, 0x228c0 ;  /* 0x000228c05757a836 */ /* 0x00afe20000000000 */
[----:B-----5:R1:W-:Y:S01]  /*6770*/  BAR.SYNC.DEFER_BLOCKING R60, 0x80 ;  /* 0x0002003c0000751d */ /* 0x0203e20000010000 */
[----:B------:R-:W-:Y:S01]  /*6780*/  LOP3.LUT P3, RZ, R18, 0x2, RZ, 0xc0, !PT ;  /* 0x0000000212ff7812 */ /* 0x000fe2000786c0ff */
[----:B------:R-:W-:-:S02]  /*6790*/  VIADD R19, R19, 0x1 ;  /* 0x0000000113137836 */ /* 0x000fc40000000000 */
[----:B------:R-:W-:-:S04]  /*67a0*/  @!P2 PRMT R87, RZ, 0x654, R87 ;  /* 0x00000654ff57a816 */ /* 0x000fc80000000057 */
[----:B------:R1:W-:Y:S01]  /*67b0*/  @!P2 SYNCS.ARRIVE.TRANS64.RED.A1T0 RZ, [R87+URZ], RZ ;  /* 0x000000ff57ffa9a7 */ /* 0x0003e2000810043f */
[----:B------:R-:W-:-:S04]  /*67c0*/  ISETP.NE.AND P2, PT, R19, 0x2, PT ;  /* 0x000000021300780c */ /* 0x000fc80003f45270 */
[----:B0-----:R-:W-:Y:S02]  /*67d0*/  SEL R5, RZ, 0x1, P2 ;  /* 0x00000001ff057807 */ /* 0x001fe40001000000 */
[----:B------:R-:W-:Y:S02]  /*67e0*/  SEL R19, R19, RZ, P2 ;  /* 0x000000ff13137207 */ /* 0x000fe40001000000 */
[----:B------:R-:W-:Y:S01]  /*67f0*/  LOP3.LUT R210, R210, R5, RZ, 0x3c, !PT ;  /* 0x00000005d2d27212 */ /* 0x000fe200078e3cff */
[----:B-1----:R-:W-:Y:S06]  /*6800*/  @P3 BRA `(.L_x_5253) ;  /* 0xffffffc400783947 */ /* 0x002fec000383ffff */
[----:B------:R-:W0:Y:S01]  /*6810*/  S2R R4, SR_TID.X ;  /* 0x0000000000047919 */ /* 0x000e220000002100 */
[----:B------:R-:W-:Y:S02]  /*6820*/  PLOP3.LUT P0, PT, PT, PT, PT, 0x8, 0x0 ;  /* 0x000000000000781c */ /* 0x000fe40003f0e170 */
[----:B0-----:R-:W-:-:S04]  /*6830*/  SHF.R.U32.HI R4, RZ, 0x7, R4 ;  /* 0x00000007ff047819 */ /* 0x001fc80000011604 */
[----:B------:R-:W-:-:S13]  /*6840*/  ISETP.NE.AND P3, PT, R4, 0x1, PT ;  /* 0x000000010400780c */ /* 0x000fda0003f65270 */
[----:B------:R-:W-:Y:S05]  /*6850*/  @!P3 WARPSYNC.ALL ;  /* 0x000000000000b948 */ /* 0x000fea0003800000 */
[----:B------:R-:W-:Y:S06]  /*6860*/  @!P3 BAR.ARV 0x9, 0x100 ;  /* 0x024400000000bb1d */ /* 0x000fec0000002000 */
.L_x_5195:
[----:B------:R-:W0:Y:S01]  /*6870*/  LDC R0, c[0x0][0x448] ;  /* 0x00011200ff007b82 */ /* 0x000e220000000800 */
[----:B------:R-:W-:Y:S01]  /*6880*/  IMAD.MOV.U32 R172, RZ, RZ, RZ ;  /* 0x000000ffffac7224 */ /* 0x000fe200078e00ff */
[----:B0-----:R-:W-:Y:S01]  /*6890*/  ISETP.NE.AND P1, PT, R0, 0x1, PT ;  /* 0x000000010000780c */ /* 0x001fe20003f25270 */
[----:B------:R-:W-:-:S12]  /*68a0*/  VIADD R0, R222, 0x7f ;  /* 0x0000007fde007836 */ /* 0x000fd80000000000 */
[----:B------:R-:W0:Y:S08]  /*68b0*/  @P1 LDC R3, c[0x0][0x44c] ;  /* 0x00011300ff031b82 */ /* 0x000e300000000800 */
[----:B------:R-:W1:Y:S01]  /*68c0*/  @P1 LDC R4, c[0x0][0x450] ;  /* 0x00011400ff041b82 */ /* 0x000e620000000800 */
[----:B0-----:R-:W-:-:S05]  /*68d0*/  @P1 IMAD.HI.U32 R3, R0, R3, RZ ;  /* 0x0000000300031227 */ /* 0x001fca00078e00ff */
[----:B-1----:R-:W-:-:S05]  /*68e0*/  @P1 SHF.R.U32.HI R0, RZ, R4, R3 ;  /* 0x00000004ff001219 */ /* 0x002fca0000011603 */
[----:B------:R-:W-:-:S04]  /*68f0*/  IMAD.IADD R0, R31, 0x1, R0 ;  /* 0x000000011f007824 */ /* 0x000fc800078e0200 */
[----:B------:R-:W-:-:S05]  /*6900*/  IMAD.HI R0, R0, 0x2aaaaaab, RZ ;  /* 0x2aaaaaab00007827 */ /* 0x000fca00078e02ff */
[----:B------:R-:W-:-:S04]  /*6910*/  SHF.R.U32.HI R3, RZ, 0x1f, R0 ;  /* 0x0000001fff037819 */ /* 0x000fc80000011600 */
[----:B------:R-:W-:-:S04]  /*6920*/  LEA.HI.SX32 R3, R0, R3, 0x1c ;  /* 0x0000000300037211 */ /* 0x000fc800078fe2ff */
[----:B------:R-:W-:-:S04]  /*6930*/  VIMNMX R9, R30, R3, PT ;  /* 0x000000031e097248 */ /* 0x000fc80003fe0100 */
[----:B------:R-:W-:Y:S01]  /*6940*/  ISETP.GE.AND P1, PT, R9, 0x1, PT ;  /* 0x000000010900780c */ /* 0x000fe20003f26270 */
[----:B------:R-:W-:-:S12]  /*6950*/  @P0 BRA `(.L_x_5254) ;  /* 0x00000000000c0947 */ /* 0x000fd80003800000 */
[----:B------:R-:W0:Y:S01]  /*6960*/  FENCE.VIEW.ASYNC.G ;  /* 0x00000000000073c6 */ /* 0x000e220000000100 */
[----:B------:R-:W-:Y:S05]  /*6970*/  WARPSYNC.ALL ;  /* 0x0000000000007948 */ /* 0x000fea0003800000 */
[----:B0-----:R-:W-:Y:S06]  /*6980*/  BAR.ARV 0xc, 0x180 ;  /* 0x0306000000007b1d */ /* 0x001fec0000002000 */
.L_x_5254:
[----:B------:R-:W-:Y:S04]  /*6990*/  BSSY B0, `(.L_x_5255) ;  /* 0x0000020000007945 */ /* 0x000fe80003800000 */
        /* <DEDUP_REMOVED lines=23> */
[----:B------:R-:W-:Y:S01]  /*6b10*/  @!P1 IMAD.IADD R3, R3, 0x1, -R6 ;  /* 0x0000000103039824 */ /* 0x000fe200078e0a06 */
[----:B------:R-:W-:Y:S02]  /*6b20*/  @!P1 IADD3 R5, R5, 0x1, RZ ;  /* 0x0000000105059810 */ /* 0x000fe40007ffe0ff */
[----:B------:R-:W-:Y:S02]  /*6b30*/  ISETP.NE.AND P1, PT, R10, RZ, PT ;  /* 0x000000ff0a00720c */ /* 0x000fe40003f25270 */
[----:B------:R-:W-:-:S13]  /*6b40*/  ISETP.GE.U32.AND P0, PT, R3, R6, PT ;  /* 0x000000060300720c */ /* 0x000fda0003f06070 */
[----:B------:R-:W-:-:S04]  /*6b50*/  @P0 VIADD R5, R5, 0x1 ;  /* 0x0000000105050836 */ /* 0x000fc80000000000 */
[----:B------:R-:W-:Y:S01]  /*6b60*/  @!P2 IMAD.MOV R5, RZ, RZ, -R5 ;  /* 0x000000ffff05a224 */ /* 0x000fe200078e0a05 */
[----:B------:R-:W-:-:S05]  /*6b70*/  @!P1 LOP3.LUT R5, RZ, R10, RZ, 0x33, !PT ;  /* 0x0000000aff059212 */ /* 0x000fca00078e33ff */
[----:B------:R-:W-:-:S07]  /*6b80*/  IMAD.MOV.U32 R172, RZ, RZ, R5 ;  /* 0x000000ffffac7224 */ /* 0x000fce00078e0005 */
.L_x_5256:
[----:B------:R-:W-:Y:S05]  /*6b90*/  BSYNC B0 ;  /* 0x0000000000007941 */ /* 0x000fea0003800000 */
.L_x_5255:
        /* <DEDUP_REMOVED lines=59> */
[----:B----4-:R-:W-:Y:S02]  /*6f50*/  CS2R R38, SRZ ;  /* 0x0000000000267805 */ /* 0x010fe4000001ff00 */
[----:B------:R-:W-:-:S02]  /*6f60*/  CS2R R36, SRZ ;  /* 0x0000000000247805 */ /* 0x000fc4000001ff00 */
[----:B------:R-:W-:Y:S02]  /*6f70*/  CS2R R34, SRZ ;  /* 0x0000000000227805 */ /* 0x000fe4000001ff00 */
        /* <DEDUP_REMOVED lines=18> */
.L_x_5516:
        /* <DEDUP_REMOVED lines=13> */
[----:B------:R-:W-:Y:S01]  /*7170*/  IMAD.U32 R4, RZ, RZ, UR4 ;  /* 0x00000004ff047e24 */ /* 0x000fe2000f8e00ff */
[----:B------:R-:W-:Y:S01]  /*7180*/  MOV R7, UR7 ;  /* 0x0000000700077c02 */ /* 0x000fe20008000f00 */
[----:B------:R-:W-:Y:S01]  /*7190*/  IMAD.U32 R5, RZ, RZ, UR5 ;  /* 0x00000005ff057e24 */ /* 0x000fe2000f8e00ff */
[----:B------:R-:W1:Y:S01]  /*71a0*/  LDC.64 R14, c[0x4][R14] ;  /* 0x010000000e0e7b82 */ /* 0x000e620000000a00 */
[----:B------:R-:W-:Y:S01]  /*71b0*/  ULDC.64 UR4, c[0x4][0x38] ;  /* 0x01000e0000047ab9 */ /* 0x000fe20000000a00 */
        /* <DEDUP_REMOVED lines=8> */
.L_x_5260:
[----:B------:R-:W-:Y:S05]  /*7240*/  BSYNC B6 ;  /* 0x0000000000067941 */ /* 0x000fea0003800000 */
.L_x_5259:
        /* <DEDUP_REMOVED lines=13> */
.L_x_5264:
[----:B--2---:R2:W3:Y:S02]  /*7320*/  SYNCS.PHASECHK.TRANS64.TRYWAIT P0, [R22+URZ+0x22800], R3 ;  /* 0x02280003160075a7 */ /* 0x0044e4000800017f */
[----:B---3--:R-:W-:Y:S05]  /*7330*/  @!P0 NANOSLEEP.SYNCS 0x989680 ;  /* 0x009896800000895d */ /* 0x008fea0003900000 */
[----:B------:R-:W3:Y:S02]  /*7340*/  @!P0 SYNCS.PHASECHK.TRANS64 P0, [R22+URZ+0x22800], R3 ;  /* 0x02280003160085a7 */ /* 0x000ee4000800007f */
[----:B---3--:R-:W-:Y:S05]  /*7350*/  @!P0 BRA `(.L_x_5264) ;  /* 0xfffffffc00f08947 */ /* 0x008fea000383ffff */
.L_x_5263:
[----:B------:R-:W-:Y:S05]  /*7360*/  BSYNC B0 ;  /* 0x0000000000007941 */ /* 0x000fea0003800000 */
.L_x_5262:
[----:B------:R-:W-:Y:S05]  /*7370*/  BRA `(.L_x_5265) ;  /* 0x0000002c00287947 */ /* 0x000fea0003800000 */
.L_x_5261:
        /* <DEDUP_REMOVED lines=30> */
.L_x_5267:
[----:B------:R-:W-:Y:S05]  /*7560*/  BSYNC B6 ;  /* 0x0000000000067941 */ /* 0x000fea0003800000 */
.L_x_5266:
[----:B------:R-:W-:Y:S01]  /*7570*/  LEA.HI R33, R33, R28, RZ, 0x2 ;  /* 0x0000001c21217211 */ /* 0x000fe200078f10ff */
[----:B------:R-:W-:Y:S01]  /*7580*/  ULDC.U8 UR4, c[0x0][0x410] ;  /* 0x0001040000047ab9 */ /* 0x000fe20000000000 */
[----:B------:R-:W-:Y:S01]  /*7590*/  BSSY B0, `(.L_x_5268) ;  /* 0x00002a0000007945 */ /* 0x000fe20003800000 */
[----:B------:R-:W-:Y:S01]  /*75a0*/  ISETP.NE.AND P0, PT, RZ, UR4, PT ;  /* 0x00000004ff007c0c */ /* 0x000fe2000bf05270 */
[----:B------:R-:W-:Y:S01]  /*75b0*/  IMAD.IADD R40, R206, 0x1, R222 ;  /* 0x00000001ce287824 */ /* 0x000fe200078e02de */
[----:B------:R-:W-:Y:S02]  /*75c0*/  SHF.R.S32.HI R3, RZ, 0x1f, R33 ;  /* 0x0000001fff037819 */ /* 0x000fe40000011421 */
[----:B------:R-:W-:Y:S02]  /*75d0*/  LOP3.LUT R33, R33, 0xfffffffc, RZ, 0xc0, !PT ;  /* 0xfffffffc21217812 */ /* 0x000fe400078ec0ff */
[----:B------:R-:W-:-:S04]  /*75e0*/  LEA.HI R3, R3, R206, RZ, 0x3 ;  /* 0x000000ce03037211 */ /* 0x000fc800078f18ff */
[----:B------:R-:W-:Y:S01]  /*75f0*/  LOP3.LUT R5, R3, 0xfffffff8, RZ, 0xc0, !PT ;  /* 0xfffffff803057812 */ /* 0x000fe200078ec0ff */
[----:B------:R-:W-:-:S04]  /*7600*/  IMAD.IADD R3, R28, 0x1, -R33 ;  /* 0x000000011c037824 */ /* 0x000fc800078e0a21 */
[----:B------:R-:W-:Y:S01]  /*7610*/  IMAD.IADD R33, R206, 0x1, -R5 ;  /* 0x00000001ce217824 */ /* 0x000fe200078e0a05 */
[----:B------:R-:W-:Y:S06]  /*7620*/  @!P0 BRA `(.L_x_5269) ;  /* 0x0000001400588947 */ /* 0x000fec0003800000 */
[----:B------:R-:W1:Y:S01]  /*7630*/  LDC R37, c[0x0][0x448] ;  /* 0x00011200ff257b82 */ /* 0x000e620000000800 */
[----:B------:R-:W-:Y:S01]  /*7640*/  IMAD R3, R3, 0x40, R40 ;  /* 0x0000004003037824 */ /* 0x000fe200078e0228 */
[----:B------:R-:W-:Y:S01]  /*7650*/  ULDC.64 UR4, c[0x0][0x3f8] ;  /* 0x0000fe0000047ab9 */ /* 0x000fe20000000a00 */
[----:B------:R-:W-:Y:S01]  /*7660*/  MOV R27, R29 ;  /* 0x0000001d001b7202 */ /* 0x000fe20000000f00 */
[----:B------:R-:W-:Y:S01]  /*7670*/  ULDC.64 UR6, c[0x0][0x408] ;  /* 0x0001020000067ab9 */ /* 0x000fe20000000a00 */
[----:B------:R-:W-:Y:S01]  /*7680*/  IMAD.MOV.U32 R25, RZ, RZ, R31 ;  /* 0x000000ffff197224 */ /* 0x000fe200078e001f */
[----:B------:R-:W-:Y:S02]  /*7690*/  SHF.R.S32.HI R36, RZ, 0x1f, R211 ;  /* 0x0000001fff247819 */ /* 0x000fe400000114d3 */
        /* <DEDUP_REMOVED lines=26> */
.L_x_5522:
        /* <DEDUP_REMOVED lines=30> */
.L_x_5272:
[----:B------:R-:W-:Y:S05]  /*7a20*/  BSYNC B1 ;  /* 0x0000000000017941 */ /* 0x000fea0003800000 */
.L_x_5271:
[----:B--2--5:R-:W-:Y:S01]  /*7a30*/  IMAD.MOV.U32 R0, RZ, RZ, R26 ;  /* 0x000000ffff007224 */ /* 0x024fe200078e001a */
[----:B---3--:R-:W-:Y:S01]  /*7a40*/  MOV R3, R27 ;  /* 0x0000001b00037202 */ /* 0x008fe20000000f00 */
[----:B0-----:R-:W-:Y:S01]  /*7a50*/  IMAD.MOV.U32 R4, RZ, RZ, R24 ;  /* 0x000000ffff047224 */ /* 0x001fe200078e0018 */
[----:B------:R-:W-:Y:S01]  /*7a60*/  UMOV UR4, 0xffffffff ;  /* 0xffffffff00047882 */ /* 0x000fe20000000000 */
        /* <DEDUP_REMOVED lines=11> */
[----:B------:R-:W-:Y:S01]  /*7b20*/  PRMT R45, R4, 0x5410, R5 ;  /* 0x00005410042d7816 */ /* 0x000fe20000000005 */
[----:B------:R-:W-:Y:S06]  /*7b30*/  BRA.DIV UR4, `(.L_x_5273) ;  /* 0x0000016a04e87947 */ /* 0x000fec000b800000 */
[----:B------:R0:W2:Y:S04]  /*7b40*/  SHFL.IDX PT, R0, R31, 0x1, 0x1c1f ;  /* 0x003c1f001f007f89 */ /* 0x0000a800000e0000 */
[----:B------:R0:W3:Y:S04]  /*7b50*/  SHFL.IDX PT, R3, R10, 0x1, 0x1c1f ;  /* 0x003c1f000a037f89 */ /* 0x0000e800000e0000 */
[----:B----4-:R0:W4:Y:S04]  /*7b60*/  SHFL.IDX PT, R7, R34, 0x1, 0x1c1f ;  /* 0x003c1f0022077f89 */ /* 0x01012800000e0000 */
[----:B-1----:R-:W1:Y:S02]  /*7b70*/  SHFL.IDX PT, R30, R30, 0x1, 0x1c1f ;  /* 0x003c1f001e1e7f89 */ /* 0x002e6400000e0000 */
.L_x_5528:
        /* <DEDUP_REMOVED lines=21> */
[C---:B------:R-:W-:Y:S02]  /*7cd0*/  @!P3 SHF.L.U32 R6, R211.reuse, 0x1, RZ ;  /* 0x00000001d306b819 */ /* 0x040fe400000006ff */
[----:B------:R-:W-:Y:S01]  /*7ce0*/  @!P3 SHF.L.U64.HI R34, R211, 0x1, R36 ;  /* 0x00000001d322b819 */ /* 0x000fe20000010224 */
        /* <DEDUP_REMOVED lines=12> */
.L_x_5275:
[----:B------:R-:W-:Y:S05]  /*7db0*/  BSYNC B1 ;  /* 0x0000000000017941 */ /* 0x000fea0003800000 */
.L_x_5274:
        /* <DEDUP_REMOVED lines=17> */
[----:B-1----:R-:W-:Y:S01]  /*7ed0*/  PRMT R30, R5, 0x7610, R30 ;  /* 0x00007610051e7816 */ /* 0x002fe2000000001e */
[----:B------:R-:W-:Y:S01]  /*7ee0*/  IMAD.MOV.U32 R5, RZ, RZ, R13 ;  /* 0x000000ffff057224 */ /* 0x000fe200078e000d */
[----:B------:R-:W-:Y:S02]  /*7ef0*/  LOP3.LUT P2, RZ, R33, 0x4, RZ, 0xc0, !PT ;  /* 0x0000000421ff7812 */ /* 0x000fe4000784c0ff */
[----:B------:R-:W-:-:S02]  /*7f00*/  PRMT R46, R46, 0x5410, R3 ;  /* 0x000054102e2e7816 */ /* 0x000fc40000000003 */
[----:B------:R-:W-:Y:S02]  /*7f10*/  ISETP.GE.AND P1, PT, R206, R31, PT ;  /* 0x0000001fce00720c */ /* 0x000fe40003f26270 */
[----:B----4-:R-:W-:Y:S01]  /*7f20*/  LEA R3, R7, R0, 0x9 ;  /* 0x0000000007037211 */ /* 0x010fe200078e48ff */
[----:B------:R-:W-:-:S04]  /*7f30*/  IMAD.MOV.U32 R0, RZ, RZ, R15 ;  /* 0x000000ffff007224 */ /* 0x000fc800078e000f */
[----:B------:R-:W-:Y:S01]  /*7f40*/  IMAD R3, R3, 0x2, R22 ;  /* 0x0000000203037824 */ /* 0x000fe200078e0216 */
[----:B------:R-:W-:-:S03]  /*7f50*/  PRMT R48, R0, 0x5410, R4 ;  /* 0x0000541000307816 */ /* 0x000fc60000000004 */
[C---:B------:R-:W-:Y:S02]  /*7f60*/  VIADD R4, R3.reuse, 0x18400 ;  /* 0x0001840003047836 */ /* 0x040fe40000000000 */
[----:B------:R-:W-:Y:S01]  /*7f70*/  VIADD R0, R3, 0x18440 ;  /* 0x0001844003007836 */ /* 0x000fe20000000000 */
[----:B0-----:R-:W-:Y:S06]  /*7f80*/  @!P0 BRA `(.L_x_5277) ;  /* 0x0000016800488947 */ /* 0x001fec0003800000 */
.L_x_5529:
[----:B------:R-:W-:Y:S05]  /*7f90*/  BSYNC B1 ;  /* 0x0000000000017941 */ /* 0x000fea0003800000 */
.L_x_5276:
        /* <DEDUP_REMOVED lines=9> */
[----:B------:R-:W1:Y:S01]  /*8030*/  LDS.128 R4, [R3+0x18400] ;  /* 0x0184000003047984 */ /* 0x000e620000000c00 */
[----:B------:R-:W-:Y:S01]  /*8040*/  SHF.R.U32.HI R36, RZ, 0x10, R27 ;  /* 0x00000010ff247819 */ /* 0x000fe2000001161b */
[--C-:B0-----:R-:W-:Y:S01]  /*8050*/  HADD2.F32 R35, -RZ, R38.reuse.H0_H0 ;  /* 0x20000026ff237230 */ /* 0x101fe20000004100 */
[--C-:B------:R-:W-:Y:S01]  /*8060*/  SHF.R.U32.HI R34, RZ, 0x10, R29.reuse ;  /* 0x00000010ff227819 */ /* 0x100fe2000001161d */
[----:B------:R-:W-:Y:S01]  /*8070*/  HADD2.F32 R33, -RZ, R38.H1_H1 ;  /* 0x30000026ff217230 */ /* 0x000fe20000004100 */
[----:B------:R-:W-:Y:S01]  /*8080*/  SHF.R.U64 R42, R28, 0x10, R29 ;  /* 0x000000101c2a7819 */ /* 0x000fe2000000121d */
[----:B------:R-:W-:Y:S01]  /*8090*/  HADD2.F32 R36, -RZ, R36.H0_H0 ;  /* 0x20000024ff247230 */ /* 0x000fe20000004100 */
[----:B------:R-:W-:Y:S01]  /*80a0*/  SHF.R.U64 R41, R26, 0x10, R27 ;  /* 0x000000101a297819 */ /* 0x000fe2000000121b */
[----:B------:R-:W-:Y:S02]  /*80b0*/  HADD2.F32 R34, -RZ, R34.H0_H0 ;  /* 0x20000022ff227230 */ /* 0x000fe40000004100 */
[----:B-1----:R-:W-:-:S02]  /*80c0*/  HADD2.F32 R28, -RZ, R7.H0_H0 ;  /* 0x20000007ff1c7230 */ /* 0x002fc40000004100 */
[----:B------:R-:W-:Y:S02]  /*80d0*/  HADD2.F32 R29, -RZ, R7.H1_H1 ;  /* 0x30000007ff1d7230 */ /* 0x000fe40000004100 */
[--C-:B------:R-:W-:Y:S02]  /*80e0*/  HADD2.F32 R7, -RZ, R4.reuse.H0_H0 ;  /* 0x20000004ff077230 */ /* 0x100fe40000004100 */
[----:B------:R-:W-:Y:S02]  /*80f0*/  HADD2.F32 R4, -RZ, R4.H1_H1 ;  /* 0x30000004ff047230 */ /* 0x000fe40000004100 */
[C---:B------:R-:W-:Y:S01]  /*8100*/  FMUL.FTZ R37, R29.reuse, R36 ;  /* 0x000000241d257220 */ /* 0x040fe20000410000 */
[----:B------:R-:W-:Y:S01]  /*8110*/  FMUL.FTZ R29, R29, R34 ;  /* 0x000000221d1d7220 */ /* 0x000fe20000410000 */
[--C-:B------:R-:W-:Y:S02]  /*8120*/  HADD2.F32 R26, -RZ, R6.reuse.H0_H0 ;  /* 0x20000006ff1a7230 */ /* 0x100fe40000004100 */
[----:B------:R-:W-:Y:S01]  /*8130*/  FMUL.FTZ R38, R4, R35 ;  /* 0x0000002304267220 */ /* 0x000fe20000410000 */
[----:B------:R-:W-:-:S02]  /*8140*/  HADD2.F32 R27, -RZ, R6.H1_H1 ;  /* 0x30000006ff1b7230 */ /* 0x000fc40000004100 */
[C---:B------:R-:W-:Y:S01]  /*8150*/  FFMA.FTZ R39, R28.reuse, R34, -R37 ;  /* 0x000000221c277223 */ /* 0x040fe20000010825 */
[--C-:B------:R-:W-:Y:S02]  /*8160*/  HADD2.F32 R6, -RZ, R5.reuse.H0_H0 ;  /* 0x20000005ff067230 */ /* 0x100fe40000004100 */
[----:B------:R-:W-:Y:S01]  /*8170*/  FFMA.FTZ R40, R28, R36, R29 ;  /* 0x000000241c287223 */ /* 0x000fe2000001001d */
[-C--:B------:R-:W-:Y:S01]  /*8180*/  FMUL.FTZ R34, R4, R33.reuse ;  /* 0x0000002104227220 */ /* 0x080fe20000410000 */
[C---:B------:R-:W-:Y:S01]  /*8190*/  FFMA.FTZ R38, R7.reuse, R33, -R38 ;  /* 0x0000002107267223 */ /* 0x040fe20000010826 */
[----:B------:R-:W-:Y:S02]  /*81a0*/  HADD2.F32 R5, -RZ, R5.H1_H1 ;  /* 0x30000005ff057230 */ /* 0x000fe40000004100 */
[----:B------:R-:W-:Y:S02]  /*81b0*/  HADD2.F32 R33, -RZ, R43.H0_H0 ;  /* 0x2000002bff217230 */ /* 0x000fe40000004100 */
[----:B------:R-:W-:Y:S01]  /*81c0*/  FFMA.FTZ R35, R7, R35, R34 ;  /* 0x0000002307237223 */ /* 0x000fe20000010022 */
[----:B------:R-:W-:-:S02]  /*81d0*/  HADD2.F32 R28, -RZ, R44.H1_H1 ;  /* 0x3000002cff1c7230 */ /* 0x000fc40000004100 */
[----:B------:R-:W-:Y:S02]  /*81e0*/  HADD2.F32 R29, -RZ, R41.H0_H0 ;  /* 0x20000029ff1d7230 */ /* 0x000fe40000004100 */
[C---:B------:R-:W-:Y:S01]  /*81f0*/  FMUL.FTZ R37, R27.reuse, R33 ;  /* 0x000000211b257220 */ /* 0x040fe20000410000 */
[----:B------:R-:W-:Y:S02]  /*8200*/  HADD2.F32 R4, -RZ, R42.H0_H0 ;  /* 0x2000002aff047230 */ /* 0x000fe40000004100 */
[-C--:B------:R-:W-:Y:S01]  /*8210*/  FMUL.FTZ R36, R27, R28.reuse ;  /* 0x0000001c1b247220 */ /* 0x080fe20000410000 */
        /* <DEDUP_REMOVED lines=11> */
.L_x_5281:
[----:B------:R-:W-:Y:S05]  /*82d0*/  BSYNC B2 ;  /* 0x0000000000027941 */ /* 0x000fea0003800000 */
.L_x_5280:
[----:B------:R-:W-:Y:S05]  /*82e0*/  @P1 BRA `(.L_x_5279) ;  /* 0x0000000000a81947 */ /* 0x000fea0003800000 */
[----:B-1----:R-:W1:Y:S01]  /*82f0*/  LDS.128 R4, [R0] ;  /* 0x0000000000047984 */ /* 0x002e620000000c00 */
[----:B------:R-:W-:Y:S01]  /*8300*/  SHF.R.U32.HI R27, RZ, 0x10, R21 ;  /* 0x00000010ff1b7819 */ /* 0x000fe20000011615 */
[----:B------:R-:W-:Y:S01]  /*8310*/  HADD2.F32 R28, -RZ, R43.H1_H1 ;  /* 0x3000002bff1c7230 */ /* 0x000fe20000004100 */
[--C-:B------:R-:W-:Y:S01]  /*8320*/  SHF.R.U32.HI R29, RZ, 0x10, R25.reuse ;  /* 0x00000010ff1d7819 */ /* 0x100fe20000011619 */
[----:B------:R-:W-:Y:S01]  /*8330*/  HADD2.F32 R26, -RZ, R45.H0_H0 ;  /* 0x2000002dff1a7230 */ /* 0x000fe20000004100 */
[----:B0-----:R-:W-:Y:S01]  /*8340*/  SHF.R.U64 R35, R24, 0x10, R25 ;  /* 0x0000001018237819 */ /* 0x001fe20000001219 */
        /* <DEDUP_REMOVED lines=36> */
.L_x_5279:
[----:B------:R-:W-:Y:S05]  /*8590*/  BSYNC B1 ;  /* 0x0000000000017941 */ /* 0x000fea0003800000 */
.L_x_5278:
        /* <DEDUP_REMOVED lines=10> */
[----:B------:R-:W-:Y:S01]  /*8640*/  HADD2.F32 R24, -RZ, R46.H0_H0 ;  /* 0x2000002eff187230 */ /* 0x000fe20000004100 */
[----:B------:R-:W-:Y:S01]  /*8650*/  SHF.R.U32.HI R25, RZ, 0x10, R9 ;  /* 0x00000010ff197819 */ /* 0x000fe20000011609 */
        /* <DEDUP_REMOVED lines=19> */
[----:B------:R-:W-:Y:S02]  /*8790*/  HADD2.F32 R20, -RZ, R46.H1_H1 ;  /* 0x3000002eff147230 */ /* 0x000fe40000004100 */
        /* <DEDUP_REMOVED lines=18> */
.L_x_5284:
[----:B------:R-:W-:Y:S05]  /*88c0*/  BSYNC B1 ;  /* 0x0000000000017941 */ /* 0x000fea0003800000 */
.L_x_5283:
[----:B------:R-:W-:Y:S05]  /*88d0*/  @P1 BRA `(.L_x_5282) ;  /* 0x0000001400ac1947 */ /* 0x000fea0003800000 */
[----:B-1----:R-:W1:Y:S01]  /*88e0*/  LDS.128 R4, [R0+0x2000] ;  /* 0x0020000000047984 */ /* 0x002e620000000c00 */
[----:B------:R-:W-:Y:S02]  /*88f0*/  SHF.R.U64 R24, R12, 0x10, R13 ;  /* 0x000000100c187819 */ /* 0x000fe4000000120d */
[----:B------:R-:W-:Y:S02]  /*8900*/  SHF.R.U32.HI R14, RZ, 0x10, R11 ;  /* 0x00000010ff0e7819 */ /* 0x000fe4000001160b */
[----:B------:R-:W-:Y:S01]  /*8910*/  SHF.R.U32.HI R12, RZ, 0x10, R13 ;  /* 0x00000010ff0c7819 */ /* 0x000fe2000001160d */
[----:B------:R-:W-:Y:S01]  /*8920*/  HADD2.F32 R13, -RZ, R47.H0_H0 ;  /* 0x2000002fff0d7230 */ /* 0x000fe20000004100 */
[----:B------:R-:W-:Y:S01]  /*8930*/  SHF.R.U64 R21, R10, 0x10, R11 ;  /* 0x000000100a157819 */ /* 0x000fe2000000120b */
[----:B------:R-:W-:Y:S02]  /*8940*/  HADD2.F32 R14, -RZ, R14.H0_H0 ;  /* 0x2000000eff0e7230 */ /* 0x000fe40000004100 */
[----:B------:R-:W-:-:S02]  /*8950*/  HADD2.F32 R12, -RZ, R12.H0_H0 ;  /* 0x2000000cff0c7230 */ /* 0x000fc40000004100 */
[----:B------:R-:W-:Y:S02]  /*8960*/  HADD2.F32 R11, -RZ, R48.H1_H1 ;  /* 0x30000030ff0b7230 */ /* 0x000fe40000004100 */
[--C-:B-1----:R-:W-:Y:S02]  /*8970*/  HADD2.F32 R10, -RZ, R7.reuse.H1_H1 ;  /* 0x30000007ff0a7230 */ /* 0x102fe40000004100 */
        /* <DEDUP_REMOVED lines=8> */
[----:B------:R-:W-:Y:S01]  /*8a00*/  FFMA.FTZ R20, R9, R12, -R20 ;  /* 0x0000000c09147223 */ /* 0x000fe20000010814 */
[-C--:B------:R-:W-:Y:S01]  /*8a10*/  FMUL.FTZ R12, R4, R11.reuse ;  /* 0x0000000b040c7220 */ /* 0x080fe20000410000 */
[----:B------:R-:W-:Y:S01]  /*8a20*/  FFMA.FTZ R11, R3, R11, -R10 ;  /* 0x0000000b030b7223 */ /* 0x000fe2000001080a */
[--C-:B------:R-:W-:Y:S02]  /*8a30*/  HADD2.F32 R10, -RZ, R30.reuse.H0_H0 ;  /* 0x2000001eff0a7230 */ /* 0x100fe40000004100 */
[----:B------:R-:W-:Y:S01]  /*8a40*/  FFMA.FTZ R15, R9, R14, R15 ;  /* 0x0000000e090f7223 */ /* 0x000fe2000001000f */
[----:B------:R-:W-:Y:S02]  /*8a50*/  HADD2.F32 R6, -RZ, R5.H0_H0 ;  /* 0x20000005ff067230 */ /* 0x000fe40000004100 */
[----:B------:R-:W-:Y:S01]  /*8a60*/  FFMA.FTZ R12, R3, R13, R12 ;  /* 0x0000000d030c7223 */ /* 0x000fe2000001000c */
[----:B------:R-:W-:-:S02]  /*8a70*/  HADD2.F32 R30, -RZ, R30.H1_H1 ;  /* 0x3000001eff1e7230 */ /* 0x000fc40000004100 */
[C---:B------:R-:W-:Y:S01]  /*8a80*/  FMUL.FTZ R14, R8.reuse, R10 ;  /* 0x0000000a080e7220 */ /* 0x040fe20000410000 */
[----:B------:R-:W-:Y:S02]  /*8a90*/  HADD2.F32 R5, -RZ, R5.H1_H1 ;  /* 0x30000005ff057230 */ /* 0x000fe40000004100 */
[----:B------:R-:W-:Y:S02]  /*8aa0*/  HADD2.F32 R9, -RZ, R21.H0_H0 ;  /* 0x20000015ff097230 */ /* 0x000fe40000004100 */
[-C--:B------:R-:W-:Y:S01]  /*8ab0*/  FMUL.FTZ R13, R8, R30.reuse ;  /* 0x0000001e080d7220 */ /* 0x080fe20000410000 */
[----:B------:R-:W-:Y:S02]  /*8ac0*/  HADD2.F32 R4, -RZ, R24.H0_H0 ;  /* 0x20000018ff047230 */ /* 0x000fe40000004100 */
[----:B------:R-:W-:Y:S01]  /*8ad0*/  FFMA.FTZ R14, R7, R30, -R14 ;  /* 0x0000001e070e7223 */ /* 0x000fe2000001080e */
[----:B------:R-:W-:Y:S01]  /*8ae0*/  FMUL.FTZ R3, R5, R9 ;  /* 0x0000000905037220 */ /* 0x000fe20000410000 */
[----:B------:R-:W-:Y:S01]  /*8af0*/  FFMA.FTZ R13, R7, R10, R13 ;  /* 0x0000000a070d7223 */ /* 0x000fe2000001000d */
[----:B------:R-:W-:Y:S01]  /*8b00*/  FMUL.FTZ R8, R5, R4 ;  /* 0x0000000405087220 */ /* 0x000fe20000410000 */
[----:B------:R-:W-:Y:S01]  /*8b10*/  F2FP.F16.F32.PACK_AB R7, R15, R20 ;  /* 0x000000140f07723e */ /* 0x000fe200000000ff */
[----:B------:R-:W-:Y:S01]  /*8b20*/  FFMA.FTZ R3, R6, R4, -R3 ;  /* 0x0000000406037223 */ /* 0x000fe20000010803 */
[----:B------:R-:W-:Y:S01]  /*8b30*/  F2FP.F16.F32.PACK_AB R4, R12, R11 ;  /* 0x0000000b0c04723e */ /* 0x000fe200000000ff */
[----:B------:R-:W-:Y:S01]  /*8b40*/  FFMA.FTZ R8, R6, R9, R8 ;  /* 0x0000000906087223 */ /* 0x000fe20000010008 */
[----:B------:R-:W-:-:S04]  /*8b50*/  F2FP.F16.F32.PACK_AB R6, R13, R14 ;  /* 0x0000000e0d06723e */ /* 0x000fc800000000ff */
[----:B------:R-:W-:-:S05]  /*8b60*/  F2FP.F16.F32.PACK_AB R5, R8, R3 ;  /* 0x000000030805723e */ /* 0x000fca00000000ff */
[----:B------:R3:W-:Y:S01]  /*8b70*/  STS.128 [R0+0x2000], R4 ;  /* 0x0020000400007388 */ /* 0x0007e20000000c00 */
[----:B------:R-:W-:Y:S05]  /*8b80*/  BRA `(.L_x_5282) ;  /* 0x0000001400007947 */ /* 0x000fea0003800000 */
.L_x_5269:
[----:B------:R-:W1:Y:S01]  /*8b90*/  LDC R7, c[0x0][0x448] ;  /* 0x00011200ff077b82 */ /* 0x000e620000000800 */
[----:B------:R-:W-:Y:S01]  /*8ba0*/  IMAD R3, R3, 0x40, R40 ;  /* 0x0000004003037824 */ /* 0x000fe200078e0228 */
[----:B------:R-:W-:Y:S01]  /*8bb0*/  ULDC.64 UR4, c[0x0][0x3f8] ;  /* 0x0000fe0000047ab9 */ /* 0x000fe20000000a00 */
[----:B------:R-:W-:Y:S01]  /*8bc0*/  ULDC.64 UR6, c[0x0][0x408] ;  /* 0x0001020000067ab9 */ /* 0x000fe20000000a00 */
[----:B------:R-:W-:Y:S01]  /*8bd0*/  MOV R25, R31 ;  /* 0x0000001f00197202 */ /* 0x000fe20000000f00 */
        /* <DEDUP_REMOVED lines=46> */
[----:B--2---:R-:W-:Y:S01]  /*8ec0*/  @!P1 IMAD.MOV.U32 R20, RZ, RZ, R8 ;  /* 0x000000ffff149224 */ /* 0x004fe200078e0008 */
[----:B------:R-:W-:Y:S01]  /*8ed0*/  @!P1 MOV R28, R10 ;  /* 0x0000000a001c9202 */ /* 0x000fe20000000f00 */
[----:B------:R-:W-:Y:S02]  /*8ee0*/  @!P1 IMAD.MOV.U32 R21, RZ, RZ, R9 ;  /* 0x000000ffff159224 */ /* 0x000fe400078e0009 */
[----:B------:R-:W-:Y:S02]  /*8ef0*/  IMAD.MOV.U32 R0, RZ, RZ, R20 ;  /* 0x000000ffff007224 */ /* 0x000fe400078e0014 */
[----:B------:R-:W-:Y:S02]  /*8f00*/  @!P1 IMAD.MOV.U32 R29, RZ, RZ, R11 ;  /* 0x000000ffff1d9224 */ /* 0x000fe400078e000b */
[----:B------:R-:W-:Y:S01]  /*8f10*/  IMAD.MOV.U32 R3, RZ, RZ, R21 ;  /* 0x000000ffff037224 */ /* 0x000fe200078e0015 */
[----:B------:R-:W-:Y:S01]  /*8f20*/  PRMT R53, R53, 0x5410, R0 ;  /* 0x0000541035357816 */ /* 0x000fe20000000000 */
[----:B------:R-:W-:Y:S01]  /*8f30*/  IMAD.MOV.U32 R8, RZ, RZ, R28 ;  /* 0x000000ffff087224 */ /* 0x000fe200078e001c */
[----:B------:R-:W2:Y:S01]  /*8f40*/  SHFL.IDX PT, R0, R26, 0x1, 0x1c1f ;  /* 0x003c1f001a007f89 */ /* 0x000ea200000e0000 */
[----:B------:R-:W-:Y:S01]  /*8f50*/  IMAD.MOV.U32 R9, RZ, RZ, R29 ;  /* 0x000000ffff097224 */ /* 0x000fe200078e001d */
[----:B------:R-:W-:Y:S01]  /*8f60*/  PRMT R41, R3, 0x7610, R41 ;  /* 0x0000761003297816 */ /* 0x000fe20000000029 */
[----:B---3--:R-:W-:Y:S01]  /*8f70*/  @!P1 IMAD.MOV.U32 R30, RZ, RZ, R4 ;  /* 0x000000ffff1e9224 */ /* 0x008fe200078e0004 */
[----:B------:R3:W0:Y:S01]  /*8f80*/  SHFL.IDX PT, R3, R36, 0x1, 0x1c1f ;  /* 0x003c1f0024037f89 */ /* 0x00062200000e0000 */
[----:B------:R-:W-:Y:S01]  /*8f90*/  @!P1 IMAD.MOV.U32 R31, RZ, RZ, R5 ;  /* 0x000000ffff1f9224 */ /* 0x000fe200078e0005 */
[----:B------:R-:W-:Y:S01]  /*8fa0*/  PRMT R38, R8, 0x7610, R38 ;  /* 0x0000761008267816 */ /* 0x000fe20000000026 */
[----:B------:R-:W-:-:S02]  /*8fb0*/  @!P1 IMAD.MOV.U32 R34, RZ, RZ, R6 ;  /* 0x000000ffff229224 */ /* 0x000fc400078e0006 */
[----:B------:R-:W-:Y:S02]  /*8fc0*/  @!P1 IMAD.MOV.U32 R35, RZ, RZ, R7 ;  /* 0x000000ffff239224 */ /* 0x000fe400078e0007 */
[----:B------:R-:W-:Y:S01]  /*8fd0*/  IMAD.MOV.U32 R4, RZ, RZ, R30 ;  /* 0x000000ffff047224 */ /* 0x000fe200078e001e */
[----:B---3--:R-:W-:Y:S01]  /*8fe0*/  PRMT R36, R9, 0x7610, R36 ;  /* 0x0000761009247816 */ /* 0x008fe20000000024 */
[----:B------:R-:W-:Y:S01]  /*8ff0*/  IMAD.MOV.U32 R5, RZ, RZ, R31 ;  /* 0x000000ffff057224 */ /* 0x000fe200078e001f */
[----:B------:R-:W-:Y:S01]  /*9000*/  MOV R7, R35 ;  /* 0x0000002300077202 */ /* 0x000fe20000000f00 */
[----:B------:R-:W-:Y:S01]  /*9010*/  IMAD.MOV.U32 R6, RZ, RZ, R34 ;  /* 0x000000ffff067224 */ /* 0x000fe200078e0022 */
[----:B------:R-:W-:Y:S02]  /*9020*/  PRMT R38, R38, 0x5410, R4 ;  /* 0x0000541026267816 */ /* 0x000fe40000000004 */
[----:B------:R-:W-:Y:S02]  /*9030*/  PRMT R43, R5, 0x7610, R43 ;  /* 0x00007610052b7816 */ /* 0x000fe4000000002b */
[----:B------:R-:W-:-:S02]  /*9040*/  CS2R R4, SRZ ;  /* 0x0000000000047805 */ /* 0x000fc4000001ff00 */
[----:B------:R-:W-:Y:S02]  /*9050*/  PRMT R53, R6, 0x7610, R53 ;  /* 0x0000761006357816 */ /* 0x000fe40000000035 */
[----:B-12-4-:R-:W-:-:S07]  /*9060*/  PRMT R36, R36, 0x5410, R7 ;  /* 0x0000541024247816 */ /* 0x016fce0000000007 */
.L_x_5539:
        /* <DEDUP_REMOVED lines=8> */
[----:B0-----:R-:W-:Y:S01]  /*90f0*/  IMAD.IADD R13, R7, 0x1, -R6 ;  /* 0x00000001070d7824 */ /* 0x001fe200078e0a06 */
        /* <DEDUP_REMOVED lines=15> */
.L_x_5287:
[----:B------:R-:W-:Y:S05]  /*91f0*/  BSYNC B1 ;  /* 0x0000000000017941 */ /* 0x000fea0003800000 */
.L_x_5286:
[----:B------:R-:W0:Y:S01]  /*9200*/  SYNCS.PHASECHK.TRANS64.TRYWAIT P1, [R22+URZ+0x22800], R13 ;  /* 0x0228000d160075a7 */ /* 0x000e22000802017f */
[----:B-----5:R-:W-:Y:S01]  /*9210*/  IMAD.MOV.U32 R0, RZ, RZ, R4 ;  /* 0x000000ffff007224 */ /* 0x020fe200078e0004 */
[----:B------:R-:W-:Y:S01]  /*9220*/  VIADDMNMX R25, R25, -R222, 0x80, PT ;  /* 0x0000008019197446 */ /* 0x000fe200038009de */
[----:B------:R-:W-:Y:S01]  /*9230*/  IMAD.MOV.U32 R3, RZ, RZ, R5 ;  /* 0x000000ffff037224 */ /* 0x000fe200078e0005 */
[----:B------:R-:W-:Y:S01]  /*9240*/  BSSY B1, `(.L_x_5288) ;  /* 0x000000d000017945 */ /* 0x000fe20003800000 */
[C---:B------:R-:W-:Y:S01]  /*9250*/  VIADD R12, R206.reuse, 0x40 ;  /* 0x00000040ce0c7836 */ /* 0x040fe20000000000 */
[-C--:B------:R-:W-:Y:S01]  /*9260*/  ISETP.GE.OR P2, PT, R206, R25.reuse, P0 ;  /* 0x00000019ce00720c */ /* 0x080fe20000746670 */
[----:B------:R-:W-:Y:S01]  /*9270*/  IMAD.MOV.U32 R14, RZ, RZ, R9 ;  /* 0x000000ffff0e7224 */ /* 0x000fe200078e0009 */
[----:B------:R-:W-:Y:S01]  /*9280*/  PRMT R54, R0, 0x5410, R3 ;  /* 0x0000541000367816 */ /* 0x000fe20000000003 */
[----:B------:R-:W-:Y:S01]  /*9290*/  IMAD.MOV.U32 R0, RZ, RZ, R6 ;  /* 0x000000ffff007224 */ /* 0x000fe200078e0006 */
[----:B------:R-:W-:Y:S01]  /*92a0*/  ISETP.GE.OR P0, PT, R12, R25, P0 ;  /* 0x000000190c00720c */ /* 0x000fe20000706670 */
[----:B------:R-:W-:Y:S01]  /*92b0*/  IMAD.MOV.U32 R3, RZ, RZ, R7 ;  /* 0x000000ffff037224 */ /* 0x000fe200078e0007 */
[----:B------:R-:W-:Y:S01]  /*92c0*/  MOV R12, R8 ;  /* 0x00000008000c7202 */ /* 0x000fe20000000f00 */
[----:B------:R-:W-:-:S03]  /*92d0*/  IMAD.IADD R37, R16, 0x1, R27 ;  /* 0x0000000110257824 */ /* 0x000fc600078e021b */
[----:B------:R-:W-:Y:S02]  /*92e0*/  PRMT R55, R0, 0x5410, R3 ;  /* 0x0000541000377816 */ /* 0x000fe40000000003 */
[----:B------:R-:W-:Y:S01]  /*92f0*/  PRMT R56, R12, 0x5410, R14 ;  /* 0x000054100c387816 */ /* 0x000fe2000000000e */
[----:B0-----:R-:W-:Y:S06]  /*9300*/  @!P1 BRA `(.L_x_5289) ;  /* 0x0000015800e89947 */ /* 0x001fec0003800000 */
.L_x_5540:
[----:B------:R-:W-:Y:S05]  /*9310*/  BSYNC B1 ;  /* 0x0000000000017941 */ /* 0x000fea0003800000 */
.L_x_5288:
        /* <DEDUP_REMOVED lines=13> */
[----:B0-----:R-:W-:-:S02]  /*93f0*/  SHF.R.U32.HI R13, RZ, 0x3, R24 ;  /* 0x00000003ff0d7819 */ /* 0x001fc40000011618 */
[----:B------:R-:W-:Y:S02]  /*9400*/  LOP3.LUT R12, R24, 0x38, R16, 0xf8, !PT ;  /* 0x00000038180c7812 */ /* 0x000fe400078ef810 */
        /* <DEDUP_REMOVED lines=85> */
.L_x_5291:
[----:B------:R-:W-:Y:S05]  /*9960*/  BSYNC B1 ;  /* 0x0000000000017941 */ /* 0x000fea0003800000 */
.L_x_5290:
[----:B------:R-:W-:Y:S01]  /*9970*/  PRMT R31, R0, 0x5410, R3 ;  /* 0x00005410001f7816 */ /* 0x000fe20000000003 */
[----:B------:R-:W-:Y:S06]  /*9980*/  @P0 BRA `(.L_x_5282) ;  /* 0x0000000400800947 */ /* 0x000fec0003800000 */
[----:B------:R-:W2:Y:S01]  /*9990*/  LDL R20, [R1+0x18] ;  /* 0x0000180001147983 */ /* 0x000ea20000100800 */
[C---:B-1----:R-:W-:Y:S02]  /*99a0*/  VIADD R12, R206.reuse, 0x40 ;  /* 0x00000040ce0c7836 */ /* 0x042fe40000000000 */
[----:B0-----:R-:W-:Y:S01]  /*99b0*/  VIADD R13, R206, 0x40 ;  /* 0x00000040ce0d7836 */ /* 0x001fe20000000000 */
[----:B------:R-:W3:Y:S02]  /*99c0*/  LDL R42, [R1+0x144] ;  /* 0x00014400012a7983 */ /* 0x000ee40000100800 */
[----:B------:R-:W-:Y:S01]  /*99d0*/  SHF.L.U32 R12, R12, 0x6, RZ ;  /* 0x000000060c0c7819 */ /* 0x000fe200000006ff */
[----:B------:R-:W-:-:S03]  /*99e0*/  IMAD.SHL.U32 R13, R13, 0x40, RZ ;  /* 0x000000400d0d7824 */ /* 0x000fc600078e00ff */
[----:B------:R-:W-:Y:S02]  /*99f0*/  LOP3.LUT R12, R12, 0x1c0, RZ, 0xc0, !PT ;  /* 0x000001c00c0c7812 */ /* 0x000fe400078ec0ff */
[----:B------:R-:W-:Y:S02]  /*9a00*/  LOP3.LUT R13, R13, 0x1c0, RZ, 0xc0, !PT ;  /* 0x000001c00d0d7812 */ /* 0x000fe400078ec0ff */
[----:B------:R-:W-:-:S04]  /*9a10*/  SHF.R.U32.HI R12, RZ, 0x3, R12 ;  /* 0x00000003ff0c7819 */ /* 0x000fc8000001160c */
[----:B------:R-:W-:Y:S02]  /*9a20*/  LOP3.LUT R37, R12, R37, R13, 0x1e, !PT ;  /* 0x000000250c257212 */ /* 0x000fe400078e1e0d */
[--C-:B------:R-:W-:Y:S02]  /*9a30*/  SHF.R.U64 R35, R6, 0x10, R7.reuse ;  /* 0x0000001006237819 */ /* 0x100fe40000001207 */
[----:B------:R-:W-:Y:S02]  /*9a40*/  SHF.R.U32.HI R33, RZ, 0x10, R7 ;  /* 0x00000010ff217819 */ /* 0x000fe40000011607 */
[----:B------:R-:W-:Y:S01]  /*9a50*/  SHF.R.U64 R40, R10, 0x10, R11 ;  /* 0x000000100a287819 */ /* 0x000fe2000000120b */
[----:B------:R-:W-:Y:S01]  /*9a60*/  HADD2.F32 R10, -RZ, R56.H1_H1 ;  /* 0x30000038ff0a7230 */ /* 0x000fe20000004100 */
[----:B------:R-:W-:Y:S02]  /*9a70*/  SHF.R.U32.HI R21, RZ, 0x10, R9 ;  /* 0x00000010ff157819 */ /* 0x000fe40000011609 */
[----:B------:R-:W-:-:S05]  /*9a80*/  SHF.R.U32.HI R28, RZ, 0x10, R5 ;  /* 0x00000010ff1c7819 */ /* 0x000fca0000011605 */
[----:B------:R-:W-:Y:S01]  /*9a90*/  HADD2.F32 R28, -RZ, R28.H0_H0 ;  /* 0x2000001cff1c7230 */ /* 0x000fe20000004100 */
[----:B------:R-:W-:Y:S02]  /*9aa0*/  SHF.R.U64 R41, R8, 0x10, R9 ;  /* 0x0000001008297819 */ /* 0x000fe40000001209 */
[----:B------:R-:W-:Y:S01]  /*9ab0*/  SHF.R.U32.HI R39, RZ, 0x10, R11 ;  /* 0x00000010ff277819 */ /* 0x000fe2000001160b */
[----:B------:R-:W-:Y:S01]  /*9ac0*/  HADD2.F32 R11, -RZ, R55.H0_H0 ;  /* 0x20000037ff0b7230 */ /* 0x000fe20000004100 */
[----:B------:R-:W-:Y:S01]  /*9ad0*/  SHF.R.U64 R38, R4, 0x10, R5 ;  /* 0x0000001004267819 */ /* 0x000fe20000001205 */
[----:B--2---:R-:W-:-:S04]  /*9ae0*/  IMAD.IADD R37, R20, 0x1, R37 ;  /* 0x0000000114257824 */ /* 0x004fc800078e0225 */
[----:B------:R-:W-:Y:S01]  /*9af0*/  IMAD R37, R37, 0x2, R22 ;  /* 0x0000000225257824 */ /* 0x000fe200078e0216 */
[----:B---3--:R-:W0:Y:S04]  /*9b00*/  LDS.128 R12, [R42+0x18400] ;  /* 0x018400002a0c7984 */ /* 0x008e280000000c00 */
[----:B------:R-:W1:Y:S01]  /*9b10*/  LDS.128 R24, [R37+0x18400] ;  /* 0x0184000025187984 */ /* 0x000e620000000c00 */
[----:B------:R-:W-:Y:S02]  /*9b20*/  HADD2.F32 R20, -RZ, R54.H1_H1 ;  /* 0x30000036ff147230 */ /* 0x000fe40000004100 */
[----:B0-----:R-:W-:Y:S02]  /*9b30*/  HADD2.F32 R3, -RZ, R13.H0_H0 ;  /* 0x2000000dff037230 */ /* 0x001fe40000004100 */
[----:B-1----:R-:W-:-:S05]  /*9b40*/  HADD2.F32 R7, -RZ, R25.H0_H0 ;  /* 0x20000019ff077230 */ /* 0x002fca0000004100 */
[C---:B------:R-:W-:Y:S01]  /*9b50*/  FMUL.FTZ R30, R7.reuse, R20 ;  /* 0x00000014071e7220 */ /* 0x040fe20000410000 */
[-C--:B------:R-:W-:Y:S01]  /*9b60*/  FMUL.FTZ R34, R7, R10.reuse ;  /* 0x0000000a07227220 */ /* 0x080fe20000410000 */
[----:B------:R-:W-:Y:S02]  /*9b70*/  HADD2.F32 R25, -RZ, R25.H1_H1 ;  /* 0x30000019ff197230 */ /* 0x000fe40000004100 */
[C---:B------:R-:W-:Y:S01]  /*9b80*/  FFMA.FTZ R30, R3.reuse, R10, -R30 ;  /* 0x0000000a031e7223 */ /* 0x040fe2000001081e */
[----:B------:R-:W-:Y:S02]  /*9b90*/  HADD2.F32 R6, -RZ, R24.H0_H0 ;  /* 0x20000018ff067230 */ /* 0x000fe40000004100 */
[----:B------:R-:W-:Y:S01]  /*9ba0*/  FFMA.FTZ R34, R3, R20, R34 ;  /* 0x0000001403227223 */ /* 0x000fe20000010022 */
[----:B------:R-:W-:Y:S02]  /*9bb0*/  HADD2.F32 R10, -RZ, R21.H0_H0 ;  /* 0x20000015ff0a7230 */ /* 0x000fe40000004100 */
[----:B------:R-:W-:-:S02]  /*9bc0*/  HADD2.F32 R7, -RZ, R54.H0_H0 ;  /* 0x20000036ff077230 */ /* 0x000fc40000004100 */
[----:B------:R-:W-:Y:S02]  /*9bd0*/  HADD2.F32 R3, -RZ, R56.H0_H0 ;  /* 0x20000038ff037230 */ /* 0x000fe40000004100 */
[C---:B------:R-:W-:Y:S01]  /*9be0*/  FMUL.FTZ R36, R25.reuse, R28 ;  /* 0x0000001c19247220 */ /* 0x040fe20000410000 */
[----:B------:R-:W-:Y:S02]  /*9bf0*/  HADD2.F32 R13, -RZ, R13.H1_H1 ;  /* 0x3000000dff0d7230 */ /* 0x000fe40000004100 */
[-C--:B------:R-:W-:Y:S01]  /*9c00*/  FMUL.FTZ R20, R25, R10.reuse ;  /* 0x0000000a19147220 */ /* 0x080fe20000410000 */
[----:B------:R-:W-:Y:S02]  /*9c10*/  HADD2.F32 R0, -RZ, R12.H0_H0 ;  /* 0x2000000cff007230 */ /* 0x000fe40000004100 */
[C---:B------:R-:W-:Y:S01]  /*9c20*/  FMUL.FTZ R21, R6.reuse, R7 ;  /* 0x0000000706157220 */ /* 0x040fe20000410000 */
[-C--:B------:R-:W-:Y:S01]  /*9c30*/  FMUL.FTZ R6, R6, R3.reuse ;  /* 0x0000000306067220 */ /* 0x080fe20000410000 */
[C---:B------:R-:W-:Y:S01]  /*9c40*/  FFMA.FTZ R25, R13.reuse, R10, -R36 ;  /* 0x0000000a0d197223 */ /* 0x040fe20000010824 */
[----:B------:R-:W-:Y:S01]  /*9c50*/  FFMA.FTZ R29, R13, R28, R20 ;  /* 0x0000001c0d1d7223 */ /* 0x000fe20000010014 */
[----:B------:R-:W-:Y:S01]  /*9c60*/  FFMA.FTZ R21, R0, R3, -R21 ;  /* 0x0000000300157223 */ /* 0x000fe20000010815 */
[----:B------:R-:W-:-:S02]  /*9c70*/  HADD2.F32 R8, -RZ, R26.H0_H0 ;  /* 0x2000001aff087230 */ /* 0x000fc40000004100 */
[----:B------:R-:W-:Y:S01]  /*9c80*/  FFMA.FTZ R13, R0, R7, R6 ;  /* 0x00000007000d7223 */ /* 0x000fe20000010006 */
[----:B------:R-:W-:Y:S02]  /*9c90*/  HADD2.F32 R9, -RZ, R27.H0_H0 ;  /* 0x2000001bff097230 */ /* 0x000fe40000004100 */
[----:B------:R-:W-:Y:S02]  /*9ca0*/  HADD2.F32 R3, -RZ, R31.H0_H0 ;  /* 0x2000001fff037230 */ /* 0x000fe40000004100 */
[----:B------:R-:W-:Y:S02]  /*9cb0*/  HADD2.F32 R10, -RZ, R55.H1_H1 ;  /* 0x30000037ff0a7230 */ /* 0x000fe40000004100 */
[----:B------:R-:W-:Y:S02]  /*9cc0*/  HADD2.F32 R0, -RZ, R31.H1_H1 ;  /* 0x3000001fff007230 */ /* 0x000fe40000004100 */
[----:B------:R-:W-:Y:S01]  /*9cd0*/  FMUL.FTZ R7, R8, R11 ;  /* 0x0000000b08077220 */ /* 0x000fe20000410000 */
[----:B------:R-:W-:-:S02]  /*9ce0*/  HADD2.F32 R5, -RZ, R15.H0_H0 ;  /* 0x2000000fff057230 */ /* 0x000fc40000004100 */
[----:B------:R-:W-:Y:S01]  /*9cf0*/  FMUL.FTZ R31, R8, R3 ;  /* 0x00000003081f7220 */ /* 0x000fe20000410000 */
[----:B------:R-:W-:Y:S02]  /*9d00*/  HADD2.F32 R4, -RZ, R14.H0_H0 ;  /* 0x2000000eff047230 */ /* 0x000fe40000004100 */
[C---:B------:R-:W-:Y:S01]  /*9d10*/  FMUL.FTZ R28, R9.reuse, R10 ;  /* 0x0000000a091c7220 */ /* 0x040fe20000410000 */
[----:B------:R-:W-:Y:S02]  /*9d20*/  HADD2.F32 R27, -RZ, R27.H1_H1 ;  /* 0x3000001bff1b7230 */ /* 0x000fe40000004100 */
[-C--:B------:R-:W-:Y:S01]  /*9d30*/  FMUL.FTZ R9, R9, R0.reuse ;  /* 0x0000000009097220 */ /* 0x080fe20000410000 */
[----:B------:R-:W-:Y:S02]  /*9d40*/  HADD2.F32 R8, -RZ, R33.H0_H0 ;  /* 0x20000021ff087230 */ /* 0x000fe40000004100 */
[----:B------:R-:W-:Y:S02]  /*9d50*/  HADD2.F32 R6, -RZ, R39.H0_H0 ;  /* 0x20000027ff067230 */ /* 0x000fe40000004100 */
[----:B------:R-:W-:Y:S01]  /*9d60*/  FFMA.FTZ R28, R5, R0, -R28 ;  /* 0x00000000051c7223 */ /* 0x000fe2000001081c */
[----:B------:R-:W-:-:S02]  /*9d70*/  HADD2.F32 R15, -RZ, R15.H1_H1 ;  /* 0x3000000fff0f7230 */ /* 0x000fc40000004100 */
[C---:B------:R-:W-:Y:S01]  /*9d80*/  FFMA.FTZ R20, R4.reuse, R3, -R7 ;  /* 0x0000000304147223 */ /* 0x040fe20000010807 */
[----:B------:R-:W-:Y:S01]  /*9d90*/  FFMA.FTZ R31, R4, R11, R31 ;  /* 0x0000000b041f7223 */ /* 0x000fe2000001001f */
[----:B------:R-:W-:Y:S01]  /*9da0*/  FFMA.FTZ R0, R5, R10, R9 ;  /* 0x0000000a05007223 */ /* 0x000fe20000010009 */
[----:B------:R-:W-:Y:S02]  /*9db0*/  HADD2.F32 R24, -RZ, R24.H1_H1 ;  /* 0x30000018ff187230 */ /* 0x000fe40000004100 */
[C---:B------:R-:W-:Y:S01]  /*9dc0*/  FMUL.FTZ R4, R27.reuse, R8 ;  /* 0x000000081b047220 */ /* 0x040fe20000410000 */
[----:B------:R-:W-:Y:S02]  /*9dd0*/  HADD2.F32 R26, -RZ, R26.H1_H1 ;  /* 0x3000001aff1a7230 */ /* 0x000fe40000004100 */
[----:B------:R-:W-:Y:S01]  /*9de0*/  FMUL.FTZ R10, R27, R6 ;  /* 0x000000061b0a7220 */ /* 0x000fe20000410000 */
[----:B------:R-:W-:Y:S02]  /*9df0*/  HADD2.F32 R7, -RZ, R38.H0_H0 ;  /* 0x20000026ff077230 */ /* 0x000fe40000004100 */
[----:B------:R-:W-:-:S02]  /*9e00*/  HADD2.F32 R9, -RZ, R35.H0_H0 ;  /* 0x20000023ff097230 */ /* 0x000fc40000004100 */
[----:B------:R-:W-:Y:S02]  /*9e10*/  HADD2.F32 R3, -RZ, R41.H0_H0 ;  /* 0x20000029ff037230 */ /* 0x000fe40000004100 */
[----:B------:R-:W-:Y:S02]  /*9e20*/  HADD2.F32 R5, -RZ, R40.H0_H0 ;  /* 0x20000028ff057230 */ /* 0x000fe40000004100 */
[C---:B------:R-:W-:Y:S01]  /*9e30*/  FFMA.FTZ R27, R15.reuse, R6, -R4 ;  /* 0x000000060f1b7223 */ /* 0x040fe20000010804 */
[----:B------:R-:W-:Y:S02]  /*9e40*/  HADD2.F32 R12, -RZ, R12.H1_H1 ;  /* 0x3000000cff0c7230 */ /* 0x000fe40000004100 */
[----:B------:R-:W-:Y:S01]  /*9e50*/  FFMA.FTZ R33, R15, R8, R10 ;  /* 0x000000080f217223 */ /* 0x000fe2000001000a */
[----:B------:R-:W-:Y:S02]  /*9e60*/  HADD2.F32 R14, -RZ, R14.H1_H1 ;  /* 0x3000000eff0e7230 */ /* 0x000fe40000004100 */
        /* <DEDUP_REMOVED lines=18> */
.L_x_5282:
[----:B------:R-:W-:Y:S05]  /*9f90*/  BSYNC B0 ;  /* 0x0000000000007941 */ /* 0x000fea0003800000 */
.L_x_5268:
        /* <DEDUP_REMOVED lines=8> */
.L_x_5265:
[----:B---3--:R-:W3:Y:S01]  /*a020*/  S2R R0, SR_TID.X ;  /* 0x0000000000007919 */ /* 0x008ee20000002100 */
[----:B------:R-:W-:Y:S05]  /*a030*/  WARPSYNC.ALL ;  /* 0x0000000000007948 */ /* 0x000fea0003800000 */
[----:B---3--:R-:W-:-:S05]  /*a040*/  SHF.R.U32.HI R0, RZ, 0x7, R0 ;  /* 0x00000007ff007819 */ /* 0x008fca0000011600 */
[----:B01----:R-:W-:Y:S02]  /*a050*/  VIADD R13, R0, 0x8 ;  /* 0x00000008000d7836 */ /* 0x003fe40000000000 */
[----:B------:R-:W-:-:S03]  /*a060*/  IMAD.U32 R0, RZ, RZ, UR44 ;  /* 0x0000002cff007e24 */ /* 0x000fc6000f8e00ff */
[----:B------:R0:W-:Y:S02]  /*a070*/  BAR.SYNC.DEFER_BLOCKING R13, 0x100 ;  /* 0x0004000d0000751d */ /* 0x0001e40000010000 */
[----:B------:R-:W-:-:S13]  /*a080*/  ISETP.NE.AND P0, PT, R0, 0x3, PT ;  /* 0x000000030000780c */ /* 0x000fda0003f05270 */
[----:B0-----:R-:W-:Y:S05]  /*a090*/  @!P0 BRA `(.L_x_5292) ;  /* 0x0000000000048947 */ /* 0x001fea0003800000 */
[----:B------:R-:W-:Y:S01]  /*a0a0*/  BPT.TRAP 0x1 ;  /* 0x000000040000795c */ /* 0x000fe20000300000 */
.L_x_5292:
[----:B------:R-:W-:Y:S01]  /*a0b0*/  IMAD R12, R23, 0x8, R22 ;  /* 0x00000008170c7824 */ /* 0x000fe200078e0216 */
[----:B------:R-:W-:-:S04]  /*a0c0*/  SHF.L.U32 R73, R208, 0x1f, RZ ;  /* 0x0000001fd0497819 */ /* 0x000fc800000006ff */
[----:B------:R0:W1:Y:S01]  /*a0d0*/  SYNCS.PHASECHK.TRANS64.TRYWAIT P1, [R12+URZ+0x22830], R73 ;  /* 0x022830490c0075a7 */ /* 0x000062000802017f */
[----:B------:R-:W-:Y:S05]  /*a0e0*/  @!P0 BRA `(.L_x_5293) ;  /* 0x0000000000048947 */ /* 0x000fea0003800000 */
[----:B------:R-:W-:Y:S01]  /*a0f0*/  BPT.TRAP 0x1 ;  /* 0x000000040000795c */ /* 0x000fe20000300000 */
.L_x_5293:
[----:B------:R-:W-:Y:S01]  /*a100*/  VIADD R0, R22, 0x1c400 ;  /* 0x0001c40016007836 */ /* 0x000fe20000000000 */
[----:B--2---:R-:W-:Y:S01]  /*a110*/  LOP3.LUT R4, R32, 0x10000, RZ, 0xfc, !PT ;  /* 0x0001000020047812 */ /* 0x004fe200078efcff */
[----:B------:R-:W-:-:S03]  /*a120*/  IMAD.MOV.U32 R5, RZ, RZ, 0x40000040 ;  /* 0x40000040ff057424 */ /* 0x000fc600078e00ff */
[----:B------:R-:W-:-:S04]  /*a130*/  SHF.R.U32.HI R0, RZ, 0x4, R0 ;  /* 0x00000004ff007819 */ /* 0x000fc80000011600 */
[----:B------:R-:W-:-:S04]  /*a140*/  LOP3.LUT R0, R0, 0x3fff, RZ, 0xc0, !PT ;  /* 0x00003fff00007812 */ /* 0x000fc800078ec0ff */
[----:B------:R-:W-:Y:S01]  /*a150*/  LOP3.LUT R221, R0, 0x10000, RZ, 0xfc, !PT ;  /* 0x0001000000dd7812 */ /* 0x000fe200078efcff */
[----:B-1----:R-:W-:Y:S06]  /*a160*/  @P1 BRA `(.L_x_5294) ;  /* 0x0000000000081947 */ /* 0x002fec0003800000 */
[----:B------:R-:W1:Y:S02]  /*a170*/  SYNCS.PHASECHK.TRANS64.TRYWAIT P1, [R12+URZ+0x22830], R73 ;  /* 0x022830490c0075a7 */ /* 0x000e64000802017f */
[----:B-1----:R-:W-:Y:S05]  /*a180*/  @!P1 BRA `(.L_x_5295) ;  /* 0x0000014c005c9947 */ /* 0x002fea0003800000 */
.L_x_5294:
[----:B------:R-:W-:Y:S01]  /*a190*/  IMAD R6, R23, 0x300, R221 ;  /* 0x0000030017067824 */ /* 0x000fe200078e02dd */
[----:B------:R-:W-:Y:S05]  /*a1a0*/  WARPSYNC.ALL ;  /* 0x0000000000007948 */ /* 0x000fea0003800000 */
[----:B------:R-:W-:Y:S01]  /*a1b0*/  IMAD.MOV.U32 R7, RZ, RZ, 0x40000040 ;  /* 0x40000040ff077424 */ /* 0x000fe200078e00ff */
[----:B------:R-:W-:Y:S01]  /*a1c0*/  R2UR UR4, R4 ;  /* 0x00000000040472ca */ /* 0x000fe200000e0000 */
[----:B-----5:R-:W-:Y:S01]  /*a1d0*/  WARPGROUP.ARRIVE ;  /* 0x00000000000079c5 */ /* 0x020fe20000000000 */
[----:B------:R-:W-:Y:S01]  /*a1e0*/  R2UR UR5, R5 ;  /* 0x00000000050572ca */ /* 0x000fe200000e0000 */
[C---:B------:R-:W-:Y:S01]  /*a1f0*/  VIADD R8, R6.reuse, 0x2 ;  /* 0x0000000206087836 */ /* 0x040fe20000000000 */
[----:B------:R-:W-:Y:S01]  /*a200*/  R2UR UR6, R6 ;  /* 0x00000000060672ca */ /* 0x000fe200000e0000 */
[----:B------:R-:W-:Y:S01]  /*a210*/  IMAD.MOV.U32 R21, RZ, RZ, 0x40000040 ;  /* 0x40000040ff157424 */ /* 0x000fe200078e00ff */
[----:B------:R-:W-:Y:S01]  /*a220*/  R2UR UR7, R7 ;  /* 0x00000000070772ca */ /* 0x000fe200000e0000 */
[----:B------:R-:W-:Y:S01]  /*a230*/  IMAD.MOV.U32 R9, RZ, RZ, 0x40000040 ;  /* 0x40000040ff097424 */ /* 0x000fe200078e00ff */
[C---:B------:R-:W-:Y:S01]  /*a240*/  IADD3 R20, R4.reuse, 0x2, RZ ;  /* 0x0000000204147810 */ /* 0x040fe20007ffe0ff */
[----:B------:R-:W-:Y:S01]  /*a250*/  VIADD R10, R4, 0x4 ;  /* 0x00000004040a7836 */ /* 0x000fe20000000000 */
[----:B------:R-:W-:Y:S01]  /*a260*/  MOV R7, 0x40000040 ;  /* 0x4000004000077802 */ /* 0x000fe20000000f00 */
[----:B------:R-:W-:Y:S01]  /*a270*/  IMAD.MOV.U32 R11, RZ, RZ, 0x40000040 ;  /* 0x40000040ff0b7424 */ /* 0x000fe200078e00ff */
[----:B------:R-:W2:Y:S07]  /*a280*/  S2R R0, SR_TID.X ;  /* 0x0000000000007919 */ /* 0x000eae0000002100 */
[----:B------:R-:W-:Y:S01]  /*a290*/  HGMMA.64x96x16.F32 R24, gdesc[UR4], RZ, !UPT, gsb0 ;  /* 0x01600000041879f0 */ /* 0x000fe2000c0008ff */
[----:B------:R-:W-:-:S02]  /*a2a0*/  R2UR UR4, R20 ;  /* 0x00000000140472ca */ /* 0x000fc400000e0000 */
[----:B------:R-:W-:Y:S02]  /*a2b0*/  R2UR UR5, R21 ;  /* 0x00000000150572ca */ /* 0x000fe400000e0000 */
[----:B------:R-:W-:Y:S01]  /*a2c0*/  R2UR UR6, R8 ;  /* 0x00000000080672ca */ /* 0x000fe200000e0000 */
[C---:B------:R-:W-:Y:S01]  /*a2d0*/  VIADD R8, R6.reuse, 0x4 ;  /* 0x0000000406087836 */ /* 0x040fe20000000000 */
[----:B------:R-:W-:Y:S01]  /*a2e0*/  R2UR UR7, R9 ;  /* 0x00000000090772ca */ /* 0x000fe200000e0000 */
[----:B------:R-:W-:Y:S02]  /*a2f0*/  IMAD.MOV.U32 R9, RZ, RZ, 0x40000040 ;  /* 0x40000040ff097424 */ /* 0x000fe400078e00ff */
[----:B------:R-:W-:Y:S01]  /*a300*/  VIADD R6, R6, 0x6 ;  /* 0x0000000606067836 */ /* 0x000fe20000000000 */
[----:B--2---:R-:W-:-:S04]  /*a310*/  SHF.R.U32.HI R0, RZ, 0x7, R0 ;  /* 0x00000007ff007819 */ /* 0x004fc80000011600 */
[----:B------:R-:W-:Y:S01]  /*a320*/  IADD3 R15, -R0, 0xb, RZ ;  /* 0x0000000b000f7810 */ /* 0x000fe20007ffe1ff */
[----:B------:R-:W-:Y:S02]  /*a330*/  WARPGROUP.DEPBAR.LE gsb0, 0x0 ;  /* 0x00008000000079c5 */ /* 0x000fe40000010000 */
[----:B------:R-:W-:-:S06]  /*a340*/  WARPGROUP.ARRIVE ;  /* 0x00000000000079c5 */ /* 0x000fcc0000000000 */
[----:B------:R-:W-:Y:S01]  /*a350*/  HGMMA.64x96x16.F32 R24, gdesc[UR4], R24, gsb0 ;  /* 0x01600000041879f0 */ /* 0x000fe20008000818 */
[----:B------:R-:W-:Y:S02]  /*a360*/  R2UR UR4, R10 ;  /* 0x000000000a0472ca */ /* 0x000fe400000e0000 */
[----:B------:R-:W-:Y:S02]  /*a370*/  R2UR UR5, R11 ;  /* 0x000000000b0572ca */ /* 0x000fe400000e0000 */
[----:B------:R-:W-:Y:S01]  /*a380*/  R2UR UR6, R8 ;  /* 0x00000000080672ca */ /* 0x000fe200000e0000 */
[----:B------:R-:W-:Y:S01]  /*a390*/  VIADD R8, R4, 0x6 ;  /* 0x0000000604087836 */ /* 0x000fe20000000000 */
[----:B------:R-:W-:Y:S01]  /*a3a0*/  R2UR UR7, R9 ;  /* 0x00000000090772ca */ /* 0x000fe200000e0000 */
[----:B------:R-:W-:Y:S01]  /*a3b0*/  IMAD.MOV.U32 R9, RZ, RZ, 0x40000040 ;  /* 0x40000040ff097424 */ /* 0x000fe200078e00ff */
[----:B------:R-:W-:Y:S02]  /*a3c0*/  WARPGROUP.DEPBAR.LE gsb0, 0x0 ;  /* 0x00008000000079c5 */ /* 0x000fe40000010000 */
[----:B------:R-:W-:-:S09]  /*a3d0*/  WARPGROUP.ARRIVE ;  /* 0x00000000000079c5 */ /* 0x000fd20000000000 */
        /* <DEDUP_REMOVED lines=12> */
.L_x_5296:
[----:B------:R-:W3:Y:S01]  /*a4a0*/  LDL R0, [R1+0x1c] ;  /* 0x00001c0001007983 */ /* 0x000ee20000100800 */
[----:B------:R-:W4:Y:S03]  /*a4b0*/  LDC R3, c[0x0][0x448] ;  /* 0x00011200ff037b82 */ /* 0x000f260000000800 */
[----:B------:R-:W5:Y:S04]  /*a4c0*/  LDL R72, [R1+0x4] ;  /* 0x0000040001487983 */ /* 0x000f680000100800 */
[----:B------:R-:W2:Y:S01]  /*a4d0*/  LDL R14, [R1+0xc] ;  /* 0x00000c00010e7983 */ /* 0x000ea20000100800 */
[----:B------:R-:W-:Y:S01]  /*a4e0*/  LOP3.LUT R18, R18, 0xfffffff7, RZ, 0xc0, !PT ;  /* 0xfffffff712127812 */ /* 0x000fe200078ec0ff */
[----:B------:R-:W-:Y:S01]  /*a4f0*/  ULDC UR37, c[0x0][0x988] ;  /* 0x0002620000257ab9 */ /* 0x000fe20000000800 */
[----:B----4-:R-:W-:-:S13]  /*a500*/  ISETP.NE.AND P1, PT, R3, 0x1, PT ;  /* 0x000000010300780c */ /* 0x010fda0003f25270 */
[----:B------:R-:W4:Y:S01]  /*a510*/  @P1 LDC R3, c[0x0][0x44c] ;  /* 0x00011300ff031b82 */ /* 0x000f220000000800 */
[----:B------:R-:W-:-:S07]  /*a520*/  @P1 LOP3.LUT R18, R18, 0x8, RZ, 0xfc, !PT ;  /* 0x0000000812121812 */ /* 0x000fce00078efcff */
[----:B------:R-:W0:Y:S01]  /*a530*/  @P1 LDC R7, c[0x0][0x450] ;  /* 0x00011400ff071b82 */ /* 0x000e220000000800 */
[----:B---3--:R-:W-:-:S04]  /*a540*/  IMAD.IADD R6, R0, 0x1, R222 ;  /* 0x0000000100067824 */ /* 0x008fc800078e02de */
[----:B----4-:R-:W-:-:S04]  /*a550*/  @P1 IMAD.HI.U32 R0, R6, R3, RZ ;  /* 0x0000000306001227 */ /* 0x010fc800078e00ff */
[----:B-----5:R-:W-:Y:S01]  /*a560*/  IMAD R72, R172, -0x60, R72 ;  /* 0xffffffa0ac487824 */ /* 0x020fe200078e0248 */
[----:B0-----:R-:W-:-:S04]  /*a570*/  @P1 SHF.R.U32.HI R6, RZ, R7, R0 ;  /* 0x00000007ff061219 */ /* 0x001fc80000011600 */
[C-C-:B--2---:R-:W-:Y:S01]  /*a580*/  IADD3 R75, -R14.reuse, 0x61, R72.reuse ;  /* 0x000000610e4b7810 */ /* 0x144fe20007ffe148 */
[----:B------:R-:W0:Y:S01]  /*a590*/  SHFL.IDX PT, R0, R6, 0x1, 0x1c1f ;  /* 0x003c1f0006007f89 */ /* 0x000e2200000e0000 */
[----:B------:R-:W-:-:S03]  /*a5a0*/  IADD3 R72, -R14, 0x60, R72 ;  /* 0x000000600e487810 */ /* 0x000fc60007ffe148 */
[----:B------:R-:W-:Y:S01]  /*a5b0*/  IMAD.IADD R75, R75, 0x1, -R224 ;  /* 0x000000014b4b7824 */ /* 0x000fe200078e0ae0 */
[----:B------:R-:W2:Y:S04]  /*a5c0*/  SHFL.IDX PT, R6, R6, RZ, 0x1c1f ;  /* 0x001c1fff06067589 */ /* 0x000ea800000e0000 */
        /* <DEDUP_REMOVED lines=70> */
[----:B------:R-:W-:Y:S02]  /*aa30*/  FMNMX.FTZ R0, R70, R77, !PT ;  /* 0x0000004d46007209 */ /* 0x000fe40007810000 */
[----:B--2---:R-:W-:Y:S02]  /*aa40*/  VIADDMNMX R72, R6, R75, R72, PT ;  /* 0x0000004b06487246 */ /* 0x004fe40003800148 */
[----:B------:R-:W-:-:S02]  /*aa50*/  FMNMX.FTZ R14, R71, R0, !PT ;  /* 0x00000000470e7209 */ /* 0x000fc40007810000 */
[C---:B------:R-:W-:Y:S02]  /*aa60*/  ISETP.GT.AND P1, PT, R72.reuse, RZ, PT ;  /* 0x000000ff4800720c */ /* 0x040fe40003f24270 */
[C---:B------:R-:W-:Y:S01]  /*aa70*/  ISETP.GT.AND P2, PT, R72.reuse, 0x1, PT ;  /* 0x000000014800780c */ /* 0x040fe20003f44270 */
[----:B------:R-:W0:Y:S01]  /*aa80*/  SHFL.BFLY PT, R77, R14, 0x2, 0x1f ;  /* 0x0c401f000e4d7f89 */ /* 0x000e2200000e0000 */
        /* <DEDUP_REMOVED lines=12> */
[----:B0-----:R-:W-:Y:S02]  /*ab50*/  FMNMX.FTZ R77, R14, R77, !PT ;  /* 0x0000004d0e4d7209 */ /* 0x001fe40007810000 */
[----:B------:R-:W-:Y:S02]  /*ab60*/  ISETP.GT.AND P1, PT, R72, 0x18, PT ;  /* 0x000000184800780c */ /* 0x000fe40003f24270 */
[----:B------:R-:W-:Y:S01]  /*ab70*/  FSEL R33, R33, -INF , P3 ;  /* 0xff80000021217808 */ /* 0x000fe20001800000 */
[----:B------:R-:W0:Y:S01]  /*ab80*/  SHFL.BFLY PT, R0, R77, 0x1, 0x1f ;  /* 0x0c201f004d007f89 */ /* 0x000e2200000e0000 */
        /* <DEDUP_REMOVED lines=9> */
[C---:B------:R-:W-:Y:S02]  /*ac20*/  ISETP.GT.AND P1, PT, R72.reuse, 0x28, PT ;  /* 0x000000284800780c */ /* 0x040fe40003f24270 */
[----:B------:R-:W-:Y:S02]  /*ac30*/  FSEL R41, R41, -INF , P2 ;  /* 0xff80000029297808 */ /* 0x000fe40001000000 */
[----:B------:R-:W-:Y:S02]  /*ac40*/  ISETP.GT.AND P2, PT, R72, 0x29, PT ;  /* 0x000000294800780c */ /* 0x000fe40003f44270 */
[----:B0-----:R-:W-:-:S02]  /*ac50*/  FMNMX.FTZ R0, R77, R0, !PT ;  /* 0x000000004d007209 */ /* 0x001fc40007810000 */
[----:B------:R-:W-:Y:S02]  /*ac60*/  FSEL R44, R44, -INF , P1 ;  /* 0xff8000002c2c7808 */ /* 0x000fe40000800000 */
[C---:B------:R-:W-:Y:S01]  /*ac70*/  FSETP.NEU.FTZ.AND P4, PT, R0.reuse, -INF , PT ;  /* 0xff8000000000780b */ /* 0x040fe20003f9d000 */
[----:B------:R-:W-:Y:S01]  /*ac80*/  FMUL.FTZ R6, R0, UR37 ;  /* 0x0000002500067c20 */ /* 0x000fe20008410000 */
[----:B------:R-:W-:Y:S02]  /*ac90*/  ISETP.GT.AND P1, PT, R72, 0x30, PT ;  /* 0x000000304800780c */ /* 0x000fe40003f24270 */
[----:B------:R-:W-:Y:S02]  /*aca0*/  FSEL R45, R45, -INF , P2 ;  /* 0xff8000002d2d7808 */ /* 0x000fe40001000000 */
[----:B------:R-:W-:Y:S02]  /*acb0*/  FSEL R6, R6, RZ, P4 ;  /* 0x000000ff06067208 */ /* 0x000fe40002000000 */
[----:B------:R-:W-:-:S02]  /*acc0*/  ISETP.GT.AND P2, PT, R72, 0x31, PT ;  /* 0x000000314800780c */ /* 0x000fc40003f44270 */
[----:B------:R-:W-:Y:S01]  /*acd0*/  FSEL R48, R48, -INF , P1 ;  /* 0xff80000030307808 */ /* 0x000fe20000800000 */
[--C-:B------:R-:W-:Y:S01]  /*ace0*/  FFMA.FTZ R201, R7, UR37, -R6.reuse ;  /* 0x0000002507c97c23 */ /* 0x100fe20008010806 */
[----:B------:R-:W-:Y:S01]  /*acf0*/  FMNMX.FTZ R7, R37, R14, !PT ;  /* 0x0000000e25077209 */ /* 0x000fe20007810000 */
[--C-:B------:R-:W-:Y:S01]  /*ad00*/  FFMA.FTZ R203, R3, UR37, -R6.reuse ;  /* 0x0000002503cb7c23 */ /* 0x100fe20008010806 */
[----:B------:R-:W-:Y:S01]  /*ad10*/  ISETP.GT.AND P1, PT, R72, 0x38, PT ;  /* 0x000000384800780c */ /* 0x000fe20003f24270 */
[--C-:B------:R-:W-:Y:S01]  /*ad20*/  FFMA.FTZ R153, R34, UR37, -R6.reuse ;  /* 0x0000002522997c23 */ /* 0x100fe20008010806 */
[----:B------:R-:W-:Y:S01]  /*ad30*/  FMNMX.FTZ R26, R40, R7, !PT ;  /* 0x00000007281a7209 */ /* 0x000fe20007810000 */
        /* <DEDUP_REMOVED lines=14> */
[----:B------:R-:W0:Y:S01]  /*ae20*/  MUFU.EX2 R14, R14 ;  /* 0x0000000e000e7308 */ /* 0x000e220000000800 */
        /* <DEDUP_REMOVED lines=25> */
[----:B------:R-:W-:Y:S01]  /*afc0*/  FFMA.FTZ R171, R70, UR37, -R6 ;  /* 0x0000002546ab7c23 */ /* 0x000fe20008010806 */
[----:B------:R-:W-:-:S02]  /*afd0*/  ISETP.GT.AND P1, PT, R72, 0x50, PT ;  /* 0x000000504800780c */ /* 0x000fc40003f24270 */
[----:B------:R-:W-:Y:S02]  /*afe0*/  FSEL R61, R61, -INF , P2 ;  /* 0xff8000003d3d7808 */ /* 0x000fe40001000000 */
[----:B------:R-:W-:Y:S01]  /*aff0*/  FMNMX.FTZ R34, R60, R3, !PT ;  /* 0x000000033c227209 */ /* 0x000fe20007810000 */
[----:B------:R-:W-:Y:S01]  /*b000*/  MUFU.EX2 R30, R30 ;  /* 0x0000001e001e7308 */ /* 0x000fe20000000800 */
[----:B------:R-:W-:Y:S02]  /*b010*/  ISETP.GT.AND P2, PT, R72, 0x51, PT ;  /* 0x000000514800780c */ /* 0x000fe40003f44270 */
[----:B------:R-:W-:Y:S01]  /*b020*/  FSEL R7, R64, -INF , P1 ;  /* 0xff80000040077808 */ /* 0x000fe20000800000 */
[----:B------:R-:W-:Y:S01]  /*b030*/  FFMA.FTZ R64, R39, UR37, -R6 ;  /* 0x0000002527407c23 */ /* 0x000fe20008010806 */
[----:B------:R-:W-:Y:S02]  /*b040*/  FMNMX.FTZ R34, R61, R34, !PT ;  /* 0x000000223d227209 */ /* 0x000fe40007810000 */
[----:B------:R-:W-:Y:S01]  /*b050*/  ISETP.GT.AND P1, PT, R72, 0x58, PT ;  /* 0x000000584800780c */ /* 0x000fe20003f24270 */
[----:B------:R-:W-:Y:S01]  /*b060*/  MUFU.EX2 R155, R155 ;  /* 0x0000009b009b7308 */ /* 0x000fe20000000800 */
[----:B------:R-:W-:-:S02]  /*b070*/  FSEL R65, R65, -INF , P2 ;  /* 0xff80000041417808 */ /* 0x000fc40001000000 */
[----:B------:R-:W-:Y:S02]  /*b080*/  FMNMX.FTZ R34, R7, R34, !PT ;  /* 0x0000002207227209 */ /* 0x000fe40007810000 */
[----:B------:R-:W-:Y:S01]  /*b090*/  ISETP.GT.AND P2, PT, R72, 0x59, PT ;  /* 0x000000594800780c */ /* 0x000fe20003f44270 */
[----:B------:R-:W-:Y:S01]  /*b0a0*/  FFMA.FTZ R72, R43, UR37, -R6 ;  /* 0x000000252b487c23 */ /* 0x000fe20008010806 */
[----:B------:R-:W-:Y:S01]  /*b0b0*/  FSEL R68, R68, -INF , P1 ;  /* 0xff80000044447808 */ /* 0x000fe20000800000 */
[----:B------:R-:W-:Y:S01]  /*b0c0*/  IMAD.U32 R43, RZ, RZ, UR41 ;  /* 0x00000029ff2b7e24 */ /* 0x000fe2000f8e00ff */
[----:B------:R-:W-:Y:S01]  /*b0d0*/  FMNMX.FTZ R3, R65, R34, !PT ;  /* 0x0000002241037209 */ /* 0x000fe20007810000 */
[----:B------:R-:W-:Y:S01]  /*b0e0*/  MUFU.EX2 R64, R64 ;  /* 0x0000004000407308 */ /* 0x000fe20000000800 */
[----:B------:R-:W-:Y:S02]  /*b0f0*/  FSEL R69, R69, -INF , P2 ;  /* 0xff80000045457808 */ /* 0x000fe40001000000 */
[----:B------:R-:W-:-:S04]  /*b100*/  FMNMX.FTZ R34, R68, R3, !PT ;  /* 0x0000000344227209 */ /* 0x000fc80007810000 */
[----:B------:R-:W-:Y:S01]  /*b110*/  FMNMX.FTZ R34, R69, R34, !PT ;  /* 0x0000002245227209 */ /* 0x000fe20007810000 */
[----:B------:R-:W-:Y:S04]  /*b120*/  MUFU.EX2 R157, R157 ;  /* 0x0000009d009d7308 */ /* 0x000fe80000000800 */
[----:B------:R-:W2:Y:S04]  /*b130*/  SHFL.BFLY PT, R3, R34, 0x2, 0x1f ;  /* 0x0c401f0022037f89 */ /* 0x000ea800000e0000 */
[----:B------:R-:W-:Y:S08]  /*b140*/  MUFU.EX2 R72, R72 ;  /* 0x0000004800487308 */ /* 0x000ff00000000800 */
[----:B------:R-:W-:Y:S08]  /*b150*/  MUFU.EX2 R159, R159 ;  /* 0x0000009f009f7308 */ /* 0x000ff00000000800 */
[----:B------:R-:W-:Y:S01]  /*b160*/  MUFU.EX2 R74, R74 ;  /* 0x0000004a004a7308 */ /* 0x000fe20000000800 */
[----:B--2---:R-:W-:Y:S01]  /*b170*/  FMNMX.FTZ R27, R34, R3, !PT ;  /* 0x00000003221b7209 */ /* 0x004fe20007810000 */
[----:B------:R-:W-:-:S06]  /*b180*/  FFMA.FTZ R34, R55, UR37, -R6 ;  /* 0x0000002537227c23 */ /* 0x000fcc0008010806 */
[----:B------:R-:W-:Y:S01]  /*b190*/  MUFU.EX2 R161, R161 ;  /* 0x000000a100a17308 */ /* 0x000fe20000000800 */
[----:B------:R-:W2:Y:S07]  /*b1a0*/  SHFL.BFLY PT, R46, R27, 0x1, 0x1f ;  /* 0x0c201f001b2e7f89 */ /* 0x000eae00000e0000 */
[----:B------:R-:W-:Y:S08]  /*b1b0*/  MUFU.EX2 R50, R50 ;  /* 0x0000003200327308 */ /* 0x000ff00000000800 */
[----:B------:R-:W-:Y:S08]  /*b1c0*/  MUFU.EX2 R163, R163 ;  /* 0x000000a300a37308 */ /* 0x000ff00000000800 */
[----:B------:R-:W-:Y:S01]  /*b1d0*/  MUFU.EX2 R34, R34 ;  /* 0x0000002200227308 */ /* 0x000fe20000000800 */
[----:B--2---:R-:W-:Y:S01]  /*b1e0*/  FMNMX.FTZ R3, R27, R46, !PT ;  /* 0x0000002e1b037209 */ /* 0x004fe20007810000 */
        /* <DEDUP_REMOVED lines=15> */
[----:B------:R-:W-:Y:S01]  /*b2e0*/  FFMA.FTZ R31, R37, UR37, -R54 ;  /* 0x00000025251f7c23 */ /* 0x000fe20008010836 */
[----:B0-----:R-:W-:Y:S01]  /*b2f0*/  FADD.FTZ R28, R201, R14 ;  /* 0x0000000ec91c7221 */ /* 0x001fe20000010000 */
[----:B------:R-:W-:-:S02]  /*b300*/  VIADD R24, R12, 0x22840 ;  /* 0x000228400c187836 */ /* 0x000fc40000000000 */
[--C-:B------:R-:W-:Y:S01]  /*b310*/  FFMA.FTZ R156, R40, UR37, -R54.reuse ;  /* 0x00000025289c7c23 */ /* 0x100fe20008010836 */
[--C-:B------:R-:W-:Y:S01]  /*b320*/  FFMA.FTZ R158, R44, UR37, -R54.reuse ;  /* 0x000000252c9e7c23 */ /* 0x100fe20008010836 */
[----:B------:R-:W0:Y:S01]  /*b330*/  MUFU.EX2 R25, R25 ;  /* 0x0000001900197308 */ /* 0x000e220000000800 */
[----:B------:R-:W-:Y:S01]  /*b340*/  FFMA.FTZ R35, R45, UR37, -R54 ;  /* 0x000000252d237c23 */ /* 0x000fe20008010836 */
[----:B------:R-:W-:Y:S01]  /*b350*/  PRMT R24, R43, 0x654, R24 ;  /* 0x000006542b187816 */ /* 0x000fe20000000018 */
[--C-:B------:R-:W-:Y:S01]  /*b360*/  FFMA.FTZ R160, R48, UR37, -R54.reuse ;  /* 0x0000002530a07c23 */ /* 0x100fe20008010836 */
[--C-:B------:R-:W-:Y:S01]  /*b370*/  FFMA.FTZ R37, R49, UR37, -R54.reuse ;  /* 0x0000002531257c23 */ /* 0x100fe20008010836 */
[--C-:B------:R-:W-:Y:S01]  /*b380*/  FFMA.FTZ R162, R52, UR37, -R54.reuse ;  /* 0x0000002534a27c23 */ /* 0x100fe20008010836 */
[----:B------:R2:W-:Y:S01]  /*b390*/  SYNCS.ARRIVE.TRANS64.RED.A1T0 RZ, [R24+URZ], RZ ;  /* 0x000000ff18ff79a7 */ /* 0x0005e2000810043f */
[--C-:B------:R-:W-:Y:S01]  /*b3a0*/  FFMA.FTZ R39, R53, UR37, -R54.reuse ;  /* 0x0000002535277c23 */ /* 0x100fe20008010836 */
[----:B------:R-:W3:Y:S01]  /*b3b0*/  MUFU.EX2 R202, R202 ;  /* 0x000000ca00ca7308 */ /* 0x000ee20000000800 */
[----:B------:R-:W-:Y:S01]  /*b3c0*/  F2FP.F16.F32.PACK_AB R201, R14, R201 ;  /* 0x000000c90ec9723e */ /* 0x000fe200000000ff */
[--C-:B------:R-:W-:Y:S01]  /*b3d0*/  FFMA.FTZ R164, R56, UR37, -R54.reuse ;  /* 0x0000002538a47c23 */ /* 0x100fe20008010836 */
[--C-:B------:R-:W-:Y:S01]  /*b3e0*/  FFMA.FTZ R166, R60, UR37, -R54.reuse ;  /* 0x000000253ca67c23 */ /* 0x100fe20008010836 */
[--C-:B------:R-:W-:Y:S01]  /*b3f0*/  FFMA.FTZ R61, R61, UR37, -R54.reuse ;  /* 0x000000253d3d7c23 */ /* 0x100fe20008010836 */
[--C-:B------:R-:W-:Y:S01]  /*b400*/  FFMA.FTZ R65, R65, UR37, -R54.reuse ;  /* 0x0000002541417c23 */ /* 0x100fe20008010836 */
[----:B------:R-:W-:-:S02]  /*b410*/  FFMA.FTZ R68, R68, UR37, -R54 ;  /* 0x0000002544447c23 */ /* 0x000fc40008010836 */
[----:B------:R-:W4:Y:S01]  /*b420*/  MUFU.EX2 R27, R27 ;  /* 0x0000001b001b7308 */ /* 0x000f220000000800 */
[----:B0-----:R-:W-:Y:S01]  /*b430*/  FADD.FTZ R41, R200, R25 ;  /* 0x00000019c8297221 */ /* 0x001fe20000010000 */
[----:B------:R-:W-:-:S06]  /*b440*/  F2FP.F16.F32.PACK_AB R200, R25, R200 ;  /* 0x000000c819c8723e */ /* 0x000fcc00000000ff */
[----:B------:R-:W2:Y:S01]  /*b450*/  MUFU.EX2 R152, R152 ;  /* 0x0000009800987308 */ /* 0x000ea20000000800 */
[----:B---3--:R-:W-:Y:S01]  /*b460*/  FADD.FTZ R32, R202, R41 ;  /* 0x00000029ca207221 */ /* 0x008fe20000010000 */
[----:B------:R-:W-:Y:S01]  /*b470*/  FADD.FTZ R41, R203, R28 ;  /* 0x0000001ccb297221 */ /* 0x000fe20000010000 */
[----:B------:R-:W-:-:S03]  /*b480*/  F2FP.F16.F32.PACK_AB R203, R26, R203 ;  /* 0x000000cb1acb723e */ /* 0x000fc600000000ff */
[----:B------:R-:W-:Y:S01]  /*b490*/  FADD.FTZ R28, R26, R41 ;  /* 0x000000291a1c7221 */ /* 0x000fe20000010000 */
[----:B------:R-:W-:Y:S01]  /*b4a0*/  FFMA.FTZ R41, R57, UR37, -R54 ;  /* 0x0000002539297c23 */ /* 0x000fe20008010836 */
[----:B------:R-:W0:Y:S01]  /*b4b0*/  MUFU.EX2 R29, R29 ;  /* 0x0000001d001d7308 */ /* 0x000e220000000800 */
[C---:B----4-:R-:W-:Y:S01]  /*b4c0*/  FADD.FTZ R43, R27.reuse, R32 ;  /* 0x000000201b2b7221 */ /* 0x050fe20000010000 */
[----:B------:R-:W-:-:S06]  /*b4d0*/  F2FP.F16.F32.PACK_AB R202, R27, R202 ;  /* 0x000000ca1bca723e */ /* 0x000fcc00000000ff */
[----:B------:R-:W3:Y:S01]  /*b4e0*/  MUFU.EX2 R154, R154 ;  /* 0x0000009a009a7308 */ /* 0x000ee20000000800 */
[----:B--2---:R-:W-:Y:S01]  /*b4f0*/  FADD.FTZ R24, R152, R43 ;  /* 0x0000002b98187221 */ /* 0x004fe20000010000 */
[----:B------:R-:W-:Y:S01]  /*b500*/  FADD.FTZ R43, R153, R28 ;  /* 0x0000001c992b7221 */ /* 0x000fe20000010000 */
[----:B------:R-:W-:-:S05]  /*b510*/  F2FP.F16.F32.PACK_AB R153, R30, R153 ;  /* 0x000000991e99723e */ /* 0x000fca00000000ff */
[----:B------:R-:W2:Y:S01]  /*b520*/  MUFU.EX2 R31, R31 ;  /* 0x0000001f001f7308 */ /* 0x000ea20000000800 */
[C---:B0-----:R-:W-:Y:S01]  /*b530*/  FADD.FTZ R45, R29.reuse, R24 ;  /* 0x000000181d2d7221 */ /* 0x041fe20000010000 */
[----:B------:R-:W-:Y:S01]  /*b540*/  FADD.FTZ R24, R30, R43 ;  /* 0x0000002b1e187221 */ /* 0x000fe20000010000 */
[----:B------:R-:W-:-:S03]  /*b550*/  F2FP.F16.F32.PACK_AB R152, R29, R152 ;  /* 0x000000981d98723e */ /* 0x000fc600000000ff */
[----:B------:R-:W-:Y:S01]  /*b560*/  FADD.FTZ R43, R155, R24 ;  /* 0x000000189b2b7221 */ /* 0x000fe20000010000 */
[--C-:B------:R-:W-:Y:S01]  /*b570*/  FFMA.FTZ R24, R7, UR37, -R54.reuse ;  /* 0x0000002507187c23 */ /* 0x100fe20008010836 */
[----:B------:R-:W0:Y:S01]  /*b580*/  MUFU.EX2 R156, R156 ;  /* 0x0000009c009c7308 */ /* 0x000e220000000800 */
[----:B---3--:R-:W-:Y:S01]  /*b590*/  FADD.FTZ R28, R154, R45 ;  /* 0x0000002d9a1c7221 */ /* 0x008fe20000010000 */
[----:B------:R-:W-:Y:S01]  /*b5a0*/  FFMA.FTZ R54, R69, UR37, -R54 ;  /* 0x0000002545367c23 */ /* 0x000fe20008010836 */
[----:B------:R-:W-:-:S05]  /*b5b0*/  F2FP.F16.F32.PACK_AB R155, R64, R155 ;  /* 0x0000009b409b723e */ /* 0x000fca00000000ff */
[----:B------:R-:W3:Y:S01]  /*b5c0*/  MUFU.EX2 R33, R33 ;  /* 0x0000002100217308 */ /* 0x000ee20000000800 */
[C---:B--2---:R-:W-:Y:S01]  /*b5d0*/  FADD.FTZ R7, R31.reuse, R28 ;  /* 0x0000001c1f077221 */ /* 0x044fe20000010000 */
[----:B------:R-:W-:Y:S01]  /*b5e0*/  FADD.FTZ R28, R64, R43 ;  /* 0x0000002b401c7221 */ /* 0x000fe20000010000 */
[----:B------:R-:W-:-:S03]  /*b5f0*/  F2FP.F16.F32.PACK_AB R154, R31, R154 ;  /* 0x0000009a1f9a723e */ /* 0x000fc600000000ff */
[----:B------:R-:W-:Y:S01]  /*b600*/  FADD.FTZ R43, R157, R28 ;  /* 0x0000001c9d2b7221 */ /* 0x000fe20000010000 */
[----:B------:R-:W-:Y:S01]  /*b610*/  F2FP.F16.F32.PACK_AB R157, R72, R157 ;  /* 0x0000009d489d723e */ /* 0x000fe200000000ff */
[----:B------:R-:W2:Y:S01]  /*b620*/  MUFU.EX2 R158, R158 ;  /* 0x0000009e009e7308 */ /* 0x000ea20000000800 */
[----:B0-----:R-:W-:Y:S01]  /*b630*/  FADD.FTZ R32, R156, R7 ;  /* 0x000000079c207221 */ /* 0x001fe20000010000 */
[----:B------:R-:W-:-:S04]  /*b640*/  FADD.FTZ R28, R72, R43 ;  /* 0x0000002b481c7221 */ /* 0x000fc80000010000 */
[----:B------:R-:W-:Y:S01]  /*b650*/  FADD.FTZ R43, R159, R28 ;  /* 0x0000001c9f2b7221 */ /* 0x000fe20000010000 */
[----:B------:R-:W-:Y:S01]  /*b660*/  F2FP.F16.F32.PACK_AB R159, R74, R159 ;  /* 0x0000009f4a9f723e */ /* 0x000fe200000000ff */
[----:B------:R-:W0:Y:S01]  /*b670*/  MUFU.EX2 R35, R35 ;  /* 0x0000002300237308 */ /* 0x000e220000000800 */
[C---:B---3--:R-:W-:Y:S01]  /*b680*/  FADD.FTZ R45, R33.reuse, R32 ;  /* 0x00000020212d7221 */ /* 0x048fe20000010000 */
[----:B------:R-:W-:-:S06]  /*b690*/  F2FP.F16.F32.PACK_AB R156, R33, R156 ;  /* 0x0000009c219c723e */ /* 0x000fcc00000000ff */
[----:B------:R-:W3:Y:S01]  /*b6a0*/  MUFU.EX2 R160, R160 ;  /* 0x000000a000a07308 */ /* 0x000ee20000000800 */
[----:B--2---:R-:W-:-:S07]  /*b6b0*/  FADD.FTZ R14, R158, R45 ;  /* 0x0000002d9e0e7221 */ /* 0x004fce0000010000 */
[----:B------:R-:W2:Y:S01]  /*b6c0*/  MUFU.EX2 R37, R37 ;  /* 0x0000002500257308 */ /* 0x000ea20000000800 */
[C---:B0-----:R-:W-:Y:S01]  /*b6d0*/  FADD.FTZ R45, R35.reuse, R14 ;  /* 0x0000000e232d7221 */ /* 0x041fe20000010000 */
[----:B------:R-:W-:Y:S01]  /*b6e0*/  FADD.FTZ R14, R74, R43 ;  /* 0x0000002b4a0e7221 */ /* 0x000fe20000010000 */
[----:B------:R-:W-:-:S03]  /*b6f0*/  F2FP.F16.F32.PACK_AB R158, R35, R158 ;  /* 0x0000009e239e723e */ /* 0x000fc600000000ff */
[----:B------:R-:W-:Y:S01]  /*b700*/  FADD.FTZ R43, R161, R14 ;  /* 0x0000000ea12b7221 */ /* 0x000fe20000010000 */
[----:B------:R-:W-:Y:S01]  /*b710*/  F2FP.F16.F32.PACK_AB R161, R50, R161 ;  /* 0x000000a132a1723e */ /* 0x000fe200000000ff */
[----:B------:R-:W0:Y:S01]  /*b720*/  MUFU.EX2 R162, R162 ;  /* 0x000000a200a27308 */ /* 0x000e220000000800 */
[----:B---3--:R-:W-:Y:S01]  /*b730*/  FADD.FTZ R26, R160, R45 ;  /* 0x0000002da01a7221 */ /* 0x008fe20000010000 */
[----:B------:R-:W-:-:S04]  /*b740*/  FADD.FTZ R14, R50, R43 ;  /* 0x0000002b320e7221 */ /* 0x000fc80000010000 */
[----:B------:R-:W-:Y:S01]  /*b750*/  FADD.FTZ R25, R163, R14 ;  /* 0x0000000ea3197221 */ /* 0x000fe20000010000 */
[C---:B------:R-:W-:Y:S01]  /*b760*/  F2FP.F16.F32.PACK_AB R163, R34.reuse, R163 ;  /* 0x000000a322a3723e */ /* 0x040fe200000000ff */
[----:B------:R-:W3:Y:S01]  /*b770*/  MUFU.EX2 R39, R39 ;  /* 0x0000002700277308 */ /* 0x000ee20000000800 */
[C---:B--2---:R-:W-:Y:S01]  /*b780*/  FADD.FTZ R45, R37.reuse, R26 ;  /* 0x0000001a252d7221 */ /* 0x044fe20000010000 */
[----:B------:R-:W-:Y:S01]  /*b790*/  FADD.FTZ R14, R34, R25 ;  /* 0x00000019220e7221 */ /* 0x000fe20000010000 */
[----:B------:R-:W-:-:S05]  /*b7a0*/  F2FP.F16.F32.PACK_AB R160, R37, R160 ;  /* 0x000000a025a0723e */ /* 0x000fca00000000ff */
[----:B------:R-:W2:Y:S01]  /*b7b0*/  MUFU.EX2 R164, R164 ;  /* 0x000000a400a47308 */ /* 0x000ea20000000800 */
[----:B0-----:R-:W-:-:S07]  /*b7c0*/  FADD.FTZ R26, R162, R45 ;  /* 0x0000002da21a7221 */ /* 0x001fce0000010000 */
[----:B------:R-:W0:Y:S01]  /*b7d0*/  MUFU.EX2 R41, R41 ;  /* 0x0000002900297308 */ /* 0x000e220000000800 */
[C---:B---3--:R-:W-:Y:S01]  /*b7e0*/  FADD.FTZ R27, R39.reuse, R26 ;  /* 0x0000001a271b7221 */ /* 0x048fe20000010000 */
[----:B------:R-:W-:-:S06]  /*b7f0*/  F2FP.F16.F32.PACK_AB R162, R39, R162 ;  /* 0x000000a227a2723e */ /* 0x000fcc00000000ff */
[----:B------:R-:W3:Y:S01]  /*b800*/  MUFU.EX2 R38, R38 ;  /* 0x0000002600267308 */ /* 0x000ee20000000800 */
[----:B--2---:R-:W-:Y:S01]  /*b810*/  FADD.FTZ R26, R164, R27 ;  /* 0x0000001ba41a7221 */ /* 0x004fe20000010000 */
[----:B------:R-:W-:-:S06]  /*b820*/  FADD.FTZ R27, R165, R14 ;  /* 0x0000000ea51b7221 */ /* 0x000fcc0000010000 */
[----:B------:R-:W2:Y:S01]  /*b830*/  MUFU.EX2 R166, R166 ;  /* 0x000000a600a67308 */ /* 0x000ea20000000800 */
[C---:B0-----:R-:W-:Y:S01]  /*b840*/  FADD.FTZ R29, R41.reuse, R26 ;  /* 0x0000001a291d7221 */ /* 0x041fe20000010000 */
[----:B------:R-:W-:-:S06]  /*b850*/  F2FP.F16.F32.PACK_AB R164, R41, R164 ;  /* 0x000000a429a4723e */ /* 0x000fcc00000000ff */
[----:B------:R-:W0:Y:S01]  /*b860*/  MUFU.EX2 R167, R167 ;  /* 0x000000a700a77308 */ /* 0x000e220000000800 */
[C---:B---3--:R-:W-:Y:S01]  /*b870*/  FADD.FTZ R14, R38.reuse, R27 ;  /* 0x0000001b260e7221 */ /* 0x048fe20000010000 */
[----:B------:R-:W-:-:S06]  /*b880*/  F2FP.F16.F32.PACK_AB R165, R38, R165 ;  /* 0x000000a526a5723e */ /* 0x000fcc00000000ff */
[----:B------:R-:W3:Y:S01]  /*b890*/  MUFU.EX2 R7, R61 ;  /* 0x0000003d00077308 */ /* 0x000ee20000000800 */
[----:B--2---:R-:W-:-:S07]  /*b8a0*/  FADD.FTZ R26, R166, R29 ;  /* 0x0000001da61a7221 */ /* 0x004fce0000010000 */
[----:B------:R-:W2:Y:S01]  /*b8b0*/  MUFU.EX2 R42, R42 ;  /* 0x0000002a002a7308 */ /* 0x000ea20000000800 */
[----:B0-----:R-:W-:-:S07]  /*b8c0*/  FADD.FTZ R27, R167, R14 ;  /* 0x0000000ea71b7221 */ /* 0x001fce0000010000 */
[----:B------:R-:W0:Y:S01]  /*b8d0*/  MUFU.EX2 R24, R24 ;  /* 0x0000001800187308 */ /* 0x000e220000000800 */
[C---:B---3--:R-:W-:Y:S01]  /*b8e0*/  FADD.FTZ R29, R7.reuse, R26 ;  /* 0x0000001a071d7221 */ /* 0x048fe20000010000 */
[----:B------:R-:W-:-:S06]  /*b8f0*/  F2FP.F16.F32.PACK_AB R166, R7, R166 ;  /* 0x000000a607a6723e */ /* 0x000fcc00000000ff */
[----:B------:R-:W3:Y:S01]  /*b900*/  MUFU.EX2 R169, R169 ;  /* 0x000000a900a97308 */ /* 0x000ee20000000800 */
[C---:B--2---:R-:W-:Y:S01]  /*b910*/  FADD.FTZ R26, R42.reuse, R27 ;  /* 0x0000001b2a1a7221 */ /* 0x044fe20000010000 */
[----:B------:R-:W-:-:S06]  /*b920*/  F2FP.F16.F32.PACK_AB R167, R42, R167 ;  /* 0x000000a72aa7723e */ /* 0x000fcc00000000ff */
[----:B------:R-:W2:Y:S01]  /*b930*/  MUFU.EX2 R65, R65 ;  /* 0x0000004100417308 */ /* 0x000ea20000000800 */
[----:B0-----:R-:W-:-:S07]  /*b940*/  FADD.FTZ R28, R24, R29 ;  /* 0x0000001d181c7221 */ /* 0x001fce0000010000 */
[----:B------:R-:W0:Y:S01]  /*b950*/  MUFU.EX2 R46, R46 ;  /* 0x0000002e002e7308 */ /* 0x000e220000000800 */
[----:B---3--:R-:W-:-:S07]  /*b960*/  FADD.FTZ R27, R169, R26 ;  /* 0x0000001aa91b7221 */ /* 0x008fce0000010000 */
[----:B------:R-:W-:Y:S01]  /*b970*/  MUFU.EX2 R68, R68 ;  /* 0x0000004400447308 */ /* 0x000fe20000000800 */
[C---:B--2---:R-:W-:Y:S01]  /*b980*/  FADD.FTZ R29, R65.reuse, R28 ;  /* 0x0000001c411d7221 */ /* 0x044fe20000010000 */
[----:B------:R-:W-:-:S06]  /*b990*/  F2FP.F16.F32.PACK_AB R168, R65, R24 ;  /* 0x0000001841a8723e */ /* 0x000fcc00000000ff */
[----:B------:R-:W2:Y:S01]  /*b9a0*/  MUFU.EX2 R171, R171 ;  /* 0x000000ab00ab7308 */ /* 0x000ea20000000800 */
[C---:B0-----:R-:W-:Y:S01]  /*b9b0*/  FADD.FTZ R26, R46.reuse, R27 ;  /* 0x0000001b2e1a7221 */ /* 0x041fe20000010000 */
[----:B------:R-:W-:-:S06]  /*b9c0*/  F2FP.F16.F32.PACK_AB R169, R46, R169 ;  /* 0x000000a92ea9723e */ /* 0x000fcc00000000ff */
[----:B------:R-:W0:Y:S08]  /*b9d0*/  MUFU.EX2 R25, R54 ;  /* 0x0000003600197308 */ /* 0x000e300000000800 */
[----:B------:R3:W4:Y:S01]  /*b9e0*/  MUFU.EX2 R14, R6 ;  /* 0x00000006000e7308 */ /* 0x0007220000000800 */
[----:B--2---:R-:W-:Y:S01]  /*b9f0*/  FADD.FTZ R27, R171, R26 ;  /* 0x0000001aab1b7221 */ /* 0x004fe20000010000 */
[----:B---3--:R-:W-:Y:S01]  /*ba00*/  FADD.FTZ R6, R68, R29 ;  /* 0x0000001d44067221 */ /* 0x008fe20000010000 */
[----:B0-----:R-:W-:-:S03]  /*ba10*/  F2FP.F16.F32.PACK_AB R170, R25, R68 ;  /* 0x0000004419aa723e */ /* 0x001fc600000000ff */
[----:B------:R-:W-:Y:S01]  /*ba20*/  FADD.FTZ R7, R25, R6 ;  /* 0x0000000619077221 */ /* 0x000fe20000010000 */
[C---:B----4-:R-:W-:Y:S01]  /*ba30*/  FADD.FTZ R6, R14.reuse, R27 ;  /* 0x0000001b0e067221 */ /* 0x050fe20000010000 */
[----:B------:R-:W-:Y:S01]  /*ba40*/  F2FP.F16.F32.PACK_AB R171, R14, R171 ;  /* 0x000000ab0eab723e */ /* 0x000fe200000000ff */
[----:B------:R-:W-:Y:S06]  /*ba50*/  @!P0 BRA `(.L_x_5297) ;  /* 0x0000000000048947 */ /* 0x000fec0003800000 */
[----:B------:R-:W-:Y:S01]  /*ba60*/  BPT.TRAP 0x1 ;  /* 0x000000040000795c */ /* 0x000fe20000300000 */
.L_x_5297:
[----:B------:R0:W2:Y:S01]  /*ba70*/  SYNCS.PHASECHK.TRANS64.TRYWAIT P1, [R12+URZ+0x22850], R73 ;  /* 0x022850490c0075a7 */ /* 0x0000a2000802017f */
[----:B------:R-:W-:Y:S05]  /*ba80*/  @!P0 BRA `(.L_x_5298) ;  /* 0x0000000000048947 */ /* 0x000fea0003800000 */
[----:B------:R-:W-:Y:S01]  /*ba90*/  BPT.TRAP 0x1 ;  /* 0x000000040000795c */ /* 0x000fe20000300000 */
.L_x_5298:
[----:B------:R-:W-:Y:S04]  /*baa0*/  BSSY B0, `(.L_x_5299) ;  /* 0x0000004000007945 */ /* 0x000fe80003800000 */
[----:B--2---:R-:W-:Y:S05]  /*bab0*/  @P1 BRA `(.L_x_5300) ;  /* 0x0000000000081947 */ /* 0x004fea0003800000 */
[----:B------:R-:W2:Y:S02]  /*bac0*/  SYNCS.PHASECHK.TRANS64.TRYWAIT P1, [R12+URZ+0x22850], R73 ;  /* 0x022850490c0075a7 */ /* 0x000ea4000802017f */
[----:B--2---:R-:W-:Y:S05]  /*bad0*/  @!P1 BRA `(.L_x_5301) ;  /* 0x00000134001c9947 */ /* 0x004fea0003800000 */
.L_x_5300:
[----:B------:R-:W-:Y:S05]  /*bae0*/  BSYNC B0 ;  /* 0x0000000000007941 */ /* 0x000fea0003800000 */
.L_x_5299:
        /* <DEDUP_REMOVED lines=8> */
[----:B------:R-:W-:Y:S01]  /*bb70*/  IMAD.MOV.U32 R31, RZ, RZ, 0x40000040 ;  /* 0x40000040ff1f7424 */ /* 0x000fe200078e00ff */
[----:B------:R-:W-:Y:S02]  /*bb80*/  R2UR UR11, R29 ;  /* 0x000000001d0b72ca */ /* 0x000fe400000e0000 */
[----:B------:R-:W-:Y:S01]  /*bb90*/  UIADD3 UR4, UR4, 0x400, URZ ;  /* 0x0000040004047890 */ /* 0x000fe2000fffe03f */
[----:B------:R-:W-:Y:S02]  /*bba0*/  R2UR UR15, R27 ;  /* 0x000000001b0f72ca */ /* 0x000fe400000e0000 */
[----:B------:R-:W-:Y:S01]  /*bbb0*/  R2UR UR19, R29 ;  /* 0x000000001d1372ca */ /* 0x000fe200000e0000 */
[----:B------:R-:W-:Y:S01]  /*bbc0*/  USHF.R.U32.HI UR4, URZ, 0x4, UR4 ;  /* 0x000000043f047899 */ /* 0x000fe20008011604 */
[----:B------:R-:W-:-:S02]  /*bbd0*/  R2UR UR23, R31 ;  /* 0x000000001f1772ca */ /* 0x000fc400000e0000 */
[----:B------:R-:W-:Y:S01]  /*bbe0*/  R2UR UR27, R25 ;  /* 0x00000000191b72ca */ /* 0x000fe200000e0000 */
[----:B------:R-:W-:-:S04]  /*bbf0*/  ULOP3.LUT UR4, UR4, 0x3fff, URZ, 0xc0, !UPT ;  /* 0x00003fff04047892 */ /* 0x000fc8000f8ec03f */
[----:B------:R-:W-:-:S06]  /*bc00*/  ULOP3.LUT UR38, UR4, 0x3000000, URZ, 0xfc, !UPT ;  /* 0x0300000004267892 */ /* 0x000fcc000f8efc3f */
[----:B------:R-:W-:-:S04]  /*bc10*/  IMAD R24, R23, R24, UR38 ;  /* 0x0000002617187e24 */ /* 0x000fc8000f8e0218 */
[C---:B------:R-:W-:Y:S01]  /*bc20*/  VIADD R28, R24.reuse, 0x80 ;  /* 0x00000080181c7836 */ /* 0x040fe20000000000 */
[C---:B------:R-:W-:Y:S01]  /*bc30*/  R2UR UR6, R24.reuse ;  /* 0x00000000180672ca */ /* 0x040fe200000e0000 */
[C---:B------:R-:W-:Y:S01]  /*bc40*/  VIADD R26, R24.reuse, 0x100 ;  /* 0x00000100181a7836 */ /* 0x040fe20000000000 */
[----:B------:R-:W-:Y:S02]  /*bc50*/  IADD3 R30, R24, 0x200, RZ ;  /* 0x00000200181e7810 */ /* 0x000fe40007ffe0ff */
[----:B------:R-:W-:Y:S01]  /*bc60*/  R2UR UR10, R28 ;  /* 0x000000001c0a72ca */ /* 0x000fe200000e0000 */
[----:B------:R-:W-:Y:S01]  /*bc70*/  VIADD R28, R24, 0x180 ;  /* 0x00000180181c7836 */ /* 0x000fe20000000000 */
[----:B------:R-:W-:Y:S01]  /*bc80*/  R2UR UR14, R26 ;  /* 0x000000001a0e72ca */ /* 0x000fe200000e0000 */
[----:B------:R-:W-:Y:S01]  /*bc90*/  VIADD R24, R24, 0x280 ;  /* 0x0000028018187836 */ /* 0x000fe20000000000 */
[----:B------:R-:W-:Y:S02]  /*bca0*/  R2UR UR22, R30 ;  /* 0x000000001e1672ca */ /* 0x000fe400000e0000 */
[----:B------:R-:W-:-:S02]  /*bcb0*/  R2UR UR18, R28 ;  /* 0x000000001c1272ca */ /* 0x000fc400000e0000 */
[----:B------:R-:W-:Y:S02]  /*bcc0*/  R2UR UR26, R24 ;  /* 0x00000000181a72ca */ /* 0x000fe400000e0000 */
[----:B012---:R-:W-:-:S06]  /*bcd0*/  WARPGROUP.ARRIVE ;  /* 0x00000000000079c5 */ /* 0x007fcc0000000000 */
        /* <DEDUP_REMOVED lines=22> */
[----:B---3--:R-:W-:Y:S05]  /*be40*/  @!P0 BRA `(.L_x_5302) ;  /* 0x0000000000048947 */ /* 0x008fea0003800000 */
[----:B------:R-:W-:Y:S01]  /*be50*/  BPT.TRAP 0x1 ;  /* 0x000000040000795c */ /* 0x000fe20000300000 */
.L_x_5302:
[----:B------:R-:W2:Y:S01]  /*be60*/  LDL R153, [R1+0x4] ;  /* 0x0000040001997983 */ /* 0x000ea20000100800 */
[----:B------:R-:W0:Y:S03]  /*be70*/  LDC R13, c[0x0][0x448] ;  /* 0x00011200ff0d7b82 */ /* 0x000e260000000800 */
[----:B------:R-:W3:Y:S01]  /*be80*/  LDL R152, [R1+0x10] ;  /* 0x0000100001987983 */ /* 0x000ee20000100800 */
[----:B------:R-:W-:Y:S01]  /*be90*/  VIADD R12, R12, 0x22860 ;  /* 0x000228600c0c7836 */ /* 0x000fe20000000000 */
[----:B------:R-:W-:Y:S01]  /*bea0*/  ULDC UR39, c[0x0][0x988] ;  /* 0x0002620000277ab9 */ /* 0x000fe20000000800 */
[----:B------:R-:W-:Y:S01]  /*beb0*/  IMAD.MOV.U32 R14, RZ, RZ, R222 ;  /* 0x000000ffff0e7224 */ /* 0x000fe200078e00de */
[----:B------:R-:W-:Y:S01]  /*bec0*/  ULDC UR40, c[0x0][0x988] ;  /* 0x0002620000287ab9 */ /* 0x000fe20000000800 */
[----:B0-----:R-:W-:Y:S01]  /*bed0*/  ISETP.NE.AND P1, PT, R13, 0x1, PT ;  /* 0x000000010d00780c */ /* 0x001fe20003f25270 */
[----:B------:R-:W-:-:S05]  /*bee0*/  IMAD.U32 R13, RZ, RZ, UR41 ;  /* 0x00000029ff0d7e24 */ /* 0x000fca000f8e00ff */
[----:B------:R-:W-:-:S04]  /*bef0*/  PRMT R12, R13, 0x654, R12 ;  /* 0x000006540d0c7816 */ /* 0x000fc8000000000c */
[----:B------:R0:W-:Y:S03]  /*bf00*/  SYNCS.ARRIVE.TRANS64.RED.A1T0 RZ, [R12+URZ], RZ ;  /* 0x000000ff0cff79a7 */ /* 0x0001e6000810043f */
[----:B------:R-:W1:Y:S08]  /*bf10*/  @P1 LDC R13, c[0x0][0x44c] ;  /* 0x00011300ff0d1b82 */ /* 0x000e700000000800 */
[----:B0-----:R-:W0:Y:S01]  /*bf20*/  @P1 LDC R12, c[0x0][0x450] ;  /* 0x00011400ff0c1b82 */ /* 0x001e220000000800 */
[----:B-1----:R-:W-:-:S05]  /*bf30*/  @P1 IMAD.HI.U32 R13, R222, R13, RZ ;  /* 0x0000000dde0d1227 */ /* 0x002fca00078e00ff */
[----:B0-----:R-:W-:-:S04]  /*bf40*/  @P1 SHF.R.U32.HI R14, RZ, R12, R13 ;  /* 0x0000000cff0e1219 */ /* 0x001fc8000001160d */
[----:B--2---:R-:W-:-:S05]  /*bf50*/  IADD3 R12, R14, R153, -R224 ;  /* 0x000000990e0c7210 */ /* 0x004fca0007ffe8e0 */
[----:B------:R-:W-:-:S05]  /*bf60*/  IMAD.HI R12, R12, 0x2aaaaaab, RZ ;  /* 0x2aaaaaab0c0c7827 */ /* 0x000fca00078e02ff */
[----:B------:R-:W-:-:S04]  /*bf70*/  SHF.R.U32.HI R13, RZ, 0x1f, R12 ;  /* 0x0000001fff0d7819 */ /* 0x000fc8000001160c */
[----:B------:R-:W-:-:S04]  /*bf80*/  LEA.HI.SX32 R13, R12, R13, 0x1c ;  /* 0x0000000d0c0d7211 */ /* 0x000fc800078fe2ff */
[----:B---3--:R-:W-:Y:S01]  /*bf90*/  VIMNMX R152, R152, R13, !PT ;  /* 0x0000000d98987248 */ /* 0x008fe20007fe0100 */
[----:B------:R-:W-:-:S04]  /*bfa0*/  VIADD R12, R172, 0xfffffffe ;  /* 0xfffffffeac0c7836 */ /* 0x000fc80000000000 */
[----:B------:R0:W-:Y:S01]  /*bfb0*/  STL [R1], R152 ;  /* 0x0000009801007387 */ /* 0x0001e20000100800 */
[----:B------:R-:W-:-:S13]  /*bfc0*/  ISETP.GE.AND P1, PT, R12, R152, PT ;  /* 0x000000980c00720c */ /* 0x000fda0003f26270 */
[----:B0-----:R-:W-:Y:S05]  /*bfd0*/  @!P1 BRA `(.L_x_5303) ;  /* 0x0000002400c49947 */ /* 0x001fea0003800000 */
[----:B------:R-:W-:Y:S02]  /*bfe0*/  IMAD.MOV.U32 R201, RZ, RZ, R0 ;  /* 0x000000ffffc97224 */ /* 0x000fe400078e0000 */
[----:B------:R-:W-:-:S07]  /*bff0*/  IMAD.MOV.U32 R200, RZ, RZ, R3 ;  /* 0x000000ffffc87224 */ /* 0x000fce00078e0003 */
.L_x_5315:
[----:B------:R-:W-:Y:S01]  /*c000*/  VIADD R23, R23, 0x1 ;  /* 0x0000000117177836 */ /* 0x000fe20000000000 */
[----:B------:R-:W-:Y:S05]  /*c010*/  YIELD ;  /* 0x0000000000007946 */ /* 0x000fea0003800000 */
[----:B------:R-:W-:-:S04]  /*c020*/  ISETP.NE.AND P1, PT, R23, 0x2, PT ;  /* 0x000000021700780c */ /* 0x000fc80003f25270 */
[----:B------:R-:W-:Y:S02]  /*c030*/  SEL R0, RZ, 0x1, P1 ;  /* 0x00000001ff007807 */ /* 0x000fe40000800000 */
[----:B------:R-:W-:Y:S02]  /*c040*/  SEL R23, R23, RZ, P1 ;  /* 0x000000ff17177207 */ /* 0x000fe40000800000 */
[----:B------:R-:W-:Y:S01]  /*c050*/  LOP3.LUT R208, R208, R0, RZ, 0x3c, !PT ;  /* 0x00000000d0d07212 */ /* 0x000fe200078e3cff */
[----:B------:R-:W-:Y:S06]  /*c060*/  @!P0 BRA `(.L_x_5304) ;  /* 0x0000000000048947 */ /* 0x000fec0003800000 */
[----:B------:R-:W-:Y:S01]  /*c070*/  BPT.TRAP 0x1 ;  /* 0x000000040000795c */ /* 0x000fe20000300000 */
.L_x_5304:
[----:B------:R-:W-:Y:S02]  /*c080*/  LEA R13, R23, R22, 0x3 ;  /* 0x00000016170d7211 */ /* 0x000fe400078e18ff */
[----:B------:R-:W-:-:S04]  /*c090*/  SHF.L.U32 R14, R208, 0x1f, RZ ;  /* 0x0000001fd00e7819 */ /* 0x000fc800000006ff */
[----:B------:R0:W1:Y:S01]  /*c0a0*/  SYNCS.PHASECHK.TRANS64.TRYWAIT P1, [R13+URZ+0x22830], R14 ;  /* 0x0228300e0d0075a7 */ /* 0x000062000802017f */
[----:B------:R-:W-:Y:S05]  /*c0b0*/  @!P0 BRA `(.L_x_5305) ;  /* 0x0000000000048947 */ /* 0x000fea0003800000 */
[----:B------:R-:W-:Y:S01]  /*c0c0*/  BPT.TRAP 0x1 ;  /* 0x000000040000795c */ /* 0x000fe20000300000 */
.L_x_5305:
[----:B------:R-:W-:Y:S02]  /*c0d0*/  IMAD R156, R23, 0x300, R221 ;  /* 0x00000300179c7824 */ /* 0x000fe400078e02dd */
[----:B------:R-:W-:Y:S01]  /*c0e0*/  IMAD.MOV.U32 R157, RZ, RZ, 0x40000040 ;  /* 0x40000040ff9d7424 */ /* 0x000fe200078e00ff */
[----:B-1----:R-:W-:Y:S06]  /*c0f0*/  @P1 BRA `(.L_x_5306) ;  /* 0x0000000000081947 */ /* 0x002fec0003800000 */
[----:B------:R-:W1:Y:S02]  /*c100*/  SYNCS.PHASECHK.TRANS64.TRYWAIT P1, [R13+URZ+0x22830], R14 ;  /* 0x0228300e0d0075a7 */ /* 0x000e64000802017f */
[----:B-1----:R-:W-:Y:S05]  /*c110*/  @!P1 BRA `(.L_x_5307) ;  /* 0x0000012c00a09947 */ /* 0x002fea0003800000 */
.L_x_5306:
        /* <DEDUP_REMOVED lines=15> */
[----:B------:R-:W-:-:S02]  /*c210*/  R2UR UR15, R153 ;  /* 0x00000000990f72ca */ /* 0x000fc400000e0000 */
[----:B------:R-:W-:Y:S02]  /*c220*/  R2UR UR18, R156 ;  /* 0x000000009c1272ca */ /* 0x000fe400000e0000 */
[----:B------:R-:W-:Y:S02]  /*c230*/  R2UR UR19, R157 ;  /* 0x000000009d1372ca */ /* 0x000fe400000e0000 */
[----:B------:R-:W-:Y:S01]  /*c240*/  WARPGROUP.ARRIVE ;  /* 0x00000000000079c5 */ /* 0x000fe20000000000 */
[----:B------:R-:W-:Y:S02]  /*c250*/  R2UR UR8, R20 ;  /* 0x00000000140872ca */ /* 0x000fe400000e0000 */
[----:B------:R-:W-:Y:S02]  /*c260*/  R2UR UR9, R21 ;  /* 0x00000000150972ca */ /* 0x000fe400000e0000 */
[----:B------:R-:W-:Y:S01]  /*c270*/  R2UR UR12, R10 ;  /* 0x000000000a0c72ca */ /* 0x000fe200000e0000 */
[----:B------:R-:W-:Y:S01]  /*c280*/  HGMMA.64x96x16.F32 R152, gdesc[UR4], RZ, !UPT, gsb0 ;  /* 0x01600000049879f0 */ /* 0x000fe2000c0008ff */
[----:B------:R-:W-:-:S02]  /*c290*/  R2UR UR13, R11 ;  /* 0x000000000b0d72ca */ /* 0x000fc400000e0000 */
        /* <DEDUP_REMOVED lines=17> */
.L_x_5308:
[----:B------:R-:W3:Y:S01]  /*c3b0*/  LDL R0, [R1+0x1c] ;  /* 0x00001c0001007983 */ /* 0x000ee20000100800 */
[----:B------:R-:W4:Y:S03]  /*c3c0*/  LDC R3, c[0x0][0x448] ;  /* 0x00011200ff037b82 */ /* 0x000f260000000800 */
[----:B------:R-:W5:Y:S04]  /*c3d0*/  LDL R219, [R1+0xc] ;  /* 0x00000c0001db7983 */ /* 0x000f680000100800 */
[----:B------:R-:W2:Y:S01]  /*c3e0*/  LDL R203, [R1+0x4] ;  /* 0x0000040001cb7983 */ /* 0x000ea20000100800 */
[----:B----4-:R-:W-:-:S13]  /*c3f0*/  ISETP.NE.AND P1, PT, R3, 0x1, PT ;  /* 0x000000010300780c */ /* 0x010fda0003f25270 */
[----:B------:R-:W4:Y:S08]  /*c400*/  @P1 LDC R202, c[0x0][0x44c] ;  /* 0x00011300ffca1b82 */ /* 0x000f300000000800 */
[----:B------:R-:W0:Y:S01]  /*c410*/  @P1 LDC R3, c[0x0][0x450] ;  /* 0x00011400ff031b82 */ /* 0x000e220000000800 */
[----:B------:R-:W-:Y:S01]  /*c420*/  LOP3.LUT R18, R18, 0xfffffeff, RZ, 0xc0, !PT ;  /* 0xfffffeff12127812 */ /* 0x000fe200078ec0ff */
[----:B------:R-:W-:Y:S01]  /*c430*/  UMOV UR37, UR40 ;  /* 0x0000002800257c82 */ /* 0x000fe20008000000 */
[----:B---3--:R-:W-:-:S04]  /*c440*/  IMAD.IADD R0, R0, 0x1, R222 ;  /* 0x0000000100007824 */ /* 0x008fc800078e02de */
[----:B----4-:R-:W-:-:S05]  /*c450*/  @P1 IMAD.HI.U32 R202, R0, R202, RZ ;  /* 0x000000ca00ca1227 */ /* 0x010fca00078e00ff */
[----:B0-----:R-:W-:-:S05]  /*c460*/  @P1 SHF.R.U32.HI R0, RZ, R3, R202 ;  /* 0x00000003ff001219 */ /* 0x001fca00000116ca */
[----:B------:R-:W0:Y:S01]  /*c470*/  SHFL.IDX PT, R3, R0, RZ, 0x1c1f ;  /* 0x001c1fff00037589 */ /* 0x000e2200000e0000 */
[----:B------:R-:W-:-:S03]  /*c480*/  IMAD R202, R12, -0x60, RZ ;  /* 0xffffffa00cca7824 */ /* 0x000fc600078e02ff */
[----:B------:R-:W3:Y:S02]  /*c490*/  SHFL.IDX PT, R0, R0, 0x1, 0x1c1f ;  /* 0x003c1f0000007f89 */ /* 0x000ee400000e0000 */
[----:B-----5:R-:W-:-:S04]  /*c4a0*/  IADD3 R202, -R219, 0x1, R202 ;  /* 0x00000001dbca7810 */ /* 0x020fc80007ffe1ca */
[----:B--2---:R-:W-:-:S05]  /*c4b0*/  IADD3 R202, -R224, R202, R203 ;  /* 0x000000cae0ca7210 */ /* 0x004fca0007ffe1cb */
[----:B0-----:R-:W-:-:S05]  /*c4c0*/  IMAD.IADD R3, R202, 0x1, R3 ;  /* 0x00000001ca037824 */ /* 0x001fca00078e0203 */
[C---:B------:R-:W-:Y:S02]  /*c4d0*/  ISETP.GT.AND P4, PT, R3.reuse, RZ, PT ;  /* 0x000000ff0300720c */ /* 0x040fe40003f84270 */
[C---:B------:R-:W-:Y:S02]  /*c4e0*/  ISETP.GT.AND P3, PT, R3.reuse, 0x1, PT ;  /* 0x000000010300780c */ /* 0x040fe40003f64270 */
[C---:B------:R-:W-:Y:S02]  /*c4f0*/  ISETP.GT.AND P2, PT, R3.reuse, 0x8, PT ;  /* 0x000000080300780c */ /* 0x040fe40003f44270 */
[----:B------:R-:W-:Y:S01]  /*c500*/  ISETP.GT.AND P1, PT, R3, 0x9, PT ;  /* 0x000000090300780c */ /* 0x000fe20003f24270 */
[----:B---3--:R-:W-:Y:S01]  /*c510*/  IMAD.IADD R0, R202, 0x1, R0 ;  /* 0x00000001ca007824 */ /* 0x008fe200078e0200 */
[----:B------:R-:W-:Y:S02]  /*c520*/  FSEL R152, R152, -INF , P4 ;  /* 0xff80000098987808 */ /* 0x000fe40002000000 */
[----:B------:R-:W-:-:S02]  /*c530*/  FSEL R202, R153, -INF , P3 ;  /* 0xff80000099ca7808 */ /* 0x000fc40001800000 */
[----:B------:R-:W-:Y:S02]  /*c540*/  FSEL R156, R156, -INF , P2 ;  /* 0xff8000009c9c7808 */ /* 0x000fe40001000000 */
[----:B------:R-:W-:Y:S02]  /*c550*/  FSEL R157, R157, -INF , P1 ;  /* 0xff8000009d9d7808 */ /* 0x000fe40000800000 */
[C---:B------:R-:W-:Y:S02]  /*c560*/  ISETP.GT.AND P4, PT, R3.reuse, 0x10, PT ;  /* 0x000000100300780c */ /* 0x040fe40003f84270 */
[C---:B------:R-:W-:Y:S02]  /*c570*/  ISETP.GT.AND P3, PT, R3.reuse, 0x11, PT ;  /* 0x000000110300780c */ /* 0x040fe40003f64270 */
[C---:B------:R-:W-:Y:S02]  /*c580*/  ISETP.GT.AND P2, PT, R3.reuse, 0x18, PT ;  /* 0x000000180300780c */ /* 0x040fe40003f44270 */
[----:B------:R-:W-:-:S02]  /*c590*/  ISETP.GT.AND P1, PT, R3, 0x19, PT ;  /* 0x000000190300780c */ /* 0x000fc40003f24270 */
[----:B------:R-:W-:Y:S02]  /*c5a0*/  FSEL R160, R160, -INF , P4 ;  /* 0xff800000a0a07808 */ /* 0x000fe40002000000 */
[----:B------:R-:W-:Y:S02]  /*c5b0*/  FSEL R161, R161, -INF , P3 ;  /* 0xff800000a1a17808 */ /* 0x000fe40001800000 */
[----:B------:R-:W-:Y:S02]  /*c5c0*/  FSEL R164, R164, -INF , P2 ;  /* 0xff800000a4a47808 */ /* 0x000fe40001000000 */
[----:B------:R-:W-:Y:S02]  /*c5d0*/  FSEL R165, R165, -INF , P1 ;  /* 0xff800000a5a57808 */ /* 0x000fe40000800000 */
[C---:B------:R-:W-:Y:S02]  /*c5e0*/  ISETP.GT.AND P4, PT, R3.reuse, 0x20, PT ;  /* 0x000000200300780c */ /* 0x040fe40003f84270 */
[----:B------:R-:W-:-:S02]  /*c5f0*/  ISETP.GT.AND P3, PT, R3, 0x21, PT ;  /* 0x000000210300780c */ /* 0x000fc40003f64270 */
[C---:B------:R-:W-:Y:S02]  /*c600*/  ISETP.GT.AND P2, PT, R3.reuse, 0x28, PT ;  /* 0x000000280300780c */ /* 0x040fe40003f44270 */
[----:B------:R-:W-:Y:S02]  /*c610*/  ISETP.GT.AND P1, PT, R3, 0x29, PT ;  /* 0x000000290300780c */ /* 0x000fe40003f24270 */
[----:B------:R-:W-:Y:S02]  /*c620*/  FSEL R168, R168, -INF , P4 ;  /* 0xff800000a8a87808 */ /* 0x000fe40002000000 */
[----:B------:R-:W-:Y:S02]  /*c630*/  FSEL R169, R169, -INF , P3 ;  /* 0xff800000a9a97808 */ /* 0x000fe40001800000 */
[----:B------:R-:W-:Y:S02]  /*c640*/  FSEL R172, R172, -INF , P2 ;  /* 0xff800000acac7808 */ /* 0x000fe40001000000 */
[----:B------:R-:W-:-:S02]  /*c650*/  FSEL R173, R173, -INF , P1 ;  /* 0xff800000adad7808 */ /* 0x000fc40000800000 */
[C---:B------:R-:W-:Y:S02]  /*c660*/  ISETP.GT.AND P4, PT, R3.reuse, 0x30, PT ;  /* 0x000000300300780c */ /* 0x040fe40003f84270 */
[C---:B------:R-:W-:Y:S02]  /*c670*/  ISETP.GT.AND P3, PT, R3.reuse, 0x31, PT ;  /* 0x000000310300780c */ /* 0x040fe40003f64270 */
[C---:B------:R-:W-:Y:S02]  /*c680*/  ISETP.GT.AND P2, PT, R3.reuse, 0x38, PT ;  /* 0x000000380300780c */ /* 0x040fe40003f44270 */
[----:B------:R-:W-:Y:S02]  /*c690*/  ISETP.GT.AND P1, PT, R3, 0x39, PT ;  /* 0x000000390300780c */ /* 0x000fe40003f24270 */
[----:B------:R-:W-:Y:S02]  /*c6a0*/  FSEL R176, R176, -INF , P4 ;  /* 0xff800000b0b07808 */ /* 0x000fe40002000000 */
[----:B------:R-:W-:-:S02]  /*c6b0*/  FSEL R177, R177, -INF , P3 ;  /* 0xff800000b1b17808 */ /* 0x000fc40001800000 */
[----:B------:R-:W-:Y:S02]  /*c6c0*/  FSEL R180, R180, -INF , P2 ;  /* 0xff800000b4b47808 */ /* 0x000fe40001000000 */
[----:B------:R-:W-:Y:S02]  /*c6d0*/  FSEL R181, R181, -INF , P1 ;  /* 0xff800000b5b57808 */ /* 0x000fe40000800000 */
[C---:B------:R-:W-:Y:S02]  /*c6e0*/  ISETP.GT.AND P4, PT, R0.reuse, RZ, PT ;  /* 0x000000ff0000720c */ /* 0x040fe40003f84270 */
        /* <DEDUP_REMOVED lines=62> */
[----:B------:R-:W-:Y:S02]  /*cad0*/  FSEL R194, R194, -INF , P4 ;  /* 0xff800000c2c27808 */ /* 0x000fe40002000000 */
[----:B------:R-:W-:Y:S02]  /*cae0*/  FMNMX.FTZ R0, R191, R0, !PT ;  /* 0x00000000bf007209 */ /* 0x000fe40007810000 */
[----:B------:R-:W-:Y:S02]  /*caf0*/  FSEL R195, R195, -INF , P3 ;  /* 0xff800000c3c37808 */ /* 0x000fe40001800000 */
[----:B------:R-:W-:Y:S02]  /*cb00*/  FMNMX.FTZ R0, R194, R0, !PT ;  /* 0x00000000c2007209 */ /* 0x000fe40007810000 */
[----:B------:R-:W-:-:S02]  /*cb10*/  FSEL R198, R198, -INF , P2 ;  /* 0xff800000c6c67808 */ /* 0x000fc40001000000 */
[----:B------:R-:W-:Y:S02]  /*cb20*/  FMNMX.FTZ R0, R195, R0, !PT ;  /* 0x00000000c3007209 */ /* 0x000fe40007810000 */
[----:B------:R-:W-:Y:S02]  /*cb30*/  FSEL R199, R199, -INF , P1 ;  /* 0xff800000c7c77808 */ /* 0x000fe40000800000 */
[----:B------:R-:W-:-:S04]  /*cb40*/  FMNMX.FTZ R0, R198, R0, !PT ;  /* 0x00000000c6007209 */ /* 0x000fc80007810000 */
[----:B------:R-:W-:-:S05]  /*cb50*/  FMNMX.FTZ R0, R199, R0, !PT ;  /* 0x00000000c7007209 */ /* 0x000fca0007810000 */
[----:B------:R-:W0:Y:S02]  /*cb60*/  SHFL.BFLY PT, R153, R0, 0x2, 0x1f ;  /* 0x0c401f0000997f89 */ /* 0x000e2400000e0000 */
[----:B0-----:R-:W-:-:S05]  /*cb70*/  FMNMX.FTZ R0, R0, R153, !PT ;  /* 0x0000009900007209 */ /* 0x001fca0007810000 */
[----:B------:R-:W0:Y:S01]  /*cb80*/  SHFL.BFLY PT, R153, R0, 0x1, 0x1f ;  /* 0x0c201f0000997f89 */ /* 0x000e2200000e0000 */
[----:B------:R-:W-:Y:S02]  /*cb90*/  @P0 LOP3.LUT R18, R18, 0x100, RZ, 0xfc, !PT ;  /* 0x0000010012120812 */ /* 0x000fe400078efcff */
[----:B------:R-:W-:Y:S02]  /*cba0*/  ISETP.GT.AND P0, PT, R3, 0x41, PT ;  /* 0x000000410300780c */ /* 0x000fe40003f04270 */
[----:B0-----:R-:W-:-:S04]  /*cbb0*/  FMNMX.FTZ R0, R0, R153, !PT ;  /* 0x0000009900007209 */ /* 0x001fc80007810000 */
[----:B------:R-:W-:-:S04]  /*cbc0*/  FSETP.NEU.FTZ.AND P6, PT, R0, -INF , PT ;  /* 0xff8000000000780b */ /* 0x000fc80003fdd000 */
[----:B------:R-:W-:-:S05]  /*cbd0*/  FSEL R153, R0, RZ, P6 ;  /* 0x000000ff00997208 */ /* 0x000fca0003000000 */
[----:B------:R-:W-:Y:S01]  /*cbe0*/  FADD.FTZ R201, -R153, R201 ;  /* 0x000000c999c97221 */ /* 0x000fe20000010100 */
[----:B------:R-:W-:Y:S01]  /*cbf0*/  FMUL.FTZ R153, R0, UR37 ;  /* 0x0000002500997c20 */ /* 0x000fe20008410000 */
[----:B------:R-:W-:-:S04]  /*cc00*/  LOP3.LUT R18, R18, 0xfffffdff, RZ, 0xc0, !PT ;  /* 0xfffffdff12127812 */ /* 0x000fc800078ec0ff */
[----:B------:R-:W-:Y:S02]  /*cc10*/  FSEL R153, R153, RZ, P6 ;  /* 0x000000ff99997208 */ /* 0x000fe40003000000 */
[----:B------:R-:W-:-:S03]  /*cc20*/  @P0 LOP3.LUT R18, R18, 0x200, RZ, 0xfc, !PT ;  /* 0x0000020012120812 */ /* 0x000fc600078efcff */
[--C-:B------:R-:W-:Y:S01]  /*cc30*/  FFMA.FTZ R154, R154, UR37, -R153.reuse ;  /* 0x000000259a9a7c23 */ /* 0x100fe20008010899 */
[----:B------:R-:W-:Y:S01]  /*cc40*/  ISETP.GT.AND P1, PT, R3, 0x49, PT ;  /* 0x000000490300780c */ /* 0x000fe20003f24270 */
[--C-:B------:R-:W-:Y:S01]  /*cc50*/  FFMA.FTZ R155, R155, UR37, -R153.reuse ;  /* 0x000000259b9b7c23 */ /* 0x100fe20008010899 */
[C---:B------:R-:W-:Y:S01]  /*cc60*/  ISETP.GT.AND P2, PT, R3.reuse, 0x50, PT ;  /* 0x000000500300780c */ /* 0x040fe20003f44270 */
        /* <DEDUP_REMOVED lines=26> */
[----:B------:R-:W-:-:S02]  /*ce10*/  FFMA.FTZ R220, R199, UR37, -R153 ;  /* 0x00000025c7dc7c23 */ /* 0x000fc40008010899 */
[----:B------:R0:W-:Y:S02]  /*ce20*/  MUFU.EX2 R153, R154 ;  /* 0x0000009a00997308 */ /* 0x0001e40000000800 */
        /* <DEDUP_REMOVED lines=16> */
[----:B------:R-:W-:Y:S02]  /*cf30*/  LOP3.LUT P0, RZ, R18, 0x200, RZ, 0xc0, !PT ;  /* 0x0000020012ff7812 */ /* 0x000fe4000780c0ff */
        /* <DEDUP_REMOVED lines=14> */
[----:B------:R-:W-:-:S04]  /*d020*/  FMNMX.FTZ R154, R196, R154, !PT ;  /* 0x0000009ac49a7209 */ /* 0x000fc80007810000 */
[----:B------:R-:W-:-:S05]  /*d030*/  FMNMX.FTZ R203, R197, R154, !PT ;  /* 0x0000009ac5cb7209 */ /* 0x000fca0007810000 */
[----:B------:R-:W0:Y:S01]  /*d040*/  SHFL.BFLY PT, R154, R203, 0x2, 0x1f ;  /* 0x0c401f00cb9a7f89 */ /* 0x000e2200000e0000 */
[----:B------:R-:W-:Y:S01]  /*d050*/  FMUL.FTZ R178, R201, UR37 ;  /* 0x00000025c9b27c20 */ /* 0x000fe20008410000 */
[----:B------:R-:W-:Y:S08]  /*d060*/  MUFU.EX2 R155, R155 ;  /* 0x0000009b009b7308 */ /* 0x000ff00000000800 */
[----:B------:R-:W2:Y:S01]  /*d070*/  MUFU.EX2 R178, R178 ;  /* 0x000000b200b27308 */ /* 0x000ea20000000800 */
[----:B0-----:R-:W-:-:S05]  /*d080*/  FMNMX.FTZ R203, R203, R154, !PT ;  /* 0x0000009acbcb7209 */ /* 0x001fca0007810000 */
[----:B------:R-:W0:Y:S01]  /*d090*/  SHFL.BFLY PT, R219, R203, 0x1, 0x1f ;  /* 0x0c201f00cbdb7f89 */ /* 0x000e2200000e0000 */
[----:B--2---:R-:W-:Y:S01]  /*d0a0*/  FFMA.FTZ R6, R178, R6, R153 ;  /* 0x00000006b2067223 */ /* 0x004fe20000010099 */
[----:B------:R-:W-:-:S03]  /*d0b0*/  F2FP.F16.F32.PACK_AB R153, R155, R153 ;  /* 0x000000999b99723e */ /* 0x000fc600000000ff */
[----:B------:R-:W-:Y:S02]  /*d0c0*/  FADD.FTZ R6, R155, R6 ;  /* 0x000000069b067221 */ /* 0x000fe40000010000 */
[----:B------:R-:W-:Y:S08]  /*d0d0*/  MUFU.EX2 R155, R158 ;  /* 0x0000009e009b7308 */ /* 0x000ff00000000800 */
[----:B------:R-:W-:Y:S08]  /*d0e0*/  MUFU.EX2 R158, R166 ;  /* 0x000000a6009e7308 */ /* 0x000ff00000000800 */
[----:B------:R0:W-:Y:S02]  /*d0f0*/  MUFU.EX2 R166, R3 ;  /* 0x0000000300a67308 */ /* 0x0001e40000000800 */
[----:B0-----:R-:W-:-:S06]  /*d100*/  FMNMX.FTZ R3, R203, R219, !PT ;  /* 0x000000dbcb037209 */ /* 0x001fcc0007810000 */
[----:B------:R-:W-:Y:S01]  /*d110*/  MUFU.EX2 R199, R167 ;  /* 0x000000a700c77308 */ /* 0x000fe20000000800 */
[----:B------:R-:W-:-:S07]  /*d120*/  FSETP.NEU.FTZ.AND P1, PT, R3, -INF , PT ;  /* 0xff8000000300780b */ /* 0x000fce0003f3d000 */
[----:B------:R0:W-:Y:S08]  /*d130*/  MUFU.EX2 R167, R182 ;  /* 0x000000b600a77308 */ /* 0x0001f00000000800 */
[----:B------:R-:W-:Y:S01]  /*d140*/  MUFU.EX2 R154, R163 ;  /* 0x000000a3009a7308 */ /* 0x000fe20000000800 */
[----:B0-----:R-:W-:-:S07]  /*d150*/  FMUL.FTZ R182, R3, UR37 ;  /* 0x0000002503b67c20 */ /* 0x001fce0008410000 */
[----:B------:R0:W-:Y:S01]  /*d160*/  MUFU.EX2 R163, R174 ;  /* 0x000000ae00a37308 */ /* 0x0001e20000000800 */
[----:B------:R-:W-:Y:S02]  /*d170*/  FSEL R182, R182, RZ, P1 ;  /* 0x000000ffb6b67208 */ /* 0x000fe40000800000 */
[----:B0-----:R-:W-:-:S03]  /*d180*/  FSEL R174, R3, RZ, P1 ;  /* 0x000000ff03ae7208 */ /* 0x001fc60000800000 */
[----:B------:R-:W-:Y:S02]  /*d190*/  FFMA.FTZ R152, R152, UR37, -R182 ;  /* 0x0000002598987c23 */ /* 0x000fe400080108b6 */
[----:B------:R-:W-:Y:S01]  /*d1a0*/  FADD.FTZ R174, -R174, R200 ;  /* 0x000000c8aeae7221 */ /* 0x000fe20000010100 */
[----:B------:R-:W-:Y:S01]  /*d1b0*/  MUFU.EX2 R201, R171 ;  /* 0x000000ab00c97308 */ /* 0x000fe20000000800 */
[--C-:B------:R-:W-:Y:S02]  /*d1c0*/  FFMA.FTZ R202, R202, UR37, -R182.reuse ;  /* 0x00000025caca7c23 */ /* 0x100fe400080108b6 */
[----:B------:R-:W-:Y:S01]  /*d1d0*/  FMUL.FTZ R174, R174, UR37 ;  /* 0x00000025aeae7c20 */ /* 0x000fe20008410000 */
[----:B------:R-:W-:-:S04]  /*d1e0*/  FFMA.FTZ R156, R156, UR37, -R182 ;  /* 0x000000259c9c7c23 */ /* 0x000fc800080108b6 */
[----:B------:R-:W-:Y:S08]  /*d1f0*/  MUFU.EX2 R171, R190 ;  /* 0x000000be00ab7308 */ /* 0x000ff00000000800 */
[----:B------:R-:W-:Y:S08]  /*d200*/  MUFU.EX2 R152, R152 ;  /* 0x0000009800987308 */ /* 0x000ff00000000800 */
[----:B------:R-:W0:Y:S01]  /*d210*/  MUFU.EX2 R190, R174 ;  /* 0x000000ae00be7308 */ /* 0x000e220000000800 */
[--C-:B------:R-:W-:Y:S01]  /*d220*/  FFMA.FTZ R157, R157, UR37, -R182.reuse ;  /* 0x000000259d9d7c23 */ /* 0x100fe200080108b6 */
[----:B------:R-:W-:-:S06]  /*d230*/  FFMA.FTZ R160, R160, UR37, -R182 ;  /* 0x00000025a0a07c23 */ /* 0x000fcc00080108b6 */
[----:B------:R-:W2:Y:S01]  /*d240*/  MUFU.EX2 R202, R202 ;  /* 0x000000ca00ca7308 */ /* 0x000ea20000000800 */
[--C-:B------:R-:W-:Y:S01]  /*d250*/  FFMA.FTZ R161, R161, UR37, -R182.reuse ;  /* 0x00000025a1a17c23 */ /* 0x100fe200080108b6 */
[--C-:B------:R-:W-:Y:S01]  /*d260*/  FFMA.FTZ R164, R164, UR37, -R182.reuse ;  /* 0x00000025a4a47c23 */ /* 0x100fe200080108b6 */
[--C-:B------:R-:W-:Y:S01]  /*d270*/  FFMA.FTZ R165, R165, UR37, -R182.reuse ;  /* 0x00000025a5a57c23 */ /* 0x100fe200080108b6 */
[--C-:B------:R-:W-:Y:S01]  /*d280*/  FFMA.FTZ R168, R168, UR37, -R182.reuse ;  /* 0x00000025a8a87c23 */ /* 0x100fe200080108b6 */
[--C-:B------:R-:W-:Y:S01]  /*d290*/  FFMA.FTZ R169, R169, UR37, -R182.reuse ;  /* 0x00000025a9a97c23 */ /* 0x100fe200080108b6 */
[--C-:B------:R-:W-:Y:S02]  /*d2a0*/  FFMA.FTZ R172, R172, UR37, -R182.reuse ;  /* 0x00000025acac7c23 */ /* 0x100fe400080108b6 */
        /* <DEDUP_REMOVED lines=15> */
[----:B0-----:R-:W-:-:S07]  /*d3a0*/  FFMA.FTZ R7, R190, R7, R152 ;  /* 0x00000007be077223 */ /* 0x001fce0000010098 */
[----:B------:R-:W0:Y:S01]  /*d3b0*/  MUFU.EX2 R197, R157 ;  /* 0x0000009d00c57308 */ /* 0x000e220000000800 */
[----:B--2---:R-:W-:-:S07]  /*d3c0*/  FADD.FTZ R7, R202, R7 ;  /* 0x00000007ca077221 */ /* 0x004fce0000010000 */
[----:B------:R-:W2:Y:S08]  /*d3d0*/  MUFU.EX2 R160, R160 ;  /* 0x000000a000a07308 */ /* 0x000eb00000000800 */
[----:B------:R-:W4:Y:S01]  /*d3e0*/  MUFU.EX2 R162, R162 ;  /* 0x000000a200a27308 */ /* 0x000f220000000800 */
[----:B---3--:R-:W-:Y:S01]  /*d3f0*/  FADD.FTZ R7, R156, R7 ;  /* 0x000000079c077221 */ /* 0x008fe20000010000 */
[----:B------:R-:W-:-:S06]  /*d400*/  FADD.FTZ R6, R155, R6 ;  /* 0x000000069b067221 */ /* 0x000fcc0000010000 */
[----:B------:R-:W3:Y:S01]  /*d410*/  MUFU.EX2 R200, R161 ;  /* 0x000000a100c87308 */ /* 0x000ee20000000800 */
[----:B0-----:R-:W-:Y:S01]  /*d420*/  FADD.FTZ R7, R197, R7 ;  /* 0x00000007c5077221 */ /* 0x001fe20000010000 */
[----:B------:R-:W-:-:S06]  /*d430*/  FADD.FTZ R6, R159, R6 ;  /* 0x000000069f067221 */ /* 0x000fcc0000010000 */
[----:B------:R-:W0:Y:S01]  /*d440*/  MUFU.EX2 R164, R164 ;  /* 0x000000a400a47308 */ /* 0x000e220000000800 */
[----:B--2---:R-:W-:Y:S01]  /*d450*/  FADD.FTZ R7, R160, R7 ;  /* 0x00000007a0077221 */ /* 0x004fe20000010000 */
[----:B----4-:R-:W-:-:S06]  /*d460*/  FADD.FTZ R6, R162, R6 ;  /* 0x00000006a2067221 */ /* 0x010fcc0000010000 */
[----:B------:R-:W2:Y:S01]  /*d470*/  MUFU.EX2 R165, R165 ;  /* 0x000000a500a57308 */ /* 0x000ea20000000800 */
[----:B---3--:R-:W-:Y:S01]  /*d480*/  FADD.FTZ R7, R200, R7 ;  /* 0x00000007c8077221 */ /* 0x008fe20000010000 */
[----:B------:R-:W-:-:S06]  /*d490*/  FADD.FTZ R6, R154, R6 ;  /* 0x000000069a067221 */ /* 0x000fcc0000010000 */
[----:B------:R-:W3:Y:S08]  /*d4a0*/  MUFU.EX2 R168, R168 ;  /* 0x000000a800a87308 */ /* 0x000ef00000000800 */
[----:B------:R-:W4:Y:S01]  /*d4b0*/  MUFU.EX2 R170, R170 ;  /* 0x000000aa00aa7308 */ /* 0x000f220000000800 */
[----:B0-----:R-:W-:Y:S01]  /*d4c0*/  FADD.FTZ R7, R164, R7 ;  /* 0x00000007a4077221 */ /* 0x001fe20000010000 */
[----:B------:R-:W-:-:S06]  /*d4d0*/  FADD.FTZ R6, R158, R6 ;  /* 0x000000069e067221 */ /* 0x000fcc0000010000 */
[----:B------:R-:W0:Y:S01]  /*d4e0*/  MUFU.EX2 R169, R169 ;  /* 0x000000a900a97308 */ /* 0x000e220000000800 */
[----:B--2---:R-:W-:Y:S01]  /*d4f0*/  FADD.FTZ R7, R165, R7 ;  /* 0x00000007a5077221 */ /* 0x004fe20000010000 */
[----:B------:R-:W-:-:S06]  /*d500*/  IMAD.U32 R161, RZ, RZ, UR41 ;  /* 0x00000029ffa17e24 */ /* 0x000fcc000f8e00ff */
[----:B------:R-:W2:Y:S01]  /*d510*/  MUFU.EX2 R172, R172 ;  /* 0x000000ac00ac7308 */ /* 0x000ea20000000800 */
[----:B------:R-:W-:Y:S01]  /*d520*/  FADD.FTZ R6, R199, R6 ;  /* 0x00000006c7067221 */ /* 0x000fe20000010000 */
[----:B------:R-:W-:Y:S01]  /*d530*/  IADD3 R157, R13, 0x22840, RZ ;  /* 0x000228400d9d7810 */ /* 0x000fe20007ffe0ff */
[----:B---3--:R-:W-:-:S05]  /*d540*/  FADD.FTZ R7, R168, R7 ;  /* 0x00000007a8077221 */ /* 0x008fca0000010000 */
[----:B------:R-:W3:Y:S01]  /*d550*/  MUFU.EX2 R173, R173 ;  /* 0x000000ad00ad7308 */ /* 0x000ee20000000800 */
[----:B----4-:R-:W-:Y:S01]  /*d560*/  FADD.FTZ R6, R170, R6 ;  /* 0x00000006aa067221 */ /* 0x010fe20000010000 */
[----:B------:R-:W-:-:S06]  /*d570*/  PRMT R157, R161, 0x654, R157 ;  /* 0x00000654a19d7816 */ /* 0x000fcc000000009d */
[----:B------:R-:W4:Y:S01]  /*d580*/  MUFU.EX2 R175, R175 ;  /* 0x000000af00af7308 */ /* 0x000f220000000800 */
[----:B0-----:R-:W-:Y:S01]  /*d590*/  FADD.FTZ R7, R169, R7 ;  /* 0x00000007a9077221 */ /* 0x001fe20000010000 */
[----:B------:R-:W-:Y:S01]  /*d5a0*/  FADD.FTZ R6, R201, R6 ;  /* 0x00000006c9067221 */ /* 0x000fe20000010000 */
[----:B------:R0:W-:Y:S05]  /*d5b0*/  SYNCS.ARRIVE.TRANS64.RED.A1T0 RZ, [R157+URZ], RZ ;  /* 0x000000ff9dff79a7 */ /* 0x0001ea000810043f */
[----:B------:R-:W5:Y:S01]  /*d5c0*/  MUFU.EX2 R176, R176 ;  /* 0x000000b000b07308 */ /* 0x000f620000000800 */
[----:B0-----:R-:W-:-:S07]  /*d5d0*/  F2FP.F16.F32.PACK_AB R157, R154, R162 ;  /* 0x000000a29a9d723e */ /* 0x001fce00000000ff */
[----:B------:R-:W0:Y:S01]  /*d5e0*/  MUFU.EX2 R177, R177 ;  /* 0x000000b100b17308 */ /* 0x000e220000000800 */
[----:B--2---:R-:W-:Y:S01]  /*d5f0*/  FADD.FTZ R162, R172, R7 ;  /* 0x00000007aca27221 */ /* 0x004fe20000010000 */
[----:B------:R-:W-:-:S06]  /*d600*/  FADD.FTZ R7, R163, R6 ;  /* 0x00000006a3077221 */ /* 0x000fcc0000010000 */
[----:B------:R-:W2:Y:S01]  /*d610*/  MUFU.EX2 R179, R179 ;  /* 0x000000b300b37308 */ /* 0x000ea20000000800 */
[----:B---3--:R-:W-:Y:S01]  /*d620*/  FADD.FTZ R6, R173, R162 ;  /* 0x000000a2ad067221 */ /* 0x008fe20000010000 */
[----:B----4-:R-:W-:-:S06]  /*d630*/  FADD.FTZ R7, R175, R7 ;  /* 0x00000007af077221 */ /* 0x010fcc0000010000 */
[----:B------:R-:W3:Y:S01]  /*d640*/  MUFU.EX2 R180, R180 ;  /* 0x000000b400b47308 */ /* 0x000ee20000000800 */
[----:B-----5:R-:W-:Y:S01]  /*d650*/  FADD.FTZ R6, R176, R6 ;  /* 0x00000006b0067221 */ /* 0x020fe20000010000 */
[----:B------:R-:W-:-:S06]  /*d660*/  FADD.FTZ R7, R166, R7 ;  /* 0x00000007a6077221 */ /* 0x000fcc0000010000 */
[----:B------:R-:W4:Y:S08]  /*d670*/  MUFU.EX2 R181, R181 ;  /* 0x000000b500b57308 */ /* 0x000f300000000800 */
[----:B------:R-:W5:Y:S01]  /*d680*/  MUFU.EX2 R183, R183 ;  /* 0x000000b700b77308 */ /* 0x000f620000000800 */
[----:B0-----:R-:W-:Y:S01]  /*d690*/  FADD.FTZ R6, R177, R6 ;  /* 0x00000006b1067221 */ /* 0x001fe20000010000 */
[----:B--2---:R-:W-:-:S06]  /*d6a0*/  FADD.FTZ R7, R179, R7 ;  /* 0x00000007b3077221 */ /* 0x004fcc0000010000 */
[----:B------:R-:W0:Y:S01]  /*d6b0*/  MUFU.EX2 R184, R184 ;  /* 0x000000b800b87308 */ /* 0x000e220000000800 */
[----:B------:R-:W-:-:S07]  /*d6c0*/  F2FP.F16.F32.PACK_AB R161, R201, R170 ;  /* 0x000000aac9a1723e */ /* 0x000fce00000000ff */
[----:B------:R-:W2:Y:S01]  /*d6d0*/  MUFU.EX2 R186, R186 ;  /* 0x000000ba00ba7308 */ /* 0x000ea20000000800 */
[----:B---3--:R-:W-:Y:S01]  /*d6e0*/  FADD.FTZ R6, R180, R6 ;  /* 0x00000006b4067221 */ /* 0x008fe20000010000 */
[----:B------:R-:W-:-:S06]  /*d6f0*/  FADD.FTZ R7, R167, R7 ;  /* 0x00000007a7077221 */ /* 0x000fcc0000010000 */
[----:B------:R-:W3:Y:S08]  /*d700*/  MUFU.EX2 R185, R185 ;  /* 0x000000b900b97308 */ /* 0x000ef00000000800 */
[----:B------:R-:W1:Y:S01]  /*d710*/  MUFU.EX2 R187, R187 ;  /* 0x000000bb00bb7308 */ /* 0x000e620000000800 */
[----:B----4-:R-:W-:Y:S01]  /*d720*/  FADD.FTZ R6, R181, R6 ;  /* 0x00000006b5067221 */ /* 0x010fe20000010000 */
[----:B-----5:R-:W-:-:S06]  /*d730*/  FADD.FTZ R7, R183, R7 ;  /* 0x00000007b7077221 */ /* 0x020fcc0000010000 */
[----:B------:R-:W4:Y:S01]  /*d740*/  MUFU.EX2 R170, R188 ;  /* 0x000000bc00aa7308 */ /* 0x000f220000000800 */
[----:B------:R-:W-:Y:S01]  /*d750*/  F2FP.F16.F32.PACK_AB R162, R173, R172 ;  /* 0x000000acada2723e */ /* 0x000fe200000000ff */
[----:B0-----:R-:W-:-:S06]  /*d760*/  FADD.FTZ R6, R184, R6 ;  /* 0x00000006b8067221 */ /* 0x001fcc0000010000 */
[----:B------:R-:W0:Y:S01]  /*d770*/  MUFU.EX2 R189, R189 ;  /* 0x000000bd00bd7308 */ /* 0x000e220000000800 */
[----:B--2---:R-:W-:-:S07]  /*d780*/  FADD.FTZ R7, R186, R7 ;  /* 0x00000007ba077221 */ /* 0x004fce0000010000 */
[----:B------:R-:W2:Y:S01]  /*d790*/  MUFU.EX2 R191, R191 ;  /* 0x000000bf00bf7308 */ /* 0x000ea20000000800 */
[----:B---3--:R-:W-:Y:S01]  /*d7a0*/  FADD.FTZ R6, R185, R6 ;  /* 0x00000006b9067221 */ /* 0x008fe20000010000 */
[----:B-1----:R-:W-:-:S06]  /*d7b0*/  FADD.FTZ R7, R187, R7 ;  /* 0x00000007bb077221 */ /* 0x002fcc0000010000 */
[----:B------:R-:W1:Y:S08]  /*d7c0*/  MUFU.EX2 R172, R192 ;  /* 0x000000c000ac7308 */ /* 0x000e700000000800 */
[----:B------:R-:W3:Y:S01]  /*d7d0*/  MUFU.EX2 R194, R194 ;  /* 0x000000c200c27308 */ /* 0x000ee20000000800 */
[----:B----4-:R-:W-:Y:S01]  /*d7e0*/  FADD.FTZ R6, R170, R6 ;  /* 0x00000006aa067221 */ /* 0x010fe20000010000 */
[----:B------:R-:W-:-:S06]  /*d7f0*/  FADD.FTZ R7, R171, R7 ;  /* 0x00000007ab077221 */ /* 0x000fcc0000010000 */
[----:B------:R-:W4:Y:S01]  /*d800*/  MUFU.EX2 R193, R193 ;  /* 0x000000c100c17308 */ /* 0x000f220000000800 */
[----:B------:R-:W-:-:S07]  /*d810*/  F2FP.F16.F32.PACK_AB R163, R175, R163 ;  /* 0x000000a3afa3723e */ /* 0x000fce00000000ff */
[----:B------:R-:W5:Y:S01]  /*d820*/  MUFU.EX2 R195, R195 ;  /* 0x000000c300c37308 */ /* 0x000f620000000800 */
[----:B0-----:R-:W-:Y:S01]  /*d830*/  FADD.FTZ R6, R189, R6 ;  /* 0x00000006bd067221 */ /* 0x001fe20000010000 */
[----:B--2---:R-:W-:-:S06]  /*d840*/  FADD.FTZ R7, R191, R7 ;  /* 0x00000007bf077221 */ /* 0x004fcc0000010000 */
[----:B------:R-:W0:Y:S01]  /*d850*/  MUFU.EX2 R174, R196 ;  /* 0x000000c400ae7308 */ /* 0x000e220000000800 */
[----:B------:R-:W-:-:S07]  /*d860*/  LOP3.LUT P0, RZ, R18, 0x100, RZ, 0xc0, !PT ;  /* 0x0000010012ff7812 */ /* 0x000fce000780c0ff */
[----:B------:R-:W2:Y:S01]  /*d870*/  MUFU.EX2 R198, R198 ;  /* 0x000000c600c67308 */ /* 0x000ea20000000800 */
[----:B-1----:R-:W-:Y:S01]  /*d880*/  FADD.FTZ R6, R172, R6 ;  /* 0x00000006ac067221 */ /* 0x002fe20000010000 */
[----:B---3--:R-:W-:-:S06]  /*d890*/  FADD.FTZ R7, R194, R7 ;  /* 0x00000007c2077221 */ /* 0x008fcc0000010000 */
[----:B------:R-:W1:Y:S01]  /*d8a0*/  MUFU.EX2 R175, R220 ;  /* 0x000000dc00af7308 */ /* 0x000e620000000800 */
[----:B----4-:R-:W-:-:S07]  /*d8b0*/  FADD.FTZ R6, R193, R6 ;  /* 0x00000006c1067221 */ /* 0x010fce0000010000 */
[----:B------:R-:W3:Y:S01]  /*d8c0*/  MUFU.EX2 R182, R182 ;  /* 0x000000b600b67308 */ /* 0x000ee20000000800 */
[----:B-----5:R-:W-:Y:S01]  /*d8d0*/  FADD.FTZ R173, R195, R7 ;  /* 0x00000007c3ad7221 */ /* 0x020fe20000010000 */
[----:B0-----:R-:W-:Y:S01]  /*d8e0*/  FADD.FTZ R7, R174, R6 ;  /* 0x00000006ae077221 */ /* 0x001fe20000010000 */
[----:B------:R-:W-:Y:S02]  /*d8f0*/  F2FP.F16.F32.PACK_AB R155, R159, R155 ;  /* 0x0000009b9f9b723e */ /* 0x000fe400000000ff */
[----:B--2---:R-:W-:Y:S01]  /*d900*/  FADD.FTZ R6, R198, R173 ;  /* 0x000000adc6067221 */ /* 0x004fe20000010000 */
[----:B------:R-:W-:Y:S02]  /*d910*/  F2FP.F16.F32.PACK_AB R159, R199, R158 ;  /* 0x0000009ec79f723e */ /* 0x000fe400000000ff */
[----:B------:R-:W-:Y:S01]  /*d920*/  F2FP.F16.F32.PACK_AB R154, R197, R156 ;  /* 0x0000009cc59a723e */ /* 0x000fe200000000ff */
[----:B-1----:R-:W-:Y:S01]  /*d930*/  FADD.FTZ R6, R175, R6 ;  /* 0x00000006af067221 */ /* 0x002fe20000010000 */
[----:B------:R-:W-:-:S02]  /*d940*/  F2FP.F16.F32.PACK_AB R156, R200, R160 ;  /* 0x000000a0c89c723e */ /* 0x000fc400000000ff */
[----:B------:R-:W-:Y:S01]  /*d950*/  F2FP.F16.F32.PACK_AB R158, R165, R164 ;  /* 0x000000a4a59e723e */ /* 0x000fe200000000ff */
[----:B------:R-:W-:Y:S01]  /*d960*/  FMUL.FTZ R24, R24, R190 ;  /* 0x000000be18187220 */ /* 0x000fe20000410000 */
[----:B------:R-:W-:Y:S01]  /*d970*/  F2FP.F16.F32.PACK_AB R160, R169, R168 ;  /* 0x000000a8a9a0723e */ /* 0x000fe200000000ff */
[----:B------:R-:W-:Y:S01]  /*d980*/  FMUL.FTZ R25, R25, R190 ;  /* 0x000000be19197220 */ /* 0x000fe20000410000 */
[----:B------:R-:W-:Y:S01]  /*d990*/  F2FP.F16.F32.PACK_AB R165, R179, R166 ;  /* 0x000000a6b3a5723e */ /* 0x000fe200000000ff */
[----:B---3--:R-:W-:Y:S01]  /*d9a0*/  FADD.FTZ R7, R182, R7 ;  /* 0x00000007b6077221 */ /* 0x008fe20000010000 */
[----:B------:R-:W-:Y:S01]  /*d9b0*/  F2FP.F16.F32.PACK_AB R152, R202, R152 ;  /* 0x00000098ca98723e */ /* 0x000fe200000000ff */
[----:B------:R-:W-:Y:S01]  /*d9c0*/  FMUL.FTZ R28, R28, R190 ;  /* 0x000000be1c1c7220 */ /* 0x000fe20000410000 */
[----:B------:R-:W-:Y:S01]  /*d9d0*/  F2FP.F16.F32.PACK_AB R164, R177, R176 ;  /* 0x000000b0b1a4723e */ /* 0x000fe200000000ff */
[----:B------:R-:W-:Y:S01]  /*d9e0*/  FMUL.FTZ R29, R29, R190 ;  /* 0x000000be1d1d7220 */ /* 0x000fe20000410000 */
[----:B------:R-:W-:Y:S01]  /*d9f0*/  F2FP.F16.F32.PACK_AB R166, R181, R180 ;  /* 0x000000b4b5a6723e */ /* 0x000fe200000000ff */
[-C--:B------:R-:W-:Y:S01]  /*da00*/  FMUL.FTZ R32, R32, R190.reuse ;  /* 0x000000be20207220 */ /* 0x080fe20000410000 */
[----:B------:R-:W-:Y:S01]  /*da10*/  F2FP.F16.F32.PACK_AB R167, R183, R167 ;  /* 0x000000a7b7a7723e */ /* 0x000fe200000000ff */
[----:B------:R-:W-:Y:S01]  /*da20*/  FMUL.FTZ R33, R33, R190 ;  /* 0x000000be21217220 */ /* 0x000fe20000410000 */
        /* <DEDUP_REMOVED lines=132> */
.L_x_5309:
[----:B------:R0:W1:Y:S01]  /*e270*/  SYNCS.PHASECHK.TRANS64.TRYWAIT P1, [R13+URZ+0x22850], R14 ;  /* 0x0228500e0d0075a7 */ /* 0x000062000802017f */
[----:B------:R-:W-:Y:S05]  /*e280*/  @!P0 BRA `(.L_x_5310) ;  /* 0x0000000000048947 */ /* 0x000fea0003800000 */
[----:B------:R-:W-:Y:S01]  /*e290*/  BPT.TRAP 0x1 ;  /* 0x000000040000795c */ /* 0x000fe20000300000 */
.L_x_5310:
[----:B------:R-:W-:Y:S04]  /*e2a0*/  BSSY B0, `(.L_x_5311) ;  /* 0x0000004000007945 */ /* 0x000fe80003800000 */
[----:B-1----:R-:W-:Y:S05]  /*e2b0*/  @P1 BRA `(.L_x_5312) ;  /* 0x0000000000081947 */ /* 0x002fea0003800000 */
[----:B------:R-:W1:Y:S02]  /*e2c0*/  SYNCS.PHASECHK.TRANS64.TRYWAIT P1, [R13+URZ+0x22850], R14 ;  /* 0x0228500e0d0075a7 */ /* 0x000e64000802017f */
[----:B-1----:R-:W-:Y:S05]  /*e2d0*/  @!P1 BRA `(.L_x_5313) ;  /* 0x0000010c00449947 */ /* 0x002fea0003800000 */
.L_x_5312:
[----:B------:R-:W-:Y:S05]  /*e2e0*/  BSYNC B0 ;  /* 0x0000000000007941 */ /* 0x000fea0003800000 */
.L_x_5311:
[----:B------:R-:W2:Y:S01]  /*e2f0*/  S2R R178, SR_TID.X ;  /* 0x0000000000b27919 */ /* 0x000ea20000002100 */
[----:B------:R-:W-:Y:S05]  /*e300*/  WARPSYNC.ALL ;  /* 0x0000000000007948 */ /* 0x000fea0003800000 */
[----:B------:R-:W-:Y:S02]  /*e310*/  IMAD.MOV.U32 R176, RZ, RZ, 0xc00 ;  /* 0x00000c00ffb07424 */ /* 0x000fe400078e00ff */
[----:B------:R-:W-:Y:S02]  /*e320*/  IMAD.MOV.U32 R177, RZ, RZ, 0x40000040 ;  /* 0x40000040ffb17424 */ /* 0x000fe400078e00ff */
[----:B------:R-:W-:-:S03]  /*e330*/  IMAD R176, R23, R176, UR38 ;  /* 0x0000002617b07e24 */ /* 0x000fc6000f8e02b0 */
[----:B------:R-:W-:Y:S01]  /*e340*/  R2UR UR7, R177 ;  /* 0x00000000b10772ca */ /* 0x000fe200000e0000 */
[----:B------:R-:W-:Y:S01]  /*e350*/  IMAD.MOV.U32 R177, RZ, RZ, 0x40000040 ;  /* 0x40000040ffb17424 */ /* 0x000fe200078e00ff */
[----:B------:R-:W-:Y:S02]  /*e360*/  R2UR UR6, R176 ;  /* 0x00000000b00672ca */ /* 0x000fe400000e0000 */
[----:B--2---:R-:W-:-:S05]  /*e370*/  SHF.R.U32.HI R178, RZ, 0x7, R178 ;  /* 0x00000007ffb27819 */ /* 0x004fca00000116b2 */
[----:B01----:R-:W-:-:S05]  /*e380*/  VIADD R14, R178, 0x8 ;  /* 0x00000008b20e7836 */ /* 0x003fca0000000000 */
        /* <DEDUP_REMOVED lines=20> */
[----:B------:R-:W-:Y:S02]  /*e4d0*/  R2UR UR6, R152 ;  /* 0x00000000980672ca */ /* 0x000fe400000e0000 */
[----:B------:R-:W-:Y:S01]  /*e4e0*/  R2UR UR7, R153 ;  /* 0x00000000990772ca */ /* 0x000fe200000e0000 */
[----:B------:R-:W-:Y:S01]  /*e4f0*/  IMAD.MOV.U32 R153, RZ, RZ, 0x40000040 ;  /* 0x40000040ff997424 */ /* 0x000fe200078e00ff */
[C---:B------:R-:W-:Y:S01]  /*e500*/  IADD3 R152, R176.reuse, 0x200, RZ ;  /* 0x00000200b0987810 */ /* 0x040fe20007ffe0ff */
        /* <DEDUP_REMOVED lines=20> */
.L_x_5314:
[----:B------:R-:W2:Y:S01]  /*e650*/  LDL R152, [R1] ;  /* 0x0000000001987983 */ /* 0x000ea20000100800 */
[----:B------:R-:W-:Y:S02]  /*e660*/  VIADD R13, R13, 0x22860 ;  /* 0x000228600d0d7836 */ /* 0x000fe40000000000 */
[----:B------:R-:W-:Y:S02]  /*e670*/  IMAD.U32 R14, RZ, RZ, UR41 ;  /* 0x00000029ff0e7e24 */ /* 0x000fe4000f8e00ff */
[----:B------:R-:W-:Y:S02]  /*e680*/  IMAD.MOV.U32 R201, RZ, RZ, R0 ;  /* 0x000000ffffc97224 */ /* 0x000fe400078e0000 */
[----:B------:R-:W-:Y:S01]  /*e690*/  IMAD.MOV.U32 R200, RZ, RZ, R3 ;  /* 0x000000ffffc87224 */ /* 0x000fe200078e0003 */
[----:B------:R-:W-:-:S04]  /*e6a0*/  PRMT R13, R14, 0x654, R13 ;  /* 0x000006540e0d7816 */ /* 0x000fc8000000000d */
[----:B------:R0:W-:Y:S01]  /*e6b0*/  SYNCS.ARRIVE.TRANS64.RED.A1T0 RZ, [R13+URZ], RZ ;  /* 0x000000ff0dff79a7 */ /* 0x0001e2000810043f */
[C---:B--2---:R-:W-:Y:S01]  /*e6c0*/  ISETP.GT.AND P1, PT, R12.reuse, R152, PT ;  /* 0x000000980c00720c */ /* 0x044fe20003f24270 */
[----:B------:R-:W-:-:S12]  /*e6d0*/  VIADD R12, R12, 0xffffffff ;  /* 0xffffffff0c0c7836 */ /* 0x000fd80000000000 */
[----:B0-----:R-:W-:Y:S05]  /*e6e0*/  @P1 BRA `(.L_x_5315) ;  /* 0xffffffd800441947 */ /* 0x001fea000383ffff */
.L_x_5303:
[----:B------:R-:W2:Y:S02]  /*e6f0*/  LDL R13, [R1+0x10] ;  /* 0x00001000010d7983 */ /* 0x000ea40000100800 */
[----:B--2---:R-:W-:-:S13]  /*e700*/  ISETP.GE.AND P1, PT, R12, R13, PT ;  /* 0x0000000d0c00720c */ /* 0x004fda0003f26270 */
[----:B------:R-:W-:Y:S05]  /*e710*/  @!P1 BRA `(.L_x_5316) ;  /* 0x0000001c00d09947 */ /* 0x000fea0003800000 */
[----:B------:R-:W-:Y:S02]  /*e720*/  IMAD.MOV.U32 R201, RZ, RZ, R0 ;  /* 0x000000ffffc97224 */ /* 0x000fe400078e0000 */
[----:B------:R-:W-:-:S07]  /*e730*/  IMAD.MOV.U32 R200, RZ, RZ, R3 ;  /* 0x000000ffffc87224 */ /* 0x000fce00078e0003 */
.L_x_5328:
[----:B------:R-:W-:Y:S01]  /*e740*/  IADD3 R23, R23, 0x1, RZ ;  /* 0x0000000117177810 */ /* 0x000fe20007ffe0ff */
[----:B------:R-:W-:Y:S05]  /*e750*/  YIELD ;  /* 0x0000000000007946 */ /* 0x000fea0003800000 */
[----:B------:R-:W-:-:S04]  /*e760*/  ISETP.NE.AND P1, PT, R23, 0x2, PT ;  /* 0x000000021700780c */ /* 0x000fc80003f25270 */
[----:B------:R-:W-:Y:S02]  /*e770*/  SEL R0, RZ, 0x1, P1 ;  /* 0x00000001ff007807 */ /* 0x000fe40000800000 */
[----:B------:R-:W-:Y:S02]  /*e780*/  SEL R23, R23, RZ, P1 ;  /* 0x000000ff17177207 */ /* 0x000fe40000800000 */
[----:B------:R-:W-:Y:S01]  /*e790*/  LOP3.LUT R208, R208, R0, RZ, 0x3c, !PT ;  /* 0x00000000d0d07212 */ /* 0x000fe200078e3cff */
[----:B--2---:R-:W-:Y:S06]  /*e7a0*/  @!P0 BRA `(.L_x_5317) ;  /* 0x0000000000048947 */ /* 0x004fec0003800000 */
[----:B------:R-:W-:Y:S01]  /*e7b0*/  BPT.TRAP 0x1 ;  /* 0x000000040000795c */ /* 0x000fe20000300000 */
.L_x_5317:
[----:B------:R-:W-:Y:S01]  /*e7c0*/  IMAD R13, R23, 0x8, R22 ;  /* 0x00000008170d7824 */ /* 0x000fe200078e0216 */
[----:B------:R-:W-:-:S04]  /*e7d0*/  SHF.L.U32 R14, R208, 0x1f, RZ ;  /* 0x0000001fd00e7819 */ /* 0x000fc800000006ff */
[----:B------:R0:W1:Y:S01]  /*e7e0*/  SYNCS.PHASECHK.TRANS64.TRYWAIT P1, [R13+URZ+0x22830], R14 ;  /* 0x0228300e0d0075a7 */ /* 0x000062000802017f */
[----:B------:R-:W-:Y:S05]  /*e7f0*/  @!P0 BRA `(.L_x_5318) ;  /* 0x0000000000048947 */ /* 0x000fea0003800000 */
[----:B------:R-:W-:Y:S01]  /*e800*/  BPT.TRAP 0x1 ;  /* 0x000000040000795c */ /* 0x000fe20000300000 */
.L_x_5318:
[----:B------:R-:W-:Y:S02]  /*e810*/  IMAD R156, R23, 0x300, R221 ;  /* 0x00000300179c7824 */ /* 0x000fe400078e02dd */
[----:B------:R-:W-:Y:S01]  /*e820*/  IMAD.MOV.U32 R157, RZ, RZ, 0x40000040 ;  /* 0x40000040ff9d7424 */ /* 0x000fe200078e00ff */
[----:B-1----:R-:W-:Y:S06]  /*e830*/  @P1 BRA `(.L_x_5319) ;  /* 0x0000000000081947 */ /* 0x002fec0003800000 */
[----:B------:R-:W1:Y:S02]  /*e840*/  SYNCS.PHASECHK.TRANS64.TRYWAIT P1, [R13+URZ+0x22830], R14 ;  /* 0x0228300e0d0075a7 */ /* 0x000e64000802017f */
[----:B-1----:R-:W-:Y:S05]  /*e850*/  @!P1 BRA `(.L_x_5320) ;  /* 0x0000010400f89947 */ /* 0x002fea0003800000 */
.L_x_5319:
        /* <DEDUP_REMOVED lines=41> */
.L_x_5321:
        /* <DEDUP_REMOVED lines=88> */
[----:B------:R-:W-:Y:S01]  /*f070*/  FMUL.FTZ R60, R60, R172 ;  /* 0x000000ac3c3c7220 */ /* 0x000fe20000410000 */
[----:B------:R-:W-:Y:S01]  /*f080*/  FMNMX.FTZ R0, R155, R0, !PT ;  /* 0x000000009b007209 */ /* 0x000fe20007810000 */
[-C--:B------:R-:W-:Y:S01]  /*f090*/  FMUL.FTZ R61, R61, R172.reuse ;  /* 0x000000ac3d3d7220 */ /* 0x080fe20000410000 */
[----:B------:R3:W-:Y:S01]  /*f0a0*/  MUFU.EX2 R156, R169 ;  /* 0x000000a9009c7308 */ /* 0x0007e20000000800 */
        /* <DEDUP_REMOVED lines=180> */
[C---:B------:R-:W-:Y:S01]  /*fbf0*/  F2FP.F16.F32.PACK_AB R160, R177.reuse, R160 ;  /* 0x000000a0b1a0723e */ /* 0x040fe200000000ff */
[----:B------:R-:W4:Y:S01]  /*fc00*/  MUFU.EX2 R159, R184 ;  /* 0x000000b8009f7308 */ /* 0x000f220000000800 */
[----:B0-----:R-:W-:Y:S01]  /*fc10*/  FADD.FTZ R7, R176, R7 ;  /* 0x00000007b0077221 */ /* 0x001fe20000010000 */
[----:B------:R-:W-:Y:S01]  /*fc20*/  FADD.FTZ R6, R177, R6 ;  /* 0x00000006b1067221 */ /* 0x000fe20000010000 */
[-C--:B------:R-:W-:Y:S01]  /*fc30*/  FMUL.FTZ R75, R75, R174.reuse ;  /* 0x000000ae4b4b7220 */ /* 0x080fe20000410000 */
[-C--:B------:R-:W-:Y:S01]  /*fc40*/  FMUL.FTZ R78, R78, R174.reuse ;  /* 0x000000ae4e4e7220 */ /* 0x080fe20000410000 */
[-C--:B------:R-:W-:Y:S01]  /*fc50*/  FMUL.FTZ R79, R79, R174.reuse ;  /* 0x000000ae4f4f7220 */ /* 0x080fe20000410000 */
[----:B------:R-:W-:Y:S01]  /*fc60*/  FADD.FTZ R6, R180, R6 ;  /* 0x00000006b4067221 */ /* 0x000fe20000010000 */
[----:B------:R-:W-:Y:S01]  /*fc70*/  FMUL.FTZ R82, R82, R174 ;  /* 0x000000ae52527220 */ /* 0x000fe20000410000 */
[----:B------:R-:W0:Y:S01]  /*fc80*/  MUFU.EX2 R175, R175 ;  /* 0x000000af00af7308 */ /* 0x000e220000000800 */
[----:B---3--:R-:W-:Y:S01]  /*fc90*/  FADD.FTZ R7, R171, R7 ;  /* 0x00000007ab077221 */ /* 0x008fe20000010000 */
[----:B------:R-:W-:Y:S01]  /*fca0*/  FADD.FTZ R6, R181, R6 ;  /* 0x00000006b5067221 */ /* 0x000fe20000010000 */
[----:B------:R-:W-:Y:S01]  /*fcb0*/  F2FP.F16.F32.PACK_AB R157, R171, R176 ;  /* 0x000000b0ab9d723e */ /* 0x000fe200000000ff */
[-C--:B------:R-:W-:Y:S01]  /*fcc0*/  FMUL.FTZ R83, R83, R174.reuse ;  /* 0x000000ae53537220 */ /* 0x080fe20000410000 */
[----:B------:R-:W-:Y:S01]  /*fcd0*/  FMUL.FTZ R86, R86, R174 ;  /* 0x000000ae56567220 */ /* 0x000fe20000410000 */
        /* <DEDUP_REMOVED lines=80> */
.L_x_5322:
[----:B------:R0:W3:Y:S01]  /*101e0*/  SYNCS.PHASECHK.TRANS64.TRYWAIT P1, [R13+URZ+0x22850], R14 ;  /* 0x0228500e0d0075a7 */ /* 0x0000e2000802017f */
[----:B------:R-:W-:Y:S05]  /*101f0*/  @!P0 BRA `(.L_x_5323) ;  /* 0x0000000000048947 */ /* 0x000fea0003800000 */
[----:B------:R-:W-:Y:S01]  /*10200*/  BPT.TRAP 0x1 ;  /* 0x000000040000795c */ /* 0x000fe20000300000 */
.L_x_5323:
[----:B------:R-:W-:Y:S04]  /*10210*/  BSSY B0, `(.L_x_5324) ;  /* 0x0000004000007945 */ /* 0x000fe80003800000 */
[----:B---3--:R-:W-:Y:S05]  /*10220*/  @P1 BRA `(.L_x_5325) ;  /* 0x0000000000081947 */ /* 0x008fea0003800000 */
[----:B------:R-:W3:Y:S02]  /*10230*/  SYNCS.PHASECHK.TRANS64.TRYWAIT P1, [R13+URZ+0x22850], R14 ;  /* 0x0228500e0d0075a7 */ /* 0x000ee4000802017f */
[----:B---3--:R-:W-:Y:S05]  /*10240*/  @!P1 BRA `(.L_x_5326) ;  /* 0x000000ec00909947 */ /* 0x008fea0003800000 */
.L_x_5325:
[----:B------:R-:W-:Y:S05]  /*10250*/  BSYNC B0 ;  /* 0x0000000000007941 */ /* 0x000fea0003800000 */
.L_x_5324:
[----:B------:R-:W4:Y:S01]  /*10260*/  S2R R174, SR_TID.X ;  /* 0x0000000000ae7919 */ /* 0x000f220000002100 */
[----:B------:R-:W-:Y:S05]  /*10270*/  WARPSYNC.ALL ;  /* 0x0000000000007948 */ /* 0x000fea0003800000 */
[----:B------:R-:W-:Y:S01]  /*10280*/  MOV R172, 0xc00 ;  /* 0x00000c0000ac7802 */ /* 0x000fe20000000f00 */
[----:B------:R-:W-:Y:S02]  /*10290*/  IMAD.MOV.U32 R173, RZ, RZ, 0x40000040 ;  /* 0x40000040ffad7424 */ /* 0x000fe400078e00ff */
[----:B------:R-:W-:Y:S02]  /*102a0*/  IMAD.MOV.U32 R175, RZ, RZ, 0x40000040 ;  /* 0x40000040ffaf7424 */ /* 0x000fe400078e00ff */
[----:B------:R-:W-:Y:S01]  /*102b0*/  IMAD R172, R23, R172, UR38 ;  /* 0x0000002617ac7e24 */ /* 0x000fe2000f8e02ac */
[----:B------:R-:W-:Y:S01]  /*102c0*/  R2UR UR7, R173 ;  /* 0x00000000ad0772ca */ /* 0x000fe200000e0000 */
[----:B------:R-:W-:-:S03]  /*102d0*/  IMAD.MOV.U32 R173, RZ, RZ, 0x40000040 ;  /* 0x40000040ffad7424 */ /* 0x000fc600078e00ff */
[----:B------:R-:W-:Y:S02]  /*102e0*/  R2UR UR6, R172 ;  /* 0x00000000ac0672ca */ /* 0x000fe400000e0000 */
        /* <DEDUP_REMOVED lines=24> */
[----:B------:R-:W-:Y:S01]  /*10470*/  IMAD.MOV.U32 R153, RZ, RZ, 0x40000040 ;  /* 0x40000040ff997424 */ /* 0x000fe200078e00ff */
[----:B------:R-:W-:Y:S01]  /*10480*/  IADD3 R172, R172, 0x280, RZ ;  /* 0x00000280acac7810 */ /* 0x000fe20007ffe0ff */
[----:B------:R-:W-:Y:S02]  /*10490*/  WARPGROUP.DEPBAR.LE gsb0, 0x0 ;  /* 0x00008000000079c5 */ /* 0x000fe40000010000 */
[----:B------:R-:W-:-:S15]  /*104a0*/  WARPGROUP.ARRIVE ;  /* 0x00000000000079c5 */ /* 0x000fde0000000000 */
[----:B------:R-:W-:-:S05]  /*104b0*/  NOP ;  /* 0x0000000000007918 */ /* 0x000fca0000000000 */
        /* <DEDUP_REMOVED lines=16> */
.L_x_5327:
        /* <DEDUP_REMOVED lines=10> */
.L_x_5316:
        /* <DEDUP_REMOVED lines=16> */
[----:B------:R4:W5:Y:S02]  /*10760*/  @P0 MUFU.RCP R4, R5 ;  /* 0x0000000500040308 */ /* 0x0009640000001000 */
[----:B----4-:R-:W-:-:S02]  /*10770*/  IMAD.U32 R5, RZ, RZ, UR37 ;  /* 0x00000025ff057e24 */ /* 0x010fc4000f8e00ff */
[----:B0-----:R-:W-:Y:S02]  /*10780*/  @P0 FMUL.FTZ R7, R7, 0.69314718246459960938 ;  /* 0x3f31721807070820 */ /* 0x001fe40000410000 */
[----:B------:R-:W-:-:S04]  /*10790*/  @P0 FMUL.FTZ R5, R5, 0.69314718246459960938 ;  /* 0x3f31721805050820 */ /* 0x000fc80000410000 */
[----:B------:R-:W-:Y:S01]  /*107a0*/  @P0 FFMA.FTZ R155, R5, R3, R7 ;  /* 0x00000003059b0223 */ /* 0x000fe20000010007 */
[-C--:B-----5:R-:W-:Y:S01]  /*107b0*/  FMUL.FTZ R152, R24, R4.reuse ;  /* 0x0000000418987220 */ /* 0x0a0fe20000410000 */
        /* <DEDUP_REMOVED lines=70> */
[----:B------:R4:W5:Y:S02]  /*10c20*/  @P0 MUFU.RCP R3, R5 ;  /* 0x0000000500030308 */ /* 0x0009640000001000 */
[----:B----4-:R-:W-:Y:S01]  /*10c30*/  MOV R5, UR37 ;  /* 0x0000002500057c02 */ /* 0x010fe20008000f00 */
[----:B0-----:R-:W-:-:S04]  /*10c40*/  @P0 FMUL.FTZ R6, R6, 0.69314718246459960938 ;  /* 0x3f31721806060820 */ /* 0x001fc80000410000 */
[----:B------:R-:W-:Y:S01]  /*10c50*/  @P0 FMUL.FTZ R5, R5, 0.69314718246459960938 ;  /* 0x3f31721805050820 */ /* 0x000fe20000410000 */
[----:B-----5:R-:W-:-:S03]  /*10c60*/  FMUL.FTZ R26, R26, R3 ;  /* 0x000000031a1a7220 */ /* 0x020fc60000410000 */
        /* <DEDUP_REMOVED lines=69> */
.L_x_5257:
[----:B------:R-:W-:Y:S05]  /*110c0*/  WARPSYNC.ALL ;  /* 0x0000000000007948 */ /* 0x000fea0003800000 */
[----:B------:R-:W0:Y:S08]  /*110d0*/  S2UR UR41, SR_CgaCtaId ;  /* 0x00000000002979c3 */ /* 0x000e300000008800 */
[----:B------:R-:W-:Y:S06]  /*110e0*/  BAR.SYNC.DEFER_BLOCKING 0x5, 0x180 ;  /* 0x0146000000007b1d */ /* 0x000fec0000010000 */
[----:B------:R-:W-:Y:S01]  /*110f0*/  UMOV UR4, 0x400 ;  /* 0x0000040000047882 */ /* 0x000fe20000000000 */
[----:B------:R-:W-:Y:S01]  /*11100*/  BSSY B0, `(.L_x_5329) ;  /* 0x000051e000007945 */ /* 0x000fe20003800000 */
[----:B0-----:R-:W-:-:S06]  /*11110*/  ULEA UR4, UR41, UR4, 0x18 ;  /* 0x0000000429047291 */ /* 0x001fcc000f8ec03f */
[----:B------:R-:W-:-:S05]  /*11120*/  IMAD.U32 R22, RZ, RZ, UR4 ;  /* 0x00000004ff167e24 */ /* 0x000fca000f8e00ff */
[----:B------:R0:W3:Y:S01]  /*11130*/  LDS.128 R4, [R22+0x228d0] ;  /* 0x0228d00016047984 */ /* 0x0000e20000000c00 */
[----:B------:R-:W-:Y:S06]  /*11140*/  BAR.ARV 0x4, 0x180 ;  /* 0x0106000000007b1d */ /* 0x000fec0000002000 */
[----:B------:R-:W-:Y:S05]  /*11150*/  @P0 BRA `(.L_x_5330) ;  /* 0x00000040000c0947 */ /* 0x000fea0003800000 */
[----:B------:R-:W4:Y:S01]  /*11160*/  LDL R3, [R1+0x14c] ;  /* 0x00014c0001037983 */ /* 0x000f220000100800 */
[----:B------:R-:W-:-:S03]  /*11170*/  ULDC UR4, c[0x0][0xad4] ;  /* 0x0002b50000047ab9 */ /* 0x000fc60000000800 */
[----:B------:R-:W3:Y:S01]  /*11180*/  LDL.LU R10, [R1+0x2c] ;  /* 0x00002c00010a7983 */ /* 0x000ee20000300800 */
[----:B------:R-:W2:Y:S01]  /*11190*/  S2R R0, SR_SWINHI ;  /* 0x0000000000007919 */ /* 0x000ea20000002f00 */
[----:B------:R-:W-:Y:S02]  /*111a0*/  F2FP.F16.F32.PACK_AB R11, R31, R30 ;  /* 0x0000001e1f0b723e */ /* 0x000fe400000000ff */
[----:B------:R-:W-:Y:S01]  /*111b0*/  F2FP.F16.F32.PACK_AB R12, R33, R32 ;  /* 0x00000020210c723e */ /* 0x000fe200000000ff */
[----:B------:R-:W3:Y:S01]  /*111c0*/  LDL.LU R157, [R1+0x34] ;  /* 0x00003400019d7983 */ /* 0x000ee20000300800 */
[----:B-1----:R-:W-:Y:S02]  /*111d0*/  F2FP.F16.F32.PACK_AB R13, R35, R34 ;  /* 0x00000022230d723e */ /* 0x002fe400000000ff */
[----:B------:R-:W-:Y:S01]  /*111e0*/  F2FP.F16.F32.PACK_AB R14, R37, R36 ;  /* 0x00000024250e723e */ /* 0x000fe200000000ff */
[----:B------:R-:W3:Y:S01]  /*111f0*/  LDL.LU R156, [R1+0x38] ;  /* 0x00003800019c7983 */ /* 0x000ee20000300800 */
[----:B------:R-:W-:-:S02]  /*11200*/  MOV R20, R22 ;  /* 0x0000001600147202 */ /* 0x000fc40000000f00 */
[----:B--2---:R-:W-:Y:S02]  /*11210*/  MOV R21, R0 ;  /* 0x0000000000157202 */ /* 0x004fe40000000f00 */
[----:B------:R-:W-:Y:S01]  /*11220*/  F2FP.F16.F32.PACK_AB R15, R39, R38 ;  /* 0x00000026270f723e */ /* 0x000fe200000000ff */
[----:B----45:R-:W-:Y:S01]  /*11230*/  IMAD.WIDE R24, R3, 0x2, R20 ;  /* 0x0000000203187825 */ /* 0x030fe200078e0214 */
[----:B---3--:R-:W-:-:S03]  /*11240*/  ISETP.NE.AND P0, PT, R10, RZ, PT ;  /* 0x000000ff0a00720c */ /* 0x008fc60003f05270 */
        /* <DEDUP_REMOVED lines=14> */
[----:B-1----:R-:W-:-:S04]  /*11330*/  IADD3 R8, P0, R24, 0x20, RZ ;  /* 0x0000002018087810 */ /* 0x002fc80007f1e0ff */
[----:B------:R-:W-:Y:S01]  /*11340*/  LOP3.LUT R3, R8, 0x380, RZ, 0xc0, !PT ;  /* 0x0000038008037812 */ /* 0x000fe200078ec0ff */
[----:B------:R-:W-:-:S03]  /*11350*/  IMAD.X R9, RZ, RZ, R25, P0 ;  /* 0x000000ffff097224 */ /* 0x000fc600000e0619 */
[----:B------:R-:W-:-:S04]  /*11360*/  SHF.R.U64 R3, R3, 0x3, RZ ;  /* 0x0000000303037819 */ /* 0x000fc800000012ff */
[----:B------:R-:W-:-:S04]  /*11370*/  LOP3.LUT R8, R3, R8, RZ, 0x3c, !PT ;  /* 0x0000000803087212 */ /* 0x000fc800078e3cff */
[----:B------:R-:W-:-:S05]  /*11380*/  MOV R8, R8 ;  /* 0x0000000800087202 */ /* 0x000fca0000000f00 */
[----:B------:R1:W-:Y:S02]  /*11390*/  STSM.16.M88.4 [R8], R12 ;  /* 0x0000000c08007844 */ /* 0x0003e40000000200 */
[----:B-1----:R-:W-:-:S04]  /*113a0*/  IADD3 R8, P0, R24, 0x40, RZ ;  /* 0x0000004018087810 */ /* 0x002fc80007f1e0ff */
        /* <DEDUP_REMOVED lines=158> */
[----:B------:R-:W-:-:S07]  /*11d90*/  IADD3.X R11, R156, UR5, RZ, P0, !PT ;  /* 0x000000059c0b7c10 */ /* 0x000fce00087fe4ff */
[----:B------:R-:W5:Y:S01]  /*11da0*/  @P1 LDG.E R8, desc[UR42][R10.64] ;  /* 0x0000002a0a081981 */ /* 0x000f62000c1e1900 */
[----:B------:R-:W-:-:S04]  /*11db0*/  ISETP.NE.U32.AND P0, PT, RZ, UR6, PT ;  /* 0x00000006ff007c0c */ /* 0x000fc8000bf05070 */
[----:B------:R-:W-:-:S13]  /*11dc0*/  ISETP.NE.AND.EX P0, PT, RZ, UR7, PT, P0 ;  /* 0x00000007ff007c0c */ /* 0x000fda000bf05300 */
[----:B-1----:R-:W-:Y:S01]  /*11dd0*/  @P0 IADD3 R12, P2, R157, UR6, RZ ;  /* 0x000000069d0c0c10 */ /* 0x002fe2000ff5e0ff */
[----:B------:R-:W-:-:S03]  /*11de0*/  ULDC UR6, c[0x0][0xa88] ;  /* 0x0002a20000067ab9 */ /* 0x000fc60000000800 */
[----:B------:R-:W-:Y:S02]  /*11df0*/  @P0 IADD3.X R13, R156, UR7, RZ, P2, !PT ;  /* 0x000000079c0d0c10 */ /* 0x000fe400097fe4ff */
[----:B------:R-:W-:Y:S01]  /*11e00*/  ISETP.GT.AND P2, PT, R0, 0x1, PT ;  /* 0x000000010000780c */ /* 0x000fe20003f44270 */
[----:B------:R-:W-:Y:S01]  /*11e10*/  IMAD.MOV.U32 R0, RZ, RZ, 0x9b8 ;  /* 0x000009b8ff007424 */ /* 0x000fe200078e00ff */
[----:B------:R-:W-:-:S04]  /*11e20*/  MOV R9, UR6 ;  /* 0x0000000600097c02 */ /* 0x000fc80008000f00 */
[----:B------:R-:W-:Y:S02]  /*11e30*/  SEL R0, R0, 0x978, P2 ;  /* 0x0000097800007807 */ /* 0x000fe40001000000 */
[----:B------:R1:W5:Y:S02]  /*11e40*/  @P0 LDG.E R9, desc[UR42][R12.64] ;  /* 0x0000002a0c090981 */ /* 0x000364000c1e1900 */
[----:B------:R2:W3:Y:S08]  /*11e50*/  LDC.64 R14, c[0x0][R0+0x220] ;  /* 0x00008800000e7b82 */ /* 0x0004f00000000a00 */
[----:B-1----:R2:W1:Y:S01]  /*11e60*/  LDC.64 R12, c[0x0][R0+0x218] ;  /* 0x00008600000c7b82 */ /* 0x0024620000000a00 */
[----:B------:R-:W-:Y:S05]  /*11e70*/  @P0 BRA `(.L_x_5331) ;  /* 0x0000000000100947 */ /* 0x000fea0003800000 */
[----:B------:R-:W-:Y:S05]  /*11e80*/  @!P1 BRA `(.L_x_5331) ;  /* 0x00000000000c9947 */ /* 0x000fea0003800000 */
[----:B-----5:R-:W4:Y:S04]  /*11e90*/  LDG.E R9, desc[UR42][R10.64] ;  /* 0x0000002a0a097981 */ /* 0x020f28000c1e1900 */
[----:B------:R-:W4:Y:S02]  /*11ea0*/  LDG.E R10, desc[UR42][R10.64+0x4] ;  /* 0x0000042a0a0a7981 */ /* 0x000f24000c1e1900 */
[----:B----4-:R-:W-:-:S07]  /*11eb0*/  IMAD.IADD R9, R10, 0x1, -R9 ;  /* 0x000000010a097824 */ /* 0x010fce00078e0a09 */
.L_x_5331:
[----:B------:R-:W4:Y:S01]  /*11ec0*/  LDL.LU R4, [R1+0x30] ;  /* 0x0000300001047983 */ /* 0x000f220000300800 */
[----:B------:R-:W0:Y:S03]  /*11ed0*/  LDC R158, c[0x0][0xbe8] ;  /* 0x0002fa00ff9e7b82 */ /* 0x000e260000000800 */
[----:B------:R-:W2:Y:S04]  /*11ee0*/  LDL.LU R3, [R1+0xc0] ;  /* 0x0000c00001037983 */ /* 0x000ea80000300800 */
[----:B------:R-:W3:Y:S04]  /*11ef0*/  LDL R159, [R1+0x40] ;  /* 0x00004000019f7983 */ /* 0x000ee80000100800 */
[----:B------:R-:W3:Y:S04]  /*11f00*/  LDL R162, [R1+0x1c] ;  /* 0x00001c0001a27983 */ /* 0x000ee80000100800 */
[----:B------:R-:W3:Y:S04]  /*11f10*/  LDL R161, [R1+0x148] ;  /* 0x0001480001a17983 */ /* 0x000ee80000100800 */
[----:B------:R-:W3:Y:S01]  /*11f20*/  LDL R160, [R1+0xc4] ;  /* 0x0000c40001a07983 */ /* 0x000ee20000100800 */
[----:B------:R-:W3:Y:S01]  /*11f30*/  LDC.64 R10, c[0x0][R0+0x228] ;  /* 0x00008a00000a7b82 */ /* 0x000ee20000000a00 */
[----:B0-----:R-:W-:-:S02]  /*11f40*/  ISETP.NE.AND P1, PT, R158, 0x1, PT ;  /* 0x000000019e00780c */ /* 0x001fc40003f25270 */
[----:B------:R-:W-:-:S04]  /*11f50*/  ISETP.NE.U32.AND P0, PT, RZ, UR4, PT ;  /* 0x00000004ff007c0c */ /* 0x000fc8000bf05070 */
[----:B------:R-:W-:-:S07]  /*11f60*/  ISETP.NE.AND.EX P0, PT, RZ, UR5, PT, P0 ;  /* 0x00000005ff007c0c */ /* 0x000fce000bf05300 */
[----:B------:R-:W0:Y:S01]  /*11f70*/  @P1 LDC R25, c[0x0][0xbec] ;  /* 0x0002fb00ff191b82 */ /* 0x000e220000000800 */
[-C--:B-1----:R-:W-:Y:S02]  /*11f80*/  IMAD R24, R13, R207.reuse, RZ ;  /* 0x000000cf0d187224 */ /* 0x082fe400078e02ff */
[----:B------:R-:W-:-:S05]  /*11f90*/  IMAD.WIDE.U32 R12, R12, R207, RZ ;  /* 0x000000cf0c0c7225 */ /* 0x000fca00078e00ff */
[----:B------:R-:W1:Y:S01]  /*11fa0*/  @P1 LDC R157, c[0x0][0xbf0] ;  /* 0x0002fc00ff9d1b82 */ /* 0x000e620000000800 */
[----:B------:R-:W-:Y:S01]  /*11fb0*/  IMAD.IADD R156, R13, 0x1, R24 ;  /* 0x000000010d9c7824 */ /* 0x000fe200078e0218 */
[----:B----4-:R-:W-:Y:S02]  /*11fc0*/  SEL R4, R4, RZ, !P0 ;  /* 0x000000ff04047207 */ /* 0x010fe40004000000 */
[----:B--2---:R-:W-:-:S03]  /*11fd0*/  SEL R3, R3, RZ, !P0 ;  /* 0x000000ff03037207 */ /* 0x004fc60004000000 */
[----:B---3--:R-:W-:-:S04]  /*11fe0*/  IMAD R15, R15, R4, RZ ;  /* 0x000000040f0f7224 */ /* 0x008fc800078e02ff */
[C---:B------:R-:W-:Y:S02]  /*11ff0*/  IMAD R3, R14.reuse, R3, R15 ;  /* 0x000000030e037224 */ /* 0x040fe400078e020f */
[----:B------:R-:W-:-:S04]  /*12000*/  IMAD.WIDE.U32 R14, R14, R4, RZ ;  /* 0x000000040e0e7225 */ /* 0x000fc800078e00ff */
[----:B------:R-:W-:Y:S01]  /*12010*/  IMAD.IADD R15, R15, 0x1, R3 ;  /* 0x000000010f0f7824 */ /* 0x000fe200078e0203 */
[--C-:B-----5:R-:W-:Y:S02]  /*12020*/  IADD3 R14, P0, P3, R14, R12, R8.reuse ;  /* 0x0000000c0e0e7210 */ /* 0x120fe40007b1e008 */
[----:B------:R-:W-:Y:S02]  /*12030*/  SHF.R.S32.HI R3, RZ, 0x1f, R8 ;  /* 0x0000001fff037819 */ /* 0x000fe40000011408 */
[----:B------:R-:W-:Y:S02]  /*12040*/  SEL R12, R159, RZ, P2 ;  /* 0x000000ff9f0c7207 */ /* 0x000fe40001000000 */
[----:B------:R-:W-:Y:S01]  /*12050*/  IADD3.X R15, R15, R156, R3, P0, P3 ;  /* 0x0000009c0f0f7210 */ /* 0x000fe200007e6403 */
[----:B------:R-:W-:Y:S02]  /*12060*/  IMAD.IADD R156, R162, 0x1, R222 ;  /* 0x00000001a29c7824 */ /* 0x000fe400078e02de */
[----:B------:R-:W-:-:S02]  /*12070*/  IMAD R24, R11, R12, RZ ;  /* 0x0000000c0b187224 */ /* 0x000fc400078e02ff */
[----:B------:R-:W-:-:S04]  /*12080*/  IMAD.WIDE.U32 R12, R10, R12, RZ ;  /* 0x0000000c0a0c7225 */ /* 0x000fc800078e00ff */
[----:B0-----:R-:W-:-:S04]  /*12090*/  @P1 IMAD.HI.U32 R10, R156, R25, RZ ;  /* 0x000000199c0a1227 */ /* 0x001fc800078e00ff */
[----:B------:R-:W-:Y:S01]  /*120a0*/  IMAD.MOV.U32 R25, RZ, RZ, R156 ;  /* 0x000000ffff197224 */ /* 0x000fe200078e009c */
[----:B-1----:R-:W-:Y:S02]  /*120b0*/  @P1 SHF.R.U32.HI R25, RZ, R157, R10 ;  /* 0x0000009dff191219 */ /* 0x002fe4000001160a */
        /* <DEDUP_REMOVED lines=22> */
[----:B------:R-:W-:Y:S02]  /*12220*/  LOP3.LUT P0, RZ, R160, 0x3, RZ, 0xc0, !PT ;  /* 0x00000003a0ff7812 */ /* 0x000fe4000780c0ff */
[----:B------:R-:W-:Y:S01]  /*12230*/  IADD3 R24, R25, 0x8, RZ ;  /* 0x0000000819187810 */ /* 0x000fe20007ffe0ff */
[----:B-1----:R-:W-:-:S05]  /*12240*/  IMAD R0, R9, R158, RZ ;  /* 0x0000009e09007224 */ /* 0x002fca00078e02ff */
        /* <DEDUP_REMOVED lines=17> */
[----:B------:R-:W-:Y:S02]  /*12360*/  IADD3 R33, P2, R20, 0x2000, RZ ;  /* 0x0000200014217810 */ /* 0x000fe40007f5e0ff */
[----:B------:R-:W-:Y:S02]  /*12370*/  SHF.R.U64 R44, R44, 0x3, RZ ;  /* 0x000000032c2c7819 */ /* 0x000fe400000012ff */
[----:B------:R-:W-:-:S02]  /*12380*/  IADD3 R37, P3, R20, 0x3000, RZ ;  /* 0x0000300014257810 */ /* 0x000fc40007f7e0ff */
[----:B------:R-:W-:Y:S01]  /*12390*/  LOP3.LUT R44, R44, R45, RZ, 0x3c, !PT ;  /* 0x0000002d2c2c7212 */ /* 0x000fe200078e3cff */
[----:B------:R-:W-:Y:S01]  /*123a0*/  IMAD.X R45, RZ, RZ, R21, P5 ;  /* 0x000000ffff2d7224 */ /* 0x000fe200028e0615 */
[C---:B------:R-:W-:Y:S02]  /*123b0*/  IADD3 R65, P5, R20.reuse, 0xa000, RZ ;  /* 0x0000a00014417810 */ /* 0x040fe40007fbe0ff */
[----:B------:R-:W-:Y:S02]  /*123c0*/  IADD3 R41, P4, R20, 0x4000, RZ ;  /* 0x0000400014297810 */ /* 0x000fe40007f9e0ff */
[----:B------:R-:W-:Y:S01]  /*123d0*/  LOP3.LUT R64, R65, 0x380, RZ, 0xc0, !PT ;  /* 0x0000038041407812 */ /* 0x000fe200078ec0ff */
[----:B------:R-:W-:Y:S01]  /*123e0*/  IMAD R3, R3, UR4, RZ ;  /* 0x0000000403037c24 */ /* 0x000fe2000f8e02ff */
[----:B------:R-:W-:Y:S01]  /*123f0*/  LOP3.LUT R28, R29, 0x380, RZ, 0xc0, !PT ;  /* 0x000003801d1c7812 */ /* 0x000fe200078ec0ff */
[----:B------:R-:W5:Y:S01]  /*12400*/  LD.E.128 R44, desc[UR42][R44.64] ;  /* 0x0000002a2c2c7980 */ /* 0x000f62000c101d00 */
[----:B------:R-:W-:-:S02]  /*12410*/  LOP3.LUT R32, R33, 0x380, RZ, 0xc0, !PT ;  /* 0x0000038021207812 */ /* 0x000fc400078ec0ff */
[----:B------:R-:W-:Y:S02]  /*12420*/  LOP3.LUT R36, R37, 0x380, RZ, 0xc0, !PT ;  /* 0x0000038025247812 */ /* 0x000fe400078ec0ff */
[----:B------:R-:W-:Y:S02]  /*12430*/  LOP3.LUT R40, R41, 0x380, RZ, 0xc0, !PT ;  /* 0x0000038029287812 */ /* 0x000fe400078ec0ff */
        /* <DEDUP_REMOVED lines=15> */
[----:B------:R-:W-:Y:S01]  /*12530*/  IADD3 R14, P5, R20, 0xf000, RZ ;  /* 0x0000f000140e7810 */ /* 0x000fe20007fbe0ff */
[----:B------:R-:W-:Y:S01]  /*12540*/  IMAD R3, R8, UR5, R3 ;  /* 0x0000000508037c24 */ /* 0x000fe2000f8e0203 */
[C---:B------:R-:W-:Y:S01]  /*12550*/  IADD3 R49, P0, R20.reuse, 0x6000, RZ ;  /* 0x0000600014317810 */ /* 0x040fe20007f1e0ff */
[----:B------:R-:W5:Y:S01]  /*12560*/  LD.E.128 R28, desc[UR42][R28.64] ;  /* 0x0000002a1c1c7980 */ /* 0x000f62000c101d00 */
[C---:B------:R-:W-:Y:S01]  /*12570*/  IADD3 R53, P2, R20.reuse, 0x7000, RZ ;  /* 0x0000700014357810 */ /* 0x040fe20007f5e0ff */
[----:B------:R-:W-:Y:S01]  /*12580*/  IMAD.X R85, RZ, RZ, R21, P5 ;  /* 0x000000ffff557224 */ /* 0x000fe200028e0615 */
        /* <DEDUP_REMOVED lines=11> */
[----:B------:R-:W-:-:S02]  /*12640*/  SHF.R.U64 R9, R9, 0x3, RZ ;  /* 0x0000000309097819 */ /* 0x000fc400000012ff */
[----:B------:R-:W-:Y:S02]  /*12650*/  SHF.R.U64 R48, R48, 0x3, RZ ;  /* 0x0000000330307819 */ /* 0x000fe400000012ff */
[----:B------:R-:W-:Y:S02]  /*12660*/  SHF.R.U64 R52, R52, 0x3, RZ ;  /* 0x0000000334347819 */ /* 0x000fe400000012ff */
[----:B------:R-:W-:Y:S02]  /*12670*/  SHF.R.U64 R56, R56, 0x3, RZ ;  /* 0x0000000338387819 */ /* 0x000fe400000012ff */
[----:B------:R-:W-:Y:S02]  /*12680*/  SHF.R.U64 R60, R60, 0x3, RZ ;  /* 0x000000033c3c7819 */ /* 0x000fe400000012ff */
[----:B------:R-:W-:Y:S01]  /*12690*/  LOP3.LUT R84, R9, R14, RZ, 0x3c, !PT ;  /* 0x0000000e09547212 */ /* 0x000fe200078e3cff */
[----:B------:R-:W-:Y:S01]  /*126a0*/  IMAD.WIDE.U32 R8, R8, UR4, RZ ;  /* 0x0000000408087c25 */ /* 0x000fe2000f8e00ff */
[----:B------:R-:W-:Y:S01]  /*126b0*/  LOP3.LUT R48, R48, R49, RZ, 0x3c, !PT ;  /* 0x0000003130307212 */ /* 0x000fe200078e3cff */
[----:B------:R-:W0:Y:S01]  /*126c0*/  @P1 LDC R14, c[0x0][0xbf0] ;  /* 0x0002fc00ff0e1b82 */ /* 0x000e220000000800 */
[----:B------:R-:W-:Y:S01]  /*126d0*/  LOP3.LUT R52, R52, R53, RZ, 0x3c, !PT ;  /* 0x0000003534347212 */ /* 0x000fe200078e3cff */
[--C-:B------:R-:W-:Y:S01]  /*126e0*/  IMAD.X R49, RZ, RZ, R21.reuse, P0 ;  /* 0x000000ffff317224 */ /* 0x100fe200000e0615 */
[----:B------:R-:W-:Y:S01]  /*126f0*/  LOP3.LUT R56, R56, R57, RZ, 0x3c, !PT ;  /* 0x0000003938387212 */ /* 0x000fe200078e3cff */
[--C-:B------:R-:W-:Y:S01]  /*12700*/  IMAD.X R53, RZ, RZ, R21.reuse, P2 ;  /* 0x000000ffff357224 */ /* 0x100fe200010e0615 */
[----:B------:R-:W-:Y:S01]  /*12710*/  LOP3.LUT R60, R60, R61, RZ, 0x3c, !PT ;  /* 0x0000003d3c3c7212 */ /* 0x000fe200078e3cff */
[----:B------:R-:W-:Y:S01]  /*12720*/  IMAD.X R57, RZ, RZ, R21, P3 ;  /* 0x000000ffff397224 */ /* 0x000fe200018e0615 */
[----:B------:R-:W-:Y:S01]  /*12730*/  LOP3.LUT R12, R12, 0xfffffff8, RZ, 0xc0, !PT ;  /* 0xfffffff80c0c7812 */ /* 0x000fe200078ec0ff */
[----:B------:R-:W-:Y:S01]  /*12740*/  IMAD.IADD R9, R9, 0x1, R3 ;  /* 0x0000000109097824 */ /* 0x000fe200078e0203 */
[----:B------:R-:W-:Y:S01]  /*12750*/  IADD3.X R61, RZ, R21, RZ, P4, !PT ;  /* 0x00000015ff3d7210 */ /* 0x000fe200027fe4ff */
[----:B------:R-:W-:Y:S01]  /*12760*/  ULDC.64 UR4, c[0x0][0xae8] ;  /* 0x0002ba0000047ab9 */ /* 0x000fe20000000a00 */
[C---:B------:R-:W-:Y:S01]  /*12770*/  IADD3 R69, P0, R20.reuse, 0xb000, RZ ;  /* 0x0000b00014457810 */ /* 0x040fe20007f1e0ff */
[----:B------:R-:W5:Y:S01]  /*12780*/  LD.E.128 R48, desc[UR42][R48.64] ;  /* 0x0000002a30307980 */ /* 0x000f62000c101d00 */
[----:B------:R-:W-:-:S02]  /*12790*/  IADD3 R73, P2, R20, 0xc000, RZ ;  /* 0x0000c00014497810 */ /* 0x000fc40007f5e0ff */
[C---:B------:R-:W-:Y:S01]  /*127a0*/  IADD3 R77, P3, R20.reuse, 0xd000, RZ ;  /* 0x0000d000144d7810 */ /* 0x040fe20007f7e0ff */
[----:B------:R-:W-:Y:S01]  /*127b0*/  IMAD.IADD R3, R11, 0x1, -R12 ;  /* 0x000000010b037824 */ /* 0x000fe200078e0a0c */
[----:B------:R-:W-:Y:S01]  /*127c0*/  IADD3 R81, P4, R20, 0xe000, RZ ;  /* 0x0000e00014517810 */ /* 0x000fe20007f9e0ff */
[----:B------:R-:W5:Y:S01]  /*127d0*/  LD.E.128 R52, desc[UR42][R52.64] ;  /* 0x0000002a34347980 */ /* 0x000f62000c101d00 */
[----:B------:R-:W-:Y:S02]  /*127e0*/  LOP3.LUT R68, R69, 0x380, RZ, 0xc0, !PT ;  /* 0x0000038045447812 */ /* 0x000fe400078ec0ff */
[----:B------:R-:W-:Y:S01]  /*127f0*/  LOP3.LUT R72, R73, 0x380, RZ, 0xc0, !PT ;  /* 0x0000038049487812 */ /* 0x000fe200078ec0ff */
[----:B------:R-:W5:Y:S01]  /*12800*/  LD.E.128 R56, desc[UR42][R56.64] ;  /* 0x0000002a38387980 */ /* 0x000f62000c101d00 */
[----:B------:R-:W-:Y:S02]  /*12810*/  LOP3.LUT R76, R77, 0x380, RZ, 0xc0, !PT ;  /* 0x000003804d4c7812 */ /* 0x000fe400078ec0ff */
[----:B------:R-:W-:-:S02]  /*12820*/  LOP3.LUT R80, R81, 0x380, RZ, 0xc0, !PT ;  /* 0x0000038051507812 */ /* 0x000fc400078ec0ff */
[----:B------:R-:W-:Y:S01]  /*12830*/  LOP3.LUT R25, R20, 0x380, RZ, 0xc0, !PT ;  /* 0x0000038014197812 */ /* 0x000fe200078ec0ff */
[----:B------:R-:W-:Y:S01]  /*12840*/  IMAD R3, R3, 0x20, R10 ;  /* 0x0000002003037824 */ /* 0x000fe200078e020a */
[----:B------:R-:W-:Y:S01]  /*12850*/  SHF.R.U64 R68, R68, 0x3, RZ ;  /* 0x0000000344447819 */ /* 0x000fe200000012ff */
[----:B------:R-:W5:Y:S01]  /*12860*/  LD.E.128 R60, desc[UR42][R60.64] ;  /* 0x0000002a3c3c7980 */ /* 0x000f62000c101d00 */
[----:B------:R-:W-:Y:S02]  /*12870*/  SHF.R.U64 R72, R72, 0x3, RZ ;  /* 0x0000000348487819 */ /* 0x000fe400000012ff */
[----:B------:R-:W-:Y:S01]  /*12880*/  SHF.R.U64 R76, R76, 0x3, RZ ;  /* 0x000000034c4c7819 */ /* 0x000fe200000012ff */
[----:B------:R-:W5:Y:S01]  /*12890*/  LD.E.128 R84, desc[UR42][R84.64] ;  /* 0x0000002a54547980 */ /* 0x000f62000c101d00 */
[----:B------:R-:W-:Y:S02]  /*128a0*/  SHF.R.U64 R80, R80, 0x3, RZ ;  /* 0x0000000350507819 */ /* 0x000fe400000012ff */
[----:B------:R-:W-:Y:S01]  /*128b0*/  SHF.R.U64 R25, R25, 0x3, RZ ;  /* 0x0000000319197819 */ /* 0x000fe200000012ff */
[----:B------:R-:W-:Y:S01]  /*128c0*/  IMAD.WIDE.U32 R8, R207, UR4, R8 ;  /* 0x00000004cf087c25 */ /* 0x000fe2000f8e0008 */
        /* <DEDUP_REMOVED lines=9> */
[----:B------:R-:W-:Y:S01]  /*12960*/  IADD3 R12, R222, R3, RZ ;  /* 0x00000003de0c7210 */ /* 0x000fe20007ffe0ff */
[----:B------:R-:W-:Y:S01]  /*12970*/  IMAD.MOV.U32 R25, RZ, RZ, R21 ;  /* 0x000000ffff197224 */ /* 0x000fe200078e0015 */
[----:B------:R-:W-:Y:S01]  /*12980*/  SHF.R.S32.HI R13, RZ, 0x1f, R4 ;  /* 0x0000001fff0d7819 */ /* 0x000fe20000011404 */
[----:B------:R-:W-:Y:S01]  /*12990*/  IMAD R9, R207, UR5, R9 ;  /* 0x00000005cf097c24 */ /* 0x000fe2000f8e0209 */
[----:B------:R-:W-:Y:S01]  /*129a0*/  ULDC.64 UR4, c[0x0][0xaf0] ;  /* 0x0002bc0000047ab9 */ /* 0x000fe20000000a00 */
[----:B-1----:R-:W-:Y:S01]  /*129b0*/  @P1 IMAD.HI.U32 R3, R12, R15, RZ ;  /* 0x0000000f0c031227 */ /* 0x002fe200078e00ff */
[----:B------:R-:W5:Y:S03]  /*129c0*/  LD.E.128 R68, desc[UR42][R68.64] ;  /* 0x0000002a44447980 */ /* 0x000f66000c101d00 */
[----:B------:R-:W-:Y:S01]  /*129d0*/  IMAD R13, R13, UR4, RZ ;  /* 0x000000040d0d7c24 */ /* 0x000fe2000f8e02ff */
[----:B------:R-:W5:Y:S01]  /*129e0*/  LD.E.128 R24, desc[UR42][R24.64] ;  /* 0x0000002a18187980 */ /* 0x000f62000c101d00 */
[----:B------:R-:W-:-:S03]  /*129f0*/  IMAD.MOV.U32 R11, RZ, RZ, R12 ;  /* 0x000000ffff0b7224 */ /* 0x000fc600078e000c */
[----:B------:R-:W5:Y:S01]  /*12a00*/  LD.E.128 R72, desc[UR42][R72.64] ;  /* 0x0000002a48487980 */ /* 0x000f62000c101d00 */
[----:B------:R-:W-:-:S03]  /*12a10*/  IMAD R13, R4, UR5, R13 ;  /* 0x00000005040d7c24 */ /* 0x000fc6000f8e020d */
[----:B------:R-:W5:Y:S01]  /*12a20*/  LD.E.128 R76, desc[UR42][R76.64] ;  /* 0x0000002a4c4c7980 */ /* 0x000f62000c101d00 */
[----:B------:R-:W-:-:S03]  /*12a30*/  IMAD.WIDE.U32 R8, R4, UR4, R8 ;  /* 0x0000000404087c25 */ /* 0x000fc6000f8e0008 */
[----:B------:R-:W5:Y:S01]  /*12a40*/  LD.E.128 R80, desc[UR42][R80.64] ;  /* 0x0000002a50507980 */ /* 0x000f62000c101d00 */
[----:B0-----:R-:W-:Y:S01]  /*12a50*/  @P1 SHF.R.U32.HI R11, RZ, R14, R3 ;  /* 0x0000000eff0b1219 */ /* 0x001fe20000011603 */
[----:B------:R-:W-:Y:S01]  /*12a60*/  ULDC.64 UR4, c[0x0][0xae0] ;  /* 0x0002b80000047ab9 */ /* 0x000fe20000000a00 */
[----:B------:R-:W-:Y:S01]  /*12a70*/  @!PT LDS RZ, [RZ] ;  /* 0x00000000fffff984 */ /* 0x000fe20000000800 */
[----:B------:R-:W-:Y:S01]  /*12a80*/  @!PT LDS RZ, [RZ] ;  /* 0x00000000fffff984 */ /* 0x000fe20000000800 */
[----:B------:R-:W-:Y:S01]  /*12a90*/  @!PT LDS RZ, [RZ] ;  /* 0x00000000fffff984 */ /* 0x000fe20000000800 */
[----:B------:R-:W-:Y:S01]  /*12aa0*/  @!PT LDS RZ, [RZ] ;  /* 0x00000000fffff984 */ /* 0x000fe20000000800 */
[----:B------:R0:W-:Y:S06]  /*12ab0*/  MEMBAR.ALL.CTA ;  /* 0x0000000000007992 */ /* 0x0001ec0000008000 */
[----:B0-----:R-:W0:Y:S01]  /*12ac0*/  FENCE.VIEW.ASYNC.S ;  /* 0x00000000000073c6 */ /* 0x001e220000000000 */
[----:B------:R-:W-:Y:S01]  /*12ad0*/  IMAD.IADD R9, R9, 0x1, R13 ;  /* 0x0000000109097824 */ /* 0x000fe200078e020d */
[--C-:B------:R-:W-:Y:S01]  /*12ae0*/  SHF.R.S32.HI R3, RZ, 0x1f, R11.reuse ;  /* 0x0000001fff037819 */ /* 0x100fe2000001140b */
[----:B------:R-:W-:-:S04]  /*12af0*/  IMAD.MOV R13, RZ, RZ, -R11 ;  /* 0x000000ffff0d7224 */ /* 0x000fc800078e0a0b */
[----:B------:R-:W-:Y:S02]  /*12b00*/  IMAD R4, R3, UR4, RZ ;  /* 0x0000000403047c24 */ /* 0x000fe4000f8e02ff */
[----:B------:R-:W-:Y:S02]  /*12b10*/  IMAD R13, R158, R13, R12 ;  /* 0x0000000d9e0d7224 */ /* 0x000fe400078e020c */
[----:B------:R-:W-:-:S04]  /*12b20*/  IMAD.WIDE.U32 R8, R11, UR4, R8 ;  /* 0x000000040b087c25 */ /* 0x000fc8000f8e0008 */
[----:B------:R-:W-:Y:S02]  /*12b30*/  VIADD R3, R22, 0x22820 ;  /* 0x0002282016037836 */ /* 0x000fe40000000000 */
[----:B------:R-:W-:Y:S01]  /*12b40*/  IMAD R11, R11, UR5, R4 ;  /* 0x000000050b0b7c24 */ /* 0x000fe2000f8e0204 */
[----:B------:R-:W-:Y:S01]  /*12b50*/  SHF.R.S32.HI R4, RZ, 0x1f, R13 ;  /* 0x0000001fff047819 */ /* 0x000fe2000001140d */
[----:B------:R-:W-:Y:S01]  /*12b60*/  ULDC.64 UR4, c[0x0][0xad8] ;  /* 0x0002b60000047ab9 */ /* 0x000fe20000000a00 */
[----:B------:R-:W-:Y:S01]  /*12b70*/  PRMT R3, RZ, 0x654, R3 ;  /* 0x00000654ff037816 */ /* 0x000fe20000000003 */
[----:B------:R-:W-:Y:S02]  /*12b80*/  IMAD.IADD R9, R9, 0x1, R11 ;  /* 0x0000000109097824 */ /* 0x000fe400078e020b */
[----:B------:R-:W-:Y:S01]  /*12b90*/  IMAD R4, R4, UR4, RZ ;  /* 0x0000000404047c24 */ /* 0x000fe2000f8e02ff */
[----:B0-----:R0:W-:Y:S01]  /*12ba0*/  SYNCS.ARRIVE.TRANS64.RED.A1T0 RZ, [R3+URZ], RZ ;  /* 0x000000ff03ff79a7 */ /* 0x0011e2000810043f */
[----:B------:R-:W-:-:S04]  /*12bb0*/  IMAD.WIDE.U32 R8, R13, UR4, R8 ;  /* 0x000000040d087c25 */ /* 0x000fc8000f8e0008 */
[----:B0-----:R-:W-:Y:S01]  /*12bc0*/  IMAD R3, R13, UR5, R4 ;  /* 0x000000050d037c24 */ /* 0x001fe2000f8e0204 */
        /* <DEDUP_REMOVED lines=8> */
.L_x_5543:
        /* <DEDUP_REMOVED lines=18> */
[-C--:B------:R-:W-:Y:S02]  /*12d70*/  @!P2 LEA R10, P4, R15, R14.reuse, 0x1 ;  /* 0x0000000e0f0aa211 */ /* 0x080fe400078808ff */
[----:B-1----:R-:W-:Y:S02]  /*12d80*/  @!P3 LEA.HI.X R9, R212, R3, R12, 0x1, P5 ;  /* 0x00000003d409b211 */ /* 0x002fe400028f0c0c */
[----:B------:R-:W-:-:S02]  /*12d90*/  @!P1 LEA R12, P5, R90, R14, 0x1 ;  /* 0x0000000e5a0c9211 */ /* 0x000fc400078a08ff */
[----:B------:R-:W-:Y:S01]  /*12da0*/  SHF.R.S32.HI R91, RZ, 0x1f, R91 ;  /* 0x0000001fff5b7819 */ /* 0x000fe2000001145b */
[----:B-----5:R3:W-:Y:S01]  /*12db0*/  @!P3 ST.E.128 desc[UR42][R8.64], R24 ;  /* 0x000000180800b985 */ /* 0x0207e2000c101d2a */
[-C--:B------:R-:W-:Y:S02]  /*12dc0*/  @!P2 LEA.HI.X R11, R15, R3.reuse, R92, 0x1, P4 ;  /* 0x000000030f0ba211 */ /* 0x080fe400020f0c5c */
[----:B------:R-:W-:Y:S02]  /*12dd0*/  SHF.R.S32.HI R89, RZ, 0x1f, R89 ;  /* 0x0000001fff597819 */ /* 0x000fe40000011459 */
[----:B------:R-:W-:Y:S01]  /*12de0*/  @!P0 LEA R14, P4, R88, R14, 0x1 ;  /* 0x0000000e580e8211 */ /* 0x000fe200078808ff */
[----:B------:R3:W-:Y:S01]  /*12df0*/  @!P2 ST.E.128 desc[UR42][R10.64], R40 ;  /* 0x000000280a00a985 */ /* 0x0007e2000c101d2a */
[-C--:B------:R-:W-:Y:S02]  /*12e00*/  @!P1 LEA.HI.X R13, R90, R3.reuse, R91, 0x1, P5 ;  /* 0x000000035a0d9211 */ /* 0x080fe400028f0c5b */
[----:B------:R-:W-:-:S03]  /*12e10*/  @!P0 LEA.HI.X R15, R88, R3, R89, 0x1, P4 ;  /* 0x00000003580f8211 */ /* 0x000fc600020f0c59 */
[----:B------:R3:W-:Y:S04]  /*12e20*/  @!P1 ST.E.128 desc[UR42][R12.64], R56 ;  /* 0x000000380c009985 */ /* 0x0007e8000c101d2a */
[----:B------:R3:W-:Y:S02]  /*12e30*/  @!P0 ST.E.128 desc[UR42][R14.64], R72 ;  /* 0x000000480e008985 */ /* 0x0007e4000c101d2a */
.L_x_5335:
[----:B------:R-:W-:Y:S05]  /*12e40*/  BSYNC B1 ;  /* 0x0000000000017941 */ /* 0x000fea0003800000 */
.L_x_5334:
[----:B------:R-:W-:-:S03]  /*12e50*/  UMOV UR4, 0xffffffff ;  /* 0xffffffff00047882 */ /* 0x000fc60000000000 */
[----:B------:R-:W-:Y:S05]  /*12e60*/  BRA.DIV UR4, `(.L_x_5336) ;  /* 0x000000c204d07947 */ /* 0x000fea000b800000 */
[----:B-1----:R1:W4:Y:S04]  /*12e70*/  SHFL.IDX PT, R3, R20, 0x1, 0x181f ;  /* 0x00381f0014037f89 */ /* 0x00232800000e0000 */
[----:B--23--:R1:W2:Y:S02]  /*12e80*/  SHFL.IDX PT, R14, R4, 0x1, 0x181f ;  /* 0x00381f00040e7f89 */ /* 0x00c2a400000e0000 */
.L_x_5547:
[----:B------:R-:W-:Y:S01]  /*12e90*/  VIADD R9, R21, 0x20 ;  /* 0x0000002015097836 */ /* 0x000fe20000000000 */
[----:B------:R-:W-:Y:S04]  /*12ea0*/  BSSY B1, `(.L_x_5337) ;  /* 0x000001e000017945 */ /* 0x000fe80003800000 */
[----:B------:R-:W-:-:S13]  /*12eb0*/  ISETP.GE.AND P0, PT, R9, R0, PT ;  /* 0x000000000900720c */ /* 0x000fda0003f06270 */
[----:B------:R-:W-:Y:S05]  /*12ec0*/  @P0 BRA `(.L_x_5338) ;  /* 0x00000000006c0947 */ /* 0x000fea0003800000 */
[C---:B------:R-:W-:Y:S01]  /*12ed0*/  VIADD R15, R212.reuse, 0x40 ;  /* 0x00000040d40f7836 */ /* 0x040fe20000000000 */
[----:B------:R-:W-:Y:S01]  /*12ee0*/  ULDC UR4, c[0x0][0xac8] ;  /* 0x0002b20000047ab9 */ /* 0x000fe20000000800 */
[C---:B-----5:R-:W-:Y:S01]  /*12ef0*/  VIADD R26, R212.reuse, 0x80 ;  /* 0x00000080d41a7836 */ /* 0x060fe20000000000 */
[C---:B------:R-:W-:Y:S01]  /*12f00*/  ISETP.GE.AND P3, PT, R212.reuse, UR4, PT ;  /* 0x00000004d4007c0c */ /* 0x040fe2000bf66270 */
[C---:B------:R-:W-:Y:S01]  /*12f10*/  VIADD R24, R212.reuse, 0xc0 ;  /* 0x000000c0d4187836 */ /* 0x040fe20000000000 */
[----:B------:R-:W-:Y:S01]  /*12f20*/  ISETP.GE.AND P2, PT, R15, UR4, PT ;  /* 0x000000040f007c0c */ /* 0x000fe2000bf46270 */
[----:B------:R-:W-:Y:S01]  /*12f30*/  VIADD R40, R212, 0x40 ;  /* 0x00000040d4287836 */ /* 0x000fe20000000000 */
[----:B------:R-:W-:Y:S01]  /*12f40*/  ISETP.GE.AND P1, PT, R26, UR4, PT ;  /* 0x000000041a007c0c */ /* 0x000fe2000bf26270 */
[----:B------:R-:W-:Y:S01]  /*12f50*/  VIADD R27, R212, 0x80 ;  /* 0x00000080d41b7836 */ /* 0x000fe20000000000 */
[----:B------:R-:W-:Y:S01]  /*12f60*/  ISETP.GE.AND P0, PT, R24, UR4, PT ;  /* 0x0000000418007c0c */ /* 0x000fe2000bf06270 */
[----:B------:R-:W-:Y:S01]  /*12f70*/  VIADD R25, R212, 0xc0 ;  /* 0x000000c0d4197836 */ /* 0x000fe20000000000 */
[----:B------:R-:W-:-:S02]  /*12f80*/  SHF.R.S32.HI R12, RZ, 0x1f, R212 ;  /* 0x0000001fff0c7819 */ /* 0x000fc400000114d4 */
[----:B------:R-:W-:Y:S02]  /*12f90*/  SHF.R.S32.HI R40, RZ, 0x1f, R40 ;  /* 0x0000001fff287819 */ /* 0x000fe40000011428 */
[----:B------:R-:W-:Y:S02]  /*12fa0*/  SHF.R.S32.HI R27, RZ, 0x1f, R27 ;  /* 0x0000001fff1b7819 */ /* 0x000fe4000001141b */
[CC--:B--2---:R-:W-:Y:S02]  /*12fb0*/  @!P3 LEA R8, P5, R212.reuse, R14.reuse, 0x1 ;  /* 0x0000000ed408b211 */ /* 0x0c4fe400078a08ff */
[-C--:B------:R-:W-:Y:S02]  /*12fc0*/  @!P2 LEA R10, P4, R15, R14.reuse, 0x1 ;  /* 0x0000000e0f0aa211 */ /* 0x080fe400078808ff */
[----:B----4-:R-:W-:Y:S02]  /*12fd0*/  @!P3 LEA.HI.X R9, R212, R3, R12, 0x1, P5 ;  /* 0x00000003d409b211 */ /* 0x010fe400028f0c0c */
[----:B------:R-:W-:-:S02]  /*12fe0*/  @!P1 LEA R12, P5, R26, R14, 0x1 ;  /* 0x0000000e1a0c9211 */ /* 0x000fc400078a08ff */
[-C--:B------:R-:W-:Y:S01]  /*12ff0*/  @!P2 LEA.HI.X R11, R15, R3.reuse, R40, 0x1, P4 ;  /* 0x000000030f0ba211 */ /* 0x080fe200020f0c28 */
[----:B------:R3:W-:Y:S01]  /*13000*/  @!P3 ST.E.128 desc[UR42][R8.64], R28 ;  /* 0x0000001c0800b985 */ /* 0x0007e2000c101d2a */
[----:B------:R-:W-:Y:S02]  /*13010*/  SHF.R.S32.HI R25, RZ, 0x1f, R25 ;  /* 0x0000001fff197819 */ /* 0x000fe40000011419 */
[----:B------:R-:W-:Y:S01]  /*13020*/  @!P0 LEA R14, P4, R24, R14, 0x1 ;  /* 0x0000000e180e8211 */ /* 0x000fe200078808ff */
[----:B------:R3:W-:Y:S01]  /*13030*/  @!P2 ST.E.128 desc[UR42][R10.64], R44 ;  /* 0x0000002c0a00a985 */ /* 0x0007e2000c101d2a */
[-C--:B------:R-:W-:Y:S02]  /*13040*/  @!P1 LEA.HI.X R13, R26, R3.reuse, R27, 0x1, P5 ;  /* 0x000000031a0d9211 */ /* 0x080fe400028f0c1b */
[----:B------:R-:W-:-:S03]  /*13050*/  @!P0 LEA.HI.X R15, R24, R3, R25, 0x1, P4 ;  /* 0x00000003180f8211 */ /* 0x000fc600020f0c19 */
[----:B------:R3:W-:Y:S04]  /*13060*/  @!P1 ST.E.128 desc[UR42][R12.64], R60 ;  /* 0x0000003c0c009985 */ /* 0x0007e8000c101d2a */
[----:B------:R3:W-:Y:S02]  /*13070*/  @!P0 ST.E.128 desc[UR42][R14.64], R76 ;  /* 0x0000004c0e008985 */ /* 0x0007e4000c101d2a */
.L_x_5338:
[----:B------:R-:W-:Y:S05]  /*13080*/  BSYNC B1 ;  /* 0x0000000000017941 */ /* 0x000fea0003800000 */
.L_x_5337:
[----:B------:R-:W-:-:S03]  /*13090*/  UMOV UR4, 0xffffffff ;  /* 0xffffffff00047882 */ /* 0x000fc60000000000 */
[----:B------:R-:W-:Y:S05]  /*130a0*/  BRA.DIV UR4, `(.L_x_5339) ;  /* 0x000000c204887947 */ /* 0x000fea000b800000 */
[----:B----4-:R4:W0:Y:S04]  /*130b0*/  SHFL.IDX PT, R3, R20, 0x2, 0x181f ;  /* 0x00581f0014037f89 */ /* 0x01082800000e0000 */
[----:B--23--:R4:W2:Y:S02]  /*130c0*/  SHFL.IDX PT, R14, R4, 0x2, 0x181f ;  /* 0x00581f00040e7f89 */ /* 0x00c8a400000e0000 */
.L_x_5551:
[----:B------:R-:W-:Y:S01]  /*130d0*/  VIADD R9, R21, 0x40 ;  /* 0x0000004015097836 */ /* 0x000fe20000000000 */
[----:B------:R-:W-:Y:S04]  /*130e0*/  BSSY B1, `(.L_x_5340) ;  /* 0x000001e000017945 */ /* 0x000fe80003800000 */
[----:B------:R-:W-:-:S13]  /*130f0*/  ISETP.GE.AND P0, PT, R9, R0, PT ;  /* 0x000000000900720c */ /* 0x000fda0003f06270 */
[----:B------:R-:W-:Y:S05]  /*13100*/  @P0 BRA `(.L_x_5341) ;  /* 0x00000000006c0947 */ /* 0x000fea0003800000 */
[C---:B------:R-:W-:Y:S01]  /*13110*/  IADD3 R15, R212.reuse, 0x40, RZ ;  /* 0x00000040d40f7810 */ /* 0x040fe20007ffe0ff */
        /* <DEDUP_REMOVED lines=15> */
[----:B0-----:R-:W-:Y:S02]  /*13210*/  @!P3 LEA.HI.X R9, R212, R3, R12, 0x1, P5 ;  /* 0x00000003d409b211 */ /* 0x001fe400028f0c0c */
        /* <DEDUP_REMOVED lines=10> */
.L_x_5341:
[----:B------:R-:W-:Y:S05]  /*132c0*/  BSYNC B1 ;  /* 0x0000000000017941 */ /* 0x000fea0003800000 */
.L_x_5340:
[----:B------:R-:W-:-:S03]  /*132d0*/  UMOV UR4, 0xffffffff ;  /* 0xffffffff00047882 */ /* 0x000fc60000000000 */
[----:B------:R-:W-:Y:S05]  /*132e0*/  BRA.DIV UR4, `(.L_x_5342) ;  /* 0x000000c204407947 */ /* 0x000fea000b800000 */
[----:B0-----:R0:W0:Y:S04]  /*132f0*/  SHFL.IDX PT, R3, R20, 0x3, 0x181f ;  /* 0x00781f0014037f89 */ /* 0x00102800000e0000 */
[----:B--23--:R2:W3:Y:S02]  /*13300*/  SHFL.IDX PT, R14, R4, 0x3, 0x181f ;  /* 0x00781f00040e7f89 */ /* 0x00c4e400000e0000 */
.L_x_5555:
[----:B------:R-:W-:-:S05]  /*13310*/  VIADD R9, R21, 0x60 ;  /* 0x0000006015097836 */ /* 0x000fca0000000000 */
[----:B------:R-:W-:-:S13]  /*13320*/  ISETP.GE.AND P0, PT, R9, R0, PT ;  /* 0x000000000900720c */ /* 0x000fda0003f06270 */
[----:B------:R-:W-:Y:S05]  /*13330*/  @P0 BRA `(.L_x_5343) ;  /* 0x0000002c00e80947 */ /* 0x000fea0003800000 */
[C---:B01--4-:R-:W-:Y:S01]  /*13340*/  VIADD R20, R212.reuse, 0x40 ;  /* 0x00000040d4147836 */ /* 0x053fe20000000000 */
[----:B------:R-:W-:Y:S01]  /*13350*/  ULDC UR4, c[0x0][0xac8] ;  /* 0x0002b20000047ab9 */ /* 0x000fe20000000800 */
[C---:B--2---:R-:W-:Y:S01]  /*13360*/  VIADD R4, R212.reuse, 0x80 ;  /* 0x00000080d4047836 */ /* 0x044fe20000000000 */
[C---:B------:R-:W-:Y:S01]  /*13370*/  ISETP.GE.AND P3, PT, R212.reuse, UR4, PT ;  /* 0x00000004d4007c0c */ /* 0x040fe2000bf66270 */
[----:B-----5:R-:W-:Y:S01]  /*13380*/  VIADD R24, R212, 0x40 ;  /* 0x00000040d4187836 */ /* 0x020fe20000000000 */
[----:B------:R-:W-:Y:S01]  /*13390*/  ISETP.GE.AND P4, PT, R20, UR4, PT ;  /* 0x0000000414007c0c */ /* 0x000fe2000bf86270 */
[----:B------:R-:W-:Y:S01]  /*133a0*/  VIADD R15, R212, 0x80 ;  /* 0x00000080d40f7836 */ /* 0x000fe20000000000 */
[----:B------:R-:W-:Y:S02]  /*133b0*/  ISETP.GE.AND P5, PT, R4, UR4, PT ;  /* 0x0000000404007c0c */ /* 0x000fe4000bfa6270 */
[----:B------:R-:W-:Y:S02]  /*133c0*/  SHF.R.S32.HI R25, RZ, 0x1f, R212 ;  /* 0x0000001fff197819 */ /* 0x000fe400000114d4 */
[----:B------:R-:W-:-:S02]  /*133d0*/  SHF.R.S32.HI R24, RZ, 0x1f, R24 ;  /* 0x0000001fff187819 */ /* 0x000fc40000011418 */
[----:B------:R-:W-:-:S03]  /*133e0*/  SHF.R.S32.HI R15, RZ, 0x1f, R15 ;  /* 0x0000001fff0f7819 */ /* 0x000fc6000001140f */
[-C--:B---3--:R-:W-:Y:S02]  /*133f0*/  @!P3 LEA R8, P0, R212, R14.reuse, 0x1 ;  /* 0x0000000ed408b211 */ /* 0x088fe400078008ff */
[-C--:B------:R-:W-:Y:S02]  /*13400*/  @!P4 LEA R10, P1, R20, R14.reuse, 0x1 ;  /* 0x0000000e140ac211 */ /* 0x080fe400078208ff */
[----:B------:R-:W-:Y:S02]  /*13410*/  @!P5 LEA R12, P2, R4, R14, 0x1 ;  /* 0x0000000e040cd211 */ /* 0x000fe400078408ff */
[-C--:B------:R-:W-:Y:S02]  /*13420*/  @!P3 LEA.HI.X R9, R212, R3.reuse, R25, 0x1, P0 ;  /* 0x00000003d409b211 */ /* 0x080fe400000f0c19 */
[-C--:B------:R-:W-:Y:S02]  /*13430*/  @!P4 LEA.HI.X R11, R20, R3.reuse, R24, 0x1, P1 ;  /* 0x00000003140bc211 */ /* 0x080fe400008f0c18 */
[----:B------:R-:W-:Y:S01]  /*13440*/  @!P5 LEA.HI.X R13, R4, R3, R15, 0x1, P2 ;  /* 0x00000003040dd211 */ /* 0x000fe200010f0c0f */
[----:B------:R0:W-:Y:S01]  /*13450*/  @!P3 ST.E.128 desc[UR42][R8.64], R36 ;  /* 0x000000240800b985 */ /* 0x0001e2000c101d2a */
[----:B------:R-:W-:-:S03]  /*13460*/  IADD3 R4, R212, 0xc0, RZ ;  /* 0x000000c0d4047810 */ /* 0x000fc60007ffe0ff */
[----:B------:R0:W-:Y:S01]  /*13470*/  @!P4 ST.E.128 desc[UR42][R10.64], R52 ;  /* 0x000000340a00c985 */ /* 0x0001e2000c101d2a */
[----:B------:R-:W-:-:S03]  /*13480*/  ISETP.GE.AND P0, PT, R4, UR4, PT ;  /* 0x0000000404007c0c */ /* 0x000fc6000bf06270 */
[----:B------:R0:W-:Y:S10]  /*13490*/  @!P5 ST.E.128 desc[UR42][R12.64], R68 ;  /* 0x000000440c00d985 */ /* 0x0001f4000c101d2a */
[----:B------:R-:W-:Y:S05]  /*134a0*/  @P0 BRA `(.L_x_5343) ;  /* 0x0000002c008c0947 */ /* 0x000fea0003800000 */
[----:B------:R-:W-:Y:S01]  /*134b0*/  VIADD R20, R212, 0xc0 ;  /* 0x000000c0d4147836 */ /* 0x000fe20000000000 */
[----:B------:R-:W-:-:S04]  /*134c0*/  LEA R14, P0, R4, R14, 0x1 ;  /* 0x0000000e040e7211 */ /* 0x000fc800078008ff */
[----:B------:R-:W-:-:S04]  /*134d0*/  SHF.R.S32.HI R20, RZ, 0x1f, R20 ;  /* 0x0000001fff147819 */ /* 0x000fc80000011414 */
[----:B------:R-:W-:-:S05]  /*134e0*/  LEA.HI.X R15, R4, R3, R20, 0x1, P0 ;  /* 0x00000003040f7211 */ /* 0x000fca00000f0c14 */
[----:B------:R1:W-:Y:S01]  /*134f0*/  ST.E.128 desc[UR42][R14.64], R84 ;  /* 0x000000540e007985 */ /* 0x0003e2000c101d2a */
[----:B------:R-:W-:Y:S05]  /*13500*/  BRA `(.L_x_5343) ;  /* 0x0000002c00747947 */ /* 0x000fea0003800000 */
.L_x_5332:
        /* <DEDUP_REMOVED lines=29> */
[----:B------:R-:W-:Y:S01]  /*136e0*/  ULDC.64 UR4, c[0x0][0xb28] ;  /* 0x0002ca0000047ab9 */ /* 0x000fe20000000a00 */
[----:B------:R-:W-:Y:S02]  /*136f0*/  VIADD R10, R22, 0x22820 ;  /* 0x00022820160a7836 */ /* 0x000fe40000000000 */
[----:B------:R-:W-:Y:S01]  /*13700*/  IMAD.IADD R9, R9, 0x1, R4 ;  /* 0x0000000109097824 */ /* 0x000fe200078e0204 */
[----:B------:R-:W-:Y:S02]  /*13710*/  SHF.R.S32.HI R4, RZ, 0x1f, R3 ;  /* 0x0000001fff047819 */ /* 0x000fe40000011403 */
[----:B------:R-:W-:Y:S01]  /*13720*/  PRMT R10, RZ, 0x654, R10 ;  /* 0x00000654ff0a7816 */ /* 0x000fe2000000000a */
[----:B------:R-:W-:-:S03]  /*13730*/  IMAD.WIDE.U32 R8, R3, UR4, R8 ;  /* 0x0000000403087c25 */ /* 0x000fc6000f8e0008 */
[----:B------:R0:W-:Y:S01]  /*13740*/  SYNCS.ARRIVE.TRANS64.RED.A1T0 RZ, [R10+URZ], RZ ;  /* 0x000000ff0aff79a7 */ /* 0x0001e2000810043f */
        /* <DEDUP_REMOVED lines=10> */
.L_x_5558:
        /* <DEDUP_REMOVED lines=28> */
[----:B------:R1:W-:Y:S04]  /*139b0*/  @!P0 ST.E.64 desc[UR42][R8.64], R28 ;  /* 0x0000001c08008985 */ /* 0x0003e8000c101b2a */
[----:B------:R-:W5:Y:S04]  /*139c0*/  LDL R13, [R1+0xa0] ;  /* 0x0000a000010d7983 */ /* 0x000f680000100800 */
[----:B-1----:R-:W4:Y:S01]  /*139d0*/  LDL R28, [R1+0x128] ;  /* 0x00012800011c7983 */ /* 0x002f220000100800 */
[----:B------:R-:W-:-:S02]  /*139e0*/  ISETP.GE.AND P0, PT, R10, UR4, PT ;  /* 0x000000040a007c0c */ /* 0x000fc4000bf06270 */
[----:B------:R-:W-:Y:S01]  /*139f0*/  ISETP.GE.AND P1, PT, R14, UR4, PT ;  /* 0x000000040e007c0c */ /* 0x000fe2000bf26270 */
[----:B------:R-:W5:Y:S10]  /*13a00*/  LDL R29, [R1+0x84] ;  /* 0x00008400011d7983 */ /* 0x000f740000100800 */
[----:B------:R-:W-:-:S04]  /*13a10*/  @!P0 LEA R8, P2, R10, R12, 0x2 ;  /* 0x0000000c0a088211 */ /* 0x000fc800078410ff */
[----:B------:R-:W-:Y:S02]  /*13a20*/  @!P0 LEA.HI.X R9, R10, R20, R158, 0x2, P2 ;  /* 0x000000140a098211 */ /* 0x000fe400010f149e */
[----:B------:R-:W5:Y:S04]  /*13a30*/  LDL R10, [R1+0x9c] ;  /* 0x00009c00010a7983 */ /* 0x000f680000100800 */
[----:B------:R1:W-:Y:S01]  /*13a40*/  @!P0 ST.E.64 desc[UR42][R8.64], R32 ;  /* 0x0000002008008985 */ /* 0x0003e2000c101b2a */
[----:B------:R-:W-:Y:S02]  /*13a50*/  ISETP.GE.AND P0, PT, R11, UR4, PT ;  /* 0x000000040b007c0c */ /* 0x000fe4000bf06270 */
[C---:B-1----:R-:W-:Y:S01]  /*13a60*/  @!P1 LEA R8, P2, R14.reuse, R12, 0x2 ;  /* 0x0000000c0e089211 */ /* 0x042fe200078410ff */
[----:B------:R-:W5:Y:S03]  /*13a70*/  LDL R33, [R1+0x98] ;  /* 0x0000980001217983 */ /* 0x000f660000100800 */
[----:B------:R-:W-:Y:S01]  /*13a80*/  @!P1 LEA.HI.X R9, R14, R20, R157, 0x2, P2 ;  /* 0x000000140e099211 */ /* 0x000fe200010f149d */
[----:B------:R-:W5:Y:S04]  /*13a90*/  LDL R32, [R1+0x118] ;  /* 0x0001180001207983 */ /* 0x000f680000100800 */
[----:B------:R1:W-:Y:S01]  /*13aa0*/  @!P1 ST.E.64 desc[UR42][R8.64], R36 ;  /* 0x0000002408009985 */ /* 0x0003e2000c101b2a */
[----:B------:R-:W-:-:S03]  /*13ab0*/  ISETP.GE.AND P1, PT, R155, UR4, PT ;  /* 0x000000049b007c0c */ /* 0x000fc6000bf26270 */
[----:B------:R-:W5:Y:S01]  /*13ac0*/  LDL R14, [R1+0x124] ;  /* 0x00012400010e7983 */ /* 0x000f620000100800 */
[----:B-1----:R-:W-:-:S03]  /*13ad0*/  @!P0 LEA R8, P2, R11, R12, 0x2 ;  /* 0x0000000c0b088211 */ /* 0x002fc600078410ff */
[----:B------:R-:W5:Y:S01]  /*13ae0*/  LDL R36, [R1+0x108] ;  /* 0x0001080001247983 */ /* 0x000f620000100800 */
[----:B------:R-:W-:-:S03]  /*13af0*/  @!P0 LEA.HI.X R9, R11, R20, R15, 0x2, P2 ;  /* 0x000000140b098211 */ /* 0x000fc600010f140f */
[----:B------:R-:W5:Y:S04]  /*13b00*/  LDL R37, [R1+0x80] ;  /* 0x0000800001257983 */ /* 0x000f680000100800 */
[----:B------:R1:W-:Y:S01]  /*13b10*/  @!P0 ST.E.64 desc[UR42][R8.64], R40 ;  /* 0x0000002808008985 */ /* 0x0003e2000c101b2a */
[----:B------:R-:W-:-:S03]  /*13b20*/  ISETP.GE.AND P0, PT, R154, UR4, PT ;  /* 0x000000049a007c0c */ /* 0x000fc6000bf06270 */
[----:B------:R-:W5:Y:S04]  /*13b30*/  LDL R11, [R1+0x120] ;  /* 0x00012000010b7983 */ /* 0x000f680000100800 */
[----:B------:R-:W5:Y:S01]  /*13b40*/  LDL R15, [R1+0x8c] ;  /* 0x00008c00010f7983 */ /* 0x000f620000100800 */
[----:B-1----:R-:W-:-:S03]  /*13b50*/  @!P1 LEA R8, P2, R155, R12, 0x2 ;  /* 0x0000000c9b089211 */ /* 0x002fc600078410ff */
[----:B------:R-:W5:Y:S01]  /*13b60*/  LDL R40, [R1+0x11c] ;  /* 0x00011c0001287983 */ /* 0x000f620000100800 */
[----:B------:R-:W-:-:S03]  /*13b70*/  @!P1 LEA.HI.X R9, R155, R20, R156, 0x2, P2 ;  /* 0x000000149b099211 */ /* 0x000fc600010f149c */
[----:B------:R-:W5:Y:S04]  /*13b80*/  LDL R41, [R1+0x88] ;  /* 0x0000880001297983 */ /* 0x000f680000100800 */
[----:B------:R1:W-:Y:S02]  /*13b90*/  @!P1 ST.E.64 desc[UR42][R8.64], R44 ;  /* 0x0000002c08009985 */ /* 0x0003e4000c101b2a */
[----:B-1----:R-:W-:Y:S02]  /*13ba0*/  @!P0 LEA R8, P2, R154, R12, 0x2 ;  /* 0x0000000c9a088211 */ /* 0x002fe400078410ff */
[----:B------:R-:W5:Y:S04]  /*13bb0*/  LDL R45, [R1+0x114] ;  /* 0x00011400012d7983 */ /* 0x000f680000100800 */
[----:B------:R-:W5:Y:S01]  /*13bc0*/  LDL R44, [R1+0x10c] ;  /* 0x00010c00012c7983 */ /* 0x000f620000100800 */
[----:B--2---:R-:W-:-:S02]  /*13bd0*/  ISETP.GE.AND P1, PT, R21, UR4, PT ;  /* 0x0000000415007c0c */ /* 0x004fc4000bf26270 */
[----:B---3--:R-:W-:-:S05]  /*13be0*/  @!P0 LEA.HI.X R9, R154, R20, R153, 0x2, P2 ;  /* 0x000000149a098211 */ /* 0x008fca00010f1499 */
[----:B------:R1:W-:Y:S06]  /*13bf0*/  @!P0 ST.E.64 desc[UR42][R8.64], R48 ;  /* 0x0000003008008985 */ /* 0x0003ec000c101b2a */
[C---:B-1----:R-:W-:Y:S01]  /*13c00*/  @!P1 LEA R8, P2, R21.reuse, R12, 0x2 ;  /* 0x0000000c15089211 */ /* 0x042fe200078410ff */
[----:B------:R-:W2:Y:S03]  /*13c10*/  LDL R49, [R1+0x64] ;  /* 0x0000640001317983 */ /* 0x000ea60000100800 */
[----:B----4-:R-:W-:Y:S01]  /*13c20*/  @!P1 LEA.HI.X R9, R21, R20, R28, 0x2, P2 ;  /* 0x0000001415099211 */ /* 0x010fe200010f141c */
[----:B------:R-:W3:Y:S04]  /*13c30*/  LDL R48, [R1+0xe0] ;  /* 0x0000e00001307983 */ /* 0x000ee80000100800 */
[----:B------:R-:W4:Y:S01]  /*13c40*/  LDL R28, [R1+0x110] ;  /* 0x00011000011c7983 */ /* 0x000f220000100800 */
[----:B-----5:R-:W-:-:S03]  /*13c50*/  ISETP.GE.AND P0, PT, R13, UR4, PT ;  /* 0x000000040d007c0c */ /* 0x020fc6000bf06270 */
[----:B------:R1:W-:Y:S04]  /*13c60*/  @!P1 ST.E.64 desc[UR42][R8.64], R52 ;  /* 0x0000003408009985 */ /* 0x0003e8000c101b2a */
[----:B------:R-:W5:Y:S01]  /*13c70*/  LDL R21, [R1+0x78] ;  /* 0x0000780001157983 */ /* 0x000f620000100800 */
[----:B------:R-:W-:-:S05]  /*13c80*/  ISETP.GE.AND P1, PT, R10, UR4, PT ;  /* 0x000000040a007c0c */ /* 0x000fca000bf26270 */
[----:B-1----:R-:W-:Y:S01]  /*13c90*/  @!P0 LEA R8, P2, R13, R12, 0x2 ;  /* 0x0000000c0d088211 */ /* 0x002fe200078410ff */
[----:B------:R-:W2:Y:S04]  /*13ca0*/  LDL R53, [R1+0x68] ;  /* 0x0000680001357983 */ /* 0x000ea80000100800 */
[----:B------:R-:W3:Y:S01]  /*13cb0*/  LDL R52, [R1+0xe8] ;  /* 0x0000e80001347983 */ /* 0x000ee20000100800 */
[----:B------:R-:W-:Y:S02]  /*13cc0*/  ISETP.GE.AND P3, PT, R33, UR4, PT ;  /* 0x0000000421007c0c */ /* 0x000fe4000bf66270 */
[----:B------:R-:W-:Y:S02]  /*13cd0*/  @!P0 LEA.HI.X R9, R13, R20, R14, 0x2, P2 ;  /* 0x000000140d098211 */ /* 0x000fe400010f140e */
[----:B------:R-:W5:Y:S04]  /*13ce0*/  LDL R14, [R1+0x7c] ;  /* 0x00007c00010e7983 */ /* 0x000f680000100800 */
[----:B------:R1:W-:Y:S01]  /*13cf0*/  @!P0 ST.E.64 desc[UR42][R8.64], R56 ;  /* 0x0000003808008985 */ /* 0x0003e2000c101b2a */
[----:B------:R-:W-:-:S03]  /*13d00*/  ISETP.GE.AND P2, PT, R25, UR4, PT ;  /* 0x0000000419007c0c */ /* 0x000fc6000bf46270 */
[----:B------:R-:W2:Y:S01]  /*13d10*/  LDL R13, [R1+0x74] ;  /* 0x00007400010d7983 */ /* 0x000ea20000100800 */
[----:B-1----:R-:W-:-:S03]  /*13d20*/  @!P1 LEA R8, P0, R10, R12, 0x2 ;  /* 0x0000000c0a089211 */ /* 0x002fc600078010ff */
[----:B------:R-:W3:Y:S01]  /*13d30*/  LDL R56, [R1+0xec] ;  /* 0x0000ec0001387983 */ /* 0x000ee20000100800 */
[----:B------:R-:W-:-:S05]  /*13d40*/  @!P1 LEA.HI.X R9, R10, R20, R11, 0x2, P0 ;  /* 0x000000140a099211 */ /* 0x000fca00000f140b */
[----:B------:R1:W-:Y:S01]  /*13d50*/  @!P1 ST.E.64 desc[UR42][R8.64], R60 ;  /* 0x0000003c08009985 */ /* 0x0003e2000c101b2a */
[----:B------:R-:W-:Y:S02]  /*13d60*/  ISETP.GE.AND P1, PT, R15, UR4, PT ;  /* 0x000000040f007c0c */ /* 0x000fe4000bf26270 */
[-C--:B------:R-:W-:Y:S02]  /*13d70*/  @!P2 LEA R10, P5, R25, R12.reuse, 0x2 ;  /* 0x0000000c190aa211 */ /* 0x080fe400078a10ff */
[----:B-1----:R-:W-:-:S04]  /*13d80*/  @!P3 LEA R8, P4, R33, R12, 0x2 ;  /* 0x0000000c2108b211 */ /* 0x002fc800078810ff */
[-C--:B------:R-:W-:Y:S02]  /*13d90*/  @!P3 LEA.HI.X R9, R33, R20.reuse, R40, 0x2, P4 ;  /* 0x000000142109b211 */ /* 0x080fe400020f1428 */
[----:B------:R-:W3:Y:S01]  /*13da0*/  LDL R33, [R1+0x100] ;  /* 0x0001000001217983 */ /* 0x000ee20000100800 */
[----:B------:R-:W-:-:S03]  /*13db0*/  @!P2 LEA.HI.X R11, R25, R20, R32, 0x2, P5 ;  /* 0x00000014190ba211 */ /* 0x000fc600028f1420 */
[----:B------:R-:W3:Y:S01]  /*13dc0*/  LDL R40, [R1+0x104] ;  /* 0x0001040001287983 */ /* 0x000ee20000100800 */
[----:B------:R-:W-:-:S03]  /*13dd0*/  ISETP.GE.AND P0, PT, R152, UR4, PT ;  /* 0x0000000498007c0c */ /* 0x000fc6000bf06270 */
[----:B------:R-:W-:Y:S04]  /*13de0*/  @!P3 ST.E.64 desc[UR42][R8.64], R64 ;  /* 0x000000400800b985 */ /* 0x000fe8000c101b2a */
[----:B------:R1:W-:Y:S01]  /*13df0*/  @!P2 ST.E.64 desc[UR42][R10.64], R68 ;  /* 0x000000440a00a985 */ /* 0x0003e2000c101b2a */
[----:B------:R-:W-:-:S03]  /*13e00*/  ISETP.GE.AND P2, PT, R29, UR4, PT ;  /* 0x000000041d007c0c */ /* 0x000fc6000bf46270 */
[----:B------:R-:W3:Y:S04]  /*13e10*/  LDL R32, [R1+0x70] ;  /* 0x0000700001207983 */ /* 0x000ee80000100800 */
[----:B------:R-:W3:Y:S01]  /*13e20*/  LDL R25, [R1+0x6c] ;  /* 0x00006c0001197983 */ /* 0x000ee20000100800 */
[-C--:B-1----:R-:W-:Y:S02]  /*13e30*/  @!P1 LEA R10, P5, R15, R12.reuse, 0x2 ;  /* 0x0000000c0f0a9211 */ /* 0x082fe400078a10ff */
[----:B------:R-:W-:-:S04]  /*13e40*/  @!P0 LEA R8, P4, R152, R12, 0x2 ;  /* 0x0000000c98088211 */ /* 0x000fc800078810ff */
[-C--:B------:R-:W-:Y:S02]  /*13e50*/  @!P0 LEA.HI.X R9, R152, R20.reuse, R45, 0x2, P4 ;  /* 0x0000001498098211 */ /* 0x080fe400020f142d */
[----:B------:R-:W-:Y:S01]  /*13e60*/  ISETP.GE.AND P3, PT, R41, UR4, PT ;  /* 0x0000000429007c0c */ /* 0x000fe2000bf66270 */
[----:B------:R-:W3:Y:S04]  /*13e70*/  LDL R45, [R1+0x5c] ;  /* 0x00005c00012d7983 */ /* 0x000ee80000100800 */
[----:B------:R-:W-:Y:S01]  /*13e80*/  @!P0 ST.E.64 desc[UR42][R8.64], R72 ;  /* 0x0000004808008985 */ /* 0x000fe2000c101b2a */
[----:B----4-:R-:W-:-:S03]  /*13e90*/  @!P1 LEA.HI.X R11, R15, R20, R28, 0x2, P5 ;  /* 0x000000140f0b9211 */ /* 0x010fc600028f141c */
[----:B------:R-:W4:Y:S04]  /*13ea0*/  LDL R15, [R1+0xf8] ;  /* 0x0000f800010f7983 */ /* 0x000f280000100800 */
[----:B------:R-:W4:Y:S04]  /*13eb0*/  LDL R28, [R1+0xfc] ;  /* 0x0000fc00011c7983 */ /* 0x000f280000100800 */
[----:B------:R1:W-:Y:S02]  /*13ec0*/  @!P1 ST.E.64 desc[UR42][R10.64], R76 ;  /* 0x0000004c0a009985 */ /* 0x0003e4000c101b2a */
[----:B-1----:R-:W-:-:S04]  /*13ed0*/  @!P2 LEA R10, P5, R29, R12, 0x2 ;  /* 0x0000000c1d0aa211 */ /* 0x002fc800078a10ff */
[----:B------:R-:W-:Y:S02]  /*13ee0*/  @!P2 LEA.HI.X R11, R29, R20, R36, 0x2, P5 ;  /* 0x000000141d0ba211 */ /* 0x000fe400028f1424 */
[----:B------:R-:W4:Y:S04]  /*13ef0*/  LDL R36, [R1+0xf4] ;  /* 0x0000f40001247983 */ /* 0x000f280000100800 */
[----:B------:R-:W4:Y:S01]  /*13f00*/  LDL R29, [R1+0xf0] ;  /* 0x0000f000011d7983 */ /* 0x000f220000100800 */
[----:B------:R-:W-:Y:S02]  /*13f10*/  @!P3 LEA R8, P4, R41, R12, 0x2 ;  /* 0x0000000c2908b211 */ /* 0x000fe400078810ff */
[----:B------:R-:W-:Y:S02]  /*13f20*/  ISETP.GE.AND P0, PT, R37, UR4, PT ;  /* 0x0000000425007c0c */ /* 0x000fe4000bf06270 */
[----:B------:R-:W-:-:S02]  /*13f30*/  @!P3 LEA.HI.X R9, R41, R20, R44, 0x2, P4 ;  /* 0x000000142909b211 */ /* 0x000fc400020f142c */
[----:B------:R-:W4:Y:S01]  /*13f40*/  LDL R41, [R1+0x58] ;  /* 0x0000580001297983 */ /* 0x000f220000100800 */
[----:B-----5:R-:W-:-:S03]  /*13f50*/  ISETP.GE.AND P1, PT, R14, UR4, PT ;  /* 0x000000040e007c0c */ /* 0x020fc6000bf26270 */
[----:B------:R-:W-:Y:S04]  /*13f60*/  @!P3 ST.E.64 desc[UR42][R8.64], R80 ;  /* 0x000000500800b985 */ /* 0x000fe8000c101b2a */
[----:B------:R1:W-:Y:S01]  /*13f70*/  @!P2 ST.E.64 desc[UR42][R10.64], R84 ;  /* 0x000000540a00a985 */ /* 0x0003e2000c101b2a */
[----:B--2---:R-:W-:-:S03]  /*13f80*/  ISETP.GE.AND P2, PT, R13, UR4, PT ;  /* 0x000000040d007c0c */ /* 0x004fc6000bf46270 */
[----:B------:R-:W2:Y:S02]  /*13f90*/  LDL R44, [R1+0xdc] ;  /* 0x0000dc00012c7983 */ /* 0x000ea40000100800 */
[CC--:B-1----:R-:W-:Y:S02]  /*13fa0*/  @!P1 LEA R10, P5, R14.reuse, R12.reuse, 0x2 ;  /* 0x0000000c0e0a9211 */ /* 0x0c2fe400078a10ff */
[----:B------:R-:W-:Y:S02]  /*13fb0*/  @!P0 LEA R8, P4, R37, R12, 0x2 ;  /* 0x0000000c25088211 */ /* 0x000fe400078810ff */
[----:B------:R-:W-:Y:S02]  /*13fc0*/  ISETP.GE.AND P3, PT, R21, UR4, PT ;  /* 0x0000000415007c0c */ /* 0x000fe4000bf66270 */
[-C--:B---3--:R-:W-:Y:S02]  /*13fd0*/  @!P1 LEA.HI.X R11, R14, R20.reuse, R33, 0x2, P5 ;  /* 0x000000140e0b9211 */ /* 0x088fe400028f1421 */
[----:B------:R-:W3:Y:S01]  /*13fe0*/  LDL R14, [R1+0x60] ;  /* 0x00006000010e7983 */ /* 0x000ee20000100800 */
        /* <DEDUP_REMOVED lines=10> */
[----:B----4-:R-:W-:-:S02]  /*14090*/  @!P2 LEA.HI.X R11, R13, R20, R15, 0x2, P5 ;  /* 0x000000140d0ba211 */ /* 0x010fc400028f140f */
[----:B------:R-:W4:Y:S04]  /*140a0*/  LDL R15, [R1+0xe4] ;  /* 0x0000e400010f7983 */ /* 0x000f280000100800 */
[----:B------:R-:W2:Y:S01]  /*140b0*/  LDL R13, [R1+0x4c] ;  /* 0x00004c00010d7983 */ /* 0x000ea20000100800 */
[----:B------:R-:W-:-:S03]  /*140c0*/  @!P3 LEA.HI.X R9, R21, R20, R28, 0x2, P4 ;  /* 0x000000141509b211 */ /* 0x000fc600020f141c */
[----:B------:R-:W2:Y:S04]  /*140d0*/  LDL R28, [R1+0x48] ;  /* 0x00004800011c7983 */ /* 0x000ea80000100800 */
[----:B------:R-:W2:Y:S04]  /*140e0*/  LDL R21, [R1+0x44] ;  /* 0x0000440001157983 */ /* 0x000ea80000100800 */
[----:B------:R1:W-:Y:S04]  /*140f0*/  @!P3 ST.E.64 desc[UR42][R8.64], R96 ;  /* 0x000000600800b985 */ /* 0x0003e8000c101b2a */
[----:B------:R0:W-:Y:S01]  /*14100*/  @!P2 ST.E.64 desc[UR42][R10.64], R100 ;  /* 0x000000640a00a985 */ /* 0x0001e2000c101b2a */
[----:B-1----:R-:W-:-:S04]  /*14110*/  @!P0 LEA R8, P5, R32, R12, 0x2 ;  /* 0x0000000c20088211 */ /* 0x002fc800078a10ff */
[----:B------:R-:W-:Y:S02]  /*14120*/  @!P0 LEA.HI.X R9, R32, R20, R36, 0x2, P5 ;  /* 0x0000001420098211 */ /* 0x000fe400028f1424 */
        /* <DEDUP_REMOVED lines=16> */
[----:B------:R0:W-:Y:S01]  /*14230*/  @!P3 ST.E.64 desc[UR42][R8.64], R112 ;  /* 0x000000700800b985 */ /* 0x0001e2000c101b2a */
[----:B---3--:R-:W-:-:S03]  /*14240*/  ISETP.GE.AND P2, PT, R14, UR4, PT ;  /* 0x000000040e007c0c */ /* 0x008fc6000bf46270 */
[----:B------:R1:W-:Y:S01]  /*14250*/  @!P4 ST.E.64 desc[UR42][R10.64], R116 ;  /* 0x000000740a00c985 */ /* 0x0003e2000c101b2a */
[----:B-----5:R-:W-:-:S09]  /*14260*/  ISETP.GE.AND P4, PT, R37, UR4, PT ;  /* 0x0000000425007c0c */ /* 0x020fd2000bf86270 */
[-C--:B0-----:R-:W-:Y:S02]  /*14270*/  @!P2 LEA R8, P3, R14, R12.reuse, 0x2 ;  /* 0x0000000c0e08a211 */ /* 0x081fe400078610ff */
[----:B-1----:R-:W-:-:S04]  /*14280*/  @!P1 LEA R10, P5, R45, R12, 0x2 ;  /* 0x0000000c2d0a9211 */ /* 0x002fc800078a10ff */
[-C--:B------:R-:W-:Y:S02]  /*14290*/  @!P1 LEA.HI.X R11, R45, R20.reuse, R48, 0x2, P5 ;  /* 0x000000142d0b9211 */ /* 0x080fe400028f1430 */
[----:B----4-:R-:W-:Y:S02]  /*142a0*/  @!P2 LEA.HI.X R9, R14, R20, R15, 0x2, P3 ;  /* 0x000000140e09a211 */ /* 0x010fe400018f140f */
        /* <DEDUP_REMOVED lines=13> */
[----:B--2---:R-:W-:Y:S02]  /*14380*/  @!P3 LEA R14, P4, R13, R12, 0x2 ;  /* 0x0000000c0d0eb211 */ /* 0x004fe400078810ff */
[-C--:B------:R-:W-:Y:S02]  /*14390*/  @!P2 LEA.HI.X R11, R33, R20.reuse, R36, 0x2, P5 ;  /* 0x00000014210ba211 */ /* 0x080fe400028f1424 */
[----:B------:R-:W-:Y:S02]  /*143a0*/  @!P3 LEA.HI.X R15, R13, R20, R32, 0x2, P4 ;  /* 0x000000140d0fb211 */ /* 0x000fe400020f1420 */
[CC--:B0-----:R-:W-:Y:S02]  /*143b0*/  @!P1 LEA R8, P5, R28.reuse, R12.reuse, 0x2 ;  /* 0x0000000c1c089211 */ /* 0x0c1fe400078a10ff */
[----:B------:R-:W-:Y:S02]  /*143c0*/  @!P0 LEA R12, P4, R21, R12, 0x2 ;  /* 0x0000000c150c8211 */ /* 0x000fe400078810ff */
[----:B------:R-:W-:-:S02]  /*143d0*/  @!P1 LEA.HI.X R9, R28, R20, R29, 0x2, P5 ;  /* 0x000000141c099211 */ /* 0x000fc400028f141d */
[----:B------:R-:W-:Y:S01]  /*143e0*/  @!P0 LEA.HI.X R13, R21, R20, R25, 0x2, P4 ;  /* 0x00000014150d8211 */ /* 0x000fe200020f1419 */
[----:B------:R3:W-:Y:S04]  /*143f0*/  @!P2 ST.E.64 desc[UR42][R10.64], R136 ;  /* 0x000000880a00a985 */ /* 0x0007e8000c101b2a */
[----:B------:R3:W-:Y:S04]  /*14400*/  @!P3 ST.E.64 desc[UR42][R14.64], R140 ;  /* 0x0000008c0e00b985 */ /* 0x0007e8000c101b2a */
[----:B------:R3:W-:Y:S04]  /*14410*/  @!P1 ST.E.64 desc[UR42][R8.64], R144 ;  /* 0x0000009008009985 */ /* 0x0007e8000c101b2a */
[----:B------:R3:W-:Y:S02]  /*14420*/  @!P0 ST.E.64 desc[UR42][R12.64], R148 ;  /* 0x000000940c008985 */ /* 0x0007e4000c101b2a */
.L_x_5346:
[----:B------:R-:W-:Y:S05]  /*14430*/  BSYNC B1 ;  /* 0x0000000000017941 */ /* 0x000fea0003800000 */
.L_x_5345:
[----:B------:R-:W-:-:S03]  /*14440*/  UMOV UR4, 0xffffffff ;  /* 0xffffffff00047882 */ /* 0x000fc60000000000 */
[----:B------:R-:W-:Y:S05]  /*14450*/  BRA.DIV UR4, `(.L_x_5347) ;  /* 0x000000b204647947 */ /* 0x000fea000b800000 */
[----:B0-----:R-:W0:Y:S04]  /*14460*/  SHFL.IDX PT, R4, R4, 0x1, 0x1c1f ;  /* 0x003c1f0004047f89 */ /* 0x001e2800000e0000 */
[----:B------:R-:W4:Y:S02]  /*14470*/  SHFL.IDX PT, R3, R3, 0x1, 0x1c1f ;  /* 0x003c1f0003037f89 */ /* 0x000f2400000e0000 */
.L_x_5562:
        /* <DEDUP_REMOVED lines=40> */
[----:B-1----:R-:W2:Y:S01]  /*14700*/  LDL R20, [R1+0x44] ;  /* 0x0000440001147983 */ /* 0x002ea20000100800 */
        /* <DEDUP_REMOVED lines=10> */
[----:B------:R-:W-:Y:S01]  /*147b0*/  IMAD.MOV.U32 R60, RZ, RZ, R57 ;  /* 0x000000ffff3c7224 */ /* 0x000fe200078e0039 */
[----:B------:R-:W-:Y:S01]  /*147c0*/  MOV R57, R10 ;  /* 0x0000000a00397202 */ /* 0x000fe20000000f00 */
[----:B------:R-:W-:Y:S01]  /*147d0*/  IMAD.MOV.U32 R61, RZ, RZ, R32 ;  /* 0x000000ffff3d7224 */ /* 0x000fe200078e0020 */
[C---:B------:R-:W-:Y:S01]  /*147e0*/  @!P3 LEA R10, P4, R73.reuse, R3, 0x2 ;  /* 0x00000003490ab211 */ /* 0x040fe200078810ff */
        /* <DEDUP_REMOVED lines=37> */
[----:B0-----:R-:W-:Y:S02]  /*14a40*/  @!P0 LEA R10, P4, R84, R3, 0x2 ;  /* 0x00000003540a8211 */ /* 0x001fe400078810ff */
[----:B------:R-:W-:Y:S01]  /*14a50*/  ISETP.GE.AND P3, PT, R80, UR4, PT ;  /* 0x0000000450007c0c */ /* 0x000fe2000bf66270 */
[----:B------:R0:W-:Y:S01]  /*14a60*/  @!P1 ST.E.64 desc[UR42][R8.64], R50 ;  /* 0x0000003208009985 */ /* 0x0001e2000c101b2a */
[----:B------:R-:W-:-:S03]  /*14a70*/  IMAD.MOV.U32 R65, RZ, RZ, R61 ;  /* 0x000000ffff417224 */ /* 0x000fc600078e003d */
[----:B------:R-:W4:Y:S01]  /*14a80*/  LDL R73, [R1+0x84] ;  /* 0x0000840001497983 */ /* 0x000f220000100800 */
[----:B0-----:R-:W-:-:S03]  /*14a90*/  @!P2 LEA R8, P5, R77, R3, 0x2 ;  /* 0x000000034d08a211 */ /* 0x001fc600078a10ff */
[----:B------:R-:W4:Y:S01]  /*14aa0*/  LDL R61, [R1+0x80] ;  /* 0x00008000013d7983 */ /* 0x000f220000100800 */
[----:B--2---:R-:W-:-:S03]  /*14ab0*/  @!P2 LEA.HI.X R9, R77, R4, R81, 0x2, P5 ;  /* 0x000000044d09a211 */ /* 0x004fc600028f1451 */
[----:B------:R-:W2:Y:S01]  /*14ac0*/  LDL R77, [R1+0x11c] ;  /* 0x00011c00014d7983 */ /* 0x000ea20000100800 */
[----:B------:R-:W-:Y:S02]  /*14ad0*/  ISETP.GE.AND P1, PT, R68, UR4, PT ;  /* 0x0000000444007c0c */ /* 0x000fe4000bf26270 */
[----:B-----5:R-:W-:Y:S01]  /*14ae0*/  @!P0 LEA.HI.X R11, R84, R4, R85, 0x2, P4 ;  /* 0x00000004540b8211 */ /* 0x020fe200020f1455 */
[----:B------:R-:W5:Y:S04]  /*14af0*/  LDL R81, [R1+0x120] ;  /* 0x0001200001517983 */ /* 0x000f680000100800 */
[----:B------:R-:W-:Y:S04]  /*14b00*/  @!P0 ST.E.64 desc[UR42][R10.64], R54 ;  /* 0x000000360a008985 */ /* 0x000fe8000c101b2a */
[----:B------:R0:W-:Y:S02]  /*14b10*/  @!P2 ST.E.64 desc[UR42][R8.64], R58 ;  /* 0x0000003a0800a985 */ /* 0x0001e4000c101b2a */
[----:B0-----:R-:W-:-:S04]  /*14b20*/  @!P1 LEA R8, P5, R68, R3, 0x2 ;  /* 0x0000000344089211 */ /* 0x001fc800078a10ff */
[-C--:B--2---:R-:W-:Y:S02]  /*14b30*/  @!P1 LEA.HI.X R9, R68, R4.reuse, R77, 0x2, P5 ;  /* 0x0000000444099211 */ /* 0x084fe400028f144d */
[----:B------:R-:W2:Y:S01]  /*14b40*/  LDL R77, [R1+0x114] ;  /* 0x00011400014d7983 */ /* 0x000ea20000100800 */
[----:B------:R-:W-:Y:S02]  /*14b50*/  ISETP.GE.AND P2, PT, R72, UR4, PT ;  /* 0x0000000448007c0c */ /* 0x000fe4000bf46270 */
[CC--:B------:R-:W-:Y:S01]  /*14b60*/  @!P3 LEA R10, P4, R80.reuse, R3.reuse, 0x2 ;  /* 0x00000003500ab211 */ /* 0x0c0fe200078810ff */
[----:B------:R-:W4:Y:S03]  /*14b70*/  LDL R68, [R1+0x7c] ;  /* 0x00007c0001447983 */ /* 0x000f260000100800 */
        /* <DEDUP_REMOVED lines=9> */
[----:B------:R-:W-:-:S09]  /*14c10*/  ISETP.GE.AND P1, PT, R69, UR4, PT ;  /* 0x0000000445007c0c */ /* 0x000fd2000bf26270 */
[----:B------:R-:W-:-:S04]  /*14c20*/  @!P0 LEA R10, P4, R60, R3, 0x2 ;  /* 0x000000033c0a8211 */ /* 0x000fc800078810ff */
[----:B-----5:R-:W-:Y:S02]  /*14c30*/  @!P0 LEA.HI.X R11, R60, R4, R80, 0x2, P4 ;  /* 0x000000043c0b8211 */ /* 0x020fe400020f1450 */
[----:B------:R-:W-:Y:S01]  /*14c40*/  ISETP.GE.AND P3, PT, R76, UR4, PT ;  /* 0x000000044c007c0c */ /* 0x000fe2000bf66270 */
[----:B------:R-:W5:Y:S04]  /*14c50*/  LDL R60, [R1+0x74] ;  /* 0x00007400013c7983 */ /* 0x000f680000100800 */
[----:B------:R-:W-:Y:S04]  /*14c60*/  @!P0 ST.E.64 desc[UR42][R10.64], R70 ;  /* 0x000000460a008985 */ /* 0x000fe8000c101b2a */
[----:B------:R0:W-:Y:S02]  /*14c70*/  @!P2 ST.E.64 desc[UR42][R8.64], R74 ;  /* 0x0000004a0800a985 */ /* 0x0001e4000c101b2a */
[----:B0-----:R-:W-:-:S04]  /*14c80*/  @!P1 LEA R8, P5, R69, R3, 0x2 ;  /* 0x0000000345089211 */ /* 0x001fc800078a10ff */
[-C--:B--2---:R-:W-:Y:S02]  /*14c90*/  @!P1 LEA.HI.X R9, R69, R4.reuse, R72, 0x2, P5 ;  /* 0x0000000445099211 */ /* 0x084fe400028f1448 */
[----:B------:R-:W2:Y:S01]  /*14ca0*/  LDL R72, [R1+0x104] ;  /* 0x0001040001487983 */ /* 0x000ea20000100800 */
[C---:B------:R-:W-:Y:S02]  /*14cb0*/  @!P3 LEA R10, P4, R76.reuse, R3, 0x2 ;  /* 0x000000034c0ab211 */ /* 0x040fe400078810ff */
[----:B----4-:R-:W-:Y:S01]  /*14cc0*/  ISETP.GE.AND P2, PT, R61, UR4, PT ;  /* 0x000000043d007c0c */ /* 0x010fe2000bf46270 */
[----:B------:R-:W4:Y:S01]  /*14cd0*/  LDL R69, [R1+0x100] ;  /* 0x0001000001457983 */ /* 0x000f220000100800 */
[----:B---3--:R-:W-:-:S03]  /*14ce0*/  @!P3 LEA.HI.X R11, R76, R4, R77, 0x2, P4 ;  /* 0x000000044c0bb211 */ /* 0x008fc600020f144d */
[----:B------:R-:W3:Y:S04]  /*14cf0*/  LDL R76, [R1+0x108] ;  /* 0x00010800014c7983 */ /* 0x000ee80000100800 */
[----:B------:R-:W-:Y:S04]  /*14d00*/  @!P3 ST.E.64 desc[UR42][R10.64], R78 ;  /* 0x0000004e0a00b985 */ /* 0x000fe8000c101b2a */
[----:B------:R0:W-:Y:S02]  /*14d10*/  @!P1 ST.E.64 desc[UR42][R8.64], R82 ;  /* 0x0000005208009985 */ /* 0x0001e4000c101b2a */
        /* <DEDUP_REMOVED lines=14> */
[-C--:B----4-:R-:W-:Y:S02]  /*14e00*/  @!P3 LEA.HI.X R11, R68, R4.reuse, R69, 0x2, P4 ;  /* 0x00000004440bb211 */ /* 0x090fe400020f1445 */
        /* <DEDUP_REMOVED lines=13> */
[-C--:B0-----:R-:W-:Y:S02]  /*14ee0*/  @!P4 LEA R10, P0, R52, R3.reuse, 0x2 ;  /* 0x00000003340ac211 */ /* 0x081fe400078010ff */
        /* <DEDUP_REMOVED lines=42> */
.L_x_5330:
[----:B------:R-:W4:Y:S01]  /*15190*/  LDL.LU R10, [R1+0x34] ;  /* 0x00003400010a7983 */ /* 0x000f220000300800 */
[----:B------:R-:W-:Y:S01]  /*151a0*/  ULDC.64 UR6, c[0x0][0xc08] ;  /* 0x0003020000067ab9 */ /* 0x000fe20000000a00 */
[----:B------:R-:W-:Y:S02]  /*151b0*/  ULDC.64 UR4, c[0x0][0xc00] ;  /* 0x0003000000047ab9 */ /* 0x000fe40000000a00 */
[----:B------:R-:W2:Y:S04]  /*151c0*/  LDL.LU R0, [R1+0x38] ;  /* 0x0000380001007983 */ /* 0x000ea80000300800 */
[----:B---3--:R-:W3:Y:S01]  /*151d0*/  LDL R4, [R1+0x2c] ;  /* 0x00002c0001047983 */ /* 0x008ee20000100800 */
[----:B------:R-:W-:Y:S01]  /*151e0*/  ISETP.NE.U32.AND P1, PT, RZ, UR6, PT ;  /* 0x00000006ff007c0c */ /* 0x000fe2000bf25070 */
[----:B------:R-:W-:Y:S01]  /*151f0*/  IMAD.MOV.U32 R3, RZ, RZ, RZ ;  /* 0x000000ffff037224 */ /* 0x000fe200078e00ff */
[----:B------:R-:W-:-:S02]  /*15200*/  ISETP.NE.U32.AND P0, PT, RZ, UR4, PT ;  /* 0x00000004ff007c0c */ /* 0x000fc4000bf05070 */
[----:B------:R-:W-:Y:S02]  /*15210*/  ISETP.NE.AND.EX P1, PT, RZ, UR7, PT, P1 ;  /* 0x00000007ff007c0c */ /* 0x000fe4000bf25310 */
[----:B------:R-:W-:Y:S01]  /*15220*/  ISETP.NE.AND.EX P0, PT, RZ, UR5, PT, P0 ;  /* 0x00000005ff007c0c */ /* 0x000fe2000bf05300 */
[----:B------:R-:W1:Y:S01]  /*15230*/  S2R R35, SR_TID.X ;  /* 0x0000000000237919 */ /* 0x000e620000002100 */
[----:B----4-:R-:W-:Y:S01]  /*15240*/  IADD3 R8, P2, R10, UR4, RZ ;  /* 0x000000040a087c10 */ /* 0x010fe2000ff5e0ff */
[----:B------:R-:W-:-:S03]  /*15250*/  ULDC UR4, c[0x0][0xa88] ;  /* 0x0002a20000047ab9 */ /* 0x000fc60000000800 */
[----:B--2---:R-:W-:-:S05]  /*15260*/  IADD3.X R9, R0, UR5, RZ, P2, !PT ;  /* 0x0000000500097c10 */ /* 0x004fca00097fe4ff */
[----:B------:R-:W-:Y:S01]  /*15270*/  @P1 IADD3 R10, P2, R10, UR6, RZ ;  /* 0x000000060a0a1c10 */ /* 0x000fe2000ff5e0ff */
[----:B------:R-:W-:Y:S01]  /*15280*/  IMAD.U32 R26, RZ, RZ, UR4 ;  /* 0x00000004ff1a7e24 */ /* 0x000fe2000f8e00ff */
[----:B------:R2:W5:Y:S02]  /*15290*/  @P0 LDG.E R3, desc[UR42][R8.64] ;  /* 0x0000002a08030981 */ /* 0x000564000c1e1900 */
[----:B------:R-:W-:-:S05]  /*152a0*/  @P1 IADD3.X R11, R0, UR7, RZ, P2, !PT ;  /* 0x00000007000b1c10 */ /* 0x000fca00097fe4ff */
[----:B------:R2:W5:Y:S01]  /*152b0*/  @P1 LDG.E R26, desc[UR42][R10.64] ;  /* 0x0000002a0a1a1981 */ /* 0x000562000c1e1900 */
[----:B---3--:R-:W-:Y:S01]  /*152c0*/  ISETP.NE.AND P2, PT, R4, RZ, PT ;  /* 0x000000ff0400720c */ /* 0x008fe20003f45270 */
[----:B-1----:R-:W-:-:S05]  /*152d0*/  VIADD R0, R35, 0xffffff80 ;  /* 0xffffff8023007836 */ /* 0x002fca0000000000 */
[----:B------:R-:W-:-:S07]  /*152e0*/  ISETP.GT.AND P3, PT, R0, 0x7f, PT ;  /* 0x0000007f0000780c */ /* 0x000fce0003f64270 */
[----:B------:R-:W1:Y:S02]  /*152f0*/  @!P2 LDC R4, c[0x0][0xad4] ;  /* 0x0002b500ff04ab82 */ /* 0x000e640000000800 */
[----:B-1----:R2:W-:Y:S01]  /*15300*/  @!P2 STL [R1+0x2c], R4 ;  /* 0x00002c040100a387 */ /* 0x0025e20000100800 */
[----:B------:R-:W-:Y:S01]  /*15310*/  ISETP.GT.AND P2, PT, R4, 0x1, PT ;  /* 0x000000010400780c */ /* 0x000fe20003f44270 */
[----:B------:R-:W-:-:S12]  /*15320*/  @P1 BRA `(.L_x_5348) ;  /* 0x0000000000101947 */ /* 0x000fd80003800000 */
[----:B------:R-:W-:Y:S05]  /*15330*/  @!P0 BRA `(.L_x_5348) ;  /* 0x00000000000c8947 */ /* 0x000fea0003800000 */
[----:B--2---:R-:W2:Y:S04]  /*15340*/  LDG.E R11, desc[UR42][R8.64] ;  /* 0x0000002a080b7981 */ /* 0x004ea8000c1e1900 */
[----:B-----5:R-:W2:Y:S02]  /*15350*/  LDG.E R26, desc[UR42][R8.64+0x4] ;  /* 0x0000042a081a7981 */ /* 0x020ea4000c1e1900 */
[----:B--2---:R-:W-:-:S07]  /*15360*/  IMAD.IADD R26, R26, 0x1, -R11 ;  /* 0x000000011a1a7824 */ /* 0x004fce00078e0a0b */
.L_x_5348:
[----:B--2---:R-:W2:Y:S04]  /*15370*/  LDL.LU R8, [R1+0x30] ;  /* 0x0000300001087983 */ /* 0x004ea80000300800 */
[----:B------:R-:W3:Y:S01]  /*15380*/  LDL.LU R0, [R1+0xc0] ;  /* 0x0000c00001007983 */ /* 0x000ee20000300800 */
[----:B------:R-:W-:Y:S01]  /*15390*/  BSSY B1, `(.L_x_5349) ;  /* 0x0000036000017945 */ /* 0x000fe20003800000 */
[----:B-----5:R-:W-:Y:S02]  /*153a0*/  SHF.R.S32.HI R28, RZ, 0x1f, R3 ;  /* 0x0000001fff1c7819 */ /* 0x020fe40000011403 */
[----:B--2---:R-:W-:Y:S02]  /*153b0*/  SEL R33, R8, RZ, !P0 ;  /* 0x000000ff08217207 */ /* 0x004fe40004000000 */
[----:B---3--:R-:W-:Y:S01]  /*153c0*/  SEL R30, R0, RZ, !P0 ;  /* 0x000000ff001e7207 */ /* 0x008fe20004000000 */
[----:B------:R-:W-:Y:S06]  /*153d0*/  @P3 BRA `(.L_x_5350) ;  /* 0x0000000000c43947 */ /* 0x000fec0003800000 */
[----:B------:R-:W1:Y:S01]  /*153e0*/  LDC R37, c[0x0][0xbe8] ;  /* 0x0002fa00ff257b82 */ /* 0x000e620000000800 */
[----:B------:R-:W-:Y:S01]  /*153f0*/  IADD3 R35, R222, -0x80, R35 ;  /* 0xffffff80de237810 */ /* 0x000fe20007ffe023 */
[----:B-1----:R-:W-:-:S05]  /*15400*/  IMAD R0, R26, R37, RZ ;  /* 0x000000251a007224 */ /* 0x002fca00078e02ff */
[----:B------:R-:W-:-:S13]  /*15410*/  ISETP.GE.AND P0, PT, R35, R0, PT ;  /* 0x000000002300720c */ /* 0x000fda0003f06270 */
[----:B------:R-:W-:Y:S05]  /*15420*/  @P0 BRA `(.L_x_5350) ;  /* 0x0000000000b00947 */ /* 0x000fea0003800000 */
[----:B------:R-:W2:Y:S01]  /*15430*/  LDL.LU R32, [R1+0x40] ;  /* 0x0000400001207983 */ /* 0x000ea20000300800 */
[----:B------:R-:W-:Y:S01]  /*15440*/  ISETP.GT.AND P0, PT, R4, 0x1, PT ;  /* 0x000000010400780c */ /* 0x000fe20003f04270 */
[----:B------:R-:W-:Y:S01]  /*15450*/  IMAD.MOV.U32 R4, RZ, RZ, 0x9b8 ;  /* 0x000009b8ff047424 */ /* 0x000fe200078e00ff */
[----:B------:R-:W-:Y:S01]  /*15460*/  ISETP.NE.AND P1, PT, R37, 0x1, PT ;  /* 0x000000012500780c */ /* 0x000fe20003f25270 */
[----:B------:R-:W1:Y:S01]  /*15470*/  LDC.64 R14, c[0x0][0xba8] ;  /* 0x0002ea00ff0e7b82 */ /* 0x000e620000000a00 */
[----:B------:R-:W-:Y:S02]  /*15480*/  IMAD.MOV.U32 R27, RZ, RZ, R35 ;  /* 0x000000ffff1b7224 */ /* 0x000fe400078e0023 */
        /* <DEDUP_REMOVED lines=18> */
[----:B------:R-:W-:Y:S01]  /*155b0*/  IMAD.MOV R0, RZ, RZ, -R27 ;  /* 0x000000ffff007224 */ /* 0x000fe200078e0a1b */
[----:B------:R-:W-:Y:S02]  /*155c0*/  IADD3 R31, R25, R31, RZ ;  /* 0x0000001f191f7210 */ /* 0x000fe40007ffe0ff */
        /* <DEDUP_REMOVED lines=13> */
[----:B0-----:R-:W-:Y:S01]  /*156a0*/  LEA R14, P0, R10, R14, 0x2 ;  /* 0x0000000e0a0e7211 */ /* 0x001fe200078010ff */
[----:B------:R-:W-:Y:S02]  /*156b0*/  IMAD.MOV.U32 R9, RZ, RZ, -0x800000 ;  /* 0xff800000ff097424 */ /* 0x000fe400078e00ff */
[----:B------:R-:W-:-:S05]  /*156c0*/  IMAD.IADD R0, R11, 0x1, R21 ;  /* 0x000000010b007824 */ /* 0x000fca00078e0215 */
[----:B-1----:R-:W-:-:S05]  /*156d0*/  LEA.HI.X R15, R10, R15, R0, 0x2, P0 ;  /* 0x0000000f0a0f7211 */ /* 0x002fca00000f1400 */
[----:B------:R1:W-:Y:S02]  /*156e0*/  STG.E desc[UR42][R14.64], R9 ;  /* 0x000000090e007986 */ /* 0x0003e4000c10192a */
.L_x_5350:
[----:B------:R-:W-:Y:S05]  /*156f0*/  BSYNC B1 ;  /* 0x0000000000017941 */ /* 0x000fea0003800000 */
.L_x_5349:
[----:B------:R-:W-:Y:S05]  /*15700*/  @P2 BRA `(.L_x_5343) ;  /* 0x0000000800f42947 */ /* 0x000fea0003800000 */
[----:B------:R-:W2:Y:S01]  /*15710*/  S2R R0, SR_TID.X ;  /* 0x0000000000007919 */ /* 0x000ea20000002100 */
[----:B------:R-:W3:Y:S01]  /*15720*/  LDC R21, c[0x0][0xbe8] ;  /* 0x0002fa00ff157b82 */ /* 0x000ee20000000800 */
[----:B------:R-:W-:Y:S01]  /*15730*/  ULDC.64 UR4, c[0x0][0xaa0] ;  /* 0x0002a80000047ab9 */ /* 0x000fe20000000a00 */
[----:B---3--:R-:W-:Y:S01]  /*15740*/  ISETP.NE.AND P0, PT, R21, 0x1, PT ;  /* 0x000000011500780c */ /* 0x008fe20003f05270 */
[----:B--2---:R-:W-:Y:S02]  /*15750*/  VIADD R4, R0, 0xffffff80 ;  /* 0xffffff8000047836 */ /* 0x004fe40000000000 */
[----:B------:R-:W-:-:S03]  /*15760*/  IMAD R0, R28, UR4, RZ ;  /* 0x000000041c007c24 */ /* 0x000fc6000f8e02ff */
[----:B-1----:R-:W-:-:S07]  /*15770*/  SHF.R.S32.HI R9, RZ, 0x1f, R4 ;  /* 0x0000001fff097819 */ /* 0x002fce0000011404 */
[----:B------:R-:W1:Y:S01]  /*15780*/  @P0 LDC R13, c[0x0][0xbec] ;  /* 0x0002fb00ff0d0b82 */ /* 0x000e620000000800 */
[----:B------:R-:W-:Y:S01]  /*15790*/  IMAD R11, R3, UR5, R0 ;  /* 0x00000005030b7c24 */ /* 0x000fe2000f8e0200 */
[----:B------:R-:W-:Y:S01]  /*157a0*/  LEA.HI R0, R9, R4, RZ, 0x3 ;  /* 0x0000000409007211 */ /* 0x000fe200078f18ff */
[----:B------:R-:W-:Y:S01]  /*157b0*/  IMAD.WIDE.U32 R8, R3, UR4, RZ ;  /* 0x0000000403087c25 */ /* 0x000fe2000f8e00ff */
[----:B------:R-:W-:Y:S02]  /*157c0*/  ULDC.64 UR4, c[0x0][0xae8] ;  /* 0x0002ba0000047ab9 */ /* 0x000fe40000000a00 */
[----:B------:R-:W-:Y:S02]  /*157d0*/  LOP3.LUT R3, R0, 0xfffffff8, RZ, 0xc0, !PT ;  /* 0xfffffff800037812 */ /* 0x000fe400078ec0ff */
[----:B------:R-:W2:Y:S01]  /*157e0*/  @P0 LDC R15, c[0x0][0xbf0] ;  /* 0x0002fc00ff0f0b82 */ /* 0x000ea20000000800 */
        /* <DEDUP_REMOVED lines=9> */
[----:B-1----:R-:W-:-:S04]  /*15880*/  @P0 IMAD.HI.U32 R0, R10, R13, RZ ;  /* 0x0000000d0a000227 */ /* 0x002fc800078e00ff */
[----:B------:R-:W-:Y:S02]  /*15890*/  IMAD.MOV.U32 R3, RZ, RZ, R10 ;  /* 0x000000ffff037224 */ /* 0x000fe400078e000a */
[C---:B------:R-:W-:Y:S01]  /*158a0*/  IMAD R11, R33.reuse, UR5, R4 ;  /* 0x00000005210b7c24 */ /* 0x040fe2000f8e0204 */
[----:B--2---:R-:W-:Y:S01]  /*158b0*/  @P0 SHF.R.U32.HI R3, RZ, R15, R0 ;  /* 0x0000000fff030219 */ /* 0x004fe20000011600 */
[----:B------:R-:W-:Y:S01]  /*158c0*/  IMAD.WIDE.U32 R8, R33, UR4, R8 ;  /* 0x0000000421087c25 */ /* 0x000fe2000f8e0008 */
[----:B------:R-:W-:Y:S02]  /*158d0*/  ULDC.64 UR4, c[0x0][0xae0] ;  /* 0x0002b80000047ab9 */ /* 0x000fe40000000a00 */
[----:B------:R-:W-:Y:S01]  /*158e0*/  SHF.R.S32.HI R0, RZ, 0x1f, R3 ;  /* 0x0000001fff007819 */ /* 0x000fe20000011403 */
[----:B------:R-:W-:Y:S01]  /*158f0*/  IMAD.IADD R9, R9, 0x1, R11 ;  /* 0x0000000109097824 */ /* 0x000fe200078e020b */
[----:B------:R-:W-:-:S03]  /*15900*/  IADD3 R11, -R3, RZ, RZ ;  /* 0x000000ff030b7210 */ /* 0x000fc60007ffe1ff */
        /* <DEDUP_REMOVED lines=18> */
.L_x_5565:
[----:B------:R-:W-:Y:S01]  /*15a30*/  IMAD R21, R26, R21, RZ ;  /* 0x000000151a157224 */ /* 0x000fe200078e02ff */
[----:B------:R-:W-:Y:S01]  /*15a40*/  BSSY B1, `(.L_x_5352) ;  /* 0x000001f000017945 */ /* 0x000fe20003800000 */
[----:B------:R-:W-:-:S05]  /*15a50*/  IMAD.IADD R222, R25, 0x1, R222 ;  /* 0x0000000119de7824 */ /* 0x000fca00078e02de */
        /* <DEDUP_REMOVED lines=16> */
[-C--:B---3--:R-:W-:Y:S02]  /*15b60*/  @!P3 LEA R10, P5, R212, R9.reuse, 0x1 ;  /* 0x00000009d40ab211 */ /* 0x088fe400078a08ff */
[----:B------:R-:W-:Y:S02]  /*15b70*/  @!P2 LEA R12, P4, R8, R9, 0x1 ;  /* 0x00000009080ca211 */ /* 0x000fe400078808ff */
[----:B--2---:R-:W-:Y:S02]  /*15b80*/  @!P3 LEA.HI.X R11, R212, R3, R14, 0x1, P5 ;  /* 0x00000003d40bb211 */ /* 0x004fe400028f0c0e */
        /* <DEDUP_REMOVED lines=10> */
.L_x_5353:
[----:B------:R-:W-:Y:S05]  /*15c30*/  BSYNC B1 ;  /* 0x0000000000017941 */ /* 0x000fea0003800000 */
.L_x_5352:
[----:B------:R-:W-:-:S03]  /*15c40*/  UMOV UR4, 0xffffffff ;  /* 0xffffffff00047882 */ /* 0x000fc60000000000 */
[----:B------:R-:W-:Y:S05]  /*15c50*/  BRA.DIV UR4, `(.L_x_5354) ;  /* 0x0000009a04e87947 */ /* 0x000fea000b800000 */
[----:B--2---:R2:W0:Y:S04]  /*15c60*/  SHFL.IDX PT, R3, R4, 0x1, 0x181f ;  /* 0x00381f0004037f89 */ /* 0x00442800000e0000 */
[----:B---34-:R2:W3:Y:S02]  /*15c70*/  SHFL.IDX PT, R9, R0, 0x1, 0x181f ;  /* 0x00381f0000097f89 */ /* 0x0184e400000e0000 */
.L_x_5569:
        /* <DEDUP_REMOVED lines=31> */
.L_x_5356:
[----:B------:R-:W-:Y:S05]  /*15e70*/  BSYNC B1 ;  /* 0x0000000000017941 */ /* 0x000fea0003800000 */
.L_x_5355:
[----:B------:R-:W-:-:S03]  /*15e80*/  UMOV UR4, 0xffffffff ;  /* 0xffffffff00047882 */ /* 0x000fc60000000000 */
[----:B------:R-:W-:Y:S05]  /*15e90*/  BRA.DIV UR4, `(.L_x_5357) ;  /* 0x0000009a04a47947 */ /* 0x000fea000b800000 */
[----:B0-----:R0:W0:Y:S04]  /*15ea0*/  SHFL.IDX PT, R3, R4, 0x2, 0x181f ;  /* 0x00581f0004037f89 */ /* 0x00102800000e0000 */
[----:B---34-:R3:W4:Y:S02]  /*15eb0*/  SHFL.IDX PT, R9, R0, 0x2, 0x181f ;  /* 0x00581f0000097f89 */ /* 0x01872400000e0000 */
.L_x_5573:
        /* <DEDUP_REMOVED lines=13> */
[----:B------:R-:W-:Y:S02]  /*15f90*/  ISETP.GE.AND P0, PT, R20, UR4, PT ;  /* 0x0000000414007c0c */ /* 0x000fe4000bf06270 */
[----:B------:R-:W-:-:S02]  /*15fa0*/  IADD3 R28, R212, 0x40, RZ ;  /* 0x00000040d41c7810 */ /* 0x000fc40007ffe0ff */
[----:B------:R-:W-:Y:S02]  /*15fb0*/  SHF.R.S32.HI R14, RZ, 0x1f, R212 ;  /* 0x0000001fff0e7819 */ /* 0x000fe400000114d4 */
[----:B------:R-:W-:Y:S02]  /*15fc0*/  SHF.R.S32.HI R28, RZ, 0x1f, R28 ;  /* 0x0000001fff1c7819 */ /* 0x000fe4000001141c */
[CC--:B----4-:R-:W-:Y:S02]  /*15fd0*/  @!P3 LEA R10, P5, R212.reuse, R9.reuse, 0x1 ;  /* 0x00000009d40ab211 */ /* 0x0d0fe400078a08ff */
[----:B------:R-:W-:Y:S02]  /*15fe0*/  @!P2 LEA R12, P4, R27, R9, 0x1 ;  /* 0x000000091b0ca211 */ /* 0x000fe400078808ff */
[----:B0-----:R-:W-:Y:S02]  /*15ff0*/  @!P3 LEA.HI.X R11, R212, R3, R14, 0x1, P5 ;  /* 0x00000003d40bb211 */ /* 0x001fe400028f0c0e */
        /* <DEDUP_REMOVED lines=11> */
.L_x_5359:
[----:B------:R-:W-:Y:S05]  /*160b0*/  BSYNC B1 ;  /* 0x0000000000017941 */ /* 0x000fea0003800000 */
.L_x_5358:
[----:B------:R-:W-:-:S03]  /*160c0*/  UMOV UR4, 0xffffffff ;  /* 0xffffffff00047882 */ /* 0x000fc60000000000 */
[----:B------:R-:W-:Y:S05]  /*160d0*/  BRA.DIV UR4, `(.L_x_5360) ;  /* 0x0000009a04607947 */ /* 0x000fea000b800000 */
[----:B0-----:R0:W0:Y:S04]  /*160e0*/  SHFL.IDX PT, R3, R4, 0x3, 0x181f ;  /* 0x00781f0004037f89 */ /* 0x00102800000e0000 */
[----:B----4-:R4:W0:Y:S02]  /*160f0*/  SHFL.IDX PT, R9, R0, 0x3, 0x181f ;  /* 0x00781f0000097f89 */ /* 0x01082400000e0000 */
.L_x_5577:
[----:B-1234-:R-:W-:-:S05]  /*16100*/  VIADD R0, R222, 0x60 ;  /* 0x00000060de007836 */ /* 0x01efca0000000000 */
[----:B------:R-:W-:-:S13]  /*16110*/  ISETP.GE.AND P0, PT, R0, R21, PT ;  /* 0x000000150000720c */ /* 0x000fda0003f06270 */
[----:B------:R-:W-:Y:S05]  /*16120*/  @P0 BRA `(.L_x_5343) ;  /* 0x00000000006c0947 */ /* 0x000fea0003800000 */
[C---:B------:R-:W-:Y:S01]  /*16130*/  VIADD R8, R212.reuse, 0x40 ;  /* 0x00000040d4087836 */ /* 0x040fe20000000000 */
[----:B------:R-:W-:Y:S01]  /*16140*/  ULDC UR4, c[0x0][0xac8] ;  /* 0x0002b20000047ab9 */ /* 0x000fe20000000800 */
[C---:B------:R-:W-:Y:S01]  /*16150*/  VIADD R24, R212.reuse, 0x80 ;  /* 0x00000080d4187836 */ /* 0x040fe20000000000 */
[C---:B------:R-:W-:Y:S01]  /*16160*/  ISETP.GE.AND P3, PT, R212.reuse, UR4, PT ;  /* 0x00000004d4007c0c */ /* 0x040fe2000bf66270 */
[----:B0-----:R-:W-:Y:S01]  /*16170*/  VIADD R4, R212, 0xc0 ;  /* 0x000000c0d4047836 */ /* 0x001fe20000000000 */
        /* <DEDUP_REMOVED lines=9> */
[-C--:B------:R-:W-:Y:S02]  /*16210*/  @!P3 LEA R10, P5, R212, R9.reuse, 0x1 ;  /* 0x00000009d40ab211 */ /* 0x080fe400078a08ff */
[----:B------:R-:W-:Y:S02]  /*16220*/  @!P2 LEA R12, P4, R8, R9, 0x1 ;  /* 0x00000009080ca211 */ /* 0x000fe400078808ff */
[----:B------:R-:W-:Y:S02]  /*16230*/  @!P3 LEA.HI.X R11, R212, R3, R14, 0x1, P5 ;  /* 0x00000003d40bb211 */ /* 0x000fe400028f0c0e */
[----:B------:R-:W-:-:S02]  /*16240*/  @!P1 LEA R14, P5, R24, R9, 0x1 ;  /* 0x00000009180e9211 */ /* 0x000fc400078a08ff */
[----:B------:R-:W-:Y:S01]  /*16250*/  @!P2 LEA.HI.X R13, R8, R3, R26, 0x1, P4 ;  /* 0x00000003080da211 */ /* 0x000fe200020f0c1a */
[----:B------:R0:W-:Y:S01]  /*16260*/  @!P3 ST.E.128 desc[UR42][R10.64], RZ ;  /* 0x000000ff0a00b985 */ /* 0x0001e2000c101d2a */
[----:B------:R-:W-:Y:S02]  /*16270*/  SHF.R.S32.HI R20, RZ, 0x1f, R20 ;  /* 0x0000001fff147819 */ /* 0x000fe40000011414 */
[----:B------:R-:W-:Y:S01]  /*16280*/  @!P0 LEA R8, P4, R4, R9, 0x1 ;  /* 0x0000000904088211 */ /* 0x000fe200078808ff */
[----:B------:R0:W-:Y:S01]  /*16290*/  @!P2 ST.E.128 desc[UR42][R12.64], RZ ;  /* 0x000000ff0c00a985 */ /* 0x0001e2000c101d2a */
[-C--:B------:R-:W-:Y:S02]  /*162a0*/  @!P1 LEA.HI.X R15, R24, R3.reuse, R25, 0x1, P5 ;  /* 0x00000003180f9211 */ /* 0x080fe400028f0c19 */
[----:B------:R-:W-:-:S03]  /*162b0*/  @!P0 LEA.HI.X R9, R4, R3, R20, 0x1, P4 ;  /* 0x0000000304098211 */ /* 0x000fc600020f0c14 */
[----:B------:R0:W-:Y:S04]  /*162c0*/  @!P1 ST.E.128 desc[UR42][R14.64], RZ ;  /* 0x000000ff0e009985 */ /* 0x0001e8000c101d2a */
[----:B------:R0:W-:Y:S02]  /*162d0*/  @!P0 ST.E.128 desc[UR42][R8.64], RZ ;  /* 0x000000ff08008985 */ /* 0x0001e4000c101d2a */
.L_x_5343:
[----:B------:R-:W-:Y:S05]  /*162e0*/  BSYNC B0 ;  /* 0x0000000000007941 */ /* 0x000fea0003800000 */
.L_x_5329:
[----:B------:R-:W-:Y:S02]  /*162f0*/  ULDC UR4, c[0x0][0xc3c] ;  /* 0x00030f0000047ab9 */ /* 0x000fe40000000800 */
[----:B------:R-:W-:-:S13]  /*16300*/  ISETP.GE.AND P0, PT, R7, UR4, PT ;  /* 0x0000000407007c0c */ /* 0x000fda000bf06270 */
[----:B------:R-:W-:Y:S05]  /*16310*/  @!P0 BRA `(.L_x_5361) ;  /* 0xfffffeb400688947 */ /* 0x000fea000383ffff */
[----:B------:R-:W-:Y:S05]  /*16320*/  BRA `(.L_x_5189) ;  /* 0x00000078003c7947 */ /* 0x000fea0003800000 */
.L_x_5187:
        /* <DEDUP_REMOVED lines=16> */
.L_x_5362:
        /* <DEDUP_REMOVED lines=21> */
[----:B-1----:R-:W-:-:S04]  /*16580*/  SEL R11, R10, RZ, P1 ;  /* 0x000000ff0a0b7207 */ /* 0x002fc80000800000 */
[----:B------:R-:W-:-:S05]  /*16590*/  IADD3 R11, R8, R11, RZ ;  /* 0x0000000b080b7210 */ /* 0x000fca0007ffe0ff */
        /* <DEDUP_REMOVED lines=20> */
.L_x_5366:
        /* <DEDUP_REMOVED lines=37> */
.L_x_5364:
        /* <DEDUP_REMOVED lines=13> */
.L_x_5367:
        /* <DEDUP_REMOVED lines=14> */
[----:B0-----:R-:W-:Y:S01]  /*16ae0*/  IMAD.MOV.U32 R2, RZ, RZ, RZ ;  /* 0x000000ffff027224 */ /* 0x001fe200078e00ff */
[----:B-1----:R-:W-:-:S05]  /*16af0*/  IADD3 R11, RZ, -R3, RZ ;  /* 0x80000003ff0b7210 */ /* 0x002fca0007ffe0ff */
        /* <DEDUP_REMOVED lines=20> */
[----:B------:R-:W-:Y:S01]  /*16c40*/  IMAD.MOV R12, RZ, RZ, -R2 ;  /* 0x000000ffff0c7224 */ /* 0x000fe200078e0a02 */
[----:B------:R-:W-:Y:S01]  /*16c50*/  MOV R2, RZ ;  /* 0x000000ff00027202 */ /* 0x000fe20000000f00 */
[----:B------:R-:W-:Y:S01]  /*16c60*/  IMAD R11, R13, R4, RZ ;  /* 0x000000040d0b7224 */ /* 0x000fe200078e02ff */
[----:B------:R-:W-:-:S03]  /*16c70*/  IABS R8, R10 ;  /* 0x0000000a00087213 */ /* 0x000fc60000000000 */
        /* <DEDUP_REMOVED lines=22> */
.L_x_5368:
        /* <DEDUP_REMOVED lines=10> */
[----:B0-----:R-:W-:-:S06]  /*16e80*/  IADD3 R9, R8, 0xffffffe, RZ ;  /* 0x0ffffffe08097810 */ /* 0x001fcc0007ffe0ff */
        /* <DEDUP_REMOVED lines=30> */
[----:B0-----:R-:W-:-:S05]  /*17070*/  IADD3 R9, RZ, -R3, RZ ;  /* 0x80000003ff097210 */ /* 0x001fca0007ffe0ff */
        /* <DEDUP_REMOVED lines=19> */
.L_x_5369:
[----:B------:R-:W-:-:S05]  /*171b0*/  LOP3.LUT R25, RZ, R2, RZ, 0x33, !PT ;  /* 0x00000002ff197212 */ /* 0x000fca00078e33ff */
[----:B------:R-:W-:Y:S01]  /*171c0*/  IMAD.IADD R25, R6, 0x1, R25 ;  /* 0x0000000106197824 */ /* 0x000fe200078e0219 */
[----:B------:R-:W-:Y:S06]  /*171d0*/  BRA `(.L_x_5370) ;  /* 0x00000000000c7947 */ /* 0x000fec0003800000 */
.L_x_5365:
[----:B------:R-:W-:Y:S01]  /*171e0*/  IMAD.MOV.U32 R25, RZ, RZ, RZ ;  /* 0x000000ffff197224 */ /* 0x000fe200078e00ff */
[----:B------:R-:W-:Y:S01]  /*171f0*/  MOV R24, UR6 ;  /* 0x0000000600187c02 */ /* 0x000fe20008000f00 */
[----:B------:R-:W-:-:S07]  /*17200*/  IMAD.MOV.U32 R26, RZ, RZ, RZ ;  /* 0x000000ffff1a7224 */ /* 0x000fce00078e00ff */
.L_x_5370:
[----:B------:R-:W-:-:S13]  /*17210*/  ISETP.NE.AND P0, PT, R7, RZ, PT ;  /* 0x000000ff0700720c */ /* 0x000fda0003f05270 */
[----:B------:R-:W0:Y:S01]  /*17220*/  @!P0 S2R R3, SR_CgaCtaId ;  /* 0x0000000000038919 */ /* 0x000e220000008800 */
[----:B------:R-:W-:-:S04]  /*17230*/  @!P0 MOV R2, 0x400 ;  /* 0x0000040000028802 */ /* 0x000fc80000000f00 */
[----:B0-----:R-:W-:-:S05]  /*17240*/  @!P0 LEA R2, R3, R2, 0x18 ;  /* 0x0000000203028211 */ /* 0x001fca00078ec0ff */
[----:B------:R1:W-:Y:S01]  /*17250*/  @!P0 STS.128 [R2+0x228d0], R24 ;  /* 0x0228d01802008388 */ /* 0x0003e20000000c00 */
[----:B------:R-:W-:Y:S06]  /*17260*/  BAR.ARV 0x5, 0x180 ;  /* 0x0146000000007b1d */ /* 0x000fec0000002000 */
.L_x_5363:
        /* <DEDUP_REMOVED lines=12> */
[----:B------:R-:W-:Y:S01]  /*17330*/  LOP3.LUT R3, R2, 0x1f8, RZ, 0xc0, !PT ;  /* 0x000001f802037812 */ /* 0x000fe200078ec0ff */
        /* <DEDUP_REMOVED lines=11> */
[----:B------:R-:W-:-:S02]  /*173f0*/  ULOP3.LUT UR38, UR36, 0x2, URZ, 0xfc, !UPT ;  /* 0x0000000224267892 */ /* 0x000fc4000f8efc3f */
[----:B------:R-:W-:Y:S01]  /*17400*/  LOP3.LUT R3, R3, 0x70, R0, 0xf8, !PT ;  /* 0x0000007003037812 */ /* 0x000fe200078ef800 */
[----:B------:R-:W-:Y:S01]  /*17410*/  ULDC UR37, c[0x0][0xc] ;  /* 0x0000030000257ab9 */ /* 0x000fe20000000800 */
[C---:B------:R-:W-:Y:S01]  /*17420*/  LOP3.LUT R0, R2.reuse, 0x40, RZ, 0xfc, !PT ;  /* 0x0000004002007812 */ /* 0x040fe200078efcff */
[----:B0-----:R-:W-:Y:S01]  /*17430*/  ULEA UR4, UR5, UR4, 0x18 ;  /* 0x0000000405047291 */ /* 0x001fe2000f8ec03f */
[C---:B------:R-:W-:Y:S02]  /*17440*/  LOP3.LUT R3, R2.reuse, 0x80, RZ, 0xfc, !PT ;  /* 0x0000008002037812 */ /* 0x040fe400078efcff */
[----:B------:R-:W-:-:S03]  /*17450*/  LOP3.LUT R2, R2, 0xc0, RZ, 0xfc, !PT ;  /* 0x000000c002027812 */ /* 0x000fc600078efcff */
[----:B------:R-:W-:-:S05]  /*17460*/  MOV R16, UR4 ;  /* 0x0000000400107c02 */ /* 0x000fca0008000f00 */
[----:B------:R-:W-:-:S05]  /*17470*/  IMAD R0, R30, 0x2, R16 ;  /* 0x000000021e007824 */ /* 0x000fca00078e0210 */
[----:B------:R1:W-:Y:S02]  /*17480*/  STL [R1+0x4], R0 ;  /* 0x0000040001007387 */ /* 0x0003e40000100800 */
.L_x_5474:
[----:B------:R-:W0:Y:S02]  /*17490*/  LDC.64 R2, c[0x0][0xc88] ;  /* 0x00032200ff027b82 */ /* 0x000e240000000a00 */
[----:B0-----:R-:W-:-:S05]  /*174a0*/  IMAD.WIDE R2, R27, 0x4, R2 ;  /* 0x000000041b027825 */ /* 0x001fca00078e0202 */
[----:B-1----:R-:W1:Y:S01]  /*174b0*/  LDG.E R35, desc[UR42][R2.64] ;  /* 0x0000002a02237981 */ /* 0x002e62000c1e1900 */
[----:B------:R-:W-:Y:S05]  /*174c0*/  YIELD ;  /* 0x0000000000007946 */ /* 0x000fea0003800000 */
[----:B------:R-:W-:Y:S01]  /*174d0*/  ULDC.64 UR4, c[0x0][0xa28] ;  /* 0x00028a0000047ab9 */ /* 0x000fe20000000a00 */
[----:B------:R-:W-:Y:S01]  /*174e0*/  IMAD.MOV.U32 R32, RZ, RZ, RZ ;  /* 0x000000ffff207224 */ /* 0x000fe200078e00ff */
[----:B------:R-:W-:Y:S01]  /*174f0*/  ISETP.NE.U32.AND P0, PT, RZ, UR4, PT ;  /* 0x00000004ff007c0c */ /* 0x000fe2000bf05070 */
[----:B--23--:R-:W-:Y:S01]  /*17500*/  IMAD.MOV.U32 R6, RZ, RZ, RZ ;  /* 0x000000ffff067224 */ /* 0x00cfe200078e00ff */
[----:B------:R-:W-:Y:S01]  /*17510*/  ULDC.64 UR8, c[0x0][0xa18] ;  /* 0x0002860000087ab9 */ /* 0x000fe20000000a00 */
[----:B------:R-:W-:Y:S01]  /*17520*/  ULDC.64 UR6, c[0x0][0xa10] ;  /* 0x0002840000067ab9 */ /* 0x000fe20000000a00 */
[----:B------:R-:W-:-:S02]  /*17530*/  ISETP.NE.AND.EX P0, PT, RZ, UR5, PT, P0 ;  /* 0x00000005ff007c0c */ /* 0x000fc4000bf05300 */
[----:B-1----:R-:W-:-:S11]  /*17540*/  SHF.R.S32.HI R0, RZ, 0x1f, R35 ;  /* 0x0000001fff007819 */ /* 0x002fd60000011423 */
        /* <DEDUP_REMOVED lines=16> */
[----:B------:R-:W-:-:S03]  /*17650*/  IADD3 R4, P4, R22, UR6, RZ ;  /* 0x0000000616047c10 */ /* 0x000fc6000ff9e0ff */
        /* <DEDUP_REMOVED lines=19> */
[----:B--2---:R0:W-:Y:S01]  /*17790*/  STL [R1+0xc], R8 ;  /* 0x00000c0801007387 */ /* 0x0041e20000100800 */
[----:B------:R-:W-:Y:S01]  /*177a0*/  IMAD.MOV.U32 R11, RZ, RZ, R8 ;  /* 0x000000ffff0b7224 */ /* 0x000fe200078e0008 */
[----:B----4-:R-:W-:Y:S06]  /*177b0*/  @P2 BRA `(.L_x_5372) ;  /* 0x0000000000142947 */ /* 0x010fec0003800000 */
[----:B------:R-:W-:Y:S05]  /*177c0*/  @!P0 BRA `(.L_x_5372) ;  /* 0x0000000000108947 */ /* 0x000fea0003800000 */
[----:B0-----:R-:W2:Y:S04]  /*177d0*/  LDG.E R8, desc[UR42][R2.64] ;  /* 0x0000002a02087981 */ /* 0x001ea8000c1e1900 */
[----:B------:R-:W2:Y:S02]  /*177e0*/  LDG.E R7, desc[UR42][R2.64+0x4] ;  /* 0x0000042a02077981 */ /* 0x000ea4000c1e1900 */
[----:B--2---:R-:W-:-:S05]  /*177f0*/  IMAD.IADD R11, R7, 0x1, -R8 ;  /* 0x00000001070b7824 */ /* 0x004fca00078e0a08 */
[----:B------:R1:W-:Y:S02]  /*17800*/  STL [R1+0xc], R11 ;  /* 0x00000c0b01007387 */ /* 0x0003e40000100800 */
.L_x_5372:
[----:B------:R-:W-:Y:S01]  /*17810*/  ULDC.64 UR4, c[0x0][0xa20] ;  /* 0x0002880000047ab9 */ /* 0x000fe20000000a00 */
[C---:B------:R-:W-:Y:S02]  /*17820*/  LOP3.LUT R2, R26.reuse, 0xff000000, RZ, 0xc0, !PT ;  /* 0xff0000001a027812 */ /* 0x040fe400078ec0ff */
[----:B------:R-:W-:Y:S02]  /*17830*/  ISETP.NE.U32.AND P0, PT, RZ, UR4, PT ;  /* 0x00000004ff007c0c */ /* 0x000fe4000bf05070 */
[----:B------:R-:W-:Y:S02]  /*17840*/  SHF.R.U32.HI R3, RZ, 0x8, R2 ;  /* 0x00000008ff037819 */ /* 0x000fe40000011602 */
[----:B------:R-:W-:Y:S02]  /*17850*/  ISETP.NE.AND.EX P0, PT, RZ, UR5, PT, P0 ;  /* 0x00000005ff007c0c */ /* 0x000fe4000bf05300 */
[C---:B0-----:R-:W-:Y:S02]  /*17860*/  LOP3.LUT R8, R26.reuse, 0xff0000, RZ, 0xc0, !PT ;  /* 0x00ff00001a087812 */ /* 0x041fe400078ec0ff */
[----:B------:R-:W-:-:S02]  /*17870*/  LOP3.LUT R26, R26, 0xffff, RZ, 0xc0, !PT ;  /* 0x0000ffff1a1a7812 */ /* 0x000fc400078ec0ff */
[----:B------:R-:W-:Y:S02]  /*17880*/  LEA.HI R8, R8, R3, RZ, 0x10 ;  /* 0x0000000308087211 */ /* 0x000fe400078f80ff */
[----:B------:R-:W-:-:S05]  /*17890*/  MOV R29, R35 ;  /* 0x00000023001d7202 */ /* 0x000fca0000000f00 */
[----:B------:R-:W-:Y:S05]  /*178a0*/  @!P0 BRA `(.L_x_5373) ;  /* 0x0000000000108947 */ /* 0x000fea0003800000 */
[----:B------:R-:W-:-:S04]  /*178b0*/  IADD3 R2, P0, R22, UR4, RZ ;  /* 0x0000000416027c10 */ /* 0x000fc8000ff1e0ff */
[----:B------:R-:W-:-:S05]  /*178c0*/  IADD3.X R3, R33, UR5, RZ, P0, !PT ;  /* 0x0000000521037c10 */ /* 0x000fca00087fe4ff */
[----:B------:R0:W5:Y:S01]  /*178d0*/  LDG.E R9, desc[UR42][R2.64] ;  /* 0x0000002a02097981 */ /* 0x000162000c1e1900 */
[----:B------:R-:W-:Y:S05]  /*178e0*/  BRA `(.L_x_5374) ;  /* 0x0000000000247947 */ /* 0x000fea0003800000 */
.L_x_5373:
        /* <DEDUP_REMOVED lines=9> */
.L_x_5374:
[----:B0-----:R-:W2:Y:S01]  /*17980*/  @P1 LDG.E R2, desc[UR42][R4.64] ;  /* 0x0000002a04021981 */ /* 0x001ea2000c1e1900 */
[----:B------:R-:W0:Y:S03]  /*17990*/  LDC R3, c[0x0][0x448] ;  /* 0x00011200ff037b82 */ /* 0x000e260000000800 */
[----:B------:R3:W2:Y:S01]  /*179a0*/  @P1 LDG.E R5, desc[UR42][R4.64+0x4] ;  /* 0x0000042a04051981 */ /* 0x0006a2000c1e1900 */
[----:B-----5:R-:W-:Y:S01]  /*179b0*/  IMAD.IADD R9, R9, 0x1, -R32 ;  /* 0x0000000109097824 */ /* 0x020fe200078e0a20 */
[----:B------:R-:W-:Y:S01]  /*179c0*/  BSSY B0, `(.L_x_5375) ;  /* 0x0000036000007945 */ /* 0x000fe20003800000 */
[----:B------:R-:W-:Y:S01]  /*179d0*/  LOP3.LUT R31, R8, 0xff, RZ, 0xc0, !PT ;  /* 0x000000ff081f7812 */ /* 0x000fe200078ec0ff */
[----:B------:R-:W-:Y:S01]  /*179e0*/  IMAD.MOV.U32 R13, RZ, RZ, RZ ;  /* 0x000000ffff0d7224 */ /* 0x000fe200078e00ff */
[----:B0-----:R-:W-:-:S13]  /*179f0*/  ISETP.NE.AND P0, PT, R3, 0x1, PT ;  /* 0x000000010300780c */ /* 0x001fda0003f05270 */
[----:B---3--:R-:W0:Y:S08]  /*17a00*/  @P0 LDC R4, c[0x0][0x44c] ;  /* 0x00011300ff040b82 */ /* 0x008e300000000800 */
[----:B------:R-:W3:Y:S01]  /*17a10*/  @P0 LDC R3, c[0x0][0x450] ;  /* 0x00011400ff030b82 */ /* 0x000ee20000000800 */
[----:B--2---:R-:W-:Y:S02]  /*17a20*/  @P1 IMAD.IADD R6, R5, 0x1, -R2 ;  /* 0x0000000105061824 */ /* 0x004fe400078e0a02 */
[----:B------:R-:W-:-:S02]  /*17a30*/  IMAD.SHL.U32 R2, R25, 0x80, RZ ;  /* 0x0000008019027824 */ /* 0x000fc400078e00ff */
[----:B------:R-:W-:Y:S02]  /*17a40*/  IMAD.IADD R7, R9, 0x1, R6 ;  /* 0x0000000109077824 */ /* 0x000fe400078e0206 */
[----:B------:R-:W-:Y:S02]  /*17a50*/  VIADD R2, R2, 0x7f ;  /* 0x0000007f02027836 */ /* 0x000fe40000000000 */
[----:B------:R-:W-:Y:S01]  /*17a60*/  VIADD R5, R7, 0x5f ;  /* 0x0000005f07057836 */ /* 0x000fe20000000000 */
[----:B------:R2:W-:Y:S01]  /*17a70*/  STL [R1], R7 ;  /* 0x0000000701007387 */ /* 0x0005e20000100800 */
[----:B0-----:R-:W-:-:S04]  /*17a80*/  @P0 IMAD.HI.U32 R4, R2, R4, RZ ;  /* 0x0000000402040227 */ /* 0x001fc800078e00ff */
[----:B------:R-:W-:Y:S01]  /*17a90*/  IMAD.HI R5, R5, 0x2aaaaaab, RZ ;  /* 0x2aaaaaab05057827 */ /* 0x000fe200078e02ff */
[----:B---3--:R-:W-:Y:S02]  /*17aa0*/  @P0 SHF.R.U32.HI R2, RZ, R3, R4 ;  /* 0x00000003ff020219 */ /* 0x008fe40000011604 */
[----:B------:R-:W-:Y:S02]  /*17ab0*/  SHF.R.U32.HI R4, RZ, 0x10, R8 ;  /* 0x00000010ff047819 */ /* 0x000fe40000011608 */
[----:B--2---:R-:W-:Y:S02]  /*17ac0*/  IADD3 R7, R7, 0x60, -R11 ;  /* 0x0000006007077810 */ /* 0x004fe40007ffe80b */
[----:B------:R-:W-:-:S03]  /*17ad0*/  SHF.R.U32.HI R3, RZ, 0x1f, R5 ;  /* 0x0000001fff037819 */ /* 0x000fc60000011605 */
[----:B------:R-:W-:Y:S01]  /*17ae0*/  IMAD.IADD R2, R7, 0x1, R2 ;  /* 0x0000000107027824 */ /* 0x000fe200078e0202 */
[----:B------:R-:W-:-:S03]  /*17af0*/  LEA.HI.SX32 R5, R5, R3, 0x1c ;  /* 0x0000000305057211 */ /* 0x000fc600078fe2ff */
[----:B------:R-:W-:-:S05]  /*17b00*/  IMAD.HI R2, R2, 0x2aaaaaab, RZ ;  /* 0x2aaaaaab02027827 */ /* 0x000fca00078e02ff */
[----:B------:R-:W-:-:S04]  /*17b10*/  SHF.R.U32.HI R3, RZ, 0x1f, R2 ;  /* 0x0000001fff037819 */ /* 0x000fc80000011602 */
[----:B------:R-:W-:-:S04]  /*17b20*/  LEA.HI.SX32 R3, R2, R3, 0x1c ;  /* 0x0000000302037211 */ /* 0x000fc800078fe2ff */
[----:B------:R-:W-:-:S04]  /*17b30*/  VIMNMX R10, R5, R3, PT ;  /* 0x00000003050a7248 */ /* 0x000fc80003fe0100 */
[----:B------:R-:W-:-:S13]  /*17b40*/  ISETP.GE.AND P0, PT, R10, 0x1, PT ;  /* 0x000000010a00780c */ /* 0x000fda0003f06270 */
[----:B------:R-:W-:Y:S05]  /*17b50*/  @!P0 BRA `(.L_x_5376) ;  /* 0x0000000000708947 */ /* 0x000fea0003800000 */
[----:B------:R-:W-:Y:S01]  /*17b60*/  ISETP.NE.AND P0, PT, R4, RZ, PT ;  /* 0x000000ff0400720c */ /* 0x000fe20003f05270 */
[----:B------:R-:W-:-:S03]  /*17b70*/  ULDC UR4, c[0x0][0x9f0] ;  /* 0x00027c0000047ab9 */ /* 0x000fc60000000800 */
[----:B------:R-:W-:-:S04]  /*17b80*/  SEL R8, R4, UR4, P0 ;  /* 0x0000000404087c07 */ /* 0x000fc80008000000 */
[----:B------:R-:W-:Y:S02]  /*17b90*/  IABS R12, R8 ;  /* 0x00000008000c7213 */ /* 0x000fe40000000000 */
[----:B-1----:R-:W-:Y:S02]  /*17ba0*/  IADD3 R11, R8, -0x1, R10 ;  /* 0xffffffff080b7810 */ /* 0x002fe40007ffe00a */
[----:B------:R-:W0:Y:S08]  /*17bb0*/  I2F.RP R2, R12 ;  /* 0x0000000c00027306 */ /* 0x000e300000209400 */
[----:B0-----:R-:W0:Y:S02]  /*17bc0*/  MUFU.RCP R2, R2 ;  /* 0x0000000200027308 */ /* 0x001e240000001000 */
[----:B0-----:R-:W-:-:S06]  /*17bd0*/  VIADD R2, R2, 0xffffffe ;  /* 0x0ffffffe02027836 */ /* 0x001fcc0000000000 */
[----:B------:R0:W1:Y:S02]  /*17be0*/  F2I.FTZ.U32.TRUNC.NTZ R3, R2 ;  /* 0x0000000200037305 */ /* 0x000064000021f000 */
[----:B0-----:R-:W-:-:S04]  /*17bf0*/  LOP3.LUT R2, R11, R8, RZ, 0x3c, !PT ;  /* 0x000000080b027212 */ /* 0x001fc800078e3cff */
[----:B------:R-:W-:Y:S02]  /*17c00*/  ISETP.GE.AND P3, PT, R2, RZ, PT ;  /* 0x000000ff0200720c */ /* 0x000fe40003f66270 */
[----:B-1----:R-:W-:-:S05]  /*17c10*/  IADD3 R2, RZ, -R3, RZ ;  /* 0x80000003ff027210 */ /* 0x002fca0007ffe0ff */
        /* <DEDUP_REMOVED lines=16> */
.L_x_5376:
[----:B------:R-:W-:Y:S05]  /*17d20*/  BSYNC B0 ;  /* 0x0000000000007941 */ /* 0x000fea0003800000 */
.L_x_5375:
[-C--:B------:R-:W-:Y:S01]  /*17d30*/  IMAD R2, R31, R13.reuse, RZ ;  /* 0x0000000d1f027224 */ /* 0x080fe200078e02ff */
        /* <DEDUP_REMOVED lines=24> */
.L_x_5580:
[----:B--2---:R-:W-:Y:S02]  /*17ec0*/  ISETP.NE.AND P0, PT, R14, RZ, PT ;  /* 0x000000ff0e00720c */ /* 0x004fe40003f05270 */
[----:B------:R-:W-:-:S11]  /*17ed0*/  PLOP3.LUT P6, PT, PT, PT, PT, 0x8, 0x0 ;  /* 0x000000000000781c */ /* 0x000fd60003fce170 */
[----:B------:R-:W-:Y:S05]  /*17ee0*/  @P0 BRA `(.L_x_5380) ;  /* 0x00000000000c0947 */ /* 0x000fea0003800000 */
[----:B------:R-:W-:-:S03]  /*17ef0*/  UMOV UR4, 0xffffffff ;  /* 0xffffffff00047882 */ /* 0x000fc60000000000 */
[----:B------:R-:W-:Y:S05]  /*17f00*/  BRA.DIV UR4, `(.L_x_5381) ;  /* 0x0000007e04547947 */ /* 0x000fea000b800000 */
[----:B------:R-:W-:-:S13]  /*17f10*/  ELECT P6, URZ, PT ;  /* 0x00000000003f782f */ /* 0x000fda00038c0000 */
.L_x_5380:
        /* <DEDUP_REMOVED lines=9> */
.L_x_5583:
[----:B------:R-:W-:Y:S05]  /*17fb0*/  BSYNC B1 ;  /* 0x0000000000017941 */ /* 0x000fea0003800000 */
.L_x_5382:
[----:B------:R-:W-:Y:S04]  /*17fc0*/  BSSY B1, `(.L_x_5384) ;  /* 0x000007b000017945 */ /* 0x000fe80003800000 */
[----:B------:R-:W-:Y:S05]  /*17fd0*/  @!P6 BRA `(.L_x_5385) ;  /* 0x0000000400e4e947 */ /* 0x000fea0003800000 */
[----:B0-----:R-:W-:Y:S01]  /*17fe0*/  LEA R3, R17, R16, 0x3 ;  /* 0x0000001011037211 */ /* 0x001fe200078e18ff */
[----:B------:R-:W0:Y:S01]  /*17ff0*/  S2R R10, SR_TID.X ;  /* 0x00000000000a7919 */ /* 0x000e220000002100 */
[----:B------:R-:W-:Y:S01]  /*18000*/  SHF.L.U32 R9, R28, 0x1f, RZ ;  /* 0x0000001f1c097819 */ /* 0x000fe200000006ff */
[----:B------:R-:W-:Y:S03]  /*18010*/  BSSY B2, `(.L_x_5386) ;  /* 0x0000005000027945 */ /* 0x000fe60003800000 */
[----:B------:R-:W2:Y:S01]  /*18020*/  SYNCS.PHASECHK.TRANS64.TRYWAIT P0, [R3+URZ+0x228a0], R9 ;  /* 0x0228a009030075a7 */ /* 0x000ea2000800017f */
[----:B0-----:R-:W-:-:S04]  /*18030*/  LOP3.LUT R10, R10, 0x7f, RZ, 0xc0, !PT ;  /* 0x0000007f0a0a7812 */ /* 0x001fc800078ec0ff */
[----:B------:R-:W-:Y:S01]  /*18040*/  ISETP.NE.AND P1, PT, R10, RZ, PT ;  /* 0x000000ff0a00720c */ /* 0x000fe20003f25270 */
[----:B--2---:R-:W-:-:S12]  /*18050*/  @!P0 BRA `(.L_x_5387) ;  /* 0x0000007c00348947 */ /* 0x004fd80003800000 */
.L_x_5584:
[----:B------:R-:W-:Y:S05]  /*18060*/  BSYNC B2 ;  /* 0x0000000000027941 */ /* 0x000fea0003800000 */
.L_x_5386:
[----:B------:R-:W-:Y:S04]  /*18070*/  BSSY B2, `(.L_x_5388) ;  /* 0x0000009000027945 */ /* 0x000fe80003800000 */
[----:B------:R-:W-:Y:S05]  /*18080*/  @P1 BRA `(.L_x_5389) ;  /* 0x00000000001c1947 */ /* 0x000fea0003800000 */
[----:B-1----:R-:W1:Y:S01]  /*18090*/  S2R R11, SR_TID.X ;  /* 0x00000000000b7919 */ /* 0x002e620000002100 */
[----:B------:R-:W-:-:S04]  /*180a0*/  IMAD.MOV.U32 R10, RZ, RZ, 0x3000 ;  /* 0x00003000ff0a7424 */ /* 0x000fc800078e00ff */
[----:B------:R2:W-:Y:S01]  /*180b0*/  SYNCS.ARRIVE.TRANS64 RZ, [R3+URZ+0x22890], R10 ;  /* 0x0228900a03ff79a7 */ /* 0x0005e2000800003f */
[----:B-1----:R-:W-:-:S04]  /*180c0*/  LOP3.LUT R11, R11, 0x1f, RZ, 0xc0, !PT ;  /* 0x0000001f0b0b7812 */ /* 0x002fc800078ec0ff */
[----:B------:R-:W-:-:S13]  /*180d0*/  ISETP.NE.AND P0, PT, R11, RZ, PT ;  /* 0x000000ff0b00720c */ /* 0x000fda0003f05270 */
[----:B--2---:R-:W-:Y:S05]  /*180e0*/  @!P0 BRA `(.L_x_5389) ;  /* 0x0000000000048947 */ /* 0x004fea0003800000 */
[----:B------:R-:W-:Y:S01]  /*180f0*/  BPT.TRAP 0x1 ;  /* 0x000000040000795c */ /* 0x000fe20000300000 */
.L_x_5389:
[----:B------:R-:W-:Y:S05]  /*18100*/  BSYNC B2 ;  /* 0x0000000000027941 */ /* 0x000fea0003800000 */
.L_x_5388:
[----:B------:R-:W-:Y:S01]  /*18110*/  IMAD.MOV.U32 R14, RZ, RZ, RZ ;  /* 0x000000ffff0e7224 */ /* 0x000fe200078e00ff */
[----:B------:R-:W-:Y:S01]  /*18120*/  UIADD3 UR4, UP0, UR40, 0x570, URZ ;  /* 0x0000057028047890 */ /* 0x000fe2000ff1e03f */
[----:B------:R-:W-:Y:S01]  /*18130*/  IMAD R10, R2, 0x60, R0 ;  /* 0x00000060020a7824 */ /* 0x000fe200078e0200 */
[----:B------:R-:W-:Y:S01]  /*18140*/  PLOP3.LUT P0, PT, PT, PT, PT, 0x80, 0x0 ;  /* 0x000000000000781c */ /* 0x000fe20003f0f070 */
[----:B-1----:R-:W-:Y:S01]  /*18150*/  IMAD R11, R17, 0x3000, R16 ;  /* 0x00003000110b7824 */ /* 0x002fe200078e0210 */
[----:B------:R-:W-:Y:S01]  /*18160*/  R2UR UR10, R14 ;  /* 0x000000000e0a72ca */ /* 0x000fe200000e0000 */
[----:B------:R-:W-:Y:S01]  /*18170*/  VIADD R10, R10, 0xffffffa0 ;  /* 0xffffffa00a0a7836 */ /* 0x000fe20000000000 */
[----:B------:R-:W-:Y:S01]  /*18180*/  UIADD3.X UR5, URZ, UR41, URZ, UP0, !UPT ;  /* 0x000000293f057290 */ /* 0x000fe200087fe43f */
[----:B------:R-:W-:Y:S01]  /*18190*/  VIADD R11, R11, 0x1c400 ;  /* 0x0001c4000b0b7836 */ /* 0x000fe20000000000 */
[----:B------:R-:W-:Y:S01]  /*181a0*/  UMOV UR6, 0x0 ;  /* 0x0000000000067882 */ /* 0x000fe20000000000 */
[----:B------:R-:W-:Y:S01]  /*181b0*/  VIADD R12, R3, 0x22890 ;  /* 0x00022890030c7836 */ /* 0x000fe20000000000 */
[----:B------:R-:W-:-:S09]  /*181c0*/  UMOV UR7, 0x12f00000 ;  /* 0x12f0000000077882 */ /* 0x000fd20000000000 */
.L_x_5390:
        /* <DEDUP_REMOVED lines=13> */
.L_x_5585:
[----:B------:R-:W-:Y:S05]  /*182a0*/  BSYNC B2 ;  /* 0x0000000000027941 */ /* 0x000fea0003800000 */
.L_x_5391:
        /* <DEDUP_REMOVED lines=11> */
.L_x_5394:
[----:B------:R-:W-:Y:S05]  /*18360*/  BSYNC B2 ;  /* 0x0000000000027941 */ /* 0x000fea0003800000 */
.L_x_5393:
        /* <DEDUP_REMOVED lines=9> */
.L_x_5395:
        /* <DEDUP_REMOVED lines=15> */
.L_x_5396:
        /* <DEDUP_REMOVED lines=15> */
.L_x_5397:
        /* <DEDUP_REMOVED lines=15> */
.L_x_5398:
        /* <DEDUP_REMOVED lines=10> */
.L_x_5385:
[----:B------:R-:W-:Y:S05]  /*18770*/  BSYNC B1 ;  /* 0x0000000000017941 */ /* 0x000fea0003800000 */
.L_x_5384:
        /* <DEDUP_REMOVED lines=9> */
.L_x_5414:
[----:B------:R-:W-:Y:S05]  /*18810*/  YIELD ;  /* 0x0000000000007946 */ /* 0x000fea0003800000 */
[----:B------:R-:W-:Y:S04]  /*18820*/  BSSY B1, `(.L_x_5399) ;  /* 0x000007a000017945 */ /* 0x000fe80003800000 */
[----:B------:R-:W-:Y:S05]  /*18830*/  @!P6 BRA `(.L_x_5400) ;  /* 0x0000000400e0e947 */ /* 0x000fea0003800000 */
[----:B------:R-:W-:Y:S01]  /*18840*/  IMAD R9, R17, 0x8, R16 ;  /* 0x0000000811097824 */ /* 0x000fe200078e0210 */
[----:B------:R-:W-:Y:S01]  /*18850*/  SHF.L.U32 R2, R28, 0x1f, RZ ;  /* 0x0000001f1c027819 */ /* 0x000fe200000006ff */
[----:B0-----:R-:W0:Y:S01]  /*18860*/  S2R R3, SR_TID.X ;  /* 0x0000000000037919 */ /* 0x001e220000002100 */
[----:B------:R-:W-:Y:S02]  /*18870*/  BSSY B2, `(.L_x_5401) ;  /* 0x0000005000027945 */ /* 0x000fe40003800000 */
[----:B------:R-:W2:Y:S01]  /*18880*/  SYNCS.PHASECHK.TRANS64.TRYWAIT P1, [R9+URZ+0x228a0], R2 ;  /* 0x0228a002090075a7 */ /* 0x000ea2000802017f */
[----:B0-----:R-:W-:-:S04]  /*18890*/  LOP3.LUT R3, R3, 0x7f, RZ, 0xc0, !PT ;  /* 0x0000007f03037812 */ /* 0x001fc800078ec0ff */
[----:B------:R-:W-:Y:S01]  /*188a0*/  ISETP.NE.AND P2, PT, R3, RZ, PT ;  /* 0x000000ff0300720c */ /* 0x000fe20003f45270 */
[----:B--2---:R-:W-:-:S12]  /*188b0*/  @!P1 BRA `(.L_x_5402) ;  /* 0x0000007400449947 */ /* 0x004fd80003800000 */
.L_x_5586:
[----:B------:R-:W-:Y:S05]  /*188c0*/  BSYNC B2 ;  /* 0x0000000000027941 */ /* 0x000fea0003800000 */
.L_x_5401:
        /* <DEDUP_REMOVED lines=9> */
.L_x_5404:
[----:B------:R-:W-:Y:S05]  /*18960*/  BSYNC B2 ;  /* 0x0000000000027941 */ /* 0x000fea0003800000 */
.L_x_5403:
        /* <DEDUP_REMOVED lines=10> */
[----:B------:R-:W-:-:S10]  /*18a10*/  UMOV UR7, 0x12f00000 ;  /* 0x12f0000000077882 */ /* 0x000fd40000000000 */
.L_x_5405:
        /* <DEDUP_REMOVED lines=13> */
.L_x_5587:
[----:B------:R-:W-:Y:S05]  /*18af0*/  BSYNC B2 ;  /* 0x0000000000027941 */ /* 0x000fea0003800000 */
.L_x_5406:
[----:B------:R-:W-:Y:S01]  /*18b00*/  BSSY B2, `(.L_x_5408) ;  /* 0x000000b000027945 */ /* 0x000fe20003800000 */
[----:B01----:R-:W-:Y:S01]  /*18b10*/  IMAD.MOV.U32 R2, RZ, RZ, 0x0 ;  /* 0x00000000ff027424 */ /* 0x003fe200078e00ff */
[----:B------:R-:W-:Y:S02]  /*18b20*/  MOV R3, 0x12f00000 ;  /* 0x12f0000000037802 */ /* 0x000fe40000000f00 */
[----:B------:R-:W-:Y:S05]  /*18b30*/  @P2 BRA `(.L_x_5409) ;  /* 0x00000000001c2947 */ /* 0x000fea0003800000 */
[----:B------:R-:W0:Y:S01]  /*18b40*/  S2R R14, SR_TID.X ;  /* 0x00000000000e7919 */ /* 0x000e220000002100 */
[----:B------:R-:W-:-:S04]  /*18b50*/  IMAD.MOV.U32 R10, RZ, RZ, 0xc000 ;  /* 0x0000c000ff0a7424 */ /* 0x000fc800078e00ff */
[----:B------:R1:W-:Y:S01]  /*18b60*/  SYNCS.ARRIVE.TRANS64 RZ, [R9+URZ+0x228b0], R10 ;  /* 0x0228b00a09ff79a7 */ /* 0x0003e2000800003f */
[----:B0-----:R-:W-:-:S04]  /*18b70*/  LOP3.LUT R14, R14, 0x1f, RZ, 0xc0, !PT ;  /* 0x0000001f0e0e7812 */ /* 0x001fc800078ec0ff */
[----:B------:R-:W-:-:S13]  /*18b80*/  ISETP.NE.AND P1, PT, R14, RZ, PT ;  /* 0x000000ff0e00720c */ /* 0x000fda0003f25270 */
[----:B-1----:R-:W-:Y:S05]  /*18b90*/  @!P1 BRA `(.L_x_5409) ;  /* 0x0000000000049947 */ /* 0x002fea0003800000 */
[----:B------:R-:W-:Y:S01]  /*18ba0*/  BPT.TRAP 0x1 ;  /* 0x000000040000795c */ /* 0x000fe20000300000 */
.L_x_5409:
[----:B------:R-:W-:Y:S05]  /*18bb0*/  BSYNC B2 ;  /* 0x0000000000027941 */ /* 0x000fea0003800000 */
.L_x_5408:
        /* <DEDUP_REMOVED lines=9> */
.L_x_5410:
        /* <DEDUP_REMOVED lines=15> */
.L_x_5411:
        /* <DEDUP_REMOVED lines=15> */
.L_x_5412:
        /* <DEDUP_REMOVED lines=15> */
.L_x_5413:
        /* <DEDUP_REMOVED lines=10> */
.L_x_5400:
[----:B------:R-:W-:Y:S05]  /*18fc0*/  BSYNC B1 ;  /* 0x0000000000017941 */ /* 0x000fea0003800000 */
.L_x_5399:
        /* <DEDUP_REMOVED lines=8> */
.L_x_5378:
[----:B------:R-:W-:Y:S05]  /*19050*/  BSYNC B0 ;  /* 0x0000000000007941 */ /* 0x000fea0003800000 */
.L_x_5377:
[----:B------:R-:W2:Y:S01]  /*19060*/  LDC R0, c[0x0][0x448] ;  /* 0x00011200ff007b82 */ /* 0x000ea20000000800 */
[----:B------:R-:W-:Y:S01]  /*19070*/  LEA R2, R25, 0x7f, 0x7 ;  /* 0x0000007f19027811 */ /* 0x000fe200078e38ff */
[----:B------:R-:W-:Y:S06]  /*19080*/  @!P0 WARPSYNC.ALL ;  /* 0x0000000000008948 */ /* 0x000fec0003800000 */
[----:B------:R-:W-:Y:S01]  /*19090*/  @!P0 BAR.SYNC.DEFER_BLOCKING 0xc, 0x180 ;  /* 0x0306000000008b1d */ /* 0x000fe20000010000 */
[----:B------:R-:W-:-:S05]  /*190a0*/  ISETP.NE.AND P2, PT, R4, RZ, PT ;  /* 0x000000ff0400720c */ /* 0x000fca0003f45270 */
[----:B------:R-:W-:Y:S08]  /*190b0*/  BSSY B0, `(.L_x_5415) ;  /* 0x0000029000007945 */ /* 0x000ff00003800000 */
[----:B------:R-:W3:Y:S01]  /*190c0*/  @!P2 LDC R4, c[0x0][0x9f0] ;  /* 0x00027c00ff04ab82 */ /* 0x000ee20000000800 */
[----:B--2---:R-:W-:-:S13]  /*190d0*/  ISETP.NE.AND P1, PT, R0, 0x1, PT ;  /* 0x000000010000780c */ /* 0x004fda0003f25270 */
[----:B0-----:R-:W0:Y:S08]  /*190e0*/  @P1 LDC R3, c[0x0][0x44c] ;  /* 0x00011300ff031b82 */ /* 0x001e300000000800 */
[----:B------:R-:W2:Y:S01]  /*190f0*/  @P1 LDC R0, c[0x0][0x450] ;  /* 0x00011400ff001b82 */ /* 0x000ea20000000800 */
[----:B0-----:R-:W-:-:S05]  /*19100*/  @P1 IMAD.HI.U32 R3, R2, R3, RZ ;  /* 0x0000000302031227 */ /* 0x001fca00078e00ff */
[----:B--2---:R-:W-:Y:S01]  /*19110*/  @P1 SHF.R.U32.HI R2, RZ, R0, R3 ;  /* 0x00000000ff021219 */ /* 0x004fe20000011603 */
[----:B------:R-:W-:-:S04]  /*19120*/  IMAD.MOV.U32 R0, RZ, RZ, RZ ;  /* 0x000000ffff007224 */ /* 0x000fc800078e00ff */
[----:B------:R-:W-:-:S04]  /*19130*/  IMAD.IADD R2, R7, 0x1, R2 ;  /* 0x0000000107027824 */ /* 0x000fc800078e0202 */
[----:B------:R-:W-:-:S05]  /*19140*/  IMAD.HI R2, R2, 0x2aaaaaab, RZ ;  /* 0x2aaaaaab02027827 */ /* 0x000fca00078e02ff */
[----:B------:R-:W-:-:S04]  /*19150*/  SHF.R.U32.HI R3, RZ, 0x1f, R2 ;  /* 0x0000001fff037819 */ /* 0x000fc80000011602 */
[----:B------:R-:W-:-:S04]  /*19160*/  LEA.HI.SX32 R2, R2, R3, 0x1c ;  /* 0x0000000302027211 */ /* 0x000fc800078fe2ff */
[----:B------:R-:W-:-:S04]  /*19170*/  VIMNMX R5, R5, R2, PT ;  /* 0x0000000205057248 */ /* 0x000fc80003fe0100 */
[----:B------:R-:W-:-:S13]  /*19180*/  ISETP.GE.AND P1, PT, R5, 0x1, PT ;  /* 0x000000010500780c */ /* 0x000fda0003f26270 */
[----:B---3--:R-:W-:Y:S05]  /*19190*/  @!P1 BRA `(.L_x_5416) ;  /* 0x0000000000689947 */ /* 0x008fea0003800000 */
[-C--:B------:R-:W-:Y:S02]  /*191a0*/  IABS R0, R4.reuse ;  /* 0x0000000400007213 */ /* 0x080fe40000000000 */
[----:B------:R-:W-:Y:S02]  /*191b0*/  IABS R7, R4 ;  /* 0x0000000400077213 */ /* 0x000fe40000000000 */
[----:B------:R-:W0:Y:S03]  /*191c0*/  I2F.RP R8, R0 ;  /* 0x0000000000087306 */ /* 0x000e260000209400 */
[----:B------:R-:W-:-:S05]  /*191d0*/  IMAD.MOV R7, RZ, RZ, -R7 ;  /* 0x000000ffff077224 */ /* 0x000fca00078e0a07 */
[----:B0-----:R-:W0:Y:S02]  /*191e0*/  MUFU.RCP R8, R8 ;  /* 0x0000000800087308 */ /* 0x001e240000001000 */
[----:B0-----:R-:W-:-:S06]  /*191f0*/  IADD3 R9, R8, 0xffffffe, RZ ;  /* 0x0ffffffe08097810 */ /* 0x001fcc0007ffe0ff */
        /* <DEDUP_REMOVED lines=20> */
.L_x_5416:
[----:B------:R-:W-:Y:S05]  /*19340*/  BSYNC B0 ;  /* 0x0000000000007941 */ /* 0x000fea0003800000 */
.L_x_5415:
        /* <DEDUP_REMOVED lines=12> */
[----:B------:R-:W2:Y:S01]  /*19410*/  LDC.64 R2, c[0x0][0xc60] ;  /* 0x00031800ff027b82 */ /* 0x000ea20000000a00 */
[----:B------:R-:W0:Y:S02]  /*19420*/  FLO.U32 R0, UR4 ;  /* 0x0000000400007d00 */ /* 0x000e2400080e0000 */
[----:B0-----:R-:W-:-:S06]  /*19430*/  ISETP.EQ.U32.AND P0, PT, R0, R5, PT ;  /* 0x000000050000720c */ /* 0x001fcc0003f02070 */
[----:B------:R-:W2:Y:S07]  /*19440*/  POPC R5, UR4 ;  /* 0x0000000400057d09 */ /* 0x000eae0008000000 */
[----:B--2---:R-:W2:Y:S01]  /*19450*/  @P0 ATOMG.E.ADD.STRONG.GPU PT, R3, desc[UR42][R2.64], R5 ;  /* 0x00000005020309a8 */ /* 0x004ea200081ee1ea */
[----:B------:R-:W0:Y:S02]  /*19460*/  S2R R4, SR_LTMASK ;  /* 0x0000000000047919 */ /* 0x000e240000003900 */
[----:B0-----:R-:W-:-:S04]  /*19470*/  LOP3.LUT R4, R4, UR4, RZ, 0xc0, !PT ;  /* 0x0000000404047c12 */ /* 0x001fc8000f8ec0ff */
[----:B------:R-:W0:Y:S01]  /*19480*/  POPC R7, R4 ;  /* 0x0000000400077309 */ /* 0x000e220000000000 */
[----:B--2---:R-:W0:Y:S02]  /*19490*/  SHFL.IDX PT, R0, R3, R0, 0x1f ;  /* 0x00001f0003007589 */ /* 0x004e2400000e0000 */
[----:B0-----:R-:W-:Y:S01]  /*194a0*/  IADD3 R24, R0, UR37, R7 ;  /* 0x0000002500187c10 */ /* 0x001fe2000fffe007 */
[----:B------:R-:W-:Y:S06]  /*194b0*/  BRA `(.L_x_5419) ;  /* 0x0000003000e87947 */ /* 0x000fec0003800000 */
.L_x_5418:
        /* <DEDUP_REMOVED lines=14> */
[----:B-1----:R-:W-:Y:S02]  /*195a0*/  IMAD.U32 R11, RZ, RZ, UR5 ;  /* 0x00000005ff0b7e24 */ /* 0x002fe4000f8e00ff */
[----:B------:R-:W-:Y:S02]  /*195b0*/  IMAD.MOV.U32 R8, RZ, RZ, 0x70 ;  /* 0x00000070ff087424 */ /* 0x000fe400078e00ff */
[----:B------:R-:W-:Y:S02]  /*195c0*/  IMAD.MOV.U32 R12, RZ, RZ, 0x1 ;  /* 0x00000001ff0c7424 */ /* 0x000fe400078e00ff */
[----:B------:R-:W-:-:S07]  /*195d0*/  IMAD.MOV.U32 R13, RZ, RZ, RZ ;  /* 0x000000ffff0d7224 */ /* 0x000fce00078e00ff */
[----:B------:R-:W-:-:S07]  /*195e0*/  LEPC R20, `(.L_x_5421) ;  /* 0x000000001014794e */ /* 0x000fce0000000000 */
[----:B0-----:R-:W-:Y:S05]  /*195f0*/  CALL.ABS.NOINC R2 ;  /* 0x0000000002007343 */ /* 0x001fea0003c00000 */
.L_x_5421:
[----:B------:R-:W-:Y:S05]  /*19600*/  BSYNC B6 ;  /* 0x0000000000067941 */ /* 0x000fea0003800000 */
.L_x_5420:
        /* <DEDUP_REMOVED lines=8> */
[----:B------:R0:W2:Y:S01]  /*19690*/  LDC.64 R2, c[0x4][R34] ;  /* 0x0100000022027b82 */ /* 0x0000a20000000a00 */
[----:B------:R-:W-:Y:S01]  /*196a0*/  IMAD.U32 R4, RZ, RZ, UR6 ;  /* 0x00000006ff047e24 */ /* 0x000fe2000f8e00ff */
[----:B------:R-:W-:Y:S01]  /*196b0*/  MOV R6, UR8 ;  /* 0x0000000800067c02 */ /* 0x000fe20008000f00 */
[----:B------:R-:W-:Y:S02]  /*196c0*/  IMAD.U32 R5, RZ, RZ, UR7 ;  /* 0x00000007ff057e24 */ /* 0x000fe4000f8e00ff */
[----:B------:R-:W-:Y:S02]  /*196d0*/  IMAD.U32 R7, RZ, RZ, UR9 ;  /* 0x00000009ff077e24 */ /* 0x000fe4000f8e00ff */
[----:B------:R-:W-:-:S02]  /*196e0*/  IMAD.U32 R10, RZ, RZ, UR4 ;  /* 0x00000004ff0a7e24 */ /* 0x000fc4000f8e00ff */
[----:B-1----:R-:W-:Y:S02]  /*196f0*/  IMAD.U32 R11, RZ, RZ, UR5 ;  /* 0x00000005ff0b7e24 */ /* 0x002fe4000f8e00ff */
[----:B------:R-:W-:Y:S02]  /*19700*/  IMAD.MOV.U32 R8, RZ, RZ, 0x70 ;  /* 0x00000070ff087424 */ /* 0x000fe400078e00ff */
[----:B------:R-:W-:Y:S02]  /*19710*/  IMAD.MOV.U32 R12, RZ, RZ, 0x1 ;  /* 0x00000001ff0c7424 */ /* 0x000fe400078e00ff */
[----:B0-----:R-:W-:-:S07]  /*19720*/  IMAD.MOV.U32 R13, RZ, RZ, RZ ;  /* 0x000000ffff0d7224 */ /* 0x001fce00078e00ff */
[----:B------:R-:W-:-:S07]  /*19730*/  LEPC R20, `(.L_x_5424) ;  /* 0x000000001014794e */ /* 0x000fce0000000000 */
[----:B--2---:R-:W-:Y:S05]  /*19740*/  CALL.ABS.NOINC R2 ;  /* 0x0000000002007343 */ /* 0x004fea0003c00000 */
.L_x_5424:
        /* <DEDUP_REMOVED lines=15> */
.L_x_5423:
[----:B------:R-:W-:Y:S05]  /*19840*/  BSYNC B6 ;  /* 0x0000000000067941 */ /* 0x000fea0003800000 */
.L_x_5422:
[----:B------:R-:W2:Y:S01]  /*19850*/  LDL R34, [R1+0x20] ;  /* 0x0000200001227983 */ /* 0x000ea20000100800 */
[----:B------:R-:W-:Y:S01]  /*19860*/  ULDC.64 UR4, c[0x0][0x9f8] ;  /* 0x00027e0000047ab9 */ /* 0x000fe20000000a00 */
[----:B------:R-:W0:Y:S02]  /*19870*/  LDC R8, c[0x0][0x430] ;  /* 0x00010c00ff087b82 */ /* 0x000e240000000800 */
[----:B------:R-:W3:Y:S01]  /*19880*/  LDL R20, [R1] ;  /* 0x0000000001147983 */ /* 0x000ee20000100800 */
[----:B------:R-:W-:Y:S01]  /*19890*/  ISETP.NE.U32.AND P0, PT, RZ, UR4, PT ;  /* 0x00000004ff007c0c */ /* 0x000fe2000bf05070 */
[----:B------:R-:W4:Y:S03]  /*198a0*/  S2R R21, SR_TID.X ;  /* 0x0000000000157919 */ /* 0x000f260000002100 */
[----:B------:R-:W-:-:S13]  /*198b0*/  ISETP.NE.AND.EX P0, PT, RZ, UR5, PT, P0 ;  /* 0x00000005ff007c0c */ /* 0x000fda000bf05300 */
[----:B------:R-:W-:Y:S02]  /*198c0*/  @P0 IADD3 R2, P1, R22, UR4, RZ ;  /* 0x0000000416020c10 */ /* 0x000fe4000ff3e0ff */
[----:B------:R-:W-:Y:S01]  /*198d0*/  MOV R36, RZ ;  /* 0x000000ff00247202 */ /* 0x000fe20000000f00 */
[----:B------:R-:W-:Y:S01]  /*198e0*/  IMAD.U32 R9, RZ, RZ, UR38 ;  /* 0x00000026ff097e24 */ /* 0x000fe2000f8e00ff */
[----:B------:R-:W-:Y:S01]  /*198f0*/  @P0 IADD3.X R3, R33, UR5, RZ, P1, !PT ;  /* 0x0000000521030c10 */ /* 0x000fe20008ffe4ff */
[----:B------:R-:W-:-:S04]  /*19900*/  ULDC UR4, c[0x0][0x320] ;  /* 0x0000c80000047ab9 */ /* 0x000fc80000000800 */
[----:B------:R1:W3:Y:S01]  /*19910*/  @P0 LDG.E R29, desc[UR42][R2.64] ;  /* 0x0000002a021d0981 */ /* 0x0002e2000c1e1900 */
[----:B----4-:R-:W-:-:S04]  /*19920*/  LOP3.LUT R21, R21, 0x7f, RZ, 0xc0, !PT ;  /* 0x0000007f15157812 */ /* 0x010fc800078ec0ff */
[----:B------:R-:W-:Y:S02]  /*19930*/  SHF.R.U32.HI R0, RZ, 0x3, R21 ;  /* 0x00000003ff007819 */ /* 0x000fe40000011615 */
[----:B------:R-:W4:Y:S01]  /*19940*/  S2R R21, SR_TID.X ;  /* 0x0000000000157919 */ /* 0x000f220000002100 */
[----:B0-----:R-:W-:-:S13]  /*19950*/  ISETP.NE.AND P1, PT, R8, 0x1, PT ;  /* 0x000000010800780c */ /* 0x001fda0003f25270 */
[----:B------:R-:W0:Y:S08]  /*19960*/  @P1 LDC R5, c[0x0][0x434] ;  /* 0x00010d00ff051b82 */ /* 0x000e300000000800 */
[----:B------:R-:W0:Y:S01]  /*19970*/  @P1 LDC R4, c[0x0][0x438] ;  /* 0x00010e00ff041b82 */ /* 0x000e220000000800 */
[----:B----4-:R-:W-:-:S05]  /*19980*/  IMAD.SHL.U32 R21, R21, 0x10, RZ ;  /* 0x0000001015157824 */ /* 0x010fca00078e00ff */
[----:B------:R-:W-:Y:S02]  /*19990*/  LOP3.LUT R21, R0, 0x70, R21, 0xf8, !PT ;  /* 0x0000007000157812 */ /* 0x000fe400078ef815 */
[----:B------:R-:W-:Y:S02]  /*199a0*/  ISETP.NE.AND P2, PT, R9, 0x3, PT ;  /* 0x000000030900780c */ /* 0x000fe40003f45270 */
[----:B------:R-:W-:Y:S01]  /*199b0*/  LOP3.LUT R18, R18, 0xffffffdf, RZ, 0xc0, !PT ;  /* 0xffffffdf12127812 */ /* 0x000fe200078ec0ff */
[----:B------:R-:W-:Y:S01]  /*199c0*/  UMOV UR5, 0xffffffff ;  /* 0xffffffff00057882 */ /* 0x000fe20000000000 */
[----:B--2---:R-:W-:-:S04]  /*199d0*/  VIADD R0, R34, 0xffffffff ;  /* 0xffffffff22007836 */ /* 0x004fc80000000000 */
[----:B------:R-:W-:-:S05]  /*199e0*/  IMAD R37, R0, 0x60, R21 ;  /* 0x0000006000257824 */ /* 0x000fca00078e0215 */
[----:B---3--:R-:W-:-:S04]  /*199f0*/  ISETP.GE.AND P0, PT, R37, R20, PT ;  /* 0x000000142500720c */ /* 0x008fc80003f06270 */
[----:B------:R-:W-:Y:S01]  /*19a00*/  ISETP.GT.U32.OR P0, PT, R21, 0x5f, P0 ;  /* 0x0000005f1500780c */ /* 0x000fe20000704470 */
[----:B------:R-:W-:-:S12]  /*19a10*/  IMAD.IADD R37, R37, 0x1, R32 ;  /* 0x0000000125257824 */ /* 0x000fd800078e0220 */
[----:B-1----:R-:W1:Y:S01]  /*19a20*/  @!P0 LDC.64 R2, c[0x0][0x428] ;  /* 0x00010a00ff028b82 */ /* 0x002e620000000a00 */
[----:B0-----:R-:W-:-:S04]  /*19a30*/  @P1 IMAD.HI.U32 R5, R37, R5, RZ ;  /* 0x0000000525051227 */ /* 0x001fc800078e00ff */
[----:B------:R-:W-:Y:S01]  /*19a40*/  IMAD.MOV.U32 R6, RZ, RZ, R37 ;  /* 0x000000ffff067224 */ /* 0x000fe200078e0025 */
[----:B------:R-:W-:Y:S02]  /*19a50*/  @P1 SHF.R.U32.HI R6, RZ, R4, R5 ;  /* 0x00000004ff061219 */ /* 0x000fe40000011605 */
[----:B------:R-:W-:Y:S02]  /*19a60*/  SHF.R.S32.HI R34, RZ, 0x1f, R29 ;  /* 0x0000001fff227819 */ /* 0x000fe4000001141d */
[--C-:B------:R-:W-:Y:S01]  /*19a70*/  @!P0 SHF.R.S32.HI R5, RZ, 0x1f, R6.reuse ;  /* 0x0000001fff058819 */ /* 0x100fe20000011406 */
[----:B------:R-:W-:Y:S02]  /*19a80*/  @!P0 IMAD.MOV.U32 R4, RZ, RZ, R6 ;  /* 0x000000ffff048224 */ /* 0x000fe400078e0006 */
[-C--:B-1----:R-:W-:Y:S02]  /*19a90*/  @!P0 IMAD R7, R34, R2.reuse, RZ ;  /* 0x0000000222078224 */ /* 0x082fe400078e02ff */
[----:B------:R-:W-:-:S04]  /*19aa0*/  @!P0 IMAD.WIDE.U32 R4, R29, R2, R4 ;  /* 0x000000021d048225 */ /* 0x000fc800078e0004 */
[----:B------:R-:W-:Y:S02]  /*19ab0*/  @!P0 IMAD R7, R29, R3, R7 ;  /* 0x000000031d078224 */ /* 0x000fe400078e0207 */
[----:B------:R-:W0:Y:S02]  /*19ac0*/  @!P0 LDC.64 R2, c[0x0][0x418] ;  /* 0x00010600ff028b82 */ /* 0x000e240000000a00 */
[----:B------:R-:W-:Y:S01]  /*19ad0*/  @!P0 IMAD.IADD R7, R5, 0x1, R7 ;  /* 0x0000000105078824 */ /* 0x000fe200078e0207 */
[----:B0-----:R-:W-:-:S04]  /*19ae0*/  @!P0 LEA R2, P1, R4, R2, 0x2 ;  /* 0x0000000204028211 */ /* 0x001fc800078210ff */
[----:B------:R-:W-:-:S05]  /*19af0*/  @!P0 LEA.HI.X R3, R4, R3, R7, 0x2, P1 ;  /* 0x0000000304038211 */ /* 0x000fca00008f1407 */
[----:B------:R0:W5:Y:S01]  /*19b00*/  @!P0 LDG.E R36, desc[UR42][R2.64] ;  /* 0x0000002a02248981 */ /* 0x000162000c1e1900 */
[----:B------:R-:W-:Y:S02]  /*19b10*/  ISETP.GT.U32.AND P0, PT, R21, 0x5f, PT ;  /* 0x0000005f1500780c */ /* 0x000fe40003f04070 */
[----:B------:R-:W1:Y:S11]  /*19b20*/  S2R R21, SR_TID.X ;  /* 0x0000000000157919 */ /* 0x000e760000002100 */
[----:B------:R-:W-:-:S04]  /*19b30*/  @P0 LOP3.LUT R18, R18, 0x20, RZ, 0xfc, !PT ;  /* 0x0000002012120812 */ /* 0x000fc800078efcff */
[----:B------:R-:W-:Y:S01]  /*19b40*/  LOP3.LUT R18, R18, 0xffffffbf, RZ, 0xc0, !PT ;  /* 0xffffffbf12127812 */ /* 0x000fe200078ec0ff */
[----:B-1----:R-:W-:-:S05]  /*19b50*/  IMAD.SHL.U32 R21, R21, 0x8, RZ ;  /* 0x0000000815157824 */ /* 0x002fca00078e00ff */
[----:B------:R-:W-:-:S04]  /*19b60*/  LOP3.LUT R21, R21, 0x38, RZ, 0xc0, !PT ;  /* 0x0000003815157812 */ /* 0x000fc800078ec0ff */
[----:B------:R-:W-:-:S04]  /*19b70*/  LOP3.LUT R11, R21, 0x40, RZ, 0xfc, !PT ;  /* 0x00000040150b7812 */ /* 0x000fc800078efcff */
[----:B------:R-:W-:Y:S02]  /*19b80*/  ISETP.GE.AND P4, PT, R11, UR4, PT ;  /* 0x000000040b007c0c */ /* 0x000fe4000bf86270 */
[----:B------:R-:W-:Y:S02]  /*19b90*/  @P2 LOP3.LUT R18, R18, 0x40, RZ, 0xfc, !PT ;  /* 0x0000004012122812 */ /* 0x000fe400078efcff */
[C---:B------:R-:W-:Y:S02]  /*19ba0*/  LOP3.LUT R10, R21.reuse, 0x80, RZ, 0xfc, !PT ;  /* 0x00000080150a7812 */ /* 0x040fe400078efcff */
[----:B------:R-:W-:Y:S02]  /*19bb0*/  LOP3.LUT R18, R18, 0xfffffff7, RZ, 0xc0, !PT ;  /* 0xfffffff712127812 */ /* 0x000fe400078ec0ff */
[----:B------:R-:W-:Y:S02]  /*19bc0*/  ISETP.GE.AND P3, PT, R10, UR4, PT ;  /* 0x000000040a007c0c */ /* 0x000fe4000bf66270 */
[----:B------:R-:W-:-:S03]  /*19bd0*/  ISETP.GE.AND P0, PT, R21, UR4, PT ;  /* 0x0000000415007c0c */ /* 0x000fc6000bf06270 */
[----:B------:R-:W-:-:S04]  /*19be0*/  @P4 LOP3.LUT R18, R18, 0x8, RZ, 0xfc, !PT ;  /* 0x0000000812124812 */ /* 0x000fc800078efcff */
[----:B------:R-:W-:Y:S02]  /*19bf0*/  LOP3.LUT R18, R18, 0xffffffef, RZ, 0xc0, !PT ;  /* 0xffffffef12127812 */ /* 0x000fe400078ec0ff */
[----:B------:R-:W-:Y:S02]  /*19c00*/  LOP3.LUT R9, R21, 0xc0, RZ, 0xfc, !PT ;  /* 0x000000c015097812 */ /* 0x000fe400078efcff */
[----:B------:R-:W-:Y:S02]  /*19c10*/  LOP3.LUT R18, R18, 0xfffffffb, RZ, 0xc0, !PT ;  /* 0xfffffffb12127812 */ /* 0x000fe400078ec0ff */
[----:B------:R-:W-:Y:S02]  /*19c20*/  ISETP.GE.AND P1, PT, R9, UR4, PT ;  /* 0x0000000409007c0c */ /* 0x000fe4000bf26270 */
[----:B------:R-:W-:-:S04]  /*19c30*/  @P3 LOP3.LUT R18, R18, 0x4, RZ, 0xfc, !PT ;  /* 0x0000000412123812 */ /* 0x000fc800078efcff */
[----:B------:R-:W-:Y:S01]  /*19c40*/  @P0 LOP3.LUT R18, R18, 0x10, RZ, 0xfc, !PT ;  /* 0x0000001012120812 */ /* 0x000fe200078efcff */
[----:B------:R-:W-:-:S03]  /*19c50*/  IMAD.MOV R4, RZ, RZ, -R6 ;  /* 0x000000ffff047224 */ /* 0x000fc600078e0a06 */
[----:B------:R-:W-:Y:S01]  /*19c60*/  LOP3.LUT R18, R18, 0xfffffffd, RZ, 0xc0, !PT ;  /* 0xfffffffd12127812 */ /* 0x000fe200078ec0ff */
[----:B------:R-:W-:-:S03]  /*19c70*/  IMAD R37, R8, R4, R37 ;  /* 0x0000000408257224 */ /* 0x000fc600078e0225 */
[----:B------:R-:W-:Y:S01]  /*19c80*/  @P1 LOP3.LUT R18, R18, 0x2, RZ, 0xfc, !PT ;  /* 0x0000000212121812 */ /* 0x000fe200078efcff */
[----:B0-----:R-:W-:Y:S06]  /*19c90*/  BRA.DIV UR5, `(.L_x_5425) ;  /* 0x0000006205747947 */ /* 0x001fec000b800000 */
.L_x_5590:
[----:B------:R-:W-:Y:S01]  /*19ca0*/  SEL R6, RZ, 0x1, P0 ;  /* 0x00000001ff067807 */ /* 0x000fe20000000000 */
[----:B------:R-:W-:Y:S06]  /*19cb0*/  @!P2 BRA `(.L_x_5426) ;  /* 0x000000000004a947 */ /* 0x000fec0003800000 */
[----:B------:R-:W-:Y:S01]  /*19cc0*/  BPT.TRAP 0x1 ;  /* 0x000000040000795c */ /* 0x000fe20000300000 */
.L_x_5426:
[----:B------:R-:W-:Y:S01]  /*19cd0*/  IMAD R33, R0, -0x60, R20 ;  /* 0xffffffa000217824 */ /* 0x000fe200078e0214 */
[----:B------:R-:W-:Y:S01]  /*19ce0*/  SHF.L.U32 R0, R23, 0x1f, RZ ;  /* 0x0000001f17007819 */ /* 0x000fe200000006ff */
[----:B------:R-:W-:Y:S01]  /*19cf0*/  IMAD R22, R19, 0x8, R16 ;  /* 0x0000000813167824 */ /* 0x000fe200078e0210 */
[----:B------:R-:W-:Y:S03]  /*19d00*/  BSSY B0, `(.L_x_5427) ;  /* 0x0000003000007945 */ /* 0x000fe60003800000 */
[----:B------:R-:W0:Y:S02]  /*19d10*/  SYNCS.PHASECHK.TRANS64.TRYWAIT P0, [R22+URZ+0x22840], R0 ;  /* 0x02284000160075a7 */ /* 0x000e24000800017f */
[----:B0-----:R-:W-:Y:S05]  /*19d20*/  @!P0 BRA `(.L_x_5428) ;  /* 0x0000006000848947 */ /* 0x001fea0003800000 */
.L_x_5591:
[----:B------:R-:W-:Y:S05]  /*19d30*/  BSYNC B0 ;  /* 0x0000000000007941 */ /* 0x000fea0003800000 */
.L_x_5427:
        /* <DEDUP_REMOVED lines=36> */
[----:B------:R-:W-:-:S03]  /*19f80*/  @P0 LEA R7, R5, R16, 0x1 ;  /* 0x0000001005070211 */ /* 0x000fc600078e08ff */
        /* <DEDUP_REMOVED lines=50> */
.L_x_5605:
[----:B------:R-:W-:-:S13]  /*1a2b0*/  ISETP.GE.AND P0, PT, R33, 0x51, PT ;  /* 0x000000512100780c */ /* 0x000fda0003f06270 */
[----:B01----:R-:W-:Y:S02]  /*1a2c0*/  @P0 LEA R2, P1, R8, R0, 0x1 ;  /* 0x0000000008020211 */ /* 0x003fe400078208ff */
[----:B------:R-:W-:-:S03]  /*1a2d0*/  @P0 LEA R5, R5, R16, 0x1 ;  /* 0x0000001005050211 */ /* 0x000fc600078e08ff */
[----:B------:R-:W-:-:S05]  /*1a2e0*/  @P0 IMAD.X R3, RZ, RZ, R4, P1 ;  /* 0x000000ffff030224 */ /* 0x000fca00008e0604 */
[----:B------:R-:W-:Y:S01]  /*1a2f0*/  @!PT LDS RZ, [RZ] ;  /* 0x00000000fffff984 */ /* 0x000fe20000000800 */
[----:B------:R-:W-:Y:S01]  /*1a300*/  @!PT LDS RZ, [RZ] ;  /* 0x00000000fffff984 */ /* 0x000fe20000000800 */
[----:B------:R-:W-:Y:S01]  /*1a310*/  @!PT LDS RZ, [RZ] ;  /* 0x00000000fffff984 */ /* 0x000fe20000000800 */
[----:B------:R0:W-:Y:S01]  /*1a320*/  @P0 LDGSTS.E.BYPASS.LTC128B.128 [R5+0x1ec00], desc[UR42][R2.64], !P2 ;  /* 0x1ec0000002050fae */ /* 0x0001e2000d101d6a */
[----:B------:R-:W-:Y:S01]  /*1a330*/  PLOP3.LUT P0, PT, PT, PT, PT, 0x80, 0x0 ;  /* 0x000000000000781c */ /* 0x000fe20003f0f070 */
[----:B------:R-:W-:-:S12]  /*1a340*/  NOP ;  /* 0x0000000000007918 */ /* 0x000fd80000000000 */
.L_x_5430:
        /* <DEDUP_REMOVED lines=11> */
.L_x_5431:
[----:B------:R1:W5:Y:S01]  /*1a400*/  LDL.LU R4, [R1+0x14] ;  /* 0x0000140001047983 */ /* 0x0003620000300800 */
[----:B------:R-:W-:Y:S01]  /*1a410*/  LOP3.LUT P0, RZ, R18, 0x4, RZ, 0xc0, !PT ;  /* 0x0000000412ff7812 */ /* 0x000fe2000780c0ff */
[----:B------:R1:W-:Y:S02]  /*1a420*/  SYNCS.ARRIVE.TRANS64.A1T0 RZ, [R22+URZ+0x22830], RZ ;  /* 0x022830ff16ff79a7 */ /* 0x0003e4000810003f */
[----:B0-----:R1:W5:Y:S10]  /*1a430*/  LDL.LU R3, [R1+0x8] ;  /* 0x0000080001037983 */ /* 0x0013740000300800 */
[----:B------:R-:W-:Y:S05]  /*1a440*/  WARPSYNC.ALL ;  /* 0x0000000000007948 */ /* 0x000fea0003800000 */
[----:B------:R-:W-:Y:S01]  /*1a450*/  ULDC.64 UR4, c[0x0][0xa00] ;  /* 0x0002800000047ab9 */ /* 0x000fe20000000a00 */
[----:B------:R-:W-:Y:S01]  /*1a460*/  SEL R2, RZ, 0x4, P0 ;  /* 0x00000004ff027807 */ /* 0x000fe20000000000 */
[----:B------:R-:W-:Y:S01]  /*1a470*/  BSSY B6, `(.L_x_5432) ;  /* 0x0000029000067945 */ /* 0x000fe20003800000 */
[----:B------:R-:W-:Y:S01]  /*1a480*/  BAR.SYNC.DEFER_BLOCKING 0x8, 0x180 ;  /* 0x0206000000007b1d */ /* 0x000fe20000010000 */
[----:B------:R-:W-:Y:S02]  /*1a490*/  ISETP.NE.U32.AND P0, PT, RZ, UR4, PT ;  /* 0x00000004ff007c0c */ /* 0x000fe4000bf05070 */
[----:B------:R-:W-:-:S02]  /*1a4a0*/  LOP3.LUT P2, RZ, R18, 0x8, RZ, 0xc0, !PT ;  /* 0x0000000812ff7812 */ /* 0x000fc4000784c0ff */
[----:B------:R-:W-:Y:S01]  /*1a4b0*/  ISETP.NE.AND.EX P0, PT, RZ, UR5, PT, P0 ;  /* 0x00000005ff007c0c */ /* 0x000fe2000bf05300 */
[----:B------:R-:W-:Y:S01]  /*1a4c0*/  ULDC.64 UR4, c[0x0][0x298] ;  /* 0x0000a60000047ab9 */ /* 0x000fe20000000a00 */
[----:B------:R-:W-:Y:S02]  /*1a4d0*/  LOP3.LUT P1, RZ, R18, 0x2, RZ, 0xc0, !PT ;  /* 0x0000000212ff7812 */ /* 0x000fe4000782c0ff */
[----:B------:R-:W-:Y:S02]  /*1a4e0*/  SEL R0, RZ, 0x2, P2 ;  /* 0x00000002ff007807 */ /* 0x000fe40001000000 */
[----:B------:R-:W-:Y:S02]  /*1a4f0*/  SEL R5, R35, RZ, !P0 ;  /* 0x000000ff23057207 */ /* 0x000fe40004000000 */
[----:B------:R-:W-:Y:S02]  /*1a500*/  IADD3 R0, R2, R0, R6 ;  /* 0x0000000002007210 */ /* 0x000fe40007ffe006 */
[----:B------:R-:W-:Y:S01]  /*1a510*/  SEL R35, RZ, 0x8, P1 ;  /* 0x00000008ff237807 */ /* 0x000fe20000800000 */
[----:B------:R0:W-:Y:S04]  /*1a520*/  STL [R1], R5 ;  /* 0x0000000501007387 */ /* 0x0001e80000100800 */
[----:B------:R-:W-:Y:S01]  /*1a530*/  IMAD.IADD R35, R0, 0x1, R35 ;  /* 0x0000000100237824 */ /* 0x000fe200078e0223 */
[----:B-----5:R-:W-:-:S02]  /*1a540*/  SEL R2, R4, RZ, !P0 ;  /* 0x000000ff04027207 */ /* 0x020fc40004000000 */
[----:B------:R-:W-:Y:S01]  /*1a550*/  SHF.R.S32.HI R0, RZ, 0x1f, R3 ;  /* 0x0000001fff007819 */ /* 0x000fe20000011403 */
[C---:B0-----:R-:W-:Y:S02]  /*1a560*/  IMAD.WIDE.U32 R4, R3.reuse, UR4, RZ ;  /* 0x0000000403047c25 */ /* 0x041fe4000f8e00ff */
[----:B------:R0:W-:Y:S02]  /*1a570*/  STL [R1+0x14], R2 ;  /* 0x0000140201007387 */ /* 0x0001e40000100800 */
[----:B------:R-:W-:Y:S02]  /*1a580*/  IMAD R0, R0, UR4, RZ ;  /* 0x0000000400007c24 */ /* 0x000fe4000f8e02ff */
[----:B------:R2:W-:Y:S02]  /*1a590*/  STL.64 [R1+0x18], R4 ;  /* 0x0000180401007387 */ /* 0x0005e40000100a00 */
[----:B------:R-:W-:Y:S02]  /*1a5a0*/  IMAD R0, R3, UR5, R0 ;  /* 0x0000000503007c24 */ /* 0x000fe4000f8e0200 */
[----:B0-----:R-:W-:-:S02]  /*1a5b0*/  VIADD R2, R16, 0x18400 ;  /* 0x0001840010027836 */ /* 0x001fc40000000000 */
[----:B------:R-:W-:-:S03]  /*1a5c0*/  IMAD.IADD R0, R5, 0x1, R0 ;  /* 0x0000000105007824 */ /* 0x000fc600078e0200 */
[----:B------:R-:W-:Y:S02]  /*1a5d0*/  LOP3.LUT P0, RZ, R2, 0x3ff, RZ, 0xc0, !PT ;  /* 0x000003ff02ff7812 */ /* 0x000fe4000780c0ff */
[----:B------:R2:W-:Y:S11]  /*1a5e0*/  STL [R1+0x8], R0 ;  /* 0x0000080001007387 */ /* 0x0005f60000100800 */
[----:B--2---:R-:W-:Y:S05]  /*1a5f0*/  @!P0 BRA `(.L_x_5433) ;  /* 0x0000000000408947 */ /* 0x004fea0003800000 */
        /* <DEDUP_REMOVED lines=16> */
.L_x_5433:
[----:B------:R-:W-:Y:S05]  /*1a700*/  BSYNC B6 ;  /* 0x0000000000067941 */ /* 0x000fea0003800000 */
.L_x_5432:
[----:B------:R-:W2:Y:S01]  /*1a710*/  LDL.LU R0, [R1+0x8] ;  /* 0x0000080001007983 */ /* 0x000ea20000300800 */
[----:B------:R-:W-:Y:S01]  /*1a720*/  ULDC.64 UR4, c[0x0][0x2d8] ;  /* 0x0000b60000047ab9 */ /* 0x000fe20000000a00 */
[----:B------:R-:W0:Y:S02]  /*1a730*/  LDC R7, c[0x0][0x448] ;  /* 0x00011200ff077b82 */ /* 0x000e240000000800 */
[----:B------:R-:W2:Y:S04]  /*1a740*/  LDL.LU.64 R2, [R1+0x18] ;  /* 0x0000180001027983 */ /* 0x000ea80000300a00 */
[----:B------:R-:W3:Y:S04]  /*1a750*/  LDL.LU R20, [R1+0x14] ;  /* 0x0000140001147983 */ /* 0x000ee80000300800 */
[----:B------:R-:W4:Y:S04]  /*1a760*/  LDL.LU R21, [R1] ;  /* 0x0000000001157983 */ /* 0x000f280000300800 */
[----:B------:R0:W5:Y:S02]  /*1a770*/  LDL R8, [R1+0x4] ;  /* 0x0000040001087983 */ /* 0x0001640000100800 */
[----:B0-----:R-:W-:-:S13]  /*1a780*/  ISETP.NE.AND P0, PT, R7, 0x1, PT ;  /* 0x000000010700780c */ /* 0x001fda0003f05270 */
[----:B------:R-:W0:Y:S01]  /*1a790*/  @P0 LDC R6, c[0x0][0x44c] ;  /* 0x00011300ff060b82 */ /* 0x000e220000000800 */
        /* <DEDUP_REMOVED lines=17> */
[----:B------:R-:W-:Y:S02]  /*1a8b0*/  IMAD R5, R25, 0x80, R20 ;  /* 0x0000008019057824 */ /* 0x000fe400078e0214 */
[----:B------:R2:W5:Y:S02]  /*1a8c0*/  LDL R20, [R1+0xc] ;  /* 0x00000c0001147983 */ /* 0x0005640000100800 */
        /* <DEDUP_REMOVED lines=11> */
[----:B------:R-:W-:-:S03]  /*1a980*/  ULDC.64 UR4, c[0x0][0x2c8] ;  /* 0x0000b20000047ab9 */ /* 0x000fc60000000a00 */
[----:B------:R-:W-:Y:S01]  /*1a990*/  IADD3 R3, R3, R5, RZ ;  /* 0x0000000503037210 */ /* 0x000fe20007ffe0ff */
        /* <DEDUP_REMOVED lines=11> */
[----:B0-----:R-:W-:-:S02]  /*1aa50*/  LOP3.LUT R21, R21, 0x7f, RZ, 0xc0, !PT ;  /* 0x0000007f15157812 */ /* 0x001fc400078ec0ff */
[----:B------:R-:W-:Y:S02]  /*1aa60*/  ISETP.GE.AND P1, PT, R9, UR4, PT ;  /* 0x0000000409007c0c */ /* 0x000fe4000bf26270 */
[----:B------:R-:W-:Y:S01]  /*1aa70*/  SHF.R.U32.HI R10, RZ, 0x3, R21 ;  /* 0x00000003ff0a7819 */ /* 0x000fe20000011615 */
[----:B--2---:R-:W-:Y:S10]  /*1aa80*/  BRA.DIV UR5, `(.L_x_5434) ;  /* 0x0000005e05407947 */ /* 0x004ff4000b800000 */
[----:B------:R-:W0:Y:S01]  /*1aa90*/  SHFL.IDX PT, R3, R0, RZ, 0x181f ;  /* 0x00181fff00037589 */ /* 0x000e2200000e0000 */
[----:B-----5:R-:W-:Y:S02]  /*1aaa0*/  IMAD R5, R20, R7, RZ ;  /* 0x0000000714057224 */ /* 0x020fe400078e02ff */
[----:B------:R-:W-:Y:S01]  /*1aab0*/  IMAD R25, R25, 0x80, R10 ;  /* 0x0000008019197824 */ /* 0x000fe200078e020a */
[----:B------:R-:W2:Y:S03]  /*1aac0*/  SHFL.IDX PT, R2, R4, RZ, 0x181f ;  /* 0x00181fff04027589 */ /* 0x000ea600000e0000 */
[C---:B------:R-:W-:Y:S01]  /*1aad0*/  VIADD R6, R25.reuse, 0x10 ;  /* 0x0000001019067836 */ /* 0x040fe20000000000 */
[----:B------:R-:W-:-:S13]  /*1aae0*/  ISETP.GE.AND P0, PT, R25, R5, PT ;  /* 0x000000051900720c */ /* 0x000fda0003f06270 */
[----:B0-----:R-:W-:-:S05]  /*1aaf0*/  @!P0 LEA R3, P2, R9, R3, 0x1 ;  /* 0x0000000309038211 */ /* 0x001fca00078408ff */
[----:B--2---:R-:W-:-:S05]  /*1ab00*/  @!P0 IMAD.X R2, RZ, RZ, R2, P2 ;  /* 0x000000ffff028224 */ /* 0x004fca00010e0602 */
        /* <DEDUP_REMOVED lines=29> */
[----:B0-----:R-:W-:-:S04]  /*1ace0*/  @!P0 LEA R3, P2, R9, R3, 0x1 ;  /* 0x0000000309038211 */ /* 0x001fc800078408ff */
[----:B--2---:R-:W-:-:S04]  /*1acf0*/  @!P0 IADD3.X R2, RZ, R2, RZ, P2, !PT ;  /* 0x00000002ff028210 */ /* 0x004fc800017fe4ff */
        /* <DEDUP_REMOVED lines=27> */
[----:B------:R-:W3:Y:S04]  /*1aeb0*/  SHFL.IDX PT, R4, R4, 0x7, 0x181f ;  /* 0x00f81f0004047f89 */ /* 0x000ee800000e0000 */
[----:B------:R-:W4:Y:S01]  /*1aec0*/  SHFL.IDX PT, R0, R0, 0x7, 0x181f ;  /* 0x00f81f0000007f89 */ /* 0x000f2200000e0000 */
[----:B0-----:R-:W-:-:S05]  /*1aed0*/  @!P0 LEA R3, P2, R9, R3, 0x1 ;  /* 0x0000000309038211 */ /* 0x001fca00078408ff */
[----:B--2---:R-:W-:-:S05]  /*1aee0*/  @!P0 IMAD.X R2, RZ, RZ, R2, P2 ;  /* 0x000000ffff028224 */ /* 0x004fca00010e0602 */
[----:B------:R-:W-:-:S04]  /*1aef0*/  @!P0 LOP3.LUT R3, R3, R2, RZ, 0x3c, !PT ;  /* 0x0000000203038212 */ /* 0x000fc800078e3cff */
[----:B------:R-:W-:-:S04]  /*1af00*/  @!P0 LOP3.LUT R2, R3, R2, RZ, 0x3c, !PT ;  /* 0x0000000203028212 */ /* 0x000fc800078e3cff */
[----:B------:R-:W-:-:S05]  /*1af10*/  @!P0 LOP3.LUT R3, R3, R2, RZ, 0x3c, !PT ;  /* 0x0000000203038212 */ /* 0x000fca00078e3cff */
[----:B---34-:R2:W-:Y:S02]  /*1af20*/  @!P0 LDGSTS.E.BYPASS.LTC128B.128 [R8+0x1b400], desc[UR42][R2.64], !P1 ;  /* 0x1b40000002088fae */ /* 0x0185e4000c901d6a */
.L_x_5622:
[----:B------:R-:W-:-:S05]  /*1af30*/  VIADD R25, R25, 0x70 ;  /* 0x0000007019197836 */ /* 0x000fca0000000000 */
[----:B------:R-:W-:-:S13]  /*1af40*/  ISETP.GE.AND P0, PT, R25, R5, PT ;  /* 0x000000051900720c */ /* 0x000fda0003f06270 */
[----:B0-2---:R-:W-:-:S05]  /*1af50*/  @!P0 LEA R2, P2, R9, R0, 0x1 ;  /* 0x0000000009028211 */ /* 0x005fca00078408ff */
[----:B------:R-:W-:-:S05]  /*1af60*/  @!P0 IMAD.X R3, RZ, RZ, R4, P2 ;  /* 0x000000ffff038224 */ /* 0x000fca00010e0604 */
[----:B------:R-:W-:Y:S01]  /*1af70*/  @!PT LDS RZ, [RZ] ;  /* 0x00000000fffff984 */ /* 0x000fe20000000800 */
[----:B------:R-:W-:Y:S01]  /*1af80*/  @!PT LDS RZ, [RZ] ;  /* 0x00000000fffff984 */ /* 0x000fe20000000800 */
[----:B------:R-:W-:Y:S01]  /*1af90*/  @!PT LDS RZ, [RZ] ;  /* 0x00000000fffff984 */ /* 0x000fe20000000800 */
[----:B------:R0:W-:Y:S01]  /*1afa0*/  @!P0 LDGSTS.E.BYPASS.LTC128B.128 [R8+0x1bc00], desc[UR42][R2.64], !P1 ;  /* 0x1bc0000002088fae */ /* 0x0001e2000c901d6a */
[----:B------:R-:W-:Y:S01]  /*1afb0*/  PLOP3.LUT P0, PT, PT, PT, PT, 0x80, 0x0 ;  /* 0x000000000000781c */ /* 0x000fe20003f0f070 */
[----:B------:R-:W-:-:S12]  /*1afc0*/  NOP ;  /* 0x0000000000007918 */ /* 0x000fd80000000000 */
.L_x_5435:
        /* <DEDUP_REMOVED lines=10> */
[----:B------:R-:W-:-:S04]  /*1b070*/  LOP3.LUT R0, R0, 0xfffffffe, RZ, 0xc0, !PT ;  /* 0xfffffffe00007812 */ /* 0x000fc800078ec0ff */
[----:B------:R-:W-:-:S04]  /*1b080*/  IADD3 R0, R2, -R0, RZ ;  /* 0x8000000002007210 */ /* 0x000fc80007ffe0ff */
[----:B------:R-:W-:Y:S01]  /*1b090*/  SHF.L.U32 R3, R0, 0x1f, RZ ;  /* 0x0000001f00037819 */ /* 0x000fe200000006ff */
[----:B------:R-:W-:Y:S01]  /*1b0a0*/  NOP ;  /* 0x0000000000007918 */ /* 0x000fe20000000000 */
[----:B------:R0:W-:Y:S01]  /*1b0b0*/  SYNCS.ARRIVE.TRANS64.A1T0 RZ, [R16+URZ+0x22800], RZ ;  /* 0x022800ff10ff79a7 */ /* 0x0001e2000810003f */
[----:B------:R-:W-:Y:S01]  /*1b0c0*/  BSSY B0, `(.L_x_5436) ;  /* 0x0000003000007945 */ /* 0x000fe20003800000 */
[----:B------:R-:W2:Y:S03]  /*1b0d0*/  SYNCS.PHASECHK.TRANS64.TRYWAIT P0, [R16+URZ+0x22820], R3 ;  /* 0x02282003100075a7 */ /* 0x000ea6000800017f */
[----:B0-2---:R-:W-:Y:S05]  /*1b0e0*/  @!P0 BRA `(.L_x_5437) ;  /* 0x00000060004c8947 */ /* 0x005fea0003800000 */
.L_x_5623:
[----:B------:R-:W-:Y:S05]  /*1b0f0*/  BSYNC B0 ;  /* 0x0000000000007941 */ /* 0x000fea0003800000 */
.L_x_5436:
[----:B------:R-:W-:-:S05]  /*1b100*/  IMAD.U32 R0, RZ, RZ, UR38 ;  /* 0x00000026ff007e24 */ /* 0x000fca000f8e00ff */
[----:B------:R-:W-:-:S13]  /*1b110*/  ISETP.NE.AND P0, PT, R0, 0x3, PT ;  /* 0x000000030000780c */ /* 0x000fda0003f05270 */
[----:B------:R-:W-:Y:S05]  /*1b120*/  @!P0 BRA `(.L_x_5438) ;  /* 0x0000000000048947 */ /* 0x000fea0003800000 */
[----:B------:R-:W-:Y:S01]  /*1b130*/  BPT.TRAP 0x1 ;  /* 0x000000040000795c */ /* 0x000fe20000300000 */
.L_x_5438:
[----:B0-----:R-:W-:Y:S01]  /*1b140*/  SHF.L.U32 R3, R23, 0x1f, RZ ;  /* 0x0000001f17037819 */ /* 0x001fe200000006ff */
[----:B------:R-:W-:Y:S03]  /*1b150*/  BSSY B0, `(.L_x_5439) ;  /* 0x0000003000007945 */ /* 0x000fe60003800000 */
[----:B------:R-:W0:Y:S02]  /*1b160*/  SYNCS.PHASECHK.TRANS64.TRYWAIT P0, [R22+URZ+0x22860], R3 ;  /* 0x02286003160075a7 */ /* 0x000e24000800017f */
[----:B0-----:R-:W-:Y:S05]  /*1b170*/  @!P0 BRA `(.L_x_5440) ;  /* 0x00000060003c8947 */ /* 0x001fea0003800000 */
.L_x_5624:
[----:B------:R-:W-:Y:S05]  /*1b180*/  BSYNC B0 ;  /* 0x0000000000007941 */ /* 0x000fea0003800000 */
.L_x_5439:
[----:B------:R-:W2:Y:S01]  /*1b190*/  LDL.LU R0, [R1+0x28] ;  /* 0x0000280001007983 */ /* 0x000ea20000300800 */
[----:B------:R-:W-:Y:S01]  /*1b1a0*/  ULDC.64 UR4, c[0x0][0x328] ;  /* 0x0000ca0000047ab9 */ /* 0x000fe20000000a00 */
[----:B------:R-:W-:Y:S02]  /*1b1b0*/  ULDC.64 UR6, c[0x0][0x318] ;  /* 0x0000c60000067ab9 */ /* 0x000fe40000000a00 */
[----:B------:R-:W3:Y:S01]  /*1b1c0*/  LDL.LU R4, [R1+0x2c] ;  /* 0x00002c0001047983 */ /* 0x000ee20000300800 */
[----:B0-----:R-:W-:-:S04]  /*1b1d0*/  IMAD.WIDE.U32 R2, R37, UR4, RZ ;  /* 0x0000000425027c25 */ /* 0x001fc8000f8e00ff */
[----:B--2---:R-:W-:-:S04]  /*1b1e0*/  IMAD R0, R0, UR4, RZ ;  /* 0x0000000400007c24 */ /* 0x004fc8000f8e02ff */
[----:B------:R-:W-:Y:S01]  /*1b1f0*/  IMAD R5, R37, UR5, R0 ;  /* 0x0000000525057c24 */ /* 0x000fe2000f8e0200 */
[----:B------:R-:W-:-:S03]  /*1b200*/  ULDC.64 UR4, c[0x0][0x338] ;  /* 0x0000ce0000047ab9 */ /* 0x000fc60000000a00 */
[----:B------:R-:W-:Y:S02]  /*1b210*/  IMAD.IADD R3, R3, 0x1, R5 ;  /* 0x0000000103037824 */ /* 0x000fe400078e0205 */
[----:B---3--:R-:W-:Y:S02]  /*1b220*/  IMAD R5, R4, UR4, RZ ;  /* 0x0000000404057c24 */ /* 0x008fe4000f8e02ff */
        /* <DEDUP_REMOVED lines=15> */
[----:B------:R-:W2:Y:S01]  /*1b320*/  SHFL.IDX PT, R14, R5, RZ, 0x181f ;  /* 0x00181fff050e7589 */ /* 0x000ea200000e0000 */
[----:B------:R-:W-:Y:S02]  /*1b330*/  ISETP.NE.U32.AND P3, PT, R7, 0x1, PT ;  /* 0x000000010700780c */ /* 0x000fe40003f65070 */
[----:B------:R-:W-:Y:S01]  /*1b340*/  LOP3.LUT P1, RZ, R35, 0x4, RZ, 0xc0, !PT ;  /* 0x0000000423ff7812 */ /* 0x000fe2000782c0ff */
        /* <DEDUP_REMOVED lines=41> */
[----:B------:R-:W-:Y:S04]  /*1b5e0*/  SHFL.IDX PT, R14, R5, 0x4, 0x181f ;  /* 0x00981f00050e7f89 */ /* 0x000fe800000e0000 */
[----:B0-----:R-:W0:Y:S02]  /*1b5f0*/  SHFL.IDX PT, R3, R6, 0x3, 0x181f ;  /* 0x00781f0006037f89 */ /* 0x001e2400000e0000 */
[----:B0-----:R-:W-:Y:S02]  /*1b600*/  IADD3.X R9, RZ, R3, RZ, P4, !PT ;  /* 0x00000003ff097210 */ /* 0x001fe400027fe4ff */
[C---:B------:R-:W-:Y:S01]  /*1b610*/  ISETP.LT.OR P4, PT, R33.reuse, 0x31, P3 ;  /* 0x000000312100780c */ /* 0x040fe20001f81670 */
[----:B------:R-:W0:Y:S04]  /*1b620*/  SHFL.IDX PT, R3, R6, 0x4, 0x181f ;  /* 0x00981f0006037f89 */ /* 0x000e2800000e0000 */
[----:B------:R-:W2:Y:S08]  /*1b630*/  SHFL.IDX PT, R6, R6, 0x5, 0x181f ;  /* 0x00b81f0006067f89 */ /* 0x000eb000000e0000 */
        /* <DEDUP_REMOVED lines=8> */
[----:B------:R3:W4:Y:S02]  /*1b6c0*/  SHFL.IDX PT, R14, R5, 0x5, 0x181f ;  /* 0x00b81f00050e7f89 */ /* 0x00072400000e0000 */
        /* <DEDUP_REMOVED lines=9> */
.L_x_5638:
[C---:B------:R-:W-:Y:S02]  /*1b760*/  ISETP.LT.OR P3, PT, R33.reuse, 0x51, P3 ;  /* 0x000000512100780c */ /* 0x040fe40001f61670 */
[C---:B------:R-:W-:Y:S02]  /*1b770*/  ISETP.LT.OR P2, PT, R33.reuse, 0x51, !P2 ;  /* 0x000000512100780c */ /* 0x040fe40005741670 */
[C---:B------:R-:W-:Y:S02]  /*1b780*/  ISETP.LT.OR P1, PT, R33.reuse, 0x51, !P1 ;  /* 0x000000512100780c */ /* 0x040fe40004f21670 */
[----:B0--3--:R-:W-:Y:S02]  /*1b790*/  IADD3 R2, P4, R14, R0, RZ ;  /* 0x000000000e027210 */ /* 0x009fe40007f9e0ff */
        /* <DEDUP_REMOVED lines=11> */
.L_x_5442:
        /* <DEDUP_REMOVED lines=11> */
.L_x_5443:
[----:B------:R-:W2:Y:S01]  /*1b900*/  LDL.LU R2, [R1+0x20] ;  /* 0x0000200001027983 */ /* 0x000ea20000300800 */
[----:B------:R0:W-:Y:S01]  /*1b910*/  SYNCS.ARRIVE.TRANS64.A1T0 RZ, [R22+URZ+0x22850], RZ ;  /* 0x022850ff16ff79a7 */ /* 0x0001e2000810003f */
[----:B------:R-:W-:Y:S01]  /*1b920*/  BSSY B0, `(.L_x_5444) ;  /* 0x00000dc000007945 */ /* 0x000fe20003800000 */
[----:B--2---:R-:W-:-:S05]  /*1b930*/  VIADD R10, R2, 0xfffffffe ;  /* 0xfffffffe020a7836 */ /* 0x004fca0000000000 */
[----:B------:R-:W-:-:S13]  /*1b940*/  ISETP.GE.AND P0, PT, R10, R31, PT ;  /* 0x0000001f0a00720c */ /* 0x000fda0003f06270 */
[----:B0-----:R-:W-:Y:S05]  /*1b950*/  @!P0 BRA `(.L_x_5445) ;  /* 0x0000000c00608947 */ /* 0x001fea0003800000 */
.L_x_5458:
[----:B0-----:R-:W0:Y:S01]  /*1b960*/  S2R R2, SR_TID.X ;  /* 0x0000000000027919 */ /* 0x001e220000002100 */
[----:B--2---:R-:W2:Y:S01]  /*1b970*/  LDC R8, c[0x0][0x430] ;  /* 0x00010c00ff087b82 */ /* 0x004ea20000000800 */
[----:B------:R-:W-:Y:S01]  /*1b980*/  IMAD R9, R10, 0x60, R32 ;  /* 0x000000600a097824 */ /* 0x000fe200078e0220 */
[----:B------:R-:W-:Y:S01]  /*1b990*/  IADD3 R19, R19, 0x1, RZ ;  /* 0x0000000113137810 */ /* 0x000fe20007ffe0ff */
[----:B---3--:R-:W3:Y:S01]  /*1b9a0*/  S2R R4, SR_TID.X ;  /* 0x0000000000047919 */ /* 0x008ee20000002100 */
[----:B--2---:R-:W-:Y:S02]  /*1b9b0*/  ISETP.NE.AND P0, PT, R8, 0x1, PT ;  /* 0x000000010800780c */ /* 0x004fe40003f05270 */
[----:B0-----:R-:W-:Y:S01]  /*1b9c0*/  LOP3.LUT R2, R2, 0x7f, RZ, 0xc0, !PT ;  /* 0x0000007f02027812 */ /* 0x001fe200078ec0ff */
[----:B---3--:R-:W-:-:S03]  /*1b9d0*/  IMAD.SHL.U32 R4, R4, 0x10, RZ ;  /* 0x0000001004047824 */ /* 0x008fc600078e00ff */
[----:B------:R-:W-:-:S07]  /*1b9e0*/  SHF.R.U32.HI R2, RZ, 0x3, R2 ;  /* 0x00000003ff027819 */ /* 0x000fce0000011602 */
[----:B------:R-:W0:Y:S01]  /*1b9f0*/  @P0 LDC R3, c[0x0][0x438] ;  /* 0x00010e00ff030b82 */ /* 0x000e220000000800 */
[----:B------:R-:W-:-:S04]  /*1ba00*/  LOP3.LUT R4, R2, 0x70, R4, 0xf8, !PT ;  /* 0x0000007002047812 */ /* 0x000fc800078ef804 */
[----:B------:R-:W-:-:S03]  /*1ba10*/  ISETP.GT.U32.AND P1, PT, R4, 0x5f, PT ;  /* 0x0000005f0400780c */ /* 0x000fc60003f24070 */
[----:B------:R-:W2:Y:S01]  /*1ba20*/  @P0 LDC R2, c[0x0][0x434] ;  /* 0x00010d00ff020b82 */ /* 0x000ea20000000800 */
[----:B------:R-:W-:-:S04]  /*1ba30*/  IMAD.IADD R9, R4, 0x1, R9 ;  /* 0x0000000104097824 */ /* 0x000fc800078e0209 */
[----:B------:R-:W-:-:S05]  /*1ba40*/  IMAD.MOV.U32 R11, RZ, RZ, R9 ;  /* 0x000000ffff0b7224 */ /* 0x000fca00078e0009 */
[----:B------:R-:W3:Y:S08]  /*1ba50*/  @!P1 LDC.64 R4, c[0x0][0x428] ;  /* 0x00010a00ff049b82 */ /* 0x000ef00000000a00 */
[----:B------:R-:W4:Y:S01]  /*1ba60*/  @!P1 LDC.64 R6, c[0x0][0x418] ;  /* 0x00010600ff069b82 */ /* 0x000f220000000a00 */
[----:B--2---:R-:W-:-:S05]  /*1ba70*/  @P0 IMAD.HI.U32 R2, R9, R2, RZ ;  /* 0x0000000209020227 */ /* 0x004fca00078e00ff */
[----:B0-----:R-:W-:-:S04]  /*1ba80*/  @P0 SHF.R.U32.HI R11, RZ, R3, R2 ;  /* 0x00000003ff0b0219 */ /* 0x001fc80000011602 */
[----:B------:R-:W-:Y:S01]  /*1ba90*/  @!P1 SHF.R.S32.HI R3, RZ, 0x1f, R11 ;  /* 0x0000001fff039819 */ /* 0x000fe2000001140b */
[----:B---3--:R-:W-:-:S04]  /*1baa0*/  @!P1 IMAD R2, R34, R4, RZ ;  /* 0x0000000422029224 */ /* 0x008fc800078e02ff */
[----:B------:R-:W-:Y:S02]  /*1bab0*/  @!P1 IMAD R5, R29, R5, R2 ;  /* 0x000000051d059224 */ /* 0x000fe400078e0202 */
[----:B------:R-:W-:-:S04]  /*1bac0*/  @!P1 IMAD.MOV.U32 R2, RZ, RZ, R11 ;  /* 0x000000ffff029224 */ /* 0x000fc800078e000b */
[----:B------:R-:W-:-:S04]  /*1bad0*/  @!P1 IMAD.WIDE.U32 R2, R29, R4, R2 ;  /* 0x000000041d029225 */ /* 0x000fc800078e0002 */
[----:B------:R-:W-:Y:S01]  /*1bae0*/  @!P1 IMAD.IADD R5, R5, 0x1, R3 ;  /* 0x0000000105059824 */ /* 0x000fe200078e0203 */
[C---:B----4-:R-:W-:Y:S01]  /*1baf0*/  @!P1 LEA R6, P0, R2.reuse, R6, 0x2 ;  /* 0x0000000602069211 */ /* 0x050fe200078010ff */
[----:B------:R-:W-:Y:S02]  /*1bb00*/  IMAD.MOV.U32 R4, RZ, RZ, RZ ;  /* 0x000000ffff047224 */ /* 0x000fe400078e00ff */
[----:B------:R-:W-:Y:S01]  /*1bb10*/  IMAD.U32 R12, RZ, RZ, UR38 ;  /* 0x00000026ff0c7e24 */ /* 0x000fe2000f8e00ff */
        /* <DEDUP_REMOVED lines=8> */
[----:B------:R-:W-:Y:S01]  /*1bba0*/  IMAD.MOV.U32 R2, RZ, RZ, R10 ;  /* 0x000000ffff027224 */ /* 0x000fe200078e000a */
[----:B------:R-:W-:Y:S01]  /*1bbb0*/  SEL R19, R19, RZ, P0 ;  /* 0x000000ff13137207 */ /* 0x000fe20000000000 */
[----:B------:R-:W-:-:S02]  /*1bbc0*/  IMAD R5, R8, R5, R9 ;  /* 0x0000000508057224 */ /* 0x000fc400078e0209 */
[----:B------:R-:W-:Y:S01]  /*1bbd0*/  VIADD R10, R10, 0xffffffff ;  /* 0xffffffff0a0a7836 */ /* 0x000fe20000000000 */
[----:B------:R-:W-:Y:S01]  /*1bbe0*/  ISETP.GT.AND P2, PT, R2, R31, PT ;  /* 0x0000001f0200720c */ /* 0x000fe20003f44270 */
[----:B0-----:R-:W-:-:S12]  /*1bbf0*/  @!P1 BRA `(.L_x_5446) ;  /* 0x0000000000049947 */ /* 0x001fd80003800000 */
[----:B------:R-:W-:Y:S01]  /*1bc00*/  BPT.TRAP 0x1 ;  /* 0x000000040000795c */ /* 0x000fe20000300000 */
.L_x_5446:
[----:B------:R-:W-:Y:S01]  /*1bc10*/  IMAD R6, R19, 0x8, R16 ;  /* 0x0000000813067824 */ /* 0x000fe200078e0210 */
[----:B-1----:R-:W-:Y:S01]  /*1bc20*/  SHF.L.U32 R22, R23, 0x1f, RZ ;  /* 0x0000001f17167819 */ /* 0x002fe200000006ff */
[----:B------:R-:W-:Y:S01]  /*1bc30*/  BSSY B1, `(.L_x_5447) ;  /* 0x0000004000017945 */ /* 0x000fe20003800000 */
[----:B------:R-:W-:Y:S02]  /*1bc40*/  SHF.R.S32.HI R20, RZ, 0x1f, R5 ;  /* 0x0000001fff147819 */ /* 0x000fe40000011405 */
[----:B------:R-:W0:Y:S02]  /*1bc50*/  SYNCS.PHASECHK.TRANS64.TRYWAIT P0, [R6+URZ+0x22840], R22 ;  /* 0x02284016060075a7 */ /* 0x000e24000800017f */
[----:B0-----:R-:W-:Y:S05]  /*1bc60*/  @!P0 BRA `(.L_x_5448) ;  /* 0x0000005c00dc8947 */ /* 0x001fea0003800000 */
.L_x_5639:
[----:B------:R-:W-:Y:S05]  /*1bc70*/  BSYNC B1 ;  /* 0x0000000000017941 */ /* 0x000fea0003800000 */
.L_x_5447:
        /* <DEDUP_REMOVED lines=22> */
[----:B------:R-:W-:-:S03]  /*1bde0*/  LEA R7, R7, R16, 0x1 ;  /* 0x0000001007077211 */ /* 0x000fc600078e08ff */
        /* <DEDUP_REMOVED lines=27> */
.L_x_5653:
        /* <DEDUP_REMOVED lines=8> */
.L_x_5450:
        /* <DEDUP_REMOVED lines=11> */
.L_x_5451:
[----:B------:R2:W-:Y:S01]  /*1c0d0*/  SYNCS.ARRIVE.TRANS64.A1T0 RZ, [R6+URZ+0x22830], RZ ;  /* 0x022830ff06ff79a7 */ /* 0x0005e2000810003f */
[----:B------:R-:W-:Y:S05]  /*1c0e0*/  @!P3 BRA `(.L_x_5452) ;  /* 0x000000000004b947 */ /* 0x000fea0003800000 */
[----:B------:R-:W-:Y:S01]  /*1c0f0*/  BPT.TRAP 0x1 ;  /* 0x000000040000795c */ /* 0x000fe20000300000 */
.L_x_5452:
[----:B------:R-:W3:Y:S01]  /*1c100*/  SYNCS.PHASECHK.TRANS64.TRYWAIT P0, [R6+URZ+0x22860], R22 ;  /* 0x02286016060075a7 */ /* 0x000ee2000800017f */
[----:B------:R-:W-:Y:S04]  /*1c110*/  BSSY B1, `(.L_x_5453) ;  /* 0x0000002000017945 */ /* 0x000fe80003800000 */
[----:B---3--:R-:W-:Y:S05]  /*1c120*/  @!P0 BRA `(.L_x_5454) ;  /* 0x0000006000648947 */ /* 0x008fea0003800000 */
.L_x_5654:
[----:B------:R-:W-:Y:S05]  /*1c130*/  BSYNC B1 ;  /* 0x0000000000017941 */ /* 0x000fea0003800000 */
.L_x_5453:
        /* <DEDUP_REMOVED lines=36> */
[----:B------:R-:W4:Y:S01]  /*1c380*/  SHFL.IDX PT, R14, R8, 0x2, 0x181f ;  /* 0x00581f00080e7f89 */ /* 0x000f2200000e0000 */
[----:B------:R-:W-:-:S05]  /*1c390*/  IADD3.X R5, RZ, R5, RZ, P0, !PT ;  /* 0x00000005ff057210 */ /* 0x000fca00007fe4ff */
[----:B------:R-:W-:Y:S04]  /*1c3a0*/  LDGSTS.E.BYPASS.LTC128B.128 [R7+0xc00], desc[UR42][R4.64], !P5 ;  /* 0x00c0000004077fae */ /* 0x000fe8000e901d6a */
[----:B------:R-:W-:Y:S04]  /*1c3b0*/  LDGSTS.E.BYPASS.LTC128B.128 [R7+0x3c00], desc[UR42][R4.64+0x80], !P4 ;  /* 0x03c0008004077fae */ /* 0x000fe8000e101d6a */
[----:B------:R-:W-:Y:S04]  /*1c3c0*/  LDGSTS.E.BYPASS.LTC128B.128 [R7+0x6c00], desc[UR42][R4.64+0x100], !P3 ;  /* 0x06c0010004077fae */ /* 0x000fe8000d901d6a */
[----:B------:R1:W-:Y:S01]  /*1c3d0*/  LDGSTS.E.BYPASS.LTC128B.128 [R7+0x9c00], desc[UR42][R4.64+0x180], !P1 ;  /* 0x09c0018004077fae */ /* 0x0003e2000c901d6a */
[----:B----4-:R-:W-:-:S03]  /*1c3e0*/  IADD3 R2, P0, R14, R0, RZ ;  /* 0x000000000e027210 */ /* 0x010fc60007f1e0ff */
[----:B------:R-:W4:Y:S02]  /*1c3f0*/  SHFL.IDX PT, R14, R8, 0x3, 0x181f ;  /* 0x00781f00080e7f89 */ /* 0x000f2400000e0000 */
[----:B------:R-:W-:Y:S02]  /*1c400*/  IMAD.X R3, RZ, RZ, R20, P0 ;  /* 0x000000ffff037224 */ /* 0x000fe400000e0614 */
[----:B-1----:R-:W1:Y:S04]  /*1c410*/  SHFL.IDX PT, R5, R9, 0x3, 0x181f ;  /* 0x00781f0009057f89 */ /* 0x002e6800000e0000 */
[----:B------:R-:W-:Y:S04]  /*1c420*/  SHFL.IDX PT, R20, R9, 0x4, 0x181f ;  /* 0x00981f0009147f89 */ /* 0x000fe800000e0000 */
        /* <DEDUP_REMOVED lines=19> */
.L_x_5668:
        /* <DEDUP_REMOVED lines=11> */
.L_x_5456:
        /* <DEDUP_REMOVED lines=11> */
.L_x_5457:
[----:B------:R0:W-:Y:S01]  /*1c6c0*/  SYNCS.ARRIVE.TRANS64.A1T0 RZ, [R6+URZ+0x22850], RZ ;  /* 0x022850ff06ff79a7 */ /* 0x0001e2000810003f */
[----:B------:R-:W-:Y:S05]  /*1c6d0*/  @P2 BRA `(.L_x_5458) ;  /* 0xfffffff000a02947 */ /* 0x000fea000383ffff */
.L_x_5445:
[----:B------:R-:W-:Y:S05]  /*1c6e0*/  BSYNC B0 ;  /* 0x0000000000007941 */ /* 0x000fea0003800000 */
.L_x_5444:
[----:B------:R-:W4:Y:S01]  /*1c6f0*/  S2R R2, SR_TID.X ;  /* 0x0000000000027919 */ /* 0x000f220000002100 */
[----:B------:R-:W-:Y:S01]  /*1c700*/  VIADD R19, R19, 0x1 ;  /* 0x0000000113137836 */ /* 0x000fe20000000000 */
[----:B------:R-:W-:Y:S04]  /*1c710*/  BSSY B0, `(.L_x_5459) ;  /* 0x0000012000007945 */ /* 0x000fe80003800000 */
[----:B------:R-:W-:-:S04]  /*1c720*/  ISETP.NE.AND P0, PT, R19, 0x2, PT ;  /* 0x000000021300780c */ /* 0x000fc80003f05270 */
[----:B------:R-:W-:Y:S02]  /*1c730*/  SEL R0, RZ, 0x1, P0 ;  /* 0x00000001ff007807 */ /* 0x000fe40000000000 */
[----:B----4-:R-:W-:-:S04]  /*1c740*/  LOP3.LUT R2, R2, 0x7f, RZ, 0xc0, !PT ;  /* 0x0000007f02027812 */ /* 0x010fc800078ec0ff */
[----:B------:R-:W-:-:S13]  /*1c750*/  ISETP.NE.AND P1, PT, R2, RZ, PT ;  /* 0x000000ff0200720c */ /* 0x000fda0003f25270 */
[----:B------:R-:W-:Y:S05]  /*1c760*/  @P1 BRA `(.L_x_5460) ;  /* 0x0000000000301947 */ /* 0x000fea0003800000 */
[----:B------:R-:W4:Y:S01]  /*1c770*/  S2R R5, SR_LANEID ;  /* 0x0000000000057919 */ /* 0x000f220000000000 */
[----:B------:R-:W-:Y:S01]  /*1c780*/  VOTEU.ANY UR4, UPT, PT ;  /* 0x0000000000047886 */ /* 0x000fe200038e0100 */
[----:B------:R-:W5:Y:S01]  /*1c790*/  LDC.64 R2, c[0x0][0xc60] ;  /* 0x00031800ff027b82 */ /* 0x000f620000000a00 */
[----:B------:R-:W4:Y:S02]  /*1c7a0*/  FLO.U32 R4, UR4 ;  /* 0x0000000400047d00 */ /* 0x000f2400080e0000 */
[----:B----4-:R-:W-:-:S06]  /*1c7b0*/  ISETP.EQ.U32.AND P1, PT, R4, R5, PT ;  /* 0x000000050400720c */ /* 0x010fcc0003f22070 */
[----:B------:R-:W5:Y:S07]  /*1c7c0*/  POPC R5, UR4 ;  /* 0x0000000400057d09 */ /* 0x000f6e0008000000 */
[----:B-----5:R-:W4:Y:S01]  /*1c7d0*/  @P1 ATOMG.E.ADD.STRONG.GPU PT, R3, desc[UR42][R2.64], R5 ;  /* 0x00000005020319a8 */ /* 0x020f2200081ee1ea */
[----:B0-23--:R-:W0:Y:S02]  /*1c7e0*/  S2R R6, SR_LTMASK ;  /* 0x0000000000067919 */ /* 0x00de240000003900 */
[----:B0-----:R-:W-:-:S04]  /*1c7f0*/  LOP3.LUT R6, R6, UR4, RZ, 0xc0, !PT ;  /* 0x0000000406067c12 */ /* 0x001fc8000f8ec0ff */
[----:B------:R-:W0:Y:S01]  /*1c800*/  POPC R7, R6 ;  /* 0x0000000600077309 */ /* 0x000e220000000000 */
[----:B----4-:R-:W0:Y:S02]  /*1c810*/  SHFL.IDX PT, R4, R3, R4, 0x1f ;  /* 0x00001f0403047589 */ /* 0x010e2400000e0000 */
[----:B0-----:R-:W-:-:S07]  /*1c820*/  IADD3 R24, R4, UR37, R7 ;  /* 0x0000002504187c10 */ /* 0x001fce000fffe007 */
.L_x_5460:
[----:B------:R-:W-:Y:S05]  /*1c830*/  BSYNC B0 ;  /* 0x0000000000007941 */ /* 0x000fea0003800000 */
.L_x_5459:
[----:B------:R-:W-:Y:S02]  /*1c840*/  LOP3.LUT R23, R23, R0, RZ, 0x3c, !PT ;  /* 0x0000000017177212 */ /* 0x000fe400078e3cff */
[----:B------:R-:W-:-:S07]  /*1c850*/  SEL R19, R19, RZ, P0 ;  /* 0x000000ff13137207 */ /* 0x000fce0000000000 */
.L_x_5419:
[----:B------:R-:W-:Y:S05]  /*1c860*/  BSYNC B7 ;  /* 0x0000000000077941 */ /* 0x000fea0003800000 */
.L_x_5417:
[----:B------:R-:W-:-:S13]  /*1c870*/  LOP3.LUT P0, RZ, R18, 0x80, RZ, 0xc0, !PT ;  /* 0x0000008012ff7812 */ /* 0x000fda000780c0ff */
[----:B------:R-:W-:Y:S05]  /*1c880*/  @!P0 BRA `(.L_x_5461) ;  /* 0x0000000000248947 */ /* 0x000fea0003800000 */
[----:B------:R-:W-:Y:S05]  /*1c890*/  WARPSYNC.ALL ;  /* 0x0000000000007948 */ /* 0x000fea0003800000 */
[----:B------:R-:W4:Y:S08]  /*1c8a0*/  S2UR UR5, SR_CgaCtaId ;  /* 0x00000000000579c3 */ /* 0x000f300000008800 */
[----:B------:R-:W-:Y:S06]  /*1c8b0*/  BAR.SYNC.DEFER_BLOCKING 0x5, 0x180 ;  /* 0x0146000000007b1d */ /* 0x000fec0000010000 */
[----:B------:R-:W-:-:S02]  /*1c8c0*/  UMOV UR4, 0x400 ;  /* 0x0000040000047882 */ /* 0x000fc40000000000 */
[----:B----4-:R-:W-:-:S06]  /*1c8d0*/  ULEA UR4, UR5, UR4, 0x18 ;  /* 0x0000000405047291 */ /* 0x010fcc000f8ec03f */
[----:B------:R-:W-:-:S05]  /*1c8e0*/  IMAD.U32 R16, RZ, RZ, UR4 ;  /* 0x00000004ff107e24 */ /* 0x000fca000f8e00ff */
[----:B------:R4:W0:Y:S01]  /*1c8f0*/  LDS.128 R24, [R16+0x228d0] ;  /* 0x0228d00010187984 */ /* 0x0008220000000c00 */
[----:B------:R-:W-:Y:S06]  /*1c900*/  BAR.ARV 0x4, 0x180 ;  /* 0x0106000000007b1d */ /* 0x000fec0000002000 */
[----:B------:R-:W-:Y:S05]  /*1c910*/  BRA `(.L_x_5462) ;  /* 0x0000000c00d47947 */ /* 0x000fea0003800000 */
.L_x_5461:
        /* <DEDUP_REMOVED lines=11> */
[----:B0-23--:R5:W2:Y:S02]  /*1c9d0*/  @!P1 LDG.E R6, desc[UR42][R2.64] ;  /* 0x0000002a02069981 */ /* 0x00daa4000c1e1900 */
[----:B-----5:R-:W-:-:S05]  /*1c9e0*/  @!P1 IMAD.WIDE R2, R7, 0x4, R4 ;  /* 0x0000000407029825 */ /* 0x020fca00078e0204 */
[----:B------:R-:W3:Y:S01]  /*1c9f0*/  @!P1 LDG.E R5, desc[UR42][R2.64] ;  /* 0x0000002a02059981 */ /* 0x000ee2000c1e1900 */
[----:B------:R-:W-:Y:S01]  /*1ca00*/  MOV R25, RZ ;  /* 0x000000ff00197202 */ /* 0x000fe20000000f00 */
[----:B------:R-:W-:Y:S01]  /*1ca10*/  IMAD.MOV.U32 R4, RZ, RZ, RZ ;  /* 0x000000ffff047224 */ /* 0x000fe200078e00ff */
[C---:B------:R-:W-:Y:S01]  /*1ca20*/  ISETP.GE.U32.AND P2, PT, R8.reuse, 0x2, PT ;  /* 0x000000020800780c */ /* 0x040fe20003f46070 */
[----:B------:R-:W-:Y:S01]  /*1ca30*/  SHFL.IDX PT, R0, R24, RZ, 0x1f ;  /* 0x00001fff18007589 */ /* 0x000fe200000e0000 */
[C---:B------:R-:W-:Y:S02]  /*1ca40*/  ISETP.GE.U32.AND P3, PT, R8.reuse, 0x4, PT ;  /* 0x000000040800780c */ /* 0x040fe40003f66070 */
[C---:B------:R-:W-:Y:S01]  /*1ca50*/  ISETP.GE.U32.AND P4, PT, R8.reuse, 0x8, PT ;  /* 0x000000080800780c */ /* 0x040fe20003f86070 */
[----:B------:R-:W-:Y:S01]  /*1ca60*/  SHFL.IDX PT, R7, R24, 0x1, 0x1f ;  /* 0x00201f0018077f89 */ /* 0x000fe200000e0000 */
[----:B------:R-:W-:Y:S01]  /*1ca70*/  ISETP.GE.U32.AND P5, PT, R8, 0x10, PT ;  /* 0x000000100800780c */ /* 0x000fe20003fa6070 */
        /* <DEDUP_REMOVED lines=21> */
.L_x_5678:
[----:B------:R-:W-:Y:S02]  /*1cbd0*/  ULDC UR4, c[0x0][0xc38] ;  /* 0x00030e0000047ab9 */ /* 0x000fe40000000800 */
[----:B------:R-:W-:-:S05]  /*1cbe0*/  MOV R5, UR4 ;  /* 0x0000000400057c02 */ /* 0x000fca0008000f00 */
[----:B--2---:R-:W-:-:S04]  /*1cbf0*/  IMAD R14, R14, R5, RZ ;  /* 0x000000050e0e7224 */ /* 0x004fc800078e02ff */
[----:B------:R-:W-:-:S05]  /*1cc00*/  IMAD.IADD R7, R7, 0x1, R14 ;  /* 0x0000000107077824 */ /* 0x000fca00078e020e */
[----:B------:R-:W-:-:S13]  /*1cc10*/  ISETP.GT.AND P6, PT, R7, R0, PT ;  /* 0x000000000700720c */ /* 0x000fda0003fc4270 */
[----:B------:R-:W-:Y:S05]  /*1cc20*/  @P6 BRA `(.L_x_5464) ;  /* 0x0000000000a46947 */ /* 0x000fea0003800000 */
.L_x_5467:
        /* <DEDUP_REMOVED lines=32> */
[----:B0-----:R-:W-:-:S04]  /*1ce30*/  SEL R14, R14, RZ, P5 ;  /* 0x000000ff0e0e7207 */ /* 0x001fc80002800000 */
[----:B------:R-:W-:-:S05]  /*1ce40*/  IADD3 R2, R5, R14, RZ ;  /* 0x0000000e05027210 */ /* 0x000fca0007ffe0ff */
[----:B------:R0:W2:Y:S02]  /*1ce50*/  SHFL.IDX PT, R14, R2, 0x1f, 0x1f ;  /* 0x03e01f00020e7f89 */ /* 0x0000a400000e0000 */
.L_x_5686:
[----:B------:R-:W-:Y:S02]  /*1ce60*/  ULDC UR4, c[0x0][0xc38] ;  /* 0x00030e0000047ab9 */ /* 0x000fe40000000800 */
[----:B------:R-:W-:-:S04]  /*1ce70*/  IMAD.U32 R5, RZ, RZ, UR4 ;  /* 0x00000004ff057e24 */ /* 0x000fc8000f8e00ff */
[----:B--2---:R-:W-:-:S04]  /*1ce80*/  IMAD R14, R14, R5, RZ ;  /* 0x000000050e0e7224 */ /* 0x004fc800078e02ff */
[----:B------:R-:W-:-:S05]  /*1ce90*/  IMAD.IADD R7, R14, 0x1, R7 ;  /* 0x000000010e077824 */ /* 0x000fca00078e0207 */
[----:B------:R-:W-:-:S13]  /*1cea0*/  ISETP.GT.AND P6, PT, R7, R0, PT ;  /* 0x000000000700720c */ /* 0x000fda0003fc4270 */
[----:B------:R-:W-:Y:S05]  /*1ceb0*/  @!P6 BRA `(.L_x_5467) ;  /* 0xfffffffc005ce947 */ /* 0x000fea000383ffff */
.L_x_5464:
[----:B------:R-:W-:Y:S01]  /*1cec0*/  IMAD.IADD R7, R7, 0x1, -R14 ;  /* 0x0000000107077824 */ /* 0x000fe200078e0a0e */
[----:B------:R-:W-:-:S03]  /*1ced0*/  UMOV UR4, 0xffffffff ;  /* 0xffffffff00047882 */ /* 0x000fc60000000000 */
[----:B------:R-:W-:-:S05]  /*1cee0*/  IMAD R3, R2, R5, R7 ;  /* 0x0000000502037224 */ /* 0x000fca00078e0207 */
[----:B------:R-:W-:Y:S01]  /*1cef0*/  ISETP.GT.AND P6, PT, R3, R0, PT ;  /* 0x000000000300720c */ /* 0x000fe20003fc4270 */
[----:B------:R-:W-:-:S12]  /*1cf00*/  BRA.DIV UR4, `(.L_x_5468) ;  /* 0x0000006204bc7947 */ /* 0x000fd8000b800000 */
[----:B------:R-:W-:-:S04]  /*1cf10*/  VOTE.ANY R3, PT, !P6 ;  /* 0x0000000000037806 */ /* 0x000fc800070e0100 */
[----:B------:R-:W2:Y:S02]  /*1cf20*/  POPC R12, R3 ;  /* 0x00000003000c7309 */ /* 0x000ea40000000000 */
[----:B--2---:R2:W3:Y:S01]  /*1cf30*/  SHFL.IDX PT, R25, R25, R12, 0x1f ;  /* 0x00001f0c19197589 */ /* 0x0044e200000e0000 */
[----:B------:R-:W-:-:S03]  /*1cf40*/  IMAD.IADD R27, R12, 0x1, R27 ;  /* 0x000000010c1b7824 */ /* 0x000fc600078e021b */
[----:B------:R2:W4:Y:S04]  /*1cf50*/  SHFL.IDX PT, R4, R4, R12, 0x1f ;  /* 0x00001f0c04047589 */ /* 0x00052800000e0000 */
.L_x_5691:
[----:B------:R-:W-:-:S13]  /*1cf60*/  ISETP.NE.AND P0, PT, R3, RZ, PT ;  /* 0x000000ff0300720c */ /* 0x000fda0003f05270 */
[----:B------:R-:W-:Y:S05]  /*1cf70*/  @!P0 BRA `(.L_x_5469) ;  /* 0x0000000000108947 */ /* 0x000fea0003800000 */
[----:B------:R-:W-:Y:S01]  /*1cf80*/  UMOV UR4, 0xffffffff ;  /* 0xffffffff00047882 */ /* 0x000fe20000000000 */
[----:B--2---:R-:W-:Y:S02]  /*1cf90*/  VIADD R12, R12, 0xffffffff ;  /* 0xffffffff0c0c7836 */ /* 0x004fe40000000000 */
[----:B------:R-:W-:Y:S05]  /*1cfa0*/  BRA.DIV UR4, `(.L_x_5470) ;  /* 0x0000006204f07947 */ /* 0x000fea000b800000 */
[----:B------:R2:W0:Y:S02]  /*1cfb0*/  SHFL.IDX PT, R6, R2, R12, 0x1f ;  /* 0x00001f0c02067589 */ /* 0x00042400000e0000 */
.L_x_5469:
[----:B----4-:R-:W-:Y:S01]  /*1cfc0*/  ISETP.NE.AND P0, PT, R4, 0x1, PT ;  /* 0x000000010400780c */ /* 0x010fe20003f05270 */
[----:B0-----:R-:W-:-:S04]  /*1cfd0*/  IMAD R24, R6, R5, R7 ;  /* 0x0000000506187224 */ /* 0x001fc800078e0207 */
[----:B------:R-:W-:-:S08]  /*1cfe0*/  IMAD.IADD R0, R0, 0x1, -R24 ;  /* 0x0000000100007824 */ /* 0x000fd000078e0a18 */
[----:B------:R-:W-:Y:S05]  /*1cff0*/  @!P0 BRA `(.L_x_5471) ;  /* 0x0000000000dc8947 */ /* 0x000fea0003800000 */
[-C--:B---3--:R-:W-:Y:S02]  /*1d000*/  IABS R5, R25.reuse ;  /* 0x0000001900057213 */ /* 0x088fe40000000000 */
[----:B------:R-:W-:Y:S02]  /*1d010*/  IABS R6, R4 ;  /* 0x0000000400067213 */ /* 0x000fe40000000000 */
[----:B------:R-:W0:Y:S08]  /*1d020*/  I2F.RP R7, R5 ;  /* 0x0000000500077306 */ /* 0x000e300000209400 */
[----:B------:R-:W3:Y:S08]  /*1d030*/  I2F.RP R8, R6 ;  /* 0x0000000600087306 */ /* 0x000ef00000209400 */
[----:B0-----:R-:W2:Y:S08]  /*1d040*/  MUFU.RCP R7, R7 ;  /* 0x0000000700077308 */ /* 0x001eb00000001000 */
[----:B---3--:R-:W-:Y:S01]  /*1d050*/  MUFU.RCP R8, R8 ;  /* 0x0000000800087308 */ /* 0x008fe20000001000 */
[----:B--2---:R-:W-:Y:S01]  /*1d060*/  VIADD R2, R7, 0xffffffe ;  /* 0x0ffffffe07027836 */ /* 0x004fe20000000000 */
[----:B------:R-:W-:-:S06]  /*1d070*/  IABS R7, R25 ;  /* 0x0000001900077213 */ /* 0x000fcc0000000000 */
[----:B------:R0:W2:Y:S02]  /*1d080*/  F2I.FTZ.U32.TRUNC.NTZ R3, R2 ;  /* 0x0000000200037305 */ /* 0x0000a4000021f000 */
[----:B0-----:R-:W-:Y:S02]  /*1d090*/  IMAD.MOV.U32 R2, RZ, RZ, RZ ;  /* 0x000000ffff027224 */ /* 0x001fe400078e00ff */
[----:B--2---:R-:W-:-:S04]  /*1d0a0*/  IMAD.MOV R10, RZ, RZ, -R3 ;  /* 0x000000ffff0a7224 */ /* 0x004fc800078e0a03 */
[----:B------:R-:W-:-:S04]  /*1d0b0*/  IMAD R9, R10, R5, RZ ;  /* 0x000000050a097224 */ /* 0x000fc800078e02ff */
[----:B------:R-:W-:Y:S01]  /*1d0c0*/  IMAD.HI.U32 R3, R3, R9, R2 ;  /* 0x0000000903037227 */ /* 0x000fe200078e0002 */
[----:B------:R-:W-:Y:S02]  /*1d0d0*/  IABS R2, R0 ;  /* 0x0000000000027213 */ /* 0x000fe40000000000 */
[----:B------:R-:W-:-:S03]  /*1d0e0*/  IADD3 R9, RZ, -R7, RZ ;  /* 0x80000007ff097210 */ /* 0x000fc60007ffe0ff */
        /* <DEDUP_REMOVED lines=26> */
[----:B------:R-:W-:Y:S01]  /*1d290*/  @!P1 IMAD.IADD R3, R3, 0x1, -R6 ;  /* 0x0000000103039824 */ /* 0x000fe200078e0a06 */
[----:B------:R-:W-:Y:S02]  /*1d2a0*/  @!P1 IADD3 R5, R5, 0x1, RZ ;  /* 0x0000000105059810 */ /* 0x000fe40007ffe0ff */
        /* <DEDUP_REMOVED lines=12> */
.L_x_5471:
[----:B--2---:R-:W0:Y:S02]  /*1d370*/  LDC.64 R2, c[0x0][0xc90] ;  /* 0x00032400ff027b82 */ /* 0x004e240000000a00 */
[----:B0-----:R-:W-:-:S05]  /*1d380*/  IMAD.WIDE R2, R27, 0x4, R2 ;  /* 0x000000041b027825 */ /* 0x001fca00078e0202 */
[----:B------:R0:W3:Y:S02]  /*1d390*/  LDG.E R6, desc[UR42][R2.64] ;  /* 0x0000002a02067981 */ /* 0x0000e4000c1e1900 */
[----:B0-----:R-:W-:Y:S02]  /*1d3a0*/  IMAD.MOV.U32 R2, RZ, RZ, RZ ;  /* 0x000000ffff027224 */ /* 0x001fe400078e00ff */
[----:B---3--:R-:W-:-:S05]  /*1d3b0*/  IMAD R7, R25, R6, RZ ;  /* 0x0000000619077224 */ /* 0x008fca00078e02ff */
[----:B------:R-:W-:-:S04]  /*1d3c0*/  IABS R4, R7 ;  /* 0x0000000700047213 */ /* 0x000fc80000000000 */
[----:B------:R-:W0:Y:S08]  /*1d3d0*/  I2F.RP R8, R4 ;  /* 0x0000000400087306 */ /* 0x000e300000209400 */
[----:B0-----:R-:W0:Y:S02]  /*1d3e0*/  MUFU.RCP R8, R8 ;  /* 0x0000000800087308 */ /* 0x001e240000001000 */
[----:B0-----:R-:W-:-:S06]  /*1d3f0*/  VIADD R9, R8, 0xffffffe ;  /* 0x0ffffffe08097836 */ /* 0x001fcc0000000000 */
[----:B------:R-:W1:Y:S02]  /*1d400*/  F2I.FTZ.U32.TRUNC.NTZ R3, R9 ;  /* 0x0000000900037305 */ /* 0x000e64000021f000 */
[----:B-1----:R-:W-:-:S04]  /*1d410*/  IMAD.MOV R11, RZ, RZ, -R3 ;  /* 0x000000ffff0b7224 */ /* 0x002fc800078e0a03 */
[----:B------:R-:W-:-:S04]  /*1d420*/  IMAD R11, R11, R4, RZ ;  /* 0x000000040b0b7224 */ /* 0x000fc800078e02ff */
[----:B------:R-:W-:Y:S01]  /*1d430*/  IMAD.HI.U32 R2, R3, R11, R2 ;  /* 0x0000000b03027227 */ /* 0x000fe200078e0002 */
[----:B------:R-:W-:Y:S02]  /*1d440*/  IABS R11, R0 ;  /* 0x00000000000b7213 */ /* 0x000fe40000000000 */
[----:B------:R-:W-:-:S03]  /*1d450*/  IABS R3, R7 ;  /* 0x0000000700037213 */ /* 0x000fc60000000000 */
[----:B------:R-:W-:Y:S01]  /*1d460*/  IMAD.HI.U32 R2, R2, R11, RZ ;  /* 0x0000000b02027227 */ /* 0x000fe200078e00ff */
[----:B------:R-:W-:-:S05]  /*1d470*/  IADD3 R3, RZ, -R3, RZ ;  /* 0x80000003ff037210 */ /* 0x000fca0007ffe0ff */
        /* <DEDUP_REMOVED lines=26> */
[----:B------:R-:W-:Y:S02]  /*1d620*/  IABS R7, R0 ;  /* 0x0000000000077213 */ /* 0x000fe40000000000 */
[----:B------:R-:W-:-:S03]  /*1d630*/  IADD3 R3, RZ, -R8, RZ ;  /* 0x80000008ff037210 */ /* 0x000fc60007ffe0ff */
        /* <DEDUP_REMOVED lines=15> */
.L_x_5472:
[----:B------:R-:W-:-:S05]  /*1d730*/  LOP3.LUT R2, RZ, R2, RZ, 0x33, !PT ;  /* 0x00000002ff027212 */ /* 0x000fca00078e33ff */
[----:B------:R-:W-:Y:S01]  /*1d740*/  IMAD.IADD R25, R25, 0x1, R2 ;  /* 0x0000000119197824 */ /* 0x000fe200078e0202 */
[----:B------:R-:W-:Y:S06]  /*1d750*/  BRA `(.L_x_5473) ;  /* 0x00000000001c7947 */ /* 0x000fec0003800000 */
.L_x_5465:
[----:B------:R-:W-:Y:S01]  /*1d760*/  UMOV UR4, URZ ;  /* 0x0000003f00047c82 */ /* 0x000fe20008000000 */
[----:B------:R-:W-:Y:S01]  /*1d770*/  UMOV UR5, URZ ;  /* 0x0000003f00057c82 */ /* 0x000fe20008000000 */
[----:B------:R-:W-:Y:S01]  /*1d780*/  ULDC UR6, c[0x0][0xc3c] ;  /* 0x00030f0000067ab9 */ /* 0x000fe20000000800 */
[----:B------:R-:W-:Y:S01]  /*1d790*/  IMAD.MOV.U32 R24, RZ, RZ, R0 ;  /* 0x000000ffff187224 */ /* 0x000fe200078e0000 */
[----:B------:R-:W-:Y:S01]  /*1d7a0*/  MOV R27, UR6 ;  /* 0x00000006001b7c02 */ /* 0x000fe20008000f00 */
[----:B------:R-:W-:Y:S02]  /*1d7b0*/  IMAD.U32 R25, RZ, RZ, UR4 ;  /* 0x00000004ff197e24 */ /* 0x000fe4000f8e00ff */
[----:B------:R-:W-:-:S07]  /*1d7c0*/  IMAD.U32 R26, RZ, RZ, UR5 ;  /* 0x00000005ff1a7e24 */ /* 0x000fce000f8e00ff */
.L_x_5473:
        /* <DEDUP_REMOVED lines=10> */
.L_x_5462:
[----:B------:R-:W-:Y:S02]  /*1d870*/  ULDC UR4, c[0x0][0xc3c] ;  /* 0x00030f0000047ab9 */ /* 0x000fe40000000800 */
[----:B0-----:R-:W-:-:S13]  /*1d880*/  ISETP.GE.AND P0, PT, R27, UR4, PT ;  /* 0x000000041b007c0c */ /* 0x001fda000bf06270 */
[----:B------:R-:W-:Y:S05]  /*1d890*/  @!P0 BRA `(.L_x_5474) ;  /* 0xffffff9800fc8947 */ /* 0x000fea000383ffff */
[----:B------:R-:W-:Y:S05]  /*1d8a0*/  BSYNC B8 ;  /* 0x0000000000087941 */ /* 0x000fea0003800000 */
.L_x_5371:
        /* <DEDUP_REMOVED lines=12> */
.L_x_5694:
[----:B------:R-:W-:Y:S05]  /*1d970*/  BSYNC B0 ;  /* 0x0000000000007941 */ /* 0x000fea0003800000 */
.L_x_5475:
[----:B------:R-:W-:-:S03]  /*1d980*/  UMOV UR4, 0xffffffff ;  /* 0xffffffff00047882 */ /* 0x000fc60000000000 */
[----:B------:R-:W-:Y:S05]  /*1d990*/  BRA.DIV UR4, `(.L_x_5477) ;  /* 0x0000005a04b07947 */ /* 0x000fea000b800000 */
[----:B0-----:R-:W0:Y:S02]  /*1d9a0*/  S2R R0, SR_TID.X ;  /* 0x0000000000007919 */ /* 0x001e240000002100 */
[----:B0-----:R-:W-:-:S04]  /*1d9b0*/  SHF.R.U32.HI R0, RZ, 0x5, R0 ;  /* 0x00000005ff007819 */ /* 0x001fc80000011600 */
[----:B------:R-:W-:-:S05]  /*1d9c0*/  LOP3.LUT R0, R0, 0x3, RZ, 0xc0, !PT ;  /* 0x0000000300007812 */ /* 0x000fca00078ec0ff */
[----:B------:R0:W1:Y:S02]  /*1d9d0*/  SHFL.IDX PT, R14, R0, RZ, 0x1f ;  /* 0x00001fff000e7589 */ /* 0x00006400000e0000 */
.L_x_5697:
[----:B-1----:R-:W-:-:S13]  /*1d9e0*/  ISETP.NE.AND P0, PT, R14, RZ, PT ;  /* 0x000000ff0e00720c */ /* 0x002fda0003f05270 */
[----:B------:R-:W-:Y:S05]  /*1d9f0*/  @P0 BRA `(.L_x_5189) ;  /* 0x0000000000880947 */ /* 0x000fea0003800000 */
[----:B------:R-:W-:-:S03]  /*1da00*/  UMOV UR4, 0xffffffff ;  /* 0xffffffff00047882 */ /* 0x000fc60000000000 */
[----:B------:R-:W-:Y:S05]  /*1da10*/  BRA.DIV UR4, `(.L_x_5478) ;  /* 0x0000005a04c47947 */ /* 0x000fea000b800000 */
[----:B------:R-:W-:-:S13]  /*1da20*/  ELECT P6, URZ, PT ;  /* 0x00000000003f782f */ /* 0x000fda00038c0000 */
.L_x_5700:
[----:B------:R-:W-:Y:S05]  /*1da30*/  @!P6 BRA `(.L_x_5189) ;  /* 0x000000000078e947 */ /* 0x000fea0003800000 */
[----:B------:R-:W-:-:S06]  /*1da40*/  ULOP3.LUT UR4, UR36, 0x2, URZ, 0xfc, !UPT ;  /* 0x0000000224047892 */ /* 0x000fcc000f8efc3f */
[----:B0-----:R-:W-:-:S05]  /*1da50*/  IMAD.U32 R0, RZ, RZ, UR4 ;  /* 0x00000004ff007e24 */ /* 0x001fca000f8e00ff */
[----:B------:R-:W-:-:S13]  /*1da60*/  ISETP.NE.AND P0, PT, R0, 0x3, PT ;  /* 0x000000030000780c */ /* 0x000fda0003f05270 */
[----:B------:R-:W-:Y:S05]  /*1da70*/  @!P0 BRA `(.L_x_5479) ;  /* 0x0000000000048947 */ /* 0x000fea0003800000 */
[----:B------:R-:W-:Y:S01]  /*1da80*/  BPT.TRAP 0x1 ;  /* 0x000000040000795c */ /* 0x000fe20000300000 */
.L_x_5479:
[----:B------:R-:W-:Y:S01]  /*1da90*/  IMAD R3, R19, 0x8, R5 ;  /* 0x0000000813037824 */ /* 0x000fe200078e0205 */
[----:B------:R-:W-:Y:S01]  /*1daa0*/  SHF.L.U32 R2, R23, 0x1f, RZ ;  /* 0x0000001f17027819 */ /* 0x000fe200000006ff */
[----:B------:R-:W-:-:S03]  /*1dab0*/  VIADD R19, R19, 0x1 ;  /* 0x0000000113137836 */ /* 0x000fc60000000000 */
[----:B------:R-:W0:Y:S02]  /*1dac0*/  SYNCS.PHASECHK.TRANS64.TRYWAIT P1, [R3+URZ+0x22840], R2 ;  /* 0x02284002030075a7 */ /* 0x000e24000802017f */
[----:B------:R-:W-:-:S04]  /*1dad0*/  ISETP.NE.AND P2, PT, R19, 0x2, PT ;  /* 0x000000021300780c */ /* 0x000fc80003f45270 */
[----:B------:R-:W-:Y:S01]  /*1dae0*/  SEL R0, RZ, 0x1, P2 ;  /* 0x00000001ff007807 */ /* 0x000fe20001000000 */
[----:B0-----:R-:W-:Y:S08]  /*1daf0*/  @!P1 BRA `(.L_x_5480) ;  /* 0x0000005800ac9947 */ /* 0x001ff00003800000 */
.L_x_5701:
[----:B------:R-:W-:Y:S02]  /*1db00*/  SEL R19, R19, RZ, P2 ;  /* 0x000000ff13137207 */ /* 0x000fe40001000000 */
[----:B------:R-:W-:Y:S01]  /*1db10*/  LOP3.LUT R0, R23, R0, RZ, 0x3c, !PT ;  /* 0x0000000017007212 */ /* 0x000fe200078e3cff */
[----:B------:R-:W-:Y:S06]  /*1db20*/  @!P0 BRA `(.L_x_5481) ;  /* 0x0000000000048947 */ /* 0x000fec0003800000 */
[----:B------:R-:W-:Y:S01]  /*1db30*/  BPT.TRAP 0x1 ;  /* 0x000000040000795c */ /* 0x000fe20000300000 */
.L_x_5481:
[----:B------:R-:W-:Y:S01]  /*1db40*/  IMAD R19, R19, 0x8, R5 ;  /* 0x0000000813137824 */ /* 0x000fe200078e0205 */
[----:B------:R-:W-:-:S04]  /*1db50*/  SHF.L.U32 R0, R0, 0x1f, RZ ;  /* 0x0000001f00007819 */ /* 0x000fc800000006ff */
[----:B------:R-:W1:Y:S02]  /*1db60*/  SYNCS.PHASECHK.TRANS64.TRYWAIT P1, [R19+URZ+0x22840], R0 ;  /* 0x02284000130075a7 */ /* 0x000e64000802017f */
[----:B-1----:R-:W-:Y:S05]  /*1db70*/  @!P1 BRA `(.L_x_5482) ;  /* 0x0000005800a09947 */ /* 0x002fea0003800000 */
.L_x_5702:
[----:B------:R-:W-:Y:S05]  /*1db80*/  @!P0 BRA `(.L_x_5483) ;  /* 0x0000000000048947 */ /* 0x000fea0003800000 */
[----:B------:R-:W-:Y:S01]  /*1db90*/  BPT.TRAP 0x1 ;  /* 0x000000040000795c */ /* 0x000fe20000300000 */
.L_x_5483:
[----:B------:R-:W5:Y:S02]  /*1dba0*/  SYNCS.PHASECHK.TRANS64.TRYWAIT P1, [R3+URZ+0x22860], R2 ;  /* 0x02286002030075a7 */ /* 0x000f64000802017f */
[----:B-----5:R-:W-:Y:S05]  /*1dbb0*/  @!P1 BRA `(.L_x_5484) ;  /* 0x0000005800a49947 */ /* 0x020fea0003800000 */
.L_x_5703:
[----:B------:R-:W-:Y:S05]  /*1dbc0*/  @!P0 BRA `(.L_x_5485) ;  /* 0x0000000000048947 */ /* 0x000fea0003800000 */
[----:B------:R-:W-:Y:S01]  /*1dbd0*/  BPT.TRAP 0x1 ;  /* 0x000000040000795c */ /* 0x000fe20000300000 */
.L_x_5485:
[----:B------:R0:W0:Y:S02]  /*1dbe0*/  SYNCS.PHASECHK.TRANS64.TRYWAIT P0, [R19+URZ+0x22860], R0 ;  /* 0x02286000130075a7 */ /* 0x000024000800017f */
[----:B0-----:R-:W-:Y:S05]  /*1dbf0*/  @!P0 NANOSLEEP.SYNCS 0x989680 ;  /* 0x009896800000895d */ /* 0x001fea0003900000 */
[----:B------:R-:W0:Y:S02]  /*1dc00*/  @!P0 SYNCS.PHASECHK.TRANS64 P0, [R19+URZ+0x22860], R0 ;  /* 0x02286000130085a7 */ /* 0x000e24000800007f */
[----:B0-----:R-:W-:Y:S05]  /*1dc10*/  @!P0 BRA `(.L_x_5485) ;  /* 0xfffffffc00f08947 */ /* 0x001fea000383ffff */
.L_x_5189:
[----:B------:R-:W-:Y:S05]  /*1dc20*/  BSYNC B9 ;  /* 0x0000000000097941 */ /* 0x000fea0003800000 */
.L_x_5186:
[----:B------:R-:W-:Y:S05]  /*1dc30*/  EXIT ;  /* 0x000000000000794d */ /* 0x000fea0003800000 */
.L_x_5209:
[----:B0-----:R0:W1:Y:S02]  /*1dc40*/  SYNCS.PHASECHK.TRANS64.TRYWAIT P5, [R87+URZ+0x22890], R93 ;  /* 0x0228905d570075a7 */ /* 0x00106400080a017f */
[----:B-1----:R-:W-:Y:S05]  /*1dc50*/  @!P5 NANOSLEEP.SYNCS 0x989680 ;  /* 0x009896800000d95d */ /* 0x002fea0003900000 */
[----:B------:R-:W1:Y:S02]  /*1dc60*/  @!P5 SYNCS.PHASECHK.TRANS64 P5, [R87+URZ+0x22890], R93 ;  /* 0x0228905d5700d5a7 */ /* 0x000e6400080a007f */
[----:B-1----:R-:W-:Y:S05]  /*1dc70*/  @!P5 BRA `(.L_x_5209) ;  /* 0xfffffffc00f0d947 */ /* 0x002fea000383ffff */
[----:B------:R-:W-:Y:S05]  /*1dc80*/  BRA `(.L_x_5486) ;  /* 0xfffffe5800d47947 */ /* 0x000fea000383ffff */
.L_x_5210:
[----:B------:R-:W-:Y:S01]  /*1dc90*/  BSSY B1, `(.L_x_5487) ;  /* 0x0000008000017945 */ /* 0x000fe20003800000 */
[----:B------:R-:W-:Y:S01]  /*1dca0*/  IMAD.MOV.U32 R13, RZ, RZ, R97 ;  /* 0x000000ffff0d7224 */ /* 0x000fe200078e0061 */
[----:B------:R-:W-:Y:S01]  /*1dcb0*/  MOV R15, 0xffffffff ;  /* 0xffffffff000f7802 */ /* 0x000fe20000000f00 */
[----:B------:R-:W-:Y:S02]  /*1dcc0*/  IMAD.MOV.U32 R12, RZ, RZ, RZ ;  /* 0x000000ffff0c7224 */ /* 0x000fe400078e00ff */
[----:B------:R-:W-:-:S07]  /*1dcd0*/  IMAD.MOV.U32 R11, RZ, RZ, 0x1c1f ;  /* 0x00001c1fff0b7424 */ /* 0x000fce00078e00ff */
[----:B0-----:R-:W-:Y:S05]  /*1dce0*/  WARPSYNC.COLLECTIVE R15, `(.L_x_5488) ;  /* 0x000000000f087348 */ /* 0x001fea0003c00000 */
[----:B------:R1:W2:Y:S02]  /*1dcf0*/  SHFL.IDX P6, R14, R13, R12, R11 ;  /* 0x0000000c0d0e7389 */ /* 0x0002a400000c000b */
[----:B012---:R-:W-:Y:S01]  /*1dd00*/  ENDCOLLECTIVE ;  /* 0x000000000000791b */ /* 0x007fe20003800000 */
.L_x_5488:
[----:B------:R-:W-:Y:S05]  /*1dd10*/  BSYNC B1 ;  /* 0x0000000000017941 */ /* 0x000fea0003800000 */
.L_x_5487:
        /* <DEDUP_REMOVED lines=8> */
.L_x_5489:
[----:B------:R-:W-:Y:S05]  /*1dda0*/  BRA `(.L_x_5490) ;  /* 0xfffffe5800a07947 */ /* 0x000fea000383ffff */
.L_x_5219:
        /* <DEDUP_REMOVED lines=8> */
.L_x_5492:
[----:B------:R-:W-:Y:S05]  /*1de30*/  BSYNC B1 ;  /* 0x0000000000017941 */ /* 0x000fea0003800000 */
.L_x_5491:
        /* <DEDUP_REMOVED lines=8> */
.L_x_5493:
[----:B------:R-:W-:Y:S05]  /*1dec0*/  BRA `(.L_x_5494) ;  /* 0xfffffe60001c7947 */ /* 0x000fea000383ffff */
.L_x_5229:
[----:B-1----:R1:W2:Y:S02]  /*1ded0*/  SYNCS.PHASECHK.TRANS64.TRYWAIT P4, [R87+URZ+0x22890], R93 ;  /* 0x0228905d570075a7 */ /* 0x0022a4000808017f */
[----:B--2---:R-:W-:Y:S05]  /*1dee0*/  @!P4 NANOSLEEP.SYNCS 0x989680 ;  /* 0x009896800000c95d */ /* 0x004fea0003900000 */
[----:B------:R-:W2:Y:S02]  /*1def0*/  @!P4 SYNCS.PHASECHK.TRANS64 P4, [R87+URZ+0x22890], R93 ;  /* 0x0228905d5700c5a7 */ /* 0x000ea4000808007f */
[----:B--2---:R-:W-:Y:S05]  /*1df00*/  @!P4 BRA `(.L_x_5229) ;  /* 0xfffffffc00f0c947 */ /* 0x004fea000383ffff */
[----:B------:R-:W-:Y:S05]  /*1df10*/  BRA `(.L_x_5495) ;  /* 0xfffffe6800e47947 */ /* 0x000fea000383ffff */
.L_x_5230:
        /* <DEDUP_REMOVED lines=8> */
.L_x_5497:
[----:B------:R-:W-:Y:S05]  /*1dfa0*/  BSYNC B1 ;  /* 0x0000000000017941 */ /* 0x000fea0003800000 */
.L_x_5496:
[----:B------:R-:W-:Y:S01]  /*1dfb0*/  MOV R13, R95 ;  /* 0x0000005f000d7202 */ /* 0x000fe20000000f00 */
[----:B------:R-:W-:Y:S02]  /*1dfc0*/  IMAD.MOV.U32 R12, RZ, RZ, RZ ;  /* 0x000000ffff0c7224 */ /* 0x000fe400078e00ff */
[----:B------:R-:W-:Y:S02]  /*1dfd0*/  IMAD.MOV.U32 R11, RZ, RZ, 0x1c1f ;  /* 0x00001c1fff0b7424 */ /* 0x000fe400078e00ff */
[----:B------:R-:W-:Y:S02]  /*1dfe0*/  IMAD.MOV.U32 R15, RZ, RZ, -0x1 ;  /* 0xffffffffff0f7424 */ /* 0x000fe400078e00ff */
[----:B------:R-:W-:-:S07]  /*1dff0*/  IMAD.MOV.U32 R99, RZ, RZ, R14 ;  /* 0x000000ffff637224 */ /* 0x000fce00078e000e */
[----:B------:R-:W-:Y:S05]  /*1e000*/  WARPSYNC.COLLECTIVE R15, `(.L_x_5498) ;  /* 0x000000000f087348 */ /* 0x000fea0003c00000 */
[----:B------:R0:W1:Y:S02]  /*1e010*/  SHFL.IDX P6, R14, R13, R12, R11 ;  /* 0x0000000c0d0e7389 */ /* 0x00006400000c000b */
[----:B01----:R-:W-:Y:S01]  /*1e020*/  ENDCOLLECTIVE ;  /* 0x000000000000791b */ /* 0x003fe20003800000 */
.L_x_5498:
[----:B------:R-:W-:Y:S01]  /*1e030*/  IMAD.MOV.U32 R98, RZ, RZ, R14 ;  /* 0x000000ffff627224 */ /* 0x000fe200078e000e */
[----:B------:R-:W-:Y:S06]  /*1e040*/  BRA `(.L_x_5499) ;  /* 0xfffffe6800b07947 */ /* 0x000fec000383ffff */
.L_x_5235:
        /* <DEDUP_REMOVED lines=8> */
.L_x_5501:
[----:B------:R-:W-:Y:S05]  /*1e0d0*/  BSYNC B1 ;  /* 0x0000000000017941 */ /* 0x000fea0003800000 */
.L_x_5500:
        /* <DEDUP_REMOVED lines=8> */
.L_x_5502:
[----:B------:R-:W-:Y:S01]  /*1e160*/  IMAD.MOV.U32 R96, RZ, RZ, R14 ;  /* 0x000000ffff607224 */ /* 0x000fe200078e000e */
[----:B------:R-:W-:Y:S06]  /*1e170*/  BRA `(.L_x_5503) ;  /* 0xfffffe7000487947 */ /* 0x000fec000383ffff */
.L_x_5240:
[----:B0-----:R0:W1:Y:S02]  /*1e180*/  SYNCS.PHASECHK.TRANS64.TRYWAIT P2, [R87+URZ+0x22890], R93 ;  /* 0x0228905d570075a7 */ /* 0x001064000804017f */
[----:B-1----:R-:W-:Y:S05]  /*1e190*/  @!P2 NANOSLEEP.SYNCS 0x989680 ;  /* 0x009896800000a95d */ /* 0x002fea0003900000 */
[----:B------:R-:W1:Y:S02]  /*1e1a0*/  @!P2 SYNCS.PHASECHK.TRANS64 P2, [R87+URZ+0x22890], R93 ;  /* 0x0228905d5700a5a7 */ /* 0x000e64000804007f */
[----:B-1----:R-:W-:Y:S05]  /*1e1b0*/  @!P2 BRA `(.L_x_5240) ;  /* 0xfffffffc00f0a947 */ /* 0x002fea000383ffff */
[----:B------:R-:W-:Y:S05]  /*1e1c0*/  BRA `(.L_x_5504) ;  /* 0xfffffe7800407947 */ /* 0x000fea000383ffff */
.L_x_5241:
        /* <DEDUP_REMOVED lines=8> */
.L_x_5506:
[----:B------:R-:W-:Y:S05]  /*1e250*/  BSYNC B1 ;  /* 0x0000000000017941 */ /* 0x000fea0003800000 */
.L_x_5505:
        /* <DEDUP_REMOVED lines=8> */
.L_x_5507:
[----:B------:R-:W-:Y:S01]  /*1e2e0*/  IMAD.MOV.U32 R7, RZ, RZ, R14 ;  /* 0x000000ffff077224 */ /* 0x000fe200078e000e */
[----:B------:R-:W-:Y:S06]  /*1e2f0*/  BRA `(.L_x_5508) ;  /* 0xfffffe78005c7947 */ /* 0x000fec000383ffff */
.L_x_5244:
        /* <DEDUP_REMOVED lines=8> */
.L_x_5510:
[----:B------:R-:W-:Y:S05]  /*1e380*/  BSYNC B1 ;  /* 0x0000000000017941 */ /* 0x000fea0003800000 */
.L_x_5509:
        /* <DEDUP_REMOVED lines=8> */
.L_x_5511:
[----:B------:R-:W-:Y:S01]  /*1e410*/  IMAD.MOV.U32 R7, RZ, RZ, R14 ;  /* 0x000000ffff077224 */ /* 0x000fe200078e000e */
[----:B------:R-:W-:Y:S06]  /*1e420*/  BRA `(.L_x_5512) ;  /* 0xfffffe7800587947 */ /* 0x000fec000383ffff */
.L_x_5248:
[----:B---3--:R3:W4:Y:S02]  /*1e430*/  SYNCS.PHASECHK.TRANS64.TRYWAIT P3, [R87+URZ+0x228b0], R93 ;  /* 0x0228b05d570075a7 */ /* 0x008724000806017f */
[----:B----4-:R-:W-:Y:S05]  /*1e440*/  @!P3 NANOSLEEP.SYNCS 0x989680 ;  /* 0x009896800000b95d */ /* 0x010fea0003900000 */
[----:B------:R-:W4:Y:S02]  /*1e450*/  @!P3 SYNCS.PHASECHK.TRANS64 P3, [R87+URZ+0x228b0], R93 ;  /* 0x0228b05d5700b5a7 */ /* 0x000f24000806007f */
[----:B----4-:R-:W-:Y:S05]  /*1e460*/  @!P3 BRA `(.L_x_5248) ;  /* 0xfffffffc00f0b947 */ /* 0x010fea000383ffff */
[----:B------:R-:W-:Y:S05]  /*1e470*/  BRA `(.L_x_5513) ;  /* 0xfffffe7800d07947 */ /* 0x000fea000383ffff */
.L_x_5258:
[----:B------:R-:W-:Y:S01]  /*1e480*/  BSSY B0, `(.L_x_5514) ;  /* 0x0000007000007945 */ /* 0x000fe20003800000 */
[----:B------:R-:W-:Y:S02]  /*1e490*/  IMAD.MOV.U32 R12, RZ, RZ, RZ ;  /* 0x000000ffff0c7224 */ /* 0x000fe400078e00ff */
[----:B------:R-:W-:Y:S02]  /*1e4a0*/  IMAD.MOV.U32 R11, RZ, RZ, 0x1f ;  /* 0x0000001fff0b7424 */ /* 0x000fe400078e00ff */
[----:B------:R-:W-:-:S07]  /*1e4b0*/  IMAD.MOV.U32 R15, RZ, RZ, -0x1 ;  /* 0xffffffffff0f7424 */ /* 0x000fce00078e00ff */
[----:B-----5:R-:W-:Y:S05]  /*1e4c0*/  WARPSYNC.COLLECTIVE R15, `(.L_x_5515) ;  /* 0x000000000f087348 */ /* 0x020fea0003c00000 */
[----:B------:R0:W1:Y:S02]  /*1e4d0*/  SHFL.IDX P6, R14, R13, R12, R11 ;  /* 0x0000000c0d0e7389 */ /* 0x00006400000c000b */
[----:B01---5:R-:W-:Y:S01]  /*1e4e0*/  ENDCOLLECTIVE ;  /* 0x000000000000791b */ /* 0x023fe20003800000 */
.L_x_5515:
[----:B------:R-:W-:Y:S05]  /*1e4f0*/  BSYNC B0 ;  /* 0x0000000000007941 */ /* 0x000fea0003800000 */
.L_x_5514:
[----:B------:R-:W-:Y:S05]  /*1e500*/  BRA `(.L_x_5516) ;  /* 0xfffffe8800e47947 */ /* 0x000fea000383ffff */
.L_x_5270:
        /* <DEDUP_REMOVED lines=8> */
.L_x_5518:
[----:B------:R-:W-:Y:S05]  /*1e590*/  BSYNC B1 ;  /* 0x0000000000017941 */ /* 0x000fea0003800000 */
.L_x_5517:
        /* <DEDUP_REMOVED lines=8> */
.L_x_5519:
[----:B------:R-:W-:Y:S02]  /*1e620*/  IMAD.MOV.U32 R13, RZ, RZ, R34 ;  /* 0x000000ffff0d7224 */ /* 0x000fe400078e0022 */
[----:B------:R-:W-:-:S07]  /*1e630*/  IMAD.MOV.U32 R3, RZ, RZ, R14 ;  /* 0x000000ffff037224 */ /* 0x000fce00078e000e */
[----:B------:R-:W-:Y:S05]  /*1e640*/  WARPSYNC.COLLECTIVE R15, `(.L_x_5520) ;  /* 0x000000000f087348 */ /* 0x000fea0003c00000 */
[----:B------:R0:W1:Y:S02]  /*1e650*/  SHFL.IDX P6, R14, R13, R12, R11 ;  /* 0x0000000c0d0e7389 */ /* 0x00006400000c000b */
[----:B01----:R-:W-:Y:S01]  /*1e660*/  ENDCOLLECTIVE ;  /* 0x000000000000791b */ /* 0x003fe20003800000 */
.L_x_5520:
[----:B------:R-:W-:Y:S01]  /*1e670*/  MOV R13, R30 ;  /* 0x0000001e000d7202 */ /* 0x000fe20000000f00 */
[----:B------:R-:W-:-:S07]  /*1e680*/  IMAD.MOV.U32 R7, RZ, RZ, R14 ;  /* 0x000000ffff077224 */ /* 0x000fce00078e000e */
[----:B------:R-:W-:Y:S05]  /*1e690*/  WARPSYNC.COLLECTIVE R15, `(.L_x_5521) ;  /* 0x000000000f087348 */ /* 0x000fea0003c00000 */
[----:B------:R0:W1:Y:S02]  /*1e6a0*/  SHFL.IDX P6, R14, R13, R12, R11 ;  /* 0x0000000c0d0e7389 */ /* 0x00006400000c000b */
[----:B01----:R-:W-:Y:S01]  /*1e6b0*/  ENDCOLLECTIVE ;  /* 0x000000000000791b */ /* 0x003fe20003800000 */
.L_x_5521:
[----:B------:R-:W-:Y:S01]  /*1e6c0*/  IMAD.MOV.U32 R8, RZ, RZ, R14 ;  /* 0x000000ffff087224 */ /* 0x000fe200078e000e */
[----:B------:R-:W-:Y:S06]  /*1e6d0*/  BRA `(.L_x_5522) ;  /* 0xfffffe9000587947 */ /* 0x000fec000383ffff */
.L_x_5273:
        /* <DEDUP_REMOVED lines=8> */
.L_x_5524:
[----:B------:R-:W-:Y:S05]  /*1e760*/  BSYNC B1 ;  /* 0x0000000000017941 */ /* 0x000fea0003800000 */
.L_x_5523:
        /* <DEDUP_REMOVED lines=8> */
.L_x_5525:
[----:B------:R-:W-:Y:S02]  /*1e7f0*/  IMAD.MOV.U32 R13, RZ, RZ, R34 ;  /* 0x000000ffff0d7224 */ /* 0x000fe400078e0022 */
[----:B------:R-:W-:-:S07]  /*1e800*/  IMAD.MOV.U32 R3, RZ, RZ, R14 ;  /* 0x000000ffff037224 */ /* 0x000fce00078e000e */
[----:B------:R-:W-:Y:S05]  /*1e810*/  WARPSYNC.COLLECTIVE R15, `(.L_x_5526) ;  /* 0x000000000f087348 */ /* 0x000fea0003c00000 */
[----:B------:R0:W1:Y:S02]  /*1e820*/  SHFL.IDX P6, R14, R13, R12, R11 ;  /* 0x0000000c0d0e7389 */ /* 0x00006400000c000b */
[----:B01----:R-:W-:Y:S01]  /*1e830*/  ENDCOLLECTIVE ;  /* 0x000000000000791b */ /* 0x003fe20003800000 */
.L_x_5526:
[----:B------:R-:W-:Y:S02]  /*1e840*/  IMAD.MOV.U32 R13, RZ, RZ, R30 ;  /* 0x000000ffff0d7224 */ /* 0x000fe400078e001e */
[----:B------:R-:W-:-:S07]  /*1e850*/  IMAD.MOV.U32 R7, RZ, RZ, R14 ;  /* 0x000000ffff077224 */ /* 0x000fce00078e000e */
[----:B------:R-:W-:Y:S05]  /*1e860*/  WARPSYNC.COLLECTIVE R15, `(.L_x_5527) ;  /* 0x000000000f087348 */ /* 0x000fea0003c00000 */
[----:B------:R0:W1:Y:S02]  /*1e870*/  SHFL.IDX P6, R14, R13, R12, R11 ;  /* 0x0000000c0d0e7389 */ /* 0x00006400000c000b */
[----:B01----:R-:W-:Y:S01]  /*1e880*/  ENDCOLLECTIVE ;  /* 0x000000000000791b */ /* 0x003fe20003800000 */
.L_x_5527:
[----:B------:R-:W-:Y:S01]  /*1e890*/  IMAD.MOV.U32 R30, RZ, RZ, R14 ;  /* 0x000000ffff1e7224 */ /* 0x000fe200078e000e */
[----:B------:R-:W-:Y:S06]  /*1e8a0*/  BRA `(.L_x_5528) ;  /* 0xfffffe9000b47947 */ /* 0x000fec000383ffff */
.L_x_5277:
[----:B0-----:R0:W1:Y:S02]  /*1e8b0*/  SYNCS.PHASECHK.TRANS64.TRYWAIT P0, [R22+URZ+0x22800], R35 ;  /* 0x02280023160075a7 */ /* 0x001064000800017f */
[----:B-1----:R-:W-:Y:S05]  /*1e8c0*/  @!P0 NANOSLEEP.SYNCS 0x989680 ;  /* 0x009896800000895d */ /* 0x002fea0003900000 */
[----:B------:R-:W1:Y:S02]  /*1e8d0*/  @!P0 SYNCS.PHASECHK.TRANS64 P0, [R22+URZ+0x22800], R35 ;  /* 0x02280023160085a7 */ /* 0x000e64000800007f */
[----:B-1----:R-:W-:Y:S05]  /*1e8e0*/  @!P0 BRA `(.L_x_5277) ;  /* 0xfffffffc00f08947 */ /* 0x002fea000383ffff */
[----:B------:R-:W-:Y:S05]  /*1e8f0*/  BRA `(.L_x_5529) ;  /* 0xfffffe9400a47947 */ /* 0x000fea000383ffff */
.L_x_5285:
        /* <DEDUP_REMOVED lines=9> */
.L_x_5531:
[----:B------:R-:W-:Y:S05]  /*1e990*/  BSYNC B1 ;  /* 0x0000000000017941 */ /* 0x000fea0003800000 */
.L_x_5530:
[----:B------:R-:W-:Y:S01]  /*1e9a0*/  IMAD.MOV.U32 R13, RZ, RZ, R36 ;  /* 0x000000ffff0d7224 */ /* 0x000fe200078e0024 */
[----:B------:R-:W-:Y:S01]  /*1e9b0*/  MOV R0, R14 ;  /* 0x0000000e00007202 */ /* 0x000fe20000000f00 */
[----:B------:R-:W-:Y:S01]  /*1e9c0*/  IMAD.MOV.U32 R12, RZ, RZ, RZ ;  /* 0x000000ffff0c7224 */ /* 0x000fe200078e00ff */
[----:B------:R-:W-:Y:S01]  /*1e9d0*/  ISETP.GE.AND P0, PT, R16, R27, PT ;  /* 0x0000001b1000720c */ /* 0x000fe20003f06270 */
[----:B------:R-:W-:Y:S02]  /*1e9e0*/  IMAD.MOV.U32 R11, RZ, RZ, 0x1c1f ;  /* 0x00001c1fff0b7424 */ /* 0x000fe400078e00ff */
[----:B------:R-:W-:Y:S02]  /*1e9f0*/  IMAD.MOV.U32 R15, RZ, RZ, -0x1 ;  /* 0xffffffffff0f7424 */ /* 0x000fe400078e00ff */
[----:B------:R-:W-:-:S08]  /*1ea00*/  IMAD R25, R224, R7, RZ ;  /* 0x00000007e0197224 */ /* 0x000fd000078e02ff */
[----:B------:R-:W-:Y:S05]  /*1ea10*/  WARPSYNC.COLLECTIVE R15, `(.L_x_5532) ;  /* 0x000000000f087348 */ /* 0x000fea0003c00000 */
[----:B------:R0:W1:Y:S02]  /*1ea20*/  SHFL.IDX P6, R14, R13, R12, R11 ;  /* 0x0000000c0d0e7389 */ /* 0x00006400000c000b */
[----:B01----:R-:W-:Y:S01]  /*1ea30*/  ENDCOLLECTIVE ;  /* 0x000000000000791b */ /* 0x003fe20003800000 */
.L_x_5532:
[----:B------:R-:W-:Y:S01]  /*1ea40*/  ISETP.GE.OR P1, PT, R40, R25, P0 ;  /* 0x000000192800720c */ /* 0x000fe20000726670 */
[----:B------:R-:W-:-:S12]  /*1ea50*/  IMAD.MOV.U32 R13, RZ, RZ, R24 ;  /* 0x000000ffff0d7224 */ /* 0x000fd800078e0018 */
[C---:B------:R-:W-:Y:S01]  /*1ea60*/  @!P1 SHF.L.U64.HI R7, R16.reuse, 0x1, R17 ;  /* 0x0000000110079819 */ /* 0x040fe20000010211 */
[----:B------:R-:W-:Y:S02]  /*1ea70*/  @!P1 IMAD.SHL.U32 R5, R16, 0x2, RZ ;  /* 0x0000000210059824 */ /* 0x000fe400078e00ff */
[----:B------:R-:W-:-:S07]  /*1ea80*/  IMAD.MOV.U32 R3, RZ, RZ, R14 ;  /* 0x000000ffff037224 */ /* 0x000fce00078e000e */
[----:B------:R-:W-:Y:S05]  /*1ea90*/  WARPSYNC.COLLECTIVE R15, `(.L_x_5533) ;  /* 0x000000000f087348 */ /* 0x000fea0003c00000 */
[----:B------:R0:W1:Y:S02]  /*1eaa0*/  SHFL.IDX P6, R14, R13, R12, R11 ;  /* 0x0000000c0d0e7389 */ /* 0x00006400000c000b */
[----:B01----:R-:W-:Y:S01]  /*1eab0*/  ENDCOLLECTIVE ;  /* 0x000000000000791b */ /* 0x003fe20003800000 */
.L_x_5533:
[----:B------:R-:W-:-:S04]  /*1eac0*/  @!P1 IADD3 R8, P2, R3, R5, RZ ;  /* 0x0000000503089210 */ /* 0x000fc80007f5e0ff */
[----:B------:R-:W-:Y:S01]  /*1ead0*/  @!P1 IADD3.X R9, R0, R7, RZ, P2, !PT ;  /* 0x0000000700099210 */ /* 0x000fe200017fe4ff */
[----:B------:R-:W-:Y:S02]  /*1eae0*/  IMAD.MOV.U32 R13, RZ, RZ, R37 ;  /* 0x000000ffff0d7224 */ /* 0x000fe400078e0025 */
[----:B------:R-:W-:-:S07]  /*1eaf0*/  IMAD.MOV.U32 R4, RZ, RZ, R14 ;  /* 0x000000ffff047224 */ /* 0x000fce00078e000e */
[----:B------:R-:W-:Y:S05]  /*1eb00*/  WARPSYNC.COLLECTIVE R15, `(.L_x_5534) ;  /* 0x000000000f087348 */ /* 0x000fea0003c00000 */
[----:B------:R0:W1:Y:S02]  /*1eb10*/  SHFL.IDX P6, R14, R13, R12, R11 ;  /* 0x0000000c0d0e7389 */ /* 0x00006400000c000b */
[----:B01----:R-:W-:Y:S01]  /*1eb20*/  ENDCOLLECTIVE ;  /* 0x000000000000791b */ /* 0x003fe20003800000 */
.L_x_5534:
[----:B------:R-:W2:Y:S01]  /*1eb30*/  @!P1 LD.E.128 R8, desc[UR42][R8.64] ;  /* 0x0000002a08089980 */ /* 0x000ea2000c101d00 */
[----:B------:R-:W-:-:S05]  /*1eb40*/  @!P1 IADD3 R14, P2, R14, R5, RZ ;  /* 0x000000050e0e9210 */ /* 0x000fca0007f5e0ff */
[----:B------:R-:W-:Y:S02]  /*1eb50*/  @!P1 IMAD.X R5, R4, 0x1, R7, P2 ;  /* 0x0000000104059824 */ /* 0x000fe400010e0607 */
[----:B------:R-:W-:-:S06]  /*1eb60*/  @!P1 IMAD.MOV.U32 R4, RZ, RZ, R14 ;  /* 0x000000ffff049224 */ /* 0x000fcc00078e000e */
[----:B------:R-:W5:Y:S01]  /*1eb70*/  @!P1 LD.E.128 R4, desc[UR42][R4.64] ;  /* 0x0000002a04049980 */ /* 0x000f62000c101d00 */
[----:B------:R-:W-:Y:S01]  /*1eb80*/  CS2R R28, SRZ ;  /* 0x00000000001c7805 */ /* 0x000fe2000001ff00 */
[----:B------:R-:W-:Y:S01]  /*1eb90*/  IMAD.MOV.U32 R13, RZ, RZ, R26 ;  /* 0x000000ffff0d7224 */ /* 0x000fe200078e001a */
[----:B------:R-:W-:Y:S02]  /*1eba0*/  MOV R12, 0x1 ;  /* 0x00000001000c7802 */ /* 0x000fe40000000f00 */
[----:B------:R-:W-:Y:S02]  /*1ebb0*/  CS2R R20, SRZ ;  /* 0x0000000000147805 */ /* 0x000fe4000001ff00 */
[----:B------:R-:W-:Y:S02]  /*1ebc0*/  CS2R R30, SRZ ;  /* 0x00000000001e7805 */ /* 0x000fe4000001ff00 */
[----:B------:R-:W-:Y:S01]  /*1ebd0*/  CS2R R34, SRZ ;  /* 0x0000000000227805 */ /* 0x000fe2000001ff00 */
[----:B--2---:R-:W-:-:S02]  /*1ebe0*/  @!P1 IMAD.MOV.U32 R29, RZ, RZ, R11 ;  /* 0x000000ffff1d9224 */ /* 0x004fc400078e000b */
[----:B------:R-:W-:Y:S02]  /*1ebf0*/  IMAD.MOV.U32 R11, RZ, RZ, 0x1c1f ;  /* 0x00001c1fff0b7424 */ /* 0x000fe400078e00ff */
[----:B------:R-:W-:Y:S02]  /*1ec00*/  @!P1 IMAD.MOV.U32 R20, RZ, RZ, R8 ;  /* 0x000000ffff149224 */ /* 0x000fe400078e0008 */
[----:B------:R-:W-:-:S07]  /*1ec10*/  @!P1 IMAD.MOV.U32 R21, RZ, RZ, R9 ;  /* 0x000000ffff159224 */ /* 0x000fce00078e0009 */
[----:B-----5:R-:W-:Y:S05]  /*1ec20*/  WARPSYNC.COLLECTIVE R15, `(.L_x_5535) ;  /* 0x000000000f087348 */ /* 0x020fea0003c00000 */
[----:B------:R0:W1:Y:S02]  /*1ec30*/  SHFL.IDX P6, R14, R13, R12, R11 ;  /* 0x0000000c0d0e7389 */ /* 0x00006400000c000b */
[----:B01---5:R-:W-:Y:S01]  /*1ec40*/  ENDCOLLECTIVE ;  /* 0x000000000000791b */ /* 0x023fe20003800000 */
.L_x_5535:
        /* <DEDUP_REMOVED lines=10> */
[----:B------:R-:W-:Y:S01]  /*1ecf0*/  @!P1 MOV R30, R4 ;  /* 0x00000004001e9202 */ /* 0x000fe20000000f00 */
[----:B------:R-:W-:Y:S01]  /*1ed00*/  @!P1 IMAD.MOV.U32 R34, RZ, RZ, R6 ;  /* 0x000000ffff229224 */ /* 0x000fe200078e0006 */
[----:B------:R-:W-:Y:S01]  /*1ed10*/  PRMT R36, R9, 0x7610, R36 ;  /* 0x0000761009247816 */ /* 0x000fe20000000024 */
[----:B------:R-:W-:Y:S02]  /*1ed20*/  @!P1 IMAD.MOV.U32 R35, RZ, RZ, R7 ;  /* 0x000000ffff239224 */ /* 0x000fe400078e0007 */
[----:B------:R-:W-:Y:S02]  /*1ed30*/  IMAD.MOV.U32 R4, RZ, RZ, R30 ;  /* 0x000000ffff047224 */ /* 0x000fe400078e001e */
[----:B------:R-:W-:-:S07]  /*1ed40*/  IMAD.MOV.U32 R0, RZ, RZ, R14 ;  /* 0x000000ffff007224 */ /* 0x000fce00078e000e */
[----:B------:R-:W-:Y:S05]  /*1ed50*/  WARPSYNC.COLLECTIVE R15, `(.L_x_5536) ;  /* 0x000000000f087348 */ /* 0x000fea0003c00000 */
[----:B------:R0:W1:Y:S02]  /*1ed60*/  SHFL.IDX P6, R14, R13, R12, R11 ;  /* 0x0000000c0d0e7389 */ /* 0x00006400000c000b */
[----:B01----:R-:W-:Y:S01]  /*1ed70*/  ENDCOLLECTIVE ;  /* 0x000000000000791b */ /* 0x003fe20003800000 */
.L_x_5536:
[----:B------:R-:W-:Y:S01]  /*1ed80*/  IMAD.MOV.U32 R5, RZ, RZ, R31 ;  /* 0x000000ffff057224 */ /* 0x000fe200078e001f */
[----:B------:R-:W-:Y:S01]  /*1ed90*/  PRMT R38, R38, 0x5410, R4 ;  /* 0x0000541026267816 */ /* 0x000fe20000000004 */
[----:B------:R-:W-:Y:S02]  /*1eda0*/  IMAD.MOV.U32 R6, RZ, RZ, R34 ;  /* 0x000000ffff067224 */ /* 0x000fe400078e0022 */
[----:B------:R-:W-:Y:S01]  /*1edb0*/  IMAD.MOV.U32 R7, RZ, RZ, R35 ;  /* 0x000000ffff077224 */ /* 0x000fe200078e0023 */
[----:B------:R-:W-:Y:S02]  /*1edc0*/  PRMT R43, R5, 0x7610, R43 ;  /* 0x00007610052b7816 */ /* 0x000fe4000000002b */
[----:B------:R-:W-:Y:S02]  /*1edd0*/  CS2R R4, SRZ ;  /* 0x0000000000047805 */ /* 0x000fe4000001ff00 */
[----:B------:R-:W-:Y:S02]  /*1ede0*/  PRMT R53, R6, 0x7610, R53 ;  /* 0x0000761006357816 */ /* 0x000fe40000000035 */
[----:B------:R-:W-:Y:S01]  /*1edf0*/  PRMT R36, R36, 0x5410, R7 ;  /* 0x0000541024247816 */ /* 0x000fe20000000007 */
[----:B------:R-:W-:-:S02]  /*1ee00*/  IMAD.MOV.U32 R13, RZ, RZ, R24 ;  /* 0x000000ffff0d7224 */ /* 0x000fc400078e0018 */
[----:B------:R-:W-:-:S07]  /*1ee10*/  IMAD.MOV.U32 R3, RZ, RZ, R14 ;  /* 0x000000ffff037224 */ /* 0x000fce00078e000e */
[----:B------:R-:W-:Y:S05]  /*1ee20*/  WARPSYNC.COLLECTIVE R15, `(.L_x_5537) ;  /* 0x000000000f087348 */ /* 0x000fea0003c00000 */
[----:B------:R0:W1:Y:S02]  /*1ee30*/  SHFL.IDX P6, R14, R13, R12, R11 ;  /* 0x0000000c0d0e7389 */ /* 0x00006400000c000b */
[----:B01----:R-:W-:Y:S01]  /*1ee40*/  ENDCOLLECTIVE ;  /* 0x000000000000791b */ /* 0x003fe20003800000 */
.L_x_5537:
[----:B------:R-:W-:Y:S02]  /*1ee50*/  IMAD.MOV.U32 R13, RZ, RZ, R37 ;  /* 0x000000ffff0d7224 */ /* 0x000fe400078e0025 */
[----:B------:R-:W-:-:S07]  /*1ee60*/  IMAD.MOV.U32 R24, RZ, RZ, R14 ;  /* 0x000000ffff187224 */ /* 0x000fce00078e000e */
[----:B------:R-:W-:Y:S05]  /*1ee70*/  WARPSYNC.COLLECTIVE R15, `(.L_x_5538) ;  /* 0x000000000f087348 */ /* 0x000fea0003c00000 */
[----:B------:R0:W1:Y:S02]  /*1ee80*/  SHFL.IDX P6, R14, R13, R12, R11 ;  /* 0x0000000c0d0e7389 */ /* 0x00006400000c000b */
[----:B01----:R-:W-:Y:S01]  /*1ee90*/  ENDCOLLECTIVE ;  /* 0x000000000000791b */ /* 0x003fe20003800000 */
.L_x_5538:
[----:B------:R-:W-:Y:S05]  /*1eea0*/  BRA `(.L_x_5539) ;  /* 0xfffffea000707947 */ /* 0x000fea000383ffff */
.L_x_5289:
[----:B0-----:R0:W1:Y:S02]  /*1eeb0*/  SYNCS.PHASECHK.TRANS64.TRYWAIT P1, [R22+URZ+0x22800], R13 ;  /* 0x0228000d160075a7 */ /* 0x001064000802017f */
[----:B-1----:R-:W-:Y:S05]  /*1eec0*/  @!P1 NANOSLEEP.SYNCS 0x989680 ;  /* 0x009896800000995d */ /* 0x002fea0003900000 */
[----:B------:R-:W1:Y:S02]  /*1eed0*/  @!P1 SYNCS.PHASECHK.TRANS64 P1, [R22+URZ+0x22800], R13 ;  /* 0x0228000d160095a7 */ /* 0x000e64000802007f */
[----:B-1----:R-:W-:Y:S05]  /*1eee0*/  @!P1 BRA `(.L_x_5289) ;  /* 0xfffffffc00f09947 */ /* 0x002fea000383ffff */
[----:B------:R-:W-:Y:S05]  /*1eef0*/  BRA `(.L_x_5540) ;  /* 0xfffffea400047947 */ /* 0x000fea000383ffff */
.L_x_5295:
[----:B-1----:R1:W2:Y:S02]  /*1ef00*/  SYNCS.PHASECHK.TRANS64.TRYWAIT P1, [R12+URZ+0x22830], R73 ;  /* 0x022830490c0075a7 */ /* 0x0022a4000802017f */
[----:B--2---:R-:W-:Y:S05]  /*1ef10*/  @!P1 NANOSLEEP.SYNCS 0x989680 ;  /* 0x009896800000995d */ /* 0x004fea0003900000 */
[----:B------:R-:W2:Y:S02]  /*1ef20*/  @!P1 SYNCS.PHASECHK.TRANS64 P1, [R12+URZ+0x22830], R73 ;  /* 0x022830490c0095a7 */ /* 0x000ea4000802007f */
[----:B--2---:R-:W-:Y:S05]  /*1ef30*/  @!P1 BRA `(.L_x_5295) ;  /* 0xfffffffc00f09947 */ /* 0x004fea000383ffff */
[----:B------:R-:W-:Y:S05]  /*1ef40*/  BRA `(.L_x_5294) ;  /* 0xfffffeb000907947 */ /* 0x000fea000383ffff */
.L_x_5301:
[----:B--2---:R2:W3:Y:S02]  /*1ef50*/  SYNCS.PHASECHK.TRANS64.TRYWAIT P1, [R12+URZ+0x22850], R73 ;  /* 0x022850490c0075a7 */ /* 0x0044e4000802017f */
[----:B---3--:R-:W-:Y:S05]  /*1ef60*/  @!P1 NANOSLEEP.SYNCS 0x989680 ;  /* 0x009896800000995d */ /* 0x008fea0003900000 */
[----:B------:R-:W3:Y:S02]  /*1ef70*/  @!P1 SYNCS.PHASECHK.TRANS64 P1, [R12+URZ+0x22850], R73 ;  /* 0x022850490c0095a7 */ /* 0x000ee4000802007f */
[----:B---3--:R-:W-:Y:S05]  /*1ef80*/  @!P1 BRA `(.L_x_5301) ;  /* 0xfffffffc00f09947 */ /* 0x008fea000383ffff */
[----:B------:R-:W-:Y:S05]  /*1ef90*/  BRA `(.L_x_5300) ;  /* 0xfffffec800d07947 */ /* 0x000fea000383ffff */
.L_x_5307:
[----:B-1----:R1:W2:Y:S02]  /*1efa0*/  SYNCS.PHASECHK.TRANS64.TRYWAIT P1, [R13+URZ+0x22830], R14 ;  /* 0x0228300e0d0075a7 */ /* 0x0022a4000802017f */
[----:B--2---:R-:W-:Y:S05]  /*1efb0*/  @!P1 NANOSLEEP.SYNCS 0x989680 ;  /* 0x009896800000995d */ /* 0x004fea0003900000 */
[----:B------:R-:W2:Y:S02]  /*1efc0*/  @!P1 SYNCS.PHASECHK.TRANS64 P1, [R13+URZ+0x22830], R14 ;  /* 0x0228300e0d0095a7 */ /* 0x000ea4000802007f */
[----:B--2---:R-:W-:Y:S05]  /*1efd0*/  @!P1 BRA `(.L_x_5307) ;  /* 0xfffffffc00f09947 */ /* 0x004fea000383ffff */
[----:B------:R-:W-:Y:S05]  /*1efe0*/  BRA `(.L_x_5306) ;  /* 0xfffffed0004c7947 */ /* 0x000fea000383ffff */
.L_x_5313:
[----:B-1----:R1:W2:Y:S02]  /*1eff0*/  SYNCS.PHASECHK.TRANS64.TRYWAIT P1, [R13+URZ+0x22850], R14 ;  /* 0x0228500e0d0075a7 */ /* 0x0022a4000802017f */
[----:B--2---:R-:W-:Y:S05]  /*1f000*/  @!P1 NANOSLEEP.SYNCS 0x989680 ;  /* 0x009896800000995d */ /* 0x004fea0003900000 */
[----:B------:R-:W2:Y:S02]  /*1f010*/  @!P1 SYNCS.PHASECHK.TRANS64 P1, [R13+URZ+0x22850], R14 ;  /* 0x0228500e0d0095a7 */ /* 0x000ea4000802007f */
[----:B--2---:R-:W-:Y:S05]  /*1f020*/  @!P1 BRA `(.L_x_5313) ;  /* 0xfffffffc00f09947 */ /* 0x004fea000383ffff */
[----:B------:R-:W-:Y:S05]  /*1f030*/  BRA `(.L_x_5312) ;  /* 0xfffffef000a87947 */ /* 0x000fea000383ffff */
.L_x_5320:
[----:B-1----:R1:W2:Y:S02]  /*1f040*/  SYNCS.PHASECHK.TRANS64.TRYWAIT P1, [R13+URZ+0x22830], R14 ;  /* 0x0228300e0d0075a7 */ /* 0x0022a4000802017f */
[----:B--2---:R-:W-:Y:S05]  /*1f050*/  @!P1 NANOSLEEP.SYNCS 0x989680 ;  /* 0x009896800000995d */ /* 0x004fea0003900000 */
[----:B------:R-:W2:Y:S02]  /*1f060*/  @!P1 SYNCS.PHASECHK.TRANS64 P1, [R13+URZ+0x22830], R14 ;  /* 0x0228300e0d0095a7 */ /* 0x000ea4000802007f */
[----:B--2---:R-:W-:Y:S05]  /*1f070*/  @!P1 BRA `(.L_x_5320) ;  /* 0xfffffffc00f09947 */ /* 0x004fea000383ffff */
[----:B------:R-:W-:Y:S05]  /*1f080*/  BRA `(.L_x_5319) ;  /* 0xfffffef400f47947 */ /* 0x000fea000383ffff */
.L_x_5326:
[----:B---3--:R3:W4:Y:S02]  /*1f090*/  SYNCS.PHASECHK.TRANS64.TRYWAIT P1, [R13+URZ+0x22850], R14 ;  /* 0x0228500e0d0075a7 */ /* 0x008724000802017f */
[----:B----4-:R-:W-:Y:S05]  /*1f0a0*/  @!P1 NANOSLEEP.SYNCS 0x989680 ;  /* 0x009896800000995d */ /* 0x010fea0003900000 */
[----:B------:R-:W4:Y:S02]  /*1f0b0*/  @!P1 SYNCS.PHASECHK.TRANS64 P1, [R13+URZ+0x22850], R14 ;  /* 0x0228500e0d0095a7 */ /* 0x000f24000802007f */
[----:B----4-:R-:W-:Y:S05]  /*1f0c0*/  @!P1 BRA `(.L_x_5326) ;  /* 0xfffffffc00f09947 */ /* 0x010fea000383ffff */
[----:B------:R-:W-:Y:S05]  /*1f0d0*/  BRA `(.L_x_5325) ;  /* 0xffffff10005c7947 */ /* 0x000fea000383ffff */
.L_x_5333:
[----:B------:R-:W-:Y:S01]  /*1f0e0*/  IMAD.MOV.U32 R13, RZ, RZ, R20 ;  /* 0x000000ffff0d7224 */ /* 0x000fe200078e0014 */
[----:B------:R-:W-:Y:S01]  /*1f0f0*/  MOV R11, 0x181f ;  /* 0x0000181f000b7802 */ /* 0x000fe20000000f00 */
[----:B------:R-:W-:Y:S02]  /*1f100*/  IMAD.MOV.U32 R12, RZ, RZ, RZ ;  /* 0x000000ffff0c7224 */ /* 0x000fe400078e00ff */
[----:B------:R-:W-:-:S07]  /*1f110*/  IMAD.MOV.U32 R15, RZ, RZ, -0x1 ;  /* 0xffffffffff0f7424 */ /* 0x000fce00078e00ff */
[----:B-----5:R-:W-:Y:S05]  /*1f120*/  WARPSYNC.COLLECTIVE R15, `(.L_x_5541) ;  /* 0x000000000f087348 */ /* 0x020fea0003c00000 */
[----:B------:R0:W1:Y:S02]  /*1f130*/  SHFL.IDX P6, R14, R13, R12, R11 ;  /* 0x0000000c0d0e7389 */ /* 0x00006400000c000b */
[----:B01---5:R-:W-:Y:S01]  /*1f140*/  ENDCOLLECTIVE ;  /* 0x000000000000791b */ /* 0x023fe20003800000 */
.L_x_5541:
[----:B------:R-:W-:Y:S02]  /*1f150*/  IMAD.MOV.U32 R13, RZ, RZ, R4 ;  /* 0x000000ffff0d7224 */ /* 0x000fe400078e0004 */
[----:B------:R-:W-:-:S07]  /*1f160*/  IMAD.MOV.U32 R3, RZ, RZ, R14 ;  /* 0x000000ffff037224 */ /* 0x000fce00078e000e */
[----:B------:R-:W-:Y:S05]  /*1f170*/  WARPSYNC.COLLECTIVE R15, `(.L_x_5542) ;  /* 0x000000000f087348 */ /* 0x000fea0003c00000 */
[----:B------:R0:W1:Y:S02]  /*1f180*/  SHFL.IDX P6, R14, R13, R12, R11 ;  /* 0x0000000c0d0e7389 */ /* 0x00006400000c000b */
[----:B01----:R-:W-:Y:S01]  /*1f190*/  ENDCOLLECTIVE ;  /* 0x000000000000791b */ /* 0x003fe20003800000 */
.L_x_5542:
[----:B------:R-:W-:Y:S05]  /*1f1a0*/  BRA `(.L_x_5543) ;  /* 0xffffff3800a87947 */ /* 0x000fea000383ffff */
.L_x_5336:
        /* <DEDUP_REMOVED lines=8> */
.L_x_5545:
[----:B------:R-:W-:Y:S05]  /*1f230*/  BSYNC B1 ;  /* 0x0000000000017941 */ /* 0x000fea0003800000 */
.L_x_5544:
        /* <DEDUP_REMOVED lines=8> */
.L_x_5546:
[----:B------:R-:W-:Y:S05]  /*1f2c0*/  BRA `(.L_x_5547) ;  /* 0xffffff3800f07947 */ /* 0x000fea000383ffff */
.L_x_5339:
[----:B------:R-:W-:Y:S01]  /*1f2d0*/  BSSY B1, `(.L_x_5548) ;  /* 0x0000008000017945 */ /* 0x000fe20003800000 */
[----:B---3--:R-:W-:Y:S02]  /*1f2e0*/  IMAD.MOV.U32 R13, RZ, RZ, R20 ;  /* 0x000000ffff0d7224 */ /* 0x008fe400078e0014 */
[----:B------:R-:W-:Y:S02]  /*1f2f0*/  IMAD.MOV.U32 R12, RZ, RZ, 0x2 ;  /* 0x00000002ff0c7424 */ /* 0x000fe400078e00ff */
[----:B------:R-:W-:Y:S02]  /*1f300*/  IMAD.MOV.U32 R11, RZ, RZ, 0x181f ;  /* 0x0000181fff0b7424 */ /* 0x000fe400078e00ff */
[----:B------:R-:W-:-:S07]  /*1f310*/  IMAD.MOV.U32 R15, RZ, RZ, -0x1 ;  /* 0xffffffffff0f7424 */ /* 0x000fce00078e00ff */
[----:B012-45:R-:W-:Y:S05]  /*1f320*/  WARPSYNC.COLLECTIVE R15, `(.L_x_5549) ;  /* 0x000000000f087348 */ /* 0x037fea0003c00000 */
[----:B--2---:R2:W3:Y:S02]  /*1f330*/  SHFL.IDX P6, R14, R13, R12, R11 ;  /* 0x0000000c0d0e7389 */ /* 0x0044e400000c000b */
[----:B012345:R-:W-:Y:S01]  /*1f340*/  ENDCOLLECTIVE ;  /* 0x000000000000791b */ /* 0x03ffe20003800000 */
.L_x_5549:
[----:B------:R-:W-:Y:S05]  /*1f350*/  BSYNC B1 ;  /* 0x0000000000017941 */ /* 0x000fea0003800000 */
.L_x_5548:
        /* <DEDUP_REMOVED lines=8> */
.L_x_5550:
[----:B------:R-:W-:Y:S05]  /*1f3e0*/  BRA `(.L_x_5551) ;  /* 0xffffff3c00387947 */ /* 0x000fea000383ffff */
.L_x_5342:
        /* <DEDUP_REMOVED lines=8> */
.L_x_5553:
[----:B------:R-:W-:Y:S05]  /*1f470*/  BSYNC B1 ;  /* 0x0000000000017941 */ /* 0x000fea0003800000 */
.L_x_5552:
        /* <DEDUP_REMOVED lines=8> */
.L_x_5554:
[----:B------:R-:W-:Y:S05]  /*1f500*/  BRA `(.L_x_5555) ;  /* 0xffffff3c00807947 */ /* 0x000fea000383ffff */
.L_x_5344:
[----:B------:R-:W-:Y:S02]  /*1f510*/  IMAD.MOV.U32 R13, RZ, RZ, R4 ;  /* 0x000000ffff0d7224 */ /* 0x000fe400078e0004 */
[----:B------:R-:W-:Y:S02]  /*1f520*/  IMAD.MOV.U32 R12, RZ, RZ, RZ ;  /* 0x000000ffff0c7224 */ /* 0x000fe400078e00ff */
[----:B------:R-:W-:Y:S02]  /*1f530*/  IMAD.MOV.U32 R11, RZ, RZ, 0x1c1f ;  /* 0x00001c1fff0b7424 */ /* 0x000fe400078e00ff */
[----:B------:R-:W-:-:S07]  /*1f540*/  IMAD.MOV.U32 R15, RZ, RZ, -0x1 ;  /* 0xffffffffff0f7424 */ /* 0x000fce00078e00ff */
[----:B------:R-:W-:Y:S05]  /*1f550*/  WARPSYNC.COLLECTIVE R15, `(.L_x_5556) ;  /* 0x000000000f087348 */ /* 0x000fea0003c00000 */
[----:B------:R0:W1:Y:S02]  /*1f560*/  SHFL.IDX P6, R14, R13, R12, R11 ;  /* 0x0000000c0d0e7389 */ /* 0x00006400000c000b */
[----:B01----:R-:W-:Y:S01]  /*1f570*/  ENDCOLLECTIVE ;  /* 0x000000000000791b */ /* 0x003fe20003800000 */
.L_x_5556:
[----:B------:R-:W-:Y:S02]  /*1f580*/  IMAD.MOV.U32 R13, RZ, RZ, R3 ;  /* 0x000000ffff0d7224 */ /* 0x000fe400078e0003 */
[----:B------:R-:W-:-:S07]  /*1f590*/  IMAD.MOV.U32 R20, RZ, RZ, R14 ;  /* 0x000000ffff147224 */ /* 0x000fce00078e000e */
[----:B------:R-:W-:Y:S05]  /*1f5a0*/  WARPSYNC.COLLECTIVE R15, `(.L_x_5557) ;  /* 0x000000000f087348 */ /* 0x000fea0003c00000 */
[----:B------:R0:W1:Y:S02]  /*1f5b0*/  SHFL.IDX P6, R14, R13, R12, R11 ;  /* 0x0000000c0d0e7389 */ /* 0x00006400000c000b */
[----:B01----:R-:W-:Y:S01]  /*1f5c0*/  ENDCOLLECTIVE ;  /* 0x000000000000791b */ /* 0x003fe20003800000 */
.L_x_5557:
[----:B------:R-:W-:Y:S01]  /*1f5d0*/  IMAD.MOV.U32 R12, RZ, RZ, R14 ;  /* 0x000000ffff0c7224 */ /* 0x000fe200078e000e */
[----:B------:R-:W-:Y:S06]  /*1f5e0*/  BRA `(.L_x_5558) ;  /* 0xffffff4000807947 */ /* 0x000fec000383ffff */
.L_x_5347:
[----:B------:R-:W-:Y:S01]  /*1f5f0*/  BSSY B1, `(.L_x_5559) ;  /* 0x0000008000017945 */ /* 0x000fe20003800000 */
[----:B---3--:R-:W-:Y:S01]  /*1f600*/  IMAD.MOV.U32 R13, RZ, RZ, R4 ;  /* 0x000000ffff0d7224 */ /* 0x008fe200078e0004 */
[----:B------:R-:W-:Y:S01]  /*1f610*/  MOV R11, 0x1c1f ;  /* 0x00001c1f000b7802 */ /* 0x000fe20000000f00 */
[----:B--2---:R-:W-:Y:S02]  /*1f620*/  IMAD.MOV.U32 R12, RZ, RZ, 0x1 ;  /* 0x00000001ff0c7424 */ /* 0x004fe400078e00ff */
[----:B------:R-:W-:-:S07]  /*1f630*/  IMAD.MOV.U32 R15, RZ, RZ, -0x1 ;  /* 0xffffffffff0f7424 */ /* 0x000fce00078e00ff */
[----:B01----:R-:W-:Y:S05]  /*1f640*/  WARPSYNC.COLLECTIVE R15, `(.L_x_5560) ;  /* 0x000000000f087348 */ /* 0x003fea0003c00000 */
[----:B------:R2:W3:Y:S02]  /*1f650*/  SHFL.IDX P6, R14, R13, R12, R11 ;  /* 0x0000000c0d0e7389 */ /* 0x0004e400000c000b */
[----:B0123--:R-:W-:Y:S01]  /*1f660*/  ENDCOLLECTIVE ;  /* 0x000000000000791b */ /* 0x00ffe20003800000 */
.L_x_5560:
[----:B------:R-:W-:Y:S05]  /*1f670*/  BSYNC B1 ;  /* 0x0000000000017941 */ /* 0x000fea0003800000 */
.L_x_5559:
        /* <DEDUP_REMOVED lines=8> */
.L_x_5561:
[----:B------:R-:W-:Y:S01]  /*1f700*/  IMAD.MOV.U32 R3, RZ, RZ, R14 ;  /* 0x000000ffff037224 */ /* 0x000fe200078e000e */
[----:B------:R-:W-:Y:S06]  /*1f710*/  BRA `(.L_x_5562) ;  /* 0xffffff4c00587947 */ /* 0x000fec000383ffff */
.L_x_5351:
[----:B------:R-:W-:Y:S01]  /*1f720*/  IMAD.MOV.U32 R13, RZ, RZ, R4 ;  /* 0x000000ffff0d7224 */ /* 0x000fe200078e0004 */
[----:B------:R-:W-:Y:S01]  /*1f730*/  MOV R11, 0x181f ;  /* 0x0000181f000b7802 */ /* 0x000fe20000000f00 */
[----:B------:R-:W-:Y:S02]  /*1f740*/  IMAD.MOV.U32 R12, RZ, RZ, RZ ;  /* 0x000000ffff0c7224 */ /* 0x000fe400078e00ff */
[----:B------:R-:W-:-:S07]  /*1f750*/  IMAD.MOV.U32 R15, RZ, RZ, -0x1 ;  /* 0xffffffffff0f7424 */ /* 0x000fce00078e00ff */
[----:B0-----:R-:W-:Y:S05]  /*1f760*/  WARPSYNC.COLLECTIVE R15, `(.L_x_5563) ;  /* 0x000000000f087348 */ /* 0x001fea0003c00000 */
[----:B------:R1:W2:Y:S02]  /*1f770*/  SHFL.IDX P6, R14, R13, R12, R11 ;  /* 0x0000000c0d0e7389 */ /* 0x0002a400000c000b */
[----:B012---:R-:W-:Y:S01]  /*1f780*/  ENDCOLLECTIVE ;  /* 0x000000000000791b */ /* 0x007fe20003800000 */
.L_x_5563:
[----:B------:R-:W-:Y:S02]  /*1f790*/  IMAD.MOV.U32 R13, RZ, RZ, R0 ;  /* 0x000000ffff0d7224 */ /* 0x000fe400078e0000 */
[----:B------:R-:W-:-:S07]  /*1f7a0*/  IMAD.MOV.U32 R3, RZ, RZ, R14 ;  /* 0x000000ffff037224 */ /* 0x000fce00078e000e */
[----:B------:R-:W-:Y:S05]  /*1f7b0*/  WARPSYNC.COLLECTIVE R15, `(.L_x_5564) ;  /* 0x000000000f087348 */ /* 0x000fea0003c00000 */
[----:B------:R0:W1:Y:S02]  /*1f7c0*/  SHFL.IDX P6, R14, R13, R12, R11 ;  /* 0x0000000c0d0e7389 */ /* 0x00006400000c000b */
[----:B01----:R-:W-:Y:S01]  /*1f7d0*/  ENDCOLLECTIVE ;  /* 0x000000000000791b */ /* 0x003fe20003800000 */
.L_x_5564:
[----:B------:R-:W-:Y:S01]  /*1f7e0*/  IMAD.MOV.U32 R9, RZ, RZ, R14 ;  /* 0x000000ffff097224 */ /* 0x000fe200078e000e */
[----:B------:R-:W-:Y:S06]  /*1f7f0*/  BRA `(.L_x_5565) ;  /* 0xffffff60008c7947 */ /* 0x000fec000383ffff */
.L_x_5354:
        /* <DEDUP_REMOVED lines=8> */
.L_x_5567:
[----:B------:R-:W-:Y:S05]  /*1f880*/  BSYNC B1 ;  /* 0x0000000000017941 */ /* 0x000fea0003800000 */
.L_x_5566:
        /* <DEDUP_REMOVED lines=8> */
.L_x_5568:
[----:B------:R-:W-:Y:S01]  /*1f910*/  IMAD.MOV.U32 R9, RZ, RZ, R14 ;  /* 0x000000ffff097224 */ /* 0x000fe200078e000e */
[----:B------:R-:W-:Y:S06]  /*1f920*/  BRA `(.L_x_5569) ;  /* 0xffffff6000d47947 */ /* 0x000fec000383ffff */
.L_x_5357:
        /* <DEDUP_REMOVED lines=8> */
.L_x_5571:
[----:B------:R-:W-:Y:S05]  /*1f9b0*/  BSYNC B1 ;  /* 0x0000000000017941 */ /* 0x000fea0003800000 */
.L_x_5570:
        /* <DEDUP_REMOVED lines=8> */
.L_x_5572:
[----:B------:R-:W-:Y:S01]  /*1fa40*/  IMAD.MOV.U32 R9, RZ, RZ, R14 ;  /* 0x000000ffff097224 */ /* 0x000fe200078e000e */
[----:B------:R-:W-:Y:S06]  /*1fa50*/  BRA `(.L_x_5573) ;  /* 0xffffff6400187947 */ /* 0x000fec000383ffff */
.L_x_5360:
        /* <DEDUP_REMOVED lines=8> */
.L_x_5575:
[----:B------:R-:W-:Y:S05]  /*1fae0*/  BSYNC B1 ;  /* 0x0000000000017941 */ /* 0x000fea0003800000 */
.L_x_5574:
        /* <DEDUP_REMOVED lines=8> */
.L_x_5576:
[----:B------:R-:W-:Y:S01]  /*1fb70*/  IMAD.MOV.U32 R9, RZ, RZ, R14 ;  /* 0x000000ffff097224 */ /* 0x000fe200078e000e */
[----:B------:R-:W-:Y:S06]  /*1fb80*/  BRA `(.L_x_5577) ;  /* 0xffffff64005c7947 */ /* 0x000fec000383ffff */
.L_x_5379:
[----:B-1----:R-:W0:Y:S01]  /*1fb90*/  S2R R11, SR_TID.X ;  /* 0x00000000000b7919 */ /* 0x002e220000002100 */
[----:B------:R-:W-:Y:S01]  /*1fba0*/  BSSY B1, `(.L_x_5578) ;  /* 0x000000a000017945 */ /* 0x000fe20003800000 */
[----:B------:R-:W-:Y:S02]  /*1fbb0*/  IMAD.MOV.U32 R12, RZ, RZ, RZ ;  /* 0x000000ffff0c7224 */ /* 0x000fe400078e00ff */
[----:B------:R-:W-:Y:S01]  /*1fbc0*/  IMAD.MOV.U32 R15, RZ, RZ, -0x1 ;  /* 0xffffffffff0f7424 */ /* 0x000fe200078e00ff */
[----:B0-----:R-:W-:-:S04]  /*1fbd0*/  SHF.R.U32.HI R11, RZ, 0x5, R11 ;  /* 0x00000005ff0b7819 */ /* 0x001fc8000001160b */
[----:B------:R-:W-:-:S05]  /*1fbe0*/  LOP3.LUT R11, R11, 0x3, RZ, 0xc0, !PT ;  /* 0x000000030b0b7812 */ /* 0x000fca00078ec0ff */
[----:B------:R-:W-:Y:S02]  /*1fbf0*/  IMAD.MOV.U32 R13, RZ, RZ, R11 ;  /* 0x000000ffff0d7224 */ /* 0x000fe400078e000b */
[----:B------:R-:W-:-:S07]  /*1fc00*/  IMAD.MOV.U32 R11, RZ, RZ, 0x1f ;  /* 0x0000001fff0b7424 */ /* 0x000fce00078e00ff */
[----:B------:R-:W-:Y:S05]  /*1fc10*/  WARPSYNC.COLLECTIVE R15, `(.L_x_5579) ;  /* 0x000000000f087348 */ /* 0x000fea0003c00000 */
[----:B------:R0:W1:Y:S02]  /*1fc20*/  SHFL.IDX P6, R14, R13, R12, R11 ;  /* 0x0000000c0d0e7389 */ /* 0x00006400000c000b */
[----:B01----:R-:W-:Y:S01]  /*1fc30*/  ENDCOLLECTIVE ;  /* 0x000000000000791b */ /* 0x003fe20003800000 */
.L_x_5579:
[----:B------:R-:W-:Y:S05]  /*1fc40*/  BSYNC B1 ;  /* 0x0000000000017941 */ /* 0x000fea0003800000 */
.L_x_5578:
[----:B------:R-:W-:Y:S05]  /*1fc50*/  BRA `(.L_x_5580) ;  /* 0xffffff8000987947 */ /* 0x000fea000383ffff */
.L_x_5381:
[----:B------:R-:W-:Y:S01]  /*1fc60*/  BSSY B1, `(.L_x_5581) ;  /* 0x0000006000017945 */ /* 0x000fe20003800000 */
[----:B------:R-:W-:-:S07]  /*1fc70*/  IMAD.MOV.U32 R15, RZ, RZ, -0x1 ;  /* 0xffffffffff0f7424 */ /* 0x000fce00078e00ff */
[----:B01----:R-:W-:Y:S05]  /*1fc80*/  WARPSYNC.COLLECTIVE R15, `(.L_x_5582) ;  /* 0x000000000f0c7348 */ /* 0x003fea0003c00000 */
[----:B------:R-:W-:Y:S02]  /*1fc90*/  ELECT P6, UR62, PT ;  /* 0x00000000003e782f */ /* 0x000fe400038c0000 */
[----:B------:R-:W-:Y:S01]  /*1fca0*/  MOV R14, UR62 ;  /* 0x0000003e000e7c02 */ /* 0x000fe20008000f00 */
[----:B01----:R-:W-:Y:S10]  /*1fcb0*/  ENDCOLLECTIVE ;  /* 0x000000000000791b */ /* 0x003ff40003800000 */
.L_x_5582:
[----:B------:R-:W-:Y:S05]  /*1fcc0*/  BSYNC B1 ;  /* 0x0000000000017941 */ /* 0x000fea0003800000 */
.L_x_5581:
[----:B------:R-:W-:Y:S05]  /*1fcd0*/  BRA `(.L_x_5380) ;  /* 0xffffff8000907947 */ /* 0x000fea000383ffff */
.L_x_5383:
[----:B0-----:R0:W2:Y:S02]  /*1fce0*/  SYNCS.PHASECHK.TRANS64.TRYWAIT P0, [R16+URZ+0x22820], R3 ;  /* 0x02282003100075a7 */ /* 0x0010a4000800017f */
[----:B--2---:R-:W-:Y:S05]  /*1fcf0*/  @!P0 NANOSLEEP.SYNCS 0x989680 ;  /* 0x009896800000895d */ /* 0x004fea0003900000 */
[----:B------:R-:W2:Y:S02]  /*1fd00*/  @!P0 SYNCS.PHASECHK.TRANS64 P0, [R16+URZ+0x22820], R3 ;  /* 0x02282003100085a7 */ /* 0x000ea4000800007f */
[----:B--2---:R-:W-:Y:S05]  /*1fd10*/  @!P0 BRA `(.L_x_5383) ;  /* 0xfffffffc00f08947 */ /* 0x004fea000383ffff */
[----:B------:R-:W-:Y:S05]  /*1fd20*/  BRA `(.L_x_5583) ;  /* 0xffffff8000a07947 */ /* 0x000fea000383ffff */
.L_x_5387:
[----:B0-----:R0:W2:Y:S02]  /*1fd30*/  SYNCS.PHASECHK.TRANS64.TRYWAIT P0, [R3+URZ+0x228a0], R9 ;  /* 0x0228a009030075a7 */ /* 0x0010a4000800017f */
[----:B--2---:R-:W-:Y:S05]  /*1fd40*/  @!P0 NANOSLEEP.SYNCS 0x989680 ;  /* 0x009896800000895d */ /* 0x004fea0003900000 */
[----:B------:R-:W2:Y:S02]  /*1fd50*/  @!P0 SYNCS.PHASECHK.TRANS64 P0, [R3+URZ+0x228a0], R9 ;  /* 0x0228a009030085a7 */ /* 0x000ea4000800007f */
[----:B--2---:R-:W-:Y:S05]  /*1fd60*/  @!P0 BRA `(.L_x_5387) ;  /* 0xfffffffc00f08947 */ /* 0x004fea000383ffff */
[----:B------:R-:W-:Y:S05]  /*1fd70*/  BRA `(.L_x_5584) ;  /* 0xffffff8000b87947 */ /* 0x000fea000383ffff */
.L_x_5392:
[----:B-1----:R1:W2:Y:S02]  /*1fd80*/  SYNCS.PHASECHK.TRANS64.TRYWAIT P0, [R3+URZ+0x228c0], R9 ;  /* 0x0228c009030075a7 */ /* 0x0022a4000800017f */
[----:B--2---:R-:W-:Y:S05]  /*1fd90*/  @!P0 NANOSLEEP.SYNCS 0x989680 ;  /* 0x009896800000895d */ /* 0x004fea0003900000 */
[----:B------:R-:W2:Y:S02]  /*1fda0*/  @!P0 SYNCS.PHASECHK.TRANS64 P0, [R3+URZ+0x228c0], R9 ;  /* 0x0228c009030085a7 */ /* 0x000ea4000800007f */
[----:B--2---:R-:W-:Y:S05]  /*1fdb0*/  @!P0 BRA `(.L_x_5392) ;  /* 0xfffffffc00f08947 */ /* 0x004fea000383ffff */
[----:B------:R-:W-:Y:S05]  /*1fdc0*/  BRA `(.L_x_5585) ;  /* 0xffffff8400347947 */ /* 0x000fea000383ffff */
.L_x_5402:
[----:B0-----:R0:W2:Y:S02]  /*1fdd0*/  SYNCS.PHASECHK.TRANS64.TRYWAIT P1, [R9+URZ+0x228a0], R2 ;  /* 0x0228a002090075a7 */ /* 0x0010a4000802017f */
[----:B--2---:R-:W-:Y:S05]  /*1fde0*/  @!P1 NANOSLEEP.SYNCS 0x989680 ;  /* 0x009896800000995d */ /* 0x004fea0003900000 */
[----:B------:R-:W2:Y:S02]  /*1fdf0*/  @!P1 SYNCS.PHASECHK.TRANS64 P1, [R9+URZ+0x228a0], R2 ;  /* 0x0228a002090095a7 */ /* 0x000ea4000802007f */
[----:B--2---:R-:W-:Y:S05]  /*1fe00*/  @!P1 BRA `(.L_x_5402) ;  /* 0xfffffffc00f09947 */ /* 0x004fea000383ffff */
[----:B------:R-:W-:Y:S05]  /*1fe10*/  BRA `(.L_x_5586) ;  /* 0xffffff8800a87947 */ /* 0x000fea000383ffff */
.L_x_5407:
[----:B-1----:R1:W2:Y:S02]  /*1fe20*/  SYNCS.PHASECHK.TRANS64.TRYWAIT P1, [R9+URZ+0x228c0], R2 ;  /* 0x0228c002090075a7 */ /* 0x0022a4000802017f */
[----:B--2---:R-:W-:Y:S05]  /*1fe30*/  @!P1 NANOSLEEP.SYNCS 0x989680 ;  /* 0x009896800000995d */ /* 0x004fea0003900000 */
[----:B------:R-:W2:Y:S02]  /*1fe40*/  @!P1 SYNCS.PHASECHK.TRANS64 P1, [R9+URZ+0x228c0], R2 ;  /* 0x0228c002090095a7 */ /* 0x000ea4000802007f */
[----:B--2---:R-:W-:Y:S05]  /*1fe50*/  @!P1 BRA `(.L_x_5407) ;  /* 0xfffffffc00f09947 */ /* 0x004fea000383ffff */
[----:B------:R-:W-:Y:S05]  /*1fe60*/  BRA `(.L_x_5587) ;  /* 0xffffff8c00207947 */ /* 0x000fea000383ffff */
.L_x_5425:
[----:B------:R-:W0:Y:S01]  /*1fe70*/  S2R R9, SR_TID.X ;  /* 0x0000000000097919 */ /* 0x000e220000002100 */
[----:B------:R-:W-:Y:S01]  /*1fe80*/  BSSY B0, `(.L_x_5588) ;  /* 0x000000a000007945 */ /* 0x000fe20003800000 */
[----:B------:R-:W-:Y:S02]  /*1fe90*/  IMAD.MOV.U32 R12, RZ, RZ, RZ ;  /* 0x000000ffff0c7224 */ /* 0x000fe400078e00ff */
[----:B------:R-:W-:Y:S02]  /*1fea0*/  IMAD.MOV.U32 R11, RZ, RZ, 0x1f ;  /* 0x0000001fff0b7424 */ /* 0x000fe400078e00ff */
[----:B------:R-:W-:Y:S01]  /*1feb0*/  IMAD.MOV.U32 R15, RZ, RZ, -0x1 ;  /* 0xffffffffff0f7424 */ /* 0x000fe200078e00ff */
[----:B0-----:R-:W-:-:S04]  /*1fec0*/  SHF.R.U32.HI R9, RZ, 0x5, R9 ;  /* 0x00000005ff097819 */ /* 0x001fc80000011609 */
[----:B------:R-:W-:-:S04]  /*1fed0*/  LOP3.LUT R9, R9, 0x3, RZ, 0xc0, !PT ;  /* 0x0000000309097812 */ /* 0x000fc800078ec0ff */
[----:B------:R-:W-:-:S07]  /*1fee0*/  MOV R13, R9 ;  /* 0x00000009000d7202 */ /* 0x000fce0000000f00 */
[----:B-----5:R-:W-:Y:S05]  /*1fef0*/  WARPSYNC.COLLECTIVE R15, `(.L_x_5589) ;  /* 0x000000000f087348 */ /* 0x020fea0003c00000 */
[----:B------:R0:W1:Y:S02]  /*1ff00*/  SHFL.IDX P6, R14, R13, R12, R11 ;  /* 0x0000000c0d0e7389 */ /* 0x00006400000c000b */
[----:B01---5:R-:W-:Y:S01]  /*1ff10*/  ENDCOLLECTIVE ;  /* 0x000000000000791b */ /* 0x023fe20003800000 */
.L_x_5589:
[----:B------:R-:W-:Y:S05]  /*1ff20*/  BSYNC B0 ;  /* 0x0000000000007941 */ /* 0x000fea0003800000 */
.L_x_5588:
[----:B------:R-:W-:Y:S05]  /*1ff30*/  BRA `(.L_x_5590) ;  /* 0xffffff9c00587947 */ /* 0x000fea000383ffff */
.L_x_5428:
[----:B0-----:R0:W1:Y:S02]  /*1ff40*/  SYNCS.PHASECHK.TRANS64.TRYWAIT P0, [R22+URZ+0x22840], R0 ;  /* 0x02284000160075a7 */ /* 0x001064000800017f */
[----:B-1----:R-:W-:Y:S05]  /*1ff50*/  @!P0 NANOSLEEP.SYNCS 0x989680 ;  /* 0x009896800000895d */ /* 0x002fea0003900000 */
[----:B------:R-:W1:Y:S02]  /*1ff60*/  @!P0 SYNCS.PHASECHK.TRANS64 P0, [R22+URZ+0x22840], R0 ;  /* 0x02284000160085a7 */ /* 0x000e64000800007f */
[----:B-1----:R-:W-:Y:S05]  /*1ff70*/  @!P0 BRA `(.L_x_5428) ;  /* 0xfffffffc00f08947 */ /* 0x002fea000383ffff */
[----:B------:R-:W-:Y:S05]  /*1ff80*/  BRA `(.L_x_5591) ;  /* 0xffffff9c00687947 */ /* 0x000fea000383ffff */
.L_x_5429:
        /* <DEDUP_REMOVED lines=8> */
.L_x_5593:
[----:B------:R-:W-:Y:S05]  /*20010*/  BSYNC B0 ;  /* 0x0000000000007941 */ /* 0x000fea0003800000 */
.L_x_5592:
[----:B------:R-:W-:Y:S01]  /*20020*/  IMAD.MOV.U32 R13, RZ, RZ, R0 ;  /* 0x000000ffff0d7224 */ /* 0x000fe200078e0000 */
[----:B------:R-:W-:Y:S01]  /*20030*/  MOV R12, RZ ;  /* 0x000000ff000c7202 */ /* 0x000fe20000000f00 */
[----:B------:R-:W-:Y:S02]  /*20040*/  IMAD.MOV.U32 R11, RZ, RZ, 0x181f ;  /* 0x0000181fff0b7424 */ /* 0x000fe400078e00ff */
[----:B------:R-:W-:Y:S02]  /*20050*/  IMAD.MOV.U32 R15, RZ, RZ, -0x1 ;  /* 0xffffffffff0f7424 */ /* 0x000fe400078e00ff */
[----:B------:R-:W-:Y:S02]  /*20060*/  IMAD.MOV.U32 R2, RZ, RZ, R14 ;  /* 0x000000ffff027224 */ /* 0x000fe400078e000e */
[----:B------:R-:W-:-:S07]  /*20070*/  @P0 IMAD R7, R5, 0x2, R16 ;  /* 0x0000000205070824 */ /* 0x000fce00078e0210 */
[----:B------:R-:W-:Y:S05]  /*20080*/  WARPSYNC.COLLECTIVE R15, `(.L_x_5594) ;  /* 0x000000000f087348 */ /* 0x000fea0003c00000 */
[----:B------:R0:W1:Y:S02]  /*20090*/  SHFL.IDX P6, R14, R13, R12, R11 ;  /* 0x0000000c0d0e7389 */ /* 0x00006400000c000b */
[----:B01----:R-:W-:Y:S01]  /*200a0*/  ENDCOLLECTIVE ;  /* 0x000000000000791b */ /* 0x003fe20003800000 */
.L_x_5594:
[----:B------:R-:W-:Y:S02]  /*200b0*/  IMAD.MOV.U32 R13, RZ, RZ, R4 ;  /* 0x000000ffff0d7224 */ /* 0x000fe400078e0004 */
[----:B------:R-:W-:Y:S02]  /*200c0*/  IMAD.MOV.U32 R12, RZ, RZ, 0x1 ;  /* 0x00000001ff0c7424 */ /* 0x000fe400078e00ff */
[----:B------:R-:W-:-:S07]  /*200d0*/  IMAD.MOV.U32 R3, RZ, RZ, R14 ;  /* 0x000000ffff037224 */ /* 0x000fce00078e000e */
[----:B------:R-:W-:Y:S05]  /*200e0*/  WARPSYNC.COLLECTIVE R15, `(.L_x_5595) ;  /* 0x000000000f087348 */ /* 0x000fea0003c00000 */
[----:B------:R0:W1:Y:S02]  /*200f0*/  SHFL.IDX P6, R14, R13, R12, R11 ;  /* 0x0000000c0d0e7389 */ /* 0x00006400000c000b */
[----:B01----:R-:W-:Y:S01]  /*20100*/  ENDCOLLECTIVE ;  /* 0x000000000000791b */ /* 0x003fe20003800000 */
.L_x_5595:
        /* <DEDUP_REMOVED lines=15> */
.L_x_5596:
[----:B------:R-:W-:Y:S02]  /*20200*/  @P0 IMAD R7, R5, 0x2, R16 ;  /* 0x0000000205070824 */ /* 0x000fe400078e0210 */
[----:B------:R-:W-:Y:S02]  /*20210*/  IMAD.MOV.U32 R13, RZ, RZ, R4 ;  /* 0x000000ffff0d7224 */ /* 0x000fe400078e0004 */
[----:B------:R-:W-:Y:S01]  /*20220*/  IMAD.MOV.U32 R12, RZ, RZ, 0x2 ;  /* 0x00000002ff0c7424 */ /* 0x000fe200078e00ff */
[----:B------:R-:W-:-:S07]  /*20230*/  MOV R3, R14 ;  /* 0x0000000e00037202 */ /* 0x000fce0000000f00 */
[----:B------:R-:W-:Y:S05]  /*20240*/  WARPSYNC.COLLECTIVE R15, `(.L_x_5597) ;  /* 0x000000000f087348 */ /* 0x000fea0003c00000 */
[----:B------:R0:W1:Y:S02]  /*20250*/  SHFL.IDX P6, R14, R13, R12, R11 ;  /* 0x0000000c0d0e7389 */ /* 0x00006400000c000b */
[----:B01----:R-:W-:Y:S01]  /*20260*/  ENDCOLLECTIVE ;  /* 0x000000000000791b */ /* 0x003fe20003800000 */
.L_x_5597:
        /* <DEDUP_REMOVED lines=15> */
.L_x_5598:
[----:B------:R-:W-:Y:S01]  /*20360*/  @P0 IMAD R7, R5, 0x2, R16 ;  /* 0x0000000205070824 */ /* 0x000fe200078e0210 */
[----:B------:R-:W-:Y:S01]  /*20370*/  MOV R13, R4 ;  /* 0x00000004000d7202 */ /* 0x000fe20000000f00 */
[----:B------:R-:W-:Y:S02]  /*20380*/  IMAD.MOV.U32 R12, RZ, RZ, 0x3 ;  /* 0x00000003ff0c7424 */ /* 0x000fe400078e00ff */
[----:B------:R-:W-:-:S07]  /*20390*/  IMAD.MOV.U32 R3, RZ, RZ, R14 ;  /* 0x000000ffff037224 */ /* 0x000fce00078e000e */
[----:B------:R-:W-:Y:S05]  /*203a0*/  WARPSYNC.COLLECTIVE R15, `(.L_x_5599) ;  /* 0x000000000f087348 */ /* 0x000fea0003c00000 */
[----:B------:R0:W1:Y:S02]  /*203b0*/  SHFL.IDX P6, R14, R13, R12, R11 ;  /* 0x0000000c0d0e7389 */ /* 0x00006400000c000b */
[----:B01----:R-:W-:Y:S01]  /*203c0*/  ENDCOLLECTIVE ;  /* 0x000000000000791b */ /* 0x003fe20003800000 */
.L_x_5599:
        /* <DEDUP_REMOVED lines=15> */
.L_x_5600:
[----:B------:R-:W-:Y:S02]  /*204c0*/  @P0 IMAD R7, R5, 0x2, R16 ;  /* 0x0000000205070824 */ /* 0x000fe400078e0210 */
[----:B------:R-:W-:Y:S02]  /*204d0*/  IMAD.MOV.U32 R13, RZ, RZ, R4 ;  /* 0x000000ffff0d7224 */ /* 0x000fe400078e0004 */
[----:B------:R-:W-:Y:S02]  /*204e0*/  IMAD.MOV.U32 R12, RZ, RZ, 0x4 ;  /* 0x00000004ff0c7424 */ /* 0x000fe400078e00ff */
[----:B------:R-:W-:-:S07]  /*204f0*/  IMAD.MOV.U32 R3, RZ, RZ, R14 ;  /* 0x000000ffff037224 */ /* 0x000fce00078e000e */
[----:B------:R-:W-:Y:S05]  /*20500*/  WARPSYNC.COLLECTIVE R15, `(.L_x_5601) ;  /* 0x000000000f087348 */ /* 0x000fea0003c00000 */
[----:B------:R0:W1:Y:S02]  /*20510*/  SHFL.IDX P6, R14, R13, R12, R11 ;  /* 0x0000000c0d0e7389 */ /* 0x00006400000c000b */
[----:B01----:R-:W-:Y:S01]  /*20520*/  ENDCOLLECTIVE ;  /* 0x000000000000791b */ /* 0x003fe20003800000 */
.L_x_5601:
[----:B------:R-:W-:-:S05]  /*20530*/  @P0 LEA R3, P1, R8, R3, 0x1 ;  /* 0x0000000308030211 */ /* 0x000fca00078208ff */
[----:B------:R-:W-:-:S05]  /*20540*/  @P0 IMAD.X R2, RZ, RZ, R2, P1 ;  /* 0x000000ffff020224 */ /* 0x000fca00008e0602 */
[----:B------:R-:W-:Y:S02]  /*20550*/  @P0 LOP3.LUT R3, R3, R2, RZ, 0x3c, !PT ;  /* 0x0000000203030212 */ /* 0x000fe400078e3cff */
[----:B------:R-:W-:Y:S02]  /*20560*/  MOV R13, R0 ;  /* 0x00000000000d7202 */ /* 0x000fe40000000f00 */
        /* <DEDUP_REMOVED lines=11> */
.L_x_5602:
[----:B------:R-:W-:Y:S02]  /*20620*/  @P0 IMAD R7, R5, 0x2, R16 ;  /* 0x0000000205070824 */ /* 0x000fe400078e0210 */
[----:B------:R-:W-:Y:S02]  /*20630*/  IMAD.MOV.U32 R13, RZ, RZ, R4 ;  /* 0x000000ffff0d7224 */ /* 0x000fe400078e0004 */
[----:B------:R-:W-:Y:S02]  /*20640*/  IMAD.MOV.U32 R12, RZ, RZ, 0x5 ;  /* 0x00000005ff0c7424 */ /* 0x000fe400078e00ff */
[----:B------:R-:W-:-:S07]  /*20650*/  IMAD.MOV.U32 R3, RZ, RZ, R14 ;  /* 0x000000ffff037224 */ /* 0x000fce00078e000e */
[----:B------:R-:W-:Y:S05]  /*20660*/  WARPSYNC.COLLECTIVE R15, `(.L_x_5603) ;  /* 0x000000000f087348 */ /* 0x000fea0003c00000 */
[----:B------:R0:W1:Y:S02]  /*20670*/  SHFL.IDX P6, R14, R13, R12, R11 ;  /* 0x0000000c0d0e7389 */ /* 0x00006400000c000b */
[----:B01----:R-:W-:Y:S01]  /*20680*/  ENDCOLLECTIVE ;  /* 0x000000000000791b */ /* 0x003fe20003800000 */
.L_x_5603:
        /* <DEDUP_REMOVED lines=10> */
.L_x_5604:
[----:B------:R-:W-:Y:S01]  /*20730*/  @!PT LDS RZ, [RZ] ;  /* 0x00000000fffff984 */ /* 0x000fe20000000800 */
[----:B------:R-:W-:Y:S01]  /*20740*/  @!PT LDS RZ, [RZ] ;  /* 0x00000000fffff984 */ /* 0x000fe20000000800 */
[----:B------:R-:W-:Y:S01]  /*20750*/  @!PT LDS RZ, [RZ] ;  /* 0x00000000fffff984 */ /* 0x000fe20000000800 */
[----:B------:R0:W-:Y:S01]  /*20760*/  @P0 LDGSTS.E.BYPASS.LTC128B.128 [R7+0x1e400], desc[UR42][R2.64], !P2 ;  /* 0x1e40000002070fae */ /* 0x0001e2000d101d6a */
[----:B------:R-:W-:Y:S01]  /*20770*/  IMAD.MOV.U32 R0, RZ, RZ, R14 ;  /* 0x000000ffff007224 */ /* 0x000fe200078e000e */
[----:B------:R-:W-:Y:S06]  /*20780*/  BRA `(.L_x_5605) ;  /* 0xffffff9800c87947 */ /* 0x000fec000383ffff */
.L_x_5434:
[----:B------:R-:W-:Y:S01]  /*20790*/  IMAD.MOV.U32 R13, RZ, RZ, R4 ;  /* 0x000000ffff0d7224 */ /* 0x000fe200078e0004 */
[----:B------:R-:W-:Y:S01]  /*207a0*/  MOV R12, RZ ;  /* 0x000000ff000c7202 */ /* 0x000fe20000000f00 */
[----:B------:R-:W-:Y:S02]  /*207b0*/  IMAD.MOV.U32 R11, RZ, RZ, 0x181f ;  /* 0x0000181fff0b7424 */ /* 0x000fe400078e00ff */
[----:B------:R-:W-:Y:S02]  /*207c0*/  IMAD.MOV.U32 R15, RZ, RZ, -0x1 ;  /* 0xffffffffff0f7424 */ /* 0x000fe400078e00ff */
[----:B-----5:R-:W-:Y:S02]  /*207d0*/  IMAD R5, R20, R7, RZ ;  /* 0x0000000714057224 */ /* 0x020fe400078e02ff */
[----:B------:R-:W-:-:S07]  /*207e0*/  IMAD R25, R25, 0x80, R10 ;  /* 0x0000008019197824 */ /* 0x000fce00078e020a */
[----:B-1----:R-:W-:Y:S05]  /*207f0*/  WARPSYNC.COLLECTIVE R15, `(.L_x_5606) ;  /* 0x000000000f087348 */ /* 0x002fea0003c00000 */
[----:B------:R0:W2:Y:S02]  /*20800*/  SHFL.IDX P6, R14, R13, R12, R11 ;  /* 0x0000000c0d0e7389 */ /* 0x0000a400000c000b */
[----:B012---:R-:W-:Y:S01]  /*20810*/  ENDCOLLECTIVE ;  /* 0x000000000000791b */ /* 0x007fe20003800000 */
.L_x_5606:
[C---:B------:R-:W-:Y:S01]  /*20820*/  VIADD R6, R25.reuse, 0x10 ;  /* 0x0000001019067836 */ /* 0x040fe20000000000 */
[----:B------:R-:W-:Y:S01]  /*20830*/  ISETP.GE.AND P0, PT, R25, R5, PT ;  /* 0x000000051900720c */ /* 0x000fe20003f06270 */
[----:B------:R-:W-:Y:S02]  /*20840*/  IMAD.MOV.U32 R13, RZ, RZ, R0 ;  /* 0x000000ffff0d7224 */ /* 0x000fe400078e0000 */
[----:B------:R-:W-:-:S10]  /*20850*/  IMAD.MOV.U32 R2, RZ, RZ, R14 ;  /* 0x000000ffff027224 */ /* 0x000fd400078e000e */
[----:B------:R-:W-:Y:S05]  /*20860*/  WARPSYNC.COLLECTIVE R15, `(.L_x_5607) ;  /* 0x000000000f087348 */ /* 0x000fea0003c00000 */
[----:B------:R0:W1:Y:S02]  /*20870*/  SHFL.IDX P6, R14, R13, R12, R11 ;  /* 0x0000000c0d0e7389 */ /* 0x00006400000c000b */
[----:B01----:R-:W-:Y:S01]  /*20880*/  ENDCOLLECTIVE ;  /* 0x000000000000791b */ /* 0x003fe20003800000 */
.L_x_5607:
[----:B------:R-:W-:Y:S01]  /*20890*/  IMAD.MOV.U32 R13, RZ, RZ, R4 ;  /* 0x000000ffff0d7224 */ /* 0x000fe200078e0004 */
[----:B------:R-:W-:Y:S01]  /*208a0*/  MOV R12, 0x1 ;  /* 0x00000001000c7802 */ /* 0x000fe20000000f00 */
[----:B------:R-:W-:-:S07]  /*208b0*/  IMAD.MOV.U32 R3, RZ, RZ, R14 ;  /* 0x000000ffff037224 */ /* 0x000fce00078e000e */
[----:B------:R-:W-:Y:S05]  /*208c0*/  WARPSYNC.COLLECTIVE R15, `(.L_x_5608) ;  /* 0x000000000f087348 */ /* 0x000fea0003c00000 */
[----:B------:R0:W1:Y:S02]  /*208d0*/  SHFL.IDX P6, R14, R13, R12, R11 ;  /* 0x0000000c0d0e7389 */ /* 0x00006400000c000b */
[----:B01----:R-:W-:Y:S01]  /*208e0*/  ENDCOLLECTIVE ;  /* 0x000000000000791b */ /* 0x003fe20003800000 */
.L_x_5608:
        /* <DEDUP_REMOVED lines=15> */
.L_x_5609:
[----:B------:R-:W-:Y:S02]  /*209e0*/  IMAD.MOV.U32 R13, RZ, RZ, R4 ;  /* 0x000000ffff0d7224 */ /* 0x000fe400078e0004 */
[----:B------:R-:W-:Y:S02]  /*209f0*/  IMAD.MOV.U32 R12, RZ, RZ, 0x2 ;  /* 0x00000002ff0c7424 */ /* 0x000fe400078e00ff */
[----:B------:R-:W-:-:S07]  /*20a00*/  IMAD.MOV.U32 R3, RZ, RZ, R14 ;  /* 0x000000ffff037224 */ /* 0x000fce00078e000e */
[----:B------:R-:W-:Y:S05]  /*20a10*/  WARPSYNC.COLLECTIVE R15, `(.L_x_5610) ;  /* 0x000000000f087348 */ /* 0x000fea0003c00000 */
[----:B------:R0:W1:Y:S02]  /*20a20*/  SHFL.IDX P6, R14, R13, R12, R11 ;  /* 0x0000000c0d0e7389 */ /* 0x00006400000c000b */
[----:B01----:R-:W-:Y:S01]  /*20a30*/  ENDCOLLECTIVE ;  /* 0x000000000000791b */ /* 0x003fe20003800000 */
.L_x_5610:
        /* <DEDUP_REMOVED lines=16> */
.L_x_5611:
[----:B------:R-:W-:Y:S02]  /*20b40*/  IMAD.MOV.U32 R13, RZ, RZ, R4 ;  /* 0x000000ffff0d7224 */ /* 0x000fe400078e0004 */
[----:B------:R-:W-:Y:S01]  /*20b50*/  IMAD.MOV.U32 R12, RZ, RZ, 0x3 ;  /* 0x00000003ff0c7424 */ /* 0x000fe200078e00ff */
[----:B------:R-:W-:-:S07]  /*20b60*/  MOV R3, R14 ;  /* 0x0000000e00037202 */ /* 0x000fce0000000f00 */
[----:B------:R-:W-:Y:S05]  /*20b70*/  WARPSYNC.COLLECTIVE R15, `(.L_x_5612) ;  /* 0x000000000f087348 */ /* 0x000fea0003c00000 */
[----:B------:R0:W1:Y:S02]  /*20b80*/  SHFL.IDX P6, R14, R13, R12, R11 ;  /* 0x0000000c0d0e7389 */ /* 0x00006400000c000b */
[----:B01----:R-:W-:Y:S01]  /*20b90*/  ENDCOLLECTIVE ;  /* 0x000000000000791b */ /* 0x003fe20003800000 */
.L_x_5612:
        /* <DEDUP_REMOVED lines=16> */
.L_x_5613:
[----:B------:R-:W-:Y:S01]  /*20ca0*/  MOV R13, R4 ;  /* 0x00000004000d7202 */ /* 0x000fe20000000f00 */
[----:B------:R-:W-:Y:S02]  /*20cb0*/  IMAD.MOV.U32 R12, RZ, RZ, 0x4 ;  /* 0x00000004ff0c7424 */ /* 0x000fe400078e00ff */
[----:B------:R-:W-:-:S07]  /*20cc0*/  IMAD.MOV.U32 R3, RZ, RZ, R14 ;  /* 0x000000ffff037224 */ /* 0x000fce00078e000e */
[----:B------:R-:W-:Y:S05]  /*20cd0*/  WARPSYNC.COLLECTIVE R15, `(.L_x_5614) ;  /* 0x000000000f087348 */ /* 0x000fea0003c00000 */
[----:B------:R0:W1:Y:S02]  /*20ce0*/  SHFL.IDX P6, R14, R13, R12, R11 ;  /* 0x0000000c0d0e7389 */ /* 0x00006400000c000b */
[----:B01----:R-:W-:Y:S01]  /*20cf0*/  ENDCOLLECTIVE ;  /* 0x000000000000791b */ /* 0x003fe20003800000 */
.L_x_5614:
        /* <DEDUP_REMOVED lines=16> */
.L_x_5615:
[----:B------:R-:W-:Y:S02]  /*20e00*/  IMAD.MOV.U32 R13, RZ, RZ, R4 ;  /* 0x000000ffff0d7224 */ /* 0x000fe400078e0004 */
[----:B------:R-:W-:Y:S02]  /*20e10*/  IMAD.MOV.U32 R12, RZ, RZ, 0x5 ;  /* 0x00000005ff0c7424 */ /* 0x000fe400078e00ff */
[----:B------:R-:W-:-:S07]  /*20e20*/  IMAD.MOV.U32 R3, RZ, RZ, R14 ;  /* 0x000000ffff037224 */ /* 0x000fce00078e000e */
[----:B------:R-:W-:Y:S05]  /*20e30*/  WARPSYNC.COLLECTIVE R15, `(.L_x_5616) ;  /* 0x000000000f087348 */ /* 0x000fea0003c00000 */
[----:B------:R0:W1:Y:S02]  /*20e40*/  SHFL.IDX P6, R14, R13, R12, R11 ;  /* 0x0000000c0d0e7389 */ /* 0x00006400000c000b */
[----:B01----:R-:W-:Y:S01]  /*20e50*/  ENDCOLLECTIVE ;  /* 0x000000000000791b */ /* 0x003fe20003800000 */
.L_x_5616:
        /* <DEDUP_REMOVED lines=16> */
.L_x_5617:
[----:B------:R-:W-:Y:S02]  /*20f60*/  IMAD.MOV.U32 R13, RZ, RZ, R4 ;  /* 0x000000ffff0d7224 */ /* 0x000fe400078e0004 */
[----:B------:R-:W-:Y:S02]  /*20f70*/  IMAD.MOV.U32 R12, RZ, RZ, 0x6 ;  /* 0x00000006ff0c7424 */ /* 0x000fe400078e00ff */
[----:B------:R-:W-:-:S07]  /*20f80*/  IMAD.MOV.U32 R3, RZ, RZ, R14 ;  /* 0x000000ffff037224 */ /* 0x000fce00078e000e */
[----:B------:R-:W-:Y:S05]  /*20f90*/  WARPSYNC.COLLECTIVE R15, `(.L_x_5618) ;  /* 0x000000000f087348 */ /* 0x000fea0003c00000 */
[----:B------:R0:W1:Y:S02]  /*20fa0*/  SHFL.IDX P6, R14, R13, R12, R11 ;  /* 0x0000000c0d0e7389 */ /* 0x00006400000c000b */
[----:B01----:R-:W-:Y:S01]  /*20fb0*/  ENDCOLLECTIVE ;  /* 0x000000000000791b */ /* 0x003fe20003800000 */
.L_x_5618:
        /* <DEDUP_REMOVED lines=16> */
.L_x_5619:
[----:B------:R-:W-:Y:S01]  /*210c0*/  MOV R13, R4 ;  /* 0x00000004000d7202 */ /* 0x000fe20000000f00 */
[----:B------:R-:W-:Y:S02]  /*210d0*/  IMAD.MOV.U32 R12, RZ, RZ, 0x7 ;  /* 0x00000007ff0c7424 */ /* 0x000fe400078e00ff */
[----:B------:R-:W-:-:S07]  /*210e0*/  IMAD.MOV.U32 R3, RZ, RZ, R14 ;  /* 0x000000ffff037224 */ /* 0x000fce00078e000e */
[----:B------:R-:W-:Y:S05]  /*210f0*/  WARPSYNC.COLLECTIVE R15, `(.L_x_5620) ;  /* 0x000000000f087348 */ /* 0x000fea0003c00000 */
[----:B------:R0:W1:Y:S02]  /*21100*/  SHFL.IDX P6, R14, R13, R12, R11 ;  /* 0x0000000c0d0e7389 */ /* 0x00006400000c000b */
[----:B01----:R-:W-:Y:S01]  /*21110*/  ENDCOLLECTIVE ;  /* 0x000000000000791b */ /* 0x003fe20003800000 */
.L_x_5620:
        /* <DEDUP_REMOVED lines=10> */
.L_x_5621:
[----:B------:R-:W-:Y:S01]  /*211c0*/  @!PT LDS RZ, [RZ] ;  /* 0x00000000fffff984 */ /* 0x000fe20000000800 */
[----:B------:R-:W-:Y:S01]  /*211d0*/  @!PT LDS RZ, [RZ] ;  /* 0x00000000fffff984 */ /* 0x000fe20000000800 */
[----:B------:R-:W-:Y:S01]  /*211e0*/  @!PT LDS RZ, [RZ] ;  /* 0x00000000fffff984 */ /* 0x000fe20000000800 */
[----:B------:R0:W-:Y:S01]  /*211f0*/  @!P0 LDGSTS.E.BYPASS.LTC128B.128 [R8+0x1b400], desc[UR42][R2.64], !P1 ;  /* 0x1b40000002088fae */ /* 0x0001e2000c901d6a */
[----:B------:R-:W-:Y:S01]  /*21200*/  IMAD.MOV.U32 R0, RZ, RZ, R14 ;  /* 0x000000ffff007224 */ /* 0x000fe200078e000e */
[----:B------:R-:W-:Y:S06]  /*21210*/  BRA `(.L_x_5622) ;  /* 0xffffff9c00447947 */ /* 0x000fec000383ffff */
.L_x_5437:
[----:B0-----:R0:W2:Y:S02]  /*21220*/  SYNCS.PHASECHK.TRANS64.TRYWAIT P0, [R16+URZ+0x22820], R3 ;  /* 0x02282003100075a7 */ /* 0x0010a4000800017f */
[----:B--2---:R-:W-:Y:S05]  /*21230*/  @!P0 NANOSLEEP.SYNCS 0x989680 ;  /* 0x009896800000895d */ /* 0x004fea0003900000 */
[----:B------:R-:W2:Y:S02]  /*21240*/  @!P0 SYNCS.PHASECHK.TRANS64 P0, [R16+URZ+0x22820], R3 ;  /* 0x02282003100085a7 */ /* 0x000ea4000800007f */
[----:B--2---:R-:W-:Y:S05]  /*21250*/  @!P0 BRA `(.L_x_5437) ;  /* 0xfffffffc00f08947 */ /* 0x004fea000383ffff */
[----:B------:R-:W-:Y:S05]  /*21260*/  BRA `(.L_x_5623) ;  /* 0xffffff9c00a07947 */ /* 0x000fea000383ffff */
.L_x_5440:
[----:B0-----:R0:W2:Y:S02]  /*21270*/  SYNCS.PHASECHK.TRANS64.TRYWAIT P0, [R22+URZ+0x22860], R3 ;  /* 0x02286003160075a7 */ /* 0x0010a4000800017f */
[----:B--2---:R-:W-:Y:S05]  /*21280*/  @!P0 NANOSLEEP.SYNCS 0x989680 ;  /* 0x009896800000895d */ /* 0x004fea0003900000 */
[----:B------:R-:W2:Y:S02]  /*21290*/  @!P0 SYNCS.PHASECHK.TRANS64 P0, [R22+URZ+0x22860], R3 ;  /* 0x02286003160085a7 */ /* 0x000ea4000800007f */
[----:B--2---:R-:W-:Y:S05]  /*212a0*/  @!P0 BRA `(.L_x_5440) ;  /* 0xfffffffc00f08947 */ /* 0x004fea000383ffff */
[----:B------:R-:W-:Y:S05]  /*212b0*/  BRA `(.L_x_5624) ;  /* 0xffffff9c00b07947 */ /* 0x000fea000383ffff */
.L_x_5441:
        /* <DEDUP_REMOVED lines=8> */
.L_x_5626:
[----:B------:R-:W-:Y:S05]  /*21340*/  BSYNC B0 ;  /* 0x0000000000007941 */ /* 0x000fea0003800000 */
.L_x_5625:
        /* <DEDUP_REMOVED lines=13> */
.L_x_5627:
        /* <DEDUP_REMOVED lines=11> */
.L_x_5628:
        /* <DEDUP_REMOVED lines=13> */
[----:B0-----:R-:W-:-:S07]  /*215a0*/  MOV R3, R14 ;  /* 0x0000000e00037202 */ /* 0x001fce0000000f00 */
[----:B------:R-:W-:Y:S05]  /*215b0*/  WARPSYNC.COLLECTIVE R15, `(.L_x_5629) ;  /* 0x000000000f087348 */ /* 0x000fea0003c00000 */
[----:B------:R0:W1:Y:S02]  /*215c0*/  SHFL.IDX P6, R14, R13, R12, R11 ;  /* 0x0000000c0d0e7389 */ /* 0x00006400000c000b */
[----:B01----:R-:W-:Y:S01]  /*215d0*/  ENDCOLLECTIVE ;  /* 0x000000000000791b */ /* 0x003fe20003800000 */
.L_x_5629:
[----:B------:R-:W-:Y:S02]  /*215e0*/  IMAD.MOV.U32 R13, RZ, RZ, R6 ;  /* 0x000000ffff0d7224 */ /* 0x000fe400078e0006 */
[----:B------:R-:W-:Y:S01]  /*215f0*/  IMAD.MOV.U32 R12, RZ, RZ, 0x2 ;  /* 0x00000002ff0c7424 */ /* 0x000fe200078e00ff */
[----:B------:R-:W-:-:S13]  /*21600*/  IADD3 R2, P4, R14, R0, RZ ;  /* 0x000000000e027210 */ /* 0x000fda0007f9e0ff */
[----:B------:R-:W-:Y:S05]  /*21610*/  WARPSYNC.COLLECTIVE R15, `(.L_x_5630) ;  /* 0x000000000f087348 */ /* 0x000fea0003c00000 */
[----:B------:R0:W1:Y:S02]  /*21620*/  SHFL.IDX P6, R14, R13, R12, R11 ;  /* 0x0000000c0d0e7389 */ /* 0x00006400000c000b */
[----:B01----:R-:W-:Y:S01]  /*21630*/  ENDCOLLECTIVE ;  /* 0x000000000000791b */ /* 0x003fe20003800000 */
.L_x_5630:
        /* <DEDUP_REMOVED lines=17> */
.L_x_5631:
[----:B------:R-:W-:Y:S02]  /*21750*/  IMAD.MOV.U32 R13, RZ, RZ, R6 ;  /* 0x000000ffff0d7224 */ /* 0x000fe400078e0006 */
[----:B------:R-:W-:Y:S01]  /*21760*/  IMAD.MOV.U32 R12, RZ, RZ, 0x3 ;  /* 0x00000003ff0c7424 */ /* 0x000fe200078e00ff */
[----:B------:R-:W-:-:S13]  /*21770*/  IADD3 R2, P4, R14, R0, RZ ;  /* 0x000000000e027210 */ /* 0x000fda0007f9e0ff */
[----:B------:R-:W-:Y:S05]  /*21780*/  WARPSYNC.COLLECTIVE R15, `(.L_x_5632) ;  /* 0x000000000f087348 */ /* 0x000fea0003c00000 */
[----:B------:R0:W1:Y:S02]  /*21790*/  SHFL.IDX P6, R14, R13, R12, R11 ;  /* 0x0000000c0d0e7389 */ /* 0x00006400000c000b */
[----:B01----:R-:W-:Y:S01]  /*217a0*/  ENDCOLLECTIVE ;  /* 0x000000000000791b */ /* 0x003fe20003800000 */
.L_x_5632:
        /* <DEDUP_REMOVED lines=13> */
[----:B0-----:R-:W-:-:S07]  /*21880*/  MOV R3, R14 ;  /* 0x0000000e00037202 */ /* 0x001fce0000000f00 */
[----:B------:R-:W-:Y:S05]  /*21890*/  WARPSYNC.COLLECTIVE R15, `(.L_x_5633) ;  /* 0x000000000f087348 */ /* 0x000fea0003c00000 */
[----:B------:R0:W1:Y:S02]  /*218a0*/  SHFL.IDX P6, R14, R13, R12, R11 ;  /* 0x0000000c0d0e7389 */ /* 0x00006400000c000b */
[----:B01----:R-:W-:Y:S01]  /*218b0*/  ENDCOLLECTIVE ;  /* 0x000000000000791b */ /* 0x003fe20003800000 */
.L_x_5633:
[----:B------:R-:W-:Y:S02]  /*218c0*/  IMAD.MOV.U32 R13, RZ, RZ, R6 ;  /* 0x000000ffff0d7224 */ /* 0x000fe400078e0006 */
[----:B------:R-:W-:Y:S01]  /*218d0*/  IMAD.MOV.U32 R12, RZ, RZ, 0x4 ;  /* 0x00000004ff0c7424 */ /* 0x000fe200078e00ff */
[----:B------:R-:W-:-:S13]  /*218e0*/  IADD3 R2, P4, R14, R0, RZ ;  /* 0x000000000e027210 */ /* 0x000fda0007f9e0ff */
[----:B------:R-:W-:Y:S05]  /*218f0*/  WARPSYNC.COLLECTIVE R15, `(.L_x_5634) ;  /* 0x000000000f087348 */ /* 0x000fea0003c00000 */
[----:B------:R0:W1:Y:S02]  /*21900*/  SHFL.IDX P6, R14, R13, R12, R11 ;  /* 0x0000000c0d0e7389 */ /* 0x00006400000c000b */
[----:B01----:R-:W-:Y:S01]  /*21910*/  ENDCOLLECTIVE ;  /* 0x000000000000791b */ /* 0x003fe20003800000 */
.L_x_5634:
        /* <DEDUP_REMOVED lines=17> */
.L_x_5635:
[----:B------:R-:W-:Y:S02]  /*21a30*/  IMAD.MOV.U32 R13, RZ, RZ, R6 ;  /* 0x000000ffff0d7224 */ /* 0x000fe400078e0006 */
[----:B------:R-:W-:Y:S01]  /*21a40*/  IMAD.MOV.U32 R12, RZ, RZ, 0x5 ;  /* 0x00000005ff0c7424 */ /* 0x000fe200078e00ff */
[----:B------:R-:W-:-:S13]  /*21a50*/  IADD3 R2, P4, R14, R0, RZ ;  /* 0x000000000e027210 */ /* 0x000fda0007f9e0ff */
[----:B------:R-:W-:Y:S05]  /*21a60*/  WARPSYNC.COLLECTIVE R15, `(.L_x_5636) ;  /* 0x000000000f087348 */ /* 0x000fea0003c00000 */
[----:B------:R0:W1:Y:S02]  /*21a70*/  SHFL.IDX P6, R14, R13, R12, R11 ;  /* 0x0000000c0d0e7389 */ /* 0x00006400000c000b */
[----:B01----:R-:W-:Y:S01]  /*21a80*/  ENDCOLLECTIVE ;  /* 0x000000000000791b */ /* 0x003fe20003800000 */
.L_x_5636:
        /* <DEDUP_REMOVED lines=12> */
.L_x_5637:
        /* <DEDUP_REMOVED lines=9> */
.L_x_5448:
[----:B0-----:R0:W1:Y:S02]  /*21be0*/  SYNCS.PHASECHK.TRANS64.TRYWAIT P0, [R6+URZ+0x22840], R22 ;  /* 0x02284016060075a7 */ /* 0x001064000800017f */
[----:B-1----:R-:W-:Y:S05]  /*21bf0*/  @!P0 NANOSLEEP.SYNCS 0x989680 ;  /* 0x009896800000895d */ /* 0x002fea0003900000 */
[----:B------:R-:W1:Y:S02]  /*21c00*/  @!P0 SYNCS.PHASECHK.TRANS64 P0, [R6+URZ+0x22840], R22 ;  /* 0x02284016060085a7 */ /* 0x000e64000800007f */
[----:B-1----:R-:W-:Y:S05]  /*21c10*/  @!P0 BRA `(.L_x_5448) ;  /* 0xfffffffc00f08947 */ /* 0x002fea000383ffff */
[----:B------:R-:W-:Y:S05]  /*21c20*/  BRA `(.L_x_5639) ;  /* 0xffffffa000107947 */ /* 0x000fea000383ffff */
.L_x_5449:
        /* <DEDUP_REMOVED lines=8> */
.L_x_5641:
[----:B------:R-:W-:Y:S05]  /*21cb0*/  BSYNC B1 ;  /* 0x0000000000017941 */ /* 0x000fea0003800000 */
.L_x_5640:
[----:B------:R-:W-:Y:S01]  /*21cc0*/  IMAD.MOV.U32 R13, RZ, RZ, R8 ;  /* 0x000000ffff0d7224 */ /* 0x000fe200078e0008 */
[----:B------:R-:W-:Y:S01]  /*21cd0*/  MOV R15, 0xffffffff ;  /* 0xffffffff000f7802 */ /* 0x000fe20000000f00 */
[----:B------:R-:W-:Y:S02]  /*21ce0*/  IMAD.MOV.U32 R12, RZ, RZ, RZ ;  /* 0x000000ffff0c7224 */ /* 0x000fe400078e00ff */
[----:B------:R-:W-:Y:S02]  /*21cf0*/  IMAD.MOV.U32 R11, RZ, RZ, 0x181f ;  /* 0x0000181fff0b7424 */ /* 0x000fe400078e00ff */
[----:B------:R-:W-:Y:S02]  /*21d00*/  IMAD.MOV.U32 R3, RZ, RZ, R14 ;  /* 0x000000ffff037224 */ /* 0x000fe400078e000e */
[----:B------:R-:W-:-:S07]  /*21d10*/  IMAD R7, R7, 0x2, R16 ;  /* 0x0000000207077824 */ /* 0x000fce00078e0210 */
[----:B------:R-:W-:Y:S05]  /*21d20*/  WARPSYNC.COLLECTIVE R15, `(.L_x_5642) ;  /* 0x000000000f087348 */ /* 0x000fea0003c00000 */
[----:B------:R0:W1:Y:S02]  /*21d30*/  SHFL.IDX P6, R14, R13, R12, R11 ;  /* 0x0000000c0d0e7389 */ /* 0x00006400000c000b */
[----:B01----:R-:W-:Y:S01]  /*21d40*/  ENDCOLLECTIVE ;  /* 0x000000000000791b */ /* 0x003fe20003800000 */
.L_x_5642:
[----:B------:R-:W-:Y:S02]  /*21d50*/  IMAD.MOV.U32 R13, RZ, RZ, R9 ;  /* 0x000000ffff0d7224 */ /* 0x000fe400078e0009 */
[----:B------:R-:W-:Y:S02]  /*21d60*/  IMAD.MOV.U32 R12, RZ, RZ, 0x1 ;  /* 0x00000001ff0c7424 */ /* 0x000fe400078e00ff */
[----:B------:R-:W-:-:S07]  /*21d70*/  IMAD.MOV.U32 R2, RZ, RZ, R14 ;  /* 0x000000ffff027224 */ /* 0x000fce00078e000e */
[----:B------:R-:W-:Y:S05]  /*21d80*/  WARPSYNC.COLLECTIVE R15, `(.L_x_5643) ;  /* 0x000000000f087348 */ /* 0x000fea0003c00000 */
[----:B------:R0:W1:Y:S02]  /*21d90*/  SHFL.IDX P6, R14, R13, R12, R11 ;  /* 0x0000000c0d0e7389 */ /* 0x00006400000c000b */
[----:B01----:R-:W-:Y:S01]  /*21da0*/  ENDCOLLECTIVE ;  /* 0x000000000000791b */ /* 0x003fe20003800000 */
.L_x_5643:
        /* <DEDUP_REMOVED lines=11> */
.L_x_5644:
[----:B------:R-:W-:Y:S01]  /*21e60*/  MOV R13, R9 ;  /* 0x00000009000d7202 */ /* 0x000fe20000000f00 */
[----:B------:R-:W-:Y:S02]  /*21e70*/  IMAD.MOV.U32 R12, RZ, RZ, 0x2 ;  /* 0x00000002ff0c7424 */ /* 0x000fe400078e00ff */
[----:B------:R-:W-:-:S07]  /*21e80*/  IMAD.MOV.U32 R2, RZ, RZ, R14 ;  /* 0x000000ffff027224 */ /* 0x000fce00078e000e */
[----:B------:R-:W-:Y:S05]  /*21e90*/  WARPSYNC.COLLECTIVE R15, `(.L_x_5645) ;  /* 0x000000000f087348 */ /* 0x000fea0003c00000 */
[----:B------:R0:W1:Y:S02]  /*21ea0*/  SHFL.IDX P6, R14, R13, R12, R11 ;  /* 0x0000000c0d0e7389 */ /* 0x00006400000c000b */
[----:B01----:R-:W-:Y:S01]  /*21eb0*/  ENDCOLLECTIVE ;  /* 0x000000000000791b */ /* 0x003fe20003800000 */
.L_x_5645:
        /* <DEDUP_REMOVED lines=11> */
.L_x_5646:
[----:B------:R-:W-:Y:S02]  /*21f70*/  IMAD.MOV.U32 R13, RZ, RZ, R9 ;  /* 0x000000ffff0d7224 */ /* 0x000fe400078e0009 */
[----:B------:R-:W-:Y:S02]  /*21f80*/  IMAD.MOV.U32 R12, RZ, RZ, 0x3 ;  /* 0x00000003ff0c7424 */ /* 0x000fe400078e00ff */
[----:B------:R-:W-:-:S07]  /*21f90*/  IMAD.MOV.U32 R2, RZ, RZ, R14 ;  /* 0x000000ffff027224 */ /* 0x000fce00078e000e */
[----:B------:R-:W-:Y:S05]  /*21fa0*/  WARPSYNC.COLLECTIVE R15, `(.L_x_5647) ;  /* 0x000000000f087348 */ /* 0x000fea0003c00000 */
[----:B------:R0:W1:Y:S02]  /*21fb0*/  SHFL.IDX P6, R14, R13, R12, R11 ;  /* 0x0000000c0d0e7389 */ /* 0x00006400000c000b */
[----:B01----:R-:W-:Y:S01]  /*21fc0*/  ENDCOLLECTIVE ;  /* 0x000000000000791b */ /* 0x003fe20003800000 */
.L_x_5647:
        /* <DEDUP_REMOVED lines=11> */
.L_x_5648:
[----:B------:R-:W-:Y:S02]  /*22080*/  IMAD.MOV.U32 R13, RZ, RZ, R9 ;  /* 0x000000ffff0d7224 */ /* 0x000fe400078e0009 */
[----:B------:R-:W-:Y:S01]  /*22090*/  IMAD.MOV.U32 R12, RZ, RZ, 0x4 ;  /* 0x00000004ff0c7424 */ /* 0x000fe200078e00ff */
[----:B------:R-:W-:-:S07]  /*220a0*/  MOV R2, R14 ;  /* 0x0000000e00027202 */ /* 0x000fce0000000f00 */
[----:B------:R-:W-:Y:S05]  /*220b0*/  WARPSYNC.COLLECTIVE R15, `(.L_x_5649) ;  /* 0x000000000f087348 */ /* 0x000fea0003c00000 */
[----:B------:R0:W1:Y:S02]  /*220c0*/  SHFL.IDX P6, R14, R13, R12, R11 ;  /* 0x0000000c0d0e7389 */ /* 0x00006400000c000b */
[----:B01----:R-:W-:Y:S01]  /*220d0*/  ENDCOLLECTIVE ;  /* 0x000000000000791b */ /* 0x003fe20003800000 */
.L_x_5649:
        /* <DEDUP_REMOVED lines=11> */
.L_x_5650:
[----:B------:R-:W-:Y:S02]  /*22190*/  IMAD.MOV.U32 R13, RZ, RZ, R9 ;  /* 0x000000ffff0d7224 */ /* 0x000fe400078e0009 */
[----:B------:R-:W-:Y:S02]  /*221a0*/  IMAD.MOV.U32 R12, RZ, RZ, 0x5 ;  /* 0x00000005ff0c7424 */ /* 0x000fe400078e00ff */
[----:B------:R-:W-:-:S07]  /*221b0*/  IMAD.MOV.U32 R2, RZ, RZ, R14 ;  /* 0x000000ffff027224 */ /* 0x000fce00078e000e */
[----:B------:R-:W-:Y:S05]  /*221c0*/  WARPSYNC.COLLECTIVE R15, `(.L_x_5651) ;  /* 0x000000000f087348 */ /* 0x000fea0003c00000 */
[----:B------:R0:W1:Y:S02]  /*221d0*/  SHFL.IDX P6, R14, R13, R12, R11 ;  /* 0x0000000c0d0e7389 */ /* 0x00006400000c000b */
[----:B01----:R-:W-:Y:S01]  /*221e0*/  ENDCOLLECTIVE ;  /* 0x000000000000791b */ /* 0x003fe20003800000 */
.L_x_5651:
[----:B------:R-:W-:-:S05]  /*221f0*/  IADD3 R2, P0, R2, R0, RZ ;  /* 0x0000000002027210 */ /* 0x000fca0007f1e0ff */
        /* <DEDUP_REMOVED lines=10> */
.L_x_5652:
[----:B------:R-:W-:Y:S01]  /*222a0*/  IMAD.MOV.U32 R2, RZ, RZ, R14 ;  /* 0x000000ffff027224 */ /* 0x000fe200078e000e */
[----:B------:R-:W-:Y:S06]  /*222b0*/  BRA `(.L_x_5653) ;  /* 0xffffff9c00387947 */ /* 0x000fec000383ffff */
.L_x_5454:
[----:B---3--:R3:W4:Y:S02]  /*222c0*/  SYNCS.PHASECHK.TRANS64.TRYWAIT P0, [R6+URZ+0x22860], R22 ;  /* 0x02286016060075a7 */ /* 0x008724000800017f */
[----:B----4-:R-:W-:Y:S05]  /*222d0*/  @!P0 NANOSLEEP.SYNCS 0x989680 ;  /* 0x009896800000895d */ /* 0x010fea0003900000 */
[----:B------:R-:W4:Y:S02]  /*222e0*/  @!P0 SYNCS.PHASECHK.TRANS64 P0, [R6+URZ+0x22860], R22 ;  /* 0x02286016060085a7 */ /* 0x000f24000800007f */
[----:B----4-:R-:W-:Y:S05]  /*222f0*/  @!P0 BRA `(.L_x_5454) ;  /* 0xfffffffc00f08947 */ /* 0x010fea000383ffff */
[----:B------:R-:W-:Y:S05]  /*22300*/  BRA `(.L_x_5654) ;  /* 0xffffff9c00887947 */ /* 0x000fea000383ffff */
.L_x_5455:
        /* <DEDUP_REMOVED lines=8> */
.L_x_5656:
[----:B------:R-:W-:Y:S05]  /*22390*/  BSYNC B1 ;  /* 0x0000000000017941 */ /* 0x000fea0003800000 */
.L_x_5655:
[----:B------:R-:W-:Y:S01]  /*223a0*/  IMAD.MOV.U32 R13, RZ, RZ, R8 ;  /* 0x000000ffff0d7224 */ /* 0x000fe200078e0008 */
[----:B------:R-:W-:Y:S01]  /*223b0*/  MOV R11, 0x181f ;  /* 0x0000181f000b7802 */ /* 0x000fe20000000f00 */
[----:B------:R-:W-:Y:S02]  /*223c0*/  IMAD.MOV.U32 R12, RZ, RZ, RZ ;  /* 0x000000ffff0c7224 */ /* 0x000fe400078e00ff */
[----:B------:R-:W-:Y:S02]  /*223d0*/  IMAD.MOV.U32 R15, RZ, RZ, -0x1 ;  /* 0xffffffffff0f7424 */ /* 0x000fe400078e00ff */
[----:B------:R-:W-:Y:S02]  /*223e0*/  IMAD.MOV.U32 R3, RZ, RZ, R14 ;  /* 0x000000ffff037224 */ /* 0x000fe400078e000e */
[----:B------:R-:W-:-:S07]  /*223f0*/  IMAD R7, R7, 0x2, R16 ;  /* 0x0000000207077824 */ /* 0x000fce00078e0210 */
[----:B------:R-:W-:Y:S05]  /*22400*/  WARPSYNC.COLLECTIVE R15, `(.L_x_5657) ;  /* 0x000000000f087348 */ /* 0x000fea0003c00000 */
[----:B------:R0:W1:Y:S02]  /*22410*/  SHFL.IDX P6, R14, R13, R12, R11 ;  /* 0x0000000c0d0e7389 */ /* 0x00006400000c000b */
[----:B01----:R-:W-:Y:S01]  /*22420*/  ENDCOLLECTIVE ;  /* 0x000000000000791b */ /* 0x003fe20003800000 */
.L_x_5657:
[----:B------:R-:W-:Y:S02]  /*22430*/  IMAD.MOV.U32 R13, RZ, RZ, R9 ;  /* 0x000000ffff0d7224 */ /* 0x000fe400078e0009 */
[----:B------:R-:W-:Y:S01]  /*22440*/  IMAD.MOV.U32 R12, RZ, RZ, 0x1 ;  /* 0x00000001ff0c7424 */ /* 0x000fe200078e00ff */
[----:B------:R-:W-:-:S13]  /*22450*/  IADD3 R2, P0, R14, R0, RZ ;  /* 0x000000000e027210 */ /* 0x000fda0007f1e0ff */
[----:B------:R-:W-:Y:S05]  /*22460*/  WARPSYNC.COLLECTIVE R15, `(.L_x_5658) ;  /* 0x000000000f087348 */ /* 0x000fea0003c00000 */
[----:B------:R0:W1:Y:S02]  /*22470*/  SHFL.IDX P6, R14, R13, R12, R11 ;  /* 0x0000000c0d0e7389 */ /* 0x00006400000c000b */
[----:B01----:R-:W-:Y:S01]  /*22480*/  ENDCOLLECTIVE ;  /* 0x000000000000791b */ /* 0x003fe20003800000 */
.L_x_5658:
        /* <DEDUP_REMOVED lines=13> */
.L_x_5659:
[----:B------:R-:W-:Y:S01]  /*22560*/  IMAD.MOV.U32 R13, RZ, RZ, R9 ;  /* 0x000000ffff0d7224 */ /* 0x000fe200078e0009 */
[----:B------:R-:W-:Y:S02]  /*22570*/  MOV R12, 0x2 ;  /* 0x00000002000c7802 */ /* 0x000fe40000000f00 */
[----:B------:R-:W-:-:S13]  /*22580*/  IADD3 R2, P0, R14, R0, RZ ;  /* 0x000000000e027210 */ /* 0x000fda0007f1e0ff */
[----:B------:R-:W-:Y:S05]  /*22590*/  WARPSYNC.COLLECTIVE R15, `(.L_x_5660) ;  /* 0x000000000f087348 */ /* 0x000fea0003c00000 */
[----:B------:R0:W1:Y:S02]  /*225a0*/  SHFL.IDX P6, R14, R13, R12, R11 ;  /* 0x0000000c0d0e7389 */ /* 0x00006400000c000b */
[----:B01----:R-:W-:Y:S01]  /*225b0*/  ENDCOLLECTIVE ;  /* 0x000000000000791b */ /* 0x003fe20003800000 */
.L_x_5660:
        /* <DEDUP_REMOVED lines=13> */
.L_x_5661:
[----:B------:R-:W-:Y:S02]  /*22690*/  IMAD.MOV.U32 R13, RZ, RZ, R9 ;  /* 0x000000ffff0d7224 */ /* 0x000fe400078e0009 */
[----:B------:R-:W-:Y:S01]  /*226a0*/  IMAD.MOV.U32 R12, RZ, RZ, 0x3 ;  /* 0x00000003ff0c7424 */ /* 0x000fe200078e00ff */
[----:B------:R-:W-:-:S13]  /*226b0*/  IADD3 R2, P0, R14, R0, RZ ;  /* 0x000000000e027210 */ /* 0x000fda0007f1e0ff */
[----:B------:R-:W-:Y:S05]  /*226c0*/  WARPSYNC.COLLECTIVE R15, `(.L_x_5662) ;  /* 0x000000000f087348 */ /* 0x000fea0003c00000 */
[----:B------:R0:W1:Y:S02]  /*226d0*/  SHFL.IDX P6, R14, R13, R12, R11 ;  /* 0x0000000c0d0e7389 */ /* 0x00006400000c000b */
[----:B01----:R-:W-:Y:S01]  /*226e0*/  ENDCOLLECTIVE ;  /* 0x000000000000791b */ /* 0x003fe20003800000 */
.L_x_5662:
        /* <DEDUP_REMOVED lines=13> */
.L_x_5663:
[----:B------:R-:W-:Y:S01]  /*227c0*/  IMAD.MOV.U32 R13, RZ, RZ, R9 ;  /* 0x000000ffff0d7224 */ /* 0x000fe200078e0009 */
[----:B------:R-:W-:Y:S02]  /*227d0*/  MOV R12, 0x4 ;  /* 0x00000004000c7802 */ /* 0x000fe40000000f00 */
[----:B------:R-:W-:-:S13]  /*227e0*/  IADD3 R2, P0, R14, R0, RZ ;  /* 0x000000000e027210 */ /* 0x000fda0007f1e0ff */
[----:B------:R-:W-:Y:S05]  /*227f0*/  WARPSYNC.COLLECTIVE R15, `(.L_x_5664) ;  /* 0x000000000f087348 */ /* 0x000fea0003c00000 */
[----:B------:R0:W1:Y:S02]  /*22800*/  SHFL.IDX P6, R14, R13, R12, R11 ;  /* 0x0000000c0d0e7389 */ /* 0x00006400000c000b */
[----:B01----:R-:W-:Y:S01]  /*22810*/  ENDCOLLECTIVE ;  /* 0x000000000000791b */ /* 0x003fe20003800000 */
.L_x_5664:
        /* <DEDUP_REMOVED lines=13> */
.L_x_5665:
[----:B------:R-:W-:Y:S02]  /*228f0*/  IMAD.MOV.U32 R13, RZ, RZ, R9 ;  /* 0x000000ffff0d7224 */ /* 0x000fe400078e0009 */
[----:B------:R-:W-:Y:S01]  /*22900*/  IMAD.MOV.U32 R12, RZ, RZ, 0x5 ;  /* 0x00000005ff0c7424 */ /* 0x000fe200078e00ff */
[----:B------:R-:W-:-:S13]  /*22910*/  IADD3 R2, P0, R14, R0, RZ ;  /* 0x000000000e027210 */ /* 0x000fda0007f1e0ff */
[----:B------:R-:W-:Y:S05]  /*22920*/  WARPSYNC.COLLECTIVE R15, `(.L_x_5666) ;  /* 0x000000000f087348 */ /* 0x000fea0003c00000 */
[----:B------:R0:W1:Y:S02]  /*22930*/  SHFL.IDX P6, R14, R13, R12, R11 ;  /* 0x0000000c0d0e7389 */ /* 0x00006400000c000b */
[----:B01----:R-:W-:Y:S01]  /*22940*/  ENDCOLLECTIVE ;  /* 0x000000000000791b */ /* 0x003fe20003800000 */
.L_x_5666:
        /* <DEDUP_REMOVED lines=13> */
.L_x_5667:
[----:B------:R-:W-:Y:S05]  /*22a20*/  BRA `(.L_x_5668) ;  /* 0xffffff9800cc7947 */ /* 0x000fea000383ffff */
.L_x_5463:
[----:B------:R-:W-:Y:S01]  /*22a30*/  BSSY B0, `(.L_x_5669) ;  /* 0x0000008000007945 */ /* 0x000fe20003800000 */
[----:B------:R-:W-:Y:S01]  /*22a40*/  IMAD.MOV.U32 R13, RZ, RZ, R24 ;  /* 0x000000ffff0d7224 */ /* 0x000fe200078e0018 */
[----:B-1----:R-:W-:Y:S01]  /*22a50*/  MOV R11, 0x1f ;  /* 0x0000001f000b7802 */ /* 0x002fe20000000f00 */
[----:B------:R-:W-:Y:S02]  /*22a60*/  IMAD.MOV.U32 R12, RZ, RZ, RZ ;  /* 0x000000ffff0c7224 */ /* 0x000fe400078e00ff */
[----:B------:R-:W-:-:S07]  /*22a70*/  IMAD.MOV.U32 R15, RZ, RZ, -0x1 ;  /* 0xffffffffff0f7424 */ /* 0x000fce00078e00ff */
[----:B0-23--:R-:W-:Y:S05]  /*22a80*/  WARPSYNC.COLLECTIVE R15, `(.L_x_5670) ;  /* 0x000000000f087348 */ /* 0x00dfea0003c00000 */
[----:B------:R1:W4:Y:S02]  /*22a90*/  SHFL.IDX P6, R14, R13, R12, R11 ;  /* 0x0000000c0d0e7389 */ /* 0x00032400000c000b */
[----:B01234-:R-:W-:Y:S01]  /*22aa0*/  ENDCOLLECTIVE ;  /* 0x000000000000791b */ /* 0x01ffe20003800000 */
.L_x_5670:
[----:B------:R-:W-:Y:S05]  /*22ab0*/  BSYNC B0 ;  /* 0x0000000000007941 */ /* 0x000fea0003800000 */
.L_x_5669:
        /* <DEDUP_REMOVED lines=9> */
.L_x_5671:
        /* <DEDUP_REMOVED lines=15> */
[----:B------:R-:W-:Y:S02]  /*22c40*/  ISETP.GE.U32.AND P5, PT, R8, 0x10, PT ;  /* 0x000000100800780c */ /* 0x000fe40003fa6070 */
[----:B--2---:R-:W-:-:S02]  /*22c50*/  @!P1 MOV R25, R6 ;  /* 0x0000000600199202 */ /* 0x004fc40000000f00 */
[----:B------:R-:W-:Y:S01]  /*22c60*/  MOV R6, RZ ;  /* 0x000000ff00067202 */ /* 0x000fe20000000f00 */
[----:B---3--:R-:W-:Y:S01]  /*22c70*/  @!P1 IMAD.MOV.U32 R4, RZ, RZ, R5 ;  /* 0x000000ffff049224 */ /* 0x008fe200078e0005 */
[----:B------:R-:W-:-:S03]  /*22c80*/  ISETP.NE.AND P1, PT, R8, RZ, PT ;  /* 0x000000ff0800720c */ /* 0x000fc60003f25270 */
[----:B------:R-:W-:-:S10]  /*22c90*/  IMAD R13, R4, R25, RZ ;  /* 0x00000019040d7224 */ /* 0x000fd400078e02ff */
[----:B------:R-:W-:Y:S05]  /*22ca0*/  WARPSYNC.COLLECTIVE R15, `(.L_x_5672) ;  /* 0x000000000f087348 */ /* 0x000fea0003c00000 */
[----:B------:R0:W1:Y:S02]  /*22cb0*/  SHFL.UP P6, R14, R13, R12, R11 ;  /* 0x0400000c0d0e7389 */ /* 0x00006400000c000b */
[----:B01----:R-:W-:Y:S01]  /*22cc0*/  ENDCOLLECTIVE ;  /* 0x000000000000791b */ /* 0x003fe20003800000 */
.L_x_5672:
[----:B------:R-:W-:Y:S01]  /*22cd0*/  IMAD.MOV.U32 R12, RZ, RZ, 0x2 ;  /* 0x00000002ff0c7424 */ /* 0x000fe200078e00ff */
[----:B------:R-:W-:-:S05]  /*22ce0*/  SEL R14, R14, RZ, P1 ;  /* 0x000000ff0e0e7207 */ /* 0x000fca0000800000 */
[----:B------:R-:W-:-:S04]  /*22cf0*/  IMAD.IADD R5, R13, 0x1, R14 ;  /* 0x000000010d057824 */ /* 0x000fc800078e020e */
[----:B------:R-:W-:-:S07]  /*22d00*/  IMAD.MOV.U32 R13, RZ, RZ, R5 ;  /* 0x000000ffff0d7224 */ /* 0x000fce00078e0005 */
[----:B------:R-:W-:Y:S05]  /*22d10*/  WARPSYNC.COLLECTIVE R15, `(.L_x_5673) ;  /* 0x000000000f087348 */ /* 0x000fea0003c00000 */
[----:B------:R0:W1:Y:S02]  /*22d20*/  SHFL.UP P6, R14, R13, R12, R11 ;  /* 0x0400000c0d0e7389 */ /* 0x00006400000c000b */
[----:B01----:R-:W-:Y:S01]  /*22d30*/  ENDCOLLECTIVE ;  /* 0x000000000000791b */ /* 0x003fe20003800000 */
.L_x_5673:
[----:B------:R-:W-:Y:S01]  /*22d40*/  IMAD.MOV.U32 R12, RZ, RZ, 0x4 ;  /* 0x00000004ff0c7424 */ /* 0x000fe200078e00ff */
[----:B------:R-:W-:-:S05]  /*22d50*/  SEL R2, R14, RZ, P2 ;  /* 0x000000ff0e027207 */ /* 0x000fca0001000000 */
[----:B------:R-:W-:-:S04]  /*22d60*/  IMAD.IADD R2, R5, 0x1, R2 ;  /* 0x0000000105027824 */ /* 0x000fc800078e0202 */
[----:B------:R-:W-:-:S07]  /*22d70*/  IMAD.MOV.U32 R13, RZ, RZ, R2 ;  /* 0x000000ffff0d7224 */ /* 0x000fce00078e0002 */
[----:B------:R-:W-:Y:S05]  /*22d80*/  WARPSYNC.COLLECTIVE R15, `(.L_x_5674) ;  /* 0x000000000f087348 */ /* 0x000fea0003c00000 */
[----:B------:R0:W1:Y:S02]  /*22d90*/  SHFL.UP P6, R14, R13, R12, R11 ;  /* 0x0400000c0d0e7389 */ /* 0x00006400000c000b */
[----:B01----:R-:W-:Y:S01]  /*22da0*/  ENDCOLLECTIVE ;  /* 0x000000000000791b */ /* 0x003fe20003800000 */
.L_x_5674:
[----:B------:R-:W-:Y:S01]  /*22db0*/  IMAD.MOV.U32 R12, RZ, RZ, 0x8 ;  /* 0x00000008ff0c7424 */ /* 0x000fe200078e00ff */
[----:B------:R-:W-:-:S04]  /*22dc0*/  SEL R3, R14, RZ, P3 ;  /* 0x000000ff0e037207 */ /* 0x000fc80001800000 */
[----:B------:R-:W-:-:S05]  /*22dd0*/  IADD3 R3, R2, R3, RZ ;  /* 0x0000000302037210 */ /* 0x000fca0007ffe0ff */
[----:B------:R-:W-:-:S07]  /*22de0*/  IMAD.MOV.U32 R13, RZ, RZ, R3 ;  /* 0x000000ffff0d7224 */ /* 0x000fce00078e0003 */
[----:B------:R-:W-:Y:S05]  /*22df0*/  WARPSYNC.COLLECTIVE R15, `(.L_x_5675) ;  /* 0x000000000f087348 */ /* 0x000fea0003c00000 */
[----:B------:R0:W1:Y:S02]  /*22e00*/  SHFL.UP P6, R14, R13, R12, R11 ;  /* 0x0400000c0d0e7389 */ /* 0x00006400000c000b */
[----:B01----:R-:W-:Y:S01]  /*22e10*/  ENDCOLLECTIVE ;  /* 0x000000000000791b */ /* 0x003fe20003800000 */
.L_x_5675:
[----:B------:R-:W-:Y:S01]  /*22e20*/  IMAD.MOV.U32 R12, RZ, RZ, 0x10 ;  /* 0x00000010ff0c7424 */ /* 0x000fe200078e00ff */
[----:B------:R-:W-:-:S05]  /*22e30*/  SEL R14, R14, RZ, P4 ;  /* 0x000000ff0e0e7207 */ /* 0x000fca0002000000 */
[----:B------:R-:W-:-:S04]  /*22e40*/  IMAD.IADD R5, R3, 0x1, R14 ;  /* 0x0000000103057824 */ /* 0x000fc800078e020e */
[----:B------:R-:W-:-:S07]  /*22e50*/  IMAD.MOV.U32 R13, RZ, RZ, R5 ;  /* 0x000000ffff0d7224 */ /* 0x000fce00078e0005 */
[----:B------:R-:W-:Y:S05]  /*22e60*/  WARPSYNC.COLLECTIVE R15, `(.L_x_5676) ;  /* 0x000000000f087348 */ /* 0x000fea0003c00000 */
[----:B------:R0:W1:Y:S02]  /*22e70*/  SHFL.UP P6, R14, R13, R12, R11 ;  /* 0x0400000c0d0e7389 */ /* 0x00006400000c000b */
[----:B01----:R-:W-:Y:S01]  /*22e80*/  ENDCOLLECTIVE ;  /* 0x000000000000791b */ /* 0x003fe20003800000 */
.L_x_5676:
        /* <DEDUP_REMOVED lines=8> */
.L_x_5677:
[----:B------:R-:W-:Y:S05]  /*22f10*/  BRA `(.L_x_5678) ;  /* 0xffffff9c002c7947 */ /* 0x000fea000383ffff */
.L_x_5466:
[----:B------:R-:W-:Y:S01]  /*22f20*/  BSSY B0, `(.L_x_5679) ;  /* 0x0000007000007945 */ /* 0x000fe20003800000 */
[----:B------:R-:W-:Y:S02]  /*22f30*/  IMAD.MOV.U32 R12, RZ, RZ, 0x1 ;  /* 0x00000001ff0c7424 */ /* 0x000fe400078e00ff */
[----:B-1----:R-:W-:Y:S02]  /*22f40*/  IMAD.MOV.U32 R11, RZ, RZ, RZ ;  /* 0x000000ffff0b7224 */ /* 0x002fe400078e00ff */
[----:B------:R-:W-:-:S07]  /*22f50*/  IMAD.MOV.U32 R15, RZ, RZ, -0x1 ;  /* 0xffffffffff0f7424 */ /* 0x000fce00078e00ff */
[----:B------:R-:W-:Y:S05]  /*22f60*/  WARPSYNC.COLLECTIVE R15, `(.L_x_5680) ;  /* 0x000000000f087348 */ /* 0x000fea0003c00000 */
[----:B------:R0:W1:Y:S02]  /*22f70*/  SHFL.UP P6, R14, R13, R12, R11 ;  /* 0x0400000c0d0e7389 */ /* 0x00006400000c000b */
[----:B01----:R-:W-:Y:S01]  /*22f80*/  ENDCOLLECTIVE ;  /* 0x000000000000791b */ /* 0x003fe20003800000 */
.L_x_5680:
[----:B------:R-:W-:Y:S05]  /*22f90*/  BSYNC B0 ;  /* 0x0000000000007941 */ /* 0x000fea0003800000 */
.L_x_5679:
        /* <DEDUP_REMOVED lines=8> */
.L_x_5681:
[----:B------:R-:W-:Y:S02]  /*23020*/  MOV R12, 0x4 ;  /* 0x00000004000c7802 */ /* 0x000fe40000000f00 */
[----:B------:R-:W-:-:S05]  /*23030*/  SEL R2, R14, RZ, P2 ;  /* 0x000000ff0e027207 */ /* 0x000fca0001000000 */
[----:B------:R-:W-:-:S04]  /*23040*/  IMAD.IADD R2, R13, 0x1, R2 ;  /* 0x000000010d027824 */ /* 0x000fc800078e0202 */
[----:B------:R-:W-:-:S07]  /*23050*/  IMAD.MOV.U32 R13, RZ, RZ, R2 ;  /* 0x000000ffff0d7224 */ /* 0x000fce00078e0002 */
[----:B------:R-:W-:Y:S05]  /*23060*/  WARPSYNC.COLLECTIVE R15, `(.L_x_5682) ;  /* 0x000000000f087348 */ /* 0x000fea0003c00000 */
[----:B------:R0:W1:Y:S02]  /*23070*/  SHFL.UP P6, R14, R13, R12, R11 ;  /* 0x0400000c0d0e7389 */ /* 0x00006400000c000b */
[----:B01----:R-:W-:Y:S01]  /*23080*/  ENDCOLLECTIVE ;  /* 0x000000000000791b */ /* 0x003fe20003800000 */
.L_x_5682:
[----:B------:R-:W-:Y:S01]  /*23090*/  IMAD.MOV.U32 R12, RZ, RZ, 0x8 ;  /* 0x00000008ff0c7424 */ /* 0x000fe200078e00ff */
[----:B------:R-:W-:-:S05]  /*230a0*/  SEL R3, R14, RZ, P3 ;  /* 0x000000ff0e037207 */ /* 0x000fca0001800000 */
[----:B------:R-:W-:-:S04]  /*230b0*/  IMAD.IADD R3, R2, 0x1, R3 ;  /* 0x0000000102037824 */ /* 0x000fc800078e0203 */
[----:B------:R-:W-:-:S07]  /*230c0*/  IMAD.MOV.U32 R13, RZ, RZ, R3 ;  /* 0x000000ffff0d7224 */ /* 0x000fce00078e0003 */
[----:B------:R-:W-:Y:S05]  /*230d0*/  WARPSYNC.COLLECTIVE R15, `(.L_x_5683) ;  /* 0x000000000f087348 */ /* 0x000fea0003c00000 */
[----:B------:R0:W1:Y:S02]  /*230e0*/  SHFL.UP P6, R14, R13, R12, R11 ;  /* 0x0400000c0d0e7389 */ /* 0x00006400000c000b */
[----:B01----:R-:W-:Y:S01]  /*230f0*/  ENDCOLLECTIVE ;  /* 0x000000000000791b */ /* 0x003fe20003800000 */
.L_x_5683:
[----:B------:R-:W-:Y:S01]  /*23100*/  IMAD.MOV.U32 R12, RZ, RZ, 0x10 ;  /* 0x00000010ff0c7424 */ /* 0x000fe200078e00ff */
[----:B------:R-:W-:-:S05]  /*23110*/  SEL R14, R14, RZ, P4 ;  /* 0x000000ff0e0e7207 */ /* 0x000fca0002000000 */
[----:B------:R-:W-:-:S04]  /*23120*/  IMAD.IADD R5, R3, 0x1, R14 ;  /* 0x0000000103057824 */ /* 0x000fc800078e020e */
[----:B------:R-:W-:-:S07]  /*23130*/  IMAD.MOV.U32 R13, RZ, RZ, R5 ;  /* 0x000000ffff0d7224 */ /* 0x000fce00078e0005 */
[----:B------:R-:W-:Y:S05]  /*23140*/  WARPSYNC.COLLECTIVE R15, `(.L_x_5684) ;  /* 0x000000000f087348 */ /* 0x000fea0003c00000 */
[----:B------:R0:W1:Y:S02]  /*23150*/  SHFL.UP P6, R14, R13, R12, R11 ;  /* 0x0400000c0d0e7389 */ /* 0x00006400000c000b */
[----:B01----:R-:W-:Y:S01]  /*23160*/  ENDCOLLECTIVE ;  /* 0x000000000000791b */ /* 0x003fe20003800000 */
.L_x_5684:
[----:B------:R-:W-:Y:S01]  /*23170*/  IMAD.MOV.U32 R12, RZ, RZ, 0x1f ;  /* 0x0000001fff0c7424 */ /* 0x000fe200078e00ff */
[----:B------:R-:W-:Y:S02]  /*23180*/  MOV R11, 0x1f ;  /* 0x0000001f000b7802 */ /* 0x000fe40000000f00 */
[----:B------:R-:W-:-:S05]  /*23190*/  SEL R2, R14, RZ, P5 ;  /* 0x000000ff0e027207 */ /* 0x000fca0002800000 */
[----:B------:R-:W-:-:S04]  /*231a0*/  IMAD.IADD R2, R5, 0x1, R2 ;  /* 0x0000000105027824 */ /* 0x000fc800078e0202 */
[----:B------:R-:W-:-:S07]  /*231b0*/  IMAD.MOV.U32 R13, RZ, RZ, R2 ;  /* 0x000000ffff0d7224 */ /* 0x000fce00078e0002 */
[----:B------:R-:W-:Y:S05]  /*231c0*/  WARPSYNC.COLLECTIVE R15, `(.L_x_5685) ;  /* 0x000000000f087348 */ /* 0x000fea0003c00000 */
[----:B------:R0:W1:Y:S02]  /*231d0*/  SHFL.IDX P6, R14, R13, R12, R11 ;  /* 0x0000000c0d0e7389 */ /* 0x00006400000c000b */
[----:B01----:R-:W-:Y:S01]  /*231e0*/  ENDCOLLECTIVE ;  /* 0x000000000000791b */ /* 0x003fe20003800000 */
.L_x_5685:
[----:B------:R-:W-:Y:S05]  /*231f0*/  BRA `(.L_x_5686) ;  /* 0xffffff9c00187947 */ /* 0x000fea000383ffff */
.L_x_5468:
[----:B------:R-:W-:Y:S01]  /*23200*/  BSSY B0, `(.L_x_5687) ;  /* 0x0000006000007945 */ /* 0x000fe20003800000 */
[----:B------:R-:W-:Y:S01]  /*23210*/  PLOP3.LUT P6, PT, P6, PT, PT, 0x8, 0x0 ;  /* 0x000000000000781c */ /* 0x000fe200037ce170 */
[----:B------:R-:W-:-:S12]  /*23220*/  IMAD.MOV.U32 R15, RZ, RZ, -0x1 ;  /* 0xffffffffff0f7424 */ /* 0x000fd800078e00ff */
[----:B01----:R-:W-:Y:S05]  /*23230*/  WARPSYNC.COLLECTIVE R15, `(.L_x_5688) ;  /* 0x000000000f087348 */ /* 0x003fea0003c00000 */
[----:B------:R-:W-:Y:S01]  /*23240*/  VOTE.ANY R14, PT, P6 ;  /* 0x00000000000e7806 */ /* 0x000fe200030e0100 */
[----:B01----:R-:W-:Y:S06]  /*23250*/  ENDCOLLECTIVE ;  /* 0x000000000000791b */ /* 0x003fec0003800000 */
.L_x_5688:
[----:B------:R-:W-:Y:S05]  /*23260*/  BSYNC B0 ;  /* 0x0000000000007941 */ /* 0x000fea0003800000 */
.L_x_5687:
        /* <DEDUP_REMOVED lines=8> */
.L_x_5689:
[----:B------:R-:W-:Y:S02]  /*232f0*/  IMAD.IADD R27, R12, 0x1, R27 ;  /* 0x000000010c1b7824 */ /* 0x000fe400078e021b */
[----:B------:R-:W-:Y:S02]  /*23300*/  IMAD.MOV.U32 R13, RZ, RZ, R4 ;  /* 0x000000ffff0d7224 */ /* 0x000fe400078e0004 */
[----:B------:R-:W-:-:S07]  /*23310*/  IMAD.MOV.U32 R25, RZ, RZ, R14 ;  /* 0x000000ffff197224 */ /* 0x000fce00078e000e */
[----:B------:R-:W-:Y:S05]  /*23320*/  WARPSYNC.COLLECTIVE R15, `(.L_x_5690) ;  /* 0x000000000f087348 */ /* 0x000fea0003c00000 */
[----:B------:R0:W1:Y:S02]  /*23330*/  SHFL.IDX P6, R14, R13, R12, R11 ;  /* 0x0000000c0d0e7389 */ /* 0x00006400000c000b */
[----:B01----:R-:W-:Y:S01]  /*23340*/  ENDCOLLECTIVE ;  /* 0x000000000000791b */ /* 0x003fe20003800000 */
.L_x_5690:
[----:B------:R-:W-:Y:S01]  /*23350*/  IMAD.MOV.U32 R4, RZ, RZ, R14 ;  /* 0x000000ffff047224 */ /* 0x000fe200078e000e */
[----:B------:R-:W-:Y:S06]  /*23360*/  BRA `(.L_x_5691) ;  /* 0xffffff9800fc7947 */ /* 0x000fec000383ffff */
.L_x_5470:
[----:B------:R-:W-:Y:S01]  /*23370*/  BSSY B0, `(.L_x_5692) ;  /* 0x0000007000007945 */ /* 0x000fe20003800000 */
[----:B------:R-:W-:Y:S01]  /*23380*/  MOV R13, R2 ;  /* 0x00000002000d7202 */ /* 0x000fe20000000f00 */
[----:B-1----:R-:W-:Y:S02]  /*23390*/  IMAD.MOV.U32 R11, RZ, RZ, 0x1f ;  /* 0x0000001fff0b7424 */ /* 0x002fe400078e00ff */
[----:B------:R-:W-:-:S07]  /*233a0*/  IMAD.MOV.U32 R15, RZ, RZ, -0x1 ;  /* 0xffffffffff0f7424 */ /* 0x000fce00078e00ff */
[----:B0--34-:R-:W-:Y:S05]  /*233b0*/  WARPSYNC.COLLECTIVE R15, `(.L_x_5693) ;  /* 0x000000000f087348 */ /* 0x019fea0003c00000 */
[----:B------:R1:W2:Y:S02]  /*233c0*/  SHFL.IDX P6, R14, R13, R12, R11 ;  /* 0x0000000c0d0e7389 */ /* 0x0002a400000c000b */
[----:B01234-:R-:W-:Y:S01]  /*233d0*/  ENDCOLLECTIVE ;  /* 0x000000000000791b */ /* 0x01ffe20003800000 */
.L_x_5693:
[----:B------:R-:W-:Y:S05]  /*233e0*/  BSYNC B0 ;  /* 0x0000000000007941 */ /* 0x000fea0003800000 */
.L_x_5692:
[----:B------:R-:W-:Y:S01]  /*233f0*/  IMAD.MOV.U32 R6, RZ, RZ, R14 ;  /* 0x000000ffff067224 */ /* 0x000fe200078e000e */
[----:B------:R-:W-:Y:S06]  /*23400*/  BRA `(.L_x_5469) ;  /* 0xffffff9800ec7947 */ /* 0x000fec000383ffff */
.L_x_5476:
[----:B0-----:R0:W1:Y:S02]  /*23410*/  SYNCS.PHASECHK.TRANS64.TRYWAIT P0, [R5+URZ+0x22820], R0 ;  /* 0x02282000050075a7 */ /* 0x001064000800017f */
[----:B-1----:R-:W-:Y:S05]  /*23420*/  @!P0 NANOSLEEP.SYNCS 0x989680 ;  /* 0x009896800000895d */ /* 0x002fea0003900000 */
[----:B------:R-:W1:Y:S02]  /*23430*/  @!P0 SYNCS.PHASECHK.TRANS64 P0, [R5+URZ+0x22820], R0 ;  /* 0x02282000050085a7 */ /* 0x000e64000800007f */
[----:B-1----:R-:W-:Y:S05]  /*23440*/  @!P0 BRA `(.L_x_5476) ;  /* 0xfffffffc00f08947 */ /* 0x002fea000383ffff */
[----:B------:R-:W-:Y:S05]  /*23450*/  BRA `(.L_x_5694) ;  /* 0xffffffa400447947 */ /* 0x000fea000383ffff */
.L_x_5477:
        /* <DEDUP_REMOVED lines=11> */
.L_x_5696:
[----:B------:R-:W-:Y:S05]  /*23510*/  BSYNC B0 ;  /* 0x0000000000007941 */ /* 0x000fea0003800000 */
.L_x_5695:
[----:B------:R-:W-:Y:S05]  /*23520*/  BRA `(.L_x_5697) ;  /* 0xffffffa4002c7947 */ /* 0x000fea000383ffff */
.L_x_5478:
[----:B------:R-:W-:Y:S01]  /*23530*/  BSSY B0, `(.L_x_5698) ;  /* 0x0000006000007945 */ /* 0x000fe20003800000 */
[----:B------:R-:W-:-:S07]  /*23540*/  IMAD.MOV.U32 R15, RZ, RZ, -0x1 ;  /* 0xffffffffff0f7424 */ /* 0x000fce00078e00ff */
[----:B0-234-:R-:W-:Y:S05]  /*23550*/  WARPSYNC.COLLECTIVE R15, `(.L_x_5699) ;  /* 0x000000000f0c7348 */ /* 0x01dfea0003c00000 */
[----:B------:R-:W-:Y:S02]  /*23560*/  ELECT P6, UR62, PT ;  /* 0x00000000003e782f */ /* 0x000fe400038c0000 */
[----:B------:R-:W-:Y:S01]  /*23570*/  MOV R14, UR62 ;  /* 0x0000003e000e7c02 */ /* 0x000fe20008000f00 */
[----:B0-234-:R-:W-:Y:S10]  /*23580*/  ENDCOLLECTIVE ;  /* 0x000000000000791b */ /* 0x01dff40003800000 */
.L_x_5699:
[----:B------:R-:W-:Y:S05]  /*23590*/  BSYNC B0 ;  /* 0x0000000000007941 */ /* 0x000fea0003800000 */
.L_x_5698:
[----:B------:R-:W-:Y:S05]  /*235a0*/  BRA `(.L_x_5700) ;  /* 0xffffffa400207947 */ /* 0x000fea000383ffff */
.L_x_5480:
[----:B0-----:R0:W1:Y:S02]  /*235b0*/  SYNCS.PHASECHK.TRANS64.TRYWAIT P1, [R3+URZ+0x22840], R2 ;  /* 0x02284002030075a7 */ /* 0x001064000802017f */
[----:B-1----:R-:W-:Y:S05]  /*235c0*/  @!P1 NANOSLEEP.SYNCS 0x989680 ;  /* 0x009896800000995d */ /* 0x002fea0003900000 */
[----:B------:R-:W1:Y:S02]  /*235d0*/  @!P1 SYNCS.PHASECHK.TRANS64 P1, [R3+URZ+0x22840], R2 ;  /* 0x02284002030095a7 */ /* 0x000e64000802007f */
[----:B-1----:R-:W-:Y:S05]  /*235e0*/  @!P1 BRA `(.L_x_5480) ;  /* 0xfffffffc00f09947 */ /* 0x002fea000383ffff */
[----:B------:R-:W-:Y:S05]  /*235f0*/  BRA `(.L_x_5701) ;  /* 0xffffffa400407947 */ /* 0x000fea000383ffff */
.L_x_5482:
[----:B-1----:R1:W0:Y:S02]  /*23600*/  SYNCS.PHASECHK.TRANS64.TRYWAIT P1, [R19+URZ+0x22840], R0 ;  /* 0x02284000130075a7 */ /* 0x002224000802017f */
[----:B0-----:R-:W-:Y:S05]  /*23610*/  @!P1 NANOSLEEP.SYNCS 0x989680 ;  /* 0x009896800000995d */ /* 0x001fea0003900000 */
[----:B------:R-:W0:Y:S02]  /*23620*/  @!P1 SYNCS.PHASECHK.TRANS64 P1, [R19+URZ+0x22840], R0 ;  /* 0x02284000130095a7 */ /* 0x000e24000802007f */
[----:B0-----:R-:W-:Y:S05]  /*23630*/  @!P1 BRA `(.L_x_5482) ;  /* 0xfffffffc00f09947 */ /* 0x001fea000383ffff */
[----:B------:R-:W-:Y:S05]  /*23640*/  BRA `(.L_x_5702) ;  /* 0xffffffa4004c7947 */ /* 0x000fea000383ffff */
.L_x_5484:
[----:B------:R0:W0:Y:S02]  /*23650*/  SYNCS.PHASECHK.TRANS64.TRYWAIT P1, [R3+URZ+0x22860], R2 ;  /* 0x02286002030075a7 */ /* 0x000024000802017f */
[----:B0-----:R-:W-:Y:S05]  /*23660*/  @!P1 NANOSLEEP.SYNCS 0x989680 ;  /* 0x009896800000995d */ /* 0x001fea0003900000 */
[----:B------:R-:W0:Y:S02]  /*23670*/  @!P1 SYNCS.PHASECHK.TRANS64 P1, [R3+URZ+0x22860], R2 ;  /* 0x02286002030095a7 */ /* 0x000e24000802007f */
[----:B0-----:R-:W-:Y:S05]  /*23680*/  @!P1 BRA `(.L_x_5484) ;  /* 0xfffffffc00f09947 */ /* 0x001fea000383ffff */
[----:B------:R-:W-:Y:S05]  /*23690*/  BRA `(.L_x_5703) ;  /* 0xffffffa400487947 */ /* 0x000fea000383ffff */
.L_x_5704:
        /* <DEDUP_REMOVED lines=14> */
.L_x_6574:


//--------------------- .text._ZN7cutlass13device_kernelIN5flash11enable_sm90INS1_16FlashAttnFwdSm90INS1_25CollectiveMainloopFwdSm90ILi2EN4cute5tupleIJNS5_1CILi1EEES8_S8_EEENS6_IJNS7_ILi128EEENS7_ILi96EEENS7_ILi64EEEEEELi256ENS_6half_tEfNS_4arch4Sm90ELb1ELb0ELb0ELb1ELb1ELb0ELb1ELb1ELb0ELb1ELb1ELb0EEENS1_21CollectiveEpilogueFwdINS6_IJSA_NS7_ILi256EEESB_EEES9_SE_SG_Li256ELb1ELb1ELb1ELb0EEENS1_36VarlenDynamicPersistentTileSchedulerILi128ELi96ELi256ELi128ELb1ELb1ELb1ELb1ELb1ELb1EEEEEEEEEvNT_6ParamsE --------------------------
	.section	.text._ZN7cutlass13device_kernelIN5flash11enable_sm90INS1_16FlashAttnFwdSm90INS1_25CollectiveMainloopFwdSm90ILi2EN4cute5tupleIJNS5_1CILi1EEES8_S8_EEENS6_IJNS7_ILi128EEENS7_ILi96EEENS7_ILi64EEEEEELi256ENS_6half_tEfNS_4arch4Sm90ELb1ELb0ELb0ELb1ELb1ELb0ELb1ELb1ELb0ELb1ELb1ELb0EEENS1_21CollectiveEpilogueFwdINS6_IJSA_NS7_ILi256EEESB_EEES9_SE_SG_Li256ELb1ELb1ELb1ELb0EEENS1_36VarlenDynamicPersistentTileSchedulerILi128ELi96ELi256ELi128ELb1ELb1ELb1ELb1ELb1ELb1EEEEEEEEEvNT_6ParamsE,"ax",@progbits
	.align	128
.text._ZN7cutlass13device_kernelIN5flash11enable_sm90INS1_16FlashAttnFwdSm90INS1_25CollectiveMainloopFwdSm90ILi2EN4cute5tupleIJNS5_1CILi1EEES8_S8_EEENS6_IJNS7_ILi128EEENS7_ILi96EEENS7_ILi64EEEEEELi256ENS_6half_tEfNS_4arch4Sm90ELb1ELb0ELb0ELb1ELb1ELb0ELb1ELb1ELb0ELb1ELb1ELb0EEENS1_21CollectiveEpilogueFwdINS6_IJSA_NS7_ILi256EEESB_EEES9_SE_SG_Li256ELb1ELb1ELb1ELb0EEENS1_36VarlenDynamicPersistentTileSchedulerILi128ELi96ELi256ELi128ELb1ELb1ELb1ELb1ELb1ELb1EEEEEEEEEvNT_6ParamsE:
        .type           _ZN7cutlass13device_kernelIN5flash11enable_sm90INS1_16FlashAttnFwdSm90INS1_25CollectiveMainloopFwdSm90ILi2EN4cute5tupleIJNS5_1CILi1EEES8_S8_EEENS6_IJNS7_ILi128EEENS7_ILi96EEENS7_ILi64EEEEEELi256ENS_6half_tEfNS_4arch4Sm90ELb1ELb0ELb0ELb1ELb1ELb0ELb1ELb1ELb0ELb1ELb1ELb0EEENS1_21CollectiveEpilogueFwdINS6_IJSA_NS7_ILi256EEESB_EEES9_SE_SG_Li256ELb1ELb1ELb1ELb0EEENS1_36VarlenDynamicPersistentTileSchedulerILi128ELi96ELi256ELi128ELb1ELb1ELb1ELb1ELb1ELb1EEEEEEEEEvNT_6ParamsE,@function
        .size           _ZN7cutlass13device_kernelIN5flash11enable_sm90INS1_16FlashAttnFwdSm90INS1_25CollectiveMainloopFwdSm90ILi2EN4cute5tupleIJNS5_1CILi1EEES8_S8_EEENS6_IJNS7_ILi128EEENS7_ILi96EEENS7_ILi64EEEEEELi256ENS_6half_tEfNS_4arch4Sm90ELb1ELb0ELb0ELb1ELb1ELb0ELb1ELb1ELb0ELb1ELb1ELb0EEENS1_21CollectiveEpilogueFwdINS6_IJSA_NS7_ILi256EEESB_EEES9_SE_SG_Li256ELb1ELb1ELb1ELb0EEENS1_36VarlenDynamicPersistentTileSchedulerILi128ELi96ELi256ELi128ELb1ELb1ELb1ELb1ELb1ELb1EEEEEEEEEvNT_6ParamsE,(.L_x_6575 - _ZN7cutlass13device_kernelIN5flash11enable_sm90INS1_16FlashAttnFwdSm90INS1_25CollectiveMainloopFwdSm90ILi2EN4cute5tupleIJNS5_1CILi1EEES8_S8_EEENS6_IJNS7_ILi128EEENS7_ILi96EEENS7_ILi64EEEEEELi256ENS_6half_tEfNS_4arch4Sm90ELb1ELb0ELb0ELb1ELb1ELb0ELb1ELb1ELb0ELb1ELb1ELb0EEENS1_21CollectiveEpilogueFwdINS6_IJSA_NS7_ILi256EEESB_EEES9_SE_SG_Li256ELb1ELb1ELb1ELb0EEENS1_36VarlenDynamicPersistentTileSchedulerILi128ELi96ELi256ELi128ELb1ELb1ELb1ELb1ELb1ELb1EEEEEEEEEvNT_6ParamsE)
        .other          _ZN7cutlass13device_kernelIN5flash11enable_sm90INS1_16FlashAttnFwdSm90INS1_25CollectiveMainloopFwdSm90ILi2EN4cute5tupleIJNS5_1CILi1EEES8_S8_EEENS6_IJNS7_ILi128EEENS7_ILi96EEENS7_ILi64EEEEEELi256ENS_6half_tEfNS_4arch4Sm90ELb1ELb0ELb0ELb1ELb1ELb0ELb1ELb1ELb0ELb1ELb1ELb0EEENS1_21CollectiveEpilogueFwdINS6_IJSA_NS7_ILi256EEESB_EEES9_SE_SG_Li256ELb1ELb1ELb1ELb0EEENS1_36VarlenDynamicPersistentTileSchedulerILi128ELi96ELi256ELi128ELb1ELb1ELb1ELb1ELb1ELb1EEEEEEEEEvNT_6ParamsE,@"STO_CUDA_ENTRY STV_DEFAULT"
_ZN7cutlass13device_kernelIN5flash11enable_sm90INS1_16FlashAttnFwdSm90INS1_25CollectiveMainloopFwdSm90ILi2EN4cute5tupleIJNS5_1CILi1EEES8_S8_EEENS6_IJNS7_ILi128EEENS7_ILi96EEENS7_ILi64EEEEEELi256ENS_6half_tEfNS_4arch4Sm90ELb1ELb0ELb0ELb1ELb1ELb0ELb1ELb1ELb0ELb1ELb1ELb0EEENS1_21CollectiveEpilogueFwdINS6_IJSA_NS7_ILi256EEESB_EEES9_SE_SG_Li256ELb1ELb1ELb1ELb0EEENS1_36VarlenDynamicPersistentTileSchedulerILi128ELi96ELi256ELi128ELb1ELb1ELb1ELb1ELb1ELb1EEEEEEEEEvNT_6ParamsE:
        /* <DEDUP_REMOVED lines=47> */
.L_x_5705:
        /* <DEDUP_REMOVED lines=22> */
.L_x_5706:
        /* <DEDUP_REMOVED lines=18> */
.L_x_5707:
        /* <DEDUP_REMOVED lines=22> */
.L_x_5708:
        /* <DEDUP_REMOVED lines=23> */
.L_x_5709:
        /* <DEDUP_REMOVED lines=10> */
.L_x_5711:
        /* <DEDUP_REMOVED lines=41> */
[----:B------:R0:W-:Y:S01]  /*0b70*/  STL [R1+0x2c], R16 ;  /* 0x00002c1001007387 */ /* 0x0001e20000100800 */
        /* <DEDUP_REMOVED lines=24> */
[----:B------:R-:W-:Y:S02]  /*0d00*/  IMAD.IADD R3, R12, 0x1, -R3 ;  /* 0x000000010c037824 */ /* 0x000fe400078e0a03 */
[----:B------:R-:W-:Y:S01]  /*0d10*/  IMAD.U32 R2, RZ, RZ, UR6 ;  /* 0x00000006ff027e24 */ /* 0x000fe2000f8e00ff */
[----:B------:R-:W-:Y:S01]  /*0d20*/  UMOV UR6, URZ ;  /* 0x0000003f00067c82 */ /* 0x000fe20008000000 */
[----:B------:R-:W-:Y:S01]  /*0d30*/  IMAD.SHL.U32 R17, R9, 0x2, RZ ;  /* 0x0000000209117824 */ /* 0x000fe200078e00ff */
[----:B------:R1:W-:Y:S01]  /*0d40*/  STL [R1+0x30], R0 ;  /* 0x0000300001007387 */ /* 0x0003e20000100800 */
[----:B------:R-:W-:-:S02]  /*0d50*/  IMAD R209, R3, 0x8, R0 ;  /* 0x0000000803d17824 */ /* 0x000fc400078e0200 */
[C---:B0-----:R-:W-:Y:S01]  /*0d60*/  VIADD R16, R17.reuse, 0x8 ;  /* 0x0000000811107836 */ /* 0x041fe20000000000 */
[----:B------:R0:W-:Y:S01]  /*0d70*/  STL [R1+0x38], R2 ;  /* 0x0000380201007387 */ /* 0x0001e20000100800 */
[C---:B------:R-:W-:Y:S02]  /*0d80*/  VIADD R15, R17.reuse, 0x10 ;  /* 0x00000010110f7836 */ /* 0x040fe40000000000 */
[C---:B------:R-:W-:Y:S01]  /*0d90*/  VIADD R14, R17.reuse, 0x18 ;  /* 0x00000018110e7836 */ /* 0x040fe20000000000 */
[----:B------:R-:W-:Y:S01]  /*0da0*/  SHF.R.S32.HI R18, RZ, 0x1f, R16 ;  /* 0x0000001fff127819 */ /* 0x000fe20000011410 */
[C---:B------:R-:W-:Y:S01]  /*0db0*/  VIADD R13, R17.reuse, 0x20 ;  /* 0x00000020110d7836 */ /* 0x040fe20000000000 */
[----:B------:R-:W-:Y:S01]  /*0dc0*/  SHF.R.S32.HI R16, RZ, 0x1f, R15 ;  /* 0x0000001fff107819 */ /* 0x000fe2000001140f */
[----:B-1----:R-:W-:Y:S01]  /*0dd0*/  IMAD.U32 R0, RZ, RZ, UR6 ;  /* 0x00000006ff007e24 */ /* 0x002fe2000f8e00ff */
        /* <DEDUP_REMOVED lines=17> */
[C---:B0-----:R-:W-:Y:S01]  /*0ef0*/  VIADD R2, R17.reuse, 0x68 ;  /* 0x0000006811027836 */ /* 0x041fe20000000000 */
        /* <DEDUP_REMOVED lines=29> */
[----:B-1----:R-:W-:-:S07]  /*10d0*/  SHF.R.S32.HI R2, RZ, 0x1f, R217 ;  /* 0x0000001fff027819 */ /* 0x002fce00000114d9 */
.L_x_5776:
[----:B------:R-:W-:Y:S01]  /*10e0*/  ULDC.64 UR6, c[0x0][0xd88] ;  /* 0x0003620000067ab9 */ /* 0x000fe20000000a00 */
[----:B------:R-:W-:Y:S01]  /*10f0*/  ULDC.64 UR8, c[0x0][0xb10] ;  /* 0x0002c40000087ab9 */ /* 0x000fe20000000a00 */
[----:B------:R-:W-:Y:S01]  /*1100*/  UIMAD.WIDE UR6, UR5, 0x4, UR6 ;  /* 0x00000004050678a5 */ /* 0x000fe2000f8e0206 */
[----:B0---4-:R-:W0:Y:S05]  /*1110*/  LDC.64 R8, c[0x0][0x418] ;  /* 0x00010600ff087b82 */ /* 0x011e2a0000000a00 */
[----:B------:R-:W-:Y:S02]  /*1120*/  IMAD.U32 R212, RZ, RZ, UR6 ;  /* 0x00000006ffd47e24 */ /* 0x000fe4000f8e00ff */
[----:B------:R-:W-:Y:S01]  /*1130*/  IMAD.U32 R213, RZ, RZ, UR7 ;  /* 0x00000007ffd57e24 */ /* 0x000fe2000f8e00ff */
[----:B------:R-:W-:Y:S01]  /*1140*/  ULDC.64 UR6, c[0x0][0xb20] ;  /* 0x0002c80000067ab9 */ /* 0x000fe20000000a00 */
[----:B-1----:R-:W1:Y:S03]  /*1150*/  LDC R0, c[0x0][0x424] ;  /* 0x00010900ff007b82 */ /* 0x002e660000000800 */
[----:B--2---:R-:W2:Y:S01]  /*1160*/  LDG.E R212, desc[UR36][R212.64] ;  /* 0x00000024d4d47981 */ /* 0x004ea2000c1e1900 */
[----:B------:R-:W-:Y:S01]  /*1170*/  ISETP.NE.U32.AND P1, PT, RZ, UR6, PT ;  /* 0x00000006ff007c0c */ /* 0x000fe2000bf25070 */
[----:B------:R-:W-:Y:S01]  /*1180*/  IMAD.MOV.U32 R4, RZ, RZ, RZ ;  /* 0x000000ffff047224 */ /* 0x000fe200078e00ff */
[----:B------:R-:W-:-:S02]  /*1190*/  ISETP.NE.U32.AND P0, PT, RZ, UR8, PT ;  /* 0x00000008ff007c0c */ /* 0x000fc4000bf05070 */
[----:B------:R-:W-:Y:S01]  /*11a0*/  ISETP.NE.AND.EX P1, PT, RZ, UR7, PT, P1 ;  /* 0x00000007ff007c0c */ /* 0x000fe2000bf25310 */
[----:B---3--:R-:W3:Y:S01]  /*11b0*/  LDC R7, c[0x0][0x2f0] ;  /* 0x0000bc00ff077b82 */ /* 0x008ee20000000800 */
[----:B------:R-:W-:Y:S02]  /*11c0*/  ISETP.NE.AND.EX P0, PT, RZ, UR9, PT, P0 ;  /* 0x00000009ff007c0c */ /* 0x000fe4000bf05300 */
[----:B--2---:R-:W-:-:S09]  /*11d0*/  SHF.R.S32.HI R216, RZ, 0x1f, R212 ;  /* 0x0000001fffd87819 */ /* 0x004fd200000114d4 */
[----:B------:R-:W-:-:S04]  /*11e0*/  @P1 LEA R2, P2, R212, UR6, 0x2 ;  /* 0x00000006d4021c11 */ /* 0x000fc8000f8410ff */
[C---:B------:R-:W-:Y:S02]  /*11f0*/  @P1 LEA.HI.X R3, R212.reuse, UR7, R216, 0x2, P2 ;  /* 0x00000007d4031c11 */ /* 0x040fe400090f14d8 */
[----:B------:R-:W-:-:S03]  /*1200*/  @P0 LEA R204, P2, R212, UR8, 0x2 ;  /* 0x00000008d4cc0c11 */ /* 0x000fc6000f8410ff */
[----:B------:R2:W5:Y:S01]  /*1210*/  @P1 LDG.E R4, desc[UR36][R2.64] ;  /* 0x0000002402041981 */ /* 0x000562000c1e1900 */
[----:B------:R-:W-:Y:S01]  /*1220*/  @P0 LEA.HI.X R205, R212, UR9, R216, 0x2, P2 ;  /* 0x00000009d4cd0c11 */ /* 0x000fe200090f14d8 */
[----:B------:R-:W-:-:S04]  /*1230*/  ULDC.64 UR8, c[0x0][0xb18] ;  /* 0x0002c60000087ab9 */ /* 0x000fc80000000a00 */
[----:B------:R2:W5:Y:S01]  /*1240*/  @P0 LDG.E R204, desc[UR36][R204.64] ;  /* 0x00000024cccc0981 */ /* 0x000562000c1e1900 */
[----:B0-----:R-:W-:Y:S02]  /*1250*/  ISETP.NE.U32.AND P1, PT, R8, RZ, PT ;  /* 0x000000ff0800720c */ /* 0x001fe40003f25070 */
[----:B------:R-:W-:Y:S02]  /*1260*/  ISETP.NE.U32.AND P2, PT, RZ, UR8, PT ;  /* 0x00000008ff007c0c */ /* 0x000fe4000bf45070 */
[----:B------:R-:W-:Y:S02]  /*1270*/  ISETP.NE.AND.EX P1, PT, R9, RZ, PT, P1 ;  /* 0x000000ff0900720c */ /* 0x000fe40003f25310 */
[----:B------:R-:W-:Y:S02]  /*1280*/  ISETP.NE.AND.EX P2, PT, RZ, UR9, PT, P2 ;  /* 0x00000009ff007c0c */ /* 0x000fe4000bf45320 */
[----:B-1----:R-:W-:Y:S01]  /*1290*/  SEL R0, R0, 0x1, P1 ;  /* 0x0000000100007807 */ /* 0x002fe20000800000 */
[----:B--23--:R-:W-:Y:S10]  /*12a0*/  @P0 BRA `(.L_x_5712) ;  /* 0x0000000000280947 */ /* 0x00cff40003800000 */
[----:B------:R-:W-:Y:S01]  /*12b0*/  ULDC.64 UR6, c[0x0][0xaf8] ;  /* 0x0002be0000067ab9 */ /* 0x000fe20000000a00 */
[----:B-----5:R-:W0:Y:S01]  /*12c0*/  LDC R204, c[0x0][0x288] ;  /* 0x0000a200ffcc7b82 */ /* 0x020e220000000800 */
[----:B------:R-:W-:-:S04]  /*12d0*/  ISETP.NE.U32.AND P0, PT, RZ, UR6, PT ;  /* 0x00000006ff007c0c */ /* 0x000fc8000bf05070 */
[----:B------:R-:W-:-:S13]  /*12e0*/  ISETP.NE.AND.EX P0, PT, RZ, UR7, PT, P0 ;  /* 0x00000007ff007c0c */ /* 0x000fda000bf05300 */
[----:B------:R-:W-:Y:S05]  /*12f0*/  @!P0 BRA `(.L_x_5712) ;  /* 0x0000000000148947 */ /* 0x000fea0003800000 */
[----:B------:R-:W1:Y:S02]  /*1300*/  LDC.64 R2, c[0x0][0xaf8] ;  /* 0x0002be00ff027b82 */ /* 0x000e640000000a00 */
[----:B-1----:R-:W-:-:S05]  /*1310*/  IMAD.WIDE R2, R212, 0x4, R2 ;  /* 0x00000004d4027825 */ /* 0x002fca00078e0202 */
[----:B0-----:R-:W2:Y:S04]  /*1320*/  LDG.E R204, desc[UR36][R2.64] ;  /* 0x0000002402cc7981 */ /* 0x001ea8000c1e1900 */
[----:B------:R-:W2:Y:S02]  /*1330*/  LDG.E R5, desc[UR36][R2.64+0x4] ;  /* 0x0000042402057981 */ /* 0x000ea4000c1e1900 */
[----:B--2---:R-:W-:-:S07]  /*1340*/  IMAD.IADD R204, R5, 0x1, -R204 ;  /* 0x0000000105cc7824 */ /* 0x004fce00078e0acc */
.L_x_5712:
[----:B------:R-:W-:Y:S01]  /*1350*/  IMAD R205, R0, R7, RZ ;  /* 0x0000000700cd7224 */ /* 0x000fe200078e02ff */
[----:B------:R-:W-:Y:S01]  /*1360*/  LOP3.LUT R213, R6, 0xffff, RZ, 0xc0, !PT ;  /* 0x0000ffff06d57812 */ /* 0x000fe200078ec0ff */
[----:B------:R-:W-:Y:S06]  /*1370*/  @!P2 BRA `(.L_x_5713) ;  /* 0x000000000010a947 */ /* 0x000fec0003800000 */
[----:B------:R-:W-:-:S04]  /*1380*/  LEA R2, P0, R212, UR8, 0x2 ;  /* 0x00000008d4027c11 */ /* 0x000fc8000f8010ff */
[----:B------:R-:W-:-:S05]  /*1390*/  LEA.HI.X R3, R212, UR9, R216, 0x2, P0 ;  /* 0x00000009d4037c11 */ /* 0x000fca00080f14d8 */
[----:B------:R1:W5:Y:S01]  /*13a0*/  LDG.E R205, desc[UR36][R2.64] ;  /* 0x0000002402cd7981 */ /* 0x000362000c1e1900 */
[----:B------:R-:W-:Y:S05]  /*13b0*/  BRA `(.L_x_5714) ;  /* 0x0000000000247947 */ /* 0x000fea0003800000 */
.L_x_5713:
        /* <DEDUP_REMOVED lines=9> */
.L_x_5714:
[----:B------:R-:W2:Y:S01]  /*1450*/  LDC R0, c[0x0][0x448] ;  /* 0x00011200ff007b82 */ /* 0x000ea20000000800 */
[----:B------:R-:W-:Y:S01]  /*1460*/  USHF.L.U32 UR4, UR4, 0x7, URZ ;  /* 0x0000000704047899 */ /* 0x000fe2000800063f */
[----:B-----5:R-:W-:Y:S01]  /*1470*/  IMAD.IADD R205, R205, 0x1, -R4 ;  /* 0x00000001cdcd7824 */ /* 0x020fe200078e0a04 */
[----:B------:R-:W-:Y:S01]  /*1480*/  LOP3.LUT R16, R16, 0xffffffef, RZ, 0xc0, !PT ;  /* 0xffffffef10107812 */ /* 0x000fe200078ec0ff */
[----:B------:R-:W-:-:S03]  /*1490*/  IMAD.MOV.U32 R161, RZ, RZ, RZ ;  /* 0x000000ffffa17224 */ /* 0x000fc600078e00ff */
[----:B------:R-:W-:Y:S01]  /*14a0*/  IMAD.U32 R206, RZ, RZ, UR4 ;  /* 0x00000004ffce7e24 */ /* 0x000fe2000f8e00ff */
[----:B------:R-:W-:Y:S01]  /*14b0*/  UIADD3 UR4, UR4, 0x7f, URZ ;  /* 0x0000007f04047890 */ /* 0x000fe2000fffe03f */
[----:B01----:R-:W-:Y:S02]  /*14c0*/  IADD3 R3, R205, 0x60, -R204 ;  /* 0x00000060cd037810 */ /* 0x003fe40007ffe8cc */
[----:B--2---:R-:W-:-:S03]  /*14d0*/  ISETP.NE.AND P0, PT, R0, 0x1, PT ;  /* 0x000000010000780c */ /* 0x004fc60003f05270 */
[----:B------:R-:W-:-:S10]  /*14e0*/  IMAD.U32 R0, RZ, RZ, UR4 ;  /* 0x00000004ff007e24 */ /* 0x000fd4000f8e00ff */
[----:B------:R-:W0:Y:S01]  /*14f0*/  @P0 LDC R2, c[0x0][0x44c] ;  /* 0x00011300ff020b82 */ /* 0x000e220000000800 */
[----:B------:R-:W-:-:S07]  /*1500*/  @P0 LOP3.LUT R16, R16, 0x10, RZ, 0xfc, !PT ;  /* 0x0000001010100812 */ /* 0x000fce00078efcff */
[----:B------:R-:W1:Y:S01]  /*1510*/  @P0 LDC R5, c[0x0][0x450] ;  /* 0x00011400ff050b82 */ /* 0x000e620000000800 */
[----:B0-----:R-:W-:-:S05]  /*1520*/  @P0 IMAD.HI.U32 R2, R2, UR4, RZ ;  /* 0x0000000402020c27 */ /* 0x001fca000f8e00ff */
[----:B-1----:R-:W-:Y:S01]  /*1530*/  @P0 SHF.R.U32.HI R0, RZ, R5, R2 ;  /* 0x00000005ff000219 */ /* 0x002fe20000011602 */
[----:B------:R-:W-:-:S04]  /*1540*/  VIADD R2, R205, 0x5f ;  /* 0x0000005fcd027836 */ /* 0x000fc80000000000 */
[----:B------:R-:W-:Y:S02]  /*1550*/  IMAD.IADD R0, R3, 0x1, R0 ;  /* 0x0000000103007824 */ /* 0x000fe400078e0200 */
[----:B------:R-:W-:-:S04]  /*1560*/  IMAD.HI R2, R2, 0x2aaaaaab, RZ ;  /* 0x2aaaaaab02027827 */ /* 0x000fc800078e02ff */
[----:B------:R-:W-:Y:S01]  /*1570*/  IMAD.HI R0, R0, 0x2aaaaaab, RZ ;  /* 0x2aaaaaab00007827 */ /* 0x000fe200078e02ff */
[----:B------:R-:W-:-:S04]  /*1580*/  SHF.R.U32.HI R3, RZ, 0x1f, R2 ;  /* 0x0000001fff037819 */ /* 0x000fc80000011602 */
[----:B------:R-:W-:Y:S02]  /*1590*/  SHF.R.U32.HI R5, RZ, 0x1f, R0 ;  /* 0x0000001fff057819 */ /* 0x000fe40000011600 */
[----:B------:R-:W-:Y:S02]  /*15a0*/  LEA.HI.SX32 R3, R2, R3, 0x1c ;  /* 0x0000000302037211 */ /* 0x000fe400078fe2ff */
[----:B------:R-:W-:Y:S02]  /*15b0*/  LEA.HI.SX32 R2, R0, R5, 0x1c ;  /* 0x0000000500027211 */ /* 0x000fe400078fe2ff */
[C---:B------:R-:W-:Y:S02]  /*15c0*/  LOP3.LUT R0, R6.reuse, 0xff000000, RZ, 0xc0, !PT ;  /* 0xff00000006007812 */ /* 0x040fe400078ec0ff */
[----:B------:R-:W-:Y:S02]  /*15d0*/  VIMNMX R8, R3, R2, PT ;  /* 0x0000000203087248 */ /* 0x000fe40003fe0100 */
[----:B------:R-:W-:-:S02]  /*15e0*/  LOP3.LUT R6, R6, 0xff0000, RZ, 0xc0, !PT ;  /* 0x00ff000006067812 */ /* 0x000fc400078ec0ff */
[----:B------:R-:W-:Y:S02]  /*15f0*/  SHF.R.U32.HI R3, RZ, 0x8, R0 ;  /* 0x00000008ff037819 */ /* 0x000fe40000011600 */
[----:B------:R-:W-:Y:S02]  /*1600*/  ISETP.GE.AND P0, PT, R8, 0x1, PT ;  /* 0x000000010800780c */ /* 0x000fe40003f06270 */
[----:B------:R-:W-:-:S04]  /*1610*/  LEA.HI R3, R6, R3, RZ, 0x10 ;  /* 0x0000000306037211 */ /* 0x000fc800078f80ff */
[----:B------:R-:W-:Y:S02]  /*1620*/  LOP3.LUT R11, R3, 0xff, RZ, 0xc0, !PT ;  /* 0x000000ff030b7812 */ /* 0x000fe400078ec0ff */
[----:B------:R-:W-:-:S03]  /*1630*/  SHF.R.U32.HI R214, RZ, 0x10, R3 ;  /* 0x00000010ffd67819 */ /* 0x000fc60000011603 */
[----:B------:R0:W-:Y:S02]  /*1640*/  STL [R1+0x20], R11 ;  /* 0x0000200b01007387 */ /* 0x0001e40000100800 */
        /* <DEDUP_REMOVED lines=31> */
.L_x_5715:
[-C--:B------:R-:W-:Y:S01]  /*1840*/  IMAD R208, R11, R161.reuse, RZ ;  /* 0x000000a10bd07224 */ /* 0x080fe200078e02ff */
[----:B------:R-:W-:Y:S01]  /*1850*/  PLOP3.LUT P0, PT, PT, PT, PT, 0x80, 0x0 ;  /* 0x000000000000781c */ /* 0x000fe20003f0f070 */
[----:B------:R-:W-:Y:S01]  /*1860*/  IMAD.MOV.U32 R0, RZ, RZ, RZ ;  /* 0x000000ffff007224 */ /* 0x000fe200078e00ff */
[----:B------:R-:W-:Y:S01]  /*1870*/  CS2R R150, SRZ ;  /* 0x0000000000967805 */ /* 0x000fe2000001ff00 */
[----:B------:R-:W-:Y:S01]  /*1880*/  IMAD.MOV.U32 R3, RZ, RZ, RZ ;  /* 0x000000ffff037224 */ /* 0x000fe200078e00ff */
[----:B------:R-:W-:Y:S02]  /*1890*/  VIADDMNMX R161, R208, R161, R8, PT ;  /* 0x000000a1d0a17246 */ /* 0x000fe40003800108 */
[----:B------:R-:W-:Y:S02]  /*18a0*/  CS2R R148, SRZ ;  /* 0x0000000000947805 */ /* 0x000fe4000001ff00 */
        /* <DEDUP_REMOVED lines=89> */
[----:B------:R-:W-:Y:S02]  /*1e40*/  IMAD.U32 R23, RZ, RZ, UR5 ;  /* 0x00000005ff177e24 */ /* 0x000fe4000f8e00ff */
[----:B------:R-:W-:Y:S01]  /*1e50*/  IMAD.U32 R22, RZ, RZ, UR4 ;  /* 0x00000004ff167e24 */ /* 0x000fe2000f8e00ff */
[----:B------:R-:W-:Y:S06]  /*1e60*/  @!P0 BRA `(.L_x_5717) ;  /* 0x0000000000408947 */ /* 0x000fec0003800000 */
        /* <DEDUP_REMOVED lines=16> */
.L_x_5717:
        /* <DEDUP_REMOVED lines=15> */
.L_x_5869:
        /* <DEDUP_REMOVED lines=8> */
.L_x_5719:
[----:B------:R-:W-:Y:S01]  /*20e0*/  R2UR UR6, R3 ;  /* 0x00000000030672ca */ /* 0x000fe200000e0000 */
[----:B------:R-:W-:-:S05]  /*20f0*/  IMAD.U32 R2, RZ, RZ, UR39 ;  /* 0x00000027ff027e24 */ /* 0x000fca000f8e00ff */
[----:B------:R-:W-:-:S07]  /*2100*/  SHF.L.U32 R2, R2, 0x1f, RZ ;  /* 0x0000001f02027819 */ /* 0x000fce00000006ff */
[----:B------:R-:W-:-:S09]  /*2110*/  ULEA UR6, UR38, UR6, 0x3 ;  /* 0x0000000626067291 */ /* 0x000fd2000f8e183f */
[----:B------:R2:W3:Y:S01]  /*2120*/  SYNCS.PHASECHK.TRANS64.TRYWAIT P1, [UR6+0x32430], R2 ;  /* 0x03243002ff0075a7 */ /* 0x0004e20008020146 */
[----:B------:R-:W-:Y:S05]  /*2130*/  @!P0 BRA `(.L_x_5720) ;  /* 0x0000000000048947 */ /* 0x000fea0003800000 */
[----:B------:R-:W-:Y:S01]  /*2140*/  BPT.TRAP 0x1 ;  /* 0x000000040000795c */ /* 0x000fe20000300000 */
.L_x_5720:
[----:B---3--:R-:W-:Y:S05]  /*2150*/  @P1 BRA `(.L_x_5721) ;  /* 0x0000000000081947 */ /* 0x008fea0003800000 */
[----:B------:R-:W3:Y:S02]  /*2160*/  SYNCS.PHASECHK.TRANS64.TRYWAIT P1, [UR6+0x32430], R2 ;  /* 0x03243002ff0075a7 */ /* 0x000ee40008020146 */
[----:B---3--:R-:W-:Y:S05]  /*2170*/  @!P1 BRA `(.L_x_5722) ;  /* 0x0000013400789947 */ /* 0x008fea0003800000 */
.L_x_5721:
[----:B------:R-:W-:Y:S01]  /*2180*/  R2UR UR4, R3 ;  /* 0x00000000030472ca */ /* 0x000fe200000e0000 */
[----:B------:R-:W-:Y:S01]  /*2190*/  WARPGROUP.ARRIVE ;  /* 0x00000000000079c5 */ /* 0x000fe20000000000 */
[----:B------:R-:W-:Y:S01]  /*21a0*/  UMOV UR8, UR41 ;  /* 0x0000002900087c82 */ /* 0x000fe20008000000 */
[----:B------:R-:W-:Y:S01]  /*21b0*/  UMOV UR9, 0x40000040 ;  /* 0x4000004000097882 */ /* 0x000fe20000000000 */
[----:B------:R-:W-:Y:S01]  /*21c0*/  UMOV UR11, 0x40000040 ;  /* 0x40000040000b7882 */ /* 0x000fe20000000000 */
[----:B------:R-:W-:-:S08]  /*21d0*/  UIADD3 UR5, UR41, 0x2, URZ ;  /* 0x0000000229057890 */ /* 0x000fd0000fffe03f */
        /* <DEDUP_REMOVED lines=42> */
.L_x_5870:
[----:B------:R-:W-:Y:S05]  /*2480*/  @!P0 BRA `(.L_x_5724) ;  /* 0x0000000000048947 */ /* 0x000fea0003800000 */
[----:B------:R-:W-:Y:S01]  /*2490*/  BPT.TRAP 0x1 ;  /* 0x000000040000795c */ /* 0x000fe20000300000 */
.L_x_5724:
[----:B------:R0:W0:Y:S01]  /*24a0*/  SYNCS.PHASECHK.TRANS64.TRYWAIT P1, [UR6+0x32450], R2 ;  /* 0x03245002ff0075a7 */ /* 0x0000220008020146 */
[----:B------:R-:W-:Y:S05]  /*24b0*/  @!P0 BRA `(.L_x_5725) ;  /* 0x0000000000048947 */ /* 0x000fea0003800000 */
[----:B------:R-:W-:Y:S01]  /*24c0*/  BPT.TRAP 0x1 ;  /* 0x000000040000795c */ /* 0x000fe20000300000 */
.L_x_5725:
[----:B0-----:R-:W-:Y:S05]  /*24d0*/  @P1 BRA `(.L_x_5726) ;  /* 0x0000000000081947 */ /* 0x001fea0003800000 */
[----:B------:R-:W0:Y:S02]  /*24e0*/  SYNCS.PHASECHK.TRANS64.TRYWAIT P1, [UR6+0x32450], R2 ;  /* 0x03245002ff0075a7 */ /* 0x000e240008020146 */
[----:B0-----:R-:W-:Y:S05]  /*24f0*/  @!P1 BRA `(.L_x_5727) ;  /* 0x0000013000c49947 */ /* 0x001fea0003800000 */
.L_x_5726:
[----:B------:R-:W-:Y:S01]  /*2500*/  R2UR UR4, R3 ;  /* 0x00000000030472ca */ /* 0x000fe200000e0000 */
[----:B------:R-:W-:Y:S01]  /*2510*/  WARPGROUP.ARRIVE ;  /* 0x00000000000079c5 */ /* 0x000fe20000000000 */
[----:B------:R-:W-:Y:S01]  /*2520*/  UMOV UR9, 0x40000040 ;  /* 0x4000004000097882 */ /* 0x000fe20000000000 */
[----:B------:R-:W-:Y:S01]  /*2530*/  UMOV UR11, 0x40000040 ;  /* 0x40000040000b7882 */ /* 0x000fe20000000000 */
[----:B------:R-:W-:Y:S01]  /*2540*/  IMAD.U32 R13, RZ, RZ, UR9 ;  /* 0x00000009ff0d7e24 */ /* 0x000fe2000f8e00ff */
[----:B------:R-:W-:Y:S01]  /*2550*/  UMOV UR13, 0x40000040 ;  /* 0x40000040000d7882 */ /* 0x000fe20000000000 */
        /* <DEDUP_REMOVED lines=9> */
[----:B------:R-:W-:Y:S01]  /*25f0*/  UMOV UR23, 0x40000040 ;  /* 0x4000004000177882 */ /* 0x000fe20000000000 */
[----:B------:R-:W-:Y:S01]  /*2600*/  UMOV UR25, 0x40000040 ;  /* 0x4000004000197882 */ /* 0x000fe20000000000 */
[----:B------:R-:W-:Y:S01]  /*2610*/  USHF.R.U32.HI UR4, URZ, 0x4, UR4 ;  /* 0x000000043f047899 */ /* 0x000fe20008011604 */
[----:B------:R-:W-:Y:S01]  /*2620*/  UMOV UR27, 0x40000040 ;  /* 0x40000040001b7882 */ /* 0x000fe20000000000 */
[----:B------:R-:W-:-:S02]  /*2630*/  UMOV UR29, 0x40000040 ;  /* 0x40000040001d7882 */ /* 0x000fc40000000000 */
[----:B------:R-:W-:Y:S02]  /*2640*/  ULOP3.LUT UR7, UR4, 0x3fff, URZ, 0xc0, !UPT ;  /* 0x00003fff04077892 */ /* 0x000fe4000f8ec03f */
[----:B------:R-:W-:Y:S02]  /*2650*/  ULOP3.LUT UR4, UR40, 0x10000, URZ, 0xfc, !UPT ;  /* 0x0001000028047892 */ /* 0x000fe4000f8efc3f */
[----:B------:R-:W-:Y:S02]  /*2660*/  ULOP3.LUT UR60, UR7, 0x10000, URZ, 0xfc, !UPT ;  /* 0x00010000073c7892 */ /* 0x000fe4000f8efc3f */
[----:B------:R-:W-:Y:S02]  /*2670*/  UIADD3 UR56, UR4, 0x402, URZ ;  /* 0x0000040204387890 */ /* 0x000fe4000fffe03f */
[----:B------:R-:W-:Y:S01]  /*2680*/  UIMAD UR5, UR38, 0xc00, UR60 ;  /* 0x00000c00260578a4 */ /* 0x000fe2000f8e023c */
[----:B------:R-:W-:Y:S01]  /*2690*/  UMOV UR8, UR4 ;  /* 0x0000000400087c82 */ /* 0x000fe20008000000 */
[----:B------:R-:W-:Y:S01]  /*26a0*/  UIADD3 UR16, UR4, 0x800, URZ ;  /* 0x0000080004107890 */ /* 0x000fe2000fffe03f */
[----:B------:R-:W-:Y:S01]  /*26b0*/  IMAD.U32 R12, RZ, RZ, UR8 ;  /* 0x00000008ff0c7e24 */ /* 0x000fe2000f8e00ff */
[----:B------:R-:W-:-:S03]  /*26c0*/  UIADD3 UR58, UR5, 0x302, URZ ;  /* 0x00000302053a7890 */ /* 0x000fc6000fffe03f */
[----:B------:R-:W-:Y:S01]  /*26d0*/  UMOV UR10, UR5 ;  /* 0x00000005000a7c82 */ /* 0x000fe20008000000 */
[----:B------:R-:W-:Y:S01]  /*26e0*/  UIADD3 UR18, UR5, 0x600, URZ ;  /* 0x0000060005127890 */ /* 0x000fe2000fffe03f */
[----:B------:R-:W-:Y:S01]  /*26f0*/  HGMMA.64x96x16.F32 R24, gdesc[UR8], R24, gsb0 ;  /* 0x01600000081879f0 */ /* 0x000fe20008000818 */
[----:B------:R-:W-:Y:S02]  /*2700*/  UIADD3 UR8, UR4, 0x2, URZ ;  /* 0x0000000204087890 */ /* 0x000fe4000fffe03f */
[----:B------:R-:W-:Y:S02]  /*2710*/  UIADD3 UR9, UR5, 0x2, URZ ;  /* 0x0000000205097890 */ /* 0x000fe4000fffe03f */
[----:B------:R-:W-:Y:S01]  /*2720*/  UIADD3 UR10, UR5, 0x304, URZ ;  /* 0x00000304050a7890 */ /* 0x000fe2000fffe03f */
[----:B------:R-:W-:Y:S02]  /*2730*/  UMOV UR11, 0x40000040 ;  /* 0x40000040000b7882 */ /* 0x000fe40000000000 */
[----:B------:R-:W-:Y:S01]  /*2740*/  UMOV UR12, UR8 ;  /* 0x00000008000c7c82 */ /* 0x000fe20008000000 */
[----:B------:R-:W-:Y:S01]  /*2750*/  UIADD3 UR8, UR4, 0x4, URZ ;  /* 0x0000000404087890 */ /* 0x000fe2000fffe03f */
[----:B------:R-:W-:Y:S01]  /*2760*/  IMAD.U32 R10, RZ, RZ, UR12 ;  /* 0x0000000cff0a7e24 */ /* 0x000fe2000f8e00ff */
[----:B------:R-:W-:Y:S01]  /*2770*/  UMOV UR14, UR9 ;  /* 0x00000009000e7c82 */ /* 0x000fe20008000000 */
[----:B------:R-:W-:Y:S01]  /*2780*/  UIADD3 UR9, UR5, 0x4, URZ ;  /* 0x0000000405097890 */ /* 0x000fe2000fffe03f */
[----:B-1----:R-:W-:Y:S01]  /*2790*/  SHF.R.U32.HI R0, RZ, 0x7, R0 ;  /* 0x00000007ff007819 */ /* 0x002fe20000011600 */
[----:B------:R-:W-:-:S02]  /*27a0*/  UIADD3 UR20, UR4, 0x802, URZ ;  /* 0x0000080204147890 */ /* 0x000fc4000fffe03f */
[----:B------:R-:W-:Y:S01]  /*27b0*/  UIADD3 UR22, UR5, 0x602, URZ ;  /* 0x0000060205167890 */ /* 0x000fe2000fffe03f */
[----:B------:R-:W-:Y:S01]  /*27c0*/  IADD3 R0, -R0, 0xb, RZ ;  /* 0x0000000b00007810 */ /* 0x000fe20007ffe1ff */
[----:B------:R-:W-:Y:S02]  /*27d0*/  UIADD3 UR24, UR4, 0x804, URZ ;  /* 0x0000080404187890 */ /* 0x000fe4000fffe03f */
[----:B------:R-:W-:Y:S02]  /*27e0*/  UIADD3 UR26, UR5, 0x604, URZ ;  /* 0x00000604051a7890 */ /* 0x000fe4000fffe03f */
[----:B------:R-:W-:Y:S02]  /*27f0*/  UIADD3 UR28, UR4, 0x806, URZ ;  /* 0x00000806041c7890 */ /* 0x000fe4000fffe03f */
[----:B------:R-:W-:Y:S01]  /*2800*/  UIADD3 UR30, UR5, 0x606, URZ ;  /* 0x00000606051e7890 */ /* 0x000fe2000fffe03f */
        /* <DEDUP_REMOVED lines=48> */
[----:B------:R-:W-:Y:S01]  /*2b10*/  UMOV UR9, 0x40000040 ;  /* 0x4000004000097882 */ /* 0x000fe20000000000 */
[----:B0--3--:R-:W-:Y:S01]  /*2b20*/  IMAD.U32 R5, RZ, RZ, UR13 ;  /* 0x0000000dff057e24 */ /* 0x009fe2000f8e00ff */
        /* <DEDUP_REMOVED lines=44> */
.L_x_5728:
[----:B--2---:R-:W1:Y:S01]  /*2df0*/  LDC R2, c[0x0][0x448] ;  /* 0x00011200ff027b82 */ /* 0x004e620000000800 */
[----:B------:R-:W-:Y:S01]  /*2e00*/  R2UR UR4, R206 ;  /* 0x00000000ce0472ca */ /* 0x000fe200000e0000 */
[----:B------:R-:W-:Y:S01]  /*2e10*/  ULDC UR5, c[0x0][0xa80] ;  /* 0x0002a00000057ab9 */ /* 0x000fe20000000800 */
[----:B------:R-:W-:Y:S01]  /*2e20*/  ULOP3.LUT UR54, UR7, 0x3000000, URZ, 0xfc, !UPT ;  /* 0x0300000007367892 */ /* 0x000fe2000f8efc3f */
[----:B------:R-:W-:Y:S01]  /*2e30*/  UMOV UR11, 0x40000040 ;  /* 0x40000040000b7882 */ /* 0x000fe20000000000 */
[----:B------:R-:W-:-:S03]  /*2e40*/  UMOV UR15, 0x40000040 ;  /* 0x40000040000f7882 */ /* 0x000fc60000000000 */
[----:B------:R-:W2:Y:S01]  /*2e50*/  S2UR UR10, SR_CgaCtaId ;  /* 0x00000000000a79c3 */ /* 0x000ea20000008800 */
[----:B-1----:R-:W-:-:S05]  /*2e60*/  ISETP.NE.AND P6, PT, R2, 0x1, PT ;  /* 0x000000010200780c */ /* 0x002fca0003fc5270 */
[----:B------:R-:W-:Y:S01]  /*2e70*/  VIADD R2, R209, UR4 ;  /* 0x00000004d1027c36 */ /* 0x000fe20008000000 */
[----:B------:R-:W-:-:S04]  /*2e80*/  UIADD3 UR4, UR6, 0x32440, URZ ;  /* 0x0003244006047890 */ /* 0x000fc8000fffe03f */
[----:B--2---:R-:W-:Y:S02]  /*2e90*/  UPRMT UR4, UR10, 0x654, UR4 ;  /* 0x000006540a047896 */ /* 0x004fe40008000004 */
[----:B------:R-:W-:Y:S01]  /*2ea0*/  UIMAD UR10, UR38, 0xc00, UR54 ;  /* 0x00000c00260a78a4 */ /* 0x000fe2000f8e0236 */
[----:B------:R-:W1:Y:S03]  /*2eb0*/  @P6 LDC R3, c[0x0][0x44c] ;  /* 0x00011300ff036b82 */ /* 0x000e660000000800 */
[----:B------:R-:W-:-:S05]  /*2ec0*/  UIADD3 UR14, UR10, 0x80, URZ ;  /* 0x000000800a0e7890 */ /* 0x000fca000fffe03f */
[----:B------:R-:W2:Y:S01]  /*2ed0*/  @P6 LDC R74, c[0x0][0x450] ;  /* 0x00011400ff4a6b82 */ /* 0x000ea20000000800 */
[----:B------:R-:W-:Y:S01]  /*2ee0*/  SYNCS.ARRIVE.TRANS64.RED.A1T0 RZ, [UR4], RZ ;  /* 0x000000ffffff79a7 */ /* 0x000fe20008100404 */
[----:B------:R-:W-:Y:S01]  /*2ef0*/  UIADD3 UR4, UR10, 0x100, URZ ;  /* 0x000001000a047890 */ /* 0x000fe2000fffe03f */
[----:B-1----:R-:W-:-:S05]  /*2f00*/  @P6 IMAD.HI.U32 R3, R2, R3, RZ ;  /* 0x0000000302036227 */ /* 0x002fca00078e00ff */
[----:B--2---:R-:W-:Y:S01]  /*2f10*/  @P6 SHF.R.U32.HI R2, RZ, R74, R3 ;  /* 0x0000004aff026219 */ /* 0x004fe20000011603 */
[----:B------:R-:W-:-:S04]  /*2f20*/  IMAD R74, R161, -0x60, R205 ;  /* 0xffffffa0a14a7824 */ /* 0x000fc800078e02cd */
[----:B------:R-:W1:Y:S01]  /*2f30*/  SHFL.IDX PT, R75, R2, RZ, 0x1c1f ;  /* 0x001c1fff024b7589 */ /* 0x000e6200000e0000 */
[C-C-:B------:R-:W-:Y:S02]  /*2f40*/  IADD3 R3, -R17.reuse, 0x61, R74.reuse ;  /* 0x0000006111037810 */ /* 0x140fe40007ffe14a */
[----:B------:R-:W-:Y:S01]  /*2f50*/  IADD3 R73, -R17, 0x60, R74 ;  /* 0x0000006011497810 */ /* 0x000fe20007ffe14a */
[----:B------:R2:W3:Y:S02]  /*2f60*/  SHFL.IDX PT, R76, R2, 0x1, 0x1c1f ;  /* 0x003c1f00024c7f89 */ /* 0x0004e400000e0000 */
[----:B------:R-:W-:-:S05]  /*2f70*/  IMAD.IADD R74, R3, 0x1, -R204 ;  /* 0x00000001034a7824 */ /* 0x000fca00078e0acc */
[----:B-1----:R-:W-:Y:S01]  /*2f80*/  VIADDMNMX R75, R75, R74, R73, PT ;  /* 0x0000004a4b4b7246 */ /* 0x002fe20003800149 */
[----:B------:R1:W-:Y:S03]  /*2f90*/  BAR.SYNC.DEFER_BLOCKING R72, 0x100 ;  /* 0x000400480000751d */ /* 0x0003e60000010000 */
[C---:B------:R-:W-:Y:S02]  /*2fa0*/  ISETP.GT.AND P3, PT, R75.reuse, RZ, PT ;  /* 0x000000ff4b00720c */ /* 0x040fe40003f64270 */
[C---:B------:R-:W-:Y:S02]  /*2fb0*/  ISETP.GT.AND P4, PT, R75.reuse, 0x1, PT ;  /* 0x000000014b00780c */ /* 0x040fe40003f84270 */
[----:B------:R-:W-:Y:S02]  /*2fc0*/  ISETP.GT.AND P5, PT, R75, 0x8, PT ;  /* 0x000000084b00780c */ /* 0x000fe40003fa4270 */
[----:B------:R-:W-:-:S02]  /*2fd0*/  FSEL R24, R24, -INF , P3 ;  /* 0xff80000018187808 */ /* 0x000fc40001800000 */
[----:B------:R-:W-:Y:S02]  /*2fe0*/  FSEL R25, R25, -INF , P4 ;  /* 0xff80000019197808 */ /* 0x000fe40002000000 */
[C---:B------:R-:W-:Y:S02]  /*2ff0*/  ISETP.GT.AND P1, PT, R75.reuse, 0x9, PT ;  /* 0x000000094b00780c */ /* 0x040fe40003f24270 */
[----:B------:R-:W-:Y:S02]  /*3000*/  FSEL R28, R28, -INF , P5 ;  /* 0xff8000001c1c7808 */ /* 0x000fe40002800000 */
[----:B------:R-:W-:Y:S02]  /*3010*/  FMNMX.FTZ R3, R24, R25, !PT ;  /* 0x0000001918037209 */ /* 0x000fe40007810000 */
[----:B------:R-:W-:Y:S02]  /*3020*/  ISETP.GT.AND P2, PT, R75, 0x10, PT ;  /* 0x000000104b00780c */ /* 0x000fe40003f44270 */
[----:B------:R-:W-:-:S02]  /*3030*/  FSEL R29, R29, -INF , P1 ;  /* 0xff8000001d1d7808 */ /* 0x000fc40000800000 */
[----:B--2---:R-:W-:Y:S02]  /*3040*/  FMNMX.FTZ R2, R28, R3, !PT ;  /* 0x000000031c027209 */ /* 0x004fe40007810000 */
[----:B------:R-:W-:Y:S02]  /*3050*/  ISETP.GT.AND P3, PT, R75, 0x11, PT ;  /* 0x000000114b00780c */ /* 0x000fe40003f64270 */
[----:B------:R-:W-:Y:S02]  /*3060*/  FSEL R32, R32, -INF , P2 ;  /* 0xff80000020207808 */ /* 0x000fe40001000000 */
[----:B------:R-:W-:Y:S02]  /*3070*/  FMNMX.FTZ R3, R29, R2, !PT ;  /* 0x000000021d037209 */ /* 0x000fe40007810000 */
[----:B------:R-:W-:Y:S02]  /*3080*/  ISETP.GT.AND P4, PT, R75, 0x18, PT ;  /* 0x000000184b00780c */ /* 0x000fe40003f84270 */
[----:B------:R-:W-:-:S02]  /*3090*/  FSEL R33, R33, -INF , P3 ;  /* 0xff80000021217808 */ /* 0x000fc40001800000 */
[----:B------:R-:W-:Y:S02]  /*30a0*/  FMNMX.FTZ R2, R32, R3, !PT ;  /* 0x0000000320027209 */ /* 0x000fe40007810000 */
        /* <DEDUP_REMOVED lines=15> */
[C---:B------:R-:W-:Y:S02]  /*31a0*/  ISETP.GT.AND P2, PT, R75.reuse, 0x38, PT ;  /* 0x000000384b00780c */ /* 0x040fe40003f44270 */
[----:B------:R-:W-:-:S02]  /*31b0*/  ISETP.GT.AND P3, PT, R75, 0x39, PT ;  /* 0x000000394b00780c */ /* 0x000fc40003f64270 */
[----:B------:R-:W-:Y:S02]  /*31c0*/  ISETP.GT.AND P5, PT, R75, 0x30, PT ;  /* 0x000000304b00780c */ /* 0x000fe40003fa4270 */
[----:B------:R-:W-:Y:S02]  /*31d0*/  FSEL R45, R45, -INF , P4 ;  /* 0xff8000002d2d7808 */ /* 0x000fe40002000000 */
[----:B------:R-:W-:Y:S02]  /*31e0*/  FMNMX.FTZ R2, R44, R3, !PT ;  /* 0x000000032c027209 */ /* 0x000fe40007810000 */
[----:B------:R-:W-:Y:S02]  /*31f0*/  ISETP.GT.AND P4, PT, R75, 0x40, PT ;  /* 0x000000404b00780c */ /* 0x000fe40003f84270 */
[----:B------:R-:W-:Y:S02]  /*3200*/  FSEL R52, R52, -INF , P2 ;  /* 0xff80000034347808 */ /* 0x000fe40001000000 */
[----:B------:R-:W-:-:S02]  /*3210*/  FSEL R53, R53, -INF , P3 ;  /* 0xff80000035357808 */ /* 0x000fc40001800000 */
[C---:B------:R-:W-:Y:S02]  /*3220*/  ISETP.GT.AND P1, PT, R75.reuse, 0x31, PT ;  /* 0x000000314b00780c */ /* 0x040fe40003f24270 */
[----:B------:R-:W-:Y:S02]  /*3230*/  FSEL R48, R48, -INF , P5 ;  /* 0xff80000030307808 */ /* 0x000fe40002800000 */
[C---:B------:R-:W-:Y:S02]  /*3240*/  ISETP.GT.AND P2, PT, R75.reuse, 0x49, PT ;  /* 0x000000494b00780c */ /* 0x040fe40003f44270 */
[----:B------:R-:W-:Y:S02]  /*3250*/  ISETP.GT.AND P3, PT, R75, 0x50, PT ;  /* 0x000000504b00780c */ /* 0x000fe40003f64270 */
[----:B------:R-:W-:Y:S02]  /*3260*/  FMNMX.FTZ R3, R45, R2, !PT ;  /* 0x000000022d037209 */ /* 0x000fe40007810000 */
[----:B---3--:R-:W-:-:S02]  /*3270*/  VIADDMNMX R73, R76, R74, R73, PT ;  /* 0x0000004a4c497246 */ /* 0x008fc40003800149 */
[----:B------:R-:W-:Y:S02]  /*3280*/  ISETP.GT.AND P5, PT, R75, 0x41, PT ;  /* 0x000000414b00780c */ /* 0x000fe40003fa4270 */
[----:B------:R-:W-:Y:S02]  /*3290*/  FSEL R56, R56, -INF , P4 ;  /* 0xff80000038387808 */ /* 0x000fe40002000000 */
[----:B------:R-:W-:Y:S02]  /*32a0*/  FSEL R49, R49, -INF , P1 ;  /* 0xff80000031317808 */ /* 0x000fe40000800000 */
[----:B------:R-:W-:Y:S02]  /*32b0*/  ISETP.GT.AND P4, PT, R75, 0x51, PT ;  /* 0x000000514b00780c */ /* 0x000fe40003f84270 */
[----:B------:R-:W-:Y:S02]  /*32c0*/  FSEL R61, R61, -INF , P2 ;  /* 0xff8000003d3d7808 */ /* 0x000fe40001000000 */
[----:B------:R-:W-:-:S02]  /*32d0*/  FMNMX.FTZ R2, R48, R3, !PT ;  /* 0x0000000330027209 */ /* 0x000fc40007810000 */
[----:B------:R-:W-:Y:S02]  /*32e0*/  FSEL R64, R64, -INF , P3 ;  /* 0xff80000040407808 */ /* 0x000fe40001800000 */
[C---:B------:R-:W-:Y:S02]  /*32f0*/  ISETP.GT.AND P2, PT, R73.reuse, RZ, PT ;  /* 0x000000ff4900720c */ /* 0x040fe40003f44270 */
[----:B------:R-:W-:Y:S02]  /*3300*/  ISETP.GT.AND P3, PT, R73, 0x1, PT ;  /* 0x000000014900780c */ /* 0x000fe40003f64270 */
[----:B------:R-:W-:Y:S02]  /*3310*/  FSEL R57, R57, -INF , P5 ;  /* 0xff80000039397808 */ /* 0x000fe40002800000 */
[----:B------:R-:W-:Y:S02]  /*3320*/  ISETP.GT.AND P5, PT, R75, 0x58, PT ;  /* 0x000000584b00780c */ /* 0x000fe40003fa4270 */
[----:B------:R-:W-:-:S02]  /*3330*/  FMNMX.FTZ R3, R49, R2, !PT ;  /* 0x0000000231037209 */ /* 0x000fc40007810000 */
[----:B------:R-:W-:Y:S02]  /*3340*/  FSEL R65, R65, -INF , P4 ;  /* 0xff80000041417808 */ /* 0x000fe40002000000 */
[----:B------:R-:W-:Y:S02]  /*3350*/  ISETP.GT.AND P4, PT, R73, 0x8, PT ;  /* 0x000000084900780c */ /* 0x000fe40003f84270 */
[----:B------:R-:W-:Y:S02]  /*3360*/  FSEL R26, R26, -INF , P2 ;  /* 0xff8000001a1a7808 */ /* 0x000fe40001000000 */
[----:B------:R-:W-:Y:S02]  /*3370*/  FSEL R74, R27, -INF , P3 ;  /* 0xff8000001b4a7808 */ /* 0x000fe40001800000 */
        /* <DEDUP_REMOVED lines=12> */
[----:B------:R-:W-:Y:S02]  /*3440*/  ISETP.GT.AND P1, PT, R75, 0x48, PT ;  /* 0x000000484b00780c */ /* 0x000fe40003f24270 */
        /* <DEDUP_REMOVED lines=14> */
[----:B------:R-:W-:Y:S02]  /*3530*/  FMNMX.FTZ R27, R61, R2, !PT ;  /* 0x000000023d1b7209 */ /* 0x000fe40007810000 */
        /* <DEDUP_REMOVED lines=18> */
[----:B------:R-:W-:Y:S01]  /*3660*/  FSEL R3, R50, -INF , P1 ;  /* 0xff80000032037808 */ /* 0x000fe20000800000 */
[----:B------:R-:W2:Y:S01]  /*3670*/  SHFL.BFLY PT, R86, R31, 0x2, 0x1f ;  /* 0x0c401f001f567f89 */ /* 0x000ea200000e0000 */
        /* <DEDUP_REMOVED lines=16> */
[C---:B------:R-:W-:Y:S02]  /*3780*/  ISETP.GT.AND P2, PT, R73.reuse, 0x49, PT ;  /* 0x000000494900780c */ /* 0x040fe40003f44270 */
        /* <DEDUP_REMOVED lines=11> */
[----:B--2---:R-:W-:Y:S02]  /*3840*/  FMNMX.FTZ R86, R31, R86, !PT ;  /* 0x000000561f567209 */ /* 0x004fe40007810000 */
[----:B------:R-:W-:Y:S02]  /*3850*/  ISETP.GT.AND P2, PT, R73, 0x59, PT ;  /* 0x000000594900780c */ /* 0x000fe40003f44270 */
[----:B------:R-:W-:Y:S01]  /*3860*/  FSEL R174, R70, -INF , P1 ;  /* 0xff80000046ae7808 */ /* 0x000fe20000800000 */
[----:B------:R-:W2:Y:S01]  /*3870*/  SHFL.BFLY PT, R207, R86, 0x1, 0x1f ;  /* 0x0c201f0056cf7f89 */ /* 0x000ea200000e0000 */
[----:B------:R-:W-:Y:S02]  /*3880*/  FMNMX.FTZ R27, R173, R50, !PT ;  /* 0x00000032ad1b7209 */ /* 0x000fe40007810000 */
[----:B------:R-:W-:-:S02]  /*3890*/  FSEL R176, R71, -INF , P2 ;  /* 0xff80000047b07808 */ /* 0x000fc40001000000 */
[----:B------:R-:W-:-:S04]  /*38a0*/  FMNMX.FTZ R27, R174, R27, !PT ;  /* 0x0000001bae1b7209 */ /* 0x000fc80007810000 */
[----:B------:R-:W-:-:S05]  /*38b0*/  FMNMX.FTZ R27, R176, R27, !PT ;  /* 0x0000001bb01b7209 */ /* 0x000fca0007810000 */
[----:B------:R-:W3:Y:S01]  /*38c0*/  SHFL.BFLY PT, R50, R27, 0x2, 0x1f ;  /* 0x0c401f001b327f89 */ /* 0x000ee200000e0000 */
[----:B--2---:R-:W-:-:S04]  /*38d0*/  FMNMX.FTZ R207, R86, R207, !PT ;  /* 0x000000cf56cf7209 */ /* 0x004fc80007810000 */
[C---:B------:R-:W-:Y:S01]  /*38e0*/  FSETP.NEU.FTZ.AND P1, PT, R207.reuse, -INF , PT ;  /* 0xff800000cf00780b */ /* 0x040fe20003f3d000 */
[----:B------:R-:W-:-:S05]  /*38f0*/  FMUL.FTZ R31, R207, UR5 ;  /* 0x00000005cf1f7c20 */ /* 0x000fca0008410000 */
[----:B------:R-:W-:Y:S02]  /*3900*/  FSEL R31, R31, RZ, P1 ;  /* 0x000000ff1f1f7208 */ /* 0x000fe40000800000 */
[----:B---3--:R-:W-:-:S03]  /*3910*/  FMNMX.FTZ R50, R27, R50, !PT ;  /* 0x000000321b327209 */ /* 0x008fc60007810000 */
[--C-:B------:R-:W-:Y:S01]  /*3920*/  FFMA.FTZ R35, R25, UR5, -R31.reuse ;  /* 0x0000000519237c23 */ /* 0x100fe2000801081f */
[--C-:B------:R-:W-:Y:S01]  /*3930*/  FFMA.FTZ R24, R24, UR5, -R31.reuse ;  /* 0x0000000518187c23 */ /* 0x100fe2000801081f */
[--C-:B------:R-:W-:Y:S01]  /*3940*/  FFMA.FTZ R28, R28, UR5, -R31.reuse ;  /* 0x000000051c1c7c23 */ /* 0x100fe2000801081f */
[--C-:B------:R-:W-:Y:S01]  /*3950*/  FFMA.FTZ R29, R29, UR5, -R31.reuse ;  /* 0x000000051d1d7c23 */ /* 0x100fe2000801081f */
[----:B------:R-:W2:Y:S01]  /*3960*/  SHFL.BFLY PT, R25, R50, 0x1, 0x1f ;  /* 0x0c201f0032197f89 */ /* 0x000ea200000e0000 */
        /* <DEDUP_REMOVED lines=21> */
[--C-:B------:R-:W-:Y:S01]  /*3ac0*/  FFMA.FTZ R170, R68, UR5, -R31.reuse ;  /* 0x0000000544aa7c23 */ /* 0x100fe2000801081f */
[----:B------:R-:W-:Y:S01]  /*3ad0*/  FFMA.FTZ R171, R69, UR5, -R31 ;  /* 0x0000000545ab7c23 */ /* 0x000fe2000801081f */
[----:B--2---:R-:W-:-:S02]  /*3ae0*/  FMNMX.FTZ R160, R50, R25, !PT ;  /* 0x0000001932a07209 */ /* 0x004fc40007810000 */
[----:B------:R-:W2:Y:S01]  /*3af0*/  MUFU.EX2 R29, R29 ;  /* 0x0000001d001d7308 */ /* 0x000ea20000000800 */
[----:B---3--:R-:W-:Y:S01]  /*3b00*/  FADD.FTZ R25, R24, R35 ;  /* 0x0000002318197221 */ /* 0x008fe20000010000 */
[C---:B------:R-:W-:Y:S01]  /*3b10*/  FSETP.NEU.FTZ.AND P1, PT, R160.reuse, -INF , PT ;  /* 0xff800000a000780b */ /* 0x040fe20003f3d000 */
[----:B------:R-:W-:Y:S01]  /*3b20*/  FMUL.FTZ R175, R160, UR5 ;  /* 0x00000005a0af7c20 */ /* 0x000fe20008410000 */
[----:B------:R-:W-:-:S04]  /*3b30*/  F2FP.F16.F32.PACK_AB R200, R35, R24 ;  /* 0x0000001823c8723e */ /* 0x000fc800000000ff */
[----:B------:R-:W-:Y:S01]  /*3b40*/  FSEL R175, R175, RZ, P1 ;  /* 0x000000ffafaf7208 */ /* 0x000fe20000800000 */
[----:B------:R-:W3:Y:S01]  /*3b50*/  MUFU.EX2 R32, R32 ;  /* 0x0000002000207308 */ /* 0x000ee20000000800 */
[----:B----4-:R-:W-:-:S03]  /*3b60*/  FADD.FTZ R48, R28, R25 ;  /* 0x000000191c307221 */ /* 0x010fc60000010000 */
        /* <DEDUP_REMOVED lines=10> */
[C---:B--2---:R-:W-:Y:S01]  /*3c10*/  FADD.FTZ R25, R29.reuse, R48 ;  /* 0x000000301d197221 */ /* 0x044fe20000010000 */
[----:B------:R-:W-:Y:S01]  /*3c20*/  FFMA.FTZ R38, R38, UR5, -R175 ;  /* 0x0000000526267c23 */ /* 0x000fe200080108af */
[----:B------:R-:W-:Y:S01]  /*3c30*/  F2FP.F16.F32.PACK_AB R202, R29, R28 ;  /* 0x0000001c1dca723e */ /* 0x000fe200000000ff */
[----:B------:R-:W2:Y:S01]  /*3c40*/  MUFU.EX2 R26, R26 ;  /* 0x0000001a001a7308 */ /* 0x000ea20000000800 */
[----:B---3--:R-:W-:Y:S01]  /*3c50*/  FADD.FTZ R24, R32, R25 ;  /* 0x0000001920187221 */ /* 0x008fe20000010000 */
[--C-:B------:R-:W-:Y:S01]  /*3c60*/  FFMA.FTZ R80, R80, UR5, -R175.reuse ;  /* 0x0000000550507c23 */ /* 0x100fe200080108af */
[--C-:B------:R-:W-:Y:S01]  /*3c70*/  FFMA.FTZ R46, R46, UR5, -R175.reuse ;  /* 0x000000052e2e7c23 */ /* 0x100fe200080108af */
[--C-:B------:R-:W-:Y:S01]  /*3c80*/  FFMA.FTZ R166, R166, UR5, -R175.reuse ;  /* 0x00000005a6a67c23 */ /* 0x100fe200080108af */
[--C-:B------:R-:W-:Y:S01]  /*3c90*/  FFMA.FTZ R172, R172, UR5, -R175.reuse ;  /* 0x00000005acac7c23 */ /* 0x100fe200080108af */
[--C-:B------:R-:W-:Y:S01]  /*3ca0*/  FFMA.FTZ R173, R173, UR5, -R175.reuse ;  /* 0x00000005adad7c23 */ /* 0x100fe200080108af */
[----:B------:R-:W-:Y:S01]  /*3cb0*/  FFMA.FTZ R174, R174, UR5, -R175 ;  /* 0x00000005aeae7c23 */ /* 0x000fe200080108af */
[----:B------:R-:W3:Y:S08]  /*3cc0*/  MUFU.EX2 R30, R30 ;  /* 0x0000001e001e7308 */ /* 0x000ef00000000800 */
[----:B------:R-:W4:Y:S01]  /*3cd0*/  MUFU.EX2 R203, R76 ;  /* 0x0000004c00cb7308 */ /* 0x000f220000000800 */
[----:B--2---:R-:W-:Y:S01]  /*3ce0*/  FADD.FTZ R27, R26, R201 ;  /* 0x000000c91a1b7221 */ /* 0x004fe20000010000 */
        /* <DEDUP_REMOVED lines=38> */
[----:B------:R-:W-:Y:S01]  /*3f50*/  MUFU.EX2 R182, R182 ;  /* 0x000000b600b67308 */ /* 0x000fe20000000800 */
[C---:B---3--:R-:W-:Y:S01]  /*3f60*/  FADD.FTZ R186, R159.reuse, R186 ;  /* 0x000000ba9fba7221 */ /* 0x048fe20000010000 */
[----:B------:R-:W-:-:S06]  /*3f70*/  F2FP.F16.F32.PACK_AB R159, R159, R80 ;  /* 0x000000509f9f723e */ /* 0x000fcc00000000ff */
[----:B------:R-:W-:Y:S01]  /*3f80*/  MUFU.EX2 R183, R183 ;  /* 0x000000b700b77308 */ /* 0x000fe20000000800 */
[C---:B----4-:R-:W-:Y:S01]  /*3f90*/  FADD.FTZ R185, R45.reuse, R24 ;  /* 0x000000182db97221 */ /* 0x050fe20000010000 */
        /* <DEDUP_REMOVED lines=20> */
[----:B------:R-:W-:Y:S01]  /*40e0*/  WARPGROUP.ARRIVE ;  /* 0x00000000000079c5 */ /* 0x000fe20000000000 */
[--C-:B------:R-:W-:Y:S01]  /*40f0*/  FFMA.FTZ R153, R3, UR5, -R175.reuse ;  /* 0x0000000503997c23 */ /* 0x100fe200080108af */
[--C-:B------:R-:W-:Y:S01]  /*4100*/  FFMA.FTZ R154, R163, UR5, -R175.reuse ;  /* 0x00000005a39a7c23 */ /* 0x100fe200080108af */
[----:B------:R-:W-:Y:S01]  /*4110*/  FFMA.FTZ R3, R164, UR5, -R175 ;  /* 0x00000005a4037c23 */ /* 0x000fe200080108af */
[----:B------:R-:W-:-:S15]  /*4120*/  MUFU.EX2 R152, R181 ;  /* 0x000000b500987308 */ /* 0x000fde0000000800 */
[----:B------:R-:W-:-:S03]  /*4130*/  NOP ;  /* 0x0000000000007918 */ /* 0x000fc60000000000 */
[----:B------:R-:W-:Y:S01]  /*4140*/  HGMMA.64x256x16.F32 R24, R156, gdesc[UR12].tnspB, R24, gsb0 ;  /* 0x43e0000c9c187df0 */ /* 0x000fe20008000818 */
[----:B------:R-:W-:Y:S01]  /*4150*/  UMOV UR14, UR4 ;  /* 0x00000004000e7c82 */ /* 0x000fe20008000000 */
[----:B------:R-:W-:Y:S01]  /*4160*/  UMOV UR15, 0x40000040 ;  /* 0x40000040000f7882 */ /* 0x000fe20000000000 */
[----:B------:R-:W-:Y:S02]  /*4170*/  UIADD3 UR4, UR10, 0x200, URZ ;  /* 0x000002000a047890 */ /* 0x000fe4000fffe03f */
[----:B------:R-:W-:Y:S01]  /*4180*/  UIADD3 UR10, UR10, 0x280, URZ ;  /* 0x000002800a0a7890 */ /* 0x000fe2000fffe03f */
[----:B------:R-:W1:Y:S08]  /*4190*/  MUFU.EX2 R153, R153 ;  /* 0x0000009900997308 */ /* 0x000e700000000800 */
[----:B------:R-:W2:Y:S08]  /*41a0*/  MUFU.EX2 R154, R154 ;  /* 0x0000009a009a7308 */ /* 0x000eb00000000800 */
[----:B------:R-:W3:Y:S01]  /*41b0*/  MUFU.EX2 R3, R3 ;  /* 0x0000000300037308 */ /* 0x000ee20000000800 */
[----:B------:R-:W-:-:S02]  /*41c0*/  WARPGROUP.DEPBAR.LE gsb0, 0x0 ;  /* 0x00008000000079c5 */ /* 0x000fc40000010000 */
[----:B------:R-:W-:Y:S01]  /*41d0*/  FFMA.FTZ R156, R167, UR5, -R175 ;  /* 0x00000005a79c7c23 */ /* 0x000fe200080108af */
[----:B-1----:R-:W-:Y:S01]  /*41e0*/  FADD.FTZ R158, R153, R186 ;  /* 0x000000ba999e7221 */ /* 0x002fe20000010000 */
[----:B------:R-:W-:Y:S01]  /*41f0*/  FADD.FTZ R157, R152, R185 ;  /* 0x000000b9989d7221 */ /* 0x000fe20000010000 */
[C---:B--2---:R-:W-:Y:S01]  /*4200*/  F2FP.F16.F32.PACK_AB R153, R154.reuse, R153 ;  /* 0x000000999a99723e */ /* 0x044fe200000000ff */
[----:B------:R-:W-:Y:S01]  /*4210*/  FFMA.FTZ R159, R165, UR5, -R175 ;  /* 0x00000005a59f7c23 */ /* 0x000fe200080108af */
[----:B------:R-:W-:Y:S01]  /*4220*/  FADD.FTZ R158, R154, R158 ;  /* 0x0000009e9a9e7221 */ /* 0x000fe20000010000 */
[----:B------:R-:W1:Y:S01]  /*4230*/  MUFU.EX2 R156, R156 ;  /* 0x0000009c009c7308 */ /* 0x000e620000000800 */
[C---:B------:R-:W-:Y:S01]  /*4240*/  F2FP.F16.F32.PACK_AB R152, R182.reuse, R152 ;  /* 0x00000098b698723e */ /* 0x040fe200000000ff */
[----:B------:R-:W-:Y:S01]  /*4250*/  FADD.FTZ R157, R182, R157 ;  /* 0x0000009db69d7221 */ /* 0x000fe20000010000 */
[----:B------:R-:W-:Y:S01]  /*4260*/  F2FP.F16.F32.PACK_AB R154, R184, R183 ;  /* 0x000000b7b89a723e */ /* 0x000fe200000000ff */
[----:B---3--:R-:W-:-:S02]  /*4270*/  FADD.FTZ R158, R3, R158 ;  /* 0x0000009e039e7221 */ /* 0x008fc40000010000 */
[----:B------:R-:W-:Y:S02]  /*4280*/  FADD.FTZ R157, R183, R157 ;  /* 0x0000009db79d7221 */ /* 0x000fe40000010000 */
[----:B------:R-:W-:Y:S02]  /*4290*/  MUFU.EX2 R159, R159 ;  /* 0x0000009f009f7308 */ /* 0x000fe40000000800 */
[----:B------:R-:W-:-:S06]  /*42a0*/  FADD.FTZ R184, R184, R157 ;  /* 0x0000009db8b87221 */ /* 0x000fcc0000010000 */
[----:B------:R-:W2:Y:S01]  /*42b0*/  MUFU.EX2 R157, R166 ;  /* 0x000000a6009d7308 */ /* 0x000ea20000000800 */
[C---:B-1----:R-:W-:Y:S01]  /*42c0*/  F2FP.F16.F32.PACK_AB R155, R156.reuse, R3 ;  /* 0x000000039c9b723e */ /* 0x042fe200000000ff */
[----:B------:R-:W-:-:S03]  /*42d0*/  FADD.FTZ R158, R156, R158 ;  /* 0x0000009e9c9e7221 */ /* 0x000fc60000010000 */
[----:B------:R-:W-:-:S06]  /*42e0*/  WARPGROUP.ARRIVE ;  /* 0x00000000000079c5 */ /* 0x000fcc0000000000 */
[----:B------:R-:W-:Y:S01]  /*42f0*/  HGMMA.64x256x16.F32 R24, R152, gdesc[UR12].tnspB, R24, gsb0 ;  /* 0x43e0000c98187df0 */ /* 0x000fe20008000818 */
[----:B------:R-:W-:Y:S01]  /*4300*/  UMOV UR14, UR4 ;  /* 0x00000004000e7c82 */ /* 0x000fe20008000000 */
[----:B------:R-:W-:Y:S01]  /*4310*/  UMOV UR15, 0x40000040 ;  /* 0x40000040000f7882 */ /* 0x000fe20000000000 */
[----:B------:R-:W-:Y:S02]  /*4320*/  WARPGROUP.DEPBAR.LE gsb0, 0x0 ;  /* 0x00008000000079c5 */ /* 0x000fe40000010000 */
[--C-:B------:R-:W-:Y:S01]  /*4330*/  FFMA.FTZ R153, R2, UR5, -R175.reuse ;  /* 0x0000000502997c23 */ /* 0x100fe200080108af */
[--C-:B------:R-:W-:Y:S01]  /*4340*/  FFMA.FTZ R2, R162, UR5, -R175.reuse ;  /* 0x00000005a2027c23 */ /* 0x100fe200080108af */
[----:B------:R-:W1:Y:S01]  /*4350*/  MUFU.EX2 R152, R177 ;  /* 0x000000b100987308 */ /* 0x000e620000000800 */
[----:B------:R-:W-:Y:S01]  /*4360*/  F2FP.F16.F32.PACK_AB R154, R180, R179 ;  /* 0x000000b3b49a723e */ /* 0x000fe200000000ff */
[----:B------:R-:W-:Y:S01]  /*4370*/  FFMA.FTZ R175, R176, UR5, -R175 ;  /* 0x00000005b0af7c23 */ /* 0x000fe200080108af */
[----:B--2---:R-:W-:-:S05]  /*4380*/  F2FP.F16.F32.PACK_AB R155, R157, R159 ;  /* 0x0000009f9d9b723e */ /* 0x004fca00000000ff */
[----:B------:R-:W2:Y:S08]  /*4390*/  MUFU.EX2 R153, R153 ;  /* 0x0000009900997308 */ /* 0x000eb00000000800 */
[----:B------:R-:W3:Y:S01]  /*43a0*/  MUFU.EX2 R2, R2 ;  /* 0x0000000200027308 */ /* 0x000ee20000000800 */
[----:B-1----:R-:W-:Y:S01]  /*43b0*/  FADD.FTZ R3, R152, R184 ;  /* 0x000000b898037221 */ /* 0x002fe20000010000 */
[----:B------:R-:W-:-:S03]  /*43c0*/  F2FP.F16.F32.PACK_AB R152, R178, R152 ;  /* 0x00000098b298723e */ /* 0x000fc600000000ff */
[----:B------:R-:W-:-:S03]  /*43d0*/  FADD.FTZ R3, R178, R3 ;  /* 0x00000003b2037221 */ /* 0x000fc60000010000 */
[----:B------:R-:W1:Y:S01]  /*43e0*/  MUFU.EX2 R175, R175 ;  /* 0x000000af00af7308 */ /* 0x000e620000000800 */
[----:B--2---:R-:W-:Y:S01]  /*43f0*/  FADD.FTZ R158, R153, R158 ;  /* 0x0000009e999e7221 */ /* 0x004fe20000010000 */
[----:B------:R-:W-:-:S04]  /*4400*/  FADD.FTZ R3, R179, R3 ;  /* 0x00000003b3037221 */ /* 0x000fc80000010000 */
[----:B------:R-:W-:Y:S01]  /*4410*/  FADD.FTZ R3, R180, R3 ;  /* 0x00000003b4037221 */ /* 0x000fe20000010000 */
[C---:B---3--:R-:W-:Y:S01]  /*4420*/  F2FP.F16.F32.PACK_AB R153, R2.reuse, R153 ;  /* 0x000000990299723e */ /* 0x048fe200000000ff */
[----:B------:R-:W-:-:S03]  /*4430*/  FADD.FTZ R158, R2, R158 ;  /* 0x0000009e029e7221 */ /* 0x000fc60000010000 */
[----:B------:R-:W-:Y:S01]  /*4440*/  WARPGROUP.ARRIVE ;  /* 0x00000000000079c5 */ /* 0x000fe20000000000 */
[----:B------:R-:W-:-:S04]  /*4450*/  FADD.FTZ R158, R159, R158 ;  /* 0x0000009e9f9e7221 */ /* 0x000fc80000010000 */
[----:B------:R-:W-:Y:S01]  /*4460*/  FADD.FTZ R158, R157, R158 ;  /* 0x0000009e9d9e7221 */ /* 0x000fe20000010000 */
[----:B------:R-:W-:Y:S03]  /*4470*/  HGMMA.64x256x16.F32 R24, R152, gdesc[UR12].tnspB, R24, gsb0 ;  /* 0x43e0000c98187df0 */ /* 0x000fe60008000818 */
[----:B------:R-:W-:Y:S02]  /*4480*/  WARPGROUP.DEPBAR.LE gsb0, 0x0 ;  /* 0x00008000000079c5 */ /* 0x000fe40000010000 */
[----:B------:R-:W2:Y:S01]  /*4490*/  MUFU.EX2 R152, R168 ;  /* 0x000000a800987308 */ /* 0x000ea20000000800 */
[----:B------:R-:W-:Y:S02]  /*44a0*/  F2FP.F16.F32.PACK_AB R154, R171, R170 ;  /* 0x000000aaab9a723e */ /* 0x000fe400000000ff */
[----:B-1----:R-:W-:-:S05]  /*44b0*/  F2FP.F16.F32.PACK_AB R155, R175, R174 ;  /* 0x000000aeaf9b723e */ /* 0x002fca00000000ff */
[----:B------:R-:W1:Y:S01]  /*44c0*/  MUFU.EX2 R153, R172 ;  /* 0x000000ac00997308 */ /* 0x000e620000000800 */
[----:B--2---:R-:W-:Y:S01]  /*44d0*/  FADD.FTZ R2, R152, R3 ;  /* 0x0000000398027221 */ /* 0x004fe20000010000 */
[----:B------:R-:W-:-:S03]  /*44e0*/  F2FP.F16.F32.PACK_AB R152, R169, R152 ;  /* 0x00000098a998723e */ /* 0x000fc600000000ff */
[----:B------:R-:W-:Y:S01]  /*44f0*/  FADD.FTZ R2, R169, R2 ;  /* 0x00000002a9027221 */ /* 0x000fe20000010000 */
[----:B-1----:R-:W-:Y:S01]  /*4500*/  FADD.FTZ R158, R153, R158 ;  /* 0x0000009e999e7221 */ /* 0x002fe20000010000 */
[C---:B------:R-:W-:Y:S02]  /*4510*/  F2FP.F16.F32.PACK_AB R153, R173.reuse, R153 ;  /* 0x00000099ad99723e */ /* 0x040fe400000000ff */
[----:B------:R-:W-:Y:S01]  /*4520*/  FADD.FTZ R2, R170, R2 ;  /* 0x00000002aa027221 */ /* 0x000fe20000010000 */
[----:B------:R-:W-:Y:S01]  /*4530*/  FADD.FTZ R173, R173, R158 ;  /* 0x0000009eadad7221 */ /* 0x000fe20000010000 */
[----:B------:R-:W-:Y:S02]  /*4540*/  WARPGROUP.ARRIVE ;  /* 0x00000000000079c5 */ /* 0x000fe40000000000 */
[----:B------:R-:W-:Y:S01]  /*4550*/  FADD.FTZ R2, R171, R2 ;  /* 0x00000002ab027221 */ /* 0x000fe20000010000 */
[----:B------:R-:W-:-:S03]  /*4560*/  FADD.FTZ R174, R174, R173 ;  /* 0x000000adaeae7221 */ /* 0x000fc60000010000 */
[----:B------:R-:W-:Y:S01]  /*4570*/  HGMMA.64x256x16.F32 R24, R152, gdesc[UR8].tnspB, R24, gsb0 ;  /* 0x43e0000898187df0 */ /* 0x000fe20008000818 */
[----:B------:R-:W-:Y:S02]  /*4580*/  FADD.FTZ R3, R175, R174 ;  /* 0x000000aeaf037221 */ /* 0x000fe40000010000 */
[----:B------:R-:W-:Y:S02]  /*4590*/  WARPGROUP.DEPBAR.LE gsb0, 0x0 ;  /* 0x00008000000079c5 */ /* 0x000fe40000010000 */
[----:B------:R-:W-:Y:S05]  /*45a0*/  @!P0 BRA `(.L_x_5729) ;  /* 0x0000000000048947 */ /* 0x000fea0003800000 */
[----:B------:R-:W-:Y:S01]  /*45b0*/  BPT.TRAP 0x1 ;  /* 0x000000040000795c */ /* 0x000fe20000300000 */
.L_x_5729:
[----:B------:R-:W1:Y:S01]  /*45c0*/  @P6 LDC R153, c[0x0][0x44c] ;  /* 0x00011300ff996b82 */ /* 0x000e620000000800 */
[----:B------:R-:W-:Y:S01]  /*45d0*/  R2UR UR7, R206 ;  /* 0x00000000ce0772ca */ /* 0x000fe200000e0000 */
[----:B------:R-:W-:Y:S01]  /*45e0*/  VIADD R161, R161, 0xfffffffe ;  /* 0xfffffffea1a17836 */ /* 0x000fe20000000000 */
[----:B------:R-:W-:-:S05]  /*45f0*/  UIADD3 UR6, UR6, 0x32460, URZ ;  /* 0x0003246006067890 */ /* 0x000fca000fffe03f */
[----:B------:R-:W2:Y:S06]  /*4600*/  @P6 LDC R154, c[0x0][0x450] ;  /* 0x00011400ff9a6b82 */ /* 0x000eac0000000800 */
[----:B------:R-:W-:Y:S02]  /*4610*/  IMAD.U32 R152, RZ, RZ, UR7 ;  /* 0x00000007ff987e24 */ /* 0x000fe4000f8e00ff */
[----:B------:R-:W3:Y:S01]  /*4620*/  S2UR UR4, SR_CgaCtaId ;  /* 0x00000000000479c3 */ /* 0x000ee20000008800 */
[----:B-1----:R-:W-:Y:S01]  /*4630*/  @P6 IMAD.HI.U32 R153, R153, UR7, RZ ;  /* 0x0000000799996c27 */ /* 0x002fe2000f8e00ff */
[----:B------:R-:W-:-:S04]  /*4640*/  R2UR UR7, R161 ;  /* 0x00000000a10772ca */ /* 0x000fc800000e0000 */
[----:B--2---:R-:W-:-:S04]  /*4650*/  @P6 SHF.R.U32.HI R152, RZ, R154, R153 ;  /* 0x0000009aff986219 */ /* 0x004fc80000011699 */
[----:B------:R-:W-:Y:S01]  /*4660*/  IADD3 R152, R152, R205, -R204 ;  /* 0x000000cd98987210 */ /* 0x000fe20007ffe8cc */
[----:B---3--:R-:W-:-:S04]  /*4670*/  UPRMT UR6, UR4, 0x654, UR6 ;  /* 0x0000065404067896 */ /* 0x008fc80008000006 */
[----:B------:R-:W-:-:S05]  /*4680*/  IMAD.HI R152, R152, 0x2aaaaaab, RZ ;  /* 0x2aaaaaab98987827 */ /* 0x000fca00078e02ff */
[----:B------:R-:W-:Y:S01]  /*4690*/  SHF.R.U32.HI R153, RZ, 0x1f, R152 ;  /* 0x0000001fff997819 */ /* 0x000fe20000011698 */
[----:B------:R-:W-:Y:S03]  /*46a0*/  SYNCS.ARRIVE.TRANS64.RED.A1T0 RZ, [UR6], RZ ;  /* 0x000000ffffff79a7 */ /* 0x000fe60008100406 */
[----:B------:R-:W-:-:S04]  /*46b0*/  LEA.HI.SX32 R153, R152, R153, 0x1c ;  /* 0x0000009998997211 */ /* 0x000fc800078fe2ff */
[----:B------:R-:W-:-:S04]  /*46c0*/  VIMNMX R200, R208, R153, !PT ;  /* 0x00000099d0c87248 */ /* 0x000fc80007fe0100 */
[----:B------:R-:W-:-:S13]  /*46d0*/  ISETP.LE.AND P1, PT, R200, UR7, PT ;  /* 0x00000007c8007c0c */ /* 0x000fda000bf23270 */
[----:B------:R-:W-:Y:S05]  /*46e0*/  @!P1 BRA `(.L_x_5730) ;  /* 0x0000002800e09947 */ /* 0x000fea0003800000 */
[----:B------:R-:W-:Y:S02]  /*46f0*/  IMAD.MOV.U32 R202, RZ, RZ, R160 ;  /* 0x000000ffffca7224 */ /* 0x000fe400078e00a0 */
[----:B------:R-:W-:-:S07]  /*4700*/  IMAD.MOV.U32 R201, RZ, RZ, R207 ;  /* 0x000000ffffc97224 */ /* 0x000fce00078e00cf */
.L_x_5741:
[----:B------:R-:W-:-:S04]  /*4710*/  UIADD3 UR38, UR38, 0x1, URZ ;  /* 0x0000000126267890 */ /* 0x000fc8000fffe03f */
[----:B------:R-:W-:-:S04]  /*4720*/  UISETP.NE.AND UP0, UPT, UR38, 0x2, UPT ;  /* 0x000000022600788c */ /* 0x000fc8000bf05270 */
[----:B------:R-:W-:Y:S02]  /*4730*/  USEL UR6, UR38, URZ, UP0 ;  /* 0x0000003f26067287 */ /* 0x000fe40008000000 */
[----:B------:R-:W-:-:S04]  /*4740*/  USEL UR4, URZ, 0x1, UP0 ;  /* 0x000000013f047887 */ /* 0x000fc80008000000 */
[----:B------:R-:W-:Y:S01]  /*4750*/  ULOP3.LUT UR39, UR39, UR4, URZ, 0x3c, !UPT ;  /* 0x0000000427277292 */ /* 0x000fe2000f8e3c3f */
[----:B------:R-:W-:Y:S01]  /*4760*/  UMOV UR38, UR6 ;  /* 0x0000000600267c82 */ /* 0x000fe20008000000 */
[----:B------:R-:W-:Y:S10]  /*4770*/  @!P0 BRA `(.L_x_5731) ;  /* 0x0000000000048947 */ /* 0x000ff40003800000 */
[----:B------:R-:W-:Y:S01]  /*4780*/  BPT.TRAP 0x1 ;  /* 0x000000040000795c */ /* 0x000fe20000300000 */
.L_x_5731:
        /* <DEDUP_REMOVED lines=9> */
.L_x_5732:
[----:B-1----:R-:W-:Y:S05]  /*4820*/  @P1 BRA `(.L_x_5733) ;  /* 0x0000000000081947 */ /* 0x002fea0003800000 */
[----:B------:R-:W1:Y:S02]  /*4830*/  SYNCS.PHASECHK.TRANS64.TRYWAIT P1, [UR4+0x32430], R0 ;  /* 0x03243000ff0075a7 */ /* 0x000e640008020144 */
[----:B-1----:R-:W-:Y:S05]  /*4840*/  @!P1 BRA `(.L_x_5734) ;  /* 0x0000011000089947 */ /* 0x002fea0003800000 */
.L_x_5733:
        /* <DEDUP_REMOVED lines=31> */
.L_x_5735:
[----:B------:R1:W2:Y:S01]  /*4a40*/  SYNCS.PHASECHK.TRANS64.TRYWAIT P1, [UR4+0x32450], R0 ;  /* 0x03245000ff0075a7 */ /* 0x0002a20008020144 */
[----:B------:R-:W-:Y:S05]  /*4a50*/  @!P0 BRA `(.L_x_5736) ;  /* 0x0000000000048947 */ /* 0x000fea0003800000 */
[----:B------:R-:W-:Y:S01]  /*4a60*/  BPT.TRAP 0x1 ;  /* 0x000000040000795c */ /* 0x000fe20000300000 */
.L_x_5736:
[----:B--2---:R-:W-:Y:S05]  /*4a70*/  @P1 BRA `(.L_x_5737) ;  /* 0x0000000000081947 */ /* 0x004fea0003800000 */
[----:B------:R-:W2:Y:S02]  /*4a80*/  SYNCS.PHASECHK.TRANS64.TRYWAIT P1, [UR4+0x32450], R0 ;  /* 0x03245000ff0075a7 */ /* 0x000ea40008020144 */
[----:B--2---:R-:W-:Y:S05]  /*4a90*/  @!P1 BRA `(.L_x_5738) ;  /* 0x0000010c008c9947 */ /* 0x004fea0003800000 */
.L_x_5737:
        /* <DEDUP_REMOVED lines=57> */
[----:B------:R-:W-:Y:S01]  /*4e30*/  UMOV UR51, 0x40000040 ;  /* 0x4000004000337882 */ /* 0x000fe20000000000 */
[----:B------:R-:W-:Y:S01]  /*4e40*/  UMOV UR48, UR56 ;  /* 0x0000003800307c82 */ /* 0x000fe20008000000 */
[----:B------:R-:W-:Y:S01]  /*4e50*/  UMOV UR49, UR57 ;  /* 0x0000003900317c82 */ /* 0x000fe20008000000 */
        /* <DEDUP_REMOVED lines=41> */
.L_x_5739:
[----:B------:R-:W1:Y:S01]  /*50f0*/  LDC R203, c[0x0][0x448] ;  /* 0x00011200ffcb7b82 */ /* 0x000e620000000800 */
[----:B------:R-:W-:Y:S01]  /*5100*/  R2UR UR5, R206 ;  /* 0x00000000ce0572ca */ /* 0x000fe200000e0000 */
[----:B------:R-:W-:Y:S01]  /*5110*/  UIADD3 UR10, UR4, 0x32440, URZ ;  /* 0x00032440040a7890 */ /* 0x000fe2000fffe03f */
[----:B------:R-:W-:Y:S01]  /*5120*/  LOP3.LUT R16, R16, 0xfffbffff, RZ, 0xc0, !PT ;  /* 0xfffbffff10107812 */ /* 0x000fe200078ec0ff */
[----:B------:R-:W-:Y:S02]  /*5130*/  UIMAD UR6, UR6, 0xc00, UR54 ;  /* 0x00000c00060678a4 */ /* 0x000fe4000f8e0236 */
[----:B------:R-:W-:Y:S01]  /*5140*/  UPRMT UR10, UR55, 0x654, UR10 ;  /* 0x00000654370a7896 */ /* 0x000fe2000800000a */
[----:B------:R-:W-:Y:S01]  /*5150*/  @P0 LOP3.LUT R16, R16, 0x40000, RZ, 0xfc, !PT ;  /* 0x0004000010100812 */ /* 0x000fe200078efcff */
[----:B------:R-:W-:-:S03]  /*5160*/  UMOV UR11, 0x40000040 ;  /* 0x40000040000b7882 */ /* 0x000fc60000000000 */
[----:B------:R-:W-:-:S03]  /*5170*/  LOP3.LUT R16, R16, 0xfff7ffff, RZ, 0xc0, !PT ;  /* 0xfff7ffff10107812 */ /* 0x000fc600078ec0ff */
[----:B------:R-:W-:Y:S01]  /*5180*/  VIADD R207, R209, UR5 ;  /* 0x00000005d1cf7c36 */ /* 0x000fe20008000000 */
[----:B------:R-:W-:Y:S01]  /*5190*/  UIMAD UR5, UR7, -0x60, URZ ;  /* 0xffffffa0070578a4 */ /* 0x000fe2000f8e023f */
[----:B------:R-:W-:Y:S01]  /*51a0*/  SYNCS.ARRIVE.TRANS64.RED.A1T0 RZ, [UR10], RZ ;  /* 0x000000ffffff79a7 */ /* 0x000fe2000810040a */
[----:B------:R-:W-:Y:S01]  /*51b0*/  UMOV UR10, UR6 ;  /* 0x00000006000a7c82 */ /* 0x000fe20008000000 */
[----:B-1----:R-:W-:-:S13]  /*51c0*/  ISETP.NE.AND P1, PT, R203, 0x1, PT ;  /* 0x00000001cb00780c */ /* 0x002fda0003f25270 */
[----:B------:R-:W1:Y:S08]  /*51d0*/  @P1 LDC R210, c[0x0][0x44c] ;  /* 0x00011300ffd21b82 */ /* 0x000e700000000800 */
[----:B------:R-:W2:Y:S01]  /*51e0*/  @P1 LDC R203, c[0x0][0x450] ;  /* 0x00011400ffcb1b82 */ /* 0x000ea20000000800 */
[----:B-1----:R-:W-:-:S05]  /*51f0*/  @P1 IMAD.HI.U32 R210, R207, R210, RZ ;  /* 0x000000d2cfd21227 */ /* 0x002fca00078e00ff */
[----:B--2---:R-:W-:Y:S01]  /*5200*/  @P1 SHF.R.U32.HI R207, RZ, R203, R210 ;  /* 0x000000cbffcf1219 */ /* 0x004fe200000116d2 */
[----:B------:R-:W-:Y:S01]  /*5210*/  IMAD.U32 R210, RZ, RZ, UR5 ;  /* 0x00000005ffd27e24 */ /* 0x000fe2000f8e00ff */
[----:B------:R-:W-:-:S03]  /*5220*/  ULDC UR5, c[0x0][0xa80] ;  /* 0x0002a00000057ab9 */ /* 0x000fc60000000800 */
[----:B------:R-:W1:Y:S01]  /*5230*/  SHFL.IDX PT, R203, R207, RZ, 0x1c1f ;  /* 0x001c1fffcfcb7589 */ /* 0x000e6200000e0000 */
[----:B------:R-:W-:-:S03]  /*5240*/  IADD3 R210, -R17, 0x1, R210 ;  /* 0x0000000111d27810 */ /* 0x000fc60007ffe1d2 */
[----:B------:R-:W2:Y:S01]  /*5250*/  SHFL.IDX PT, R207, R207, 0x1, 0x1c1f ;  /* 0x003c1f00cfcf7f89 */ /* 0x000ea200000e0000 */
[----:B------:R-:W-:-:S05]  /*5260*/  IADD3 R210, -R204, R210, R205 ;  /* 0x000000d2ccd27210 */ /* 0x000fca0007ffe1cd */
[C---:B-1----:R-:W-:Y:S02]  /*5270*/  IMAD.IADD R203, R210.reuse, 0x1, R203 ;  /* 0x00000001d2cb7824 */ /* 0x042fe400078e02cb */
[----:B--2---:R-:W-:-:S03]  /*5280*/  IMAD.IADD R207, R210, 0x1, R207 ;  /* 0x00000001d2cf7824 */ /* 0x004fc600078e02cf */
[C---:B------:R-:W-:Y:S02]  /*5290*/  ISETP.GT.AND P4, PT, R203.reuse, 0x1, PT ;  /* 0x00000001cb00780c */ /* 0x040fe40003f84270 */
[----:B------:R-:W-:Y:S02]  /*52a0*/  ISETP.GT.AND P3, PT, R203, 0x8, PT ;  /* 0x00000008cb00780c */ /* 0x000fe40003f64270 */
[----:B------:R-:W-:Y:S02]  /*52b0*/  ISETP.GT.AND P6, PT, R207, RZ, PT ;  /* 0x000000ffcf00720c */ /* 0x000fe40003fc4270 */
[----:B------:R-:W-:Y:S02]  /*52c0*/  FSEL R211, R153, -INF , P4 ;  /* 0xff80000099d37808 */ /* 0x000fe40002000000 */
[----:B------:R-:W-:Y:S02]  /*52d0*/  FSEL R154, R154, -INF , P6 ;  /* 0xff8000009a9a7808 */ /* 0x000fe40003000000 */
[----:B------:R-:W-:-:S02]  /*52e0*/  ISETP.GT.AND P6, PT, R207, 0x1, PT ;  /* 0x00000001cf00780c */ /* 0x000fc40003fc4270 */
[----:B------:R-:W-:Y:S02]  /*52f0*/  FMNMX.FTZ R153, R154, R202, !PT ;  /* 0x000000ca9a997209 */ /* 0x000fe40007810000 */
[----:B------:R-:W-:Y:S02]  /*5300*/  FSEL R155, R155, -INF , P6 ;  /* 0xff8000009b9b7808 */ /* 0x000fe40003000000 */
[----:B------:R-:W-:Y:S02]  /*5310*/  ISETP.GT.AND P6, PT, R207, 0x8, PT ;  /* 0x00000008cf00780c */ /* 0x000fe40003fc4270 */
[----:B------:R-:W-:Y:S02]  /*5320*/  FMNMX.FTZ R153, R155, R153, !PT ;  /* 0x000000999b997209 */ /* 0x000fe40007810000 */
        /* <DEDUP_REMOVED lines=67> */
[----:B------:R-:W-:-:S02]  /*5760*/  FSEL R156, R160, -INF , P1 ;  /* 0xff800000a09c7808 */ /* 0x000fc40000800000 */
[----:B------:R-:W1:Y:S01]  /*5770*/  SHFL.BFLY PT, R160, R153, 0x2, 0x1f ;  /* 0x0c401f0099a07f89 */ /* 0x000e6200000e0000 */
[C---:B------:R-:W-:Y:S02]  /*5780*/  ISETP.GT.AND P5, PT, R203.reuse, RZ, PT ;  /* 0x000000ffcb00720c */ /* 0x040fe40003fa4270 */
[----:B------:R-:W-:Y:S02]  /*5790*/  ISETP.GT.AND P2, PT, R203, 0x9, PT ;  /* 0x00000009cb00780c */ /* 0x000fe40003f44270 */
[----:B------:R-:W-:Y:S02]  /*57a0*/  FSEL R152, R152, -INF , P5 ;  /* 0xff80000098987808 */ /* 0x000fe40002800000 */
[----:B------:R-:W-:Y:S02]  /*57b0*/  FSEL R157, R157, -INF , P2 ;  /* 0xff8000009d9d7808 */ /* 0x000fe40001000000 */
[C---:B------:R-:W-:Y:S02]  /*57c0*/  ISETP.GT.AND P5, PT, R203.reuse, 0x11, PT ;  /* 0x00000011cb00780c */ /* 0x040fe40003fa4270 */
[----:B------:R-:W-:-:S02]  /*57d0*/  ISETP.GT.AND P4, PT, R203, 0x18, PT ;  /* 0x00000018cb00780c */ /* 0x000fc40003f84270 */
[----:B------:R-:W-:Y:S02]  /*57e0*/  FSEL R161, R161, -INF , P5 ;  /* 0xff800000a1a17808 */ /* 0x000fe40002800000 */
[C---:B------:R-:W-:Y:S02]  /*57f0*/  ISETP.GT.AND P3, PT, R203.reuse, 0x19, PT ;  /* 0x00000019cb00780c */ /* 0x040fe40003f64270 */
[----:B------:R-:W-:Y:S02]  /*5800*/  FSEL R164, R164, -INF , P4 ;  /* 0xff800000a4a47808 */ /* 0x000fe40002000000 */
[----:B------:R-:W-:Y:S02]  /*5810*/  ISETP.GT.AND P2, PT, R203, 0x20, PT ;  /* 0x00000020cb00780c */ /* 0x000fe40003f44270 */
[----:B------:R-:W-:Y:S02]  /*5820*/  FSEL R165, R165, -INF , P3 ;  /* 0xff800000a5a57808 */ /* 0x000fe40001800000 */
[----:B------:R-:W-:-:S02]  /*5830*/  ISETP.GT.AND P1, PT, R203, 0x21, PT ;  /* 0x00000021cb00780c */ /* 0x000fc40003f24270 */
[----:B-1----:R-:W-:Y:S02]  /*5840*/  FMNMX.FTZ R160, R153, R160, !PT ;  /* 0x000000a099a07209 */ /* 0x002fe40007810000 */
[----:B------:R-:W-:Y:S02]  /*5850*/  FSEL R168, R168, -INF , P2 ;  /* 0xff800000a8a87808 */ /* 0x000fe40001000000 */
[C---:B------:R-:W-:Y:S01]  /*5860*/  ISETP.GT.AND P0, PT, R203.reuse, 0x41, PT ;  /* 0x00000041cb00780c */ /* 0x040fe20003f04270 */
[----:B------:R-:W1:Y:S01]  /*5870*/  SHFL.BFLY PT, R153, R160, 0x1, 0x1f ;  /* 0x0c201f00a0997f89 */ /* 0x000e6200000e0000 */
[----:B------:R-:W-:Y:S02]  /*5880*/  ISETP.GT.AND P5, PT, R203, 0x28, PT ;  /* 0x00000028cb00780c */ /* 0x000fe40003fa4270 */
[----:B------:R-:W-:Y:S02]  /*5890*/  FSEL R169, R169, -INF , P1 ;  /* 0xff800000a9a97808 */ /* 0x000fe40000800000 */
[----:B------:R-:W-:-:S02]  /*58a0*/  ISETP.GT.AND P4, PT, R203, 0x29, PT ;  /* 0x00000029cb00780c */ /* 0x000fc40003f84270 */
[----:B------:R-:W-:Y:S02]  /*58b0*/  FSEL R172, R172, -INF , P5 ;  /* 0xff800000acac7808 */ /* 0x000fe40002800000 */
[C---:B------:R-:W-:Y:S02]  /*58c0*/  ISETP.GT.AND P5, PT, R203.reuse, 0x49, PT ;  /* 0x00000049cb00780c */ /* 0x040fe40003fa4270 */
[----:B------:R-:W-:Y:S02]  /*58d0*/  ISETP.GT.AND P3, PT, R203, 0x30, PT ;  /* 0x00000030cb00780c */ /* 0x000fe40003f64270 */
[----:B------:R-:W-:Y:S02]  /*58e0*/  FSEL R173, R173, -INF , P4 ;  /* 0xff800000adad7808 */ /* 0x000fe40002000000 */
[----:B------:R-:W-:Y:S02]  /*58f0*/  @P0 LOP3.LUT R16, R16, 0x80000, RZ, 0xfc, !PT ;  /* 0x0008000010100812 */ /* 0x000fe400078efcff */
[----:B------:R-:W-:-:S02]  /*5900*/  ISETP.GT.AND P2, PT, R203, 0x31, PT ;  /* 0x00000031cb00780c */ /* 0x000fc40003f44270 */
[----:B------:R-:W-:Y:S02]  /*5910*/  FSEL R176, R176, -INF , P3 ;  /* 0xff800000b0b07808 */ /* 0x000fe40001800000 */
[----:B------:R-:W-:Y:S02]  /*5920*/  LOP3.LUT R16, R16, 0xffefffff, RZ, 0xc0, !PT ;  /* 0xffefffff10107812 */ /* 0x000fe400078ec0ff */
[----:B------:R-:W-:Y:S02]  /*5930*/  ISETP.GT.AND P1, PT, R203, 0x38, PT ;  /* 0x00000038cb00780c */ /* 0x000fe40003f24270 */
[----:B-1----:R-:W-:Y:S02]  /*5940*/  FMNMX.FTZ R160, R160, R153, !PT ;  /* 0x00000099a0a07209 */ /* 0x002fe40007810000 */
[----:B------:R-:W-:Y:S02]  /*5950*/  FSEL R177, R177, -INF , P2 ;  /* 0xff800000b1b17808 */ /* 0x000fe40001000000 */
[----:B------:R-:W-:-:S02]  /*5960*/  FSETP.NEU.FTZ.AND P6, PT, R160, -INF , PT ;  /* 0xff800000a000780b */ /* 0x000fc40003fdd000 */
[----:B------:R-:W-:Y:S02]  /*5970*/  @P5 LOP3.LUT R16, R16, 0x100000, RZ, 0xfc, !PT ;  /* 0x0010000010105812 */ /* 0x000fe400078efcff */
[----:B------:R-:W-:Y:S02]  /*5980*/  FSEL R153, R160, RZ, P6 ;  /* 0x000000ffa0997208 */ /* 0x000fe40003000000 */
[----:B------:R-:W-:Y:S02]  /*5990*/  FSEL R180, R180, -INF , P1 ;  /* 0xff800000b4b47808 */ /* 0x000fe40000800000 */
[----:B------:R-:W-:Y:S01]  /*59a0*/  ISETP.GT.AND P5, PT, R203, 0x39, PT ;  /* 0x00000039cb00780c */ /* 0x000fe20003fa4270 */
[----:B------:R-:W-:Y:S01]  /*59b0*/  FADD.FTZ R202, -R153, R202 ;  /* 0x000000ca99ca7221 */ /* 0x000fe20000010100 */
[----:B------:R-:W-:Y:S01]  /*59c0*/  FMUL.FTZ R153, R160, UR5 ;  /* 0x00000005a0997c20 */ /* 0x000fe20008410000 */
[----:B------:R-:W-:Y:S02]  /*59d0*/  ISETP.GT.AND P0, PT, R203, 0x40, PT ;  /* 0x00000040cb00780c */ /* 0x000fe40003f04270 */
[----:B------:R-:W-:-:S02]  /*59e0*/  FSEL R181, R181, -INF , P5 ;  /* 0xff800000b5b57808 */ /* 0x000fc40002800000 */
[----:B------:R-:W-:Y:S02]  /*59f0*/  FSEL R153, R153, RZ, P6 ;  /* 0x000000ff99997208 */ /* 0x000fe40003000000 */
[----:B------:R-:W-:Y:S02]  /*5a00*/  FSEL R184, R184, -INF , P0 ;  /* 0xff800000b8b87808 */ /* 0x000fe40000000000 */
[----:B------:R-:W-:Y:S01]  /*5a10*/  LOP3.LUT P0, RZ, R16, 0x80000, RZ, 0xc0, !PT ;  /* 0x0008000010ff7812 */ /* 0x000fe2000780c0ff */
        /* <DEDUP_REMOVED lines=24> */
[----:B------:R-:W-:Y:S01]  /*5ba0*/  ISETP.GT.AND P6, PT, R203, 0x48, PT ;  /* 0x00000048cb00780c */ /* 0x000fe20003fc4270 */
[----:B------:R1:W-:Y:S01]  /*5bb0*/  MUFU.EX2 R153, R154 ;  /* 0x0000009a00997308 */ /* 0x0003e20000000800 */
[----:B------:R-:W-:-:S02]  /*5bc0*/  FSEL R185, R185, -INF , P0 ;  /* 0xff800000b9b97808 */ /* 0x000fc40000000000 */
[----:B------:R-:W-:Y:S02]  /*5bd0*/  LOP3.LUT P5, RZ, R16, 0x100000, RZ, 0xc0, !PT ;  /* 0x0010000010ff7812 */ /* 0x000fe400078ac0ff */
[----:B------:R-:W-:Y:S02]  /*5be0*/  FSEL R188, R188, -INF , P6 ;  /* 0xff800000bcbc7808 */ /* 0x000fe40003000000 */
[----:B------:R-:W-:Y:S01]  /*5bf0*/  ISETP.GT.AND P4, PT, R203, 0x50, PT ;  /* 0x00000050cb00780c */ /* 0x000fe20003f84270 */
[----:B------:R-:W-:Y:S01]  /*5c00*/  MUFU.EX2 R158, R158 ;  /* 0x0000009e009e7308 */ /* 0x000fe20000000800 */
[----:B-1----:R-:W-:Y:S01]  /*5c10*/  FMUL.FTZ R154, R202, UR5 ;  /* 0x00000005ca9a7c20 */ /* 0x002fe20008410000 */
[----:B------:R-:W-:Y:S02]  /*5c20*/  FSEL R189, R189, -INF , P5 ;  /* 0xff800000bdbd7808 */ /* 0x000fe40002800000 */
[----:B------:R-:W-:Y:S02]  /*5c30*/  ISETP.GT.AND P3, PT, R203, 0x51, PT ;  /* 0x00000051cb00780c */ /* 0x000fe40003f64270 */
[----:B------:R-:W-:-:S02]  /*5c40*/  FSEL R192, R192, -INF , P4 ;  /* 0xff800000c0c07808 */ /* 0x000fc40002000000 */
[----:B------:R-:W1:Y:S01]  /*5c50*/  MUFU.EX2 R154, R154 ;  /* 0x0000009a009a7308 */ /* 0x000e620000000800 */
[----:B------:R-:W-:Y:S02]  /*5c60*/  ISETP.GT.AND P2, PT, R203, 0x58, PT ;  /* 0x00000058cb00780c */ /* 0x000fe40003f44270 */
[----:B------:R-:W-:Y:S02]  /*5c70*/  FSEL R193, R193, -INF , P3 ;  /* 0xff800000c1c17808 */ /* 0x000fe40001800000 */
[----:B------:R-:W-:Y:S02]  /*5c80*/  ISETP.GT.AND P1, PT, R203, 0x59, PT ;  /* 0x00000059cb00780c */ /* 0x000fe40003f24270 */
[----:B------:R-:W-:Y:S01]  /*5c90*/  FSEL R196, R196, -INF , P2 ;  /* 0xff800000c4c47808 */ /* 0x000fe20001000000 */
[----:B------:R1:W2:Y:S01]  /*5ca0*/  MUFU.EX2 R202, R155 ;  /* 0x0000009b00ca7308 */ /* 0x0002a20000000800 */
[----:B------:R-:W-:Y:S01]  /*5cb0*/  FSEL R197, R197, -INF , P1 ;  /* 0xff800000c5c57808 */ /* 0x000fe20000800000 */
[----:B------:R-:W3:Y:S01]  /*5cc0*/  S2R R203, SR_TID.X ;  /* 0x0000000000cb7919 */ /* 0x000ee20000002100 */
[----:B------:R-:W-:-:S05]  /*5cd0*/  LOP3.LUT P0, RZ, R16, 0x40000, RZ, 0xc0, !PT ;  /* 0x0004000010ff7812 */ /* 0x000fca000780c0ff */
[----:B------:R-:W-:Y:S01]  /*5ce0*/  MUFU.EX2 R159, R159 ;  /* 0x0000009f009f7308 */ /* 0x000fe20000000800 */
[----:B-1----:R-:W-:Y:S01]  /*5cf0*/  FFMA.FTZ R155, R154, R3, R153 ;  /* 0x000000039a9b7223 */ /* 0x002fe20000010099 */
[----:B------:R-:W-:Y:S01]  /*5d00*/  FMNMX.FTZ R3, R152, R201, !PT ;  /* 0x000000c998037209 */ /* 0x000fe20007810000 */
[-C--:B------:R-:W-:Y:S01]  /*5d10*/  FMUL.FTZ R26, R26, R154.reuse ;  /* 0x0000009a1a1a7220 */ /* 0x080fe20000410000 */
[-C--:B------:R-:W-:Y:S01]  /*5d20*/  FMUL.FTZ R27, R27, R154.reuse ;  /* 0x0000009a1b1b7220 */ /* 0x080fe20000410000 */
[-C--:B------:R-:W-:Y:S01]  /*5d30*/  FMUL.FTZ R30, R30, R154.reuse ;  /* 0x0000009a1e1e7220 */ /* 0x080fe20000410000 */
[----:B------:R-:W-:Y:S01]  /*5d40*/  FMNMX.FTZ R3, R211, R3, !PT ;  /* 0x00000003d3037209 */ /* 0x000fe20007810000 */
[-C--:B------:R-:W-:Y:S01]  /*5d50*/  FMUL.FTZ R31, R31, R154.reuse ;  /* 0x0000009a1f1f7220 */ /* 0x080fe20000410000 */
[-C--:B------:R-:W-:Y:S01]  /*5d60*/  FMUL.FTZ R34, R34, R154.reuse ;  /* 0x0000009a22227220 */ /* 0x080fe20000410000 */
[----:B--2---:R-:W-:Y:S01]  /*5d70*/  FADD.FTZ R155, R202, R155 ;  /* 0x0000009bca9b7221 */ /* 0x004fe20000010000 */
[----:B------:R-:W-:Y:S01]  /*5d80*/  FMNMX.FTZ R3, R210, R3, !PT ;  /* 0x00000003d2037209 */ /* 0x000fe20007810000 */
[-C--:B------:R-:W-:Y:S01]  /*5d90*/  FMUL.FTZ R35, R35, R154.reuse ;  /* 0x0000009a23237220 */ /* 0x080fe20000410000 */
[----:B------:R-:W-:Y:S01]  /*5da0*/  F2FP.F16.F32.PACK_AB R153, R202, R153 ;  /* 0x00000099ca99723e */ /* 0x000fe200000000ff */
        /* <DEDUP_REMOVED lines=15> */
[----:B---3--:R-:W-:Y:S01]  /*5ea0*/  SHF.R.U32.HI R203, RZ, 0x7, R203 ;  /* 0x00000007ffcb7819 */ /* 0x008fe200000116cb */
        /* <DEDUP_REMOVED lines=63> */
[----:B------:R-:W-:Y:S01]  /*62a0*/  VIADD R154, R203, 0x8 ;  /* 0x00000008cb9a7836 */ /* 0x000fe20000000000 */
[----:B------:R-:W-:Y:S01]  /*62b0*/  MUFU.EX2 R163, R163 ;  /* 0x000000a300a37308 */ /* 0x000fe20000000800 */
[----:B------:R-:W-:-:S05]  /*62c0*/  FMNMX.FTZ R3, R197, R3, !PT ;  /* 0x00000003c5037209 */ /* 0x000fca0007810000 */
[----:B------:R-:W1:Y:S02]  /*62d0*/  SHFL.BFLY PT, R202, R3, 0x2, 0x1f ;  /* 0x0c401f0003ca7f89 */ /* 0x000e6400000e0000 */
        /* <DEDUP_REMOVED lines=9> */
[----:B-1----:R-:W-:-:S04]  /*6370*/  FMNMX.FTZ R207, R202, R207, !PT ;  /* 0x000000cfcacf7209 */ /* 0x002fc80007810000 */
[----:B------:R-:W-:-:S03]  /*6380*/  FSETP.NEU.FTZ.AND P1, PT, R207, -INF , PT ;  /* 0xff800000cf00780b */ /* 0x000fc60003f3d000 */
[----:B------:R-:W-:Y:S01]  /*6390*/  MUFU.EX2 R182, R182 ;  /* 0x000000b600b67308 */ /* 0x000fe20000000800 */
[----:B------:R-:W-:-:S05]  /*63a0*/  FSEL R3, R207, RZ, P1 ;  /* 0x000000ffcf037208 */ /* 0x000fca0000800000 */
[----:B------:R-:W-:Y:S01]  /*63b0*/  FADD.FTZ R201, -R3, R201 ;  /* 0x000000c903c97221 */ /* 0x000fe20000010100 */
[----:B------:R-:W-:Y:S01]  /*63c0*/  FMUL.FTZ R3, R207, UR5 ;  /* 0x00000005cf037c20 */ /* 0x000fe20008410000 */
[----:B------:R-:W-:Y:S02]  /*63d0*/  MUFU.EX2 R183, R183 ;  /* 0x000000b700b77308 */ /* 0x000fe40000000800 */
[----:B------:R-:W-:Y:S02]  /*63e0*/  FMUL.FTZ R201, R201, UR5 ;  /* 0x00000005c9c97c20 */ /* 0x000fe40008410000 */
[----:B------:R-:W-:-:S04]  /*63f0*/  FSEL R3, R3, RZ, P1 ;  /* 0x000000ff03037208 */ /* 0x000fc80000800000 */
        /* <DEDUP_REMOVED lines=9> */
[----:B------:R-:W-:-:S07]  /*6490*/  FFMA.FTZ R196, R196, UR5, -R3 ;  /* 0x00000005c4c47c23 */ /* 0x000fce0008010803 */
[----:B------:R-:W3:Y:S01]  /*64a0*/  MUFU.EX2 R202, R202 ;  /* 0x000000ca00ca7308 */ /* 0x000ee20000000800 */
        /* <DEDUP_REMOVED lines=8> */
[----:B--2---:R-:W-:Y:S01]  /*6530*/  FFMA.FTZ R2, R201, R2, R152 ;  /* 0x00000002c9027223 */ /* 0x004fe20000010098 */
        /* <DEDUP_REMOVED lines=57> */
[C---:B---3--:R-:W-:Y:S01]  /*68d0*/  FADD.FTZ R2, R202.reuse, R2 ;  /* 0x00000002ca027221 */ /* 0x048fe20000010000 */
[----:B------:R-:W-:Y:S01]  /*68e0*/  F2FP.F16.F32.PACK_AB R152, R202, R152 ;  /* 0x00000098ca98723e */ /* 0x000fe200000000ff */
[----:B------:R-:W-:Y:S01]  /*68f0*/  FADD.FTZ R202, R158, R155 ;  /* 0x0000009b9eca7221 */ /* 0x000fe20000010000 */
[----:B------:R-:W-:Y:S01]  /*6900*/  F2FP.F16.F32.PACK_AB R155, R159, R158 ;  /* 0x0000009e9f9b723e */ /* 0x000fe200000000ff */
[--C-:B------:R-:W-:Y:S01]  /*6910*/  FFMA.FTZ R158, R161, UR5, -R3.reuse ;  /* 0x00000005a19e7c23 */ /* 0x100fe20008010803 */
[--C-:B------:R-:W-:Y:S01]  /*6920*/  FFMA.FTZ R161, R164, UR5, -R3.reuse ;  /* 0x00000005a4a17c23 */ /* 0x100fe20008010803 */
[----:B------:R-:W-:Y:S01]  /*6930*/  FADD.FTZ R202, R159, R202 ;  /* 0x000000ca9fca7221 */ /* 0x000fe20000010000 */
[----:B------:R-:W1:Y:S01]  /*6940*/  MUFU.EX2 R201, R210 ;  /* 0x000000d200c97308 */ /* 0x000e620000000800 */
[----:B------:R1:W-:Y:S01]  /*6950*/  BAR.SYNC.DEFER_BLOCKING R154, 0x100 ;  /* 0x0004009a0000751d */ /* 0x0003e20000010000 */
[----:B------:R-:W-:-:S06]  /*6960*/  FFMA.FTZ R164, R172, UR5, -R3 ;  /* 0x00000005aca47c23 */ /* 0x000fcc0008010803 */
[----:B------:R-:W2:Y:S08]  /*6970*/  MUFU.EX2 R156, R156 ;  /* 0x0000009c009c7308 */ /* 0x000eb00000000800 */
[----:B------:R-:W3:Y:S01]  /*6980*/  MUFU.EX2 R158, R158 ;  /* 0x0000009e009e7308 */ /* 0x000ee20000000800 */
[----:B-1----:R-:W-:Y:S01]  /*6990*/  F2FP.F16.F32.PACK_AB R154, R157, R201 ;  /* 0x000000c99d9a723e */ /* 0x002fe200000000ff */
[----:B------:R-:W-:Y:S01]  /*69a0*/  FADD.FTZ R201, R201, R2 ;  /* 0x00000002c9c97221 */ /* 0x000fe20000010000 */
[--C-:B------:R-:W-:Y:S01]  /*69b0*/  FFMA.FTZ R2, R165, UR5, -R3.reuse ;  /* 0x00000005a5027c23 */ /* 0x100fe20008010803 */
[----:B------:R-:W-:-:S02]  /*69c0*/  FFMA.FTZ R165, R168, UR5, -R3 ;  /* 0x00000005a8a57c23 */ /* 0x000fc40008010803 */
[----:B------:R-:W-:Y:S02]  /*69d0*/  FADD.FTZ R157, R157, R201 ;  /* 0x000000c99d9d7221 */ /* 0x000fe40000010000 */
[----:B------:R-:W-:Y:S01]  /*69e0*/  MUFU.EX2 R161, R161 ;  /* 0x000000a100a17308 */ /* 0x000fe20000000800 */
[----:B------:R-:W-:Y:S01]  /*69f0*/  WARPGROUP.ARRIVE ;  /* 0x00000000000079c5 */ /* 0x000fe20000000000 */
[----:B--2---:R-:W-:-:S05]  /*6a00*/  FADD.FTZ R157, R156, R157 ;  /* 0x0000009d9c9d7221 */ /* 0x004fca0000010000 */
[----:B------:R-:W-:Y:S01]  /*6a10*/  HGMMA.64x256x16.F32 R24, R152, gdesc[UR8].tnspB, R24, gsb0 ;  /* 0x43e0000898187df0 */ /* 0x000fe20008000818 */
[----:B------:R-:W1:Y:S01]  /*6a20*/  MUFU.EX2 R2, R2 ;  /* 0x0000000200027308 */ /* 0x000e620000000800 */
[----:B------:R-:W-:Y:S01]  /*6a30*/  UIADD3 UR10, UR6, 0x80, URZ ;  /* 0x00000080060a7890 */ /* 0x000fe2000fffe03f */
[----:B---3--:R-:W-:Y:S01]  /*6a40*/  FADD.FTZ R157, R158, R157 ;  /* 0x0000009d9e9d7221 */ /* 0x008fe20000010000 */
        /* <DEDUP_REMOVED lines=15> */
[----:B------:R2:W3:Y:S01]  /*6b40*/  MUFU.EX2 R153, R162 ;  /* 0x000000a200997308 */ /* 0x0004e20000000800 */
[----:B------:R-:W-:Y:S01]  /*6b50*/  F2FP.F16.F32.PACK_AB R152, R158, R156 ;  /* 0x0000009c9e98723e */ /* 0x000fe200000000ff */
[----:B------:R-:W-:Y:S01]  /*6b60*/  FFMA.FTZ R156, R177, UR5, -R3 ;  /* 0x00000005b19c7c23 */ /* 0x000fe20008010803 */
[----:B-1----:R-:W-:Y:S01]  /*6b70*/  F2FP.F16.F32.PACK_AB R154, R2, R161 ;  /* 0x000000a1029a723e */ /* 0x002fe200000000ff */
[----:B------:R-:W-:Y:S01]  /*6b80*/  FADD.FTZ R161, R161, R157 ;  /* 0x0000009da1a17221 */ /* 0x000fe20000010000 */
[--C-:B------:R-:W-:Y:S01]  /*6b90*/  FFMA.FTZ R157, R180, UR5, -R3.reuse ;  /* 0x00000005b49d7c23 */ /* 0x100fe20008010803 */
[--C-:B------:R-:W-:Y:S02]  /*6ba0*/  FFMA.FTZ R158, R181, UR5, -R3.reuse ;  /* 0x00000005b59e7c23 */ /* 0x100fe40008010803 */
[----:B------:R1:W4:Y:S01]  /*6bb0*/  MUFU.EX2 R155, R166 ;  /* 0x000000a6009b7308 */ /* 0x0003220000000800 */
[----:B--2---:R-:W-:Y:S01]  /*6bc0*/  FFMA.FTZ R162, R173, UR5, -R3 ;  /* 0x00000005ada27c23 */ /* 0x004fe20008010803 */
[----:B------:R-:W-:Y:S01]  /*6bd0*/  FADD.FTZ R161, R2, R161 ;  /* 0x000000a102a17221 */ /* 0x000fe20000010000 */
[----:B------:R-:W-:-:S05]  /*6be0*/  FFMA.FTZ R2, R184, UR5, -R3 ;  /* 0x00000005b8027c23 */ /* 0x000fca0008010803 */
[----:B------:R-:W-:Y:S01]  /*6bf0*/  MUFU.EX2 R162, R162 ;  /* 0x000000a200a27308 */ /* 0x000fe20000000800 */
[----:B---3--:R-:W-:Y:S01]  /*6c00*/  FADD.FTZ R159, R153, R202 ;  /* 0x000000ca999f7221 */ /* 0x008fe20000010000 */
[C---:B------:R-:W-:Y:S01]  /*6c10*/  F2FP.F16.F32.PACK_AB R153, R163.reuse, R153 ;  /* 0x00000099a399723e */ /* 0x040fe200000000ff */
[----:B-1----:R-:W-:Y:S02]  /*6c20*/  FFMA.FTZ R166, R176, UR5, -R3 ;  /* 0x00000005b0a67c23 */ /* 0x002fe40008010803 */
[----:B------:R-:W-:Y:S01]  /*6c30*/  FADD.FTZ R159, R163, R159 ;  /* 0x0000009fa39f7221 */ /* 0x000fe20000010000 */
[----:B------:R-:W-:Y:S02]  /*6c40*/  FFMA.FTZ R163, R169, UR5, -R3 ;  /* 0x00000005a9a37c23 */ /* 0x000fe40008010803 */
[----:B------:R-:W-:Y:S01]  /*6c50*/  MUFU.EX2 R156, R156 ;  /* 0x0000009c009c7308 */ /* 0x000fe20000000800 */
[----:B----4-:R-:W-:Y:S01]  /*6c60*/  FADD.FTZ R159, R155, R159 ;  /* 0x0000009f9b9f7221 */ /* 0x010fe20000010000 */
[----:B------:R-:W-:-:S03]  /*6c70*/  F2FP.F16.F32.PACK_AB R155, R167, R155 ;  /* 0x0000009ba79b723e */ /* 0x000fc600000000ff */
[----:B------:R-:W-:Y:S01]  /*6c80*/  FADD.FTZ R159, R167, R159 ;  /* 0x0000009fa79f7221 */ /* 0x000fe20000010000 */
[----:B------:R-:W-:Y:S01]  /*6c90*/  WARPGROUP.ARRIVE ;  /* 0x00000000000079c5 */ /* 0x000fe20000000000 */
[----:B------:R-:W-:Y:S01]  /*6ca0*/  FFMA.FTZ R167, R189, UR5, -R3 ;  /* 0x00000005bda77c23 */ /* 0x000fe20008010803 */
[----:B------:R-:W1:Y:S01]  /*6cb0*/  MUFU.EX2 R163, R163 ;  /* 0x000000a300a37308 */ /* 0x000e620000000800 */
[----:B------:R-:W-:-:S03]  /*6cc0*/  FADD.FTZ R159, R170, R159 ;  /* 0x0000009faa9f7221 */ /* 0x000fc60000010000 */
[----:B------:R-:W-:Y:S01]  /*6cd0*/  HGMMA.64x256x16.F32 R24, R152, gdesc[UR8].tnspB, R24, gsb0 ;  /* 0x43e0000898187df0 */ /* 0x000fe20008000818 */
[----:B------:R-:W-:Y:S01]  /*6ce0*/  UIADD3 UR10, UR6, 0x100, URZ ;  /* 0x00000100060a7890 */ /* 0x000fe2000fffe03f */
[----:B------:R-:W-:Y:S02]  /*6cf0*/  UMOV UR11, 0x40000040 ;  /* 0x40000040000b7882 */ /* 0x000fe40000000000 */
[----:B------:R-:W2:Y:S08]  /*6d00*/  MUFU.EX2 R166, R166 ;  /* 0x000000a600a67308 */ /* 0x000eb00000000800 */
[----:B------:R-:W-:Y:S08]  /*6d10*/  MUFU.EX2 R157, R157 ;  /* 0x0000009d009d7308 */ /* 0x000ff00000000800 */
[----:B------:R-:W3:Y:S08]  /*6d20*/  MUFU.EX2 R158, R158 ;  /* 0x0000009e009e7308 */ /* 0x000ef00000000800 */
[----:B------:R-:W4:Y:S08]  /*6d30*/  MUFU.EX2 R2, R2 ;  /* 0x0000000200027308 */ /* 0x000f300000000800 */
[----:B------:R-:W-:Y:S01]  /*6d40*/  MUFU.EX2 R167, R167 ;  /* 0x000000a700a77308 */ /* 0x000fe20000000800 */
[----:B------:R-:W-:-:S02]  /*6d50*/  WARPGROUP.DEPBAR.LE gsb0, 0x0 ;  /* 0x00008000000079c5 */ /* 0x000fc40000010000 */
[----:B-1----:R-:W-:Y:S01]  /*6d60*/  F2FP.F16.F32.PACK_AB R152, R163, R165 ;  /* 0x000000a5a398723e */ /* 0x002fe200000000ff */
[----:B------:R-:W-:Y:S01]  /*6d70*/  FADD.FTZ R165, R165, R161 ;  /* 0x000000a1a5a57221 */ /* 0x000fe20000010000 */
[C---:B------:R-:W-:Y:S01]  /*6d80*/  F2FP.F16.F32.PACK_AB R153, R171.reuse, R170 ;  /* 0x000000aaab99723e */ /* 0x040fe200000000ff */
[----:B------:R-:W-:Y:S01]  /*6d90*/  FADD.FTZ R171, R171, R159 ;  /* 0x0000009fabab7221 */ /* 0x000fe20000010000 */
[----:B------:R-:W-:Y:S01]  /*6da0*/  F2FP.F16.F32.PACK_AB R154, R162, R164 ;  /* 0x000000a4a29a723e */ /* 0x000fe200000000ff */
[--C-:B------:R-:W-:Y:S01]  /*6db0*/  FFMA.FTZ R159, R185, UR5, -R3.reuse ;  /* 0x00000005b99f7c23 */ /* 0x100fe20008010803 */
[----:B------:R-:W-:Y:S01]  /*6dc0*/  F2FP.F16.F32.PACK_AB R155, R175, R174 ;  /* 0x000000aeaf9b723e */ /* 0x000fe200000000ff */
[--C-:B------:R-:W-:Y:S01]  /*6dd0*/  FFMA.FTZ R161, R188, UR5, -R3.reuse ;  /* 0x00000005bca17c23 */ /* 0x100fe20008010803 */
[----:B------:R-:W-:Y:S01]  /*6de0*/  FFMA.FTZ R3, R197, UR5, -R3 ;  /* 0x00000005c5037c23 */ /* 0x000fe20008010803 */
[----:B------:R-:W-:Y:S01]  /*6df0*/  FADD.FTZ R165, R163, R165 ;  /* 0x000000a5a3a57221 */ /* 0x000fe20000010000 */
[----:B------:R-:W-:Y:S01]  /*6e00*/  WARPGROUP.ARRIVE ;  /* 0x00000000000079c5 */ /* 0x000fe20000000000 */
[----:B------:R-:W1:Y:S01]  /*6e10*/  MUFU.EX2 R159, R159 ;  /* 0x0000009f009f7308 */ /* 0x000e620000000800 */
[----:B------:R-:W-:Y:S01]  /*6e20*/  FADD.FTZ R171, R174, R171 ;  /* 0x000000abaeab7221 */ /* 0x000fe20000010000 */
[----:B------:R-:W-:-:S03]  /*6e30*/  FADD.FTZ R165, R164, R165 ;  /* 0x000000a5a4a57221 */ /* 0x000fc60000010000 */
[----:B------:R-:W-:Y:S01]  /*6e40*/  HGMMA.64x256x16.F32 R24, R152, gdesc[UR8].tnspB, R24, gsb0 ;  /* 0x43e0000898187df0 */ /* 0x000fe20008000818 */
[----:B------:R-:W-:Y:S01]  /*6e50*/  UIADD3 UR10, UR6, 0x180, URZ ;  /* 0x00000180060a7890 */ /* 0x000fe2000fffe03f */
[----:B------:R-:W-:Y:S01]  /*6e60*/  FADD.FTZ R171, R175, R171 ;  /* 0x000000abafab7221 */ /* 0x000fe20000010000 */
[----:B------:R-:W-:Y:S01]  /*6e70*/  UMOV UR11, 0x40000040 ;  /* 0x40000040000b7882 */ /* 0x000fe20000000000 */
[----:B------:R-:W5:Y:S01]  /*6e80*/  MUFU.EX2 R161, R161 ;  /* 0x000000a100a17308 */ /* 0x000f620000000800 */
[----:B------:R-:W-:-:S07]  /*6e90*/  FADD.FTZ R165, R162, R165 ;  /* 0x000000a5a2a57221 */ /* 0x000fce0000010000 */
[----:B------:R0:W0:Y:S01]  /*6ea0*/  MUFU.EX2 R163, R3 ;  /* 0x0000000300a37308 */ /* 0x0000220000000800 */
[----:B------:R-:W-:Y:S02]  /*6eb0*/  WARPGROUP.DEPBAR.LE gsb0, 0x0 ;  /* 0x00008000000079c5 */ /* 0x000fe40000010000 */
[----:B--2---:R-:W-:Y:S01]  /*6ec0*/  F2FP.F16.F32.PACK_AB R152, R156, R166 ;  /* 0x000000a69c98723e */ /* 0x004fe200000000ff */
[----:B------:R-:W-:Y:S01]  /*6ed0*/  FADD.FTZ R166, R166, R165 ;  /* 0x000000a5a6a67221 */ /* 0x000fe20000010000 */
[----:B------:R-:W-:Y:S01]  /*6ee0*/  F2FP.F16.F32.PACK_AB R153, R179, R178 ;  /* 0x000000b2b399723e */ /* 0x000fe200000000ff */
[----:B------:R-:W-:Y:S01]  /*6ef0*/  FADD.FTZ R178, R178, R171 ;  /* 0x000000abb2b27221 */ /* 0x000fe20000010000 */
[----:B---3--:R-:W-:Y:S01]  /*6f00*/  F2FP.F16.F32.PACK_AB R154, R158, R157 ;  /* 0x0000009d9e9a723e */ /* 0x008fe200000000ff */
[----:B------:R-:W-:Y:S01]  /*6f10*/  FADD.FTZ R166, R156, R166 ;  /* 0x000000a69ca67221 */ /* 0x000fe20000010000 */
[----:B------:R-:W-:Y:S01]  /*6f20*/  F2FP.F16.F32.PACK_AB R155, R183, R182 ;  /* 0x000000b6b79b723e */ /* 0x000fe200000000ff */
        /* <DEDUP_REMOVED lines=8> */
[----:B----4-:R-:W-:Y:S01]  /*6fb0*/  FADD.FTZ R166, R2, R166 ;  /* 0x000000a602a67221 */ /* 0x010fe20000010000 */
[----:B------:R-:W-:Y:S01]  /*6fc0*/  UMOV UR11, 0x40000040 ;  /* 0x40000040000b7882 */ /* 0x000fe20000000000 */
[----:B------:R-:W-:-:S02]  /*6fd0*/  FADD.FTZ R178, R186, R178 ;  /* 0x000000b2bab27221 */ /* 0x000fc40000010000 */
[----:B-1----:R-:W-:Y:S02]  /*6fe0*/  FADD.FTZ R166, R159, R166 ;  /* 0x000000a69fa67221 */ /* 0x002fe40000010000 */
[----:B------:R-:W-:Y:S02]  /*6ff0*/  FADD.FTZ R178, R187, R178 ;  /* 0x000000b2bbb27221 */ /* 0x000fe40000010000 */
[----:B-----5:R-:W-:Y:S02]  /*7000*/  FADD.FTZ R166, R161, R166 ;  /* 0x000000a6a1a67221 */ /* 0x020fe40000010000 */
[----:B------:R-:W-:Y:S02]  /*7010*/  FADD.FTZ R178, R190, R178 ;  /* 0x000000b2beb27221 */ /* 0x000fe40000010000 */
[----:B------:R-:W-:Y:S02]  /*7020*/  FADD.FTZ R166, R167, R166 ;  /* 0x000000a6a7a67221 */ /* 0x000fe40000010000 */
[----:B------:R-:W-:-:S02]  /*7030*/  FADD.FTZ R178, R191, R178 ;  /* 0x000000b2bfb27221 */ /* 0x000fc40000010000 */
[----:B------:R-:W-:Y:S02]  /*7040*/  FADD.FTZ R166, R192, R166 ;  /* 0x000000a6c0a67221 */ /* 0x000fe40000010000 */
[----:B------:R-:W-:-:S04]  /*7050*/  FADD.FTZ R178, R194, R178 ;  /* 0x000000b2c2b27221 */ /* 0x000fc80000010000 */
[----:B------:R-:W-:-:S04]  /*7060*/  FADD.FTZ R178, R195, R178 ;  /* 0x000000b2c3b27221 */ /* 0x000fc80000010000 */
[----:B------:R-:W-:-:S04]  /*7070*/  FADD.FTZ R178, R198, R178 ;  /* 0x000000b2c6b27221 */ /* 0x000fc80000010000 */
[----:B0-----:R-:W-:Y:S01]  /*7080*/  FADD.FTZ R3, R199, R178 ;  /* 0x000000b2c7037221 */ /* 0x001fe20000010000 */
[----:B------:R-:W-:Y:S02]  /*7090*/  WARPGROUP.DEPBAR.LE gsb0, 0x0 ;  /* 0x00008000000079c5 */ /* 0x000fe40000010000 */
[----:B------:R-:W-:Y:S02]  /*70a0*/  F2FP.F16.F32.PACK_AB R152, R159, R2 ;  /* 0x000000029f98723e */ /* 0x000fe400000000ff */
[----:B------:R-:W-:Y:S02]  /*70b0*/  F2FP.F16.F32.PACK_AB R153, R187, R186 ;  /* 0x000000babb99723e */ /* 0x000fe400000000ff */
[----:B------:R-:W-:Y:S02]  /*70c0*/  F2FP.F16.F32.PACK_AB R154, R167, R161 ;  /* 0x000000a1a79a723e */ /* 0x000fe400000000ff */
[----:B------:R-:W-:-:S04]  /*70d0*/  F2FP.F16.F32.PACK_AB R155, R191, R190 ;  /* 0x000000bebf9b723e */ /* 0x000fc800000000ff */
[----:B------:R-:W-:-:S06]  /*70e0*/  WARPGROUP.ARRIVE ;  /* 0x00000000000079c5 */ /* 0x000fcc0000000000 */
[----:B------:R-:W-:Y:S01]  /*70f0*/  HGMMA.64x256x16.F32 R24, R152, gdesc[UR8].tnspB, R24, gsb0 ;  /* 0x43e0000898187df0 */ /* 0x000fe20008000818 */
[----:B------:R-:W-:Y:S01]  /*7100*/  UIADD3 UR10, UR6, 0x280, URZ ;  /* 0x00000280060a7890 */ /* 0x000fe2000fffe03f */
[----:B------:R-:W-:Y:S01]  /*7110*/  UMOV UR11, 0x40000040 ;  /* 0x40000040000b7882 */ /* 0x000fe20000000000 */
[----:B------:R-:W-:Y:S02]  /*7120*/  WARPGROUP.DEPBAR.LE gsb0, 0x0 ;  /* 0x00008000000079c5 */ /* 0x000fe40000010000 */
[C---:B------:R-:W-:Y:S01]  /*7130*/  F2FP.F16.F32.PACK_AB R152, R193.reuse, R192 ;  /* 0x000000c0c198723e */ /* 0x040fe200000000ff */
[----:B------:R-:W-:Y:S01]  /*7140*/  FADD.FTZ R193, R193, R166 ;  /* 0x000000a6c1c17221 */ /* 0x000fe20000010000 */
[----:B------:R-:W-:Y:S02]  /*7150*/  F2FP.F16.F32.PACK_AB R153, R195, R194 ;  /* 0x000000c2c399723e */ /* 0x000fe400000000ff */
[----:B------:R-:W-:Y:S01]  /*7160*/  F2FP.F16.F32.PACK_AB R154, R163, R196 ;  /* 0x000000c4a39a723e */ /* 0x000fe200000000ff */
[----:B------:R-:W-:Y:S01]  /*7170*/  FADD.FTZ R2, R196, R193 ;  /* 0x000000c1c4027221 */ /* 0x000fe20000010000 */
[----:B------:R-:W-:-:S03]  /*7180*/  F2FP.F16.F32.PACK_AB R155, R199, R198 ;  /* 0x000000c6c79b723e */ /* 0x000fc600000000ff */
[----:B------:R-:W-:Y:S01]  /*7190*/  FADD.FTZ R2, R163, R2 ;  /* 0x00000002a3027221 */ /* 0x000fe20000010000 */
[----:B------:R-:W-:-:S13]  /*71a0*/  WARPGROUP.ARRIVE ;  /* 0x00000000000079c5 */ /* 0x000fda0000000000 */
[----:B------:R-:W-:Y:S03]  /*71b0*/  HGMMA.64x256x16.F32 R24, R152, gdesc[UR8].tnspB, R24, gsb0 ;  /* 0x43e0000898187df0 */ /* 0x000fe60008000818 */
[----:B------:R-:W-:Y:S02]  /*71c0*/  WARPGROUP.DEPBAR.LE gsb0, 0x0 ;  /* 0x00008000000079c5 */ /* 0x000fe40000010000 */
[----:B------:R-:W-:Y:S05]  /*71d0*/  @!P0 BRA `(.L_x_5740) ;  /* 0x0000000000048947 */ /* 0x000fea0003800000 */
[----:B------:R-:W-:Y:S01]  /*71e0*/  BPT.TRAP 0x1 ;  /* 0x000000040000795c */ /* 0x000fe20000300000 */
.L_x_5740:
[----:B------:R-:W-:Y:S01]  /*71f0*/  UIADD3 UR4, UR4, 0x32460, URZ ;  /* 0x0003246004047890 */ /* 0x000fe2000fffe03f */
[----:B------:R-:W-:Y:S01]  /*7200*/  ISETP.LT.AND P1, PT, R200, UR7, PT ;  /* 0x00000007c8007c0c */ /* 0x000fe2000bf21270 */
[----:B------:R-:W-:Y:S01]  /*7210*/  UIADD3 UR7, UR7, -0x1, URZ ;  /* 0xffffffff07077890 */ /* 0x000fe2000fffe03f */
[----:B------:R-:W-:Y:S01]  /*7220*/  IMAD.MOV.U32 R202, RZ, RZ, R160 ;  /* 0x000000ffffca7224 */ /* 0x000fe200078e00a0 */
[----:B------:R-:W-:Y:S01]  /*7230*/  UPRMT UR4, UR55, 0x654, UR4 ;  /* 0x0000065437047896 */ /* 0x000fe20008000004 */
[----:B------:R-:W-:-:S08]  /*7240*/  IMAD.MOV.U32 R201, RZ, RZ, R207 ;  /* 0x000000ffffc97224 */ /* 0x000fd000078e00cf */
[----:B------:R-:W-:Y:S01]  /*7250*/  SYNCS.ARRIVE.TRANS64.RED.A1T0 RZ, [UR4], RZ ;  /* 0x000000ffffff79a7 */ /* 0x000fe20008100404 */
[----:B------:R-:W-:Y:S05]  /*7260*/  @P1 BRA `(.L_x_5741) ;  /* 0xffffffd400281947 */ /* 0x000fea000383ffff */
.L_x_5730:
[----:B------:R-:W-:-:S13]  /*7270*/  ISETP.LE.AND P1, PT, R208, UR7, PT ;  /* 0x00000007d0007c0c */ /* 0x000fda000bf23270 */
[----:B------:R-:W-:Y:S05]  /*7280*/  @!P1 BRA `(.L_x_5742) ;  /* 0x0000002000d89947 */ /* 0x000fea0003800000 */
[----:B------:R-:W-:Y:S02]  /*7290*/  IMAD.MOV.U32 R201, RZ, RZ, R160 ;  /* 0x000000ffffc97224 */ /* 0x000fe400078e00a0 */
[----:B------:R-:W-:-:S07]  /*72a0*/  IMAD.MOV.U32 R202, RZ, RZ, R207 ;  /* 0x000000ffffca7224 */ /* 0x000fce00078e00cf */
.L_x_5753:
[----:B------:R-:W-:-:S04]  /*72b0*/  UIADD3 UR38, UR38, 0x1, URZ ;  /* 0x0000000126267890 */ /* 0x000fc8000fffe03f */
[----:B------:R-:W-:-:S04]  /*72c0*/  UISETP.NE.AND UP0, UPT, UR38, 0x2, UPT ;  /* 0x000000022600788c */ /* 0x000fc8000bf05270 */
[----:B------:R-:W-:Y:S02]  /*72d0*/  USEL UR4, URZ, 0x1, UP0 ;  /* 0x000000013f047887 */ /* 0x000fe40008000000 */
[----:B------:R-:W-:Y:S02]  /*72e0*/  USEL UR38, UR38, URZ, UP0 ;  /* 0x0000003f26267287 */ /* 0x000fe40008000000 */
[----:B------:R-:W-:Y:S01]  /*72f0*/  ULOP3.LUT UR39, UR39, UR4, URZ, 0x3c, !UPT ;  /* 0x0000000427277292 */ /* 0x000fe2000f8e3c3f */
[----:B------:R-:W-:Y:S11]  /*7300*/  @!P0 BRA `(.L_x_5743) ;  /* 0x0000000000048947 */ /* 0x000ff60003800000 */
[----:B------:R-:W-:Y:S01]  /*7310*/  BPT.TRAP 0x1 ;  /* 0x000000040000795c */ /* 0x000fe20000300000 */
.L_x_5743:
        /* <DEDUP_REMOVED lines=9> */
.L_x_5744:
[----:B-1----:R-:W-:Y:S05]  /*73b0*/  @P1 BRA `(.L_x_5745) ;  /* 0x0000000000081947 */ /* 0x002fea0003800000 */
[----:B------:R-:W1:Y:S02]  /*73c0*/  SYNCS.PHASECHK.TRANS64.TRYWAIT P1, [UR4+0x32430], R0 ;  /* 0x03243000ff0075a7 */ /* 0x000e640008020144 */
[----:B-1----:R-:W-:Y:S05]  /*73d0*/  @!P1 BRA `(.L_x_5746) ;  /* 0x000000e400549947 */ /* 0x002fea0003800000 */
.L_x_5745:
        /* <DEDUP_REMOVED lines=31> */
.L_x_5747:
[----:B------:R1:W2:Y:S01]  /*75d0*/  SYNCS.PHASECHK.TRANS64.TRYWAIT P1, [UR4+0x32450], R0 ;  /* 0x03245000ff0075a7 */ /* 0x0002a20008020144 */
[----:B------:R-:W-:Y:S05]  /*75e0*/  @!P0 BRA `(.L_x_5748) ;  /* 0x0000000000048947 */ /* 0x000fea0003800000 */
[----:B------:R-:W-:Y:S01]  /*75f0*/  BPT.TRAP 0x1 ;  /* 0x000000040000795c */ /* 0x000fe20000300000 */
.L_x_5748:
[----:B--2---:R-:W-:Y:S05]  /*7600*/  @P1 BRA `(.L_x_5749) ;  /* 0x0000000000081947 */ /* 0x004fea0003800000 */
[----:B------:R-:W2:Y:S02]  /*7610*/  SYNCS.PHASECHK.TRANS64.TRYWAIT P1, [UR4+0x32450], R0 ;  /* 0x03245000ff0075a7 */ /* 0x000ea40008020144 */
[----:B--2---:R-:W-:Y:S05]  /*7620*/  @!P1 BRA `(.L_x_5750) ;  /* 0x000000e000d89947 */ /* 0x004fea0003800000 */
.L_x_5749:
[----:B------:R-:W-:Y:S01]  /*7630*/  R2UR UR48, R12 ;  /* 0x000000000c3072ca */ /* 0x000fe200000e0000 */
[----:B------:R-:W-:Y:S01]  /*7640*/  UIMAD UR5, UR38, 0xc00, UR60 ;  /* 0x00000c00260578a4 */ /* 0x000fe2000f8e023c */
[----:B------:R-:W-:Y:S01]  /*7650*/  R2UR UR49, R13 ;  /* 0x000000000d3172ca */ /* 0x000fe200000e0000 */
[----:B------:R-:W-:Y:S01]  /*7660*/  WARPGROUP.ARRIVE ;  /* 0x00000000000079c5 */ /* 0x000fe20000000000 */
[----:B------:R-:W-:Y:S01]  /*7670*/  UMOV UR51, 0x40000040 ;  /* 0x4000004000337882 */ /* 0x000fe20000000000 */
[----:B------:R-:W-:-:S04]  /*7680*/  UIADD3 UR10, UR5, 0x304, URZ ;  /* 0x00000304050a7890 */ /* 0x000fc8000fffe03f */
[----:B------:R-:W3:Y:S01]  /*7690*/  S2R R205, SR_TID.X ;  /* 0x0000000000cd7919 */ /* 0x000ee20000002100 */
        /* <DEDUP_REMOVED lines=23> */
[----:B---3--:R-:W-:-:S04]  /*7810*/  SHF.R.U32.HI R205, RZ, 0x7, R205 ;  /* 0x00000007ffcd7819 */ /* 0x008fc800000116cd */
[----:B012---:R-:W-:Y:S01]  /*7820*/  IADD3 R0, -R205, 0xb, RZ ;  /* 0x0000000bcd007810 */ /* 0x007fe20007ffe1ff */
        /* <DEDUP_REMOVED lines=69> */
.L_x_5751:
        /* <DEDUP_REMOVED lines=8> */
[----:B------:R-:W-:Y:S01]  /*7d00*/  FMNMX.FTZ R200, R157, R200, !PT ;  /* 0x000000c89dc87209 */ /* 0x000fe20007810000 */
[----:B------:R-:W-:Y:S02]  /*7d10*/  UIADD3 UR14, UR10, 0x80, URZ ;  /* 0x000000800a0e7890 */ /* 0x000fe4000fffe03f */
[----:B------:R-:W-:Y:S01]  /*7d20*/  SYNCS.ARRIVE.TRANS64.RED.A1T0 RZ, [UR11], RZ ;  /* 0x000000ffffff79a7 */ /* 0x000fe2000810040b */
[----:B------:R-:W-:Y:S01]  /*7d30*/  FMNMX.FTZ R200, R160, R200, !PT ;  /* 0x000000c8a0c87209 */ /* 0x000fe20007810000 */
[----:B------:R-:W-:-:S03]  /*7d40*/  UMOV UR11, 0x40000040 ;  /* 0x40000040000b7882 */ /* 0x000fc60000000000 */
        /* <DEDUP_REMOVED lines=23> */
[C---:B------:R-:W-:Y:S01]  /*7ec0*/  FADD.FTZ R203, -R207.reuse, R202 ;  /* 0x000000cacfcb7221 */ /* 0x040fe20000010100 */
[----:B------:R-:W-:-:S03]  /*7ed0*/  FMUL.FTZ R200, R207, UR5 ;  /* 0x00000005cfc87c20 */ /* 0x000fc60008410000 */
[----:B------:R-:W-:Y:S01]  /*7ee0*/  FMUL.FTZ R203, R203, UR5 ;  /* 0x00000005cbcb7c20 */ /* 0x000fe20008410000 */
        /* <DEDUP_REMOVED lines=24> */
[----:B------:R-:W1:Y:S08]  /*8070*/  MUFU.EX2 R203, R203 ;  /* 0x000000cb00cb7308 */ /* 0x000e700000000800 */
[----:B------:R-:W2:Y:S08]  /*8080*/  MUFU.EX2 R200, R202 ;  /* 0x000000ca00c87308 */ /* 0x000eb00000000800 */
        /* <DEDUP_REMOVED lines=25> */
[----:B-1----:R-:W-:Y:S01]  /*8220*/  FADD.FTZ R2, R156, R2 ;  /* 0x000000029c027221 */ /* 0x002fe20000010000 */
[-C--:B------:R-:W-:Y:S01]  /*8230*/  FMUL.FTZ R57, R57, R203.reuse ;  /* 0x000000cb39397220 */ /* 0x080fe20000410000 */
[----:B------:R-:W-:Y:S01]  /*8240*/  FMUL.FTZ R60, R60, R203 ;  /* 0x000000cb3c3c7220 */ /* 0x000fe20000410000 */
[----:B------:R-:W-:Y:S01]  /*8250*/  FMNMX.FTZ R153, R158, R153, !PT ;  /* 0x000000999e997209 */ /* 0x000fe20007810000 */
[-C--:B------:R-:W-:Y:S01]  /*8260*/  FMUL.FTZ R61, R61, R203.reuse ;  /* 0x000000cb3d3d7220 */ /* 0x080fe20000410000 */
[-C--:B------:R-:W-:Y:S01]  /*8270*/  FMUL.FTZ R64, R64, R203.reuse ;  /* 0x000000cb40407220 */ /* 0x080fe20000410000 */
[----:B------:R-:W-:Y:S01]  /*8280*/  FMUL.FTZ R65, R65, R203 ;  /* 0x000000cb41417220 */ /* 0x000fe20000410000 */
[----:B------:R-:W-:Y:S01]  /*8290*/  FMNMX.FTZ R153, R159, R153, !PT ;  /* 0x000000999f997209 */ /* 0x000fe20007810000 */
[-C--:B------:R-:W-:Y:S01]  /*82a0*/  FMUL.FTZ R68, R68, R203.reuse ;  /* 0x000000cb44447220 */ /* 0x080fe20000410000 */
[----:B--2---:R-:W-:Y:S01]  /*82b0*/  F2FP.F16.F32.PACK_AB R202, R157, R156 ;  /* 0x0000009c9dca723e */ /* 0x004fe200000000ff */
[----:B------:R-:W-:Y:S01]  /*82c0*/  FMUL.FTZ R69, R69, R203 ;  /* 0x000000cb45457220 */ /* 0x000fe20000410000 */
[----:B------:R-:W-:Y:S01]  /*82d0*/  FMNMX.FTZ R153, R162, R153, !PT ;  /* 0x00000099a2997209 */ /* 0x000fe20007810000 */
[-C--:B------:R-:W-:Y:S01]  /*82e0*/  FMUL.FTZ R72, R72, R203.reuse ;  /* 0x000000cb48487220 */ /* 0x080fe20000410000 */
        /* <DEDUP_REMOVED lines=51> */
[----:B------:R-:W-:Y:S01]  /*8620*/  FMUL.FTZ R149, R149, R203 ;  /* 0x000000cb95957220 */ /* 0x000fe20000410000 */
[----:B------:R-:W1:Y:S01]  /*8630*/  MUFU.EX2 R152, R152 ;  /* 0x0000009800987308 */ /* 0x000e620000000800 */
[----:B------:R-:W-:Y:S01]  /*8640*/  FADD.FTZ R2, R157, R2 ;  /* 0x000000029d027221 */ /* 0x000fe20000010000 */
[----:B------:R-:W-:-:S04]  /*8650*/  FMNMX.FTZ R153, R190, R153, !PT ;  /* 0x00000099be997209 */ /* 0x000fc80007810000 */
[----:B------:R-:W-:Y:S02]  /*8660*/  FMNMX.FTZ R153, R191, R153, !PT ;  /* 0x00000099bf997209 */ /* 0x000fe40007810000 */
[----:B------:R-:W2:Y:S02]  /*8670*/  MUFU.EX2 R161, R161 ;  /* 0x000000a100a17308 */ /* 0x000ea40000000800 */
[----:B------:R-:W-:-:S04]  /*8680*/  FMNMX.FTZ R153, R194, R153, !PT ;  /* 0x00000099c2997209 */ /* 0x000fc80007810000 */
[----:B------:R-:W-:Y:S02]  /*8690*/  FMNMX.FTZ R153, R195, R153, !PT ;  /* 0x00000099c3997209 */ /* 0x000fe40007810000 */
[----:B------:R-:W-:Y:S01]  /*86a0*/  MUFU.EX2 R165, R165 ;  /* 0x000000a500a57308 */ /* 0x000fe20000000800 */
[----:B-1----:R-:W-:Y:S01]  /*86b0*/  FADD.FTZ R2, R152, R2 ;  /* 0x0000000298027221 */ /* 0x002fe20000010000 */
[----:B------:R-:W-:-:S04]  /*86c0*/  FMNMX.FTZ R153, R198, R153, !PT ;  /* 0x00000099c6997209 */ /* 0x000fc80007810000 */
[----:B------:R-:W-:Y:S02]  /*86d0*/  FMNMX.FTZ R153, R199, R153, !PT ;  /* 0x00000099c7997209 */ /* 0x000fe40007810000 */
[----:B------:R-:W-:Y:S01]  /*86e0*/  MUFU.EX2 R169, R169 ;  /* 0x000000a900a97308 */ /* 0x000fe20000000800 */
[C---:B--2---:R-:W-:Y:S01]  /*86f0*/  FADD.FTZ R2, R161.reuse, R2 ;  /* 0x00000002a1027221 */ /* 0x044fe20000010000 */
[----:B------:R-:W-:Y:S01]  /*8700*/  F2FP.F16.F32.PACK_AB R152, R161, R152 ;  /* 0x00000098a198723e */ /* 0x000fe200000000ff */
[----:B------:R-:W1:Y:S05]  /*8710*/  SHFL.BFLY PT, R156, R153, 0x2, 0x1f ;  /* 0x0c401f00999c7f89 */ /* 0x000e6a00000e0000 */
[----:B------:R-:W-:Y:S08]  /*8720*/  MUFU.EX2 R173, R173 ;  /* 0x000000ad00ad7308 */ /* 0x000ff00000000800 */
[----:B------:R-:W-:Y:S08]  /*8730*/  MUFU.EX2 R177, R177 ;  /* 0x000000b100b17308 */ /* 0x000ff00000000800 */
[----:B------:R-:W-:Y:S01]  /*8740*/  MUFU.EX2 R181, R181 ;  /* 0x000000b500b57308 */ /* 0x000fe20000000800 */
[----:B-1----:R-:W-:-:S05]  /*8750*/  FMNMX.FTZ R156, R153, R156, !PT ;  /* 0x0000009c999c7209 */ /* 0x002fca0007810000 */
[----:B------:R-:W1:Y:S02]  /*8760*/  SHFL.BFLY PT, R160, R156, 0x1, 0x1f ;  /* 0x0c201f009ca07f89 */ /* 0x000e6400000e0000 */
        /* <DEDUP_REMOVED lines=34> */
[----:B------:R-:W-:Y:S01]  /*8990*/  VIADD R153, R205, 0x8 ;  /* 0x00000008cd997836 */ /* 0x000fe20000000000 */
[----:B------:R-:W2:Y:S01]  /*89a0*/  MUFU.EX2 R155, R155 ;  /* 0x0000009b009b7308 */ /* 0x000ea20000000800 */
[----:B-1----:R-:W-:Y:S01]  /*89b0*/  FFMA.FTZ R204, R156, R3, R154 ;  /* 0x000000039ccc7223 */ /* 0x002fe2000001009a */
[-C--:B------:R-:W-:Y:S01]  /*89c0*/  FMUL.FTZ R26, R26, R156.reuse ;  /* 0x0000009c1a1a7220 */ /* 0x080fe20000410000 */
[-C--:B------:R-:W-:Y:S01]  /*89d0*/  FMUL.FTZ R27, R27, R156.reuse ;  /* 0x0000009c1b1b7220 */ /* 0x080fe20000410000 */
[-C--:B------:R-:W-:Y:S01]  /*89e0*/  FMUL.FTZ R30, R30, R156.reuse ;  /* 0x0000009c1e1e7220 */ /* 0x080fe20000410000 */
[----:B------:R-:W-:-:S03]  /*89f0*/  FMUL.FTZ R31, R31, R156 ;  /* 0x0000009c1f1f7220 */ /* 0x000fc60000410000 */
        /* <DEDUP_REMOVED lines=62> */
[----:B--2---:R-:W-:Y:S01]  /*8de0*/  F2FP.F16.F32.PACK_AB R201, R155, R154 ;  /* 0x0000009a9bc9723e */ /* 0x004fe200000000ff */
[----:B------:R-:W2:Y:S01]  /*8df0*/  MUFU.EX2 R162, R162 ;  /* 0x000000a200a27308 */ /* 0x000ea20000000800 */
[----:B-1----:R-:W-:Y:S01]  /*8e00*/  F2FP.F16.F32.PACK_AB R203, R3, R158 ;  /* 0x0000009e03cb723e */ /* 0x002fe200000000ff */
[----:B------:R1:W-:Y:S01]  /*8e10*/  BAR.SYNC.DEFER_BLOCKING R153, 0x100 ;  /* 0x000400990000751d */ /* 0x0003e20000010000 */
[----:B------:R-:W-:-:S04]  /*8e20*/  FADD.FTZ R204, R155, R204 ;  /* 0x000000cc9bcc7221 */ /* 0x000fc80000010000 */
[----:B------:R-:W-:Y:S01]  /*8e30*/  FADD.FTZ R204, R158, R204 ;  /* 0x000000cc9ecc7221 */ /* 0x000fe20000010000 */
[----:B------:R-:W3:Y:S03]  /*8e40*/  MUFU.EX2 R154, R164 ;  /* 0x000000a4009a7308 */ /* 0x000ee60000000800 */
[----:B------:R-:W-:-:S05]  /*8e50*/  FADD.FTZ R204, R3, R204 ;  /* 0x000000cc03cc7221 */ /* 0x000fca0000010000 */
[----:B------:R-:W1:Y:S01]  /*8e60*/  MUFU.EX2 R163, R163 ;  /* 0x000000a300a37308 */ /* 0x000e620000000800 */
[----:B--2---:R-:W-:-:S07]  /*8e70*/  FADD.FTZ R204, R162, R204 ;  /* 0x000000cca2cc7221 */ /* 0x004fce0000010000 */
[----:B------:R-:W2:Y:S01]  /*8e80*/  MUFU.EX2 R166, R166 ;  /* 0x000000a600a67308 */ /* 0x000ea20000000800 */
[----:B---3--:R-:W-:Y:S01]  /*8e90*/  FADD.FTZ R2, R154, R2 ;  /* 0x000000029a027221 */ /* 0x008fe20000010000 */
[----:B------:R-:W-:Y:S01]  /*8ea0*/  WARPGROUP.ARRIVE ;  /* 0x00000000000079c5 */ /* 0x000fe20000000000 */
[C---:B------:R-:W-:Y:S02]  /*8eb0*/  F2FP.F16.F32.PACK_AB R154, R165.reuse, R154 ;  /* 0x0000009aa59a723e */ /* 0x040fe400000000ff */
[----:B------:R-:W-:-:S03]  /*8ec0*/  FADD.FTZ R2, R165, R2 ;  /* 0x00000002a5027221 */ /* 0x000fc60000010000 */
[----:B------:R-:W-:Y:S01]  /*8ed0*/  HGMMA.64x256x16.F32 R24, R200, gdesc[UR8].tnspB, R24, gsb0 ;  /* 0x43e00008c8187df0 */ /* 0x000fe20008000818 */
[----:B------:R-:W3:Y:S01]  /*8ee0*/  MUFU.EX2 R167, R167 ;  /* 0x000000a700a77308 */ /* 0x000ee20000000800 */
[C---:B-1----:R-:W-:Y:S01]  /*8ef0*/  F2FP.F16.F32.PACK_AB R153, R163.reuse, R162 ;  /* 0x000000a2a399723e */ /* 0x042fe200000000ff */
[----:B------:R-:W-:Y:S01]  /*8f00*/  UMOV UR11, 0x40000040 ;  /* 0x40000040000b7882 */ /* 0x000fe20000000000 */
[----:B------:R-:W-:-:S05]  /*8f10*/  FADD.FTZ R204, R163, R204 ;  /* 0x000000cca3cc7221 */ /* 0x000fca0000010000 */
        /* <DEDUP_REMOVED lines=14> */
[----:B---3--:R-:W-:-:S07]  /*9000*/  FADD.FTZ R204, R170, R204 ;  /* 0x000000ccaacc7221 */ /* 0x008fce0000010000 */
        /* <DEDUP_REMOVED lines=11> */
[----:B--2---:R-:W-:-:S07]  /*90c0*/  FADD.FTZ R204, R179, R204 ;  /* 0x000000ccb3cc7221 */ /* 0x004fce0000010000 */
[----:B------:R-:W-:Y:S01]  /*90d0*/  MUFU.EX2 R186, R186 ;  /* 0x000000ba00ba7308 */ /* 0x000fe20000000800 */
[----:B---3--:R-:W-:-:S07]  /*90e0*/  FADD.FTZ R204, R182, R204 ;  /* 0x000000ccb6cc7221 */ /* 0x008fce0000010000 */
        /* <DEDUP_REMOVED lines=14> */
[----:B------:R-:W2:Y:S01]  /*91d0*/  MUFU.EX2 R152, R176 ;  /* 0x000000b000987308 */ /* 0x000ea20000000800 */
[----:B------:R-:W-:Y:S02]  /*91e0*/  F2FP.F16.F32.PACK_AB R153, R179, R178 ;  /* 0x000000b2b399723e */ /* 0x000fe400000000ff */
[C---:B-1----:R-:W-:Y:S01]  /*91f0*/  F2FP.F16.F32.PACK_AB R155, R183.reuse, R182 ;  /* 0x000000b6b79b723e */ /* 0x042fe200000000ff */
[----:B------:R-:W-:-:S15]  /*9200*/  FADD.FTZ R183, R183, R204 ;  /* 0x000000ccb7b77221 */ /* 0x000fde0000010000 */
[----:B------:R-:W-:-:S03]  /*9210*/  NOP ;  /* 0x0000000000007918 */ /* 0x000fc60000000000 */
[----:B------:R-:W-:Y:S01]  /*9220*/  HGMMA.64x256x16.F32 R24, R156, gdesc[UR12].tnspB, R24, gsb0 ;  /* 0x43e0000c9c187df0 */ /* 0x000fe20008000818 */
[----:B------:R-:W-:Y:S01]  /*9230*/  UIADD3 UR14, UR10, 0x180, URZ ;  /* 0x000001800a0e7890 */ /* 0x000fe2000fffe03f */
[----:B------:R-:W1:Y:S01]  /*9240*/  MUFU.EX2 R154, R180 ;  /* 0x000000b4009a7308 */ /* 0x000e620000000800 */
[----:B------:R-:W-:Y:S01]  /*9250*/  UMOV UR15, 0x40000040 ;  /* 0x40000040000f7882 */ /* 0x000fe20000000000 */
[----:B--2---:R-:W-:Y:S01]  /*9260*/  FADD.FTZ R2, R152, R2 ;  /* 0x0000000298027221 */ /* 0x004fe20000010000 */
[----:B------:R-:W-:-:S03]  /*9270*/  F2FP.F16.F32.PACK_AB R152, R177, R152 ;  /* 0x00000098b198723e */ /* 0x000fc600000000ff */
[----:B------:R-:W-:-:S04]  /*9280*/  FADD.FTZ R2, R177, R2 ;  /* 0x00000002b1027221 */ /* 0x000fc80000010000 */
[----:B-1----:R-:W-:Y:S01]  /*9290*/  FADD.FTZ R2, R154, R2 ;  /* 0x000000029a027221 */ /* 0x002fe20000010000 */
[----:B------:R-:W-:-:S03]  /*92a0*/  F2FP.F16.F32.PACK_AB R154, R181, R154 ;  /* 0x0000009ab59a723e */ /* 0x000fc600000000ff */
[----:B------:R-:W-:Y:S01]  /*92b0*/  FADD.FTZ R2, R181, R2 ;  /* 0x00000002b5027221 */ /* 0x000fe20000010000 */
[----:B------:R-:W-:Y:S02]  /*92c0*/  WARPGROUP.DEPBAR.LE gsb0, 0x0 ;  /* 0x00008000000079c5 */ /* 0x000fe40000010000 */
[----:B------:R-:W-:-:S09]  /*92d0*/  WARPGROUP.ARRIVE ;  /* 0x00000000000079c5 */ /* 0x000fd20000000000 */
[----:B------:R-:W-:Y:S01]  /*92e0*/  HGMMA.64x256x16.F32 R24, R152, gdesc[UR12].tnspB, R24, gsb0 ;  /* 0x43e0000c98187df0 */ /* 0x000fe20008000818 */
[----:B------:R-:W-:Y:S01]  /*92f0*/  UIADD3 UR14, UR10, 0x200, URZ ;  /* 0x000002000a0e7890 */ /* 0x000fe2000fffe03f */
[----:B------:R-:W-:Y:S01]  /*9300*/  UMOV UR15, 0x40000040 ;  /* 0x40000040000f7882 */ /* 0x000fe20000000000 */
[----:B------:R-:W-:Y:S01]  /*9310*/  UIADD3 UR10, UR10, 0x280, URZ ;  /* 0x000002800a0a7890 */ /* 0x000fe2000fffe03f */
        /* <DEDUP_REMOVED lines=37> */
.L_x_5752:
        /* <DEDUP_REMOVED lines=8> */
.L_x_5742:
        /* <DEDUP_REMOVED lines=10> */
[----:B------:R-:W-:-:S02]  /*9690*/  IMAD.MOV.U32 R2, RZ, RZ, RZ ;  /* 0x000000ffff027224 */ /* 0x000fc400078e00ff */
[----:B---3--:R-:W-:Y:S02]  /*96a0*/  FADD.FTZ R7, R4, R3 ;  /* 0x0000000304077221 */ /* 0x008fe40000010000 */
[----:B------:R-:W1:Y:S04]  /*96b0*/  SHFL.BFLY PT, R5, R6, 0x1, 0x1f ;  /* 0x0c201f0006057f89 */ /* 0x000e6800000e0000 */
[----:B------:R-:W3:Y:S01]  /*96c0*/  SHFL.BFLY PT, R4, R7, 0x1, 0x1f ;  /* 0x0c201f0007047f89 */ /* 0x000ee200000e0000 */
[----:B-1----:R-:W-:Y:S01]  /*96d0*/  FADD.FTZ R8, R6, R5 ;  /* 0x0000000506087221 */ /* 0x002fe20000010000 */
[----:B------:R-:W-:Y:S02]  /*96e0*/  IMAD.MOV.U32 R5, RZ, RZ, RZ ;  /* 0x000000ffff057224 */ /* 0x000fe400078e00ff */
[----:B------:R-:W-:-:S02]  /*96f0*/  IMAD.U32 R6, RZ, RZ, UR5 ;  /* 0x00000005ff067e24 */ /* 0x000fc4000f8e00ff */
[----:B---3--:R-:W-:Y:S01]  /*9700*/  FADD.FTZ R3, R7, R4 ;  /* 0x0000000407037221 */ /* 0x008fe20000010000 */
[----:B------:R-:W-:-:S04]  /*9710*/  FSETP.NE.FTZ.AND P1, PT, R8, RZ, PT ;  /* 0x000000ff0800720b */ /* 0x000fc80003f35000 */
[----:B------:R-:W-:-:S09]  /*9720*/  FSETP.NE.FTZ.AND P2, PT, R3, RZ, PT ;  /* 0x000000ff0300720b */ /* 0x000fd20003f55000 */
        /* <DEDUP_REMOVED lines=147> */
.L_x_5716:
        /* <DEDUP_REMOVED lines=10> */
[----:B------:R-:W2:Y:S01]  /*a100*/  LDL R2, [R1+0x34] ;  /* 0x0000340001027983 */ /* 0x000ea20000100800 */
[----:B------:R-:W1:Y:S01]  /*a110*/  S2UR UR8, SR_SWINHI ;  /* 0x00000000000879c3 */ /* 0x000e620000002f00 */
[----:B------:R-:W-:Y:S01]  /*a120*/  IMAD.MOV.U32 R152, RZ, RZ, 0x2 ;  /* 0x00000002ff987424 */ /* 0x000fe200078e00ff */
[----:B------:R-:W-:Y:S01]  /*a130*/  F2FP.F16.F32.PACK_AB R10, R29, R28 ;  /* 0x0000001c1d0a723e */ /* 0x000fe200000000ff */
[----:B------:R-:W3:Y:S01]  /*a140*/  LDL R163, [R1+0x20] ;  /* 0x0000200001a37983 */ /* 0x000ee20000100800 */
[----:B0-----:R-:W-:Y:S01]  /*a150*/  F2FP.F16.F32.PACK_AB R11, R31, R30 ;  /* 0x0000001e1f0b723e */ /* 0x001fe200000000ff */
[----:B------:R-:W-:Y:S01]  /*a160*/  ULDC.64 UR10, c[0x0][0xd08] ;  /* 0x00034200000a7ab9 */ /* 0x000fe20000000a00 */
[----:B------:R-:W-:Y:S01]  /*a170*/  R2UR UR12, R206 ;  /* 0x00000000ce0c72ca */ /* 0x000fe200000e0000 */
[----:B------:R-:W-:Y:S01]  /*a180*/  UMOV UR6, UR9 ;  /* 0x0000000900067c82 */ /* 0x000fe20008000000 */
[----:B-1----:R-:W-:Y:S01]  /*a190*/  UMOV UR7, UR8 ;  /* 0x0000000800077c82 */ /* 0x002fe20008000000 */
[----:B------:R-:W-:-:S02]  /*a1a0*/  F2FP.F16.F32.PACK_AB R14, R37, R36 ;  /* 0x00000024250e723e */ /* 0x000fc400000000ff */
[----:B------:R-:W-:Y:S01]  /*a1b0*/  F2FP.F16.F32.PACK_AB R15, R39, R38 ;  /* 0x00000026270f723e */ /* 0x000fe200000000ff */
[----:B------:R-:W-:Y:S01]  /*a1c0*/  BAR.SYNC.DEFER_BLOCKING 0x1, 0x100 ;  /* 0x0044000000007b1d */ /* 0x000fe20000010000 */
[----:B--2---:R-:W-:-:S03]  /*a1d0*/  IMAD.WIDE R152, R2, R152, UR6 ;  /* 0x0000000602987e25 */ /* 0x004fc6000f8e0298 */
[C---:B------:R-:W-:Y:S02]  /*a1e0*/  LOP3.LUT R9, R152.reuse, 0x380, RZ, 0xc0, !PT ;  /* 0x0000038098097812 */ /* 0x040fe400078ec0ff */
[C---:B------:R-:W-:Y:S02]  /*a1f0*/  IADD3 R5, P0, R152.reuse, 0xc060, RZ ;  /* 0x0000c06098057810 */ /* 0x040fe40007f1e0ff */
[C---:B------:R-:W-:Y:S02]  /*a200*/  IADD3 R13, P4, R152.reuse, 0x20, RZ ;  /* 0x00000020980d7810 */ /* 0x040fe40007f9e0ff */
[----:B------:R-:W-:Y:S02]  /*a210*/  IADD3 R21, P3, R152, 0x40, RZ ;  /* 0x0000004098157810 */ /* 0x000fe40007f7e0ff */
[----:B------:R-:W-:Y:S02]  /*a220*/  SHF.R.U64 R9, R9, 0x3, RZ ;  /* 0x0000000309097819 */ /* 0x000fe400000012ff */
[----:B------:R-:W-:-:S02]  /*a230*/  LOP3.LUT R4, R5, 0x380, RZ, 0xc0, !PT ;  /* 0x0000038005047812 */ /* 0x000fc400078ec0ff */
[----:B------:R-:W-:Y:S02]  /*a240*/  LOP3.LUT R12, R13, 0x380, RZ, 0xc0, !PT ;  /* 0x000003800d0c7812 */ /* 0x000fe400078ec0ff */
[----:B------:R-:W-:Y:S02]  /*a250*/  LOP3.LUT R20, R21, 0x380, RZ, 0xc0, !PT ;  /* 0x0000038015147812 */ /* 0x000fe400078ec0ff */
[----:B------:R-:W-:Y:S01]  /*a260*/  LOP3.LUT R8, R9, R152, RZ, 0x3c, !PT ;  /* 0x0000009809087212 */ /* 0x000fe200078e3cff */
[----:B------:R-:W-:Y:S01]  /*a270*/  IMAD.MOV.U32 R9, RZ, RZ, R153 ;  /* 0x000000ffff097224 */ /* 0x000fe200078e0099 */
[----:B------:R-:W-:Y:S02]  /*a280*/  SHF.R.U64 R4, R4, 0x3, RZ ;  /* 0x0000000304047819 */ /* 0x000fe400000012ff */
[----:B------:R-:W-:Y:S02]  /*a290*/  SHF.R.U64 R12, R12, 0x3, RZ ;  /* 0x000000030c0c7819 */ /* 0x000fe400000012ff */
[----:B------:R-:W-:-:S02]  /*a2a0*/  IADD3 R157, P5, R152, 0x60, RZ ;  /* 0x00000060989d7810 */ /* 0x000fc40007fbe0ff */
[----:B------:R-:W-:Y:S02]  /*a2b0*/  SHF.R.U64 R20, R20, 0x3, RZ ;  /* 0x0000000314147819 */ /* 0x000fe400000012ff */
[----:B------:R-:W-:Y:S02]  /*a2c0*/  LOP3.LUT R4, R4, R5, RZ, 0x3c, !PT ;  /* 0x0000000504047212 */ /* 0x000fe400078e3cff */
[----:B------:R-:W-:Y:S01]  /*a2d0*/  LOP3.LUT R12, R12, R13, RZ, 0x3c, !PT ;  /* 0x0000000d0c0c7212 */ /* 0x000fe200078e3cff */
[----:B------:R-:W-:Y:S01]  /*a2e0*/  IMAD.X R13, RZ, RZ, R153, P4 ;  /* 0x000000ffff0d7224 */ /* 0x000fe200020e0699 */
[----:B------:R-:W-:Y:S02]  /*a2f0*/  LOP3.LUT R156, R157, 0x380, RZ, 0xc0, !PT ;  /* 0x000003809d9c7812 */ /* 0x000fe400078ec0ff */
[----:B------:R-:W-:Y:S02]  /*a300*/  MOV R5, R8 ;  /* 0x0000000800057202 */ /* 0x000fe40000000f00 */
[----:B------:R-:W-:-:S02]  /*a310*/  F2FP.F16.F32.PACK_AB R8, R25, R24 ;  /* 0x000000181908723e */ /* 0x000fc400000000ff */
[----:B------:R-:W-:Y:S02]  /*a320*/  F2FP.F16.F32.PACK_AB R9, R27, R26 ;  /* 0x0000001a1b09723e */ /* 0x000fe400000000ff */
[----:B------:R-:W-:Y:S01]  /*a330*/  LOP3.LUT R20, R20, R21, RZ, 0x3c, !PT ;  /* 0x0000001514147212 */ /* 0x000fe200078e3cff */
[----:B------:R-:W-:Y:S01]  /*a340*/  IMAD.X R21, RZ, RZ, R153, P3 ;  /* 0x000000ffff157224 */ /* 0x000fe200018e0699 */
[----:B------:R-:W-:Y:S02]  /*a350*/  SHF.R.U64 R156, R156, 0x3, RZ ;  /* 0x000000039c9c7819 */ /* 0x000fe400000012ff */
[----:B------:R-:W-:Y:S01]  /*a360*/  IADD3 R23, P4, R152, 0x4000, RZ ;  /* 0x0000400098177810 */ /* 0x000fe20007f9e0ff */
[----:B------:R0:W-:Y:S01]  /*a370*/  STSM.16.M88.4 [R5], R8 ;  /* 0x0000000805007844 */ /* 0x0001e20000000200 */
[----:B------:R-:W-:Y:S02]  /*a380*/  MOV R2, R12 ;  /* 0x0000000c00027202 */ /* 0x000fe40000000f00 */
[----:B------:R-:W-:-:S02]  /*a390*/  F2FP.F16.F32.PACK_AB R12, R33, R32 ;  /* 0x00000020210c723e */ /* 0x000fc400000000ff */
[----:B------:R-:W-:Y:S02]  /*a3a0*/  F2FP.F16.F32.PACK_AB R13, R35, R34 ;  /* 0x00000022230d723e */ /* 0x000fe400000000ff */
[----:B------:R-:W-:Y:S02]  /*a3b0*/  IADD3 R7, P3, R152, 0x8020, RZ ;  /* 0x0000802098077810 */ /* 0x000fe40007f7e0ff */
[----:B------:R-:W-:Y:S01]  /*a3c0*/  LOP3.LUT R156, R156, R157, RZ, 0x3c, !PT ;  /* 0x0000009d9c9c7212 */ /* 0x000fe200078e3cff */
[----:B------:R-:W-:Y:S01]  /*a3d0*/  IMAD.X R157, RZ, RZ, R153, P5 ;  /* 0x000000ffff9d7224 */ /* 0x000fe200028e0699 */
[----:B------:R-:W-:Y:S02]  /*a3e0*/  MOV R21, R20 ;  /* 0x0000001400157202 */ /* 0x000fe40000000f00 */
[----:B------:R-:W-:Y:S02]  /*a3f0*/  LOP3.LUT R22, R23, 0x380, RZ, 0xc0, !PT ;  /* 0x0000038017167812 */ /* 0x000fe400078ec0ff */
[----:B0-----:R-:W-:-:S02]  /*a400*/  F2FP.F16.F32.PACK_AB R8, R41, R40 ;  /* 0x000000282908723e */ /* 0x001fc400000000ff */
[----:B------:R-:W-:Y:S02]  /*a410*/  F2FP.F16.F32.PACK_AB R9, R43, R42 ;  /* 0x0000002a2b09723e */ /* 0x000fe400000000ff */
[----:B------:R-:W-:Y:S02]  /*a420*/  F2FP.F16.F32.PACK_AB R10, R45, R44 ;  /* 0x0000002c2d0a723e */ /* 0x000fe400000000ff */
[----:B------:R-:W-:Y:S02]  /*a430*/  F2FP.F16.F32.PACK_AB R11, R47, R46 ;  /* 0x0000002e2f0b723e */ /* 0x000fe400000000ff */
[----:B------:R-:W-:Y:S01]  /*a440*/  IADD3 R5, P5, R152, 0x4020, RZ ;  /* 0x0000402098057810 */ /* 0x000fe20007fbe0ff */
[----:B------:R-:W-:Y:S01]  /*a450*/  STSM.16.M88.4 [R2], R12 ;  /* 0x0000000c02007844 */ /* 0x000fe20000000200 */
[----:B------:R-:W-:Y:S02]  /*a460*/  LOP3.LUT R20, R7, 0x380, RZ, 0xc0, !PT ;  /* 0x0000038007147812 */ /* 0x000fe400078ec0ff */
[----:B------:R-:W-:Y:S01]  /*a470*/  SHF.R.U64 R22, R22, 0x3, RZ ;  /* 0x0000000316167819 */ /* 0x000fe200000012ff */
[----:B------:R0:W-:Y:S01]  /*a480*/  STSM.16.M88.4 [R21], R8 ;  /* 0x0000000815007844 */ /* 0x0001e20000000200 */
[----:B------:R-:W-:-:S02]  /*a490*/  SHF.R.U64 R20, R20, 0x3, RZ ;  /* 0x0000000314147819 */ /* 0x000fc400000012ff */
[----:B------:R-:W-:Y:S01]  /*a4a0*/  LOP3.LUT R22, R22, R23, RZ, 0x3c, !PT ;  /* 0x0000001716167212 */ /* 0x000fe200078e3cff */
[----:B------:R-:W-:Y:S01]  /*a4b0*/  IMAD.X R23, RZ, RZ, R153, P4 ;  /* 0x000000ffff177224 */ /* 0x000fe200020e0699 */
[----:B------:R-:W-:Y:S02]  /*a4c0*/  LOP3.LUT R20, R20, R7, RZ, 0x3c, !PT ;  /* 0x0000000714147212 */ /* 0x000fe400078e3cff */
[----:B------:R-:W-:Y:S02]  /*a4d0*/  MOV R7, R156 ;  /* 0x0000009c00077202 */ /* 0x000fe40000000f00 */
[C---:B------:R-:W-:Y:S02]  /*a4e0*/  IADD3 R157, P6, R152.reuse, 0x8000, RZ ;  /* 0x00008000989d7810 */ /* 0x040fe40007fde0ff */
[----:B0-----:R-:W-:Y:S02]  /*a4f0*/  LOP3.LUT R8, R5, 0x380, RZ, 0xc0, !PT ;  /* 0x0000038005087812 */ /* 0x001fe400078ec0ff */
[----:B------:R-:W-:-:S02]  /*a500*/  IADD3 R2, P4, R152, 0x4040, RZ ;  /* 0x0000404098027810 */ /* 0x000fc40007f9e0ff */
[----:B------:R-:W-:Y:S02]  /*a510*/  SHF.R.U64 R8, R8, 0x3, RZ ;  /* 0x0000000308087819 */ /* 0x000fe400000012ff */
[----:B------:R-:W-:Y:S02]  /*a520*/  F2FP.F16.F32.PACK_AB R12, R49, R48 ;  /* 0x00000030310c723e */ /* 0x000fe400000000ff */
[----:B------:R-:W-:Y:S02]  /*a530*/  F2FP.F16.F32.PACK_AB R13, R51, R50 ;  /* 0x00000032330d723e */ /* 0x000fe400000000ff */
[----:B------:R-:W-:Y:S02]  /*a540*/  F2FP.F16.F32.PACK_AB R14, R53, R52 ;  /* 0x00000034350e723e */ /* 0x000fe400000000ff */
[----:B------:R-:W-:Y:S02]  /*a550*/  F2FP.F16.F32.PACK_AB R15, R55, R54 ;  /* 0x00000036370f723e */ /* 0x000fe400000000ff */
[----:B------:R-:W-:-:S02]  /*a560*/  LOP3.LUT R160, R8, R5, RZ, 0x3c, !PT ;  /* 0x0000000508a07212 */ /* 0x000fc400078e3cff */
[----:B------:R-:W-:Y:S01]  /*a570*/  LOP3.LUT R5, R2, 0x380, RZ, 0xc0, !PT ;  /* 0x0000038002057812 */ /* 0x000fe200078ec0ff */
[----:B------:R0:W-:Y:S01]  /*a580*/  STSM.16.M88.4 [R7], R12 ;  /* 0x0000000c07007844 */ /* 0x0001e20000000200 */
[----:B------:R-:W-:Y:S01]  /*a590*/  LOP3.LUT R156, R157, 0x380, RZ, 0xc0, !PT ;  /* 0x000003809d9c7812 */ /* 0x000fe200078ec0ff */
[--C-:B------:R-:W-:Y:S01]  /*a5a0*/  IMAD.X R161, RZ, RZ, R153.reuse, P5 ;  /* 0x000000ffffa17224 */ /* 0x100fe200028e0699 */
[C---:B------:R-:W-:Y:S02]  /*a5b0*/  IADD3 R155, P1, R152.reuse, 0x8040, RZ ;  /* 0x00008040989b7810 */ /* 0x040fe40007f3e0ff */
[----:B------:R-:W-:Y:S02]  /*a5c0*/  IADD3 R158, P5, R152, 0x4060, RZ ;  /* 0x00004060989e7810 */ /* 0x000fe40007fbe0ff */
[----:B------:R-:W-:Y:S02]  /*a5d0*/  SHF.R.U64 R156, R156, 0x3, RZ ;  /* 0x000000039c9c7819 */ /* 0x000fe400000012ff */
[----:B------:R-:W-:Y:S01]  /*a5e0*/  LOP3.LUT R154, R155, 0x380, RZ, 0xc0, !PT ;  /* 0x000003809b9a7812 */ /* 0x000fe200078ec0ff */
[----:B------:R-:W-:Y:S01]  /*a5f0*/  IMAD.X R21, RZ, RZ, R153, P3 ;  /* 0x000000ffff157224 */ /* 0x000fe200018e0699 */
[----:B------:R-:W-:-:S02]  /*a600*/  LOP3.LUT R159, R158, 0x380, RZ, 0xc0, !PT ;  /* 0x000003809e9f7812 */ /* 0x000fc400078ec0ff */
[----:B0-----:R-:W-:Y:S02]  /*a610*/  MOV R7, R22 ;  /* 0x0000001600077202 */ /* 0x001fe40000000f00 */
[----:B------:R-:W-:Y:S02]  /*a620*/  SHF.R.U64 R23, R5, 0x3, RZ ;  /* 0x0000000305177819 */ /* 0x000fe400000012ff */
[----:B------:R-:W-:Y:S02]  /*a630*/  LOP3.LUT R156, R156, R157, RZ, 0x3c, !PT ;  /* 0x0000009d9c9c7212 */ /* 0x000fe400078e3cff */
[----:B------:R-:W-:Y:S01]  /*a640*/  LOP3.LUT R22, R23, R2, RZ, 0x3c, !PT ;  /* 0x0000000217167212 */ /* 0x000fe200078e3cff */
[--C-:B------:R-:W-:Y:S01]  /*a650*/  IMAD.X R23, RZ, RZ, R153.reuse, P4 ;  /* 0x000000ffff177224 */ /* 0x100fe200020e0699 */
[----:B------:R-:W-:Y:S01]  /*a660*/  F2FP.F16.F32.PACK_AB R8, R57, R56 ;  /* 0x000000383908723e */ /* 0x000fe200000000ff */
[----:B------:R-:W-:Y:S01]  /*a670*/  IMAD.X R157, RZ, RZ, R153, P6 ;  /* 0x000000ffff9d7224 */ /* 0x000fe200030e0699 */
[----:B------:R-:W-:-:S02]  /*a680*/  F2FP.F16.F32.PACK_AB R9, R59, R58 ;  /* 0x0000003a3b09723e */ /* 0x000fc400000000ff */
[----:B------:R-:W-:Y:S02]  /*a690*/  F2FP.F16.F32.PACK_AB R10, R61, R60 ;  /* 0x0000003c3d0a723e */ /* 0x000fe400000000ff */
[----:B------:R-:W-:Y:S02]  /*a6a0*/  F2FP.F16.F32.PACK_AB R11, R63, R62 ;  /* 0x0000003e3f0b723e */ /* 0x000fe400000000ff */
[----:B------:R-:W-:Y:S02]  /*a6b0*/  SHF.R.U64 R154, R154, 0x3, RZ ;  /* 0x000000039a9a7819 */ /* 0x000fe400000012ff */
[----:B------:R-:W-:Y:S02]  /*a6c0*/  MOV R160, R160 ;  /* 0x000000a000a07202 */ /* 0x000fe40000000f00 */
[----:B------:R-:W-:Y:S02]  /*a6d0*/  F2FP.F16.F32.PACK_AB R12, R65, R64 ;  /* 0x00000040410c723e */ /* 0x000fe400000000ff */
[----:B------:R-:W-:-:S02]  /*a6e0*/  F2FP.F16.F32.PACK_AB R13, R67, R66 ;  /* 0x00000042430d723e */ /* 0x000fc400000000ff */
[----:B------:R-:W-:Y:S02]  /*a6f0*/  F2FP.F16.F32.PACK_AB R14, R69, R68 ;  /* 0x00000044450e723e */ /* 0x000fe400000000ff */
[----:B------:R-:W-:Y:S02]  /*a700*/  F2FP.F16.F32.PACK_AB R15, R71, R70 ;  /* 0x00000046470f723e */ /* 0x000fe400000000ff */
[----:B------:R-:W-:Y:S01]  /*a710*/  SHF.R.U64 R159, R159, 0x3, RZ ;  /* 0x000000039f9f7819 */ /* 0x000fe200000012ff */
[----:B------:R-:W-:Y:S01]  /*a720*/  STSM.16.M88.4 [R7], R8 ;  /* 0x0000000807007844 */ /* 0x000fe20000000200 */
[----:B------:R-:W-:Y:S02]  /*a730*/  MOV R2, R20 ;  /* 0x0000001400027202 */ /* 0x000fe40000000f00 */
[----:B------:R-:W-:Y:S01]  /*a740*/  MOV R5, R22 ;  /* 0x0000001600057202 */ /* 0x000fe20000000f00 */
[----:B------:R0:W-:Y:S01]  /*a750*/  STSM.16.M88.4 [R160], R12 ;  /* 0x0000000ca0007844 */ /* 0x0001e20000000200 */
[----:B------:R-:W-:Y:S01]  /*a760*/  LOP3.LUT R154, R154, R155, RZ, 0x3c, !PT ;  /* 0x0000009b9a9a7212 */ /* 0x000fe200078e3cff */
[----:B------:R-:W-:Y:S01]  /*a770*/  IMAD.X R155, RZ, RZ, R153, P1 ;  /* 0x000000ffff9b7224 */ /* 0x000fe200008e0699 */
[----:B------:R-:W-:-:S02]  /*a780*/  F2FP.F16.F32.PACK_AB R20, R73, R72 ;  /* 0x000000484914723e */ /* 0x000fc400000000ff */
[----:B------:R-:W-:Y:S02]  /*a790*/  F2FP.F16.F32.PACK_AB R21, R75, R74 ;  /* 0x0000004a4b15723e */ /* 0x000fe400000000ff */
[----:B------:R-:W-:Y:S02]  /*a7a0*/  F2FP.F16.F32.PACK_AB R22, R77, R76 ;  /* 0x0000004c4d16723e */ /* 0x000fe400000000ff */
[----:B------:R-:W-:Y:S02]  /*a7b0*/  F2FP.F16.F32.PACK_AB R23, R79, R78 ;  /* 0x0000004e4f17723e */ /* 0x000fe400000000ff */
[----:B------:R-:W-:Y:S01]  /*a7c0*/  LOP3.LUT R158, R159, R158, RZ, 0x3c, !PT ;  /* 0x0000009e9f9e7212 */ /* 0x000fe200078e3cff */
[----:B------:R-:W-:Y:S01]  /*a7d0*/  IMAD.X R159, RZ, RZ, R153, P5 ;  /* 0x000000ffff9f7224 */ /* 0x000fe200028e0699 */
[----:B------:R-:W-:Y:S02]  /*a7e0*/  MOV R156, R156 ;  /* 0x0000009c009c7202 */ /* 0x000fe40000000f00 */
[----:B------:R-:W-:-:S02]  /*a7f0*/  IADD3 R162, P3, R152, 0xc020, RZ ;  /* 0x0000c02098a27810 */ /* 0x000fc40007f7e0ff */
[C---:B------:R-:W-:Y:S02]  /*a800*/  IADD3 R19, P2, R152.reuse, 0xc040, RZ ;  /* 0x0000c04098137810 */ /* 0x040fe40007f5e0ff */
[C---:B0-----:R-:W-:Y:S02]  /*a810*/  IADD3 R160, P4, R152.reuse, 0x8060, RZ ;  /* 0x0000806098a07810 */ /* 0x041fe40007f9e0ff */
[----:B------:R-:W-:Y:S01]  /*a820*/  IADD3 R157, P1, R152, 0xc000, RZ ;  /* 0x0000c000989d7810 */ /* 0x000fe20007f3e0ff */
[----:B------:R0:W-:Y:S01]  /*a830*/  STSM.16.M88.4 [R5], R20 ;  /* 0x0000001405007844 */ /* 0x0001e20000000200 */
[----:B------:R-:W-:Y:S02]  /*a840*/  LOP3.LUT R7, R162, 0x380, RZ, 0xc0, !PT ;  /* 0x00000380a2077812 */ /* 0x000fe400078ec0ff */
[----:B------:R-:W-:Y:S02]  /*a850*/  LOP3.LUT R18, R19, 0x380, RZ, 0xc0, !PT ;  /* 0x0000038013127812 */ /* 0x000fe400078ec0ff */
[----:B------:R-:W-:-:S02]  /*a860*/  LOP3.LUT R152, R157, 0x380, RZ, 0xc0, !PT ;  /* 0x000003809d987812 */ /* 0x000fc400078ec0ff */
[----:B------:R-:W-:Y:S02]  /*a870*/  MOV R158, R158 ;  /* 0x0000009e009e7202 */ /* 0x000fe40000000f00 */
[----:B------:R-:W-:Y:S02]  /*a880*/  F2FP.F16.F32.PACK_AB R8, R81, R80 ;  /* 0x000000505108723e */ /* 0x000fe400000000ff */
[----:B------:R-:W-:Y:S02]  /*a890*/  F2FP.F16.F32.PACK_AB R9, R83, R82 ;  /* 0x000000525309723e */ /* 0x000fe400000000ff */
[----:B------:R-:W-:Y:S02]  /*a8a0*/  F2FP.F16.F32.PACK_AB R10, R85, R84 ;  /* 0x00000054550a723e */ /* 0x000fe400000000ff */
[----:B------:R-:W-:Y:S02]  /*a8b0*/  F2FP.F16.F32.PACK_AB R11, R87, R86 ;  /* 0x00000056570b723e */ /* 0x000fe400000000ff */
[----:B0-----:R-:W-:-:S02]  /*a8c0*/  LOP3.LUT R5, R160, 0x380, RZ, 0xc0, !PT ;  /* 0x00000380a0057812 */ /* 0x001fc400078ec0ff */
[----:B------:R-:W-:Y:S02]  /*a8d0*/  SHF.R.U64 R7, R7, 0x3, RZ ;  /* 0x0000000307077819 */ /* 0x000fe400000012ff */
[----:B------:R-:W-:Y:S02]  /*a8e0*/  SHF.R.U64 R18, R18, 0x3, RZ ;  /* 0x0000000312127819 */ /* 0x000fe400000012ff */
[----:B------:R-:W-:Y:S02]  /*a8f0*/  SHF.R.U64 R5, R5, 0x3, RZ ;  /* 0x0000000305057819 */ /* 0x000fe400000012ff */
[----:B------:R-:W-:Y:S01]  /*a900*/  SHF.R.U64 R152, R152, 0x3, RZ ;  /* 0x0000000398987819 */ /* 0x000fe200000012ff */
[----:B------:R0:W-:Y:S01]  /*a910*/  STSM.16.M88.4 [R158], R8 ;  /* 0x000000089e007844 */ /* 0x0001e20000000200 */
[----:B------:R-:W-:Y:S02]  /*a920*/  F2FP.F16.F32.PACK_AB R12, R89, R88 ;  /* 0x00000058590c723e */ /* 0x000fe400000000ff */
[----:B------:R-:W-:-:S02]  /*a930*/  F2FP.F16.F32.PACK_AB R13, R91, R90 ;  /* 0x0000005a5b0d723e */ /* 0x000fc400000000ff */
[----:B------:R-:W-:Y:S02]  /*a940*/  F2FP.F16.F32.PACK_AB R14, R93, R92 ;  /* 0x0000005c5d0e723e */ /* 0x000fe400000000ff */
[----:B------:R-:W-:Y:S02]  /*a950*/  F2FP.F16.F32.PACK_AB R15, R95, R94 ;  /* 0x0000005e5f0f723e */ /* 0x000fe400000000ff */
[----:B------:R-:W-:Y:S01]  /*a960*/  LOP3.LUT R18, R18, R19, RZ, 0x3c, !PT ;  /* 0x0000001312127212 */ /* 0x000fe200078e3cff */
[----:B------:R-:W-:Y:S01]  /*a970*/  IMAD.X R19, RZ, RZ, R153, P2 ;  /* 0x000000ffff137224 */ /* 0x000fe200010e0699 */
[----:B------:R-:W-:Y:S02]  /*a980*/  F2FP.F16.F32.PACK_AB R20, R97, R96 ;  /* 0x000000606114723e */ /* 0x000fe400000000ff */
[----:B------:R-:W-:Y:S02]  /*a990*/  F2FP.F16.F32.PACK_AB R21, R99, R98 ;  /* 0x000000626315723e */ /* 0x000fe400000000ff */
[----:B------:R-:W-:-:S02]  /*a9a0*/  F2FP.F16.F32.PACK_AB R22, R101, R100 ;  /* 0x000000646516723e */ /* 0x000fc400000000ff */
[----:B0-----:R-:W-:Y:S01]  /*a9b0*/  LOP3.LUT R8, R7, R162, RZ, 0x3c, !PT ;  /* 0x000000a207087212 */ /* 0x001fe200078e3cff */
[--C-:B------:R-:W-:Y:S01]  /*a9c0*/  IMAD.X R11, RZ, RZ, R153.reuse, P4 ;  /* 0x000000ffff0b7224 */ /* 0x100fe200020e0699 */
[----:B------:R-:W-:Y:S01]  /*a9d0*/  F2FP.F16.F32.PACK_AB R23, R103, R102 ;  /* 0x000000666717723e */ /* 0x000fe200000000ff */
[--C-:B------:R-:W-:Y:S01]  /*a9e0*/  IMAD.X R9, RZ, RZ, R153.reuse, P3 ;  /* 0x000000ffff097224 */ /* 0x100fe200018e0699 */
[----:B------:R-:W-:Y:S01]  /*a9f0*/  LOP3.LUT R10, R5, R160, RZ, 0x3c, !PT ;  /* 0x000000a0050a7212 */ /* 0x000fe200078e3cff */
[--C-:B------:R-:W-:Y:S01]  /*aa00*/  IMAD.X R5, RZ, RZ, R153.reuse, P0 ;  /* 0x000000ffff057224 */ /* 0x100fe200000e0699 */
[----:B------:R-:W-:Y:S01]  /*aa10*/  MOV R7, R154 ;  /* 0x0000009a00077202 */ /* 0x000fe20000000f00 */
[----:B------:R-:W-:Y:S01]  /*aa20*/  IMAD.X R155, RZ, RZ, R153, P1 ;  /* 0x000000ffff9b7224 */ /* 0x000fe200008e0699 */
[----:B------:R-:W-:Y:S02]  /*aa30*/  LOP3.LUT R154, R152, R157, RZ, 0x3c, !PT ;  /* 0x0000009d989a7212 */ /* 0x000fe400078e3cff */
[----:B------:R-:W0:Y:S01]  /*aa40*/  LDC.64 R152, c[0x0][0xd00] ;  /* 0x00034000ff987b82 */ /* 0x000e220000000a00 */
[----:B------:R1:W-:Y:S01]  /*aa50*/  STSM.16.M88.4 [R156], R12 ;  /* 0x0000000c9c007844 */ /* 0x0003e20000000200 */
[----:B------:R-:W-:-:S03]  /*aa60*/  MOV R154, R154 ;  /* 0x0000009a009a7202 */ /* 0x000fc60000000f00 */
[----:B------:R2:W-:Y:S01]  /*aa70*/  STSM.16.M88.4 [R2], R20 ;  /* 0x0000001402007844 */ /* 0x0005e20000000200 */
[----:B------:R-:W-:Y:S02]  /*aa80*/  MOV R18, R18 ;  /* 0x0000001200127202 */ /* 0x000fe40000000f00 */
[----:B-1----:R-:W-:Y:S02]  /*aa90*/  F2FP.F16.F32.PACK_AB R12, R105, R104 ;  /* 0x00000068690c723e */ /* 0x002fe400000000ff */
[----:B------:R-:W-:Y:S02]  /*aaa0*/  F2FP.F16.F32.PACK_AB R13, R107, R106 ;  /* 0x0000006a6b0d723e */ /* 0x000fe400000000ff */
[----:B------:R-:W-:Y:S02]  /*aab0*/  F2FP.F16.F32.PACK_AB R14, R109, R108 ;  /* 0x0000006c6d0e723e */ /* 0x000fe400000000ff */
[----:B------:R-:W-:Y:S02]  /*aac0*/  F2FP.F16.F32.PACK_AB R15, R111, R110 ;  /* 0x0000006e6f0f723e */ /* 0x000fe400000000ff */
[----:B------:R-:W-:-:S02]  /*aad0*/  MOV R156, R10 ;  /* 0x0000000a009c7202 */ /* 0x000fc40000000f00 */
[----:B--2---:R-:W-:Y:S02]  /*aae0*/  F2FP.F16.F32.PACK_AB R20, R113, R112 ;  /* 0x000000707114723e */ /* 0x004fe400000000ff */
[----:B------:R-:W-:Y:S02]  /*aaf0*/  F2FP.F16.F32.PACK_AB R21, R115, R114 ;  /* 0x000000727315723e */ /* 0x000fe400000000ff */
[----:B------:R-:W-:Y:S02]  /*ab00*/  F2FP.F16.F32.PACK_AB R22, R117, R116 ;  /* 0x000000747516723e */ /* 0x000fe400000000ff */
[----:B------:R-:W-:Y:S02]  /*ab10*/  F2FP.F16.F32.PACK_AB R23, R119, R118 ;  /* 0x000000767717723e */ /* 0x000fe400000000ff */
[----:B------:R-:W-:Y:S02]  /*ab20*/  MOV R2, R8 ;  /* 0x0000000800027202 */ /* 0x000fe40000000f00 */
[----:B------:R-:W-:-:S02]  /*ab30*/  F2FP.F16.F32.PACK_AB R8, R121, R120 ;  /* 0x000000787908723e */ /* 0x000fc400000000ff */
[----:B------:R-:W-:Y:S02]  /*ab40*/  F2FP.F16.F32.PACK_AB R9, R123, R122 ;  /* 0x0000007a7b09723e */ /* 0x000fe400000000ff */
[----:B------:R-:W-:Y:S02]  /*ab50*/  F2FP.F16.F32.PACK_AB R10, R125, R124 ;  /* 0x0000007c7d0a723e */ /* 0x000fe400000000ff */
[----:B------:R-:W-:Y:S01]  /*ab60*/  F2FP.F16.F32.PACK_AB R11, R127, R126 ;  /* 0x0000007e7f0b723e */ /* 0x000fe200000000ff */
[----:B------:R1:W-:Y:S04]  /*ab70*/  STSM.16.M88.4 [R7], R12 ;  /* 0x0000000c07007844 */ /* 0x0003e80000000200 */
[----:B------:R2:W-:Y:S04]  /*ab80*/  STSM.16.M88.4 [R156], R20 ;  /* 0x000000149c007844 */ /* 0x0005e80000000200 */
[----:B------:R4:W-:Y:S01]  /*ab90*/  STSM.16.M88.4 [R154], R8 ;  /* 0x000000089a007844 */ /* 0x0009e20000000200 */
[----:B-1----:R-:W-:-:S02]  /*aba0*/  F2FP.F16.F32.PACK_AB R12, R129, R128 ;  /* 0x00000080810c723e */ /* 0x002fc400000000ff */
[----:B------:R-:W-:Y:S02]  /*abb0*/  F2FP.F16.F32.PACK_AB R13, R131, R130 ;  /* 0x00000082830d723e */ /* 0x000fe400000000ff */
[----:B------:R-:W-:Y:S02]  /*abc0*/  F2FP.F16.F32.PACK_AB R14, R133, R132 ;  /* 0x00000084850e723e */ /* 0x000fe400000000ff */
[----:B------:R-:W-:Y:S02]  /*abd0*/  F2FP.F16.F32.PACK_AB R15, R135, R134 ;  /* 0x00000086870f723e */ /* 0x000fe400000000ff */
[----:B--2---:R-:W-:Y:S02]  /*abe0*/  F2FP.F16.F32.PACK_AB R20, R137, R136 ;  /* 0x000000888914723e */ /* 0x004fe400000000ff */
[----:B------:R-:W-:Y:S02]  /*abf0*/  F2FP.F16.F32.PACK_AB R21, R139, R138 ;  /* 0x0000008a8b15723e */ /* 0x000fe400000000ff */
[----:B------:R-:W-:-:S02]  /*ac00*/  F2FP.F16.F32.PACK_AB R22, R141, R140 ;  /* 0x0000008c8d16723e */ /* 0x000fc400000000ff */
[----:B------:R-:W-:Y:S02]  /*ac10*/  F2FP.F16.F32.PACK_AB R23, R143, R142 ;  /* 0x0000008e8f17723e */ /* 0x000fe400000000ff */
[----:B------:R-:W-:Y:S02]  /*ac20*/  MOV R7, R4 ;  /* 0x0000000400077202 */ /* 0x000fe40000000f00 */
[----:B----4-:R-:W-:Y:S02]  /*ac30*/  F2FP.F16.F32.PACK_AB R8, R145, R144 ;  /* 0x000000909108723e */ /* 0x010fe400000000ff */
        /* <DEDUP_REMOVED lines=9> */
[----:B------:R-:W-:Y:S01]  /*acd0*/  SHF.L.U64.HI R156, R212, 0x2, R216 ;  /* 0x00000002d49c7819 */ /* 0x000fe200000102d8 */
        /* <DEDUP_REMOVED lines=8> */
[----:B------:R-:W4:-:S12]  /*ad60*/  @P0 LDG.E R2, desc[UR36][R4.64] ;  /* 0x0000002404020981 */ /* 0x000f18000c1e1900 */
[----:B--2---:R-:W-:-:S04]  /*ad70*/  @P1 IADD3 R8, P2, R19, UR10, RZ ;  /* 0x0000000a13081c10 */ /* 0x004fc8000ff5e0ff */
[----:B------:R-:W-:Y:S01]  /*ad80*/  @P1 IADD3.X R9, R156, UR11, RZ, P2, !PT ;  /* 0x0000000b9c091c10 */ /* 0x000fe200097fe4ff */
[----:B------:R-:W-:Y:S01]  /*ad90*/  IMAD.MOV.U32 R22, RZ, RZ, 0xab8 ;  /* 0x00000ab8ff167424 */ /* 0x000fe200078e00ff */
[----:B------:R-:W-:-:S03]  /*ada0*/  ULDC UR11, c[0x0][0xce8] ;  /* 0x00033a00000b7ab9 */ /* 0x000fc60000000800 */
[----:B------:R2:W5:Y:S01]  /*adb0*/  @P1 LDG.E R154, desc[UR36][R8.64] ;  /* 0x00000024089a1981 */ /* 0x000562000c1e1900 */
        /* <DEDUP_REMOVED lines=10> */
[----:B------:R-:W4:Y:S01]  /*ae60*/  LDC.64 R12, c[0x0][R22+0x228] ;  /* 0x00008a00160c7b82 */ /* 0x000f220000000a00 */
[----:B------:R-:W-:Y:S02]  /*ae70*/  PLOP3.LUT P4, PT, PT, PT, UP0, 0x80, 0x0 ;  /* 0x000000000000781c */ /* 0x000fe40003f8f008 */
[----:B------:R-:W-:Y:S01]  /*ae80*/  SEL R7, R216, RZ, !P2 ;  /* 0x000000ffd8077207 */ /* 0x000fe20005000000 */
[----:B------:R-:W-:Y:S01]  /*ae90*/  VIADD R20, R209, UR12 ;  /* 0x0000000cd1147c36 */ /* 0x000fe20008000000 */
[----:B------:R-:W-:Y:S01]  /*aea0*/  @UP0 ULDC UR8, c[0x0][0xcec] ;  /* 0x00033b0000080ab9 */ /* 0x000fe20000000800 */
[-C--:B0-----:R-:W-:Y:S02]  /*aeb0*/  IMAD R11, R11, R212.reuse, RZ ;  /* 0x000000d40b0b7224 */ /* 0x081fe400078e02ff */
[----:B-1----:R-:W0:Y:S01]  /*aec0*/  @!P3 LDC R14, c[0x0][0xc50] ;  /* 0x00031400ff0ebb82 */ /* 0x002e220000000800 */
[----:B------:R-:W-:-:S04]  /*aed0*/  IMAD.WIDE.U32 R18, R10, R212, RZ ;  /* 0x000000d40a127225 */ /* 0x000fc800078e00ff */
[----:B------:R-:W-:Y:S02]  /*aee0*/  IMAD R21, R10, R7, R11 ;  /* 0x000000070a157224 */ /* 0x000fe400078e020b */
[-C--:B--2---:R-:W-:Y:S01]  /*aef0*/  IMAD.WIDE.U32 R10, R8, R213.reuse, RZ ;  /* 0x000000d5080a7225 */ /* 0x084fe200078e00ff */
[----:B------:R-:W1:Y:S03]  /*af00*/  @!P3 LDC R15, c[0x0][0xc54] ;  /* 0x00031500ff0fbb82 */ /* 0x000e660000000800 */
[----:B------:R-:W-:-:S05]  /*af10*/  IMAD R7, R9, R213, RZ ;  /* 0x000000d509077224 */ /* 0x000fca00078e02ff */
[----:B------:R-:W2:Y:S01]  /*af20*/  LDC.64 R8, c[0x0][R22+0x210] ;  /* 0x0000840016087b82 */ /* 0x000ea20000000a00 */
[----:B------:R-:W-:Y:S01]  /*af30*/  IMAD.IADD R23, R19, 0x1, R21 ;  /* 0x0000000113177824 */ /* 0x000fe200078e0215 */
[----:B---3--:R-:W-:Y:S01]  /*af40*/  SEL R19, R163, RZ, P3 ;  /* 0x000000ffa3137207 */ /* 0x008fe20001800000 */
[----:B------:R-:W-:Y:S01]  /*af50*/  IMAD.MOV.U32 R21, RZ, RZ, R20 ;  /* 0x000000ffff157224 */ /* 0x000fe200078e0014 */
[----:B----4-:R-:W-:Y:S01]  /*af60*/  IADD3 R18, P2, P5, R18, R10, R2 ;  /* 0x0000000a12127210 */ /* 0x010fe20007d5e002 */
        /* <DEDUP_REMOVED lines=8> */
[----:B------:R-:W-:Y:S01]  /*aff0*/  IMAD.MOV R23, RZ, RZ, -R21 ;  /* 0x000000ffff177224 */ /* 0x000fe200078e0a15 */
[----:B------:R-:W-:Y:S01]  /*b000*/  IADD3 R12, P2, P5, R21, R18, R12 ;  /* 0x00000012150c7210 */ /* 0x000fe20007d5e00c */
[----:B------:R-:W-:Y:S01]  /*b010*/  IMAD.IADD R13, R13, 0x1, R11 ;  /* 0x000000010d0d7824 */ /* 0x000fe200078e020b */
[----:B------:R-:W-:Y:S01]  /*b020*/  SHF.R.S32.HI R10, RZ, 0x1f, R21 ;  /* 0x0000001fff0a7819 */ /* 0x000fe20000011415 */
[----:B------:R-:W-:-:S03]  /*b030*/  IMAD R11, R23, UR11, R20 ;  /* 0x0000000b170b7c24 */ /* 0x000fc6000f8e0214 */
[----:B------:R-:W-:Y:S01]  /*b040*/  IADD3.X R13, R10, R19, R13, P2, P5 ;  /* 0x000000130a0d7210 */ /* 0x000fe200017ea40d */
[-C--:B--2---:R-:W-:Y:S01]  /*b050*/  IMAD R9, R9, R11.reuse, RZ ;  /* 0x0000000b09097224 */ /* 0x084fe200078e02ff */
[----:B------:R-:W-:Y:S01]  /*b060*/  SHF.R.S32.HI R19, RZ, 0x1f, R11 ;  /* 0x0000001fff137819 */ /* 0x000fe2000001140b */
[----:B------:R-:W-:-:S04]  /*b070*/  IMAD.WIDE.U32 R12, R8, R11, R12 ;  /* 0x0000000b080c7225 */ /* 0x000fc800078e000c */
[----:B------:R-:W-:Y:S01]  /*b080*/  IMAD R9, R8, R19, R9 ;  /* 0x0000001308097224 */ /* 0x000fe200078e0209 */
[----:B0-----:R-:W-:Y:S01]  /*b090*/  LEA R14, P2, R12, R14, 0x2 ;  /* 0x0000000e0c0e7211 */ /* 0x001fe200078410ff */
[----:B------:R-:W-:Y:S02]  /*b0a0*/  ULDC UR8, c[0x0][0xb88] ;  /* 0x0002e20000087ab9 */ /* 0x000fe40000000800 */
[----:B------:R-:W-:Y:S01]  /*b0b0*/  IMAD.IADD R8, R13, 0x1, R9 ;  /* 0x000000010d087824 */ /* 0x000fe200078e0209 */
[----:B-----5:R-:W-:-:S04]  /*b0c0*/  @P1 R2UR UR8, R154 ;  /* 0x000000009a0812ca */ /* 0x020fc800000e0000 */
        /* <DEDUP_REMOVED lines=8> */
.L_x_5756:
[----:B------:R-:W2:Y:S04]  /*b150*/  LDL R11, [R1+0x30] ;  /* 0x00003000010b7983 */ /* 0x000ea80000100800 */
[----:B------:R-:W3:Y:S01]  /*b160*/  LDL R10, [R1+0x2c] ;  /* 0x00002c00010a7983 */ /* 0x000ee20000100800 */
[----:B------:R-:W-:Y:S01]  /*b170*/  R2UR UR10, R206 ;  /* 0x00000000ce0a72ca */ /* 0x000fe200000e0000 */
[----:B------:R-:W-:Y:S02]  /*b180*/  UIMAD UR8, UR8, UR11, URZ ;  /* 0x0000000b080872a4 */ /* 0x000fe4000f8e023f */
        /* <DEDUP_REMOVED lines=58> */
[----:B------:R-:W-:Y:S02]  /*b530*/  LOP3.LUT R40, R41, 0x380, RZ, 0xc0, !PT ;  /* 0x0000038029287812 */ /* 0x000fe400078ec0ff */
        /* <DEDUP_REMOVED lines=60> */
[----:B------:R-:W-:Y:S01]  /*b900*/  SHF.R.S32.HI R19, RZ, 0x1f, R212 ;  /* 0x0000001fff137819 */ /* 0x000fe200000114d4 */
[----:B------:R-:W-:-:S02]  /*b910*/  VIADD R80, R3, UR12 ;  /* 0x0000000c03507c36 */ /* 0x000fc40008000000 */
[----:B------:R-:W5:Y:S04]  /*b920*/  LD.E.128 R56, desc[UR36][R56.64] ;  /* 0x0000002438387980 */ /* 0x000f68000c101d00 */
[----:B------:R-:W5:Y:S01]  /*b930*/  LD.E.128 R60, desc[UR36][R60.64] ;  /* 0x000000243c3c7980 */ /* 0x000f62000c101d00 */
[----:B0-----:R-:W-:Y:S01]  /*b940*/  IMAD.WIDE.U32 R4, R2, UR6, RZ ;  /* 0x0000000602047c25 */ /* 0x001fe2000f8e00ff */
[----:B------:R-:W-:Y:S02]  /*b950*/  ULDC.64 UR6, c[0x0][0xbe8] ;  /* 0x0002fa0000067ab9 */ /* 0x000fe40000000a00 */
[----:B------:R-:W5:Y:S01]  /*b960*/  LD.E.128 R64, desc[UR36][R64.64] ;  /* 0x0000002440407980 */ /* 0x000f62000c101d00 */
[----:B------:R-:W-:Y:S02]  /*b970*/  IMAD.IADD R5, R5, 0x1, R7 ;  /* 0x0000000105057824 */ /* 0x000fe400078e0207 */
[----:B------:R-:W-:Y:S01]  /*b980*/  IMAD R2, R18, 0x20, R3 ;  /* 0x0000002012027824 */ /* 0x000fe200078e0203 */
[----:B------:R-:W5:Y:S01]  /*b990*/  LD.E.128 R68, desc[UR36][R68.64] ;  /* 0x0000002444447980 */ /* 0x000f62000c101d00 */
[----:B------:R-:W-:-:S03]  /*b9a0*/  IMAD.WIDE.U32 R4, R213, UR6, R4 ;  /* 0x00000006d5047c25 */ /* 0x000fc6000f8e0004 */
[----:B------:R-:W5:Y:S01]  /*b9b0*/  LD.E.128 R72, desc[UR36][R72.64] ;  /* 0x0000002448487980 */ /* 0x000f62000c101d00 */
[----:B------:R-:W-:Y:S02]  /*b9c0*/  VIADD R18, R2, UR12 ;  /* 0x0000000c02127c36 */ /* 0x000fe40008000000 */
[----:B------:R-:W-:Y:S01]  /*b9d0*/  IMAD R5, R213, UR7, R5 ;  /* 0x00000007d5057c24 */ /* 0x000fe2000f8e0205 */
[----:B------:R-:W-:Y:S01]  /*b9e0*/  ULDC.64 UR6, c[0x0][0xbf0] ;  /* 0x0002fc0000067ab9 */ /* 0x000fe20000000a00 */
        /* <DEDUP_REMOVED lines=8> */
[----:B------:R-:W-:-:S02]  /*ba70*/  IMAD R19, R19, UR6, RZ ;  /* 0x0000000613137c24 */ /* 0x000fc4000f8e02ff */
[----:B------:R-:W-:Y:S01]  /*ba80*/  IMAD.MOV.U32 R7, RZ, RZ, R18 ;  /* 0x000000ffff077224 */ /* 0x000fe200078e0012 */
[----:B------:R-:W-:Y:S01]  /*ba90*/  @P4 SHF.R.U32.HI R7, RZ, UR10, R2 ;  /* 0x0000000aff074c19 */ /* 0x000fe20008011602 */
[C---:B------:R-:W-:Y:S02]  /*baa0*/  IMAD R19, R212.reuse, UR7, R19 ;  /* 0x00000007d4137c24 */ /* 0x040fe4000f8e0213 */
[----:B------:R-:W-:Y:S01]  /*bab0*/  IMAD.WIDE.U32 R212, R212, UR6, R4 ;  /* 0x00000006d4d47c25 */ /* 0x000fe2000f8e0004 */
[----:B------:R-:W-:Y:S01]  /*bac0*/  SHF.R.S32.HI R2, RZ, 0x1f, R7 ;  /* 0x0000001fff027819 */ /* 0x000fe20000011407 */
[----:B------:R-:W-:Y:S02]  /*bad0*/  ULDC.64 UR6, c[0x0][0xbe0] ;  /* 0x0002f80000067ab9 */ /* 0x000fe40000000a00 */
[----:B------:R-:W-:Y:S02]  /*bae0*/  IMAD.IADD R213, R213, 0x1, R19 ;  /* 0x00000001d5d57824 */ /* 0x000fe400078e0213 */
[----:B------:R-:W-:-:S02]  /*baf0*/  IMAD.MOV R19, RZ, RZ, -R7 ;  /* 0x000000ffff137224 */ /* 0x000fc400078e0a07 */
        /* <DEDUP_REMOVED lines=50> */
.L_x_5759:
[----:B------:R-:W-:Y:S05]  /*be20*/  BSYNC B1 ;  /* 0x0000000000017941 */ /* 0x000fea0003800000 */
.L_x_5758:
        /* <DEDUP_REMOVED lines=21> */
.L_x_5761:
[----:B------:R-:W-:Y:S05]  /*bf80*/  BSYNC B1 ;  /* 0x0000000000017941 */ /* 0x000fea0003800000 */
.L_x_5760:
        /* <DEDUP_REMOVED lines=21> */
.L_x_5763:
[----:B------:R-:W-:Y:S05]  /*c0e0*/  BSYNC B1 ;  /* 0x0000000000017941 */ /* 0x000fea0003800000 */
.L_x_5762:
        /* <DEDUP_REMOVED lines=24> */
.L_x_5757:
        /* <DEDUP_REMOVED lines=51> */
[----:B------:R-:W-:Y:S02]  /*c5a0*/  IMAD.IADD R5, R5, 0x1, R9 ;  /* 0x0000000105057824 */ /* 0x000fe400078e0209 */
[C---:B------:R-:W-:Y:S02]  /*c5b0*/  IMAD R3, R7.reuse, UR7, R0 ;  /* 0x0000000707037c24 */ /* 0x040fe4000f8e0200 */
[----:B------:R-:W-:Y:S01]  /*c5c0*/  IMAD.WIDE.U32 R4, R7, UR6, R4 ;  /* 0x0000000607047c25 */ /* 0x000fe2000f8e0004 */
[----:B------:R-:W-:-:S03]  /*c5d0*/  ULDC.64 UR6, c[0x0][0xc00] ;  /* 0x0003000000067ab9 */ /* 0x000fc60000000a00 */
[----:B------:R-:W-:Y:S01]  /*c5e0*/  IMAD.IADD R7, R5, 0x1, R3 ;  /* 0x0000000105077824 */ /* 0x000fe200078e0203 */
[C---:B------:R-:W-:Y:S01]  /*c5f0*/  LEA R0, P1, R4.reuse, UR6, 0x2 ;  /* 0x0000000604007c11 */ /* 0x040fe2000f8210ff */
[C---:B------:R-:W-:Y:S02]  /*c600*/  VIADD R166, R17.reuse, 0x60 ;  /* 0x0000006011a67836 */ /* 0x040fe40000000000 */
        /* <DEDUP_REMOVED lines=38> */
[----:B------:R-:W-:Y:S01]  /*c870*/  VIADD R186, R17, 0x8 ;  /* 0x0000000811ba7836 */ /* 0x000fe20000000000 */
[----:B012---:R-:W-:Y:S06]  /*c880*/  @P2 BRA `(.L_x_5766) ;  /* 0x0000000800242947 */ /* 0x007fec0003800000 */
[----:B------:R-:W-:Y:S01]  /*c890*/  ULDC UR6, c[0x0][0xbc8] ;  /* 0x0002f20000067ab9 */ /* 0x000fe20000000800 */
[C---:B------:R-:W-:Y:S01]  /*c8a0*/  VIADD R19, R17.reuse, 0xe0 ;  /* 0x000000e011137836 */ /* 0x040fe20000000000 */
[----:B------:R-:W-:Y:S01]  /*c8b0*/  ISETP.GE.AND P2, PT, R186, UR6, PT ;  /* 0x00000006ba007c0c */ /* 0x000fe2000bf46270 */
[C---:B------:R-:W-:Y:S01]  /*c8c0*/  VIADD R21, R17.reuse, 0xf0 ;  /* 0x000000f011157836 */ /* 0x040fe20000000000 */
[C---:B------:R-:W-:Y:S01]  /*c8d0*/  ISETP.GE.AND P3, PT, R17.reuse, UR6, PT ;  /* 0x0000000611007c0c */ /* 0x040fe2000bf66270 */
[----:B------:R-:W-:Y:S01]  /*c8e0*/  VIADD R23, R17, 0xf8 ;  /* 0x000000f811177836 */ /* 0x000fe20000000000 */
[----:B------:R-:W-:Y:S02]  /*c8f0*/  ISETP.GE.AND P1, PT, R184, UR6, PT ;  /* 0x00000006b8007c0c */ /* 0x000fe4000bf26270 */
[----:B------:R-:W-:-:S07]  /*c900*/  ISETP.GE.AND P4, PT, R182, UR6, PT ;  /* 0x00000006b6007c0c */ /* 0x000fce000bf86270 */
[C---:B------:R-:W-:Y:S02]  /*c910*/  @!P2 LEA R8, P5, R186.reuse, R2, 0x2 ;  /* 0x00000002ba08a211 */ /* 0x040fe400078a10ff */
[----:B------:R-:W-:Y:S02]  /*c920*/  @!P3 IMAD.WIDE R4, R17, 0x4, R2 ;  /* 0x000000041104b825 */ /* 0x000fe400078e0202 */
[----:B------:R-:W-:-:S03]  /*c930*/  @!P2 LEA.HI.X R9, R186, R3, R187, 0x2, P5 ;  /* 0x00000003ba09a211 */ /* 0x000fc600028f14bb */
        /* <DEDUP_REMOVED lines=69> */
[-C--:B------:R-:W-:Y:S02]  /*cd90*/  @!P1 LEA.HI.X R5, R225, R3.reuse, R158, 0x2, P6 ;  /* 0x00000003e1059211 */ /* 0x080fe400030f149e */
[CC--:B-1----:R-:W-:Y:S02]  /*cda0*/  @!P4 LEA R8, P5, R224.reuse, R2.reuse, 0x2 ;  /* 0x00000002e008c211 */ /* 0x0c2fe400078a10ff */
[-C--:B------:R-:W-:Y:S01]  /*cdb0*/  @!P3 LEA R10, P6, R223, R2.reuse, 0x2 ;  /* 0x00000002df0ab211 */ /* 0x080fe200078c10ff */
[----:B------:R0:W-:Y:S01]  /*cdc0*/  @!P1 ST.E.64 desc[UR36][R4.64], R96 ;  /* 0x0000006004009985 */ /* 0x0001e2000c101b24 */
[----:B------:R-:W-:Y:S02]  /*cdd0*/  @!P4 LEA.HI.X R9, R224, R3, R157, 0x2, P5 ;  /* 0x00000003e009c211 */ /* 0x000fe400028f149d */
[----:B------:R-:W-:Y:S02]  /*cde0*/  ISETP.GE.AND P1, PT, R221, UR6, PT ;  /* 0x00000006dd007c0c */ /* 0x000fe4000bf26270 */
[----:B------:R-:W-:Y:S01]  /*cdf0*/  @!P2 LEA R12, P5, R222, R2, 0x2 ;  /* 0x00000002de0ca211 */ /* 0x000fe200078a10ff */
[----:B------:R1:W-:Y:S01]  /*ce00*/  @!P4 ST.E.64 desc[UR36][R8.64], R100 ;  /* 0x000000640800c985 */ /* 0x0003e2000c101b24 */
[----:B------:R-:W-:-:S02]  /*ce10*/  ISETP.GE.AND P4, PT, R220, UR6, PT ;  /* 0x00000006dc007c0c */ /* 0x000fc4000bf86270 */
[-C--:B------:R-:W-:Y:S02]  /*ce20*/  @!P3 LEA.HI.X R11, R223, R3.reuse, R156, 0x2, P6 ;  /* 0x00000003df0bb211 */ /* 0x080fe400030f149c */
[----:B------:R-:W-:-:S03]  /*ce30*/  @!P2 LEA.HI.X R13, R222, R3, R155, 0x2, P5 ;  /* 0x00000003de0da211 */ /* 0x000fc600028f149b */
[----:B------:R2:W-:Y:S01]  /*ce40*/  @!P3 ST.E.64 desc[UR36][R10.64], R104 ;  /* 0x000000680a00b985 */ /* 0x0005e2000c101b24 */
[----:B------:R-:W-:Y:S02]  /*ce50*/  ISETP.GE.AND P3, PT, R219, UR6, PT ;  /* 0x00000006db007c0c */ /* 0x000fe4000bf66270 */
[CC--:B------:R-:W-:Y:S01]  /*ce60*/  @!P1 LEA R14, P6, R221.reuse, R2.reuse, 0x2 ;  /* 0x00000002dd0e9211 */ /* 0x0c0fe200078c10ff */
[----:B------:R-:W-:Y:S01]  /*ce70*/  @!P2 ST.E.64 desc[UR36][R12.64], R108 ;  /* 0x0000006c0c00a985 */ /* 0x000fe2000c101b24 */
[----:B------:R-:W-:Y:S02]  /*ce80*/  ISETP.GE.AND P2, PT, R218, UR6, PT ;  /* 0x00000006da007c0c */ /* 0x000fe4000bf46270 */
[----:B------:R-:W-:Y:S02]  /*ce90*/  @!P1 LEA.HI.X R15, R221, R3, R154, 0x2, P6 ;  /* 0x00000003dd0f9211 */ /* 0x000fe400030f149a */
[----:B0-----:R-:W-:-:S03]  /*cea0*/  @!P4 LEA R4, P5, R220, R2, 0x2 ;  /* 0x00000002dc04c211 */ /* 0x001fc600078a10ff */
[----:B------:R0:W-:Y:S01]  /*ceb0*/  @!P1 ST.E.64 desc[UR36][R14.64], R112 ;  /* 0x000000700e009985 */ /* 0x0001e2000c101b24 */
[-C--:B------:R-:W-:Y:S02]  /*cec0*/  @!P4 LEA.HI.X R5, R220, R3.reuse, R153, 0x2, P5 ;  /* 0x00000003dc05c211 */ /* 0x080fe400028f1499 */
[----:B------:R-:W-:Y:S02]  /*ced0*/  ISETP.GE.AND P1, PT, R217, UR6, PT ;  /* 0x00000006d9007c0c */ /* 0x000fe4000bf26270 */
[CC--:B-1----:R-:W-:Y:S01]  /*cee0*/  @!P3 LEA R8, P6, R219.reuse, R2.reuse, 0x2 ;  /* 0x00000002db08b211 */ /* 0x0c2fe200078c10ff */
[----:B------:R1:W-:Y:S01]  /*cef0*/  @!P4 ST.E.64 desc[UR36][R4.64], R116 ;  /* 0x000000740400c985 */ /* 0x0003e2000c101b24 */
[C---:B--2---:R-:W-:Y:S02]  /*cf00*/  @!P2 LEA R10, P4, R218.reuse, R2, 0x2 ;  /* 0x00000002da0aa211 */ /* 0x044fe400078810ff */
[-C--:B------:R-:W-:Y:S02]  /*cf10*/  @!P3 LEA.HI.X R9, R219, R3.reuse, R152, 0x2, P6 ;  /* 0x00000003db09b211 */ /* 0x080fe400030f1498 */
[----:B------:R-:W-:-:S02]  /*cf20*/  @!P2 LEA.HI.X R11, R218, R3, R22, 0x2, P4 ;  /* 0x00000003da0ba211 */ /* 0x000fc400020f1416 */
[----:B------:R-:W-:Y:S01]  /*cf30*/  ISETP.GE.AND P4, PT, R215, UR6, PT ;  /* 0x00000006d7007c0c */ /* 0x000fe2000bf86270 */
[----:B------:R2:W-:Y:S01]  /*cf40*/  @!P3 ST.E.64 desc[UR36][R8.64], R120 ;  /* 0x000000780800b985 */ /* 0x0005e2000c101b24 */
[----:B------:R-:W-:Y:S01]  /*cf50*/  ISETP.GE.AND P3, PT, R19, UR6, PT ;  /* 0x0000000613007c0c */ /* 0x000fe2000bf66270 */
[----:B0-----:R-:W-:Y:S01]  /*cf60*/  VIADD R15, R17, 0xe8 ;  /* 0x000000e8110f7836 */ /* 0x001fe20000000000 */
[C---:B------:R-:W-:Y:S01]  /*cf70*/  @!P1 LEA R12, P5, R217.reuse, R2, 0x2 ;  /* 0x00000002d90c9211 */ /* 0x040fe200078a10ff */
[----:B------:R0:W-:Y:S01]  /*cf80*/  @!P2 ST.E.64 desc[UR36][R10.64], R124 ;  /* 0x0000007c0a00a985 */ /* 0x0001e2000c101b24 */
[----:B------:R-:W-:Y:S02]  /*cf90*/  SHF.R.S32.HI R14, RZ, 0x1f, R23 ;  /* 0x0000001fff0e7819 */ /* 0x000fe40000011417 */
[----:B------:R-:W-:Y:S02]  /*cfa0*/  @!P1 LEA.HI.X R13, R217, R3, R20, 0x2, P5 ;  /* 0x00000003d90d9211 */ /* 0x000fe400028f1414 */
[----:B------:R-:W-:-:S02]  /*cfb0*/  ISETP.GE.AND P2, PT, R15, UR6, PT ;  /* 0x000000060f007c0c */ /* 0x000fc4000bf46270 */
[----:B-1----:R-:W-:Y:S01]  /*cfc0*/  SHF.R.S32.HI R5, RZ, 0x1f, R19 ;  /* 0x0000001fff057819 */ /* 0x002fe20000011413 */
[----:B------:R1:W-:Y:S01]  /*cfd0*/  @!P1 ST.E.64 desc[UR36][R12.64], R128 ;  /* 0x000000800c009985 */ /* 0x0003e2000c101b24 */
[----:B------:R-:W-:Y:S02]  /*cfe0*/  ISETP.GE.AND P1, PT, R21, UR6, PT ;  /* 0x0000000615007c0c */ /* 0x000fe4000bf26270 */
[----:B--2---:R-:W-:Y:S02]  /*cff0*/  SHF.R.S32.HI R9, RZ, 0x1f, R215 ;  /* 0x0000001fff097819 */ /* 0x004fe400000114d7 */
[-C--:B------:R-:W-:Y:S02]  /*d000*/  @!P4 LEA R8, P5, R215, R2.reuse, 0x2 ;  /* 0x00000002d708c211 */ /* 0x080fe400078a10ff */
[----:B------:R-:W-:Y:S02]  /*d010*/  @!P3 LEA R4, P6, R19, R2, 0x2 ;  /* 0x000000021304b211 */ /* 0x000fe400078c10ff */
[----:B------:R-:W-:-:S02]  /*d020*/  @!P4 LEA.HI.X R9, R215, R3, R9, 0x2, P5 ;  /* 0x00000003d709c211 */ /* 0x000fc400028f1409 */
[----:B------:R-:W-:Y:S02]  /*d030*/  ISETP.GE.AND P5, PT, R23, UR6, PT ;  /* 0x0000000617007c0c */ /* 0x000fe4000bfa6270 */
[-C--:B------:R-:W-:Y:S01]  /*d040*/  @!P3 LEA.HI.X R5, R19, R3.reuse, R5, 0x2, P6 ;  /* 0x000000031305b211 */ /* 0x080fe200030f1405 */
[----:B------:R2:W-:Y:S01]  /*d050*/  @!P4 ST.E.64 desc[UR36][R8.64], R132 ;  /* 0x000000840800c985 */ /* 0x0005e2000c101b24 */
[----:B0-----:R-:W-:Y:S02]  /*d060*/  SHF.R.S32.HI R11, RZ, 0x1f, R15 ;  /* 0x0000001fff0b7819 */ /* 0x001fe4000001140f */
[C---:B------:R-:W-:Y:S01]  /*d070*/  @!P2 LEA R10, P6, R15.reuse, R2, 0x2 ;  /* 0x000000020f0aa211 */ /* 0x040fe200078c10ff */
[----:B------:R2:W-:Y:S01]  /*d080*/  @!P3 ST.E.64 desc[UR36][R4.64], R136 ;  /* 0x000000880400b985 */ /* 0x0005e2000c101b24 */
[----:B-1----:R-:W-:Y:S02]  /*d090*/  SHF.R.S32.HI R13, RZ, 0x1f, R21 ;  /* 0x0000001fff0d7819 */ /* 0x002fe40000011415 */
[----:B------:R-:W-:-:S02]  /*d0a0*/  @!P2 LEA.HI.X R11, R15, R3, R11, 0x2, P6 ;  /* 0x000000030f0ba211 */ /* 0x000fc400030f140b */
[----:B------:R-:W-:-:S03]  /*d0b0*/  @!P1 LEA R12, P6, R21, R2, 0x2 ;  /* 0x00000002150c9211 */ /* 0x000fc600078c10ff */
[----:B------:R2:W-:Y:S01]  /*d0c0*/  @!P2 ST.E.64 desc[UR36][R10.64], R140 ;  /* 0x0000008c0a00a985 */ /* 0x0005e2000c101b24 */
[----:B------:R-:W-:Y:S02]  /*d0d0*/  @!P1 LEA.HI.X R13, R21, R3, R13, 0x2, P6 ;  /* 0x00000003150d9211 */ /* 0x000fe400030f140d */
[----:B------:R-:W-:-:S03]  /*d0e0*/  @!P5 LEA R2, P6, R23, R2, 0x2 ;  /* 0x000000021702d211 */ /* 0x000fc600078c10ff */
[----:B------:R2:W-:Y:S01]  /*d0f0*/  @!P1 ST.E.64 desc[UR36][R12.64], R144 ;  /* 0x000000900c009985 */ /* 0x0005e2000c101b24 */
[----:B------:R-:W-:-:S05]  /*d100*/  @!P5 LEA.HI.X R3, R23, R3, R14, 0x2, P6 ;  /* 0x000000031703d211 */ /* 0x000fca00030f140e */
[----:B------:R2:W-:Y:S04]  /*d110*/  @!P5 ST.E.64 desc[UR36][R2.64], R148 ;  /* 0x000000940200d985 */ /* 0x0005e8000c101b24 */
.L_x_5766:
[----:B------:R-:W-:Y:S05]  /*d120*/  BSYNC B1 ;  /* 0x0000000000017941 */ /* 0x000fea0003800000 */
.L_x_5765:
[----:B--2---:R0:W1:Y:S04]  /*d130*/  SHFL.IDX PT, R3, R7, 0x1, 0x1c1f ;  /* 0x003c1f0007037f89 */ /* 0x00406800000e0000 */
[----:B------:R0:W2:Y:S01]  /*d140*/  SHFL.IDX PT, R2, R0, 0x1, 0x1c1f ;  /* 0x003c1f0000027f89 */ /* 0x0000a200000e0000 */
[----:B------:R-:W-:Y:S05]  /*d150*/  @P0 BRA `(.L_x_5764) ;  /* 0x0000001400d00947 */ /* 0x000fea0003800000 */
[----:B------:R-:W-:Y:S01]  /*d160*/  ULDC UR6, c[0x0][0xbc8] ;  /* 0x0002f20000067ab9 */ /* 0x000fe20000000800 */
[C---:B------:R-:W-:Y:S01]  /*d170*/  VIADD R21, R17.reuse, 0xe0 ;  /* 0x000000e011157836 */ /* 0x040fe20000000000 */
[----:B------:R-:W-:Y:S01]  /*d180*/  ISETP.GE.AND P5, PT, R186, UR6, PT ;  /* 0x00000006ba007c0c */ /* 0x000fe2000bfa6270 */
[C---:B0-----:R-:W-:Y:S01]  /*d190*/  VIADD R7, R17.reuse, 0xf0 ;  /* 0x000000f011077836 */ /* 0x041fe20000000000 */
[----:B------:R-:W-:Y:S02]  /*d1a0*/  ISETP.GE.AND P4, PT, R17, UR6, PT ;  /* 0x0000000611007c0c */ /* 0x000fe4000bf86270 */
[----:B------:R-:W-:Y:S02]  /*d1b0*/  ISETP.GE.AND P2, PT, R184, UR6, PT ;  /* 0x00000006b8007c0c */ /* 0x000fe4000bf46270 */
[----:B------:R-:W-:Y:S02]  /*d1c0*/  ISETP.GE.AND P1, PT, R182, UR6, PT ;  /* 0x00000006b6007c0c */ /* 0x000fe4000bf26270 */
[----:B------:R-:W-:-:S02]  /*d1d0*/  ISETP.GE.AND P0, PT, R180, UR6, PT ;  /* 0x00000006b4007c0c */ /* 0x000fc4000bf06270 */
[----:B------:R-:W-:-:S03]  /*d1e0*/  SHF.R.S32.HI R0, RZ, 0x1f, R21 ;  /* 0x0000001fff007819 */ /* 0x000fc60000011415 */
[CC--:B--2---:R-:W-:Y:S02]  /*d1f0*/  @!P5 LEA R8, P3, R186.reuse, R2.reuse, 0x2 ;  /* 0x00000002ba08d211 */ /* 0x0c4fe400078610ff */
[----:B-1----:R-:W-:Y:S02]  /*d200*/  @!P4 IMAD.WIDE R4, R17, 0x4, R2 ;  /* 0x000000041104c825 */ /* 0x002fe400078e0202 */
[-C--:B------:R-:W-:Y:S02]  /*d210*/  @!P5 LEA.HI.X R9, R186, R3.reuse, R187, 0x2, P3 ;  /* 0x00000003ba09d211 */ /* 0x080fe400018f14bb */
[-C--:B------:R-:W-:Y:S01]  /*d220*/  @!P2 LEA R10, P6, R184, R2.reuse, 0x2 ;  /* 0x00000002b80aa211 */ /* 0x080fe200078c10ff */
        /* <DEDUP_REMOVED lines=24> */
[-C--:B--2---:R-:W-:Y:S02]  /*d3b0*/  @!P0 LEA R10, P4, R173, R2.reuse, 0x2 ;  /* 0x00000002ad0a8211 */ /* 0x084fe400078810ff */
        /* <DEDUP_REMOVED lines=15> */
[-C--:B----4-:R-:W-:Y:S02]  /*d4b0*/  @!P4 LEA R8, P2, R165, R2.reuse, 0x2 ;  /* 0x00000002a508c211 */ /* 0x090fe400078410ff */
        /* <DEDUP_REMOVED lines=57> */
[-C--:B--2---:R-:W-:Y:S02]  /*d850*/  @!P1 LEA R12, P6, R217, R2.reuse, 0x2 ;  /* 0x00000002d90c9211 */ /* 0x084fe400078c10ff */
        /* <DEDUP_REMOVED lines=27> */
.L_x_5755:
        /* <DEDUP_REMOVED lines=26> */
.L_x_5767:
[----:B------:R-:W-:Y:S01]  /*dbb0*/  BSSY B1, `(.L_x_5768) ;  /* 0x0000039000017945 */ /* 0x000fe20003800000 */
[----:B------:R-:W-:Y:S02]  /*dbc0*/  SEL R23, R212, RZ, !P0 ;  /* 0x000000ffd4177207 */ /* 0x000fe40004000000 */
[----:B------:R-:W-:Y:S02]  /*dbd0*/  SEL R216, R216, RZ, !P0 ;  /* 0x000000ffd8d87207 */ /* 0x000fe40004000000 */
[----:B-----5:R-:W-:Y:S01]  /*dbe0*/  SHF.R.S32.HI R20, RZ, 0x1f, R7 ;  /* 0x0000001fff147819 */ /* 0x020fe20000011407 */
[----:B------:R-:W-:Y:S06]  /*dbf0*/  @P3 BRA `(.L_x_5769) ;  /* 0x0000000000d03947 */ /* 0x000fec0003800000 */
[----:B------:R-:W1:Y:S01]  /*dc00*/  S2R R25, SR_TID.X ;  /* 0x0000000000197919 */ /* 0x000e620000002100 */
[----:B------:R-:W2:Y:S01]  /*dc10*/  LDC R29, c[0x0][0xce8] ;  /* 0x00033a00ff1d7b82 */ /* 0x000ea20000000800 */
[----:B------:R-:W-:-:S13]  /*dc20*/  R2UR UR6, R206 ;  /* 0x00000000ce0672ca */ /* 0x000fda00000e0000 */
[----:B------:R-:W-:Y:S02]  /*dc30*/  IMAD.U32 R4, RZ, RZ, UR6 ;  /* 0x00000006ff047e24 */ /* 0x000fe4000f8e00ff */
[----:B--2---:R-:W-:-:S03]  /*dc40*/  IMAD R2, R0, R29, RZ ;  /* 0x0000001d00027224 */ /* 0x004fc600078e02ff */
[----:B-1----:R-:W-:-:S04]  /*dc50*/  IADD3 R25, R4, -0x80, R25 ;  /* 0xffffff8004197810 */ /* 0x002fc80007ffe019 */
        /* <DEDUP_REMOVED lines=13> */
[----:B---3--:R-:W-:-:S02]  /*dd30*/  IMAD R5, R5, R23, RZ ;  /* 0x0000001705057224 */ /* 0x008fc400078e02ff */
[----:B------:R-:W-:-:S05]  /*dd40*/  IMAD.WIDE.U32 R12, R4, R23, RZ ;  /* 0x00000017040c7225 */ /* 0x000fca00078e00ff */
[----:B------:R-:W3:Y:S01]  /*dd50*/  LDC.64 R8, c[0x0][R18+0x228] ;  /* 0x00008a0012087b82 */ /* 0x000ee20000000a00 */
[----:B----4-:R-:W-:-:S07]  /*dd60*/  @P1 IMAD.HI.U32 R14, R25, R14, RZ ;  /* 0x0000000e190e1227 */ /* 0x010fce00078e00ff */
        /* <DEDUP_REMOVED lines=29> */
.L_x_5769:
[----:B------:R-:W-:Y:S05]  /*df40*/  BSYNC B1 ;  /* 0x0000000000017941 */ /* 0x000fea0003800000 */
.L_x_5768:
[----:B------:R-:W-:Y:S05]  /*df50*/  @P2 BRA `(.L_x_5764) ;  /* 0x0000000800502947 */ /* 0x000fea0003800000 */
[----:B0-----:R-:W0:Y:S01]  /*df60*/  LDC R11, c[0x0][0xce8] ;  /* 0x00033a00ff0b7b82 */ /* 0x001e220000000800 */
[----:B-1----:R-:W-:Y:S01]  /*df70*/  SHF.R.S32.HI R3, RZ, 0x1f, R22 ;  /* 0x0000001fff037819 */ /* 0x002fe20000011416 */
[----:B------:R-:W-:Y:S01]  /*df80*/  ULDC.64 UR6, c[0x0][0xba0] ;  /* 0x0002e80000067ab9 */ /* 0x000fe20000000a00 */
[----:B------:R-:W-:Y:S01]  /*df90*/  R2UR UR8, R206 ;  /* 0x00000000ce0872ca */ /* 0x000fe200000e0000 */
[----:B------:R-:W-:Y:S01]  /*dfa0*/  IMAD R2, R20, UR6, RZ ;  /* 0x0000000614027c24 */ /* 0x000fe2000f8e02ff */
[----:B------:R-:W-:Y:S01]  /*dfb0*/  LEA.HI R4, R3, R22, RZ, 0x3 ;  /* 0x0000001603047211 */ /* 0x000fe200078f18ff */
[----:B------:R-:W-:Y:S02]  /*dfc0*/  BSSY B1, `(.L_x_5770) ;  /* 0x000004b000017945 */ /* 0x000fe40003800000 */
[C---:B------:R-:W-:Y:S01]  /*dfd0*/  IMAD R5, R7.reuse, UR7, R2 ;  /* 0x0000000707057c24 */ /* 0x040fe2000f8e0202 */
[----:B------:R-:W-:Y:S01]  /*dfe0*/  LOP3.LUT R9, R4, 0xfffffff8, RZ, 0xc0, !PT ;  /* 0xfffffff804097812 */ /* 0x000fe200078ec0ff */
[----:B------:R-:W-:Y:S01]  /*dff0*/  IMAD.WIDE.U32 R2, R7, UR6, RZ ;  /* 0x0000000607027c25 */ /* 0x000fe2000f8e00ff */
[----:B------:R-:W-:Y:S01]  /*e000*/  SHF.R.S32.HI R15, RZ, 0x3, R4 ;  /* 0x00000003ff0f7819 */ /* 0x000fe20000011404 */
[----:B------:R-:W-:-:S02]  /*e010*/  ULDC.64 UR6, c[0x0][0xbe8] ;  /* 0x0002fa0000067ab9 */ /* 0x000fc40000000a00 */
[----:B------:R-:W-:Y:S02]  /*e020*/  IMAD.IADD R22, R22, 0x1, -R9 ;  /* 0x0000000116167824 */ /* 0x000fe400078e0a09 */
[----:B------:R-:W-:Y:S02]  /*e030*/  IMAD.IADD R3, R3, 0x1, R5 ;  /* 0x0000000103037824 */ /* 0x000fe400078e0205 */
[----:B------:R-:W-:Y:S02]  /*e040*/  IMAD R4, R22, 0x20, R15 ;  /* 0x0000002016047824 */ /* 0x000fe400078e020f */
[----:B------:R-:W-:Y:S01]  /*e050*/  IMAD.WIDE.U32 R2, R213, UR6, R2 ;  /* 0x00000006d5027c25 */ /* 0x000fe2000f8e0002 */
[----:B0-----:R-:W-:-:S03]  /*e060*/  ISETP.NE.AND P0, PT, R11, 0x1, PT ;  /* 0x000000010b00780c */ /* 0x001fc60003f05270 */
[----:B------:R-:W-:Y:S02]  /*e070*/  VIADD R9, R4, UR8 ;  /* 0x0000000804097c36 */ /* 0x000fe40008000000 */
[----:B------:R-:W-:Y:S01]  /*e080*/  IMAD R3, R213, UR7, R3 ;  /* 0x00000007d5037c24 */ /* 0x000fe2000f8e0203 */
[----:B------:R-:W-:Y:S01]  /*e090*/  ULDC.64 UR6, c[0x0][0xbf0] ;  /* 0x0002fc0000067ab9 */ /* 0x000fe20000000a00 */
[----:B------:R-:W-:Y:S02]  /*e0a0*/  IMAD.MOV.U32 R5, RZ, RZ, R9 ;  /* 0x000000ffff057224 */ /* 0x000fe400078e0009 */
[----:B------:R-:W-:Y:S02]  /*e0b0*/  IMAD R7, R216, UR6, RZ ;  /* 0x00000006d8077c24 */ /* 0x000fe4000f8e02ff */
[C---:B------:R-:W-:Y:S02]  /*e0c0*/  IMAD.WIDE.U32 R2, R23.reuse, UR6, R2 ;  /* 0x0000000617027c25 */ /* 0x040fe4000f8e0002 */
[----:B------:R-:W0:Y:S02]  /*e0d0*/  @P0 LDC R8, c[0x0][0xcec] ;  /* 0x00033b00ff080b82 */ /* 0x000e240000000800 */
[----:B------:R-:W-:Y:S01]  /*e0e0*/  IMAD R7, R23, UR7, R7 ;  /* 0x0000000717077c24 */ /* 0x000fe2000f8e0207 */
[----:B------:R-:W-:-:S03]  /*e0f0*/  ULDC.64 UR6, c[0x0][0xbe0] ;  /* 0x0002f80000067ab9 */ /* 0x000fc60000000a00 */
[----:B------:R-:W-:Y:S02]  /*e100*/  IMAD.IADD R3, R3, 0x1, R7 ;  /* 0x0000000103037824 */ /* 0x000fe400078e0207 */
[----:B------:R-:W1:Y:S01]  /*e110*/  @P0 LDC R13, c[0x0][0xcf0] ;  /* 0x00033c00ff0d0b82 */ /* 0x000e620000000800 */
[----:B0-----:R-:W-:-:S05]  /*e120*/  @P0 IMAD.HI.U32 R4, R9, R8, RZ ;  /* 0x0000000809040227 */ /* 0x001fca00078e00ff */
[----:B-1----:R-:W-:-:S04]  /*e130*/  @P0 SHF.R.U32.HI R5, RZ, R13, R4 ;  /* 0x0000000dff050219 */ /* 0x002fc80000011604 */
        /* <DEDUP_REMOVED lines=8> */
[----:B------:R-:W-:Y:S01]  /*e1c0*/  ULDC.64 UR6, c[0x0][0xbd8] ;  /* 0x0002f60000067ab9 */ /* 0x000fe20000000a00 */
        /* <DEDUP_REMOVED lines=42> */
.L_x_5771:
[----:B------:R-:W-:Y:S05]  /*e470*/  BSYNC B1 ;  /* 0x0000000000017941 */ /* 0x000fea0003800000 */
.L_x_5770:
        /* <DEDUP_REMOVED lines=21> */
.L_x_5773:
[----:B------:R-:W-:Y:S05]  /*e5d0*/  BSYNC B1 ;  /* 0x0000000000017941 */ /* 0x000fea0003800000 */
.L_x_5772:
        /* <DEDUP_REMOVED lines=21> */
.L_x_5775:
[----:B------:R-:W-:Y:S05]  /*e730*/  BSYNC B1 ;  /* 0x0000000000017941 */ /* 0x000fea0003800000 */
.L_x_5774:
        /* <DEDUP_REMOVED lines=22> */
.L_x_5764:
[----:B------:R-:W-:Y:S05]  /*e8a0*/  BSYNC B0 ;  /* 0x0000000000007941 */ /* 0x000fea0003800000 */
.L_x_5754:
[----:B------:R-:W-:Y:S02]  /*e8b0*/  ULDC UR6, c[0x0][0xd3c] ;  /* 0x00034f0000067ab9 */ /* 0x000fe40000000800 */
[----:B------:R-:W-:-:S06]  /*e8c0*/  UISETP.GE.AND UP0, UPT, UR5, UR6, UPT ;  /* 0x000000060500728c */ /* 0x000fcc000bf06270 */
[----:B------:R-:W-:-:S13]  /*e8d0*/  PLOP3.LUT P0, PT, PT, PT, UP0, 0x80, 0x0 ;  /* 0x000000000000781c */ /* 0x000fda0003f0f008 */
[----:B------:R-:W-:Y:S05]  /*e8e0*/  @!P0 BRA `(.L_x_5776) ;  /* 0xffffff2400fc8947 */ /* 0x000fea000383ffff */
[----:B------:R-:W-:Y:S05]  /*e8f0*/  EXIT ;  /* 0x000000000000794d */ /* 0x000fea0003800000 */
.L_x_5710:
        /* <DEDUP_REMOVED lines=16> */
.L_x_5777:
        /* <DEDUP_REMOVED lines=43> */
.L_x_5781:
        /* <DEDUP_REMOVED lines=35> */
.L_x_5779:
        /* <DEDUP_REMOVED lines=13> */
.L_x_5782:
        /* <DEDUP_REMOVED lines=62> */
.L_x_5783:
        /* <DEDUP_REMOVED lines=61> */
.L_x_5784:
[----:B------:R-:W-:-:S05]  /*f760*/  LOP3.LUT R25, RZ, R2, RZ, 0x33, !PT ;  /* 0x00000002ff197212 */ /* 0x000fca00078e33ff */
[----:B------:R-:W-:Y:S01]  /*f770*/  IMAD.IADD R25, R6, 0x1, R25 ;  /* 0x0000000106197824 */ /* 0x000fe200078e0219 */
[----:B------:R-:W-:Y:S06]  /*f780*/  BRA `(.L_x_5785) ;  /* 0x0000000000147947 */ /* 0x000fec0003800000 */
.L_x_5780:
[----:B------:R-:W-:Y:S01]  /*f790*/  ULDC UR4, c[0x0][0xd3c] ;  /* 0x00034f0000047ab9 */ /* 0x000fe20000000800 */
[----:B------:R-:W-:Y:S02]  /*f7a0*/  IMAD.MOV.U32 R25, RZ, RZ, RZ ;  /* 0x000000ffff197224 */ /* 0x000fe400078e00ff */
[----:B------:R-:W-:Y:S02]  /*f7b0*/  IMAD.U32 R24, RZ, RZ, UR6 ;  /* 0x00000006ff187e24 */ /* 0x000fe4000f8e00ff */
[----:B------:R-:W-:Y:S02]  /*f7c0*/  IMAD.MOV.U32 R26, RZ, RZ, RZ ;  /* 0x000000ffff1a7224 */ /* 0x000fe400078e00ff */
[----:B------:R-:W-:-:S07]  /*f7d0*/  IMAD.U32 R27, RZ, RZ, UR4 ;  /* 0x00000004ff1b7e24 */ /* 0x000fce000f8e00ff */
.L_x_5785:
[----:B------:R-:W-:-:S13]  /*f7e0*/  ISETP.NE.AND P0, PT, R7, RZ, PT ;  /* 0x000000ff0700720c */ /* 0x000fda0003f05270 */
[----:B------:R-:W0:Y:S01]  /*f7f0*/  @!P0 S2R R3, SR_CgaCtaId ;  /* 0x0000000000038919 */ /* 0x000e220000008800 */
[----:B------:R-:W-:-:S04]  /*f800*/  @!P0 MOV R2, 0x400 ;  /* 0x0000040000028802 */ /* 0x000fc80000000f00 */
[----:B0-----:R-:W-:-:S05]  /*f810*/  @!P0 LEA R2, R3, R2, 0x18 ;  /* 0x0000000203028211 */ /* 0x001fca00078ec0ff */
[----:B------:R1:W-:Y:S01]  /*f820*/  @!P0 STS.128 [R2+0x324d0], R24 ;  /* 0x0324d01802008388 */ /* 0x0003e20000000c00 */
[----:B------:R-:W-:Y:S06]  /*f830*/  BAR.ARV 0x5, 0x180 ;  /* 0x0146000000007b1d */ /* 0x000fec0000002000 */
.L_x_5778:
        /* <DEDUP_REMOVED lines=31> */
.L_x_5855:
        /* <DEDUP_REMOVED lines=48> */
.L_x_5787:
        /* <DEDUP_REMOVED lines=9> */
.L_x_5788:
        /* <DEDUP_REMOVED lines=9> */
.L_x_5789:
[----:B------:R-:W3:Y:S01]  /*fe50*/  LDL R4, [R1+0x4] ;  /* 0x0000040001047983 */ /* 0x000ee20000100800 */
[----:B012---:R-:W0:Y:S01]  /*fe60*/  LDC R0, c[0x0][0x448] ;  /* 0x00011200ff007b82 */ /* 0x007e220000000800 */
[----:B-----5:R-:W-:Y:S01]  /*fe70*/  IMAD.IADD R19, R19, 0x1, -R32 ;  /* 0x0000000113137824 */ /* 0x020fe200078e0a20 */
[----:B------:R-:W-:Y:S01]  /*fe80*/  LOP3.LUT R16, R16, 0xfffeffff, RZ, 0xc0, !PT ;  /* 0xfffeffff10107812 */ /* 0x000fe200078ec0ff */
[----:B------:R-:W-:Y:S01]  /*fe90*/  BSSY B0, `(.L_x_5790) ;  /* 0x0000038000007945 */ /* 0x000fe20003800000 */
[----:B0-----:R-:W-:Y:S01]  /*fea0*/  ISETP.NE.AND P0, PT, R0, 0x1, PT ;  /* 0x000000010000780c */ /* 0x001fe20003f05270 */
[----:B------:R-:W-:-:S04]  /*feb0*/  IMAD.SHL.U32 R0, R25, 0x80, RZ ;  /* 0x0000008019007824 */ /* 0x000fc800078e00ff */
[----:B------:R-:W-:-:S08]  /*fec0*/  VIADD R0, R0, 0x7f ;  /* 0x0000007f00007836 */ /* 0x000fd00000000000 */
[----:B------:R-:W0:Y:S01]  /*fed0*/  @P0 LDC R3, c[0x0][0x44c] ;  /* 0x00011300ff030b82 */ /* 0x000e220000000800 */
[----:B------:R-:W-:-:S07]  /*fee0*/  @P0 LOP3.LUT R16, R16, 0x10000, RZ, 0xfc, !PT ;  /* 0x0001000010100812 */ /* 0x000fce00078efcff */
[----:B------:R-:W1:Y:S01]  /*fef0*/  @P0 LDC R5, c[0x0][0x450] ;  /* 0x00011400ff050b82 */ /* 0x000e620000000800 */
[----:B0-----:R-:W-:-:S05]  /*ff00*/  @P0 IMAD.HI.U32 R2, R0, R3, RZ ;  /* 0x0000000300020227 */ /* 0x001fca00078e00ff */
[----:B-1----:R-:W-:Y:S01]  /*ff10*/  @P0 SHF.R.U32.HI R0, RZ, R5, R2 ;  /* 0x00000005ff000219 */ /* 0x002fe20000011602 */
[----:B------:R-:W-:-:S04]  /*ff20*/  VIADD R2, R19, 0x5f ;  /* 0x0000005f13027836 */ /* 0x000fc80000000000 */
[----:B------:R-:W-:Y:S01]  /*ff30*/  IMAD.HI R2, R2, 0x2aaaaaab, RZ ;  /* 0x2aaaaaab02027827 */ /* 0x000fe200078e02ff */
[----:B---3--:R-:W-:-:S05]  /*ff40*/  IADD3 R3, R19, 0x60, -R4 ;  /* 0x0000006013037810 */ /* 0x008fca0007ffe804 */
        /* <DEDUP_REMOVED lines=44> */
.L_x_5791:
[----:B------:R-:W-:Y:S05]  /*10210*/  BSYNC B0 ;  /* 0x0000000000007941 */ /* 0x000fea0003800000 */
.L_x_5790:
        /* <DEDUP_REMOVED lines=23> */
.L_x_5793:
        /* <DEDUP_REMOVED lines=20> */
.L_x_5796:
[----:B------:R-:W-:Y:S05]  /*104d0*/  BSYNC B6 ;  /* 0x0000000000067941 */ /* 0x000fea0003800000 */
.L_x_5795:
        /* <DEDUP_REMOVED lines=20> */
.L_x_5799:
        /* <DEDUP_REMOVED lines=15> */
.L_x_5798:
[----:B------:R-:W-:Y:S05]  /*10710*/  BSYNC B6 ;  /* 0x0000000000067941 */ /* 0x000fea0003800000 */
.L_x_5797:
        /* <DEDUP_REMOVED lines=9> */
[----:B------:R3:W5:Y:S01]  /*107b0*/  @P0 LDG.E R29, desc[UR36][R2.64] ;  /* 0x00000024021d0981 */ /* 0x000762000c1e1900 */
[----:B------:R-:W-:Y:S01]  /*107c0*/  LOP3.LUT R16, R16, 0xfffffffe, RZ, 0xc0, !PT ;  /* 0xfffffffe10107812 */ /* 0x000fe200078ec0ff */
[----:B------:R-:W-:Y:S01]  /*107d0*/  UMOV UR5, 0xffffffff ;  /* 0xffffffff00057882 */ /* 0x000fe20000000000 */
[----:B------:R-:W4:Y:S02]  /*107e0*/  S2R R21, SR_TID.X ;  /* 0x0000000000157919 */ /* 0x000f240000002100 */
[----:B------:R-:W-:Y:S01]  /*107f0*/  LOP3.LUT R16, R16, 0xffffffef, RZ, 0xc0, !PT ;  /* 0xffffffef10107812 */ /* 0x000fe200078ec0ff */
[----:B-1----:R-:W-:-:S05]  /*10800*/  IMAD.SHL.U32 R20, R20, 0x8, RZ ;  /* 0x0000000814147824 */ /* 0x002fca00078e00ff */
[----:B------:R-:W-:-:S04]  /*10810*/  LOP3.LUT R20, R20, 0x38, RZ, 0xc0, !PT ;  /* 0x0000003814147812 */ /* 0x000fc800078ec0ff */
[C---:B------:R-:W-:Y:S02]  /*10820*/  LOP3.LUT R4, R20.reuse, 0x40, RZ, 0xfc, !PT ;  /* 0x0000004014047812 */ /* 0x040fe400078efcff */
[----:B------:R-:W-:Y:S02]  /*10830*/  LOP3.LUT R20, R20, 0x80, RZ, 0xfc, !PT ;  /* 0x0000008014147812 */ /* 0x000fe400078efcff */
[----:B------:R-:W-:Y:S02]  /*10840*/  ISETP.GE.AND P1, PT, R4, UR4, PT ;  /* 0x0000000404007c0c */ /* 0x000fe4000bf26270 */
[----:B------:R-:W-:Y:S02]  /*10850*/  ISETP.GE.AND P0, PT, R20, UR4, PT ;  /* 0x0000000414007c0c */ /* 0x000fe4000bf06270 */
[----:B------:R-:W1:Y:S09]  /*10860*/  S2R R20, SR_TID.X ;  /* 0x0000000000147919 */ /* 0x000e720000002100 */
[----:B------:R-:W-:Y:S01]  /*10870*/  @P1 LOP3.LUT R16, R16, 0x10, RZ, 0xfc, !PT ;  /* 0x0000001010101812 */ /* 0x000fe200078efcff */
[----:B----4-:R-:W-:-:S05]  /*10880*/  IMAD.SHL.U32 R21, R21, 0x8, RZ ;  /* 0x0000000815157824 */ /* 0x010fca00078e00ff */
[----:B------:R-:W-:-:S04]  /*10890*/  LOP3.LUT R21, R21, 0x38, RZ, 0xc0, !PT ;  /* 0x0000003815157812 */ /* 0x000fc800078ec0ff */
[C---:B------:R-:W-:Y:S02]  /*108a0*/  ISETP.GE.AND P2, PT, R21.reuse, UR4, PT ;  /* 0x0000000415007c0c */ /* 0x040fe4000bf46270 */
[----:B------:R-:W-:Y:S02]  /*108b0*/  LOP3.LUT R21, R21, 0xc0, RZ, 0xfc, !PT ;  /* 0x000000c015157812 */ /* 0x000fe400078efcff */
[----:B-1----:R-:W-:-:S09]  /*108c0*/  LOP3.LUT R20, R20, 0x7f, RZ, 0xc0, !PT ;  /* 0x0000007f14147812 */ /* 0x002fd200078ec0ff */
[----:B------:R-:W-:Y:S02]  /*108d0*/  @P2 LOP3.LUT R16, R16, 0x1, RZ, 0xfc, !PT ;  /* 0x0000000110102812 */ /* 0x000fe400078efcff */
[----:B------:R-:W-:Y:S02]  /*108e0*/  SHF.R.U32.HI R4, RZ, 0x3, R20 ;  /* 0x00000003ff047819 */ /* 0x000fe40000011614 */
[----:B------:R-:W1:Y:S01]  /*108f0*/  S2R R20, SR_TID.X ;  /* 0x0000000000147919 */ /* 0x000e620000002100 */
[----:B------:R-:W-:-:S04]  /*10900*/  LOP3.LUT R16, R16, 0xfffffff7, RZ, 0xc0, !PT ;  /* 0xfffffff710107812 */ /* 0x000fc800078ec0ff */
[----:B------:R-:W-:Y:S02]  /*10910*/  @P0 LOP3.LUT R16, R16, 0x8, RZ, 0xfc, !PT ;  /* 0x0000000810100812 */ /* 0x000fe400078efcff */
[----:B------:R-:W-:Y:S02]  /*10920*/  ISETP.GE.AND P0, PT, R21, UR4, PT ;  /* 0x0000000415007c0c */ /* 0x000fe4000bf06270 */
[----:B------:R-:W-:-:S11]  /*10930*/  LOP3.LUT R16, R16, 0xfffffffb, RZ, 0xc0, !PT ;  /* 0xfffffffb10107812 */ /* 0x000fd600078ec0ff */
[----:B------:R-:W-:Y:S01]  /*10940*/  @P0 LOP3.LUT R16, R16, 0x4, RZ, 0xfc, !PT ;  /* 0x0000000410100812 */ /* 0x000fe200078efcff */
[----:B-1----:R-:W-:-:S05]  /*10950*/  IMAD.SHL.U32 R20, R20, 0x10, RZ ;  /* 0x0000001014147824 */ /* 0x002fca00078e00ff */
[----:B------:R-:W-:Y:S01]  /*10960*/  LOP3.LUT R20, R4, 0x70, R20, 0xf8, !PT ;  /* 0x0000007004147812 */ /* 0x000fe200078ef814 */
[----:B--2---:R-:W-:-:S04]  /*10970*/  VIADD R0, R0, 0xffffffff ;  /* 0xffffffff00007836 */ /* 0x004fc80000000000 */
[----:B------:R-:W-:Y:S01]  /*10980*/  IMAD R37, R0, 0x60, R20 ;  /* 0x0000006000257824 */ /* 0x000fe200078e0214 */
[----:B0--3--:R-:W-:Y:S06]  /*10990*/  BRA.DIV UR5, `(.L_x_5800) ;  /* 0x0000005205147947 */ /* 0x009fec000b800000 */
.L_x_5873:
        /* <DEDUP_REMOVED lines=20> */
[----:B------:R-:W-:Y:S01]  /*10ae0*/  @!P0 IMAD.IADD R7, R3, 0x1, R7 ;  /* 0x0000000103078824 */ /* 0x000fe200078e0207 */
[----:B------:R-:W-:-:S05]  /*10af0*/  SEL R3, RZ, 0x1, P2 ;  /* 0x00000001ff037807 */ /* 0x000fca0001000000 */
[----:B------:R1:W-:Y:S01]  /*10b00*/  STL [R1+0x24], R3 ;  /* 0x0000240301007387 */ /* 0x0003e20000100800 */
[----:B0-----:R-:W-:-:S04]  /*10b10*/  @!P0 LEA R4, P1, R2, R4, 0x2 ;  /* 0x0000000402048211 */ /* 0x001fc800078210ff */
[----:B------:R-:W-:Y:S01]  /*10b20*/  @!P0 LEA.HI.X R5, R2, R5, R7, 0x2, P1 ;  /* 0x0000000502058211 */ /* 0x000fe200008f1407 */
[----:B------:R-:W-:-:S04]  /*10b30*/  IMAD.MOV R2, RZ, RZ, -R6 ;  /* 0x000000ffff027224 */ /* 0x000fc800078e0a06 */
[----:B------:R-:W-:Y:S01]  /*10b40*/  IMAD R37, R8, R2, R37 ;  /* 0x0000000208257224 */ /* 0x000fe200078e0225 */
[----:B------:R1:W5:Y:S01]  /*10b50*/  @!P0 LDG.E R36, desc[UR36][R4.64] ;  /* 0x0000002404248981 */ /* 0x000362000c1e1900 */
[----:B------:R-:W-:Y:S01]  /*10b60*/  IMAD.U32 R2, RZ, RZ, UR38 ;  /* 0x00000026ff027e24 */ /* 0x000fe2000f8e00ff */
[----:B------:R-:W-:Y:S02]  /*10b70*/  ISETP.GT.U32.AND P1, PT, R20, 0x5f, PT ;  /* 0x0000005f1400780c */ /* 0x000fe40003f24070 */
[----:B------:R-:W-:Y:S02]  /*10b80*/  LOP3.LUT R16, R16, 0xfffffbff, RZ, 0xc0, !PT ;  /* 0xfffffbff10107812 */ /* 0x000fe400078ec0ff */
[----:B------:R-:W-:Y:S02]  /*10b90*/  ISETP.NE.AND P0, PT, R2, 0x3, PT ;  /* 0x000000030200780c */ /* 0x000fe40003f05270 */
[----:B------:R-:W-:-:S11]  /*10ba0*/  LOP3.LUT R26, R26, 0xffff, RZ, 0xc0, !PT ;  /* 0x0000ffff1a1a7812 */ /* 0x000fd600078ec0ff */
[----:B------:R-:W-:-:S04]  /*10bb0*/  @P0 LOP3.LUT R16, R16, 0x400, RZ, 0xfc, !PT ;  /* 0x0000040010100812 */ /* 0x000fc800078efcff */
[----:B------:R-:W-:-:S04]  /*10bc0*/  LOP3.LUT R16, R16, 0xffffffdf, RZ, 0xc0, !PT ;  /* 0xffffffdf10107812 */ /* 0x000fc800078ec0ff */
[----:B------:R-:W-:Y:S01]  /*10bd0*/  @P1 LOP3.LUT R16, R16, 0x20, RZ, 0xfc, !PT ;  /* 0x0000002010101812 */ /* 0x000fe200078efcff */
[----:B-1----:R-:W-:Y:S06]  /*10be0*/  @!P0 BRA `(.L_x_5801) ;  /* 0x0000000000048947 */ /* 0x002fec0003800000 */
[----:B------:R-:W-:Y:S01]  /*10bf0*/  BPT.TRAP 0x1 ;  /* 0x000000040000795c */ /* 0x000fe20000300000 */
.L_x_5801:
[----:B------:R-:W-:Y:S01]  /*10c00*/  IMAD R22, R0, -0x60, R19 ;  /* 0xffffffa000167824 */ /* 0x000fe200078e0213 */
[----:B------:R-:W-:Y:S01]  /*10c10*/  SHF.L.U32 R0, R28, 0x1f, RZ ;  /* 0x0000001f1c007819 */ /* 0x000fe200000006ff */
[----:B------:R-:W-:Y:S01]  /*10c20*/  IMAD R19, R18, 0x8, R17 ;  /* 0x0000000812137824 */ /* 0x000fe200078e0211 */
[----:B------:R-:W-:Y:S03]  /*10c30*/  BSSY B0, `(.L_x_5802) ;  /* 0x0000003000007945 */ /* 0x000fe60003800000 */
[----:B------:R-:W0:Y:S02]  /*10c40*/  SYNCS.PHASECHK.TRANS64.TRYWAIT P0, [R19+URZ+0x32440], R0 ;  /* 0x03244000130075a7 */ /* 0x000e24000800017f */
[----:B0-----:R-:W-:Y:S05]  /*10c50*/  @!P0 BRA `(.L_x_5803) ;  /* 0x0000004c00988947 */ /* 0x001fea0003800000 */
.L_x_5874:
[----:B------:R-:W-:Y:S05]  /*10c60*/  BSYNC B0 ;  /* 0x0000000000007941 */ /* 0x000fea0003800000 */
.L_x_5802:
        /* <DEDUP_REMOVED lines=87> */
.L_x_5888:
        /* <DEDUP_REMOVED lines=10> */
.L_x_5805:
        /* <DEDUP_REMOVED lines=10> */
.L_x_5806:
[----:B------:R1:W5:Y:S01]  /*11320*/  LDL.LU R0, [R1+0x8] ;  /* 0x0000080001007983 */ /* 0x0003620000300800 */
[----:B------:R-:W-:Y:S01]  /*11330*/  LOP3.LUT P0, RZ, R16, 0x40, RZ, 0xc0, !PT ;  /* 0x0000004010ff7812 */ /* 0x000fe2000780c0ff */
[----:B------:R1:W-:-:S12]  /*11340*/  SYNCS.ARRIVE.TRANS64.A1T0 RZ, [R19+URZ+0x32430], RZ ;  /* 0x032430ff13ff79a7 */ /* 0x0003d8000810003f */
[----:B------:R-:W-:Y:S05]  /*11350*/  WARPSYNC.ALL ;  /* 0x0000000000007948 */ /* 0x000fea0003800000 */
[----:B0-----:R-:W-:Y:S01]  /*11360*/  SEL R2, R34, RZ, !P0 ;  /* 0x000000ff22027207 */ /* 0x001fe20004000000 */
[----:B------:R-:W-:Y:S04]  /*11370*/  BSSY B6, `(.L_x_5807) ;  /* 0x000001a000067945 */ /* 0x000fe80003800000 */
[----:B------:R0:W-:Y:S01]  /*11380*/  STL [R1], R2 ;  /* 0x0000000201007387 */ /* 0x0001e20000100800 */
[----:B------:R-:W-:Y:S01]  /*11390*/  BAR.SYNC.DEFER_BLOCKING 0x8, 0x180 ;  /* 0x0206000000007b1d */ /* 0x000fe20000010000 */
[----:B-----5:R-:W-:Y:S01]  /*113a0*/  SEL R34, R0, RZ, !P0 ;  /* 0x000000ff00227207 */ /* 0x020fe20004000000 */
[----:B------:R-:W-:-:S04]  /*113b0*/  VIADD R0, R17, 0x18400 ;  /* 0x0001840011007836 */ /* 0x000fc80000000000 */
[----:B------:R0:W-:Y:S01]  /*113c0*/  STL [R1+0xc], R34 ;  /* 0x00000c2201007387 */ /* 0x0001e20000100800 */
[----:B------:R-:W-:Y:S02]  /*113d0*/  LOP3.LUT P0, RZ, R0, 0x3ff, RZ, 0xc0, !PT ;  /* 0x000003ff00ff7812 */ /* 0x000fe4000780c0ff */
[----:B------:R-:W-:-:S05]  /*113e0*/  SHF.R.S32.HI R0, RZ, 0x1f, R35 ;  /* 0x0000001fff007819 */ /* 0x000fca0000011423 */
[----:B------:R0:W-:Y:S06]  /*113f0*/  STL [R1+0x8], R0 ;  /* 0x0000080001007387 */ /* 0x0001ec0000100800 */
        /* <DEDUP_REMOVED lines=17> */
.L_x_5808:
[----:B------:R-:W-:Y:S05]  /*11510*/  BSYNC B6 ;  /* 0x0000000000067941 */ /* 0x000fea0003800000 */
.L_x_5807:
[----:B------:R-:W2:Y:S01]  /*11520*/  LDL R4, [R1+0x8] ;  /* 0x0000080001047983 */ /* 0x000ea20000100800 */
[----:B0-----:R-:W0:Y:S01]  /*11530*/  S2R R2, SR_TID.X ;  /* 0x0000000000027919 */ /* 0x001e220000002100 */
[----:B------:R-:W-:Y:S01]  /*11540*/  IMAD.MOV.U32 R21, RZ, RZ, R34 ;  /* 0x000000ffff157224 */ /* 0x000fe200078e0022 */
[----:B------:R-:W-:Y:S01]  /*11550*/  ULDC.64 UR4, c[0x0][0x298] ;  /* 0x0000a60000047ab9 */ /* 0x000fe20000000a00 */
[----:B------:R-:W3:Y:S01]  /*11560*/  LDC R5, c[0x0][0x448] ;  /* 0x00011200ff057b82 */ /* 0x000ee20000000800 */
[----:B------:R-:W4:Y:S01]  /*11570*/  LDL R20, [R1] ;  /* 0x0000000001147983 */ /* 0x000f220000100800 */
[----:B------:R-:W5:Y:S01]  /*11580*/  S2R R34, SR_TID.X ;  /* 0x0000000000227919 */ /* 0x000f620000002100 */
[----:B0-----:R-:W-:-:S04]  /*11590*/  LOP3.LUT R2, R2, 0x7f, RZ, 0xc0, !PT ;  /* 0x0000007f02027812 */ /* 0x001fc800078ec0ff */
[----:B------:R-:W-:Y:S02]  /*115a0*/  SHF.R.U32.HI R0, RZ, 0x3, R2 ;  /* 0x00000003ff007819 */ /* 0x000fe40000011602 */
[----:B------:R-:W0:Y:S02]  /*115b0*/  LDC R2, c[0x0][0x448] ;  /* 0x00011200ff027b82 */ /* 0x000e240000000800 */
[----:B0-----:R-:W-:Y:S01]  /*115c0*/  ISETP.NE.AND P6, PT, R2, 0x1, PT ;  /* 0x000000010200780c */ /* 0x001fe20003fc5270 */
[----:B-----5:R-:W-:-:S12]  /*115d0*/  IMAD.SHL.U32 R34, R34, 0x10, RZ ;  /* 0x0000001022227824 */ /* 0x020fd800078e00ff */
[----:B------:R-:W0:Y:S08]  /*115e0*/  @P6 LDC R3, c[0x0][0x44c] ;  /* 0x00011300ff036b82 */ /* 0x000e300000000800 */
[----:B------:R-:W5:Y:S01]  /*115f0*/  @P6 LDC R2, c[0x0][0x450] ;  /* 0x00011400ff026b82 */ /* 0x000f620000000800 */
[----:B------:R-:W-:-:S05]  /*11600*/  LOP3.LUT R34, R0, 0x70, R34, 0xf8, !PT ;  /* 0x0000007000227812 */ /* 0x000fca00078ef822 */
[----:B------:R-:W-:-:S04]  /*11610*/  IMAD R34, R25, 0x80, R34 ;  /* 0x0000008019227824 */ /* 0x000fc800078e0222 */
[----:B------:R-:W-:Y:S02]  /*11620*/  IMAD.MOV.U32 R0, RZ, RZ, R34 ;  /* 0x000000ffff007224 */ /* 0x000fe400078e0022 */
[----:B0-----:R-:W-:-:S05]  /*11630*/  @P6 IMAD.HI.U32 R3, R34, R3, RZ ;  /* 0x0000000322036227 */ /* 0x001fca00078e00ff */
[----:B-----5:R-:W-:Y:S01]  /*11640*/  @P6 SHF.R.U32.HI R0, RZ, R2, R3 ;  /* 0x00000002ff006219 */ /* 0x020fe20000011603 */
[----:B------:R-:W-:-:S04]  /*11650*/  IMAD.WIDE.U32 R2, R35, UR4, RZ ;  /* 0x0000000423027c25 */ /* 0x000fc8000f8e00ff */
[----:B--2---:R-:W-:-:S04]  /*11660*/  IMAD R4, R4, UR4, RZ ;  /* 0x0000000404047c24 */ /* 0x004fc8000f8e02ff */
[----:B------:R-:W-:Y:S01]  /*11670*/  IMAD R4, R35, UR5, R4 ;  /* 0x0000000523047c24 */ /* 0x000fe2000f8e0204 */
[----:B------:R-:W-:-:S03]  /*11680*/  ULDC.64 UR4, c[0x0][0x2d8] ;  /* 0x0000b60000047ab9 */ /* 0x000fc60000000a00 */
[----:B------:R-:W-:Y:S02]  /*11690*/  IMAD.IADD R3, R3, 0x1, R4 ;  /* 0x0000000103037824 */ /* 0x000fe400078e0204 */
[----:B------:R-:W-:-:S04]  /*116a0*/  IMAD.WIDE.U32 R2, R26, UR4, R2 ;  /* 0x000000041a027c25 */ /* 0x000fc8000f8e0002 */
[----:B------:R-:W-:Y:S01]  /*116b0*/  IMAD R3, R26, UR5, R3 ;  /* 0x000000051a037c24 */ /* 0x000fe2000f8e0203 */
[----:B------:R-:W-:Y:S02]  /*116c0*/  ULDC.64 UR4, c[0x0][0x2e0] ;  /* 0x0000b80000047ab9 */ /* 0x000fe40000000a00 */
[----:B------:R-:W-:Y:S02]  /*116d0*/  IMAD R4, R21, UR4, RZ ;  /* 0x0000000415047c24 */ /* 0x000fe4000f8e02ff */
[----:B----4-:R-:W-:-:S04]  /*116e0*/  IMAD.WIDE.U32 R2, R20, UR4, R2 ;  /* 0x0000000414027c25 */ /* 0x010fc8000f8e0002 */
[----:B------:R-:W-:Y:S01]  /*116f0*/  IMAD R4, R20, UR5, R4 ;  /* 0x0000000514047c24 */ /* 0x000fe2000f8e0204 */
[----:B------:R-:W-:Y:S01]  /*11700*/  ULDC.64 UR4, c[0x0][0x2d0] ;  /* 0x0000b40000047ab9 */ /* 0x000fe20000000a00 */
[----:B------:R-:W0:Y:S02]  /*11710*/  S2R R20, SR_TID.X ;  /* 0x0000000000147919 */ /* 0x000e240000002100 */
[----:B------:R-:W-:Y:S01]  /*11720*/  IMAD.IADD R3, R3, 0x1, R4 ;  /* 0x0000000103037824 */ /* 0x000fe200078e0204 */
[----:B------:R-:W-:Y:S01]  /*11730*/  SHF.R.S32.HI R4, RZ, 0x1f, R0 ;  /* 0x0000001fff047819 */ /* 0x000fe20000011400 */
[----:B------:R-:W2:Y:S04]  /*11740*/  S2R R21, SR_TID.X ;  /* 0x0000000000157919 */ /* 0x000ea80000002100 */
[----:B------:R-:W-:-:S02]  /*11750*/  IMAD R4, R4, UR4, RZ ;  /* 0x0000000404047c24 */ /* 0x000fc4000f8e02ff */
[----:B------:R-:W-:-:S04]  /*11760*/  IMAD.WIDE.U32 R2, R0, UR4, R2 ;  /* 0x0000000400027c25 */ /* 0x000fc8000f8e0002 */
[----:B------:R-:W-:Y:S01]  /*11770*/  IMAD R4, R0, UR5, R4 ;  /* 0x0000000500047c24 */ /* 0x000fe2000f8e0204 */
[----:B------:R-:W-:Y:S01]  /*11780*/  ULDC.64 UR4, c[0x0][0x2c8] ;  /* 0x0000b20000047ab9 */ /* 0x000fe20000000a00 */
[----:B------:R-:W-:-:S04]  /*11790*/  IMAD.MOV R0, RZ, RZ, -R0 ;  /* 0x000000ffff007224 */ /* 0x000fc800078e0a00 */
[----:B---3--:R-:W-:Y:S02]  /*117a0*/  IMAD R0, R5, R0, R34 ;  /* 0x0000000005007224 */ /* 0x008fe400078e0222 */
[----:B------:R-:W-:-:S03]  /*117b0*/  IMAD.IADD R3, R3, 0x1, R4 ;  /* 0x0000000103037824 */ /* 0x000fc600078e0204 */
[----:B------:R-:W-:Y:S01]  /*117c0*/  SHF.R.S32.HI R4, RZ, 0x1f, R0 ;  /* 0x0000001fff047819 */ /* 0x000fe20000011400 */
[----:B------:R-:W-:-:S04]  /*117d0*/  IMAD.WIDE.U32 R2, R0, UR4, R2 ;  /* 0x0000000400027c25 */ /* 0x000fc8000f8e0002 */
[----:B------:R-:W-:-:S04]  /*117e0*/  IMAD R4, R4, UR4, RZ ;  /* 0x0000000404047c24 */ /* 0x000fc8000f8e02ff */
[----:B------:R-:W-:Y:S01]  /*117f0*/  IMAD R4, R0, UR5, R4 ;  /* 0x0000000500047c24 */ /* 0x000fe2000f8e0204 */
[----:B------:R-:W-:Y:S01]  /*11800*/  ULDC.64 UR4, c[0x0][0x280] ;  /* 0x0000a00000047ab9 */ /* 0x000fe20000000a00 */
[----:B0-----:R-:W-:Y:S01]  /*11810*/  IMAD.SHL.U32 R20, R20, 0x8, RZ ;  /* 0x0000000814147824 */ /* 0x001fe200078e00ff */
[----:B------:R-:W-:Y:S01]  /*11820*/  LEA R0, P0, R2, UR4, 0x1 ;  /* 0x0000000402007c11 */ /* 0x000fe2000f8008ff */
[----:B------:R-:W-:Y:S01]  /*11830*/  IMAD.IADD R4, R3, 0x1, R4 ;  /* 0x0000000103047824 */ /* 0x000fe200078e0204 */
[----:B------:R-:W-:Y:S02]  /*11840*/  ULDC UR4, c[0x0][0x2b8] ;  /* 0x0000ae0000047ab9 */ /* 0x000fe40000000800 */
[----:B------:R-:W-:Y:S02]  /*11850*/  LOP3.LUT R20, R20, 0x38, RZ, 0xc0, !PT ;  /* 0x0000003814147812 */ /* 0x000fe400078ec0ff */
[----:B------:R-:W-:Y:S01]  /*11860*/  LEA.HI.X R4, R2, UR5, R4, 0x1, P0 ;  /* 0x0000000502047c11 */ /* 0x000fe200080f0c04 */
[----:B------:R-:W-:Y:S01]  /*11870*/  UMOV UR5, 0xffffffff ;  /* 0xffffffff00057882 */ /* 0x000fe20000000000 */
[----:B--2---:R-:W-:-:S02]  /*11880*/  LOP3.LUT R21, R21, 0x7f, RZ, 0xc0, !PT ;  /* 0x0000007f15157812 */ /* 0x004fc400078ec0ff */
[----:B------:R-:W-:Y:S02]  /*11890*/  ISETP.GE.AND P0, PT, R20, UR4, PT ;  /* 0x0000000414007c0c */ /* 0x000fe4000bf06270 */
[----:B------:R-:W-:Y:S01]  /*118a0*/  SHF.R.U32.HI R21, RZ, 0x3, R21 ;  /* 0x00000003ff157819 */ /* 0x000fe20000011615 */
[----:B------:R-:W-:Y:S10]  /*118b0*/  BRA.DIV UR5, `(.L_x_5809) ;  /* 0x0000004a05947947 */ /* 0x000ff4000b800000 */
[----:B------:R-:W2:Y:S01]  /*118c0*/  LDL.LU R2, [R1+0x4] ;  /* 0x0000040001027983 */ /* 0x000ea20000300800 */
[----:B------:R-:W-:Y:S01]  /*118d0*/  IMAD R25, R25, 0x80, R21 ;  /* 0x0000008019197824 */ /* 0x000fe200078e0215 */
[----:B------:R-:W-:Y:S02]  /*118e0*/  LOP3.LUT R16, R16, 0xffffdfff, RZ, 0xc0, !PT ;  /* 0xffffdfff10107812 */ /* 0x000fe400078ec0ff */
[----:B------:R-:W0:Y:S01]  /*118f0*/  SHFL.IDX PT, R9, R0, RZ, 0x181f ;  /* 0x00181fff00097589 */ /* 0x000e2200000e0000 */
[----:B------:R-:W-:-:S03]  /*11900*/  VIADD R7, R25, 0x10 ;  /* 0x0000001019077836 */ /* 0x000fc60000000000 */
[----:B------:R-:W3:Y:S04]  /*11910*/  SHFL.IDX PT, R3, R4, RZ, 0x181f ;  /* 0x00181fff04037589 */ /* 0x000ee800000e0000 */
[----:B------:R-:W4:Y:S04]  /*11920*/  SHFL.IDX PT, R6, R0, 0x1, 0x181f ;  /* 0x00381f0000067f89 */ /* 0x000f2800000e0000 */
[----:B------:R-:W-:Y:S04]  /*11930*/  SHFL.IDX PT, R10, R0, 0x2, 0x181f ;  /* 0x00581f00000a7f89 */ /* 0x000fe800000e0000 */
[----:B------:R-:W-:Y:S01]  /*11940*/  SHFL.IDX PT, R11, R0, 0x3, 0x181f ;  /* 0x00781f00000b7f89 */ /* 0x000fe200000e0000 */
[----:B--2---:R-:W-:-:S03]  /*11950*/  IMAD R5, R2, R5, RZ ;  /* 0x0000000502057224 */ /* 0x004fc600078e02ff */
[----:B------:R-:W2:Y:S02]  /*11960*/  SHFL.IDX PT, R2, R4, 0x1, 0x181f ;  /* 0x00381f0004027f89 */ /* 0x000ea400000e0000 */
[-C--:B------:R-:W-:Y:S02]  /*11970*/  ISETP.GE.AND P6, PT, R25, R5.reuse, PT ;  /* 0x000000051900720c */ /* 0x080fe40003fc6270 */
[----:B------:R-:W-:Y:S01]  /*11980*/  ISETP.GE.AND P5, PT, R7, R5, PT ;  /* 0x000000050700720c */ /* 0x000fe20003fa6270 */
[----:B------:R-:W-:-:S05]  /*11990*/  VIADD R7, R25, 0x20 ;  /* 0x0000002019077836 */ /* 0x000fca0000000000 */
[----:B------:R-:W-:-:S05]  /*119a0*/  ISETP.GE.AND P3, PT, R7, R5, PT ;  /* 0x000000050700720c */ /* 0x000fca0003f66270 */
[----:B0-----:R-:W-:Y:S02]  /*119b0*/  @!P6 LEA R9, P1, R20, R9, 0x1 ;  /* 0x000000091409e211 */ /* 0x001fe400078208ff */
[----:B------:R-:W-:-:S03]  /*119c0*/  @P6 LOP3.LUT R16, R16, 0x2000, RZ, 0xfc, !PT ;  /* 0x0000200010106812 */ /* 0x000fc600078efcff */
[----:B---3--:R-:W-:Y:S01]  /*119d0*/  @!P6 IMAD.X R3, RZ, RZ, R3, P1 ;  /* 0x000000ffff03e224 */ /* 0x008fe200008e0603 */
[----:B----4-:R-:W-:Y:S02]  /*119e0*/  @!P5 LEA R6, P1, R20, R6, 0x1 ;  /* 0x000000061406d211 */ /* 0x010fe400078208ff */
[----:B------:R-:W-:-:S03]  /*119f0*/  LOP3.LUT R16, R16, 0xffffefff, RZ, 0xc0, !PT ;  /* 0xffffefff10107812 */ /* 0x000fc600078ec0ff */
[----:B--2---:R-:W-:Y:S01]  /*11a00*/  @!P5 IMAD.X R8, RZ, RZ, R2, P1 ;  /* 0x000000ffff08d224 */ /* 0x004fe200008e0602 */
[----:B------:R-:W-:Y:S01]  /*11a10*/  @!P3 LEA R10, P1, R20, R10, 0x1 ;  /* 0x0000000a140ab211 */ /* 0x000fe200078208ff */
[----:B------:R-:W0:Y:S01]  /*11a20*/  SHFL.IDX PT, R2, R4, 0x2, 0x181f ;  /* 0x00581f0004027f89 */ /* 0x000e2200000e0000 */
[----:B------:R-:W-:-:S04]  /*11a30*/  @P5 LOP3.LUT R16, R16, 0x1000, RZ, 0xfc, !PT ;  /* 0x0000100010105812 */ /* 0x000fc800078efcff */
[----:B------:R-:W-:-:S04]  /*11a40*/  LOP3.LUT R16, R16, 0xfffff7ff, RZ, 0xc0, !PT ;  /* 0xfffff7ff10107812 */ /* 0x000fc800078ec0ff */
[----:B------:R-:W-:-:S04]  /*11a50*/  @P3 LOP3.LUT R16, R16, 0x800, RZ, 0xfc, !PT ;  /* 0x0000080010103812 */ /* 0x000fc800078efcff */
[----:B------:R-:W-:Y:S01]  /*11a60*/  LOP3.LUT R16, R16, 0xfffffdff, RZ, 0xc0, !PT ;  /* 0xfffffdff10107812 */ /* 0x000fe200078ec0ff */
[----:B0-----:R-:W-:Y:S02]  /*11a70*/  @!P3 IMAD.X R7, RZ, RZ, R2, P1 ;  /* 0x000000ffff07b224 */ /* 0x001fe400008e0602 */
[----:B------:R-:W-:-:S05]  /*11a80*/  VIADD R2, R25, 0x30 ;  /* 0x0000003019027836 */ /* 0x000fca0000000000 */
[----:B------:R-:W-:Y:S01]  /*11a90*/  ISETP.GE.AND P2, PT, R2, R5, PT ;  /* 0x000000050200720c */ /* 0x000fe20003f46270 */
[----:B------:R-:W-:-:S05]  /*11aa0*/  VIADD R2, R25, 0x40 ;  /* 0x0000004019027836 */ /* 0x000fca0000000000 */
[----:B------:R-:W-:Y:S02]  /*11ab0*/  ISETP.GE.AND P4, PT, R2, R5, PT ;  /* 0x000000050200720c */ /* 0x000fe40003f86270 */
[----:B------:R-:W0:Y:S05]  /*11ac0*/  SHFL.IDX PT, R2, R4, 0x3, 0x181f ;  /* 0x00781f0004027f89 */ /* 0x000e2a00000e0000 */
[----:B------:R-:W-:Y:S02]  /*11ad0*/  @!P2 LEA R13, P1, R20, R11, 0x1 ;  /* 0x0000000b140da211 */ /* 0x000fe400078208ff */
[----:B------:R-:W2:Y:S01]  /*11ae0*/  SHFL.IDX PT, R11, R0, 0x4, 0x181f ;  /* 0x00981f00000b7f89 */ /* 0x000ea200000e0000 */
[----:B------:R-:W-:-:S04]  /*11af0*/  @P2 LOP3.LUT R16, R16, 0x200, RZ, 0xfc, !PT ;  /* 0x0000020010102812 */ /* 0x000fc800078efcff */
[----:B------:R-:W-:-:S04]  /*11b00*/  LOP3.LUT R16, R16, 0xfffffeff, RZ, 0xc0, !PT ;  /* 0xfffffeff10107812 */ /* 0x000fc800078ec0ff */
[----:B------:R-:W-:-:S04]  /*11b10*/  @P4 LOP3.LUT R16, R16, 0x100, RZ, 0xfc, !PT ;  /* 0x0000010010104812 */ /* 0x000fc800078efcff */
[----:B------:R-:W-:Y:S01]  /*11b20*/  LOP3.LUT R16, R16, 0xffffff7f, RZ, 0xc0, !PT ;  /* 0xffffff7f10107812 */ /* 0x000fe200078ec0ff */
[----:B0-----:R-:W-:Y:S02]  /*11b30*/  @!P2 IMAD.X R12, RZ, RZ, R2, P1 ;  /* 0x000000ffff0ca224 */ /* 0x001fe400008e0602 */
[----:B------:R-:W0:Y:S01]  /*11b40*/  SHFL.IDX PT, R2, R4, 0x4, 0x181f ;  /* 0x00981f0004027f89 */ /* 0x000e2200000e0000 */
[----:B--2---:R-:W-:-:S05]  /*11b50*/  @!P4 LEA R14, P1, R20, R11, 0x1 ;  /* 0x0000000b140ec211 */ /* 0x004fca00078208ff */
[----:B0-----:R-:W-:Y:S02]  /*11b60*/  @!P4 IMAD.X R11, RZ, RZ, R2, P1 ;  /* 0x000000ffff0bc224 */ /* 0x001fe400008e0602 */
[----:B------:R-:W-:-:S05]  /*11b70*/  @!P6 IMAD.MOV.U32 R2, RZ, RZ, R9 ;  /* 0x000000ffff02e224 */ /* 0x000fca00078e0009 */
[----:B------:R0:W-:Y:S02]  /*11b80*/  @!P6 LDGSTS.E.BYPASS.LTC128B.128 [R23+0x18400], desc[UR36][R2.64], !P0 ;  /* 0x184000000217efae */ /* 0x0001e4000c101d64 */
[----:B0-----:R-:W-:Y:S02]  /*11b90*/  @!P5 IMAD.MOV.U32 R2, RZ, RZ, R6 ;  /* 0x000000ffff02d224 */ /* 0x001fe400078e0006 */
[----:B------:R-:W-:Y:S01]  /*11ba0*/  @!P5 IMAD.MOV.U32 R3, RZ, RZ, R8 ;  /* 0x000000ffff03d224 */ /* 0x000fe200078e0008 */
[----:B------:R-:W-:Y:S04]  /*11bb0*/  SHFL.IDX PT, R6, R0, 0x6, 0x181f ;  /* 0x00d81f0000067f89 */ /* 0x000fe800000e0000 */
[----:B------:R0:W-:Y:S04]  /*11bc0*/  @!P5 LDGSTS.E.BYPASS.LTC128B.128 [R23+0x18c00], desc[UR36][R2.64], !P0 ;  /* 0x18c000000217dfae */ /* 0x0001e8000c101d64 */
[----:B------:R-:W2:Y:S04]  /*11bd0*/  SHFL.IDX PT, R8, R0, 0x5, 0x181f ;  /* 0x00b81f0000087f89 */ /* 0x000ea800000e0000 */
[----:B------:R-:W-:Y:S01]  /*11be0*/  SHFL.IDX PT, R0, R0, 0x7, 0x181f ;  /* 0x00f81f0000007f89 */ /* 0x000fe200000e0000 */
[----:B0-----:R-:W-:-:S02]  /*11bf0*/  @!P3 IMAD.MOV.U32 R2, RZ, RZ, R10 ;  /* 0x000000ffff02b224 */ /* 0x001fc400078e000a */
[----:B------:R-:W-:Y:S02]  /*11c00*/  @!P3 IMAD.MOV.U32 R3, RZ, RZ, R7 ;  /* 0x000000ffff03b224 */ /* 0x000fe400078e0007 */
[----:B------:R-:W0:Y:S04]  /*11c10*/  SHFL.IDX PT, R7, R4, 0x5, 0x181f ;  /* 0x00b81f0004077f89 */ /* 0x000e2800000e0000 */
[----:B------:R3:W-:Y:S02]  /*11c20*/  @!P3 LDGSTS.E.BYPASS.LTC128B.128 [R23+0x19400], desc[UR36][R2.64], !P0 ;  /* 0x194000000217bfae */ /* 0x0007e4000c101d64 */
[----:B---3--:R-:W-:Y:S02]  /*11c30*/  VIADD R2, R25, 0x50 ;  /* 0x0000005019027836 */ /* 0x008fe40000000000 */
[----:B------:R-:W-:-:S03]  /*11c40*/  @!P2 IMAD.MOV.U32 R3, RZ, RZ, R12 ;  /* 0x000000ffff03a224 */ /* 0x000fc600078e000c */
[----:B------:R-:W-:Y:S01]  /*11c50*/  ISETP.GE.AND P3, PT, R2, R5, PT ;  /* 0x000000050200720c */ /* 0x000fe20003f66270 */
[----:B------:R-:W-:-:S05]  /*11c60*/  @!P2 IMAD.MOV.U32 R2, RZ, RZ, R13 ;  /* 0x000000ffff02a224 */ /* 0x000fca00078e000d */
[----:B------:R3:W-:Y:S07]  /*11c70*/  @!P2 LDGSTS.E.BYPASS.LTC128B.128 [R23+0x19c00], desc[UR36][R2.64], !P0 ;  /* 0x19c000000217afae */ /* 0x0007ee000c101d64 */
[----:B--2---:R-:W-:Y:S02]  /*11c80*/  @!P3 LEA R8, P1, R20, R8, 0x1 ;  /* 0x000000081408b211 */ /* 0x004fe400078208ff */
[----:B------:R-:W-:Y:S01]  /*11c90*/  @P3 LOP3.LUT R16, R16, 0x80, RZ, 0xfc, !PT ;  /* 0x0000008010103812 */ /* 0x000fe200078efcff */
[----:B---3--:R-:W2:Y:S01]  /*11ca0*/  SHFL.IDX PT, R2, R4, 0x6, 0x181f ;  /* 0x00d81f0004027f89 */ /* 0x008ea200000e0000 */
[----:B------:R-:W-:-:S02]  /*11cb0*/  VIADD R3, R25, 0x60 ;  /* 0x0000006019037836 */ /* 0x000fc40000000000 */
[----:B------:R-:W-:Y:S01]  /*11cc0*/  LOP3.LUT R16, R16, 0xffffffbf, RZ, 0xc0, !PT ;  /* 0xffffffbf10107812 */ /* 0x000fe200078ec0ff */
[----:B0-----:R-:W-:Y:S01]  /*11cd0*/  @!P3 IMAD.X R7, RZ, RZ, R7, P1 ;  /* 0x000000ffff07b224 */ /* 0x001fe200008e0607 */
[----:B------:R-:W0:Y:S01]  /*11ce0*/  SHFL.IDX PT, R4, R4, 0x7, 0x181f ;  /* 0x00f81f0004047f89 */ /* 0x000e2200000e0000 */
[----:B------:R-:W-:Y:S01]  /*11cf0*/  ISETP.GE.AND P2, PT, R3, R5, PT ;  /* 0x000000050300720c */ /* 0x000fe20003f46270 */
[----:B------:R-:W-:-:S12]  /*11d00*/  @!P4 IMAD.MOV.U32 R3, RZ, RZ, R11 ;  /* 0x000000ffff03c224 */ /* 0x000fd800078e000b */
[----:B------:R-:W-:Y:S02]  /*11d10*/  @!P2 LEA R6, P1, R20, R6, 0x1 ;  /* 0x000000061406a211 */ /* 0x000fe400078208ff */
[----:B------:R-:W-:-:S03]  /*11d20*/  @P2 LOP3.LUT R16, R16, 0x40, RZ, 0xfc, !PT ;  /* 0x0000004010102812 */ /* 0x000fc600078efcff */
[----:B--2---:R-:W-:Y:S02]  /*11d30*/  @!P2 IMAD.X R9, RZ, RZ, R2, P1 ;  /* 0x000000ffff09a224 */ /* 0x004fe400008e0602 */
[----:B------:R-:W-:-:S05]  /*11d40*/  @!P4 IMAD.MOV.U32 R2, RZ, RZ, R14 ;  /* 0x000000ffff02c224 */ /* 0x000fca00078e000e */
[----:B------:R2:W-:Y:S02]  /*11d50*/  @!P4 LDGSTS.E.BYPASS.LTC128B.128 [R23+0x1a400], desc[UR36][R2.64], !P0 ;  /* 0x1a4000000217cfae */ /* 0x0005e4000c101d64 */
[----:B--2---:R-:W-:Y:S02]  /*11d60*/  @!P3 IMAD.MOV.U32 R2, RZ, RZ, R8 ;  /* 0x000000ffff02b224 */ /* 0x004fe400078e0008 */
[----:B------:R-:W-:-:S05]  /*11d70*/  @!P3 IMAD.MOV.U32 R3, RZ, RZ, R7 ;  /* 0x000000ffff03b224 */ /* 0x000fca00078e0007 */
[----:B------:R2:W-:Y:S02]  /*11d80*/  @!P3 LDGSTS.E.BYPASS.LTC128B.128 [R23+0x1ac00], desc[UR36][R2.64], !P0 ;  /* 0x1ac000000217bfae */ /* 0x0005e4000c101d64 */
[----:B--2---:R-:W-:Y:S02]  /*11d90*/  @!P2 IMAD.MOV.U32 R2, RZ, RZ, R6 ;  /* 0x000000ffff02a224 */ /* 0x004fe400078e0006 */
[----:B------:R-:W-:-:S05]  /*11da0*/  @!P2 IMAD.MOV.U32 R3, RZ, RZ, R9 ;  /* 0x000000ffff03a224 */ /* 0x000fca00078e0009 */
[----:B0-----:R2:W-:Y:S02]  /*11db0*/  @!P2 LDGSTS.E.BYPASS.LTC128B.128 [R23+0x1b400], desc[UR36][R2.64], !P0 ;  /* 0x1b4000000217afae */ /* 0x0015e4000c101d64 */
.L_x_5905:
[----:B------:R-:W-:Y:S01]  /*11dc0*/  VIADD R25, R25, 0x70 ;  /* 0x0000007019197836 */ /* 0x000fe20000000000 */
[----:B------:R-:W-:-:S04]  /*11dd0*/  LOP3.LUT R16, R16, 0xffffbfff, RZ, 0xc0, !PT ;  /* 0xffffbfff10107812 */ /* 0x000fc800078ec0ff */
[----:B------:R-:W-:-:S13]  /*11de0*/  ISETP.GE.AND P2, PT, R25, R5, PT ;  /* 0x000000051900720c */ /* 0x000fda0003f46270 */
[----:B--2---:R-:W-:Y:S02]  /*11df0*/  @!P2 LEA R2, P1, R20, R0, 0x1 ;  /* 0x000000001402a211 */ /* 0x004fe400078208ff */
        /* <DEDUP_REMOVED lines=8> */
.L_x_5810:
        /* <DEDUP_REMOVED lines=11> */
[----:B--2---:R-:W-:Y:S05]  /*11f30*/  @!P0 BRA `(.L_x_5812) ;  /* 0x0000000000408947 */ /* 0x004fea0003800000 */
        /* <DEDUP_REMOVED lines=16> */
.L_x_5812:
[----:B------:R-:W-:Y:S05]  /*12040*/  BSYNC B6 ;  /* 0x0000000000067941 */ /* 0x000fea0003800000 */
.L_x_5811:
[----:B------:R-:W2:Y:S01]  /*12050*/  LDL.LU R25, [R1+0x8] ;  /* 0x0000080001197983 */ /* 0x000ea20000300800 */
[----:B0-----:R-:W0:Y:S01]  /*12060*/  LDC R2, c[0x0][0x448] ;  /* 0x00011200ff027b82 */ /* 0x001e220000000800 */
[----:B------:R-:W-:Y:S02]  /*12070*/  ULDC.64 UR4, c[0x0][0x398] ;  /* 0x0000e60000047ab9 */ /* 0x000fe40000000a00 */
[----:B------:R-:W3:Y:S04]  /*12080*/  LDL.LU R21, [R1+0xc] ;  /* 0x00000c0001157983 */ /* 0x000ee80000300800 */
[----:B------:R-:W4:Y:S01]  /*12090*/  LDL.LU R20, [R1] ;  /* 0x0000000001147983 */ /* 0x000f220000300800 */
[----:B0-----:R-:W-:-:S13]  /*120a0*/  ISETP.NE.AND P6, PT, R2, 0x1, PT ;  /* 0x000000010200780c */ /* 0x001fda0003fc5270 */
[----:B------:R-:W0:Y:S08]  /*120b0*/  @P6 LDC R3, c[0x0][0x44c] ;  /* 0x00011300ff036b82 */ /* 0x000e300000000800 */
[----:B------:R-:W5:Y:S01]  /*120c0*/  @P6 LDC R2, c[0x0][0x450] ;  /* 0x00011400ff026b82 */ /* 0x000f620000000800 */
[----:B------:R-:W-:Y:S02]  /*120d0*/  IMAD.MOV.U32 R0, RZ, RZ, R34 ;  /* 0x000000ffff007224 */ /* 0x000fe400078e0022 */
[----:B0-----:R-:W-:-:S05]  /*120e0*/  @P6 IMAD.HI.U32 R3, R34, R3, RZ ;  /* 0x0000000322036227 */ /* 0x001fca00078e00ff */
[----:B-----5:R-:W-:Y:S01]  /*120f0*/  @P6 SHF.R.U32.HI R0, RZ, R2, R3 ;  /* 0x00000002ff006219 */ /* 0x020fe20000011603 */
        /* <DEDUP_REMOVED lines=15> */
[----:B------:R-:W-:Y:S02]  /*121f0*/  IMAD R4, R20, UR5, R4 ;  /* 0x0000000514047c24 */ /* 0x000fe4000f8e0204 */
[----:B------:R-:W0:Y:S02]  /*12200*/  S2R R20, SR_TID.X ;  /* 0x0000000000147919 */ /* 0x000e240000002100 */
        /* <DEDUP_REMOVED lines=14> */
[----:B0-----:R-:W-:Y:S02]  /*122f0*/  IMAD.SHL.U32 R20, R20, 0x8, RZ ;  /* 0x0000000814147824 */ /* 0x001fe400078e00ff */
[----:B------:R-:W-:Y:S01]  /*12300*/  IMAD.IADD R3, R3, 0x1, R0 ;  /* 0x0000000103037824 */ /* 0x000fe200078e0200 */
[----:B------:R-:W-:Y:S01]  /*12310*/  LEA R0, P0, R2, UR4, 0x1 ;  /* 0x0000000402007c11 */ /* 0x000fe2000f8008ff */
[----:B------:R-:W-:Y:S01]  /*12320*/  ULDC UR4, c[0x0][0x3b8] ;  /* 0x0000ee0000047ab9 */ /* 0x000fe20000000800 */
[----:B------:R-:W-:Y:S02]  /*12330*/  LOP3.LUT R20, R20, 0x38, RZ, 0xc0, !PT ;  /* 0x0000003814147812 */ /* 0x000fe400078ec0ff */
[----:B------:R-:W-:Y:S02]  /*12340*/  LEA.HI.X R4, R2, UR5, R3, 0x1, P0 ;  /* 0x0000000502047c11 */ /* 0x000fe400080f0c03 */
[----:B------:R-:W-:-:S02]  /*12350*/  LOP3.LUT R9, R20, 0x40, RZ, 0xfc, !PT ;  /* 0x0000004014097812 */ /* 0x000fc400078efcff */
[C---:B------:R-:W-:Y:S02]  /*12360*/  LOP3.LUT R7, R20.reuse, 0x80, RZ, 0xfc, !PT ;  /* 0x0000008014077812 */ /* 0x040fe400078efcff */
[----:B------:R-:W-:Y:S01]  /*12370*/  LOP3.LUT R6, R20, 0xc0, RZ, 0xfc, !PT ;  /* 0x000000c014067812 */ /* 0x000fe200078efcff */
        /* <DEDUP_REMOVED lines=9> */
[----:B------:R-:W2:Y:S10]  /*12410*/  SHFL.IDX PT, R2, R4, RZ, 0x181f ;  /* 0x00181fff04027589 */ /* 0x000eb400000e0000 */
[----:B0-----:R-:W-:-:S02]  /*12420*/  @!P6 LEA R5, P0, R8, R14, 0x1 ;  /* 0x0000000e0805e211 */ /* 0x001fc400078008ff */
[----:B------:R-:W0:Y:S03]  /*12430*/  SHFL.IDX PT, R14, R0, 0x1, 0x181f ;  /* 0x00381f00000e7f89 */ /* 0x000e2600000e0000 */
[----:B--2---:R-:W-:Y:S02]  /*12440*/  @!P6 IMAD.X R3, RZ, RZ, R2, P0 ;  /* 0x000000ffff03e224 */ /* 0x004fe400000e0602 */
[----:B------:R-:W-:Y:S02]  /*12450*/  @!P6 IMAD.MOV.U32 R2, RZ, RZ, R5 ;  /* 0x000000ffff02e224 */ /* 0x000fe400078e0005 */
[----:B------:R-:W2:Y:S04]  /*12460*/  SHFL.IDX PT, R5, R4, 0x1, 0x181f ;  /* 0x00381f0004057f89 */ /* 0x000ea800000e0000 */
        /* <DEDUP_REMOVED lines=8> */
[----:B--2---:R-:W-:Y:S02]  /*124f0*/  @!P5 IMAD.X R7, RZ, RZ, R5, P0 ;  /* 0x000000ffff07d224 */ /* 0x004fe400000e0605 */
[----:B------:R-:W2:Y:S01]  /*12500*/  SHFL.IDX PT, R5, R4, 0x2, 0x181f ;  /* 0x00581f0004057f89 */ /* 0x000ea200000e0000 */
[----:B---3--:R-:W-:Y:S02]  /*12510*/  @!P5 IMAD.MOV.U32 R2, RZ, RZ, R6 ;  /* 0x000000ffff02d224 */ /* 0x008fe400078e0006 */
        /* <DEDUP_REMOVED lines=16> */
[----:B--2---:R-:W-:Y:S02]  /*12620*/  @!P5 IMAD.X R7, RZ, RZ, R5, P0 ;  /* 0x000000ffff07d224 */ /* 0x004fe400000e0605 */
[----:B------:R-:W2:Y:S01]  /*12630*/  SHFL.IDX PT, R5, R4, 0x3, 0x181f ;  /* 0x00781f0004057f89 */ /* 0x000ea200000e0000 */
[----:B---3--:R-:W-:Y:S02]  /*12640*/  @!P5 IMAD.MOV.U32 R2, RZ, RZ, R6 ;  /* 0x000000ffff02d224 */ /* 0x008fe400078e0006 */
[----:B------:R-:W-:-:S05]  /*12650*/  @!P5 IMAD.MOV.U32 R3, RZ, RZ, R7 ;  /* 0x000000ffff03d224 */ /* 0x000fca00078e0007 */
[----:B------:R-:W-:Y:S04]  /*12660*/  @!P5 LDGSTS.E.BYPASS.LTC128B.128 [R23+0x23400], desc[UR36][R2.64], !P4 ;  /* 0x234000000217dfae */ /* 0x000fe8000e101d64 */
[----:B------:R-:W-:Y:S04]  /*12670*/  @!P5 LDGSTS.E.BYPASS.LTC128B.128 [R23+0x27400], desc[UR36][R2.64+0x80], !P3 ;  /* 0x274000800217dfae */ /* 0x000fe8000d901d64 */
[----:B------:R-:W-:Y:S01]  /*12680*/  @!P5 LDGSTS.E.BYPASS.LTC128B.128 [R23+0x2b400], desc[UR36][R2.64+0x100], !P2 ;  /* 0x2b4001000217dfae */ /* 0x000fe2000d101d64 */
[----:B0-----:R-:W-:-:S03]  /*12690*/  @!P6 LEA R6, P0, R8, R14, 0x1 ;  /* 0x0000000e0806e211 */ /* 0x001fc600078008ff */
[----:B------:R0:W-:Y:S01]  /*126a0*/  @!P5 LDGSTS.E.BYPASS.LTC128B.128 [R23+0x2f400], desc[UR36][R2.64+0x180], !P1 ;  /* 0x2f4001800217dfae */ /* 0x0001e2000c901d64 */
[----:B------:R-:W-:-:S03]  /*126b0*/  LOP3.LUT P5, RZ, R16, 0x100000, RZ, 0xc0, !PT ;  /* 0x0010000010ff7812 */ /* 0x000fc600078ac0ff */
[----:B------:R-:W3:Y:S01]  /*126c0*/  SHFL.IDX PT, R14, R0, 0x4, 0x181f ;  /* 0x00981f00000e7f89 */ /* 0x000ee200000e0000 */
[----:B--2---:R-:W-:-:S03]  /*126d0*/  @!P6 IMAD.X R7, RZ, RZ, R5, P0 ;  /* 0x000000ffff07e224 */ /* 0x004fc600000e0605 */
[----:B------:R-:W2:Y:S01]  /*126e0*/  SHFL.IDX PT, R5, R4, 0x4, 0x181f ;  /* 0x00981f0004057f89 */ /* 0x000ea200000e0000 */
[----:B0-----:R-:W-:Y:S02]  /*126f0*/  @!P6 IMAD.MOV.U32 R2, RZ, RZ, R6 ;  /* 0x000000ffff02e224 */ /* 0x001fe400078e0006 */
[----:B------:R-:W-:-:S05]  /*12700*/  @!P6 IMAD.MOV.U32 R3, RZ, RZ, R7 ;  /* 0x000000ffff03e224 */ /* 0x000fca00078e0007 */
[----:B------:R-:W-:Y:S04]  /*12710*/  @!P6 LDGSTS.E.BYPASS.LTC128B.128 [R23+0x23c00], desc[UR36][R2.64], !P4 ;  /* 0x23c000000217efae */ /* 0x000fe8000e101d64 */
[----:B------:R-:W-:Y:S04]  /*12720*/  @!P6 LDGSTS.E.BYPASS.LTC128B.128 [R23+0x27c00], desc[UR36][R2.64+0x80], !P3 ;  /* 0x27c000800217efae */ /* 0x000fe8000d901d64 */
[----:B------:R-:W-:Y:S01]  /*12730*/  @!P6 LDGSTS.E.BYPASS.LTC128B.128 [R23+0x2bc00], desc[UR36][R2.64+0x100], !P2 ;  /* 0x2bc001000217efae */ /* 0x000fe2000d101d64 */
[----:B---3--:R-:W-:-:S03]  /*12740*/  @!P5 LEA R6, P0, R8, R14, 0x1 ;  /* 0x0000000e0806d211 */ /* 0x008fc600078008ff */
[----:B------:R-:W0:Y:S02]  /*12750*/  SHFL.IDX PT, R14, R0, 0x5, 0x181f ;  /* 0x00b81f00000e7f89 */ /* 0x000e2400000e0000 */
[----:B--2---:R-:W-:Y:S02]  /*12760*/  @!P5 IMAD.X R7, RZ, RZ, R5, P0 ;  /* 0x000000ffff07d224 */ /* 0x004fe400000e0605 */
[----:B------:R-:W2:Y:S04]  /*12770*/  SHFL.IDX PT, R5, R4, 0x5, 0x181f ;  /* 0x00b81f0004057f89 */ /* 0x000ea800000e0000 */
[----:B------:R3:W-:Y:S01]  /*12780*/  @!P6 LDGSTS.E.BYPASS.LTC128B.128 [R23+0x2fc00], desc[UR36][R2.64+0x180], !P1 ;  /* 0x2fc001800217efae */ /* 0x0007e2000c901d64 */
[----:B------:R-:W-:Y:S01]  /*12790*/  LOP3.LUT P6, RZ, R16, 0x80000, RZ, 0xc0, !PT ;  /* 0x0008000010ff7812 */ /* 0x000fe200078cc0ff */
[----:B---3--:R-:W-:-:S02]  /*127a0*/  @!P5 IMAD.MOV.U32 R2, RZ, RZ, R6 ;  /* 0x000000ffff02d224 */ /* 0x008fc400078e0006 */
[----:B------:R-:W-:-:S10]  /*127b0*/  @!P5 IMAD.MOV.U32 R3, RZ, RZ, R7 ;  /* 0x000000ffff03d224 */ /* 0x000fd400078e0007 */
[----:B0-----:R-:W-:Y:S02]  /*127c0*/  @!P6 LEA R6, P0, R8, R14, 0x1 ;  /* 0x0000000e0806e211 */ /* 0x001fe400078008ff */
[----:B------:R-:W0:Y:S03]  /*127d0*/  SHFL.IDX PT, R14, R0, 0x6, 0x181f ;  /* 0x00d81f00000e7f89 */ /* 0x000e2600000e0000 */
[----:B--2---:R-:W-:Y:S01]  /*127e0*/  @!P6 IMAD.X R7, RZ, RZ, R5, P0 ;  /* 0x000000ffff07e224 */ /* 0x004fe200000e0605 */
[----:B------:R-:W-:Y:S04]  /*127f0*/  @!P5 LDGSTS.E.BYPASS.LTC128B.128 [R23+0x24400], desc[UR36][R2.64], !P4 ;  /* 0x244000000217dfae */ /* 0x000fe8000e101d64 */
[----:B------:R-:W2:Y:S04]  /*12800*/  SHFL.IDX PT, R5, R4, 0x6, 0x181f ;  /* 0x00d81f0004057f89 */ /* 0x000ea800000e0000 */
[----:B------:R-:W-:Y:S04]  /*12810*/  @!P5 LDGSTS.E.BYPASS.LTC128B.128 [R23+0x28400], desc[UR36][R2.64+0x80], !P3 ;  /* 0x284000800217dfae */ /* 0x000fe8000d901d64 */
[----:B------:R-:W-:Y:S04]  /*12820*/  @!P5 LDGSTS.E.BYPASS.LTC128B.128 [R23+0x2c400], desc[UR36][R2.64+0x100], !P2 ;  /* 0x2c4001000217dfae */ /* 0x000fe8000d101d64 */
[----:B------:R3:W-:Y:S01]  /*12830*/  @!P5 LDGSTS.E.BYPASS.LTC128B.128 [R23+0x30400], desc[UR36][R2.64+0x180], !P1 ;  /* 0x304001800217dfae */ /* 0x0007e2000c901d64 */
[----:B------:R-:W-:Y:S01]  /*12840*/  LOP3.LUT P5, RZ, R16, 0x40000, RZ, 0xc0, !PT ;  /* 0x0004000010ff7812 */ /* 0x000fe200078ac0ff */
[----:B---3--:R-:W-:-:S02]  /*12850*/  @!P6 IMAD.MOV.U32 R2, RZ, RZ, R6 ;  /* 0x000000ffff02e224 */ /* 0x008fc400078e0006 */
[----:B------:R-:W-:-:S10]  /*12860*/  @!P6 IMAD.MOV.U32 R3, RZ, RZ, R7 ;  /* 0x000000ffff03e224 */ /* 0x000fd400078e0007 */
[----:B0-----:R-:W-:Y:S02]  /*12870*/  @!P5 LEA R6, P0, R8, R14, 0x1 ;  /* 0x0000000e0806d211 */ /* 0x001fe400078008ff */
[----:B------:R0:W3:Y:S03]  /*12880*/  SHFL.IDX PT, R14, R0, 0x7, 0x181f ;  /* 0x00f81f00000e7f89 */ /* 0x0000e600000e0000 */
[----:B--2---:R-:W-:Y:S01]  /*12890*/  @!P5 IMAD.X R7, RZ, RZ, R5, P0 ;  /* 0x000000ffff07d224 */ /* 0x004fe200000e0605 */
[----:B------:R-:W-:Y:S04]  /*128a0*/  @!P6 LDGSTS.E.BYPASS.LTC128B.128 [R23+0x24c00], desc[UR36][R2.64], !P4 ;  /* 0x24c000000217efae */ /* 0x000fe8000e101d64 */
[----:B------:R-:W-:Y:S04]  /*128b0*/  @!P6 LDGSTS.E.BYPASS.LTC128B.128 [R23+0x28c00], desc[UR36][R2.64+0x80], !P3 ;  /* 0x28c000800217efae */ /* 0x000fe8000d901d64 */
[----:B------:R-:W-:Y:S04]  /*128c0*/  @!P6 LDGSTS.E.BYPASS.LTC128B.128 [R23+0x2cc00], desc[UR36][R2.64+0x100], !P2 ;  /* 0x2cc001000217efae */ /* 0x000fe8000d101d64 */
[----:B------:R2:W-:Y:S04]  /*128d0*/  @!P6 LDGSTS.E.BYPASS.LTC128B.128 [R23+0x30c00], desc[UR36][R2.64+0x180], !P1 ;  /* 0x30c001800217efae */ /* 0x0005e8000c901d64 */
[----:B------:R0:W4:Y:S01]  /*128e0*/  SHFL.IDX PT, R5, R4, 0x7, 0x181f ;  /* 0x00f81f0004057f89 */ /* 0x00012200000e0000 */
[----:B--2---:R-:W-:-:S02]  /*128f0*/  @!P5 IMAD.MOV.U32 R2, RZ, RZ, R6 ;  /* 0x000000ffff02d224 */ /* 0x004fc400078e0006 */
[----:B------:R-:W-:-:S05]  /*12900*/  @!P5 IMAD.MOV.U32 R3, RZ, RZ, R7 ;  /* 0x000000ffff03d224 */ /* 0x000fca00078e0007 */
[----:B------:R0:W-:Y:S04]  /*12910*/  @!P5 LDGSTS.E.BYPASS.LTC128B.128 [R23+0x25400], desc[UR36][R2.64], !P4 ;  /* 0x254000000217dfae */ /* 0x0001e8000e101d64 */
[----:B------:R0:W-:Y:S04]  /*12920*/  @!P5 LDGSTS.E.BYPASS.LTC128B.128 [R23+0x29400], desc[UR36][R2.64+0x80], !P3 ;  /* 0x294000800217dfae */ /* 0x0001e8000d901d64 */
[----:B------:R0:W-:Y:S04]  /*12930*/  @!P5 LDGSTS.E.BYPASS.LTC128B.128 [R23+0x2d400], desc[UR36][R2.64+0x100], !P2 ;  /* 0x2d4001000217dfae */ /* 0x0001e8000d101d64 */
[----:B---34-:R0:W-:Y:S02]  /*12940*/  @!P5 LDGSTS.E.BYPASS.LTC128B.128 [R23+0x31400], desc[UR36][R2.64+0x180], !P1 ;  /* 0x314001800217dfae */ /* 0x0181e4000c901d64 */
.L_x_5923:
        /* <DEDUP_REMOVED lines=12> */
.L_x_5815:
[----:B------:R-:W-:Y:S05]  /*12a10*/  BSYNC B0 ;  /* 0x0000000000007941 */ /* 0x000fea0003800000 */
.L_x_5814:
[----:B------:R-:W-:Y:S01]  /*12a20*/  NOP ;  /* 0x0000000000007918 */ /* 0x000fe20000000000 */
[----:B------:R-:W-:-:S13]  /*12a30*/  PLOP3.LUT P0, PT, PT, PT, PT, 0x80, 0x0 ;  /* 0x000000000000781c */ /* 0x000fda0003f0f070 */
.L_x_5816:
[----:B------:R-:W-:Y:S02]  /*12a40*/  PLOP3.LUT P1, PT, P1, P0, PT, 0xa2, 0x0 ;  /* 0x000000000000781c */ /* 0x000fe40000f21472 */
[----:B------:R-:W-:-:S08]  /*12a50*/  @P0 R2UR P1, UR4, R17 ;  /* 0x00000000110402ca */ /* 0x000fd00000020000 */
[----:B------:R-:W-:-:S05]  /*12a60*/  @P0 PLOP3.LUT P0, PT, P1, PT, PT, 0x80, 0x0 ;  /* 0x000000000000081c */ /* 0x000fca0000f0f070 */
[----:B------:R-:W-:Y:S01]  /*12a70*/  @!P1 SYNCS.ARRIVE.TRANS64.RED.A0T1 RZ, [UR4+0x32410], RZ ;  /* 0x032410ffffff99a7 */ /* 0x000fe20008200404 */
[----:B------:R-:W-:Y:S07]  /*12a80*/  @!P1 ARRIVES.LDGSTSBAR.64.TRANSCNT [UR4+0x32410] ;  /* 0x03241000ff0099b0 */ /* 0x000fee0008000a84 */
[----:B------:R-:W-:Y:S05]  /*12a90*/  @P0 BRA.U.ANY `(.L_x_5816) ;  /* 0xfffffffd00e80947 */ /* 0x000fea000393ffff */
[----:B0-2---:R-:W2:Y:S02]  /*12aa0*/  LDL.LU R2, [R1+0x1c] ;  /* 0x00001c0001027983 */ /* 0x005ea40000300800 */
        /* <DEDUP_REMOVED lines=11> */
.L_x_5924:
[----:B------:R-:W-:Y:S05]  /*12b60*/  BSYNC B0 ;  /* 0x0000000000007941 */ /* 0x000fea0003800000 */
.L_x_5817:
[----:B------:R-:W-:-:S13]  /*12b70*/  LOP3.LUT P0, RZ, R16, 0x400, RZ, 0xc0, !PT ;  /* 0x0000040010ff7812 */ /* 0x000fda000780c0ff */
[----:B------:R-:W-:Y:S05]  /*12b80*/  @!P0 BRA `(.L_x_5819) ;  /* 0x0000000000048947 */ /* 0x000fea0003800000 */
[----:B------:R-:W-:Y:S01]  /*12b90*/  BPT.TRAP 0x1 ;  /* 0x000000040000795c */ /* 0x000fe20000300000 */
.L_x_5819:
[----:B0-----:R-:W-:Y:S01]  /*12ba0*/  SHF.L.U32 R0, R28, 0x1f, RZ ;  /* 0x0000001f1c007819 */ /* 0x001fe200000006ff */
[----:B------:R-:W-:Y:S03]  /*12bb0*/  BSSY B0, `(.L_x_5820) ;  /* 0x0000003000007945 */ /* 0x000fe60003800000 */
[----:B------:R-:W0:Y:S02]  /*12bc0*/  SYNCS.PHASECHK.TRANS64.TRYWAIT P0, [R19+URZ+0x32460], R0 ;  /* 0x03246000130075a7 */ /* 0x000e24000800017f */
[----:B0-----:R-:W-:Y:S05]  /*12bd0*/  @!P0 BRA `(.L_x_5821) ;  /* 0x0000004c00548947 */ /* 0x001fea0003800000 */
.L_x_5925:
[----:B------:R-:W-:Y:S05]  /*12be0*/  BSYNC B0 ;  /* 0x0000000000007941 */ /* 0x000fea0003800000 */
.L_x_5820:
[----:B------:R-:W0:Y:S01]  /*12bf0*/  LDL.LU R2, [R1+0x14] ;  /* 0x0000140001027983 */ /* 0x000e220000300800 */
        /* <DEDUP_REMOVED lines=9> */
[----:B0-----:R-:W-:Y:S02]  /*12c90*/  IMAD R0, R2, UR4, RZ ;  /* 0x0000000402007c24 */ /* 0x001fe4000f8e02ff */
[----:B------:R-:W-:-:S04]  /*12ca0*/  IMAD.WIDE.U32 R2, R37, UR4, RZ ;  /* 0x0000000425027c25 */ /* 0x000fc8000f8e00ff */
        /* <DEDUP_REMOVED lines=67> */
[----:B0-----:R-:W-:Y:S01]  /*130e0*/  IMAD.X R9, RZ, RZ, R3, P3 ;  /* 0x000000ffff097224 */ /* 0x001fe200018e0603 */
        /* <DEDUP_REMOVED lines=21> */
.L_x_5939:
        /* <DEDUP_REMOVED lines=15> */
.L_x_5823:
        /* <DEDUP_REMOVED lines=10> */
.L_x_5824:
[----:B0-----:R-:W2:Y:S01]  /*133d0*/  LDL.LU R2, [R1+0x10] ;  /* 0x0000100001027983 */ /* 0x001ea20000300800 */
[----:B------:R0:W-:Y:S01]  /*133e0*/  SYNCS.ARRIVE.TRANS64.A1T0 RZ, [R19+URZ+0x32450], RZ ;  /* 0x032450ff13ff79a7 */ /* 0x0001e2000810003f */
[----:B------:R-:W-:Y:S01]  /*133f0*/  BSSY B0, `(.L_x_5825) ;  /* 0x00000d9000007945 */ /* 0x000fe20003800000 */
[----:B--2---:R-:W-:-:S05]  /*13400*/  VIADD R21, R2, 0xfffffffe ;  /* 0xfffffffe02157836 */ /* 0x004fca0000000000 */
[----:B------:R-:W-:-:S13]  /*13410*/  ISETP.GE.AND P0, PT, R21, R31, PT ;  /* 0x0000001f1500720c */ /* 0x000fda0003f06270 */
[----:B0-----:R-:W-:Y:S05]  /*13420*/  @!P0 BRA `(.L_x_5826) ;  /* 0x0000000c00548947 */ /* 0x001fea0003800000 */
.L_x_5839:
[----:B0-----:R-:W0:Y:S01]  /*13430*/  S2R R2, SR_TID.X ;  /* 0x0000000000027919 */ /* 0x001e220000002100 */
[----:B--2---:R-:W2:Y:S01]  /*13440*/  LDC R3, c[0x0][0x430] ;  /* 0x00010c00ff037b82 */ /* 0x004ea20000000800 */
[----:B------:R-:W-:Y:S01]  /*13450*/  IMAD R8, R21, 0x60, R32 ;  /* 0x0000006015087824 */ /* 0x000fe200078e0220 */
[----:B------:R-:W-:Y:S01]  /*13460*/  LOP3.LUT P1, RZ, R16, 0x400, RZ, 0xc0, !PT ;  /* 0x0000040010ff7812 */ /* 0x000fe2000782c0ff */
        /* <DEDUP_REMOVED lines=22> */
[----:B--2---:R-:W-:Y:S01]  /*135d0*/  @!P2 LEA R6, P0, R2, R6, 0x2 ;  /* 0x000000060206a211 */ /* 0x004fe200078010ff */
        /* <DEDUP_REMOVED lines=14> */
[----:B-1----:R-:W-:-:S12]  /*136c0*/  @!P1 BRA `(.L_x_5827) ;  /* 0x0000000000049947 */ /* 0x002fd80003800000 */
[----:B------:R-:W-:Y:S01]  /*136d0*/  BPT.TRAP 0x1 ;  /* 0x000000040000795c */ /* 0x000fe20000300000 */
.L_x_5827:
[----:B------:R-:W-:Y:S01]  /*136e0*/  IMAD R10, R18, 0x8, R17 ;  /* 0x00000008120a7824 */ /* 0x000fe200078e0211 */
[----:B------:R-:W-:Y:S01]  /*136f0*/  SHF.L.U32 R20, R28, 0x1f, RZ ;  /* 0x0000001f1c147819 */ /* 0x000fe200000006ff */
[----:B------:R-:W-:Y:S01]  /*13700*/  BSSY B1, `(.L_x_5828) ;  /* 0x0000004000017945 */ /* 0x000fe20003800000 */
[----:B------:R-:W-:Y:S02]  /*13710*/  SHF.R.S32.HI R9, RZ, 0x1f, R5 ;  /* 0x0000001fff097819 */ /* 0x000fe40000011405 */
[----:B------:R-:W2:Y:S02]  /*13720*/  SYNCS.PHASECHK.TRANS64.TRYWAIT P0, [R10+URZ+0x32440], R20 ;  /* 0x032440140a0075a7 */ /* 0x000ea4000800017f */
[----:B--2---:R-:W-:Y:S05]  /*13730*/  @!P0 BRA `(.L_x_5829) ;  /* 0x0000004800d08947 */ /* 0x004fea0003800000 */
.L_x_5940:
[----:B------:R-:W-:Y:S05]  /*13740*/  BSYNC B1 ;  /* 0x0000000000017941 */ /* 0x000fea0003800000 */
.L_x_5828:
[----:B------:R-:W-:Y:S01]  /*13750*/  ULDC.64 UR4, c[0x0][0x300] ;  /* 0x0000c00000047ab9 */ /* 0x000fe20000000a00 */
[----:B-1---5:R-:W-:Y:S01]  /*13760*/  SHF.R.S32.HI R19, RZ, 0x1f, R4 ;  /* 0x0000001fff137819 */ /* 0x022fe20000011404 */
        /* <DEDUP_REMOVED lines=22> */
[----:B------:R-:W-:Y:S01]  /*138d0*/  SHFL.IDX PT, R14, R6, 0x5, 0x181f ;  /* 0x00b81f00060e7f89 */ /* 0x000fe200000e0000 */
[----:B0-----:R-:W-:-:S05]  /*138e0*/  IADD3 R2, P0, R2, R0, RZ ;  /* 0x0000000002027210 */ /* 0x001fca0007f1e0ff */
[----:B-1----:R-:W-:-:S05]  /*138f0*/  IMAD.X R3, RZ, RZ, R3, P0 ;  /* 0x000000ffff037224 */ /* 0x002fca00000e0603 */
[----:B------:R0:W-:Y:S04]  /*13900*/  LDGSTS.E.BYPASS.LTC128B.128 [R7+0x1c400], desc[UR36][R2.64], !P1 ;  /* 0x1c40000002077fae */ /* 0x0001e8000c901d64 */
[----:B0-----:R-:W0:Y:S04]  /*13910*/  SHFL.IDX PT, R2, R6, 0x1, 0x181f ;  /* 0x00381f0006027f89 */ /* 0x001e2800000e0000 */
[----:B------:R-:W1:Y:S01]  /*13920*/  SHFL.IDX PT, R3, R8, 0x1, 0x181f ;  /* 0x00381f0008037f89 */ /* 0x000e6200000e0000 */
        /* <DEDUP_REMOVED lines=14> */
[----:B------:R-:W1:Y:S04]  /*13a10*/  SHFL.IDX PT, R3, R8, 0x4, 0x181f ;  /* 0x00981f0008037f89 */ /* 0x000e6800000e0000 */
[----:B------:R-:W3:Y:S01]  /*13a20*/  SHFL.IDX PT, R8, R8, 0x5, 0x181f ;  /* 0x00b81f0008087f89 */ /* 0x000ee200000e0000 */
[----:B0-----:R-:W-:-:S05]  /*13a30*/  IADD3 R2, P0, R2, R0, RZ ;  /* 0x0000000002027210 */ /* 0x001fca0007f1e0ff */
[----:B-1----:R-:W-:-:S05]  /*13a40*/  IMAD.X R3, RZ, RZ, R3, P0 ;  /* 0x000000ffff037224 */ /* 0x002fca00000e0603 */
[----:B---3--:R0:W-:Y:S03]  /*13a50*/  LDGSTS.E.BYPASS.LTC128B.128 [R7+0x1e400], desc[UR36][R2.64], !P1 ;  /* 0x1e40000002077fae */ /* 0x0081e6000c901d64 */
.L_x_5954:
        /* <DEDUP_REMOVED lines=8> */
.L_x_5831:
        /* <DEDUP_REMOVED lines=10> */
.L_x_5832:
[----:B------:R1:W-:Y:S01]  /*13b80*/  SYNCS.ARRIVE.TRANS64.A1T0 RZ, [R10+URZ+0x32430], RZ ;  /* 0x032430ff0aff79a7 */ /* 0x0003e2000810003f */
[----:B------:R-:W-:Y:S05]  /*13b90*/  @!P3 BRA `(.L_x_5833) ;  /* 0x000000000004b947 */ /* 0x000fea0003800000 */
[----:B------:R-:W-:Y:S01]  /*13ba0*/  BPT.TRAP 0x1 ;  /* 0x000000040000795c */ /* 0x000fe20000300000 */
.L_x_5833:
[----:B------:R-:W3:Y:S01]  /*13bb0*/  SYNCS.PHASECHK.TRANS64.TRYWAIT P0, [R10+URZ+0x32460], R20 ;  /* 0x032460140a0075a7 */ /* 0x000ee2000800017f */
[----:B------:R-:W-:Y:S04]  /*13bc0*/  BSSY B1, `(.L_x_5834) ;  /* 0x0000002000017945 */ /* 0x000fe80003800000 */
[----:B---3--:R-:W-:Y:S05]  /*13bd0*/  @!P0 BRA `(.L_x_5835) ;  /* 0x0000004c005c8947 */ /* 0x008fea0003800000 */
.L_x_5955:
[----:B------:R-:W-:Y:S05]  /*13be0*/  BSYNC B1 ;  /* 0x0000000000017941 */ /* 0x000fea0003800000 */
.L_x_5834:
[----:B------:R-:W-:Y:S01]  /*13bf0*/  ULDC.64 UR4, c[0x0][0x328] ;  /* 0x0000ca0000047ab9 */ /* 0x000fe20000000a00 */
[----:B------:R-:W-:Y:S01]  /*13c00*/  ULDC.64 UR6, c[0x0][0x318] ;  /* 0x0000c60000067ab9 */ /* 0x000fe20000000a00 */
[----:B0-----:R-:W-:Y:S01]  /*13c10*/  IMAD R2, R9, UR4, RZ ;  /* 0x0000000409027c24 */ /* 0x001fe2000f8e02ff */
[----:B------:R-:W-:Y:S01]  /*13c20*/  LOP3.LUT P5, RZ, R16, 0x1, RZ, 0xc0, !PT ;  /* 0x0000000110ff7812 */ /* 0x000fe200078ac0ff */
[----:B--23--:R-:W-:Y:S01]  /*13c30*/  IMAD R20, R18, 0x6000, R30 ;  /* 0x0000600012147824 */ /* 0x00cfe200078e021e */
        /* <DEDUP_REMOVED lines=61> */
.L_x_5969:
        /* <DEDUP_REMOVED lines=11> */
.L_x_5837:
        /* <DEDUP_REMOVED lines=10> */
.L_x_5838:
[----:B------:R2:W-:Y:S01]  /*14160*/  SYNCS.ARRIVE.TRANS64.A1T0 RZ, [R10+URZ+0x32450], RZ ;  /* 0x032450ff0aff79a7 */ /* 0x0005e2000810003f */
[----:B------:R-:W-:Y:S05]  /*14170*/  @P2 BRA `(.L_x_5839) ;  /* 0xfffffff000ac2947 */ /* 0x000fea000383ffff */
.L_x_5826:
[----:B------:R-:W-:Y:S05]  /*14180*/  BSYNC B0 ;  /* 0x0000000000007941 */ /* 0x000fea0003800000 */
.L_x_5825:
        /* <DEDUP_REMOVED lines=20> */
.L_x_5841:
[----:B------:R-:W-:Y:S05]  /*142d0*/  BSYNC B0 ;  /* 0x0000000000007941 */ /* 0x000fea0003800000 */
.L_x_5840:
[----:B------:R-:W-:Y:S02]  /*142e0*/  SEL R18, R18, RZ, P0 ;  /* 0x000000ff12127207 */ /* 0x000fe40000000000 */
[----:B------:R-:W-:-:S07]  /*142f0*/  LOP3.LUT R28, R28, R5, RZ, 0x3c, !PT ;  /* 0x000000051c1c7212 */ /* 0x000fce00078e3cff */
.L_x_5794:
[----:B------:R-:W-:Y:S05]  /*14300*/  BSYNC B7 ;  /* 0x0000000000077941 */ /* 0x000fea0003800000 */
.L_x_5792:
        /* <DEDUP_REMOVED lines=11> */
.L_x_5842:
        /* <DEDUP_REMOVED lines=43> */
.L_x_5979:
[----:B------:R-:W-:Y:S02]  /*14670*/  ULDC UR4, c[0x0][0xd38] ;  /* 0x00034e0000047ab9 */ /* 0x000fe40000000800 */
[----:B------:R-:W-:-:S04]  /*14680*/  IMAD.U32 R5, RZ, RZ, UR4 ;  /* 0x00000004ff057e24 */ /* 0x000fc8000f8e00ff */
[----:B---3--:R-:W-:-:S04]  /*14690*/  IMAD R14, R14, R5, RZ ;  /* 0x000000050e0e7224 */ /* 0x008fc800078e02ff */
[----:B------:R-:W-:-:S05]  /*146a0*/  IMAD.IADD R7, R7, 0x1, R14 ;  /* 0x0000000107077824 */ /* 0x000fca00078e020e */
[----:B------:R-:W-:-:S13]  /*146b0*/  ISETP.GT.AND P6, PT, R7, R0, PT ;  /* 0x000000000700720c */ /* 0x000fda0003fc4270 */
[----:B------:R-:W-:Y:S05]  /*146c0*/  @P6 BRA `(.L_x_5845) ;  /* 0x0000000000a46947 */ /* 0x000fea0003800000 */
.L_x_5848:
        /* <DEDUP_REMOVED lines=35> */
.L_x_5987:
[----:B------:R-:W-:Y:S02]  /*14900*/  ULDC UR4, c[0x0][0xd38] ;  /* 0x00034e0000047ab9 */ /* 0x000fe40000000800 */
[----:B------:R-:W-:-:S04]  /*14910*/  IMAD.U32 R5, RZ, RZ, UR4 ;  /* 0x00000004ff057e24 */ /* 0x000fc8000f8e00ff */
[----:B---3--:R-:W-:-:S04]  /*14920*/  IMAD R14, R14, R5, RZ ;  /* 0x000000050e0e7224 */ /* 0x008fc800078e02ff */
[----:B------:R-:W-:-:S05]  /*14930*/  IMAD.IADD R7, R14, 0x1, R7 ;  /* 0x000000010e077824 */ /* 0x000fca00078e0207 */
[----:B------:R-:W-:-:S13]  /*14940*/  ISETP.GT.AND P6, PT, R7, R0, PT ;  /* 0x000000000700720c */ /* 0x000fda0003fc4270 */
[----:B------:R-:W-:Y:S05]  /*14950*/  @!P6 BRA `(.L_x_5848) ;  /* 0xfffffffc005ce947 */ /* 0x000fea000383ffff */
.L_x_5845:
        /* <DEDUP_REMOVED lines=10> */
.L_x_5992:
[----:B------:R-:W-:-:S13]  /*14a00*/  ISETP.NE.AND P0, PT, R3, RZ, PT ;  /* 0x000000ff0300720c */ /* 0x000fda0003f05270 */
[----:B------:R-:W-:Y:S05]  /*14a10*/  @!P0 BRA `(.L_x_5850) ;  /* 0x0000000000108947 */ /* 0x000fea0003800000 */
[----:B------:R-:W-:Y:S01]  /*14a20*/  UMOV UR4, 0xffffffff ;  /* 0xffffffff00047882 */ /* 0x000fe20000000000 */
[----:B---3--:R-:W-:Y:S02]  /*14a30*/  VIADD R12, R12, 0xffffffff ;  /* 0xffffffff0c0c7836 */ /* 0x008fe40000000000 */
[----:B------:R-:W-:Y:S05]  /*14a40*/  BRA.DIV UR4, `(.L_x_5851) ;  /* 0x0000004e04f07947 */ /* 0x000fea000b800000 */
[----:B------:R3:W0:Y:S02]  /*14a50*/  SHFL.IDX PT, R6, R2, R12, 0x1f ;  /* 0x00001f0c02067589 */ /* 0x00062400000e0000 */
.L_x_5850:
        /* <DEDUP_REMOVED lines=59> */
.L_x_5852:
        /* <DEDUP_REMOVED lines=60> */
.L_x_5853:
[----:B------:R-:W-:-:S05]  /*151d0*/  LOP3.LUT R2, RZ, R2, RZ, 0x33, !PT ;  /* 0x00000002ff027212 */ /* 0x000fca00078e33ff */
[----:B------:R-:W-:Y:S01]  /*151e0*/  IMAD.IADD R25, R25, 0x1, R2 ;  /* 0x0000000119197824 */ /* 0x000fe200078e0202 */
[----:B------:R-:W-:Y:S06]  /*151f0*/  BRA `(.L_x_5854) ;  /* 0x00000000001c7947 */ /* 0x000fec0003800000 */
.L_x_5846:
[----:B------:R-:W-:Y:S01]  /*15200*/  UMOV UR4, URZ ;  /* 0x0000003f00047c82 */ /* 0x000fe20008000000 */
[----:B------:R-:W-:Y:S01]  /*15210*/  UMOV UR5, URZ ;  /* 0x0000003f00057c82 */ /* 0x000fe20008000000 */
[----:B------:R-:W-:Y:S01]  /*15220*/  ULDC UR6, c[0x0][0xd3c] ;  /* 0x00034f0000067ab9 */ /* 0x000fe20000000800 */
[----:B------:R-:W-:Y:S02]  /*15230*/  IMAD.MOV.U32 R24, RZ, RZ, R0 ;  /* 0x000000ffff187224 */ /* 0x000fe400078e0000 */
[----:B------:R-:W-:Y:S02]  /*15240*/  IMAD.U32 R25, RZ, RZ, UR4 ;  /* 0x00000004ff197e24 */ /* 0x000fe4000f8e00ff */
[----:B------:R-:W-:Y:S02]  /*15250*/  IMAD.U32 R26, RZ, RZ, UR5 ;  /* 0x00000005ff1a7e24 */ /* 0x000fe4000f8e00ff */
[----:B------:R-:W-:-:S07]  /*15260*/  IMAD.U32 R27, RZ, RZ, UR6 ;  /* 0x00000006ff1b7e24 */ /* 0x000fce000f8e00ff */
.L_x_5854:
        /* <DEDUP_REMOVED lines=10> */
.L_x_5843:
[----:B------:R-:W-:Y:S02]  /*15310*/  ULDC UR4, c[0x0][0xd3c] ;  /* 0x00034f0000047ab9 */ /* 0x000fe40000000800 */
[----:B---3--:R-:W-:-:S13]  /*15320*/  ISETP.GE.AND P0, PT, R27, UR4, PT ;  /* 0x000000041b007c0c */ /* 0x008fda000bf06270 */
[----:B------:R-:W-:Y:S05]  /*15330*/  @!P0 BRA `(.L_x_5855) ;  /* 0xffffffa400bc8947 */ /* 0x000fea000383ffff */
[----:B------:R-:W-:Y:S05]  /*15340*/  BSYNC B8 ;  /* 0x0000000000087941 */ /* 0x000fea0003800000 */
.L_x_5786:
        /* <DEDUP_REMOVED lines=12> */
.L_x_5995:
[----:B------:R-:W-:Y:S05]  /*15410*/  BSYNC B0 ;  /* 0x0000000000007941 */ /* 0x000fea0003800000 */
.L_x_5856:
[----:B------:R-:W-:-:S03]  /*15420*/  UMOV UR4, 0xffffffff ;  /* 0xffffffff00047882 */ /* 0x000fc60000000000 */
[----:B------:R-:W-:Y:S05]  /*15430*/  BRA.DIV UR4, `(.L_x_5858) ;  /* 0x0000004604b07947 */ /* 0x000fea000b800000 */
[----:B-1----:R-:W1:Y:S02]  /*15440*/  S2R R0, SR_TID.X ;  /* 0x0000000000007919 */ /* 0x002e640000002100 */
[----:B-1----:R-:W-:-:S04]  /*15450*/  SHF.R.U32.HI R0, RZ, 0x5, R0 ;  /* 0x00000005ff007819 */ /* 0x002fc80000011600 */
[----:B------:R-:W-:-:S05]  /*15460*/  LOP3.LUT R0, R0, 0x3, RZ, 0xc0, !PT ;  /* 0x0000000300007812 */ /* 0x000fca00078ec0ff */
[----:B------:R1:W3:Y:S02]  /*15470*/  SHFL.IDX PT, R14, R0, RZ, 0x1f ;  /* 0x00001fff000e7589 */ /* 0x0002e400000e0000 */
.L_x_5998:
[----:B---3--:R-:W-:Y:S01]  /*15480*/  ISETP.NE.AND P0, PT, R14, RZ, PT ;  /* 0x000000ff0e00720c */ /* 0x008fe20003f05270 */
[----:B------:R-:W-:-:S12]  /*15490*/  BSSY B0, `(.L_x_5859) ;  /* 0x0000026000007945 */ /* 0x000fd80003800000 */
[----:B------:R-:W-:Y:S05]  /*154a0*/  @P0 BRA `(.L_x_5860) ;  /* 0x0000000000900947 */ /* 0x000fea0003800000 */
[----:B------:R-:W-:-:S03]  /*154b0*/  UMOV UR4, 0xffffffff ;  /* 0xffffffff00047882 */ /* 0x000fc60000000000 */
[----:B------:R-:W-:Y:S05]  /*154c0*/  BRA.DIV UR4, `(.L_x_5861) ;  /* 0x0000004604c07947 */ /* 0x000fea000b800000 */
[----:B------:R-:W-:-:S13]  /*154d0*/  ELECT P6, URZ, PT ;  /* 0x00000000003f782f */ /* 0x000fda00038c0000 */
.L_x_6001:
        /* <DEDUP_REMOVED lines=8> */
.L_x_5862:
[----:B------:R-:W-:Y:S01]  /*15560*/  IMAD R5, R18, 0x8, R7 ;  /* 0x0000000812057824 */ /* 0x000fe200078e0207 */
[----:B------:R-:W-:Y:S01]  /*15570*/  SHF.L.U32 R0, R28, 0x1f, RZ ;  /* 0x0000001f1c007819 */ /* 0x000fe200000006ff */
[----:B------:R-:W-:-:S03]  /*15580*/  VIADD R18, R18, 0x1 ;  /* 0x0000000112127836 */ /* 0x000fc60000000000 */
[----:B------:R-:W1:Y:S02]  /*15590*/  SYNCS.PHASECHK.TRANS64.TRYWAIT P1, [R5+URZ+0x32440], R0 ;  /* 0x03244000050075a7 */ /* 0x000e64000802017f */
[----:B------:R-:W-:-:S04]  /*155a0*/  ISETP.NE.AND P2, PT, R18, 0x2, PT ;  /* 0x000000021200780c */ /* 0x000fc80003f45270 */
[----:B------:R-:W-:Y:S01]  /*155b0*/  SEL R3, RZ, 0x1, P2 ;  /* 0x00000001ff037807 */ /* 0x000fe20001000000 */
[----:B-1----:R-:W-:Y:S08]  /*155c0*/  @!P1 BRA `(.L_x_5863) ;  /* 0x0000004400a09947 */ /* 0x002ff00003800000 */
.L_x_6002:
[----:B------:R-:W-:Y:S02]  /*155d0*/  SEL R18, R18, RZ, P2 ;  /* 0x000000ff12127207 */ /* 0x000fe40001000000 */
[----:B------:R-:W-:Y:S01]  /*155e0*/  LOP3.LUT R2, R28, R3, RZ, 0x3c, !PT ;  /* 0x000000031c027212 */ /* 0x000fe200078e3cff */
[----:B------:R-:W-:Y:S06]  /*155f0*/  @!P0 BRA `(.L_x_5864) ;  /* 0x0000000000048947 */ /* 0x000fec0003800000 */
[----:B------:R-:W-:Y:S01]  /*15600*/  BPT.TRAP 0x1 ;  /* 0x000000040000795c */ /* 0x000fe20000300000 */
.L_x_5864:
[----:B------:R-:W-:Y:S01]  /*15610*/  IMAD R3, R18, 0x8, R7 ;  /* 0x0000000812037824 */ /* 0x000fe200078e0207 */
[----:B------:R-:W-:-:S04]  /*15620*/  SHF.L.U32 R2, R2, 0x1f, RZ ;  /* 0x0000001f02027819 */ /* 0x000fc800000006ff */
[----:B------:R-:W3:Y:S02]  /*15630*/  SYNCS.PHASECHK.TRANS64.TRYWAIT P1, [R3+URZ+0x32440], R2 ;  /* 0x03244002030075a7 */ /* 0x000ee4000802017f */
[----:B---3--:R-:W-:Y:S05]  /*15640*/  @!P1 BRA `(.L_x_5865) ;  /* 0x0000004400949947 */ /* 0x008fea0003800000 */
.L_x_6003:
[----:B------:R-:W-:Y:S05]  /*15650*/  @!P0 BRA `(.L_x_5866) ;  /* 0x0000000000048947 */ /* 0x000fea0003800000 */
[----:B------:R-:W-:Y:S01]  /*15660*/  BPT.TRAP 0x1 ;  /* 0x000000040000795c */ /* 0x000fe20000300000 */
.L_x_5866:
[----:B------:R-:W5:Y:S02]  /*15670*/  SYNCS.PHASECHK.TRANS64.TRYWAIT P1, [R5+URZ+0x32460], R0 ;  /* 0x03246000050075a7 */ /* 0x000f64000802017f */
[----:B-----5:R-:W-:Y:S05]  /*15680*/  @!P1 BRA `(.L_x_5867) ;  /* 0x0000004400989947 */ /* 0x020fea0003800000 */
.L_x_6004:
[----:B------:R-:W-:Y:S05]  /*15690*/  @!P0 BRA `(.L_x_5868) ;  /* 0x0000000000048947 */ /* 0x000fea0003800000 */
[----:B------:R-:W-:Y:S01]  /*156a0*/  BPT.TRAP 0x1 ;  /* 0x000000040000795c */ /* 0x000fe20000300000 */
.L_x_5868:
[----:B------:R0:W0:Y:S02]  /*156b0*/  SYNCS.PHASECHK.TRANS64.TRYWAIT P0, [R3+URZ+0x32460], R2 ;  /* 0x03246002030075a7 */ /* 0x000024000800017f */
[----:B0-----:R-:W-:Y:S05]  /*156c0*/  @!P0 NANOSLEEP.SYNCS 0x989680 ;  /* 0x009896800000895d */ /* 0x001fea0003900000 */
[----:B------:R-:W0:Y:S02]  /*156d0*/  @!P0 SYNCS.PHASECHK.TRANS64 P0, [R3+URZ+0x32460], R2 ;  /* 0x03246002030085a7 */ /* 0x000e24000800007f */
[----:B0-----:R-:W-:Y:S05]  /*156e0*/  @!P0 BRA `(.L_x_5868) ;  /* 0xfffffffc00f08947 */ /* 0x001fea000383ffff */
.L_x_5860:
[----:B------:R-:W-:Y:S05]  /*156f0*/  BSYNC B0 ;  /* 0x0000000000007941 */ /* 0x000fea0003800000 */
.L_x_5859:
[----:B------:R-:W-:Y:S05]  /*15700*/  EXIT ;  /* 0x000000000000794d */ /* 0x000fea0003800000 */
.L_x_5718:
[----:B-1----:R1:W2:Y:S02]  /*15710*/  SYNCS.PHASECHK.TRANS64.TRYWAIT P0, [R3+URZ+0x32400], R0 ;  /* 0x03240000030075a7 */ /* 0x0022a4000800017f */
[----:B--2---:R-:W-:Y:S05]  /*15720*/  @!P0 NANOSLEEP.SYNCS 0x989680 ;  /* 0x009896800000895d */ /* 0x004fea0003900000 */
[----:B------:R-:W2:Y:S02]  /*15730*/  @!P0 SYNCS.PHASECHK.TRANS64 P0, [R3+URZ+0x32400], R0 ;  /* 0x03240000030085a7 */ /* 0x000ea4000800007f */
[----:B--2---:R-:W-:Y:S05]  /*15740*/  @!P0 BRA `(.L_x_5718) ;  /* 0xfffffffc00f08947 */ /* 0x004fea000383ffff */
[----:B------:R-:W-:Y:S05]  /*15750*/  BRA `(.L_x_5869) ;  /* 0xfffffec800407947 */ /* 0x000fea000383ffff */
.L_x_5722:
[----:B---3--:R-:W-:-:S04]  /*15760*/  IMAD.U32 R5, RZ, RZ, UR6 ;  /* 0x00000006ff057e24 */ /* 0x008fc8000f8e00ff */
[----:B------:R3:W4:Y:S03]  /*15770*/  SYNCS.PHASECHK.TRANS64.TRYWAIT P1, [R5+URZ+0x32430], R2 ;  /* 0x03243002050075a7 */ /* 0x000726000802017f */
[----:B----4-:R-:W-:Y:S05]  /*15780*/  @!P1 NANOSLEEP.SYNCS 0x989680 ;  /* 0x009896800000995d */ /* 0x010fea0003900000 */
[----:B------:R-:W4:Y:S02]  /*15790*/  @!P1 SYNCS.PHASECHK.TRANS64 P1, [R5+URZ+0x32430], R2 ;  /* 0x03243002050095a7 */ /* 0x000f24000802007f */
[----:B----4-:R-:W-:Y:S05]  /*157a0*/  @!P1 BRA `(.L_x_5722) ;  /* 0xfffffffc00ec9947 */ /* 0x010fea000383ffff */
[----:B------:R-:W-:Y:S05]  /*157b0*/  BRA `(.L_x_5721) ;  /* 0xfffffec800707947 */ /* 0x000fea000383ffff */
.L_x_5723:
[----:B----4-:R4:W0:Y:S02]  /*157c0*/  SYNCS.PHASECHK.TRANS64.TRYWAIT P1, [R3+URZ+0x32410], R0 ;  /* 0x03241000030075a7 */ /* 0x010824000802017f */
[----:B0-----:R-:W-:Y:S05]  /*157d0*/  @!P1 NANOSLEEP.SYNCS 0x989680 ;  /* 0x009896800000995d */ /* 0x001fea0003900000 */
[----:B------:R-:W0:Y:S02]  /*157e0*/  @!P1 SYNCS.PHASECHK.TRANS64 P1, [R3+URZ+0x32410], R0 ;  /* 0x03241000030095a7 */ /* 0x000e24000802007f */
[----:B0-----:R-:W-:Y:S05]  /*157f0*/  @!P1 BRA `(.L_x_5723) ;  /* 0xfffffffc00f09947 */ /* 0x001fea000383ffff */
[----:B------:R-:W-:Y:S05]  /*15800*/  BRA `(.L_x_5870) ;  /* 0xfffffecc001c7947 */ /* 0x000fea000383ffff */
.L_x_5727:
[----:B0--3--:R-:W-:-:S04]  /*15810*/  IMAD.U32 R5, RZ, RZ, UR6 ;  /* 0x00000006ff057e24 */ /* 0x009fc8000f8e00ff */
[----:B------:R0:W3:Y:S03]  /*15820*/  SYNCS.PHASECHK.TRANS64.TRYWAIT P1, [R5+URZ+0x32450], R2 ;  /* 0x03245002050075a7 */ /* 0x0000e6000802017f */
[----:B---3--:R-:W-:Y:S05]  /*15830*/  @!P1 NANOSLEEP.SYNCS 0x989680 ;  /* 0x009896800000995d */ /* 0x008fea0003900000 */
[----:B------:R-:W3:Y:S02]  /*15840*/  @!P1 SYNCS.PHASECHK.TRANS64 P1, [R5+URZ+0x32450], R2 ;  /* 0x03245002050095a7 */ /* 0x000ee4000802007f */
[----:B---3--:R-:W-:Y:S05]  /*15850*/  @!P1 BRA `(.L_x_5727) ;  /* 0xfffffffc00ec9947 */ /* 0x008fea000383ffff */
[----:B------:R-:W-:Y:S05]  /*15860*/  BRA `(.L_x_5726) ;  /* 0xfffffecc00247947 */ /* 0x000fea000383ffff */
.L_x_5734:
[----:B-1----:R-:W-:-:S04]  /*15870*/  IMAD.U32 R153, RZ, RZ, UR4 ;  /* 0x00000004ff997e24 */ /* 0x002fc8000f8e00ff */
[----:B------:R1:W2:Y:S03]  /*15880*/  SYNCS.PHASECHK.TRANS64.TRYWAIT P1, [R153+URZ+0x32430], R0 ;  /* 0x03243000990075a7 */ /* 0x0002a6000802017f */
[----:B--2---:R-:W-:Y:S05]  /*15890*/  @!P1 NANOSLEEP.SYNCS 0x989680 ;  /* 0x009896800000995d */ /* 0x004fea0003900000 */
[----:B------:R-:W2:Y:S02]  /*158a0*/  @!P1 SYNCS.PHASECHK.TRANS64 P1, [R153+URZ+0x32430], R0 ;  /* 0x03243000990095a7 */ /* 0x000ea4000802007f */
[----:B--2---:R-:W-:Y:S05]  /*158b0*/  @!P1 BRA `(.L_x_5734) ;  /* 0xfffffffc00ec9947 */ /* 0x004fea000383ffff */
[----:B------:R-:W-:Y:S05]  /*158c0*/  BRA `(.L_x_5733) ;  /* 0xfffffeec00e07947 */ /* 0x000fea000383ffff */
.L_x_5738:
[----:B--2---:R-:W-:-:S04]  /*158d0*/  IMAD.U32 R203, RZ, RZ, UR4 ;  /* 0x00000004ffcb7e24 */ /* 0x004fc8000f8e00ff */
[----:B------:R2:W3:Y:S03]  /*158e0*/  SYNCS.PHASECHK.TRANS64.TRYWAIT P1, [R203+URZ+0x32450], R0 ;  /* 0x03245000cb0075a7 */ /* 0x0004e6000802017f */
[----:B---3--:R-:W-:Y:S05]  /*158f0*/  @!P1 NANOSLEEP.SYNCS 0x989680 ;  /* 0x009896800000995d */ /* 0x008fea0003900000 */
[----:B------:R-:W3:Y:S02]  /*15900*/  @!P1 SYNCS.PHASECHK.TRANS64 P1, [R203+URZ+0x32450], R0 ;  /* 0x03245000cb0095a7 */ /* 0x000ee4000802007f */
[----:B---3--:R-:W-:Y:S05]  /*15910*/  @!P1 BRA `(.L_x_5738) ;  /* 0xfffffffc00ec9947 */ /* 0x008fea000383ffff */
[----:B------:R-:W-:Y:S05]  /*15920*/  BRA `(.L_x_5737) ;  /* 0xfffffef0005c7947 */ /* 0x000fea000383ffff */
.L_x_5746:
[----:B-1----:R-:W-:-:S04]  /*15930*/  IMAD.U32 R153, RZ, RZ, UR4 ;  /* 0x00000004ff997e24 */ /* 0x002fc8000f8e00ff */
[----:B------:R1:W2:Y:S03]  /*15940*/  SYNCS.PHASECHK.TRANS64.TRYWAIT P1, [R153+URZ+0x32430], R0 ;  /* 0x03243000990075a7 */ /* 0x0002a6000802017f */
[----:B--2---:R-:W-:Y:S05]  /*15950*/  @!P1 NANOSLEEP.SYNCS 0x989680 ;  /* 0x009896800000995d */ /* 0x004fea0003900000 */
[----:B------:R-:W2:Y:S02]  /*15960*/  @!P1 SYNCS.PHASECHK.TRANS64 P1, [R153+URZ+0x32430], R0 ;  /* 0x03243000990095a7 */ /* 0x000ea4000802007f */
[----:B--2---:R-:W-:Y:S05]  /*15970*/  @!P1 BRA `(.L_x_5746) ;  /* 0xfffffffc00ec9947 */ /* 0x004fea000383ffff */
[----:B------:R-:W-:Y:S05]  /*15980*/  BRA `(.L_x_5745) ;  /* 0xffffff1800947947 */ /* 0x000fea000383ffff */
.L_x_5750:
[----:B--2---:R-:W-:-:S04]  /*15990*/  IMAD.U32 R200, RZ, RZ, UR4 ;  /* 0x00000004ffc87e24 */ /* 0x004fc8000f8e00ff */
[----:B------:R2:W3:Y:S03]  /*159a0*/  SYNCS.PHASECHK.TRANS64.TRYWAIT P1, [R200+URZ+0x32450], R0 ;  /* 0x03245000c80075a7 */ /* 0x0004e6000802017f */
[----:B---3--:R-:W-:Y:S05]  /*159b0*/  @!P1 NANOSLEEP.SYNCS 0x989680 ;  /* 0x009896800000995d */ /* 0x008fea0003900000 */
[----:B------:R-:W3:Y:S02]  /*159c0*/  @!P1 SYNCS.PHASECHK.TRANS64 P1, [R200+URZ+0x32450], R0 ;  /* 0x03245000c80095a7 */ /* 0x000ee4000802007f */
[----:B---3--:R-:W-:Y:S05]  /*159d0*/  @!P1 BRA `(.L_x_5750) ;  /* 0xfffffffc00ec9947 */ /* 0x008fea000383ffff */
[----:B------:R-:W-:Y:S05]  /*159e0*/  BRA `(.L_x_5749) ;  /* 0xffffff1c00107947 */ /* 0x000fea000383ffff */
.L_x_5800:
        /* <DEDUP_REMOVED lines=11> */
.L_x_5872:
[----:B------:R-:W-:Y:S05]  /*15aa0*/  BSYNC B0 ;  /* 0x0000000000007941 */ /* 0x000fea0003800000 */
.L_x_5871:
[----:B------:R-:W-:Y:S05]  /*15ab0*/  BRA `(.L_x_5873) ;  /* 0xffffffac00b87947 */ /* 0x000fea000383ffff */
.L_x_5803:
[----:B0-----:R0:W1:Y:S02]  /*15ac0*/  SYNCS.PHASECHK.TRANS64.TRYWAIT P0, [R19+URZ+0x32440], R0 ;  /* 0x03244000130075a7 */ /* 0x001064000800017f */
[----:B-1----:R-:W-:Y:S05]  /*15ad0*/  @!P0 NANOSLEEP.SYNCS 0x989680 ;  /* 0x009896800000895d */ /* 0x002fea0003900000 */
[----:B------:R-:W1:Y:S02]  /*15ae0*/  @!P0 SYNCS.PHASECHK.TRANS64 P0, [R19+URZ+0x32440], R0 ;  /* 0x03244000130085a7 */ /* 0x000e64000800007f */
[----:B-1----:R-:W-:Y:S05]  /*15af0*/  @!P0 BRA `(.L_x_5803) ;  /* 0xfffffffc00f08947 */ /* 0x002fea000383ffff */
[----:B------:R-:W-:Y:S05]  /*15b00*/  BRA `(.L_x_5874) ;  /* 0xffffffb000547947 */ /* 0x000fea000383ffff */
.L_x_5804:
        /* <DEDUP_REMOVED lines=8> */
.L_x_5876:
[----:B------:R-:W-:Y:S05]  /*15b90*/  BSYNC B0 ;  /* 0x0000000000007941 */ /* 0x000fea0003800000 */
.L_x_5875:
        /* <DEDUP_REMOVED lines=9> */
.L_x_5877:
[----:B------:R-:W-:Y:S02]  /*15c30*/  IMAD.MOV.U32 R13, RZ, RZ, R4 ;  /* 0x000000ffff0d7224 */ /* 0x000fe400078e0004 */
[----:B------:R-:W-:Y:S02]  /*15c40*/  IMAD.MOV.U32 R12, RZ, RZ, 0x1 ;  /* 0x00000001ff0c7424 */ /* 0x000fe400078e00ff */
[----:B------:R-:W-:-:S07]  /*15c50*/  IMAD.MOV.U32 R3, RZ, RZ, R14 ;  /* 0x000000ffff037224 */ /* 0x000fce00078e000e */
[----:B------:R-:W-:Y:S05]  /*15c60*/  WARPSYNC.COLLECTIVE R15, `(.L_x_5878) ;  /* 0x000000000f087348 */ /* 0x000fea0003c00000 */
[----:B------:R0:W1:Y:S02]  /*15c70*/  SHFL.IDX P6, R14, R13, R12, R11 ;  /* 0x0000000c0d0e7389 */ /* 0x00006400000c000b */
[----:B01----:R-:W-:Y:S01]  /*15c80*/  ENDCOLLECTIVE ;  /* 0x000000000000791b */ /* 0x003fe20003800000 */
.L_x_5878:
        /* <DEDUP_REMOVED lines=15> */
.L_x_5879:
[----:B------:R-:W-:Y:S02]  /*15d80*/  @P0 IMAD R6, R5, 0x2, R17 ;  /* 0x0000000205060824 */ /* 0x000fe400078e0211 */
[----:B------:R-:W-:Y:S02]  /*15d90*/  IMAD.MOV.U32 R13, RZ, RZ, R4 ;  /* 0x000000ffff0d7224 */ /* 0x000fe400078e0004 */
[----:B------:R-:W-:Y:S02]  /*15da0*/  IMAD.MOV.U32 R12, RZ, RZ, 0x2 ;  /* 0x00000002ff0c7424 */ /* 0x000fe400078e00ff */
[----:B------:R-:W-:-:S07]  /*15db0*/  IMAD.MOV.U32 R3, RZ, RZ, R14 ;  /* 0x000000ffff037224 */ /* 0x000fce00078e000e */
[----:B------:R-:W-:Y:S05]  /*15dc0*/  WARPSYNC.COLLECTIVE R15, `(.L_x_5880) ;  /* 0x000000000f087348 */ /* 0x000fea0003c00000 */
[----:B------:R0:W1:Y:S02]  /*15dd0*/  SHFL.IDX P6, R14, R13, R12, R11 ;  /* 0x0000000c0d0e7389 */ /* 0x00006400000c000b */
[----:B01----:R-:W-:Y:S01]  /*15de0*/  ENDCOLLECTIVE ;  /* 0x000000000000791b */ /* 0x003fe20003800000 */
.L_x_5880:
        /* <DEDUP_REMOVED lines=15> */
.L_x_5881:
[----:B------:R-:W-:Y:S02]  /*15ee0*/  @P0 IMAD R6, R5, 0x2, R17 ;  /* 0x0000000205060824 */ /* 0x000fe400078e0211 */
[----:B------:R-:W-:Y:S02]  /*15ef0*/  IMAD.MOV.U32 R13, RZ, RZ, R4 ;  /* 0x000000ffff0d7224 */ /* 0x000fe400078e0004 */
[----:B------:R-:W-:Y:S02]  /*15f00*/  IMAD.MOV.U32 R12, RZ, RZ, 0x3 ;  /* 0x00000003ff0c7424 */ /* 0x000fe400078e00ff */
[----:B------:R-:W-:-:S07]  /*15f10*/  IMAD.MOV.U32 R3, RZ, RZ, R14 ;  /* 0x000000ffff037224 */ /* 0x000fce00078e000e */
[----:B------:R-:W-:Y:S05]  /*15f20*/  WARPSYNC.COLLECTIVE R15, `(.L_x_5882) ;  /* 0x000000000f087348 */ /* 0x000fea0003c00000 */
[----:B------:R0:W1:Y:S02]  /*15f30*/  SHFL.IDX P6, R14, R13, R12, R11 ;  /* 0x0000000c0d0e7389 */ /* 0x00006400000c000b */
[----:B01----:R-:W-:Y:S01]  /*15f40*/  ENDCOLLECTIVE ;  /* 0x000000000000791b */ /* 0x003fe20003800000 */
.L_x_5882:
        /* <DEDUP_REMOVED lines=15> */
.L_x_5883:
[----:B------:R-:W-:Y:S02]  /*16040*/  @P0 IMAD R6, R5, 0x2, R17 ;  /* 0x0000000205060824 */ /* 0x000fe400078e0211 */
[----:B------:R-:W-:Y:S02]  /*16050*/  IMAD.MOV.U32 R13, RZ, RZ, R4 ;  /* 0x000000ffff0d7224 */ /* 0x000fe400078e0004 */
[----:B------:R-:W-:Y:S02]  /*16060*/  IMAD.MOV.U32 R12, RZ, RZ, 0x4 ;  /* 0x00000004ff0c7424 */ /* 0x000fe400078e00ff */
[----:B------:R-:W-:-:S07]  /*16070*/  IMAD.MOV.U32 R3, RZ, RZ, R14 ;  /* 0x000000ffff037224 */ /* 0x000fce00078e000e */
[----:B------:R-:W-:Y:S05]  /*16080*/  WARPSYNC.COLLECTIVE R15, `(.L_x_5884) ;  /* 0x000000000f087348 */ /* 0x000fea0003c00000 */
[----:B------:R0:W1:Y:S02]  /*16090*/  SHFL.IDX P6, R14, R13, R12, R11 ;  /* 0x0000000c0d0e7389 */ /* 0x00006400000c000b */
[----:B01----:R-:W-:Y:S01]  /*160a0*/  ENDCOLLECTIVE ;  /* 0x000000000000791b */ /* 0x003fe20003800000 */
.L_x_5884:
        /* <DEDUP_REMOVED lines=15> */
.L_x_5885:
[----:B------:R-:W-:Y:S02]  /*161a0*/  @P0 IMAD R6, R5, 0x2, R17 ;  /* 0x0000000205060824 */ /* 0x000fe400078e0211 */
[----:B------:R-:W-:Y:S02]  /*161b0*/  IMAD.MOV.U32 R13, RZ, RZ, R4 ;  /* 0x000000ffff0d7224 */ /* 0x000fe400078e0004 */
[----:B------:R-:W-:Y:S02]  /*161c0*/  IMAD.MOV.U32 R12, RZ, RZ, 0x5 ;  /* 0x00000005ff0c7424 */ /* 0x000fe400078e00ff */
[----:B------:R-:W-:-:S07]  /*161d0*/  IMAD.MOV.U32 R3, RZ, RZ, R14 ;  /* 0x000000ffff037224 */ /* 0x000fce00078e000e */
[----:B------:R-:W-:Y:S05]  /*161e0*/  WARPSYNC.COLLECTIVE R15, `(.L_x_5886) ;  /* 0x000000000f087348 */ /* 0x000fea0003c00000 */
[----:B------:R0:W1:Y:S02]  /*161f0*/  SHFL.IDX P6, R14, R13, R12, R11 ;  /* 0x0000000c0d0e7389 */ /* 0x00006400000c000b */
[----:B01----:R-:W-:Y:S01]  /*16200*/  ENDCOLLECTIVE ;  /* 0x000000000000791b */ /* 0x003fe20003800000 */
.L_x_5886:
        /* <DEDUP_REMOVED lines=10> */
.L_x_5887:
[----:B------:R-:W-:Y:S01]  /*162b0*/  @!PT LDS RZ, [RZ] ;  /* 0x00000000fffff984 */ /* 0x000fe20000000800 */
[----:B------:R-:W-:Y:S01]  /*162c0*/  @!PT LDS RZ, [RZ] ;  /* 0x00000000fffff984 */ /* 0x000fe20000000800 */
[----:B------:R-:W-:Y:S01]  /*162d0*/  @!PT LDS RZ, [RZ] ;  /* 0x00000000fffff984 */ /* 0x000fe20000000800 */
[----:B------:R0:W-:Y:S01]  /*162e0*/  @P0 LDGSTS.E.BYPASS.LTC128B.128 [R6+0x1e400], desc[UR36][R2.64], !P2 ;  /* 0x1e40000002060fae */ /* 0x0001e2000d101d64 */
[----:B------:R-:W-:Y:S01]  /*162f0*/  IMAD.MOV.U32 R0, RZ, RZ, R14 ;  /* 0x000000ffff007224 */ /* 0x000fe200078e000e */
[----:B------:R-:W-:Y:S06]  /*16300*/  BRA `(.L_x_5888) ;  /* 0xffffffac00b47947 */ /* 0x000fec000383ffff */
.L_x_5809:
[----:B------:R0:W5:Y:S01]  /*16310*/  LDL.LU R6, [R1+0x4] ;  /* 0x0000040001067983 */ /* 0x0001620000300800 */
[----:B------:R-:W-:Y:S01]  /*16320*/  IMAD.MOV.U32 R13, RZ, RZ, R4 ;  /* 0x000000ffff0d7224 */ /* 0x000fe200078e0004 */
[----:B------:R-:W-:Y:S01]  /*16330*/  LOP3.LUT R16, R16, 0xffffdfff, RZ, 0xc0, !PT ;  /* 0xffffdfff10107812 */ /* 0x000fe200078ec0ff */
[----:B------:R-:W-:Y:S02]  /*16340*/  IMAD.MOV.U32 R12, RZ, RZ, RZ ;  /* 0x000000ffff0c7224 */ /* 0x000fe400078e00ff */
[----:B------:R-:W-:Y:S02]  /*16350*/  IMAD.MOV.U32 R11, RZ, RZ, 0x181f ;  /* 0x0000181fff0b7424 */ /* 0x000fe400078e00ff */
[----:B------:R-:W-:Y:S02]  /*16360*/  IMAD.MOV.U32 R15, RZ, RZ, -0x1 ;  /* 0xffffffffff0f7424 */ /* 0x000fe400078e00ff */
[----:B0-----:R-:W-:-:S07]  /*16370*/  IMAD R25, R25, 0x80, R21 ;  /* 0x0000008019197824 */ /* 0x001fce00078e0215 */
[----:B-1---5:R-:W-:Y:S05]  /*16380*/  WARPSYNC.COLLECTIVE R15, `(.L_x_5889) ;  /* 0x000000000f087348 */ /* 0x022fea0003c00000 */
[----:B------:R0:W2:Y:S02]  /*16390*/  SHFL.IDX P6, R14, R13, R12, R11 ;  /* 0x0000000c0d0e7389 */ /* 0x0000a400000c000b */
[----:B012--5:R-:W-:Y:S01]  /*163a0*/  ENDCOLLECTIVE ;  /* 0x000000000000791b */ /* 0x027fe20003800000 */
.L_x_5889:
[----:B------:R-:W-:Y:S02]  /*163b0*/  IMAD.MOV.U32 R13, RZ, RZ, R0 ;  /* 0x000000ffff0d7224 */ /* 0x000fe400078e0000 */
[----:B------:R-:W-:-:S07]  /*163c0*/  IMAD.MOV.U32 R3, RZ, RZ, R14 ;  /* 0x000000ffff037224 */ /* 0x000fce00078e000e */
[----:B------:R-:W-:Y:S05]  /*163d0*/  WARPSYNC.COLLECTIVE R15, `(.L_x_5890) ;  /* 0x000000000f087348 */ /* 0x000fea0003c00000 */
[----:B------:R0:W1:Y:S02]  /*163e0*/  SHFL.IDX P6, R14, R13, R12, R11 ;  /* 0x0000000c0d0e7389 */ /* 0x00006400000c000b */
[----:B01----:R-:W-:Y:S01]  /*163f0*/  ENDCOLLECTIVE ;  /* 0x000000000000791b */ /* 0x003fe20003800000 */
.L_x_5890:
[----:B------:R-:W-:Y:S02]  /*16400*/  IMAD.MOV.U32 R13, RZ, RZ, R4 ;  /* 0x000000ffff0d7224 */ /* 0x000fe400078e0004 */
[----:B------:R-:W-:Y:S02]  /*16410*/  IMAD.MOV.U32 R12, RZ, RZ, 0x1 ;  /* 0x00000001ff0c7424 */ /* 0x000fe400078e00ff */
[----:B------:R-:W-:-:S07]  /*16420*/  IMAD.MOV.U32 R9, RZ, RZ, R14 ;  /* 0x000000ffff097224 */ /* 0x000fce00078e000e */
[----:B------:R-:W-:Y:S05]  /*16430*/  WARPSYNC.COLLECTIVE R15, `(.L_x_5891) ;  /* 0x000000000f087348 */ /* 0x000fea0003c00000 */
[----:B------:R0:W1:Y:S02]  /*16440*/  SHFL.IDX P6, R14, R13, R12, R11 ;  /* 0x0000000c0d0e7389 */ /* 0x00006400000c000b */
[----:B01----:R-:W-:Y:S01]  /*16450*/  ENDCOLLECTIVE ;  /* 0x000000000000791b */ /* 0x003fe20003800000 */
.L_x_5891:
        /* <DEDUP_REMOVED lines=18> */
.L_x_5892:
        /* <DEDUP_REMOVED lines=8> */
.L_x_5893:
        /* <DEDUP_REMOVED lines=15> */
.L_x_5894:
        /* <DEDUP_REMOVED lines=8> */
.L_x_5895:
        /* <DEDUP_REMOVED lines=15> */
.L_x_5896:
        /* <DEDUP_REMOVED lines=8> */
[----:B------:R-:W-:Y:S02]  /*168e0*/  IMAD.MOV.U32 R13, RZ, RZ, R4 ;  /* 0x000000ffff0d7224 */ /* 0x000fe400078e0004 */
[----:B------:R-:W-:Y:S01]  /*168f0*/  IMAD.MOV.U32 R12, RZ, RZ, 0x4 ;  /* 0x00000004ff0c7424 */ /* 0x000fe200078e00ff */
[----:B------:R-:W-:Y:S01]  /*16900*/  @!PT LDS RZ, [RZ] ;  /* 0x00000000fffff984 */ /* 0x000fe20000000800 */
[----:B------:R-:W-:Y:S01]  /*16910*/  @!PT LDS RZ, [RZ] ;  /* 0x00000000fffff984 */ /* 0x000fe20000000800 */
[----:B------:R-:W-:Y:S01]  /*16920*/  @!PT LDS RZ, [RZ] ;  /* 0x00000000fffff984 */ /* 0x000fe20000000800 */
[----:B------:R0:W-:Y:S06]  /*16930*/  @!P2 LDGSTS.E.BYPASS.LTC128B.128 [R23+0x19c00], desc[UR36][R2.64], !P0 ;  /* 0x19c000000217afae */ /* 0x0001ec000c101d64 */
[----:B0-----:R-:W-:Y:S05]  /*16940*/  WARPSYNC.COLLECTIVE R15, `(.L_x_5897) ;  /* 0x000000000f087348 */ /* 0x001fea0003c00000 */
[----:B------:R1:W2:Y:S02]  /*16950*/  SHFL.IDX P6, R14, R13, R12, R11 ;  /* 0x0000000c0d0e7389 */ /* 0x0002a400000c000b */
[----:B012---:R-:W-:Y:S01]  /*16960*/  ENDCOLLECTIVE ;  /* 0x000000000000791b */ /* 0x007fe20003800000 */
.L_x_5897:
[----:B------:R-:W-:-:S05]  /*16970*/  VIADD R2, R25, 0x40 ;  /* 0x0000004019027836 */ /* 0x000fca0000000000 */
[----:B------:R-:W-:Y:S01]  /*16980*/  ISETP.GE.AND P2, PT, R2, R5, PT ;  /* 0x000000050200720c */ /* 0x000fe20003f46270 */
[----:B------:R-:W-:Y:S02]  /*16990*/  IMAD.MOV.U32 R13, RZ, RZ, R0 ;  /* 0x000000ffff0d7224 */ /* 0x000fe400078e0000 */
[----:B------:R-:W-:-:S10]  /*169a0*/  IMAD.MOV.U32 R2, RZ, RZ, R14 ;  /* 0x000000ffff027224 */ /* 0x000fd400078e000e */
[----:B------:R-:W-:Y:S05]  /*169b0*/  WARPSYNC.COLLECTIVE R15, `(.L_x_5898) ;  /* 0x000000000f087348 */ /* 0x000fea0003c00000 */
[----:B------:R0:W1:Y:S02]  /*169c0*/  SHFL.IDX P6, R14, R13, R12, R11 ;  /* 0x0000000c0d0e7389 */ /* 0x00006400000c000b */
[----:B01----:R-:W-:Y:S01]  /*169d0*/  ENDCOLLECTIVE ;  /* 0x000000000000791b */ /* 0x003fe20003800000 */
.L_x_5898:
[----:B------:R-:W-:-:S04]  /*169e0*/  @P2 LOP3.LUT R16, R16, 0x100, RZ, 0xfc, !PT ;  /* 0x0000010010102812 */ /* 0x000fc800078efcff */
[----:B------:R-:W-:Y:S01]  /*169f0*/  LOP3.LUT R16, R16, 0xffffff7f, RZ, 0xc0, !PT ;  /* 0xffffff7f10107812 */ /* 0x000fe200078ec0ff */
[----:B------:R-:W-:Y:S02]  /*16a00*/  IMAD.MOV.U32 R13, RZ, RZ, R4 ;  /* 0x000000ffff0d7224 */ /* 0x000fe400078e0004 */
[----:B------:R-:W-:Y:S02]  /*16a10*/  IMAD.MOV.U32 R12, RZ, RZ, 0x5 ;  /* 0x00000005ff0c7424 */ /* 0x000fe400078e00ff */
[----:B------:R-:W-:-:S05]  /*16a20*/  IMAD.MOV.U32 R11, RZ, RZ, R14 ;  /* 0x000000ffff0b7224 */ /* 0x000fca00078e000e */
        /* <DEDUP_REMOVED lines=12> */
.L_x_5899:
[----:B------:R-:W-:-:S05]  /*16af0*/  VIADD R2, R25, 0x50 ;  /* 0x0000005019027836 */ /* 0x000fca0000000000 */
[----:B------:R-:W-:Y:S01]  /*16b00*/  ISETP.GE.AND P2, PT, R2, R5, PT ;  /* 0x000000050200720c */ /* 0x000fe20003f46270 */
[----:B------:R-:W-:Y:S02]  /*16b10*/  IMAD.MOV.U32 R13, RZ, RZ, R0 ;  /* 0x000000ffff0d7224 */ /* 0x000fe400078e0000 */
[----:B------:R-:W-:-:S10]  /*16b20*/  IMAD.MOV.U32 R7, RZ, RZ, R14 ;  /* 0x000000ffff077224 */ /* 0x000fd400078e000e */
[----:B------:R-:W-:Y:S05]  /*16b30*/  WARPSYNC.COLLECTIVE R15, `(.L_x_5900) ;  /* 0x000000000f087348 */ /* 0x000fea0003c00000 */
[----:B------:R0:W1:Y:S02]  /*16b40*/  SHFL.IDX P6, R14, R13, R12, R11 ;  /* 0x0000000c0d0e7389 */ /* 0x00006400000c000b */
[----:B01----:R-:W-:Y:S01]  /*16b50*/  ENDCOLLECTIVE ;  /* 0x000000000000791b */ /* 0x003fe20003800000 */
.L_x_5900:
        /* <DEDUP_REMOVED lines=8> */
.L_x_5901:
        /* <DEDUP_REMOVED lines=15> */
.L_x_5902:
[----:B------:R-:W-:Y:S01]  /*16cd0*/  @P2 LOP3.LUT R16, R16, 0x40, RZ, 0xfc, !PT ;  /* 0x0000004010102812 */ /* 0x000fe200078efcff */
[----:B------:R-:W-:Y:S02]  /*16ce0*/  IMAD.MOV.U32 R13, RZ, RZ, R4 ;  /* 0x000000ffff0d7224 */ /* 0x000fe400078e0004 */
[----:B------:R-:W-:Y:S02]  /*16cf0*/  IMAD.MOV.U32 R12, RZ, RZ, 0x7 ;  /* 0x00000007ff0c7424 */ /* 0x000fe400078e00ff */
[----:B------:R-:W-:-:S07]  /*16d00*/  IMAD.MOV.U32 R6, RZ, RZ, R14 ;  /* 0x000000ffff067224 */ /* 0x000fce00078e000e */
[----:B------:R-:W-:Y:S05]  /*16d10*/  WARPSYNC.COLLECTIVE R15, `(.L_x_5903) ;  /* 0x000000000f087348 */ /* 0x000fea0003c00000 */
[----:B------:R0:W1:Y:S02]  /*16d20*/  SHFL.IDX P6, R14, R13, R12, R11 ;  /* 0x0000000c0d0e7389 */ /* 0x00006400000c000b */
[----:B01----:R-:W-:Y:S01]  /*16d30*/  ENDCOLLECTIVE ;  /* 0x000000000000791b */ /* 0x003fe20003800000 */
.L_x_5903:
        /* <DEDUP_REMOVED lines=13> */
.L_x_5904:
[----:B------:R-:W-:Y:S01]  /*16e10*/  IMAD.MOV.U32 R0, RZ, RZ, R14 ;  /* 0x000000ffff007224 */ /* 0x000fe200078e000e */
[----:B------:R-:W-:Y:S06]  /*16e20*/  BRA `(.L_x_5905) ;  /* 0xffffffac00e47947 */ /* 0x000fec000383ffff */
.L_x_5813:
        /* <DEDUP_REMOVED lines=8> */
.L_x_5907:
[----:B------:R-:W-:Y:S05]  /*16eb0*/  BSYNC B0 ;  /* 0x0000000000007941 */ /* 0x000fea0003800000 */
.L_x_5906:
        /* <DEDUP_REMOVED lines=9> */
.L_x_5908:
[----:B------:R-:W-:Y:S02]  /*16f50*/  IMAD.MOV.U32 R13, RZ, RZ, R4 ;  /* 0x000000ffff0d7224 */ /* 0x000fe400078e0004 */
[----:B------:R-:W-:Y:S01]  /*16f60*/  IMAD.MOV.U32 R12, RZ, RZ, 0x1 ;  /* 0x00000001ff0c7424 */ /* 0x000fe200078e00ff */
[----:B------:R-:W-:-:S13]  /*16f70*/  @!P5 LEA R5, P0, R8, R14, 0x1 ;  /* 0x0000000e0805d211 */ /* 0x000fda00078008ff */
[----:B------:R-:W-:Y:S05]  /*16f80*/  WARPSYNC.COLLECTIVE R15, `(.L_x_5909) ;  /* 0x000000000f087348 */ /* 0x000fea0003c00000 */
[----:B------:R0:W1:Y:S02]  /*16f90*/  SHFL.IDX P6, R14, R13, R12, R11 ;  /* 0x0000000c0d0e7389 */ /* 0x00006400000c000b */
[----:B01----:R-:W-:Y:S01]  /*16fa0*/  ENDCOLLECTIVE ;  /* 0x000000000000791b */ /* 0x003fe20003800000 */
.L_x_5909:
        /* <DEDUP_REMOVED lines=15> */
.L_x_5910:
        /* <DEDUP_REMOVED lines=17> */
.L_x_5911:
[----:B------:R-:W-:Y:S02]  /*171b0*/  IMAD.MOV.U32 R13, RZ, RZ, R0 ;  /* 0x000000ffff0d7224 */ /* 0x000fe400078e0000 */
[----:B------:R-:W-:-:S07]  /*171c0*/  IMAD.MOV.U32 R5, RZ, RZ, R14 ;  /* 0x000000ffff057224 */ /* 0x000fce00078e000e */
[----:B------:R-:W-:Y:S05]  /*171d0*/  WARPSYNC.COLLECTIVE R15, `(.L_x_5912) ;  /* 0x000000000f087348 */ /* 0x000fea0003c00000 */
[----:B------:R0:W1:Y:S02]  /*171e0*/  SHFL.IDX P6, R14, R13, R12, R11 ;  /* 0x0000000c0d0e7389 */ /* 0x00006400000c000b */
[----:B01----:R-:W-:Y:S01]  /*171f0*/  ENDCOLLECTIVE ;  /* 0x000000000000791b */ /* 0x003fe20003800000 */
.L_x_5912:
[----:B------:R-:W-:Y:S02]  /*17200*/  IMAD.MOV.U32 R13, RZ, RZ, R4 ;  /* 0x000000ffff0d7224 */ /* 0x000fe400078e0004 */
[----:B------:R-:W-:Y:S01]  /*17210*/  IMAD.MOV.U32 R12, RZ, RZ, 0x3 ;  /* 0x00000003ff0c7424 */ /* 0x000fe200078e00ff */
[----:B------:R-:W-:-:S13]  /*17220*/  @!P5 LEA R6, P0, R8, R14, 0x1 ;  /* 0x0000000e0806d211 */ /* 0x000fda00078008ff */
[----:B------:R-:W-:Y:S05]  /*17230*/  WARPSYNC.COLLECTIVE R15, `(.L_x_5913) ;  /* 0x000000000f087348 */ /* 0x000fea0003c00000 */
[----:B------:R0:W1:Y:S02]  /*17240*/  SHFL.IDX P6, R14, R13, R12, R11 ;  /* 0x0000000c0d0e7389 */ /* 0x00006400000c000b */
[----:B01----:R-:W-:Y:S01]  /*17250*/  ENDCOLLECTIVE ;  /* 0x000000000000791b */ /* 0x003fe20003800000 */
.L_x_5913:
        /* <DEDUP_REMOVED lines=16> */
.L_x_5914:
        /* <DEDUP_REMOVED lines=17> */
.L_x_5915:
[----:B------:R-:W-:Y:S02]  /*17470*/  IMAD.MOV.U32 R13, RZ, RZ, R0 ;  /* 0x000000ffff0d7224 */ /* 0x000fe400078e0000 */
[----:B------:R-:W-:-:S07]  /*17480*/  IMAD.MOV.U32 R5, RZ, RZ, R14 ;  /* 0x000000ffff057224 */ /* 0x000fce00078e000e */
[----:B------:R-:W-:Y:S05]  /*17490*/  WARPSYNC.COLLECTIVE R15, `(.L_x_5916) ;  /* 0x000000000f087348 */ /* 0x000fea0003c00000 */
[----:B------:R0:W1:Y:S02]  /*174a0*/  SHFL.IDX P6, R14, R13, R12, R11 ;  /* 0x0000000c0d0e7389 */ /* 0x00006400000c000b */
[----:B01----:R-:W-:Y:S01]  /*174b0*/  ENDCOLLECTIVE ;  /* 0x000000000000791b */ /* 0x003fe20003800000 */
.L_x_5916:
[----:B------:R-:W-:Y:S02]  /*174c0*/  IMAD.MOV.U32 R13, RZ, RZ, R4 ;  /* 0x000000ffff0d7224 */ /* 0x000fe400078e0004 */
[----:B------:R-:W-:Y:S01]  /*174d0*/  IMAD.MOV.U32 R12, RZ, RZ, 0x5 ;  /* 0x00000005ff0c7424 */ /* 0x000fe200078e00ff */
[----:B------:R-:W-:-:S13]  /*174e0*/  @!P5 LEA R6, P0, R8, R14, 0x1 ;  /* 0x0000000e0806d211 */ /* 0x000fda00078008ff */
[----:B------:R-:W-:Y:S05]  /*174f0*/  WARPSYNC.COLLECTIVE R15, `(.L_x_5917) ;  /* 0x000000000f087348 */ /* 0x000fea0003c00000 */
[----:B------:R0:W1:Y:S02]  /*17500*/  SHFL.IDX P6, R14, R13, R12, R11 ;  /* 0x0000000c0d0e7389 */ /* 0x00006400000c000b */
[----:B01----:R-:W-:Y:S01]  /*17510*/  ENDCOLLECTIVE ;  /* 0x000000000000791b */ /* 0x003fe20003800000 */
.L_x_5917:
        /* <DEDUP_REMOVED lines=16> */
.L_x_5918:
        /* <DEDUP_REMOVED lines=17> */
.L_x_5919:
[----:B------:R-:W-:Y:S02]  /*17730*/  IMAD.MOV.U32 R13, RZ, RZ, R0 ;  /* 0x000000ffff0d7224 */ /* 0x000fe400078e0000 */
[----:B------:R-:W-:-:S07]  /*17740*/  IMAD.MOV.U32 R5, RZ, RZ, R14 ;  /* 0x000000ffff057224 */ /* 0x000fce00078e000e */
[----:B------:R-:W-:Y:S05]  /*17750*/  WARPSYNC.COLLECTIVE R15, `(.L_x_5920) ;  /* 0x000000000f087348 */ /* 0x000fea0003c00000 */
[----:B------:R0:W1:Y:S02]  /*17760*/  SHFL.IDX P6, R14, R13, R12, R11 ;  /* 0x0000000c0d0e7389 */ /* 0x00006400000c000b */
[----:B01----:R-:W-:Y:S01]  /*17770*/  ENDCOLLECTIVE ;  /* 0x000000000000791b */ /* 0x003fe20003800000 */
.L_x_5920:
[----:B------:R-:W-:Y:S02]  /*17780*/  IMAD.MOV.U32 R13, RZ, RZ, R4 ;  /* 0x000000ffff0d7224 */ /* 0x000fe400078e0004 */
[----:B------:R-:W-:Y:S01]  /*17790*/  IMAD.MOV.U32 R12, RZ, RZ, 0x7 ;  /* 0x00000007ff0c7424 */ /* 0x000fe200078e00ff */
[----:B------:R-:W-:-:S13]  /*177a0*/  @!P5 LEA R6, P0, R8, R14, 0x1 ;  /* 0x0000000e0806d211 */ /* 0x000fda00078008ff */
[----:B------:R-:W-:Y:S05]  /*177b0*/  WARPSYNC.COLLECTIVE R15, `(.L_x_5921) ;  /* 0x000000000f087348 */ /* 0x000fea0003c00000 */
[----:B------:R0:W1:Y:S02]  /*177c0*/  SHFL.IDX P6, R14, R13, R12, R11 ;  /* 0x0000000c0d0e7389 */ /* 0x00006400000c000b */
[----:B01----:R-:W-:Y:S01]  /*177d0*/  ENDCOLLECTIVE ;  /* 0x000000000000791b */ /* 0x003fe20003800000 */
.L_x_5921:
        /* <DEDUP_REMOVED lines=15> */
.L_x_5922:
[----:B------:R-:W-:Y:S05]  /*178d0*/  BRA `(.L_x_5923) ;  /* 0xffffffb0001c7947 */ /* 0x000fea000383ffff */
.L_x_5818:
[----:B0-----:R0:W2:Y:S02]  /*178e0*/  SYNCS.PHASECHK.TRANS64.TRYWAIT P0, [R17+URZ+0x32420], R0 ;  /* 0x03242000110075a7 */ /* 0x0010a4000800017f */
[----:B--2---:R-:W-:Y:S05]  /*178f0*/  @!P0 NANOSLEEP.SYNCS 0x989680 ;  /* 0x009896800000895d */ /* 0x004fea0003900000 */
[----:B------:R-:W2:Y:S02]  /*17900*/  @!P0 SYNCS.PHASECHK.TRANS64 P0, [R17+URZ+0x32420], R0 ;  /* 0x03242000110085a7 */ /* 0x000ea4000800007f */
[----:B--2---:R-:W-:Y:S05]  /*17910*/  @!P0 BRA `(.L_x_5818) ;  /* 0xfffffffc00f08947 */ /* 0x004fea000383ffff */
[----:B------:R-:W-:Y:S05]  /*17920*/  BRA `(.L_x_5924) ;  /* 0xffffffb0008c7947 */ /* 0x000fea000383ffff */
.L_x_5821:
[----:B0-----:R0:W2:Y:S02]  /*17930*/  SYNCS.PHASECHK.TRANS64.TRYWAIT P0, [R19+URZ+0x32460], R0 ;  /* 0x03246000130075a7 */ /* 0x0010a4000800017f */
[----:B--2---:R-:W-:Y:S05]  /*17940*/  @!P0 NANOSLEEP.SYNCS 0x989680 ;  /* 0x009896800000895d */ /* 0x004fea0003900000 */
[----:B------:R-:W2:Y:S02]  /*17950*/  @!P0 SYNCS.PHASECHK.TRANS64 P0, [R19+URZ+0x32460], R0 ;  /* 0x03246000130085a7 */ /* 0x000ea4000800007f */
[----:B--2---:R-:W-:Y:S05]  /*17960*/  @!P0 BRA `(.L_x_5821) ;  /* 0xfffffffc00f08947 */ /* 0x004fea000383ffff */
[----:B------:R-:W-:Y:S05]  /*17970*/  BRA `(.L_x_5925) ;  /* 0xffffffb000987947 */ /* 0x000fea000383ffff */
.L_x_5822:
        /* <DEDUP_REMOVED lines=8> */
.L_x_5927:
[----:B------:R-:W-:Y:S05]  /*17a00*/  BSYNC B0 ;  /* 0x0000000000007941 */ /* 0x000fea0003800000 */
.L_x_5926:
        /* <DEDUP_REMOVED lines=13> */
.L_x_5928:
        /* <DEDUP_REMOVED lines=9> */
.L_x_5929:
        /* <DEDUP_REMOVED lines=17> */
.L_x_5930:
[----:B------:R-:W-:Y:S02]  /*17c80*/  IMAD.MOV.U32 R13, RZ, RZ, R6 ;  /* 0x000000ffff0d7224 */ /* 0x000fe400078e0006 */
[----:B------:R-:W-:Y:S01]  /*17c90*/  IMAD.MOV.U32 R12, RZ, RZ, 0x2 ;  /* 0x00000002ff0c7424 */ /* 0x000fe200078e00ff */
[----:B------:R-:W-:-:S13]  /*17ca0*/  IADD3 R2, P3, R14, R0, RZ ;  /* 0x000000000e027210 */ /* 0x000fda0007f7e0ff */
[----:B------:R-:W-:Y:S05]  /*17cb0*/  WARPSYNC.COLLECTIVE R15, `(.L_x_5931) ;  /* 0x000000000f087348 */ /* 0x000fea0003c00000 */
[----:B------:R0:W1:Y:S02]  /*17cc0*/  SHFL.IDX P6, R14, R13, R12, R11 ;  /* 0x0000000c0d0e7389 */ /* 0x00006400000c000b */
[----:B01----:R-:W-:Y:S01]  /*17cd0*/  ENDCOLLECTIVE ;  /* 0x000000000000791b */ /* 0x003fe20003800000 */
.L_x_5931:
        /* <DEDUP_REMOVED lines=17> */
.L_x_5932:
[----:B------:R-:W-:Y:S02]  /*17df0*/  IMAD.MOV.U32 R13, RZ, RZ, R6 ;  /* 0x000000ffff0d7224 */ /* 0x000fe400078e0006 */
[----:B------:R-:W-:Y:S01]  /*17e00*/  IMAD.MOV.U32 R12, RZ, RZ, 0x3 ;  /* 0x00000003ff0c7424 */ /* 0x000fe200078e00ff */
[----:B------:R-:W-:-:S13]  /*17e10*/  IADD3 R2, P3, R14, R0, RZ ;  /* 0x000000000e027210 */ /* 0x000fda0007f7e0ff */
[----:B------:R-:W-:Y:S05]  /*17e20*/  WARPSYNC.COLLECTIVE R15, `(.L_x_5933) ;  /* 0x000000000f087348 */ /* 0x000fea0003c00000 */
[----:B------:R0:W1:Y:S02]  /*17e30*/  SHFL.IDX P6, R14, R13, R12, R11 ;  /* 0x0000000c0d0e7389 */ /* 0x00006400000c000b */
[----:B01----:R-:W-:Y:S01]  /*17e40*/  ENDCOLLECTIVE ;  /* 0x000000000000791b */ /* 0x003fe20003800000 */
.L_x_5933:
        /* <DEDUP_REMOVED lines=17> */
.L_x_5934:
[----:B------:R-:W-:Y:S02]  /*17f60*/  IMAD.MOV.U32 R13, RZ, RZ, R6 ;  /* 0x000000ffff0d7224 */ /* 0x000fe400078e0006 */
[----:B------:R-:W-:Y:S01]  /*17f70*/  IMAD.MOV.U32 R12, RZ, RZ, 0x4 ;  /* 0x00000004ff0c7424 */ /* 0x000fe200078e00ff */
[----:B------:R-:W-:-:S13]  /*17f80*/  IADD3 R2, P3, R14, R0, RZ ;  /* 0x000000000e027210 */ /* 0x000fda0007f7e0ff */
[----:B------:R-:W-:Y:S05]  /*17f90*/  WARPSYNC.COLLECTIVE R15, `(.L_x_5935) ;  /* 0x000000000f087348 */ /* 0x000fea0003c00000 */
[----:B------:R0:W1:Y:S02]  /*17fa0*/  SHFL.IDX P6, R14, R13, R12, R11 ;  /* 0x0000000c0d0e7389 */ /* 0x00006400000c000b */
[----:B01----:R-:W-:Y:S01]  /*17fb0*/  ENDCOLLECTIVE ;  /* 0x000000000000791b */ /* 0x003fe20003800000 */
.L_x_5935:
        /* <DEDUP_REMOVED lines=17> */
.L_x_5936:
[----:B------:R-:W-:Y:S02]  /*180d0*/  IMAD.MOV.U32 R13, RZ, RZ, R6 ;  /* 0x000000ffff0d7224 */ /* 0x000fe400078e0006 */
[----:B------:R-:W-:Y:S01]  /*180e0*/  IMAD.MOV.U32 R12, RZ, RZ, 0x5 ;  /* 0x00000005ff0c7424 */ /* 0x000fe200078e00ff */
[----:B------:R-:W-:-:S13]  /*180f0*/  IADD3 R2, P3, R14, R0, RZ ;  /* 0x000000000e027210 */ /* 0x000fda0007f7e0ff */
[----:B------:R-:W-:Y:S05]  /*18100*/  WARPSYNC.COLLECTIVE R15, `(.L_x_5937) ;  /* 0x000000000f087348 */ /* 0x000fea0003c00000 */
[----:B------:R0:W1:Y:S02]  /*18110*/  SHFL.IDX P6, R14, R13, R12, R11 ;  /* 0x0000000c0d0e7389 */ /* 0x00006400000c000b */
[----:B01----:R-:W-:Y:S01]  /*18120*/  ENDCOLLECTIVE ;  /* 0x000000000000791b */ /* 0x003fe20003800000 */
.L_x_5937:
        /* <DEDUP_REMOVED lines=12> */
.L_x_5938:
        /* <DEDUP_REMOVED lines=9> */
.L_x_5829:
[----:B--2---:R2:W3:Y:S02]  /*18280*/  SYNCS.PHASECHK.TRANS64.TRYWAIT P0, [R10+URZ+0x32440], R20 ;  /* 0x032440140a0075a7 */ /* 0x0044e4000800017f */
[----:B---3--:R-:W-:Y:S05]  /*18290*/  @!P0 NANOSLEEP.SYNCS 0x989680 ;  /* 0x009896800000895d */ /* 0x008fea0003900000 */
[----:B------:R-:W3:Y:S02]  /*182a0*/  @!P0 SYNCS.PHASECHK.TRANS64 P0, [R10+URZ+0x32440], R20 ;  /* 0x032440140a0085a7 */ /* 0x000ee4000800007f */
[----:B---3--:R-:W-:Y:S05]  /*182b0*/  @!P0 BRA `(.L_x_5829) ;  /* 0xfffffffc00f08947 */ /* 0x008fea000383ffff */
[----:B------:R-:W-:Y:S05]  /*182c0*/  BRA `(.L_x_5940) ;  /* 0xffffffb4001c7947 */ /* 0x000fea000383ffff */
.L_x_5830:
        /* <DEDUP_REMOVED lines=8> */
.L_x_5942:
[----:B------:R-:W-:Y:S05]  /*18350*/  BSYNC B1 ;  /* 0x0000000000017941 */ /* 0x000fea0003800000 */
.L_x_5941:
        /* <DEDUP_REMOVED lines=9> */
.L_x_5943:
[----:B------:R-:W-:Y:S02]  /*183f0*/  IMAD.MOV.U32 R13, RZ, RZ, R8 ;  /* 0x000000ffff0d7224 */ /* 0x000fe400078e0008 */
[----:B------:R-:W-:Y:S02]  /*18400*/  IMAD.MOV.U32 R12, RZ, RZ, 0x1 ;  /* 0x00000001ff0c7424 */ /* 0x000fe400078e00ff */
[----:B------:R-:W-:-:S07]  /*18410*/  IMAD.MOV.U32 R2, RZ, RZ, R14 ;  /* 0x000000ffff027224 */ /* 0x000fce00078e000e */
[----:B------:R-:W-:Y:S05]  /*18420*/  WARPSYNC.COLLECTIVE R15, `(.L_x_5944) ;  /* 0x000000000f087348 */ /* 0x000fea0003c00000 */
[----:B------:R0:W1:Y:S02]  /*18430*/  SHFL.IDX P6, R14, R13, R12, R11 ;  /* 0x0000000c0d0e7389 */ /* 0x00006400000c000b */
[----:B01----:R-:W-:Y:S01]  /*18440*/  ENDCOLLECTIVE ;  /* 0x000000000000791b */ /* 0x003fe20003800000 */
.L_x_5944:
        /* <DEDUP_REMOVED lines=11> */
.L_x_5945:
[----:B------:R-:W-:Y:S02]  /*18500*/  IMAD.MOV.U32 R13, RZ, RZ, R8 ;  /* 0x000000ffff0d7224 */ /* 0x000fe400078e0008 */
[----:B------:R-:W-:Y:S02]  /*18510*/  IMAD.MOV.U32 R12, RZ, RZ, 0x2 ;  /* 0x00000002ff0c7424 */ /* 0x000fe400078e00ff */
[----:B------:R-:W-:-:S07]  /*18520*/  IMAD.MOV.U32 R2, RZ, RZ, R14 ;  /* 0x000000ffff027224 */ /* 0x000fce00078e000e */
[----:B------:R-:W-:Y:S05]  /*18530*/  WARPSYNC.COLLECTIVE R15, `(.L_x_5946) ;  /* 0x000000000f087348 */ /* 0x000fea0003c00000 */
[----:B------:R0:W1:Y:S02]  /*18540*/  SHFL.IDX P6, R14, R13, R12, R11 ;  /* 0x0000000c0d0e7389 */ /* 0x00006400000c000b */
[----:B01----:R-:W-:Y:S01]  /*18550*/  ENDCOLLECTIVE ;  /* 0x000000000000791b */ /* 0x003fe20003800000 */
.L_x_5946:
        /* <DEDUP_REMOVED lines=11> */
.L_x_5947:
[----:B------:R-:W-:Y:S02]  /*18610*/  IMAD.MOV.U32 R13, RZ, RZ, R8 ;  /* 0x000000ffff0d7224 */ /* 0x000fe400078e0008 */
[----:B------:R-:W-:Y:S02]  /*18620*/  IMAD.MOV.U32 R12, RZ, RZ, 0x3 ;  /* 0x00000003ff0c7424 */ /* 0x000fe400078e00ff */
[----:B------:R-:W-:-:S07]  /*18630*/  IMAD.MOV.U32 R2, RZ, RZ, R14 ;  /* 0x000000ffff027224 */ /* 0x000fce00078e000e */
[----:B------:R-:W-:Y:S05]  /*18640*/  WARPSYNC.COLLECTIVE R15, `(.L_x_5948) ;  /* 0x000000000f087348 */ /* 0x000fea0003c00000 */
[----:B------:R0:W1:Y:S02]  /*18650*/  SHFL.IDX P6, R14, R13, R12, R11 ;  /* 0x0000000c0d0e7389 */ /* 0x00006400000c000b */
[----:B01----:R-:W-:Y:S01]  /*18660*/  ENDCOLLECTIVE ;  /* 0x000000000000791b */ /* 0x003fe20003800000 */
.L_x_5948:
        /* <DEDUP_REMOVED lines=11> */
.L_x_5949:
[----:B------:R-:W-:Y:S02]  /*18720*/  IMAD.MOV.U32 R13, RZ, RZ, R8 ;  /* 0x000000ffff0d7224 */ /* 0x000fe400078e0008 */
[----:B------:R-:W-:Y:S02]  /*18730*/  IMAD.MOV.U32 R12, RZ, RZ, 0x4 ;  /* 0x00000004ff0c7424 */ /* 0x000fe400078e00ff */
[----:B------:R-:W-:-:S07]  /*18740*/  IMAD.MOV.U32 R2, RZ, RZ, R14 ;  /* 0x000000ffff027224 */ /* 0x000fce00078e000e */
[----:B------:R-:W-:Y:S05]  /*18750*/  WARPSYNC.COLLECTIVE R15, `(.L_x_5950) ;  /* 0x000000000f087348 */ /* 0x000fea0003c00000 */
[----:B------:R0:W1:Y:S02]  /*18760*/  SHFL.IDX P6, R14, R13, R12, R11 ;  /* 0x0000000c0d0e7389 */ /* 0x00006400000c000b */
[----:B01----:R-:W-:Y:S01]  /*18770*/  ENDCOLLECTIVE ;  /* 0x000000000000791b */ /* 0x003fe20003800000 */
.L_x_5950:
        /* <DEDUP_REMOVED lines=11> */
.L_x_5951:
[----:B------:R-:W-:Y:S02]  /*18830*/  IMAD.MOV.U32 R13, RZ, RZ, R8 ;  /* 0x000000ffff0d7224 */ /* 0x000fe400078e0008 */
[----:B------:R-:W-:Y:S02]  /*18840*/  IMAD.MOV.U32 R12, RZ, RZ, 0x5 ;  /* 0x00000005ff0c7424 */ /* 0x000fe400078e00ff */
[----:B------:R-:W-:-:S07]  /*18850*/  IMAD.MOV.U32 R2, RZ, RZ, R14 ;  /* 0x000000ffff027224 */ /* 0x000fce00078e000e */
[----:B------:R-:W-:Y:S05]  /*18860*/  WARPSYNC.COLLECTIVE R15, `(.L_x_5952) ;  /* 0x000000000f087348 */ /* 0x000fea0003c00000 */
[----:B------:R0:W1:Y:S02]  /*18870*/  SHFL.IDX P6, R14, R13, R12, R11 ;  /* 0x0000000c0d0e7389 */ /* 0x00006400000c000b */
[----:B01----:R-:W-:Y:S01]  /*18880*/  ENDCOLLECTIVE ;  /* 0x000000000000791b */ /* 0x003fe20003800000 */
.L_x_5952:
        /* <DEDUP_REMOVED lines=11> */
.L_x_5953:
[----:B------:R-:W-:Y:S05]  /*18940*/  BRA `(.L_x_5954) ;  /* 0xffffffb000447947 */ /* 0x000fea000383ffff */
.L_x_5835:
[----:B---3--:R3:W4:Y:S02]  /*18950*/  SYNCS.PHASECHK.TRANS64.TRYWAIT P0, [R10+URZ+0x32460], R20 ;  /* 0x032460140a0075a7 */ /* 0x008724000800017f */
[----:B----4-:R-:W-:Y:S05]  /*18960*/  @!P0 NANOSLEEP.SYNCS 0x989680 ;  /* 0x009896800000895d */ /* 0x010fea0003900000 */
[----:B------:R-:W4:Y:S02]  /*18970*/  @!P0 SYNCS.PHASECHK.TRANS64 P0, [R10+URZ+0x32460], R20 ;  /* 0x032460140a0085a7 */ /* 0x000f24000800007f */
[----:B----4-:R-:W-:Y:S05]  /*18980*/  @!P0 BRA `(.L_x_5835) ;  /* 0xfffffffc00f08947 */ /* 0x010fea000383ffff */
[----:B------:R-:W-:Y:S05]  /*18990*/  BRA `(.L_x_5955) ;  /* 0xffffffb000907947 */ /* 0x000fea000383ffff */
.L_x_5836:
        /* <DEDUP_REMOVED lines=8> */
.L_x_5957:
[----:B------:R-:W-:Y:S05]  /*18a20*/  BSYNC B1 ;  /* 0x0000000000017941 */ /* 0x000fea0003800000 */
.L_x_5956:
        /* <DEDUP_REMOVED lines=9> */
.L_x_5958:
[----:B------:R-:W-:Y:S02]  /*18ac0*/  IMAD.MOV.U32 R13, RZ, RZ, R22 ;  /* 0x000000ffff0d7224 */ /* 0x000fe400078e0016 */
[----:B------:R-:W-:Y:S01]  /*18ad0*/  IMAD.MOV.U32 R12, RZ, RZ, 0x1 ;  /* 0x00000001ff0c7424 */ /* 0x000fe200078e00ff */
[----:B------:R-:W-:-:S13]  /*18ae0*/  IADD3 R2, P0, R14, R0, RZ ;  /* 0x000000000e027210 */ /* 0x000fda0007f1e0ff */
[----:B------:R-:W-:Y:S05]  /*18af0*/  WARPSYNC.COLLECTIVE R15, `(.L_x_5959) ;  /* 0x000000000f087348 */ /* 0x000fea0003c00000 */
[----:B------:R0:W1:Y:S02]  /*18b00*/  SHFL.IDX P6, R14, R13, R12, R11 ;  /* 0x0000000c0d0e7389 */ /* 0x00006400000c000b */
[----:B01----:R-:W-:Y:S01]  /*18b10*/  ENDCOLLECTIVE ;  /* 0x000000000000791b */ /* 0x003fe20003800000 */
.L_x_5959:
        /* <DEDUP_REMOVED lines=13> */
.L_x_5960:
[----:B------:R-:W-:Y:S02]  /*18bf0*/  IMAD.MOV.U32 R13, RZ, RZ, R22 ;  /* 0x000000ffff0d7224 */ /* 0x000fe400078e0016 */
[----:B------:R-:W-:Y:S01]  /*18c00*/  IMAD.MOV.U32 R12, RZ, RZ, 0x2 ;  /* 0x00000002ff0c7424 */ /* 0x000fe200078e00ff */
[----:B------:R-:W-:-:S13]  /*18c10*/  IADD3 R2, P0, R14, R0, RZ ;  /* 0x000000000e027210 */ /* 0x000fda0007f1e0ff */
[----:B------:R-:W-:Y:S05]  /*18c20*/  WARPSYNC.COLLECTIVE R15, `(.L_x_5961) ;  /* 0x000000000f087348 */ /* 0x000fea0003c00000 */
[----:B------:R0:W1:Y:S02]  /*18c30*/  SHFL.IDX P6, R14, R13, R12, R11 ;  /* 0x0000000c0d0e7389 */ /* 0x00006400000c000b */
[----:B01----:R-:W-:Y:S01]  /*18c40*/  ENDCOLLECTIVE ;  /* 0x000000000000791b */ /* 0x003fe20003800000 */
.L_x_5961:
        /* <DEDUP_REMOVED lines=13> */
.L_x_5962:
[----:B------:R-:W-:Y:S02]  /*18d20*/  IMAD.MOV.U32 R13, RZ, RZ, R22 ;  /* 0x000000ffff0d7224 */ /* 0x000fe400078e0016 */
[----:B------:R-:W-:Y:S02]  /*18d30*/  IMAD.MOV.U32 R12, RZ, RZ, 0x3 ;  /* 0x00000003ff0c7424 */ /* 0x000fe400078e00ff */
[----:B------:R-:W-:-:S07]  /*18d40*/  IMAD.MOV.U32 R8, RZ, RZ, R14 ;  /* 0x000000ffff087224 */ /* 0x000fce00078e000e */
[----:B------:R-:W-:Y:S05]  /*18d50*/  WARPSYNC.COLLECTIVE R15, `(.L_x_5963) ;  /* 0x000000000f087348 */ /* 0x000fea0003c00000 */
[----:B------:R0:W1:Y:S02]  /*18d60*/  SHFL.IDX P6, R14, R13, R12, R11 ;  /* 0x0000000c0d0e7389 */ /* 0x00006400000c000b */
[----:B01----:R-:W-:Y:S01]  /*18d70*/  ENDCOLLECTIVE ;  /* 0x000000000000791b */ /* 0x003fe20003800000 */
.L_x_5963:
        /* <DEDUP_REMOVED lines=14> */
.L_x_5964:
[----:B------:R-:W-:Y:S02]  /*18e60*/  IMAD.MOV.U32 R13, RZ, RZ, R22 ;  /* 0x000000ffff0d7224 */ /* 0x000fe400078e0016 */
[----:B------:R-:W-:Y:S01]  /*18e70*/  IMAD.MOV.U32 R12, RZ, RZ, 0x4 ;  /* 0x00000004ff0c7424 */ /* 0x000fe200078e00ff */
[----:B------:R-:W-:-:S13]  /*18e80*/  IADD3 R2, P0, R14, R0, RZ ;  /* 0x000000000e027210 */ /* 0x000fda0007f1e0ff */
[----:B------:R-:W-:Y:S05]  /*18e90*/  WARPSYNC.COLLECTIVE R15, `(.L_x_5965) ;  /* 0x000000000f087348 */ /* 0x000fea0003c00000 */
[----:B------:R0:W1:Y:S02]  /*18ea0*/  SHFL.IDX P6, R14, R13, R12, R11 ;  /* 0x0000000c0d0e7389 */ /* 0x00006400000c000b */
[----:B01----:R-:W-:Y:S01]  /*18eb0*/  ENDCOLLECTIVE ;  /* 0x000000000000791b */ /* 0x003fe20003800000 */
.L_x_5965:
        /* <DEDUP_REMOVED lines=13> */
.L_x_5966:
[----:B------:R-:W-:Y:S02]  /*18f90*/  IMAD.MOV.U32 R13, RZ, RZ, R22 ;  /* 0x000000ffff0d7224 */ /* 0x000fe400078e0016 */
[----:B------:R-:W-:Y:S01]  /*18fa0*/  IMAD.MOV.U32 R12, RZ, RZ, 0x5 ;  /* 0x00000005ff0c7424 */ /* 0x000fe200078e00ff */
[----:B------:R-:W-:-:S13]  /*18fb0*/  IADD3 R2, P0, R14, R0, RZ ;  /* 0x000000000e027210 */ /* 0x000fda0007f1e0ff */
[----:B------:R-:W-:Y:S05]  /*18fc0*/  WARPSYNC.COLLECTIVE R15, `(.L_x_5967) ;  /* 0x000000000f087348 */ /* 0x000fea0003c00000 */
[----:B------:R0:W1:Y:S02]  /*18fd0*/  SHFL.IDX P6, R14, R13, R12, R11 ;  /* 0x0000000c0d0e7389 */ /* 0x00006400000c000b */
[----:B01----:R-:W-:Y:S01]  /*18fe0*/  ENDCOLLECTIVE ;  /* 0x000000000000791b */ /* 0x003fe20003800000 */
.L_x_5967:
        /* <DEDUP_REMOVED lines=13> */
.L_x_5968:
[----:B------:R-:W-:Y:S05]  /*190c0*/  BRA `(.L_x_5969) ;  /* 0xffffffac00d07947 */ /* 0x000fea000383ffff */
.L_x_5844:
        /* <DEDUP_REMOVED lines=8> */
.L_x_5971:
[----:B------:R-:W-:Y:S05]  /*19150*/  BSYNC B0 ;  /* 0x0000000000007941 */ /* 0x000fea0003800000 */
.L_x_5970:
        /* <DEDUP_REMOVED lines=9> */
.L_x_5972:
        /* <DEDUP_REMOVED lines=24> */
.L_x_5973:
[----:B------:R-:W-:Y:S01]  /*19370*/  IMAD.MOV.U32 R12, RZ, RZ, 0x2 ;  /* 0x00000002ff0c7424 */ /* 0x000fe200078e00ff */
[----:B------:R-:W-:-:S05]  /*19380*/  SEL R14, R14, RZ, P1 ;  /* 0x000000ff0e0e7207 */ /* 0x000fca0000800000 */
[----:B------:R-:W-:-:S04]  /*19390*/  IMAD.IADD R5, R13, 0x1, R14 ;  /* 0x000000010d057824 */ /* 0x000fc800078e020e */
[----:B------:R-:W-:-:S07]  /*193a0*/  IMAD.MOV.U32 R13, RZ, RZ, R5 ;  /* 0x000000ffff0d7224 */ /* 0x000fce00078e0005 */
[----:B------:R-:W-:Y:S05]  /*193b0*/  WARPSYNC.COLLECTIVE R15, `(.L_x_5974) ;  /* 0x000000000f087348 */ /* 0x000fea0003c00000 */
[----:B------:R0:W1:Y:S02]  /*193c0*/  SHFL.UP P6, R14, R13, R12, R11 ;  /* 0x0400000c0d0e7389 */ /* 0x00006400000c000b */
[----:B01----:R-:W-:Y:S01]  /*193d0*/  ENDCOLLECTIVE ;  /* 0x000000000000791b */ /* 0x003fe20003800000 */
.L_x_5974:
[----:B------:R-:W-:Y:S01]  /*193e0*/  IMAD.MOV.U32 R12, RZ, RZ, 0x4 ;  /* 0x00000004ff0c7424 */ /* 0x000fe200078e00ff */
[----:B------:R-:W-:-:S05]  /*193f0*/  SEL R2, R14, RZ, P2 ;  /* 0x000000ff0e027207 */ /* 0x000fca0001000000 */
[----:B------:R-:W-:-:S04]  /*19400*/  IMAD.IADD R2, R5, 0x1, R2 ;  /* 0x0000000105027824 */ /* 0x000fc800078e0202 */
[----:B------:R-:W-:-:S07]  /*19410*/  IMAD.MOV.U32 R13, RZ, RZ, R2 ;  /* 0x000000ffff0d7224 */ /* 0x000fce00078e0002 */
[----:B------:R-:W-:Y:S05]  /*19420*/  WARPSYNC.COLLECTIVE R15, `(.L_x_5975) ;  /* 0x000000000f087348 */ /* 0x000fea0003c00000 */
[----:B------:R0:W1:Y:S02]  /*19430*/  SHFL.UP P6, R14, R13, R12, R11 ;  /* 0x0400000c0d0e7389 */ /* 0x00006400000c000b */
[----:B01----:R-:W-:Y:S01]  /*19440*/  ENDCOLLECTIVE ;  /* 0x000000000000791b */ /* 0x003fe20003800000 */
.L_x_5975:
[----:B------:R-:W-:Y:S01]  /*19450*/  IMAD.MOV.U32 R12, RZ, RZ, 0x8 ;  /* 0x00000008ff0c7424 */ /* 0x000fe200078e00ff */
[----:B------:R-:W-:-:S05]  /*19460*/  SEL R3, R14, RZ, P3 ;  /* 0x000000ff0e037207 */ /* 0x000fca0001800000 */
[----:B------:R-:W-:-:S04]  /*19470*/  IMAD.IADD R3, R2, 0x1, R3 ;  /* 0x0000000102037824 */ /* 0x000fc800078e0203 */
[----:B------:R-:W-:-:S07]  /*19480*/  IMAD.MOV.U32 R13, RZ, RZ, R3 ;  /* 0x000000ffff0d7224 */ /* 0x000fce00078e0003 */
[----:B------:R-:W-:Y:S05]  /*19490*/  WARPSYNC.COLLECTIVE R15, `(.L_x_5976) ;  /* 0x000000000f087348 */ /* 0x000fea0003c00000 */
[----:B------:R0:W1:Y:S02]  /*194a0*/  SHFL.UP P6, R14, R13, R12, R11 ;  /* 0x0400000c0d0e7389 */ /* 0x00006400000c000b */
[----:B01----:R-:W-:Y:S01]  /*194b0*/  ENDCOLLECTIVE ;  /* 0x000000000000791b */ /* 0x003fe20003800000 */
.L_x_5976:
[----:B------:R-:W-:Y:S01]  /*194c0*/  IMAD.MOV.U32 R12, RZ, RZ, 0x10 ;  /* 0x00000010ff0c7424 */ /* 0x000fe200078e00ff */
[----:B------:R-:W-:-:S05]  /*194d0*/  SEL R14, R14, RZ, P4 ;  /* 0x000000ff0e0e7207 */ /* 0x000fca0002000000 */
[----:B------:R-:W-:-:S04]  /*194e0*/  IMAD.IADD R5, R3, 0x1, R14 ;  /* 0x0000000103057824 */ /* 0x000fc800078e020e */
[----:B------:R-:W-:-:S07]  /*194f0*/  IMAD.MOV.U32 R13, RZ, RZ, R5 ;  /* 0x000000ffff0d7224 */ /* 0x000fce00078e0005 */
[----:B------:R-:W-:Y:S05]  /*19500*/  WARPSYNC.COLLECTIVE R15, `(.L_x_5977) ;  /* 0x000000000f087348 */ /* 0x000fea0003c00000 */
[----:B------:R0:W1:Y:S02]  /*19510*/  SHFL.UP P6, R14, R13, R12, R11 ;  /* 0x0400000c0d0e7389 */ /* 0x00006400000c000b */
[----:B01----:R-:W-:Y:S01]  /*19520*/  ENDCOLLECTIVE ;  /* 0x000000000000791b */ /* 0x003fe20003800000 */
.L_x_5977:
        /* <DEDUP_REMOVED lines=8> */
.L_x_5978:
[----:B------:R-:W-:Y:S05]  /*195b0*/  BRA `(.L_x_5979) ;  /* 0xffffffb0002c7947 */ /* 0x000fea000383ffff */
.L_x_5847:
[----:B------:R-:W-:Y:S01]  /*195c0*/  BSSY B0, `(.L_x_5980) ;  /* 0x0000007000007945 */ /* 0x000fe20003800000 */
[----:B------:R-:W-:Y:S02]  /*195d0*/  IMAD.MOV.U32 R12, RZ, RZ, 0x1 ;  /* 0x00000001ff0c7424 */ /* 0x000fe400078e00ff */
[----:B------:R-:W-:Y:S02]  /*195e0*/  IMAD.MOV.U32 R11, RZ, RZ, RZ ;  /* 0x000000ffff0b7224 */ /* 0x000fe400078e00ff */
[----:B------:R-:W-:-:S07]  /*195f0*/  IMAD.MOV.U32 R15, RZ, RZ, -0x1 ;  /* 0xffffffffff0f7424 */ /* 0x000fce00078e00ff */
[----:B-12---:R-:W-:Y:S05]  /*19600*/  WARPSYNC.COLLECTIVE R15, `(.L_x_5981) ;  /* 0x000000000f087348 */ /* 0x006fea0003c00000 */
[----:B------:R0:W3:Y:S02]  /*19610*/  SHFL.UP P6, R14, R13, R12, R11 ;  /* 0x0400000c0d0e7389 */ /* 0x0000e400000c000b */
[----:B0123--:R-:W-:Y:S01]  /*19620*/  ENDCOLLECTIVE ;  /* 0x000000000000791b */ /* 0x00ffe20003800000 */
.L_x_5981:
[----:B------:R-:W-:Y:S05]  /*19630*/  BSYNC B0 ;  /* 0x0000000000007941 */ /* 0x000fea0003800000 */
.L_x_5980:
        /* <DEDUP_REMOVED lines=8> */
.L_x_5982:
[----:B------:R-:W-:Y:S01]  /*196c0*/  IMAD.MOV.U32 R12, RZ, RZ, 0x4 ;  /* 0x00000004ff0c7424 */ /* 0x000fe200078e00ff */
[----:B------:R-:W-:-:S05]  /*196d0*/  SEL R2, R14, RZ, P2 ;  /* 0x000000ff0e027207 */ /* 0x000fca0001000000 */
[----:B------:R-:W-:-:S04]  /*196e0*/  IMAD.IADD R2, R13, 0x1, R2 ;  /* 0x000000010d027824 */ /* 0x000fc800078e0202 */
[----:B------:R-:W-:-:S07]  /*196f0*/  IMAD.MOV.U32 R13, RZ, RZ, R2 ;  /* 0x000000ffff0d7224 */ /* 0x000fce00078e0002 */
[----:B------:R-:W-:Y:S05]  /*19700*/  WARPSYNC.COLLECTIVE R15, `(.L_x_5983) ;  /* 0x000000000f087348 */ /* 0x000fea0003c00000 */
[----:B------:R0:W1:Y:S02]  /*19710*/  SHFL.UP P6, R14, R13, R12, R11 ;  /* 0x0400000c0d0e7389 */ /* 0x00006400000c000b */
[----:B01----:R-:W-:Y:S01]  /*19720*/  ENDCOLLECTIVE ;  /* 0x000000000000791b */ /* 0x003fe20003800000 */
.L_x_5983:
[----:B------:R-:W-:Y:S01]  /*19730*/  IMAD.MOV.U32 R12, RZ, RZ, 0x8 ;  /* 0x00000008ff0c7424 */ /* 0x000fe200078e00ff */
[----:B------:R-:W-:-:S05]  /*19740*/  SEL R3, R14, RZ, P3 ;  /* 0x000000ff0e037207 */ /* 0x000fca0001800000 */
[----:B------:R-:W-:-:S04]  /*19750*/  IMAD.IADD R3, R2, 0x1, R3 ;  /* 0x0000000102037824 */ /* 0x000fc800078e0203 */
[----:B------:R-:W-:-:S07]  /*19760*/  IMAD.MOV.U32 R13, RZ, RZ, R3 ;  /* 0x000000ffff0d7224 */ /* 0x000fce00078e0003 */
[----:B------:R-:W-:Y:S05]  /*19770*/  WARPSYNC.COLLECTIVE R15, `(.L_x_5984) ;  /* 0x000000000f087348 */ /* 0x000fea0003c00000 */
[----:B------:R0:W1:Y:S02]  /*19780*/  SHFL.UP P6, R14, R13, R12, R11 ;  /* 0x0400000c0d0e7389 */ /* 0x00006400000c000b */
[----:B01----:R-:W-:Y:S01]  /*19790*/  ENDCOLLECTIVE ;  /* 0x000000000000791b */ /* 0x003fe20003800000 */
.L_x_5984:
[----:B------:R-:W-:Y:S01]  /*197a0*/  IMAD.MOV.U32 R12, RZ, RZ, 0x10 ;  /* 0x00000010ff0c7424 */ /* 0x000fe200078e00ff */
[----:B------:R-:W-:-:S05]  /*197b0*/  SEL R14, R14, RZ, P4 ;  /* 0x000000ff0e0e7207 */ /* 0x000fca0002000000 */
[----:B------:R-:W-:-:S04]  /*197c0*/  IMAD.IADD R5, R3, 0x1, R14 ;  /* 0x0000000103057824 */ /* 0x000fc800078e020e */
[----:B------:R-:W-:-:S07]  /*197d0*/  IMAD.MOV.U32 R13, RZ, RZ, R5 ;  /* 0x000000ffff0d7224 */ /* 0x000fce00078e0005 */
[----:B------:R-:W-:Y:S05]  /*197e0*/  WARPSYNC.COLLECTIVE R15, `(.L_x_5985) ;  /* 0x000000000f087348 */ /* 0x000fea0003c00000 */
[----:B------:R0:W1:Y:S02]  /*197f0*/  SHFL.UP P6, R14, R13, R12, R11 ;  /* 0x0400000c0d0e7389 */ /* 0x00006400000c000b */
[----:B01----:R-:W-:Y:S01]  /*19800*/  ENDCOLLECTIVE ;  /* 0x000000000000791b */ /* 0x003fe20003800000 */
.L_x_5985:
        /* <DEDUP_REMOVED lines=8> */
.L_x_5986:
[----:B------:R-:W-:Y:S05]  /*19890*/  BRA `(.L_x_5987) ;  /* 0xffffffb000187947 */ /* 0x000fea000383ffff */
.L_x_5849:
[----:B------:R-:W-:Y:S01]  /*198a0*/  BSSY B0, `(.L_x_5988) ;  /* 0x0000006000007945 */ /* 0x000fe20003800000 */
[----:B------:R-:W-:Y:S01]  /*198b0*/  PLOP3.LUT P6, PT, P6, PT, PT, 0x8, 0x0 ;  /* 0x000000000000781c */ /* 0x000fe200037ce170 */
[----:B------:R-:W-:-:S12]  /*198c0*/  IMAD.MOV.U32 R15, RZ, RZ, -0x1 ;  /* 0xffffffffff0f7424 */ /* 0x000fd800078e00ff */
[----:B012---:R-:W-:Y:S05]  /*198d0*/  WARPSYNC.COLLECTIVE R15, `(.L_x_5989) ;  /* 0x000000000f087348 */ /* 0x007fea0003c00000 */
[----:B------:R-:W-:Y:S01]  /*198e0*/  VOTE.ANY R14, PT, P6 ;  /* 0x00000000000e7806 */ /* 0x000fe200030e0100 */
[----:B012---:R-:W-:Y:S06]  /*198f0*/  ENDCOLLECTIVE ;  /* 0x000000000000791b */ /* 0x007fec0003800000 */
.L_x_5989:
[----:B------:R-:W-:Y:S05]  /*19900*/  BSYNC B0 ;  /* 0x0000000000007941 */ /* 0x000fea0003800000 */
.L_x_5988:
        /* <DEDUP_REMOVED lines=8> */
.L_x_5990:
[----:B------:R-:W-:Y:S02]  /*19990*/  IMAD.IADD R27, R12, 0x1, R27 ;  /* 0x000000010c1b7824 */ /* 0x000fe400078e021b */
[----:B------:R-:W-:Y:S02]  /*199a0*/  IMAD.MOV.U32 R13, RZ, RZ, R4 ;  /* 0x000000ffff0d7224 */ /* 0x000fe400078e0004 */
[----:B------:R-:W-:-:S07]  /*199b0*/  IMAD.MOV.U32 R25, RZ, RZ, R14 ;  /* 0x000000ffff197224 */ /* 0x000fce00078e000e */
[----:B------:R-:W-:Y:S05]  /*199c0*/  WARPSYNC.COLLECTIVE R15, `(.L_x_5991) ;  /* 0x000000000f087348 */ /* 0x000fea0003c00000 */
[----:B------:R0:W1:Y:S02]  /*199d0*/  SHFL.IDX P6, R14, R13, R12, R11 ;  /* 0x0000000c0d0e7389 */ /* 0x00006400000c000b */
[----:B01----:R-:W-:Y:S01]  /*199e0*/  ENDCOLLECTIVE ;  /* 0x000000000000791b */ /* 0x003fe20003800000 */
.L_x_5991:
[----:B------:R-:W-:Y:S01]  /*199f0*/  IMAD.MOV.U32 R4, RZ, RZ, R14 ;  /* 0x000000ffff047224 */ /* 0x000fe200078e000e */
[----:B------:R-:W-:Y:S06]  /*19a00*/  BRA `(.L_x_5992) ;  /* 0xffffffac00fc7947 */ /* 0x000fec000383ffff */
.L_x_5851:
[----:B------:R-:W-:Y:S01]  /*19a10*/  BSSY B0, `(.L_x_5993) ;  /* 0x0000007000007945 */ /* 0x000fe20003800000 */
[----:B------:R-:W-:Y:S02]  /*19a20*/  IMAD.MOV.U32 R13, RZ, RZ, R2 ;  /* 0x000000ffff0d7224 */ /* 0x000fe400078e0002 */
[----:B------:R-:W-:Y:S02]  /*19a30*/  IMAD.MOV.U32 R11, RZ, RZ, 0x1f ;  /* 0x0000001fff0b7424 */ /* 0x000fe400078e00ff */
[----:B------:R-:W-:-:S07]  /*19a40*/  IMAD.MOV.U32 R15, RZ, RZ, -0x1 ;  /* 0xffffffffff0f7424 */ /* 0x000fce00078e00ff */
[----:B012-4-:R-:W-:Y:S05]  /*19a50*/  WARPSYNC.COLLECTIVE R15, `(.L_x_5994) ;  /* 0x000000000f087348 */ /* 0x017fea0003c00000 */
[----:B------:R3:W0:Y:S02]  /*19a60*/  SHFL.IDX P6, R14, R13, R12, R11 ;  /* 0x0000000c0d0e7389 */ /* 0x00062400000c000b */
[----:B01234-:R-:W-:Y:S01]  /*19a70*/  ENDCOLLECTIVE ;  /* 0x000000000000791b */ /* 0x01ffe20003800000 */
.L_x_5994:
[----:B------:R-:W-:Y:S05]  /*19a80*/  BSYNC B0 ;  /* 0x0000000000007941 */ /* 0x000fea0003800000 */
.L_x_5993:
[----:B------:R-:W-:Y:S01]  /*19a90*/  IMAD.MOV.U32 R6, RZ, RZ, R14 ;  /* 0x000000ffff067224 */ /* 0x000fe200078e000e */
[----:B------:R-:W-:Y:S06]  /*19aa0*/  BRA `(.L_x_5850) ;  /* 0xffffffac00ec7947 */ /* 0x000fec000383ffff */
.L_x_5857:
[----:B-1----:R1:W3:Y:S02]  /*19ab0*/  SYNCS.PHASECHK.TRANS64.TRYWAIT P0, [R7+URZ+0x32420], R0 ;  /* 0x03242000070075a7 */ /* 0x0022e4000800017f */
[----:B---3--:R-:W-:Y:S05]  /*19ac0*/  @!P0 NANOSLEEP.SYNCS 0x989680 ;  /* 0x009896800000895d */ /* 0x008fea0003900000 */
[----:B------:R-:W3:Y:S02]  /*19ad0*/  @!P0 SYNCS.PHASECHK.TRANS64 P0, [R7+URZ+0x32420], R0 ;  /* 0x03242000070085a7 */ /* 0x000ee4000800007f */
[----:B---3--:R-:W-:Y:S05]  /*19ae0*/  @!P0 BRA `(.L_x_5857) ;  /* 0xfffffffc00f08947 */ /* 0x008fea000383ffff */
[----:B------:R-:W-:Y:S05]  /*19af0*/  BRA `(.L_x_5995) ;  /* 0xffffffb800447947 */ /* 0x000fea000383ffff */
.L_x_5858:
        /* <DEDUP_REMOVED lines=11> */
.L_x_5997:
[----:B------:R-:W-:Y:S05]  /*19bb0*/  BSYNC B0 ;  /* 0x0000000000007941 */ /* 0x000fea0003800000 */
.L_x_5996:
[----:B------:R-:W-:Y:S05]  /*19bc0*/  BRA `(.L_x_5998) ;  /* 0xffffffb8002c7947 */ /* 0x000fea000383ffff */
.L_x_5861:
[----:B------:R-:W-:Y:S01]  /*19bd0*/  BSSY B1, `(.L_x_5999) ;  /* 0x0000006000017945 */ /* 0x000fe20003800000 */
[----:B------:R-:W-:-:S07]  /*19be0*/  IMAD.MOV.U32 R15, RZ, RZ, -0x1 ;  /* 0xffffffffff0f7424 */ /* 0x000fce00078e00ff */
[----:B012-4-:R-:W-:Y:S05]  /*19bf0*/  WARPSYNC.COLLECTIVE R15, `(.L_x_6000) ;  /* 0x000000000f0c7348 */ /* 0x017fea0003c00000 */
[----:B------:R-:W-:Y:S02]  /*19c00*/  ELECT P6, UR62, PT ;  /* 0x00000000003e782f */ /* 0x000fe400038c0000 */
[----:B------:R-:W-:Y:S01]  /*19c10*/  MOV R14, UR62 ;  /* 0x0000003e000e7c02 */ /* 0x000fe20008000f00 */
[----:B012-4-:R-:W-:Y:S10]  /*19c20*/  ENDCOLLECTIVE ;  /* 0x000000000000791b */ /* 0x017ff40003800000 */
.L_x_6000:
[----:B------:R-:W-:Y:S05]  /*19c30*/  BSYNC B1 ;  /* 0x0000000000017941 */ /* 0x000fea0003800000 */
.L_x_5999:
[----:B------:R-:W-:Y:S05]  /*19c40*/  BRA `(.L_x_6001) ;  /* 0xffffffb800247947 */ /* 0x000fea000383ffff */
.L_x_5863:
[----:B-1----:R1:W3:Y:S02]  /*19c50*/  SYNCS.PHASECHK.TRANS64.TRYWAIT P1, [R5+URZ+0x32440], R0 ;  /* 0x03244000050075a7 */ /* 0x0022e4000802017f */
[----:B---3--:R-:W-:Y:S05]  /*19c60*/  @!P1 NANOSLEEP.SYNCS 0x989680 ;  /* 0x009896800000995d */ /* 0x008fea0003900000 */
[----:B------:R-:W3:Y:S02]  /*19c70*/  @!P1 SYNCS.PHASECHK.TRANS64 P1, [R5+URZ+0x32440], R0 ;  /* 0x03244000050095a7 */ /* 0x000ee4000802007f */
[----:B---3--:R-:W-:Y:S05]  /*19c80*/  @!P1 BRA `(.L_x_5863) ;  /* 0xfffffffc00f09947 */ /* 0x008fea000383ffff */
[----:B------:R-:W-:Y:S05]  /*19c90*/  BRA `(.L_x_6002) ;  /* 0xffffffb8004c7947 */ /* 0x000fea000383ffff */
.L_x_5865:
[----:B---3--:R3:W0:Y:S02]  /*19ca0*/  SYNCS.PHASECHK.TRANS64.TRYWAIT P1, [R3+URZ+0x32440], R2 ;  /* 0x03244002030075a7 */ /* 0x008624000802017f */
[----:B0-----:R-:W-:Y:S05]  /*19cb0*/  @!P1 NANOSLEEP.SYNCS 0x989680 ;  /* 0x009896800000995d */ /* 0x001fea0003900000 */
[----:B------:R-:W0:Y:S02]  /*19cc0*/  @!P1 SYNCS.PHASECHK.TRANS64 P1, [R3+URZ+0x32440], R2 ;  /* 0x03244002030095a7 */ /* 0x000e24000802007f */
[----:B0-----:R-:W-:Y:S05]  /*19cd0*/  @!P1 BRA `(.L_x_5865) ;  /* 0xfffffffc00f09947 */ /* 0x001fea000383ffff */
[----:B------:R-:W-:Y:S05]  /*19ce0*/  BRA `(.L_x_6003) ;  /* 0xffffffb800587947 */ /* 0x000fea000383ffff */
.L_x_5867:
[----:B------:R0:W0:Y:S02]  /*19cf0*/  SYNCS.PHASECHK.TRANS64.TRYWAIT P1, [R5+URZ+0x32460], R0 ;  /* 0x03246000050075a7 */ /* 0x000024000802017f */
[----:B0-----:R-:W-:Y:S05]  /*19d00*/  @!P1 NANOSLEEP.SYNCS 0x989680 ;  /* 0x009896800000995d */ /* 0x001fea0003900000 */
[----:B------:R-:W0:Y:S02]  /*19d10*/  @!P1 SYNCS.PHASECHK.TRANS64 P1, [R5+URZ+0x32460], R0 ;  /* 0x03246000050095a7 */ /* 0x000e24000802007f */
[----:B0-----:R-:W-:Y:S05]  /*19d20*/  @!P1 BRA `(.L_x_5867) ;  /* 0xfffffffc00f09947 */ /* 0x001fea000383ffff */
[----:B------:R-:W-:Y:S05]  /*19d30*/  BRA `(.L_x_6004) ;  /* 0xffffffb800547947 */ /* 0x000fea000383ffff */
.L_x_6005:
        /* <DEDUP_REMOVED lines=12> */
.L_x_6575:


//--------------------- .text._ZN7cutlass13device_kernelIN5flash11enable_sm90INS1_16FlashAttnFwdSm90INS1_25CollectiveMainloopFwdSm90ILi2EN4cute5tupleIJNS5_1CILi1EEES8_S8_EEENS6_IJNS7_ILi128EEENS7_ILi96EEENS7_ILi64EEEEEELi256ENS_6half_tEfNS_4arch4Sm90ELb1ELb0ELb0ELb1ELb1ELb1ELb1ELb1ELb0ELb1ELb1ELb0EEENS1_21CollectiveEpilogueFwdINS6_IJSA_NS7_ILi256EEESB_EEES9_SE_SG_Li256ELb1ELb1ELb1ELb0EEENS1_36VarlenDynamicPersistentTileSchedulerILi128ELi96ELi256ELi128ELb1ELb1ELb1ELb1ELb1ELb1EEEEEEEEEvNT_6ParamsE --------------------------
	.section	.text._ZN7cutlass13device_kernelIN5flash11enable_sm90INS1_16FlashAttnFwdSm90INS1_25CollectiveMainloopFwdSm90ILi2EN4cute5tupleIJNS5_1CILi1EEES8_S8_EEENS6_IJNS7_ILi128EEENS7_ILi96EEENS7_ILi64EEEEEELi256ENS_6half_tEfNS_4arch4Sm90ELb1ELb0ELb0ELb1ELb1ELb1ELb1ELb1ELb0ELb1ELb1ELb0EEENS1_21CollectiveEpilogueFwdINS6_IJSA_NS7_ILi256EEESB_EEES9_SE_SG_Li256ELb1ELb1ELb1ELb0EEENS1_36VarlenDynamicPersistentTileSchedulerILi128ELi96ELi256ELi128ELb1ELb1ELb1ELb1ELb1ELb1EEEEEEEEEvNT_6ParamsE,"ax",@progbits
	.align	128
.text._ZN7cutlass13device_kernelIN5flash11enable_sm90INS1_16FlashAttnFwdSm90INS1_25CollectiveMainloopFwdSm90ILi2EN4cute5tupleIJNS5_1CILi1EEES8_S8_EEENS6_IJNS7_ILi128EEENS7_ILi96EEENS7_ILi64EEEEEELi256ENS_6half_tEfNS_4arch4Sm90ELb1ELb0ELb0ELb1ELb1ELb1ELb1ELb1ELb0ELb1ELb1ELb0EEENS1_21CollectiveEpilogueFwdINS6_IJSA_NS7_ILi256EEESB_EEES9_SE_SG_Li256ELb1ELb1ELb1ELb0EEENS1_36VarlenDynamicPersistentTileSchedulerILi128ELi96ELi256ELi128ELb1ELb1ELb1ELb1ELb1ELb1EEEEEEEEEvNT_6ParamsE:
        .type           _ZN7cutlass13device_kernelIN5flash11enable_sm90INS1_16FlashAttnFwdSm90INS1_25CollectiveMainloopFwdSm90ILi2EN4cute5tupleIJNS5_1CILi1EEES8_S8_EEENS6_IJNS7_ILi128EEENS7_ILi96EEENS7_ILi64EEEEEELi256ENS_6half_tEfNS_4arch4Sm90ELb1ELb0ELb0ELb1ELb1ELb1ELb1ELb1ELb0ELb1ELb1ELb0EEENS1_21CollectiveEpilogueFwdINS6_IJSA_NS7_ILi256EEESB_EEES9_SE_SG_Li256ELb1ELb1ELb1ELb0EEENS1_36VarlenDynamicPersistentTileSchedulerILi128ELi96ELi256ELi128ELb1ELb1ELb1ELb1ELb1ELb1EEEEEEEEEvNT_6ParamsE,@function
        .size           _ZN7cutlass13device_kernelIN5flash11enable_sm90INS1_16FlashAttnFwdSm90INS1_25CollectiveMainloopFwdSm90ILi2EN4cute5tupleIJNS5_1CILi1EEES8_S8_EEENS6_IJNS7_ILi128EEENS7_ILi96EEENS7_ILi64EEEEEELi256ENS_6half_tEfNS_4arch4Sm90ELb1ELb0ELb0ELb1ELb1ELb1ELb1ELb1ELb0ELb1ELb1ELb0EEENS1_21CollectiveEpilogueFwdINS6_IJSA_NS7_ILi256EEESB_EEES9_SE_SG_Li256ELb1ELb1ELb1ELb0EEENS1_36VarlenDynamicPersistentTileSchedulerILi128ELi96ELi256ELi128ELb1ELb1ELb1ELb1ELb1ELb1EEEEEEEEEvNT_6ParamsE,(.L_x_6576 - _ZN7cutlass13device_kernelIN5flash11enable_sm90INS1_16FlashAttnFwdSm90INS1_25CollectiveMainloopFwdSm90ILi2EN4cute5tupleIJNS5_1CILi1EEES8_S8_EEENS6_IJNS7_ILi128EEENS7_ILi96EEENS7_ILi64EEEEEELi256ENS_6half_tEfNS_4arch4Sm90ELb1ELb0ELb0ELb1ELb1ELb1ELb1ELb1ELb0ELb1ELb1ELb0EEENS1_21CollectiveEpilogueFwdINS6_IJSA_NS7_ILi256EEESB_EEES9_SE_SG_Li256ELb1ELb1ELb1ELb0EEENS1_36VarlenDynamicPersistentTileSchedulerILi128ELi96ELi256ELi128ELb1ELb1ELb1ELb1ELb1ELb1EEEEEEEEEvNT_6ParamsE)
        .other          _ZN7cutlass13device_kernelIN5flash11enable_sm90INS1_16FlashAttnFwdSm90INS1_25CollectiveMainloopFwdSm90ILi2EN4cute5tupleIJNS5_1CILi1EEES8_S8_EEENS6_IJNS7_ILi128EEENS7_ILi96EEENS7_ILi64EEEEEELi256ENS_6half_tEfNS_4arch4Sm90ELb1ELb0ELb0ELb1ELb1ELb1ELb1ELb1ELb0ELb1ELb1ELb0EEENS1_21CollectiveEpilogueFwdINS6_IJSA_NS7_ILi256EEESB_EEES9_SE_SG_Li256ELb1ELb1ELb1ELb0EEENS1_36VarlenDynamicPersistentTileSchedulerILi128ELi96ELi256ELi128ELb1ELb1ELb1ELb1ELb1ELb1EEEEEEEEEvNT_6ParamsE,@"STO_CUDA_ENTRY STV_DEFAULT"
_ZN7cutlass13device_kernelIN5flash11enable_sm90INS1_16FlashAttnFwdSm90INS1_25CollectiveMainloopFwdSm90ILi2EN4cute5tupleIJNS5_1CILi1EEES8_S8_EEENS6_IJNS7_ILi128EEENS7_ILi96EEENS7_ILi64EEEEEELi256ENS_6half_tEfNS_4arch4Sm90ELb1ELb0ELb0ELb1ELb1ELb1ELb1ELb1ELb0ELb1ELb1ELb0EEENS1_21CollectiveEpilogueFwdINS6_IJSA_NS7_ILi256EEESB_EEES9_SE_SG_Li256ELb1ELb1ELb1ELb0EEENS1_36VarlenDynamicPersistentTileSchedulerILi128ELi96ELi256ELi128ELb1ELb1ELb1ELb1ELb1ELb1EEEEEEEEEvNT_6ParamsE:
        /* <DEDUP_REMOVED lines=18> */
.L_x_6007:
[----:B------:R-:W-:Y:S05]  /*0120*/  BSYNC B0 ;  /* 0x0000000000007941 */ /* 0x000fea0003800000 */
.L_x_6006:
        /* <DEDUP_REMOVED lines=43> */
.L_x_6008:
        /* <DEDUP_REMOVED lines=22> */
.L_x_6009:
        /* <DEDUP_REMOVED lines=18> */
.L_x_6010:
        /* <DEDUP_REMOVED lines=22> */
.L_x_6011:
        /* <DEDUP_REMOVED lines=22> */
.L_x_6012:
[----:B------:R-:W-:Y:S01]  /*0920*/  PLOP3.LUT P0, PT, PT, PT, UP0, 0x80, 0x0 ;  /* 0x000000000000781c */ /* 0x000fe20003f0f008 */
[----:B------:R-:W-:Y:S01]  /*0930*/  UMOV UR36, 0x1 ;  /* 0x0000000100247882 */ /* 0x000fe20000000000 */
[----:B------:R-:W-:Y:S01]  /*0940*/  NOP ;  /* 0x0000000000007918 */ /* 0x000fe20000000000 */
[----:B------:R-:W-:Y:S01]  /*0950*/  USEL UR36, UR36, 0x2, !UP0 ;  /* 0x0000000224247887 */ /* 0x000fe2000c000000 */
[----:B------:R-:W-:Y:S01]  /*0960*/  BSSY B9, `(.L_x_6013) ;  /* 0x000200c000097945 */ /* 0x000fe20003800000 */
[----:B------:R-:W-:Y:S01]  /*0970*/  ULDC.64 UR42, c[0x0][0x208] ;  /* 0x00008200002a7ab9 */ /* 0x000fe20000000a00 */
[----:B0123--:R-:W-:Y:S07]  /*0980*/  BAR.SYNC.DEFER_BLOCKING 0x0 ;  /* 0x0000000000007b1d */ /* 0x00ffee0000010000 */
[----:B------:R-:W-:Y:S05]  /*0990*/  @!P0 BRA `(.L_x_6014) ;  /* 0x0000017800f48947 */ /* 0x000fea0003800000 */
.L_x_6015:
        /* <DEDUP_REMOVED lines=61> */
[----:B------:R-:W-:Y:S01]  /*0d70*/  LEA R8, R8, R9, 0x6 ;  /* 0x0000000908087211 */ /* 0x000fe200078e30ff */
[----:B------:R0:W-:Y:S01]  /*0d80*/  STL [R1+0x9c], R16 ;  /* 0x00009c1001007387 */ /* 0x0001e20000100800 */
[----:B------:R-:W-:Y:S01]  /*0d90*/  IMAD R5, R16, 0x10, R5 ;  /* 0x0000001010057824 */ /* 0x000fe200078e0205 */
[----:B------:R-:W-:Y:S01]  /*0da0*/  LOP3.LUT R10, R10, 0x7ffffffc, RZ, 0xc0, !PT ;  /* 0x7ffffffc0a0a7812 */ /* 0x000fe200078ec0ff */
[----:B------:R-:W-:Y:S01]  /*0db0*/  VIADD R9, R206, 0x40 ;  /* 0x00000040ce097836 */ /* 0x000fe20000000000 */
[----:B------:R-:W-:Y:S01]  /*0dc0*/  LEA.HI R0, R3, R3, RZ, 0x1 ;  /* 0x0000000303007211 */ /* 0x000fe200078f08ff */
[----:B------:R-:W-:Y:S01]  /*0dd0*/  IMAD.MOV.U32 R7, RZ, RZ, R15 ;  /* 0x000000ffff077224 */ /* 0x000fe200078e000f */
[----:B------:R-:W-:Y:S01]  /*0de0*/  STL [R1+0x1c4], R8 ;  /* 0x0001c40801007387 */ /* 0x000fe20000100800 */
[----:B------:R-:W-:Y:S01]  /*0df0*/  IMAD.SHL.U32 R2, R9, 0x40, RZ ;  /* 0x0000004009027824 */ /* 0x000fe200078e00ff */
[----:B------:R-:W-:Y:S01]  /*0e00*/  SHF.R.S32.HI R4, RZ, 0x1f, R9 ;  /* 0x0000001fff047819 */ /* 0x000fe20000011409 */
[C---:B------:R-:W-:Y:S01]  /*0e10*/  IMAD.SHL.U32 R204, R3.reuse, 0x4, RZ ;  /* 0x0000000403cc7824 */ /* 0x040fe200078e00ff */
[----:B------:R-:W-:Y:S01]  /*0e20*/  LOP3.LUT R0, R0, 0x1ffffffe, RZ, 0xc0, !PT ;  /* 0x1ffffffe00007812 */ /* 0x000fe200078ec0ff */
[----:B0-----:R-:W-:Y:S01]  /*0e30*/  IMAD.SHL.U32 R16, R3, 0x8, RZ ;  /* 0x0000000803107824 */ /* 0x001fe200078e00ff */
[----:B------:R-:W-:Y:S01]  /*0e40*/  LEA.HI R4, R4, R9, RZ, 0x3 ;  /* 0x0000000904047211 */ /* 0x000fe200078f18ff */
[----:B------:R-:W-:Y:S01]  /*0e50*/  STL [R1+0xb8], RZ ;  /* 0x0000b8ff01007387 */ /* 0x000fe20000100800 */
[----:B------:R-:W-:-:S02]  /*0e60*/  IMAD.SHL.U32 R212, R212, 0x8, RZ ;  /* 0x00000008d4d47824 */ /* 0x000fc400078e00ff */
        /* <DEDUP_REMOVED lines=11> */
[----:B------:R0:W-:Y:S01]  /*0f20*/  STL [R1+0x90], R24 ;  /* 0x0000901801007387 */ /* 0x0001e20000100800 */
[----:B------:R-:W-:-:S02]  /*0f30*/  IMAD.SHL.U32 R4, R4, 0x40, RZ ;  /* 0x0000004004047824 */ /* 0x000fc400078e00ff */
[----:B------:R-:W-:Y:S01]  /*0f40*/  IMAD.IADD R0, R3, 0x1, -R0 ;  /* 0x0000000103007824 */ /* 0x000fe200078e0a00 */
[----:B------:R-:W-:Y:S01]  /*0f50*/  LOP3.LUT R3, R2, 0x1c0, RZ, 0xc0, !PT ;  /* 0x000001c002037812 */ /* 0x000fe200078ec0ff */
[----:B------:R1:W-:Y:S01]  /*0f60*/  STL [R1+0x8c], R21 ;  /* 0x00008c1501007387 */ /* 0x0003e20000100800 */
[----:B------:R-:W-:Y:S01]  /*0f70*/  LOP3.LUT R4, R4, 0xfffffe00, RZ, 0xc0, !PT ;  /* 0xfffffe0004047812 */ /* 0x000fe200078ec0ff */
[----:B------:R-:W-:Y:S01]  /*0f80*/  VIADD R9, R212, 0xc0 ;  /* 0x000000c0d4097836 */ /* 0x000fe20000000000 */
[----:B------:R-:W-:Y:S01]  /*0f90*/  SHF.R.U32.HI R12, RZ, 0x3, R3 ;  /* 0x00000003ff0c7819 */ /* 0x000fe20000011603 */
[----:B------:R2:W-:Y:S01]  /*0fa0*/  STL [R1+0x88], R15 ;  /* 0x0000880f01007387 */ /* 0x0005e20000100800 */
[----:B0-----:R-:W-:Y:S01]  /*0fb0*/  SHF.R.S32.HI R24, RZ, 0x1f, R213 ;  /* 0x0000001fff187819 */ /* 0x001fe200000114d5 */
[----:B------:R-:W-:Y:S01]  /*0fc0*/  IMAD.IADD R10, R20, 0x1, -R10 ;  /* 0x00000001140a7824 */ /* 0x000fe200078e0a0a */
[----:B------:R-:W-:Y:S01]  /*0fd0*/  LOP3.LUT R3, R3, 0x38, R16, 0xf8, !PT ;  /* 0x0000003803037812 */ /* 0x000fe200078ef810 */
[----:B------:R-:W-:Y:S01]  /*0fe0*/  IMAD R11, R5, 0x8, R6 ;  /* 0x00000008050b7824 */ /* 0x000fe200078e0206 */
[----:B------:R-:W-:Y:S01]  /*0ff0*/  IADD3 R2, R16, 0x20, RZ ;  /* 0x0000002010027810 */ /* 0x000fe20007ffe0ff */
[----:B------:R-:W-:Y:S01]  /*1000*/  STL [R1+0x84], R24 ;  /* 0x0000841801007387 */ /* 0x000fe20000100800 */
[----:B-1----:R-:W-:Y:S01]  /*1010*/  SHF.R.S32.HI R21, RZ, 0x1f, R218 ;  /* 0x0000001fff157819 */ /* 0x002fe200000114da */
[----:B------:R-:W-:Y:S01]  /*1020*/  IMAD.SHL.U32 R45, R10, 0x2, RZ ;  /* 0x000000020a2d7824 */ /* 0x000fe200078e00ff */
[----:B------:R-:W-:Y:S01]  /*1030*/  SHF.R.S32.HI R10, RZ, 0x1f, R9 ;  /* 0x0000001fff0a7819 */ /* 0x000fe20000011409 */
[----:B------:R-:W-:Y:S01]  /*1040*/  IMAD.MOV.U32 R6, RZ, RZ, R14 ;  /* 0x000000ffff067224 */ /* 0x000fe200078e000e */
[----:B--2---:R-:W-:Y:S01]  /*1050*/  SHF.R.S32.HI R15, RZ, 0x1f, R217 ;  /* 0x0000001fff0f7819 */ /* 0x004fe200000114d9 */
[----:B------:R-:W-:Y:S01]  /*1060*/  STL [R1+0x80], R21 ;  /* 0x0000801501007387 */ /* 0x000fe20000100800 */
[----:B------:R-:W-:Y:S01]  /*1070*/  SHF.L.U32 R9, R11, 0x3, RZ ;  /* 0x000000030b097819 */ /* 0x000fe200000006ff */
[C---:B------:R-:W-:Y:S01]  /*1080*/  VIADD R44, R45.reuse, 0x8 ;  /* 0x000000082d2c7836 */ /* 0x040fe20000000000 */
[C---:B------:R-:W-:Y:S01]  /*1090*/  IADD3 R32, R45.reuse, 0x68, RZ ;  /* 0x000000682d207810 */ /* 0x040fe20007ffe0ff */
[----:B------:R-:W-:Y:S01]  /*10a0*/  STL [R1+0x7c], R15 ;  /* 0x00007c0f01007387 */ /* 0x000fe20000100800 */
[C---:B------:R-:W-:Y:S01]  /*10b0*/  VIADD R43, R45.reuse, 0x10 ;  /* 0x000000102d2b7836 */ /* 0x040fe20000000000 */
[----:B------:R-:W-:Y:S01]  /*10c0*/  SHF.R.S32.HI R209, RZ, 0x1f, R2 ;  /* 0x0000001fffd17819 */ /* 0x000fe20000011402 */
[C---:B------:R-:W-:Y:S01]  /*10d0*/  VIADD R42, R45.reuse, 0x18 ;  /* 0x000000182d2a7836 */ /* 0x040fe20000000000 */
[----:B------:R0:W-:Y:S01]  /*10e0*/  STL [R1+0xa0], R4 ;  /* 0x0000a00401007387 */ /* 0x0001e20000100800 */
[----:B------:R-:W-:-:S02]  /*10f0*/  VIADD R41, R45, 0x20 ;  /* 0x000000202d297836 */ /* 0x000fc40000000000 */
[C---:B------:R-:W-:Y:S01]  /*1100*/  VIADD R40, R45.reuse, 0x28 ;  /* 0x000000282d287836 */ /* 0x040fe20000000000 */
[----:B------:R-:W-:Y:S01]  /*1110*/  STL [R1+0x94], R45 ;  /* 0x0000942d01007387 */ /* 0x000fe20000100800 */
[C---:B------:R-:W-:Y:S02]  /*1120*/  VIADD R39, R45.reuse, 0x30 ;  /* 0x000000302d277836 */ /* 0x040fe40000000000 */
[C---:B------:R-:W-:Y:S01]  /*1130*/  VIADD R38, R45.reuse, 0x38 ;  /* 0x000000382d267836 */ /* 0x040fe20000000000 */
[----:B------:R-:W-:Y:S01]  /*1140*/  STL [R1+0x1c8], R9 ;  /* 0x0001c80901007387 */ /* 0x000fe20000100800 */
[C---:B------:R-:W-:Y:S01]  /*1150*/  VIADD R37, R45.reuse, 0x40 ;  /* 0x000000402d257836 */ /* 0x040fe20000000000 */
[----:B0-----:R-:W-:Y:S01]  /*1160*/  LOP3.LUT R4, R4, R3, R12, 0xf6, !PT ;  /* 0x0000000304047212 */ /* 0x001fe200078ef60c */
[C---:B------:R-:W-:Y:S01]  /*1170*/  VIADD R36, R45.reuse, 0x48 ;  /* 0x000000482d247836 */ /* 0x040fe20000000000 */
[C---:B------:R-:W-:Y:S01]  /*1180*/  IADD3 R12, R45.reuse, 0xd8, RZ ;  /* 0x000000d82d0c7810 */ /* 0x040fe20007ffe0ff */
[----:B------:R-:W-:-:S02]  /*1190*/  VIADD R35, R45, 0x50 ;  /* 0x000000502d237836 */ /* 0x000fc40000000000 */
[----:B------:R-:W-:Y:S01]  /*11a0*/  IMAD R3, R4, 0x2, R23 ;  /* 0x0000000204037824 */ /* 0x000fe200078e0217 */
[----:B------:R-:W-:Y:S01]  /*11b0*/  SHF.R.S32.HI R4, RZ, 0x1f, R44 ;  /* 0x0000001fff047819 */ /* 0x000fe2000001142c */
[C---:B------:R-:W-:Y:S02]  /*11c0*/  VIADD R34, R45.reuse, 0x58 ;  /* 0x000000582d227836 */ /* 0x040fe40000000000 */
[C---:B------:R-:W-:Y:S01]  /*11d0*/  VIADD R33, R45.reuse, 0x60 ;  /* 0x000000602d217836 */ /* 0x040fe20000000000 */
[----:B------:R-:W-:Y:S01]  /*11e0*/  STL [R1+0x1c0], R3 ;  /* 0x0001c00301007387 */ /* 0x000fe20000100800 */
[C---:B------:R-:W-:Y:S02]  /*11f0*/  VIADD R31, R45.reuse, 0x70 ;  /* 0x000000702d1f7836 */ /* 0x040fe40000000000 */
[C---:B------:R-:W-:Y:S01]  /*1200*/  VIADD R30, R45.reuse, 0x78 ;  /* 0x000000782d1e7836 */ /* 0x040fe20000000000 */
[----:B------:R-:W-:Y:S01]  /*1210*/  STL [R1+0x138], R44 ;  /* 0x0001382c01007387 */ /* 0x000fe20000100800 */
[----:B------:R-:W-:-:S02]  /*1220*/  VIADD R29, R45, 0x80 ;  /* 0x000000802d1d7836 */ /* 0x000fc40000000000 */
[C---:B------:R-:W-:Y:S01]  /*1230*/  VIADD R28, R45.reuse, 0x88 ;  /* 0x000000882d1c7836 */ /* 0x040fe20000000000 */
[----:B------:R0:W-:Y:S01]  /*1240*/  STL [R1+0x134], R43 ;  /* 0x0001342b01007387 */ /* 0x0001e20000100800 */
[C---:B------:R-:W-:Y:S02]  /*1250*/  VIADD R27, R45.reuse, 0x90 ;  /* 0x000000902d1b7836 */ /* 0x040fe40000000000 */
[----:B------:R-:W-:Y:S01]  /*1260*/  IMAD.MOV.U32 R5, RZ, RZ, R13 ;  /* 0x000000ffff057224 */ /* 0x000fe200078e000d */
[----:B------:R-:W-:Y:S01]  /*1270*/  STL [R1+0x130], R42 ;  /* 0x0001302a01007387 */ /* 0x000fe20000100800 */
[C---:B------:R-:W-:Y:S02]  /*1280*/  VIADD R14, R212.reuse, 0x40 ;  /* 0x00000040d40e7836 */ /* 0x040fe40000000000 */
[C---:B------:R-:W-:Y:S01]  /*1290*/  VIADD R26, R45.reuse, 0x98 ;  /* 0x000000982d1a7836 */ /* 0x040fe20000000000 */
[----:B------:R1:W-:Y:S01]  /*12a0*/  STL [R1+0x12c], R41 ;  /* 0x00012c2901007387 */ /* 0x0003e20000100800 */
[----:B------:R-:W-:Y:S01]  /*12b0*/  VIADD R13, R212, 0x80 ;  /* 0x00000080d40d7836 */ /* 0x000fe20000000000 */
[----:B------:R-:W-:Y:S01]  /*12c0*/  SHF.R.S32.HI R14, RZ, 0x1f, R14 ;  /* 0x0000001fff0e7819 */ /* 0x000fe2000001140e */
[C---:B------:R-:W-:Y:S01]  /*12d0*/  VIADD R25, R45.reuse, 0xa0 ;  /* 0x000000a02d197836 */ /* 0x040fe20000000000 */
[----:B------:R2:W-:Y:S01]  /*12e0*/  STL [R1+0x128], R40 ;  /* 0x0001282801007387 */ /* 0x0005e20000100800 */
[C---:B------:R-:W-:Y:S01]  /*12f0*/  VIADD R24, R45.reuse, 0xa8 ;  /* 0x000000a82d187836 */ /* 0x040fe20000000000 */
[----:B------:R-:W-:Y:S01]  /*1300*/  SHF.R.S32.HI R13, RZ, 0x1f, R13 ;  /* 0x0000001fff0d7819 */ /* 0x000fe2000001140d */
[C---:B------:R-:W-:Y:S01]  /*1310*/  VIADD R21, R45.reuse, 0xb0 ;  /* 0x000000b02d157836 */ /* 0x040fe20000000000 */
[----:B------:R-:W-:Y:S01]  /*1320*/  STL [R1+0x124], R39 ;  /* 0x0001242701007387 */ /* 0x000fe20000100800 */
        /* <DEDUP_REMOVED lines=11> */
[----:B------:R-:W-:Y:S01]  /*13e0*/  STL [R1+0x118], R36 ;  /* 0x0001182401007387 */ /* 0x000fe20000100800 */
[C---:B------:R-:W-:Y:S01]  /*13f0*/  VIADD R9, R45.reuse, 0xf0 ;  /* 0x000000f02d097836 */ /* 0x040fe20000000000 */
[----:B0-----:R-:W-:Y:S01]  /*1400*/  SHF.R.S32.HI R38, RZ, 0x1f, R38 ;  /* 0x0000001fff267819 */ /* 0x001fe20000011426 */
[----:B------:R-:W-:Y:S01]  /*1410*/  VIADD R3, R45, 0xf8 ;  /* 0x000000f82d037836 */ /* 0x000fe20000000000 */
[----:B------:R0:W-:Y:S01]  /*1420*/  STL [R1+0x114], R35 ;  /* 0x0001142301007387 */ /* 0x0001e20000100800 */
[----:B------:R-:W-:Y:S01]  /*1430*/  IMAD R0, R0, 0x8, R8 ;  /* 0x0000000800007824 */ /* 0x000fe200078e0208 */
[----:B-1----:R-:W-:Y:S01]  /*1440*/  SHF.R.S32.HI R37, RZ, 0x1f, R37 ;  /* 0x0000001fff257819 */ /* 0x002fe20000011425 */
[----:B------:R-:W-:Y:S01]  /*1450*/  VIADD R211, R204, 0x10 ;  /* 0x00000010ccd37836 */ /* 0x000fe20000000000 */
        /* <DEDUP_REMOVED lines=78> */
.L_x_6187:
        /* <DEDUP_REMOVED lines=8> */
[----:B-1--4-:R-:W-:Y:S01]  /*19c0*/  IMAD.MOV.U32 R4, RZ, RZ, RZ ;  /* 0x000000ffff047224 */ /* 0x012fe200078e00ff */
        /* <DEDUP_REMOVED lines=44> */
.L_x_6017:
        /* <DEDUP_REMOVED lines=13> */
.L_x_6018:
[----:B------:R-:W-:Y:S05]  /*1d60*/  @!P0 BRA `(.L_x_6019) ;  /* 0x00000000000c8947 */ /* 0x000fea0003800000 */
[----:B------:R-:W2:Y:S04]  /*1d70*/  LDG.E R0, desc[UR42][R8.64] ;  /* 0x0000002a08007981 */ /* 0x000ea8000c1e1900 */
[----:B------:R-:W2:Y:S02]  /*1d80*/  LDG.E R33, desc[UR42][R8.64+0x4] ;  /* 0x0000042a08217981 */ /* 0x000ea4000c1e1900 */
[----:B--2---:R-:W-:-:S07]  /*1d90*/  IMAD.IADD R33, R33, 0x1, -R0 ;  /* 0x0000000121217824 */ /* 0x004fce00078e0a00 */
.L_x_6019:
        /* <DEDUP_REMOVED lines=9> */
[----:B------:R-:W-:Y:S02]  /*1e30*/  ISETP.NE.U32.AND P1, PT, RZ, UR4, PT ;  /* 0x00000004ff007c0c */ /* 0x000fe4000bf25070 */
[----:B-----5:R-:W-:Y:S02]  /*1e40*/  MOV R24, R33 ;  /* 0x0000002100187202 */ /* 0x020fe40000000f00 */
[----:B------:R-:W-:-:S13]  /*1e50*/  ISETP.NE.AND.EX P1, PT, RZ, UR5, PT, P1 ;  /* 0x00000005ff007c0c */ /* 0x000fda000bf25310 */
[----:B0-----:R-:W-:-:S04]  /*1e60*/  @P1 IADD3 R6, P2, R36, UR4, RZ ;  /* 0x0000000424061c10 */ /* 0x001fc8000ff5e0ff */
[----:B------:R-:W-:-:S05]  /*1e70*/  @P1 IADD3.X R7, R35, UR5, RZ, P2, !PT ;  /* 0x0000000523071c10 */ /* 0x000fca00097fe4ff */
[----:B------:R0:W5:Y:S01]  /*1e80*/  @P1 LDG.E R24, desc[UR42][R6.64] ;  /* 0x0000002a06181981 */ /* 0x000162000c1e1900 */
[----:B-1----:R-:W-:Y:S01]  /*1e90*/  ISETP.NE.AND P1, PT, R8, 0x1, PT ;  /* 0x000000010800780c */ /* 0x002fe20003f25270 */
[----:B------:R-:W-:Y:S01]  /*1ea0*/  IMAD.SHL.U32 R5, R5, 0x80, RZ ;  /* 0x0000008005057824 */ /* 0x000fe200078e00ff */
[----:B------:R-:W-:Y:S01]  /*1eb0*/  LOP3.LUT R13, R10, 0xff, RZ, 0xc0, !PT ;  /* 0x000000ff0a0d7812 */ /* 0x000fe200078ec0ff */
[----:B------:R-:W-:Y:S01]  /*1ec0*/  IMAD.IADD R12, R33, 0x1, -R4 ;  /* 0x00000001210c7824 */ /* 0x000fe200078e0a04 */
[----:B------:R-:W-:Y:S02]  /*1ed0*/  BSSY B0, `(.L_x_6020) ;  /* 0x0000037000007945 */ /* 0x000fe40003800000 */
[----:B------:R1:W-:Y:S07]  /*1ee0*/  STL [R1+0x78], R5 ;  /* 0x0000780501007387 */ /* 0x0003ee0000100800 */
[----:B------:R-:W3:Y:S01]  /*1ef0*/  @P1 LDC R8, c[0x0][0x44c] ;  /* 0x00011300ff081b82 */ /* 0x000ee20000000800 */
[----:B-1----:R-:W-:-:S07]  /*1f00*/  VIADD R5, R5, 0x7f ;  /* 0x0000007f05057836 */ /* 0x002fce0000000000 */
[----:B------:R-:W1:Y:S01]  /*1f10*/  @P1 LDC R9, c[0x0][0x450] ;  /* 0x00011400ff091b82 */ /* 0x000e620000000800 */
[----:B--2---:R-:W-:Y:S02]  /*1f20*/  @P0 IMAD.IADD R25, R3, 0x1, -R0 ;  /* 0x0000000103190824 */ /* 0x004fe400078e0a00 */
[----:B---3--:R-:W-:-:S04]  /*1f30*/  @P1 IMAD.HI.U32 R0, R5, R8, RZ ;  /* 0x0000000805001227 */ /* 0x008fc800078e00ff */
[----:B0-----:R-:W-:Y:S01]  /*1f40*/  IMAD.IADD R6, R12, 0x1, R25 ;  /* 0x000000010c067824 */ /* 0x001fe200078e0219 */
[----:B-1----:R-:W-:-:S03]  /*1f50*/  @P1 SHF.R.U32.HI R5, RZ, R9, R0 ;  /* 0x00000009ff051219 */ /* 0x002fc60000011600 */
[C---:B------:R-:W-:Y:S01]  /*1f60*/  VIADD R0, R6.reuse, 0x5f ;  /* 0x0000005f06007836 */ /* 0x040fe20000000000 */
[----:B------:R-:W-:Y:S01]  /*1f70*/  IADD3 R31, R6, 0x60, -R219 ;  /* 0x00000060061f7810 */ /* 0x000fe20007ffe8db */
[----:B------:R0:W-:Y:S02]  /*1f80*/  STL [R1+0x28], R6 ;  /* 0x0000280601007387 */ /* 0x0001e40000100800 */
[----:B------:R-:W-:Y:S02]  /*1f90*/  IMAD.HI R0, R0, 0x2aaaaaab, RZ ;  /* 0x2aaaaaab00007827 */ /* 0x000fe400078e02ff */
[----:B------:R1:W-:Y:S02]  /*1fa0*/  STL [R1+0xbc], R13 ;  /* 0x0000bc0d01007387 */ /* 0x0003e40000100800 */
[----:B------:R-:W-:Y:S01]  /*1fb0*/  IMAD.IADD R5, R31, 0x1, R5 ;  /* 0x000000011f057824 */ /* 0x000fe200078e0205 */
[----:B------:R-:W-:-:S03]  /*1fc0*/  SHF.R.U32.HI R3, RZ, 0x1f, R0 ;  /* 0x0000001fff037819 */ /* 0x000fc60000011600 */
[----:B------:R-:W-:Y:S01]  /*1fd0*/  IMAD.HI R5, R5, 0x2aaaaaab, RZ ;  /* 0x2aaaaaab05057827 */ /* 0x000fe200078e02ff */
[----:B0-----:R-:W-:Y:S02]  /*1fe0*/  SHF.R.U32.HI R6, RZ, 0x10, R10 ;  /* 0x00000010ff067819 */ /* 0x001fe4000001160a */
[----:B------:R-:W-:Y:S01]  /*1ff0*/  LEA.HI.SX32 R30, R0, R3, 0x1c ;  /* 0x00000003001e7211 */ /* 0x000fe200078fe2ff */
[----:B------:R-:W-:Y:S01]  /*2000*/  IMAD.MOV.U32 R0, RZ, RZ, RZ ;  /* 0x000000ffff007224 */ /* 0x000fe200078e00ff */
[----:B------:R-:W-:Y:S01]  /*2010*/  SHF.R.U32.HI R4, RZ, 0x1f, R5 ;  /* 0x0000001fff047819 */ /* 0x000fe20000011605 */
[----:B------:R1:W-:Y:S03]  /*2020*/  STL [R1+0xa8], R6 ;  /* 0x0000a80601007387 */ /* 0x0003e60000100800 */
[----:B------:R-:W-:-:S04]  /*2030*/  LEA.HI.SX32 R5, R5, R4, 0x1c ;  /* 0x0000000405057211 */ /* 0x000fc800078fe2ff */
[----:B------:R-:W-:-:S04]  /*2040*/  VIMNMX R9, R30, R5, PT ;  /* 0x000000051e097248 */ /* 0x000fc80003fe0100 */
[----:B------:R-:W-:-:S13]  /*2050*/  ISETP.GE.AND P0, PT, R9, 0x1, PT ;  /* 0x000000010900780c */ /* 0x000fda0003f06270 */
[----:B-1----:R-:W-:Y:S05]  /*2060*/  @!P0 BRA `(.L_x_6021) ;  /* 0x0000000000748947 */ /* 0x002fea0003800000 */
        /* <DEDUP_REMOVED lines=26> */
[----:B------:R-:W-:-:S04]  /*2210*/  IMAD.MOV.U32 R0, RZ, RZ, R5 ;  /* 0x000000ffff007224 */ /* 0x000fc800078e0005 */
[----:B------:R-:W-:Y:S01]  /*2220*/  @!P2 IMAD.MOV R0, RZ, RZ, -R0 ;  /* 0x000000ffff00a224 */ /* 0x000fe200078e0a00 */
[----:B------:R-:W-:-:S07]  /*2230*/  @!P1 LOP3.LUT R0, RZ, R10, RZ, 0x33, !PT ;  /* 0x0000000aff009212 */ /* 0x000fce00078e33ff */
.L_x_6021:
[----:B------:R-:W-:Y:S05]  /*2240*/  BSYNC B0 ;  /* 0x0000000000007941 */ /* 0x000fea0003800000 */
.L_x_6020:
        /* <DEDUP_REMOVED lines=37> */
.L_x_6024:
[----:B------:R-:W-:Y:S05]  /*24a0*/  BSYNC B6 ;  /* 0x0000000000067941 */ /* 0x000fea0003800000 */
.L_x_6023:
        /* <DEDUP_REMOVED lines=20> */
.L_x_6026:
[----:B------:R-:W-:Y:S05]  /*25f0*/  BSYNC B6 ;  /* 0x0000000000067941 */ /* 0x000fea0003800000 */
.L_x_6025:
        /* <DEDUP_REMOVED lines=24> */
[----:B------:R-:W-:Y:S02]  /*2780*/  ISETP.GE.AND P1, PT, R213, UR4, PT ;  /* 0x00000004d5007c0c */ /* 0x000fe4000bf26270 */
[----:B------:R-:W-:Y:S02]  /*2790*/  LOP3.LUT R4, R5, R3, R4, 0xfe, !PT ;  /* 0x0000000305047212 */ /* 0x000fe400078efe04 */
[----:B------:R-:W-:-:S02]  /*27a0*/  SEL R5, RZ, 0x10, P0 ;  /* 0x00000010ff057807 */ /* 0x000fc40000000000 */
[----:B------:R-:W-:Y:S02]  /*27b0*/  SEL R6, RZ, 0x20, P1 ;  /* 0x00000020ff067807 */ /* 0x000fe40000800000 */
[----:B------:R-:W-:Y:S02]  /*27c0*/  IADD3 R12, R7, -0x80, RZ ;  /* 0xffffff80070c7810 */ /* 0x000fe40007ffe0ff */
        /* <DEDUP_REMOVED lines=27> */
[----:B------:R-:W-:-:S04]  /*2980*/  IMAD.WIDE.U32 R50, R206, R54, R204 ;  /* 0x00000036ce327225 */ /* 0x000fc800078e00cc */
[----:B------:R-:W-:Y:S02]  /*2990*/  IMAD.IADD R5, R16, 0x1, R5 ;  /* 0x0000000110057824 */ /* 0x000fe400078e0205 */
        /* <DEDUP_REMOVED lines=58> */
[----:B------:R-:W-:Y:S01]  /*2d40*/  IMAD R64, R15, 0x40, R206 ;  /* 0x000000400f407824 */ /* 0x000fe200078e02ce */
[C---:B------:R-:W-:Y:S01]  /*2d50*/  LOP3.LUT R79, R84.reuse, 0x4, RZ, 0xc0, !PT ;  /* 0x00000004544f7812 */ /* 0x040fe200078ec0ff */
[----:B------:R-:W-:Y:S01]  /*2d60*/  IMAD.IADD R65, R9, 0x1, R11 ;  /* 0x0000000109417824 */ /* 0x000fe200078e020b */
        /* <DEDUP_REMOVED lines=17> */
.L_x_6080:
        /* <DEDUP_REMOVED lines=80> */
[----:B------:R-:W-:Y:S02]  /*3380*/  CS2R R46, SRZ ;  /* 0x00000000002e7805 */ /* 0x000fe4000001ff00 */
[----:B------:R-:W-:Y:S02]  /*3390*/  IADD3.X R14, R87, R65, RZ, P3, !PT ;  /* 0x00000041570e7210 */ /* 0x000fe40001ffe4ff */
        /* <DEDUP_REMOVED lines=15> */
.L_x_6031:
[----:B------:R-:W-:Y:S05]  /*3490*/  BSYNC B1 ;  /* 0x0000000000017941 */ /* 0x000fea0003800000 */
.L_x_6030:
        /* <DEDUP_REMOVED lines=29> */
.L_x_6033:
[----:B------:R-:W-:Y:S05]  /*3670*/  BSYNC B1 ;  /* 0x0000000000017941 */ /* 0x000fea0003800000 */
.L_x_6032:
        /* <DEDUP_REMOVED lines=8> */
[----:B------:R-:W-:Y:S01]  /*3700*/  PLOP3.LUT P3, PT, PT, PT, UP0, 0x80, 0x0 ;  /* 0x000000000000781c */ /* 0x000fe20003f6f008 */
[----:B------:R-:W-:Y:S01]  /*3710*/  IMAD.MOV.U32 R5, RZ, RZ, R43 ;  /* 0x000000ffff057224 */ /* 0x000fe200078e002b */
[----:B------:R-:W-:Y:S01]  /*3720*/  PRMT R110, R6, 0x5410, R7 ;  /* 0x00005410066e7816 */ /* 0x000fe20000000007 */
[----:B-----5:R-:W-:Y:S01]  /*3730*/  IMAD.MOV.U32 R6, RZ, RZ, R36 ;  /* 0x000000ffff067224 */ /* 0x020fe200078e0024 */
[----:B------:R-:W-:-:S02]  /*3740*/  MOV R7, R37 ;  /* 0x0000002500077202 */ /* 0x000fc40000000f00 */
        /* <DEDUP_REMOVED lines=11> */
[----:B------:R-:W-:-:S04]  /*3800*/  PRMT R102, R102, 0x5410, R7 ;  /* 0x0000541066667816 */ /* 0x000fc80000000007 */
[----:B------:R-:W-:Y:S01]  /*3810*/  PRMT R101, R4, 0x5410, R5 ;  /* 0x0000541004657816 */ /* 0x000fe20000000005 */
[----:B------:R-:W-:Y:S06]  /*3820*/  @!P3 BRA `(.L_x_6034) ;  /* 0x000000000004b947 */ /* 0x000fec0003800000 */
[----:B------:R-:W-:Y:S01]  /*3830*/  BPT.TRAP 0x1 ;  /* 0x000000040000795c */ /* 0x000fe20000300000 */
.L_x_6034:
[----:B------:R-:W-:Y:S01]  /*3840*/  IMAD R87, R22, 0x8, R23 ;  /* 0x0000000816577824 */ /* 0x000fe200078e0217 */
[----:B------:R-:W-:Y:S01]  /*3850*/  SHF.L.U32 R93, R210, 0x1f, RZ ;  /* 0x0000001fd25d7819 */ /* 0x000fe200000006ff */
[----:B------:R-:W-:Y:S03]  /*3860*/  BSSY B1, `(.L_x_6035) ;  /* 0x0000003000017945 */ /* 0x000fe60003800000 */
[----:B------:R-:W0:Y:S02]  /*3870*/  SYNCS.PHASECHK.TRANS64.TRYWAIT P5, [R87+URZ+0x32490], R93 ;  /* 0x0324905d570075a7 */ /* 0x000e2400080a017f */
[----:B0-----:R-:W-:Y:S05]  /*3880*/  @!P5 BRA `(.L_x_6036) ;  /* 0x000001d0006cd947 */ /* 0x001fea0003800000 */
.L_x_6318:
[----:B------:R-:W-:Y:S05]  /*3890*/  BSYNC B1 ;  /* 0x0000000000017941 */ /* 0x000fea0003800000 */
.L_x_6035:
[----:B------:R-:W-:-:S03]  /*38a0*/  UMOV UR4, 0xffffffff ;  /* 0xffffffff00047882 */ /* 0x000fc60000000000 */
[----:B------:R-:W-:Y:S05]  /*38b0*/  BRA.DIV UR4, `(.L_x_6037) ;  /* 0x000001d204747947 */ /* 0x000fea000b800000 */
[----:B------:R1:W2:Y:S04]  /*38c0*/  SHFL.IDX PT, R99, R97, RZ, 0x1c1f ;  /* 0x001c1fff61637589 */ /* 0x0002a800000e0000 */
[----:B------:R1:W3:Y:S02]  /*38d0*/  SHFL.IDX PT, R14, R95, RZ, 0x1c1f ;  /* 0x001c1fff5f0e7589 */ /* 0x0002e400000e0000 */
.L_x_6322:
        /* <DEDUP_REMOVED lines=54> */
.L_x_6043:
[----:B------:R-:W-:Y:S05]  /*3c40*/  BSYNC B3 ;  /* 0x0000000000037941 */ /* 0x000fea0003800000 */
.L_x_6042:
[----:B0-----:R4:W-:Y:S02]  /*3c50*/  ST.E.128 desc[UR42][R12.64], R4 ;  /* 0x000000040c007985 */ /* 0x0019e4000c101d2a */
.L_x_6041:
[----:B------:R-:W-:Y:S05]  /*3c60*/  BSYNC B2 ;  /* 0x0000000000027941 */ /* 0x000fea0003800000 */
.L_x_6040:
        /* <DEDUP_REMOVED lines=31> */
[----:B------:R-:W-:Y:S01]  /*3e60*/  HADD2.F32 R42, -RZ, R107.H0_H0 ;  /* 0x2000006bff2a7230 */ /* 0x000fe20000004100 */
        /* <DEDUP_REMOVED lines=9> */
[----:B------:R-:W-:Y:S02]  /*3f00*/  HADD2.F32 R11, -RZ, R107.H1_H1 ;  /* 0x3000006bff0b7230 */ /* 0x000fe40000004100 */
[-C--:B------:R-:W-:Y:S01]  /*3f10*/  FMUL.FTZ R43, R40, R41.reuse ;  /* 0x00000029282b7220 */ /* 0x080fe20000410000 */
[----:B------:R-:W-:Y:S01]  /*3f20*/  FFMA.FTZ R15, R15, R42, R44 ;  /* 0x0000002a0f0f7223 */ /* 0x000fe2000001002c */
[C---:B------:R-:W-:Y:S02]  /*3f30*/  FMUL.FTZ R41, R6.reuse, R41 ;  /* 0x0000002906297220 */ /* 0x040fe40000410000 */
[----:B------:R-:W-:-:S02]  /*3f40*/  FFMA.FTZ R43, R6, R11, -R43 ;  /* 0x0000000b062b7223 */ /* 0x000fc4000001082b */
[----:B------:R-:W-:Y:S01]  /*3f50*/  FFMA.FTZ R40, R40, R11, R41 ;  /* 0x0000000b28287223 */ /* 0x000fe20000010029 */
[----:B------:R-:W-:-:S04]  /*3f60*/  F2FP.F16.F32.PACK_AB R4, R15, R46 ;  /* 0x0000002e0f04723e */ /* 0x000fc800000000ff */
[----:B------:R-:W-:-:S07]  /*3f70*/  F2FP.F16.F32.PACK_AB R6, R40, R43 ;  /* 0x0000002b2806723e */ /* 0x000fce00000000ff */
.L_x_6045:
[----:B------:R-:W-:Y:S05]  /*3f80*/  BSYNC B2 ;  /* 0x0000000000027941 */ /* 0x000fea0003800000 */
.L_x_6044:
[----:B0-----:R0:W-:Y:S02]  /*3f90*/  ST.E.128 desc[UR42][R12.64], R4 ;  /* 0x000000040c007985 */ /* 0x0011e4000c101d2a */
.L_x_6039:
[----:B------:R-:W-:Y:S05]  /*3fa0*/  BSYNC B1 ;  /* 0x0000000000017941 */ /* 0x000fea0003800000 */
.L_x_6038:
[----:B------:R-:W-:-:S03]  /*3fb0*/  UMOV UR4, 0xffffffff ;  /* 0xffffffff00047882 */ /* 0x000fc60000000000 */
[----:B------:R-:W-:Y:S05]  /*3fc0*/  BRA.DIV UR4, `(.L_x_6046) ;  /* 0x000001ca04f87947 */ /* 0x000fea000b800000 */
[----:B-1----:R-:W1:Y:S04]  /*3fd0*/  SHFL.IDX PT, R97, R97, 0x1, 0x1c1f ;  /* 0x003c1f0061617f89 */ /* 0x002e6800000e0000 */
[----:B---3--:R3:W0:Y:S02]  /*3fe0*/  SHFL.IDX PT, R14, R95, 0x1, 0x1c1f ;  /* 0x003c1f005f0e7f89 */ /* 0x00862400000e0000 */
.L_x_6326:
        /* <DEDUP_REMOVED lines=50> */
.L_x_6051:
[----:B------:R-:W-:Y:S05]  /*4310*/  BSYNC B2 ;  /* 0x0000000000027941 */ /* 0x000fea0003800000 */
.L_x_6050:
[----:B----4-:R0:W-:Y:S02]  /*4320*/  ST.E.128 desc[UR42][R12.64], R4 ;  /* 0x000000040c007985 */ /* 0x0101e4000c101d2a */
.L_x_6049:
[----:B------:R-:W-:Y:S05]  /*4330*/  BSYNC B1 ;  /* 0x0000000000017941 */ /* 0x000fea0003800000 */
.L_x_6048:
        /* <DEDUP_REMOVED lines=49> */
.L_x_6053:
[----:B------:R-:W-:Y:S05]  /*4650*/  BSYNC B1 ;  /* 0x0000000000017941 */ /* 0x000fea0003800000 */
.L_x_6052:
[----:B----4-:R0:W-:Y:S01]  /*4660*/  ST.E.128 desc[UR42][R12.64], R4 ;  /* 0x000000040c007985 */ /* 0x0101e2000c101d2a */
[----:B------:R-:W-:Y:S05]  /*4670*/  BRA `(.L_x_6047) ;  /* 0x0000001800207947 */ /* 0x000fea0003800000 */
.L_x_6029:
        /* <DEDUP_REMOVED lines=12> */
[----:B------:R-:W-:-:S04]  /*4740*/  @!P3 IADD3 R6, P4, R20, R6, RZ ;  /* 0x000000061406b210 */ /* 0x000fc80007f9e0ff */
[----:B------:R-:W-:-:S03]  /*4750*/  @!P3 IADD3.X R5, R87, R66, RZ, P4, !PT ;  /* 0x000000425705b210 */ /* 0x000fc600027fe4ff */
        /* <DEDUP_REMOVED lines=28> */
[----:B------:R-:W-:Y:S01]  /*4920*/  IMAD.MOV.U32 R45, RZ, RZ, R4 ;  /* 0x000000ffff2d7224 */ /* 0x000fe200078e0004 */
[----:B------:R-:W-:Y:S01]  /*4930*/  PRMT R114, R11, 0x7610, R114 ;  /* 0x000076100b727816 */ /* 0x000fe20000000072 */
[----:B------:R-:W-:-:S03]  /*4940*/  IMAD.MOV.U32 R46, RZ, RZ, R5 ;  /* 0x000000ffff2e7224 */ /* 0x000fc600078e0005 */
[----:B------:R-:W-:Y:S02]  /*4950*/  PRMT R110, R44, 0x5410, R45 ;  /* 0x000054102c6e7816 */ /* 0x000fe4000000002d */
[----:B------:R-:W-:Y:S01]  /*4960*/  PRMT R101, R46, 0x7610, R101 ;  /* 0x000076102e657816 */ /* 0x000fe20000000065 */
[----:B----4-:R-:W-:Y:S02]  /*4970*/  IMAD.MOV.U32 R12, RZ, RZ, R35 ;  /* 0x000000ffff0c7224 */ /* 0x010fe400078e0023 */
[----:B------:R-:W-:Y:S02]  /*4980*/  IMAD.MOV.U32 R13, RZ, RZ, R32 ;  /* 0x000000ffff0d7224 */ /* 0x000fe400078e0020 */
[----:B------:R-:W-:Y:S02]  /*4990*/  IMAD.MOV.U32 R14, RZ, RZ, R33 ;  /* 0x000000ffff0e7224 */ /* 0x000fe400078e0021 */
[----:B------:R-:W-:Y:S01]  /*49a0*/  IMAD.MOV.U32 R11, RZ, RZ, R34 ;  /* 0x000000ffff0b7224 */ /* 0x000fe200078e0022 */
[----:B------:R-:W-:-:S02]  /*49b0*/  PRMT R112, R12, 0x5410, R13 ;  /* 0x000054100c707816 */ /* 0x000fc4000000000d */
[----:B------:R-:W-:Y:S02]  /*49c0*/  PRMT R113, R14, 0x7610, R113 ;  /* 0x000076100e717816 */ /* 0x000fe40000000071 */
        /* <DEDUP_REMOVED lines=12> */
[----:B------:R-:W-:-:S02]  /*4a90*/  MOV R11, R42 ;  /* 0x0000002a000b7202 */ /* 0x000fc40000000f00 */
[----:B------:R-:W-:Y:S02]  /*4aa0*/  PRMT R107, R107, 0x5410, R12 ;  /* 0x000054106b6b7816 */ /* 0x000fe4000000000c */
[----:B------:R-:W-:Y:S02]  /*4ab0*/  PRMT R103, R103, 0x5410, R11 ;  /* 0x0000541067677816 */ /* 0x000fe4000000000b */
[----:B------:R-:W-:Y:S02]  /*4ac0*/  PRMT R105, R105, 0x5410, R13 ;  /* 0x0000541069697816 */ /* 0x000fe4000000000d */
[----:B------:R-:W-:Y:S01]  /*4ad0*/  PRMT R109, R109, 0x5410, R14 ;  /* 0x000054106d6d7816 */ /* 0x000fe2000000000e */
[----:B------:R-:W-:Y:S06]  /*4ae0*/  @!P3 BRA `(.L_x_6054) ;  /* 0x000000000004b947 */ /* 0x000fec0003800000 */
[----:B------:R-:W-:Y:S01]  /*4af0*/  BPT.TRAP 0x1 ;  /* 0x000000040000795c */ /* 0x000fe20000300000 */
.L_x_6054:
[----:B------:R-:W-:Y:S01]  /*4b00*/  IMAD R87, R22, 0x8, R23 ;  /* 0x0000000816577824 */ /* 0x000fe200078e0217 */
[----:B------:R-:W-:Y:S01]  /*4b10*/  SHF.L.U32 R93, R210, 0x1f, RZ ;  /* 0x0000001fd25d7819 */ /* 0x000fe200000006ff */
[----:B------:R-:W0:Y:S01]  /*4b20*/  LDC R94, c[0x0][0x2f4] ;  /* 0x0000bd00ff5e7b82 */ /* 0x000e220000000800 */
[----:B------:R-:W-:Y:S02]  /*4b30*/  BSSY B1, `(.L_x_6055) ;  /* 0x0000003000017945 */ /* 0x000fe40003800000 */
[----:B------:R-:W1:Y:S02]  /*4b40*/  SYNCS.PHASECHK.TRANS64.TRYWAIT P4, [R87+URZ+0x32490], R93 ;  /* 0x0324905d570075a7 */ /* 0x000e64000808017f */
[----:B-1----:R-:W-:Y:S05]  /*4b50*/  @!P4 BRA `(.L_x_6056) ;  /* 0x000001c0005cc947 */ /* 0x002fea0003800000 */
.L_x_6327:
[----:B------:R-:W-:Y:S05]  /*4b60*/  BSYNC B1 ;  /* 0x0000000000017941 */ /* 0x000fea0003800000 */
.L_x_6055:
[----:B------:R-:W-:Y:S01]  /*4b70*/  UMOV UR4, 0xffffffff ;  /* 0xffffffff00047882 */ /* 0x000fe20000000000 */
[----:B0-----:R-:W-:Y:S02]  /*4b80*/  IMAD.IADD R100, R94, 0x1, -R61 ;  /* 0x000000015e647824 */ /* 0x001fe400078e0a3d */
[----:B------:R-:W-:Y:S05]  /*4b90*/  BRA.DIV UR4, `(.L_x_6057) ;  /* 0x000001c204607947 */ /* 0x000fea000b800000 */
[----:B------:R0:W2:Y:S04]  /*4ba0*/  SHFL.IDX PT, R99, R97, RZ, 0x1c1f ;  /* 0x001c1fff61637589 */ /* 0x0000a800000e0000 */
[----:B------:R0:W3:Y:S02]  /*4bb0*/  SHFL.IDX PT, R98, R95, RZ, 0x1c1f ;  /* 0x001c1fff5f627589 */ /* 0x0000e400000e0000 */
.L_x_6331:
        /* <DEDUP_REMOVED lines=10> */
[----:B------:R-:W-:Y:S02]  /*4c60*/  IMAD.SHL.U32 R11, R11, 0x8, RZ ;  /* 0x000000080b0b7824 */ /* 0x000fe400078e00ff */
[----:B------:R-:W-:-:S03]  /*4c70*/  IMAD R12, R12, 0x2, R23 ;  /* 0x000000020c0c7824 */ /* 0x000fc600078e0217 */
        /* <DEDUP_REMOVED lines=26> */
[----:B------:R-:W-:Y:S01]  /*4e20*/  FMUL.FTZ R108, R101, R104 ;  /* 0x00000068656c7220 */ /* 0x000fe20000410000 */
[----:B------:R-:W-:-:S02]  /*4e30*/  HADD2.F32 R32, -RZ, R114.H0_H0 ;  /* 0x20000072ff207230 */ /* 0x000fc40000004100 */
[C---:B------:R-:W-:Y:S01]  /*4e40*/  FMUL.FTZ R104, R45.reuse, R104 ;  /* 0x000000682d687220 */ /* 0x040fe20000410000 */
[-C--:B------:R-:W-:Y:S01]  /*4e50*/  FFMA.FTZ R45, R45, R106.reuse, -R108 ;  /* 0x0000006a2d2d7223 */ /* 0x080fe2000001086c */
[----:B------:R-:W-:Y:S02]  /*4e60*/  HADD2.F32 R108, -RZ, R112.H0_H0 ;  /* 0x20000070ff6c7230 */ /* 0x000fe40000004100 */
[----:B------:R-:W-:Y:S01]  /*4e70*/  FFMA.FTZ R13, R101, R106, R104 ;  /* 0x0000006a650d7223 */ /* 0x000fe20000010068 */
[----:B------:R-:W-:Y:S02]  /*4e80*/  IMAD.MOV.U32 R101, RZ, RZ, R47 ;  /* 0x000000ffff657224 */ /* 0x000fe400078e002f */
[----:B------:R-:W-:Y:S01]  /*4e90*/  IMAD.MOV.U32 R47, RZ, RZ, R15 ;  /* 0x000000ffff2f7224 */ /* 0x000fe200078e000f */
[----:B------:R-:W-:Y:S01]  /*4ea0*/  F2FP.F16.F32.PACK_AB R45, R45, R102 ;  /* 0x000000662d2d723e */ /* 0x000fe200000000ff */
[----:B------:R-:W-:Y:S01]  /*4eb0*/  HADD2.F32 R104, -RZ, R110.H0_H0 ;  /* 0x2000006eff687230 */ /* 0x000fe20000004100 */
[----:B------:R-:W-:Y:S01]  /*4ec0*/  F2FP.F16.F32.PACK_AB R96, R13, R96 ;  /* 0x000000600d60723e */ /* 0x000fe200000000ff */
[----:B------:R-:W-:-:S02]  /*4ed0*/  HADD2.F32 R33, -RZ, R101.H0_H0 ;  /* 0x20000065ff217230 */ /* 0x000fc40000004100 */
[----:B------:R-:W-:Y:S02]  /*4ee0*/  HADD2.F32 R15, -RZ, R47.H0_H0 ;  /* 0x2000002fff0f7230 */ /* 0x000fe40000004100 */
[----:B------:R-:W-:Y:S02]  /*4ef0*/  HADD2.F32 R112, -RZ, R112.H1_H1 ;  /* 0x30000070ff707230 */ /* 0x000fe40000004100 */
[-C--:B------:R-:W-:Y:S01]  /*4f00*/  FMUL.FTZ R106, R33, R108.reuse ;  /* 0x0000006c216a7220 */ /* 0x080fe20000410000 */
[----:B------:R-:W-:Y:S02]  /*4f10*/  IMAD.MOV.U32 R13, RZ, RZ, R45 ;  /* 0x000000ffff0d7224 */ /* 0x000fe400078e002d */
[C---:B------:R-:W-:Y:S01]  /*4f20*/  FMUL.FTZ R108, R15.reuse, R108 ;  /* 0x0000006c0f6c7220 */ /* 0x040fe20000410000 */
[----:B------:R-:W-:Y:S01]  /*4f30*/  MOV R45, R96 ;  /* 0x00000060002d7202 */ /* 0x000fe20000000f00 */
[----:B------:R-:W-:Y:S01]  /*4f40*/  FFMA.FTZ R15, R15, R104, -R106 ;  /* 0x000000680f0f7223 */ /* 0x000fe2000001086a */
[----:B------:R-:W-:-:S02]  /*4f50*/  HADD2.F32 R106, -RZ, R101.H1_H1 ;  /* 0x30000065ff6a7230 */ /* 0x000fc40000004100 */
[----:B------:R-:W-:Y:S01]  /*4f60*/  FFMA.FTZ R33, R33, R104, R108 ;  /* 0x0000006821217223 */ /* 0x000fe2000001006c */
[----:B------:R-:W-:Y:S01]  /*4f70*/  SHF.R.U32.HI R104, RZ, 0x10, R35 ;  /* 0x00000010ff687819 */ /* 0x000fe20000011623 */
[----:B------:R-:W-:Y:S01]  /*4f80*/  HADD2.F32 R35, -RZ, R114.H1_H1 ;  /* 0x30000072ff237230 */ /* 0x000fe20000004100 */
[--C-:B------:R-:W-:Y:S02]  /*4f90*/  SHF.R.U32.HI R108, RZ, 0x10, R7.reuse ;  /* 0x00000010ff6c7819 */ /* 0x100fe40000011607 */
[----:B------:R-:W-:Y:S01]  /*4fa0*/  SHF.R.U64 R7, R6, 0x10, R7 ;  /* 0x0000001006077819 */ /* 0x000fe20000001207 */
[----:B------:R-:W-:Y:S02]  /*4fb0*/  HADD2.F32 R101, -RZ, R104.H0_H0 ;  /* 0x20000068ff657230 */ /* 0x000fe40000004100 */
[----:B------:R-:W-:Y:S02]  /*4fc0*/  HADD2.F32 R104, -RZ, R47.H1_H1 ;  /* 0x3000002fff687230 */ /* 0x000fe40000004100 */
[----:B------:R-:W-:-:S02]  /*4fd0*/  HADD2.F32 R47, -RZ, R108.H0_H0 ;  /* 0x2000006cff2f7230 */ /* 0x000fc40000004100 */
[-C--:B------:R-:W-:Y:S01]  /*4fe0*/  FMUL.FTZ R111, R106, R101.reuse ;  /* 0x000000656a6f7220 */ /* 0x080fe20000410000 */
[----:B------:R-:W-:Y:S02]  /*4ff0*/  HADD2.F32 R108, -RZ, R110.H1_H1 ;  /* 0x3000006eff6c7230 */ /* 0x000fe40000004100 */
[C---:B------:R-:W-:Y:S01]  /*5000*/  FMUL.FTZ R101, R104.reuse, R101 ;  /* 0x0000006568657220 */ /* 0x040fe20000410000 */
[----:B------:R-:W-:Y:S02]  /*5010*/  HADD2.F32 R7, -RZ, R7.H0_H0 ;  /* 0x20000007ff077230 */ /* 0x000fe40000004100 */
[-C--:B------:R-:W-:Y:S01]  /*5020*/  FFMA.FTZ R104, R104, R47.reuse, -R111 ;  /* 0x0000002f68687223 */ /* 0x080fe2000001086f */
[----:B------:R-:W-:Y:S02]  /*5030*/  HADD2.F32 R111, -RZ, R4.H0_H0 ;  /* 0x20000004ff6f7230 */ /* 0x000fe40000004100 */
[----:B------:R-:W-:Y:S01]  /*5040*/  FFMA.FTZ R106, R106, R47, R101 ;  /* 0x0000002f6a6a7223 */ /* 0x000fe20000010065 */
[----:B------:R-:W-:-:S02]  /*5050*/  HADD2.F32 R101, -RZ, R44.H0_H0 ;  /* 0x2000002cff657230 */ /* 0x000fc40000004100 */
[----:B------:R-:W-:Y:S01]  /*5060*/  HADD2.F32 R47, -RZ, R12.H0_H0 ;  /* 0x2000000cff2f7230 */ /* 0x000fe20000004100 */
[----:B------:R-:W-:Y:S01]  /*5070*/  F2FP.F16.F32.PACK_AB R15, R104, R15 ;  /* 0x0000000f680f723e */ /* 0x000fe200000000ff */
[----:B------:R-:W-:Y:S02]  /*5080*/  HADD2.F32 R44, -RZ, R44.H1_H1 ;  /* 0x3000002cff2c7230 */ /* 0x000fe40000004100 */
[-C--:B------:R-:W-:Y:S01]  /*5090*/  FMUL.FTZ R110, R101, R112.reuse ;  /* 0x00000070656e7220 */ /* 0x080fe20000410000 */
[----:B------:R-:W-:Y:S02]  /*50a0*/  HADD2.F32 R12, -RZ, R12.H1_H1 ;  /* 0x3000000cff0c7230 */ /* 0x000fe40000004100 */
[C---:B------:R-:W-:Y:S01]  /*50b0*/  FMUL.FTZ R112, R47.reuse, R112 ;  /* 0x000000702f707220 */ /* 0x040fe20000410000 */
[----:B------:R-:W-:Y:S01]  /*50c0*/  F2FP.F16.F32.PACK_AB R33, R106, R33 ;  /* 0x000000216a21723e */ /* 0x000fe200000000ff */
[-C--:B------:R-:W-:Y:S01]  /*50d0*/  FMUL.FTZ R113, R44, R5.reuse ;  /* 0x000000052c717220 */ /* 0x080fe20000410000 */
[-C--:B------:R-:W-:Y:S01]  /*50e0*/  FFMA.FTZ R47, R47, R108.reuse, -R110 ;  /* 0x0000006c2f2f7223 */ /* 0x080fe2000001086e */
[C---:B------:R-:W-:Y:S01]  /*50f0*/  FMUL.FTZ R5, R12.reuse, R5 ;  /* 0x000000050c057220 */ /* 0x040fe20000410000 */
[----:B------:R-:W-:Y:S01]  /*5100*/  FFMA.FTZ R101, R101, R108, R112 ;  /* 0x0000006c65657223 */ /* 0x000fe20000010070 */
[----:B------:R-:W-:Y:S01]  /*5110*/  FFMA.FTZ R4, R12, R111, -R113 ;  /* 0x0000006f0c047223 */ /* 0x000fe20000010871 */
[----:B------:R-:W-:-:S02]  /*5120*/  HADD2.F32 R12, -RZ, R46.H0_H0 ;  /* 0x2000002eff0c7230 */ /* 0x000fc40000004100 */
[----:B------:R-:W-:Y:S01]  /*5130*/  FFMA.FTZ R44, R44, R111, R5 ;  /* 0x0000006f2c2c7223 */ /* 0x000fe20000010005 */
[----:B------:R-:W-:Y:S02]  /*5140*/  HADD2.F32 R5, -RZ, R14.H0_H0 ;  /* 0x2000000eff057230 */ /* 0x000fe40000004100 */
[----:B------:R-:W-:Y:S02]  /*5150*/  HADD2.F32 R46, -RZ, R46.H1_H1 ;  /* 0x3000002eff2e7230 */ /* 0x000fe40000004100 */
[-C--:B------:R-:W-:Y:S01]  /*5160*/  FMUL.FTZ R108, R12, R35.reuse ;  /* 0x000000230c6c7220 */ /* 0x080fe20000410000 */
[----:B------:R-:W-:Y:S02]  /*5170*/  HADD2.F32 R14, -RZ, R14.H1_H1 ;  /* 0x3000000eff0e7230 */ /* 0x000fe40000004100 */
[C---:B------:R-:W-:Y:S01]  /*5180*/  FMUL.FTZ R35, R5.reuse, R35 ;  /* 0x0000002305237220 */ /* 0x040fe20000410000 */
[----:B------:R-:W-:Y:S01]  /*5190*/  F2FP.F16.F32.PACK_AB R4, R4, R47 ;  /* 0x0000002f0404723e */ /* 0x000fe200000000ff */
[-C--:B------:R-:W-:Y:S01]  /*51a0*/  FFMA.FTZ R5, R5, R32.reuse, -R108 ;  /* 0x0000002005057223 */ /* 0x080fe2000001086c */
[----:B------:R-:W-:Y:S01]  /*51b0*/  F2FP.F16.F32.PACK_AB R44, R44, R101 ;  /* 0x000000652c2c723e */ /* 0x000fe200000000ff */
[----:B------:R-:W-:Y:S01]  /*51c0*/  FFMA.FTZ R12, R12, R32, R35 ;  /* 0x000000200c0c7223 */ /* 0x000fe20000010023 */
[----:B------:R-:W-:-:S02]  /*51d0*/  HADD2.F32 R35, -RZ, R34.H0_H0 ;  /* 0x20000022ff237230 */ /* 0x000fc40000004100 */
[----:B------:R-:W-:-:S03]  /*51e0*/  IMAD.MOV.U32 R47, RZ, RZ, R33 ;  /* 0x000000ffff2f7224 */ /* 0x000fc600078e0021 */
[-C--:B------:R-:W-:Y:S01]  /*51f0*/  FMUL.FTZ R111, R46, R35.reuse ;  /* 0x000000232e6f7220 */ /* 0x080fe20000410000 */
[----:B------:R-:W-:-:S03]  /*5200*/  FMUL.FTZ R35, R14, R35 ;  /* 0x000000230e237220 */ /* 0x000fc60000410000 */
[-C--:B------:R-:W-:Y:S01]  /*5210*/  FFMA.FTZ R14, R14, R7.reuse, -R111 ;  /* 0x000000070e0e7223 */ /* 0x080fe2000001086f */
[----:B------:R-:W-:-:S04]  /*5220*/  FFMA.FTZ R35, R46, R7, R35 ;  /* 0x000000072e237223 */ /* 0x000fc80000010023 */
[----:B------:R-:W-:Y:S02]  /*5230*/  F2FP.F16.F32.PACK_AB R14, R14, R5 ;  /* 0x000000050e0e723e */ /* 0x000fe400000000ff */
[----:B------:R-:W-:Y:S01]  /*5240*/  F2FP.F16.F32.PACK_AB R46, R35, R12 ;  /* 0x0000000c232e723e */ /* 0x000fe200000000ff */
[----:B------:R-:W-:-:S07]  /*5250*/  IMAD.MOV.U32 R12, RZ, RZ, R4 ;  /* 0x000000ffff0c7224 */ /* 0x000fce00078e0004 */
.L_x_6061:
[----:B------:R-:W-:Y:S05]  /*5260*/  BSYNC B2 ;  /* 0x0000000000027941 */ /* 0x000fea0003800000 */
.L_x_6060:
        /* <DEDUP_REMOVED lines=8> */
.L_x_6059:
[----:B------:R-:W-:Y:S05]  /*52f0*/  BSYNC B1 ;  /* 0x0000000000017941 */ /* 0x000fea0003800000 */
.L_x_6058:
[----:B------:R-:W-:-:S03]  /*5300*/  UMOV UR4, 0xffffffff ;  /* 0xffffffff00047882 */ /* 0x000fc60000000000 */
[----:B------:R-:W-:Y:S05]  /*5310*/  BRA.DIV UR4, `(.L_x_6062) ;  /* 0x000001ba04cc7947 */ /* 0x000fea000b800000 */
[----:B0-----:R-:W0:Y:S04]  /*5320*/  SHFL.IDX PT, R97, R97, 0x1, 0x1c1f ;  /* 0x003c1f0061617f89 */ /* 0x001e2800000e0000 */
[----:B------:R0:W0:Y:S02]  /*5330*/  SHFL.IDX PT, R96, R95, 0x1, 0x1c1f ;  /* 0x003c1f005f607f89 */ /* 0x00002400000e0000 */
.L_x_6335:
        /* <DEDUP_REMOVED lines=35> */
[--C-:B------:R-:W-:Y:S01]  /*5570*/  SHF.R.U64 R35, R40, 0x10, R41.reuse ;  /* 0x0000001028237819 */ /* 0x100fe20000001229 */
[----:B------:R-:W-:Y:S01]  /*5580*/  HADD2.F32 R34, -RZ, R34.H0_H0 ;  /* 0x20000022ff227230 */ /* 0x000fe20000004100 */
[----:B------:R-:W-:Y:S02]  /*5590*/  SHF.R.U32.HI R40, RZ, 0x10, R41 ;  /* 0x00000010ff287819 */ /* 0x000fe40000011629 */
[----:B------:R-:W-:Y:S01]  /*55a0*/  SHF.R.U32.HI R44, RZ, 0x10, R37 ;  /* 0x00000010ff2c7819 */ /* 0x000fe20000011625 */
[--C-:B------:R-:W-:Y:S01]  /*55b0*/  HADD2.F32 R41, -RZ, R39.reuse.H0_H0 ;  /* 0x20000027ff297230 */ /* 0x100fe20000004100 */
[--C-:B------:R-:W-:Y:S01]  /*55c0*/  SHF.R.U64 R37, R42, 0x10, R43.reuse ;  /* 0x000000102a257819 */ /* 0x100fe2000000122b */
[----:B------:R-:W-:Y:S01]  /*55d0*/  HADD2.F32 R39, -RZ, R39.H1_H1 ;  /* 0x30000027ff277230 */ /* 0x000fe20000004100 */
[----:B0-----:R-:W-:Y:S01]  /*55e0*/  MOV R13, R7 ;  /* 0x00000007000d7202 */ /* 0x001fe20000000f00 */
[----:B------:R-:W-:Y:S01]  /*55f0*/  HADD2.F32 R7, -RZ, R5.H0_H0 ;  /* 0x20000005ff077230 */ /* 0x000fe20000004100 */
        /* <DEDUP_REMOVED lines=24> */
[----:B------:R-:W-:-:S03]  /*5780*/  FMUL.FTZ R98, R15, R98 ;  /* 0x000000620f627220 */ /* 0x000fc60000410000 */
[----:B------:R-:W-:Y:S01]  /*5790*/  FFMA.FTZ R13, R15, R46, -R38 ;  /* 0x0000002e0f0d7223 */ /* 0x000fe20000010826 */
[-C--:B------:R-:W-:Y:S01]  /*57a0*/  FFMA.FTZ R38, R39, R42.reuse, -R102 ;  /* 0x0000002a27267223 */ /* 0x080fe20000010866 */
[----:B------:R-:W-:Y:S01]  /*57b0*/  FFMA.FTZ R42, R43, R42, R100 ;  /* 0x0000002a2b2a7223 */ /* 0x000fe20000010064 */
[----:B------:R-:W-:Y:S01]  /*57c0*/  FFMA.FTZ R15, R41, R46, R98 ;  /* 0x0000002e290f7223 */ /* 0x000fe20000010062 */
[----:B------:R-:W-:Y:S02]  /*57d0*/  HADD2.F32 R100, -RZ, R35.H0_H0 ;  /* 0x20000023ff647230 */ /* 0x000fe40000004100 */
[----:B------:R-:W-:Y:S01]  /*57e0*/  HADD2.F32 R98, -RZ, R105.H1_H1 ;  /* 0x30000069ff627230 */ /* 0x000fe20000004100 */
[----:B------:R-:W-:Y:S01]  /*57f0*/  F2FP.F16.F32.PACK_AB R38, R38, R13 ;  /* 0x0000000d2626723e */ /* 0x000fe200000000ff */
[----:B------:R-:W-:Y:S01]  /*5800*/  HADD2.F32 R41, -RZ, R12.H0_H0 ;  /* 0x2000000cff297230 */ /* 0x000fe20000004100 */
[----:B------:R-:W-:Y:S01]  /*5810*/  F2FP.F16.F32.PACK_AB R13, R44, R7 ;  /* 0x000000072c0d723e */ /* 0x000fe200000000ff */
[----:B------:R-:W-:Y:S01]  /*5820*/  HADD2.F32 R35, -RZ, R4.H0_H0 ;  /* 0x20000004ff237230 */ /* 0x000fe20000004100 */
[----:B------:R-:W-:Y:S01]  /*5830*/  F2FP.F16.F32.PACK_AB R15, R42, R15 ;  /* 0x0000000f2a0f723e */ /* 0x000fe200000000ff */
[----:B------:R-:W-:-:S02]  /*5840*/  HADD2.F32 R43, -RZ, R12.H1_H1 ;  /* 0x3000000cff2b7230 */ /* 0x000fc40000004100 */
[----:B------:R-:W-:Y:S02]  /*5850*/  HADD2.F32 R39, -RZ, R4.H1_H1 ;  /* 0x30000004ff277230 */ /* 0x000fe40000004100 */
[-C--:B------:R-:W-:Y:S01]  /*5860*/  FMUL.FTZ R4, R41, R98.reuse ;  /* 0x0000006229047220 */ /* 0x080fe20000410000 */
[----:B------:R-:W-:Y:S02]  /*5870*/  HADD2.F32 R46, -RZ, R105.H0_H0 ;  /* 0x20000069ff2e7230 */ /* 0x000fe40000004100 */
        /* <DEDUP_REMOVED lines=8> */
[----:B------:R-:W-:-:S02]  /*5900*/  HADD2.F32 R35, -RZ, R14.H0_H0 ;  /* 0x2000000eff237230 */ /* 0x000fc40000004100 */
[----:B------:R-:W-:Y:S01]  /*5910*/  HADD2.F32 R39, -RZ, R103.H0_H0 ;  /* 0x20000067ff277230 */ /* 0x000fe20000004100 */
[----:B------:R-:W-:Y:S01]  /*5920*/  F2FP.F16.F32.PACK_AB R4, R45, R4 ;  /* 0x000000042d04723e */ /* 0x000fe200000000ff */
[----:B------:R-:W-:Y:S01]  /*5930*/  HADD2.F32 R41, -RZ, R37.H0_H0 ;  /* 0x20000025ff297230 */ /* 0x000fe20000004100 */
[----:B------:R-:W-:Y:S01]  /*5940*/  F2FP.F16.F32.PACK_AB R12, R43, R12 ;  /* 0x0000000c2b0c723e */ /* 0x000fe200000000ff */
[----:B------:R-:W-:Y:S02]  /*5950*/  HADD2.F32 R34, -RZ, R6.H0_H0 ;  /* 0x20000006ff227230 */ /* 0x000fe40000004100 */
[----:B------:R-:W-:Y:S02]  /*5960*/  HADD2.F32 R14, -RZ, R14.H1_H1 ;  /* 0x3000000eff0e7230 */ /* 0x000fe40000004100 */
[----:B------:R-:W-:Y:S02]  /*5970*/  HADD2.F32 R103, -RZ, R103.H1_H1 ;  /* 0x30000067ff677230 */ /* 0x000fe40000004100 */
[----:B------:R-:W-:-:S02]  /*5980*/  HADD2.F32 R6, -RZ, R6.H1_H1 ;  /* 0x30000006ff067230 */ /* 0x000fc40000004100 */
[----:B------:R-:W-:Y:S01]  /*5990*/  FMUL.FTZ R95, R14, R41 ;  /* 0x000000290e5f7220 */ /* 0x000fe20000410000 */
[----:B------:R-:W-:Y:S02]  /*59a0*/  HADD2.F32 R37, -RZ, R36.H0_H0 ;  /* 0x20000024ff257230 */ /* 0x000fe40000004100 */
[CC--:B------:R-:W-:Y:S01]  /*59b0*/  FMUL.FTZ R47, R35.reuse, R103.reuse ;  /* 0x00000067232f7220 */ /* 0x0c0fe20000410000 */
[----:B------:R-:W-:Y:S01]  /*59c0*/  FMUL.FTZ R36, R34, R103 ;  /* 0x0000006722247220 */ /* 0x000fe20000410000 */
[----:B------:R-:W-:Y:S02]  /*59d0*/  FMUL.FTZ R41, R6, R41 ;  /* 0x0000002906297220 */ /* 0x000fe40000410000 */
[-C--:B------:R-:W-:Y:S01]  /*59e0*/  FFMA.FTZ R47, R34, R39.reuse, -R47 ;  /* 0x00000027222f7223 */ /* 0x080fe2000001082f */
[----:B------:R-:W-:Y:S01]  /*59f0*/  FFMA.FTZ R36, R35, R39, R36 ;  /* 0x0000002723247223 */ /* 0x000fe20000010024 */
[-C--:B------:R-:W-:Y:S01]  /*5a00*/  FFMA.FTZ R6, R6, R37.reuse, -R95 ;  /* 0x0000002506067223 */ /* 0x080fe2000001085f */
[----:B------:R-:W-:-:S04]  /*5a10*/  FFMA.FTZ R41, R14, R37, R41 ;  /* 0x000000250e297223 */ /* 0x000fc80000010029 */
[----:B------:R-:W-:Y:S02]  /*5a20*/  F2FP.F16.F32.PACK_AB R6, R6, R47 ;  /* 0x0000002f0606723e */ /* 0x000fe400000000ff */
[----:B------:R-:W-:-:S07]  /*5a30*/  F2FP.F16.F32.PACK_AB R14, R41, R36 ;  /* 0x00000024290e723e */ /* 0x000fce00000000ff */
.L_x_6064:
[----:B------:R-:W-:Y:S05]  /*5a40*/  BSYNC B1 ;  /* 0x0000000000017941 */ /* 0x000fea0003800000 */
.L_x_6063:
        /* <DEDUP_REMOVED lines=8> */
.L_x_6028:
[----:B------:R-:W-:-:S06]  /*5ad0*/  UISETP.NE.AND UP0, UPT, UR44, 0x3, UPT ;  /* 0x000000032c00788c */ /* 0x000fcc000bf05270 */
[----:B------:R-:W-:-:S13]  /*5ae0*/  PLOP3.LUT P3, PT, PT, PT, UP0, 0x80, 0x0 ;  /* 0x000000000000781c */ /* 0x000fda0003f6f008 */
[----:B------:R-:W-:Y:S05]  /*5af0*/  @!P3 BRA `(.L_x_6065) ;  /* 0x000000000004b947 */ /* 0x000fea0003800000 */
[----:B------:R-:W-:Y:S01]  /*5b00*/  BPT.TRAP 0x1 ;  /* 0x000000040000795c */ /* 0x000fe20000300000 */
.L_x_6065:
[----:B------:R-:W-:Y:S01]  /*5b10*/  IMAD R87, R22, 0x8, R23 ;  /* 0x0000000816577824 */ /* 0x000fe200078e0217 */
[----:B------:R-:W-:Y:S01]  /*5b20*/  SHF.L.U32 R93, R210, 0x1f, RZ ;  /* 0x0000001fd25d7819 */ /* 0x000fe200000006ff */
[----:B------:R-:W-:Y:S01]  /*5b30*/  BSSY B1, `(.L_x_6066) ;  /* 0x0000004000017945 */ /* 0x000fe20003800000 */
[----:B------:R-:W-:Y:S02]  /*5b40*/  SHF.R.S32.HI R90, RZ, 0x1f, R89 ;  /* 0x0000001fff5a7819 */ /* 0x000fe40000011459 */
[----:B------:R-:W0:Y:S02]  /*5b50*/  SYNCS.PHASECHK.TRANS64.TRYWAIT P2, [R87+URZ+0x32490], R93 ;  /* 0x0324905d570075a7 */ /* 0x000e24000804017f */
[----:B0-----:R-:W-:Y:S05]  /*5b60*/  @!P2 BRA `(.L_x_6067) ;  /* 0x000001b40004a947 */ /* 0x001fea0003800000 */
.L_x_6336:
[----:B------:R-:W-:Y:S05]  /*5b70*/  BSYNC B1 ;  /* 0x0000000000017941 */ /* 0x000fea0003800000 */
.L_x_6066:
        /* <DEDUP_REMOVED lines=25> */
.L_x_6340:
        /* <DEDUP_REMOVED lines=13> */
.L_x_6070:
[----:B------:R-:W-:Y:S05]  /*5de0*/  BSYNC B1 ;  /* 0x0000000000017941 */ /* 0x000fea0003800000 */
.L_x_6069:
[----:B------:R-:W-:-:S03]  /*5df0*/  UMOV UR4, 0xffffffff ;  /* 0xffffffff00047882 */ /* 0x000fc60000000000 */
[----:B------:R-:W-:Y:S05]  /*5e00*/  BRA.DIV UR4, `(.L_x_6071) ;  /* 0x000001b204bc7947 */ /* 0x000fea000b800000 */
[----:B--2-4-:R2:W4:Y:S04]  /*5e10*/  SHFL.IDX PT, R5, R33, 0x1, 0x1c1f ;  /* 0x003c1f0021057f89 */ /* 0x01452800000e0000 */
[----:B---3--:R2:W3:Y:S02]  /*5e20*/  SHFL.IDX PT, R7, R32, 0x1, 0x1c1f ;  /* 0x003c1f0020077f89 */ /* 0x0084e400000e0000 */
.L_x_6344:
        /* <DEDUP_REMOVED lines=13> */
.L_x_6047:
[----:B------:R-:W-:Y:S05]  /*5f00*/  BSYNC B0 ;  /* 0x0000000000007941 */ /* 0x000fea0003800000 */
.L_x_6027:
        /* <DEDUP_REMOVED lines=17> */
.L_x_6073:
[----:B------:R-:W-:Y:S05]  /*6020*/  BSYNC B0 ;  /* 0x0000000000007941 */ /* 0x000fea0003800000 */
.L_x_6072:
[----:B------:R-:W3:Y:S01]  /*6030*/  SYNCS.PHASECHK.TRANS64.TRYWAIT P3, [R87+URZ+0x324b0], R93 ;  /* 0x0324b05d570075a7 */ /* 0x000ee2000806017f */
[----:B------:R-:W-:Y:S04]  /*6040*/  BSSY B0, `(.L_x_6074) ;  /* 0x0000002000007945 */ /* 0x000fe80003800000 */
[----:B---3--:R-:W-:Y:S05]  /*6050*/  @!P3 BRA `(.L_x_6075) ;  /* 0x000001b00074b947 */ /* 0x008fea0003800000 */
.L_x_6345:
[----:B------:R-:W-:Y:S05]  /*6060*/  BSYNC B0 ;  /* 0x0000000000007941 */ /* 0x000fea0003800000 */
.L_x_6074:
        /* <DEDUP_REMOVED lines=27> */
[----:B------:R4:W0:Y:S01]  /*6220*/  SHFL.IDX PT, R41, R35, RZ, 0x1c1f ;  /* 0x001c1fff23297589 */ /* 0x00082200000e0000 */
[----:B------:R-:W-:Y:S02]  /*6230*/  ISETP.GE.AND P3, PT, R92, 0x1, PT ;  /* 0x000000015c00780c */ /* 0x000fe40003f66270 */
[----:B------:R-:W-:Y:S01]  /*6240*/  LEA R11, R11, R26, 0x1 ;  /* 0x0000001a0b0b7211 */ /* 0x000fe200078e08ff */
        /* <DEDUP_REMOVED lines=43> */
.L_x_6077:
[----:B------:R-:W-:Y:S05]  /*6500*/  BSYNC B0 ;  /* 0x0000000000007941 */ /* 0x000fea0003800000 */
.L_x_6076:
        /* <DEDUP_REMOVED lines=46> */
.L_x_6079:
[----:B------:R-:W-:Y:S05]  /*67f0*/  BSYNC B0 ;  /* 0x0000000000007941 */ /* 0x000fea0003800000 */
.L_x_6078:
        /* <DEDUP_REMOVED lines=23> */
.L_x_6022:
[----:B------:R-:W3:Y:S01]  /*6970*/  LDL R5, [R1+0x78] ;  /* 0x0000780001057983 */ /* 0x000ee20000100800 */
[----:B------:R-:W0:Y:S01]  /*6980*/  LDC R0, c[0x0][0x448] ;  /* 0x00011200ff007b82 */ /* 0x000e220000000800 */
[----:B------:R-:W-:Y:S01]  /*6990*/  IMAD.MOV.U32 R172, RZ, RZ, RZ ;  /* 0x000000ffffac7224 */ /* 0x000fe200078e00ff */
[----:B0-----:R-:W-:-:S13]  /*69a0*/  ISETP.NE.AND P1, PT, R0, 0x1, PT ;  /* 0x000000010000780c */ /* 0x001fda0003f25270 */
[----:B------:R-:W0:Y:S08]  /*69b0*/  @P1 LDC R3, c[0x0][0x44c] ;  /* 0x00011300ff031b82 */ /* 0x000e300000000800 */
[----:B------:R-:W4:Y:S01]  /*69c0*/  @P1 LDC R4, c[0x0][0x450] ;  /* 0x00011400ff041b82 */ /* 0x000f220000000800 */
[----:B---3--:R-:W-:-:S04]  /*69d0*/  VIADD R0, R5, 0x7f ;  /* 0x0000007f05007836 */ /* 0x008fc80000000000 */
[----:B0-----:R-:W-:-:S05]  /*69e0*/  @P1 IMAD.HI.U32 R3, R0, R3, RZ ;  /* 0x0000000300031227 */ /* 0x001fca00078e00ff */
[----:B----4-:R-:W-:-:S05]  /*69f0*/  @P1 SHF.R.U32.HI R0, RZ, R4, R3 ;  /* 0x00000004ff001219 */ /* 0x010fca0000011603 */
        /* <DEDUP_REMOVED lines=10> */
.L_x_6081:
        /* <DEDUP_REMOVED lines=30> */
[----:B------:R-:W-:-:S04]  /*6c80*/  @!P1 LOP3.LUT R5, RZ, R10, RZ, 0x33, !PT ;  /* 0x0000000aff059212 */ /* 0x000fc800078e33ff */
[----:B------:R-:W-:-:S07]  /*6c90*/  MOV R172, R5 ;  /* 0x0000000500ac7202 */ /* 0x000fce0000000f00 */
.L_x_6083:
[----:B------:R-:W-:Y:S05]  /*6ca0*/  BSYNC B0 ;  /* 0x0000000000007941 */ /* 0x000fea0003800000 */
.L_x_6082:
        /* <DEDUP_REMOVED lines=80> */
.L_x_6348:
[----:B-1----:R-:W-:Y:S01]  /*71b0*/  LEA.HI R0, R14, R14, RZ, 0x1 ;  /* 0x0000000e0e007211 */ /* 0x002fe200078f08ff */
[----:B------:R-:W-:Y:S01]  /*71c0*/  VIADD R26, R23, 0x18400 ;  /* 0x00018400171a7836 */ /* 0x000fe20000000000 */
[----:B------:R-:W-:Y:S01]  /*71d0*/  BSSY B6, `(.L_x_6086) ;  /* 0x000001d000067945 */ /* 0x000fe20003800000 */
[----:B------:R-:W-:Y:S01]  /*71e0*/  IMAD.MOV.U32 R221, RZ, RZ, 0x40000040 ;  /* 0x40000040ffdd7424 */ /* 0x000fe200078e00ff */
[----:B------:R-:W-:Y:S02]  /*71f0*/  LOP3.LUT R3, R0, 0x7fffe, RZ, 0xc0, !PT ;  /* 0x0007fffe00037812 */ /* 0x000fe400078ec0ff */
[----:B------:R-:W-:-:S03]  /*7200*/  LOP3.LUT P0, RZ, R26, 0x1bf, RZ, 0xc0, !PT ;  /* 0x000001bf1aff7812 */ /* 0x000fc6000780c0ff */
[----:B------:R-:W-:-:S04]  /*7210*/  IMAD.IADD R3, R14, 0x1, -R3 ;  /* 0x000000010e037824 */ /* 0x000fc800078e0a03 */
[----:B------:R-:W-:-:S05]  /*7220*/  IMAD R3, R3, 0x2000, R26 ;  /* 0x0000200003037824 */ /* 0x000fca00078e021a */
[----:B------:R-:W-:Y:S01]  /*7230*/  SHF.R.U32.HI R0, RZ, 0x4, R3 ;  /* 0x00000004ff007819 */ /* 0x000fe20000011603 */
[----:B------:R-:W-:-:S03]  /*7240*/  VIADD R3, R3, 0xa000 ;  /* 0x0000a00003037836 */ /* 0x000fc60000000000 */
[----:B------:R-:W-:Y:S02]  /*7250*/  LOP3.LUT R0, R0, 0x3fff, RZ, 0xc0, !PT ;  /* 0x00003fff00007812 */ /* 0x000fe400078ec0ff */
[----:B------:R-:W-:Y:S02]  /*7260*/  SHF.R.U32.HI R3, RZ, 0x4, R3 ;  /* 0x00000004ff037819 */ /* 0x000fe40000011603 */
[----:B------:R-:W-:Y:S02]  /*7270*/  LOP3.LUT R220, R0, 0x10000, RZ, 0xfc, !PT ;  /* 0x0001000000dc7812 */ /* 0x000fe400078efcff */
[----:B------:R-:W-:Y:S01]  /*7280*/  LOP3.LUT R72, R3, 0x3fff, RZ, 0xc0, !PT ;  /* 0x00003fff03487812 */ /* 0x000fe200078ec0ff */
[----:B------:R-:W-:Y:S06]  /*7290*/  @!P0 BRA `(.L_x_6087) ;  /* 0x0000000000408947 */ /* 0x000fec0003800000 */
[----:B------:R-:W-:Y:S01]  /*72a0*/  MOV R14, 0x0 ;  /* 0x00000000000e7802 */ /* 0x000fe20000000f00 */
[----:B------:R-:W-:Y:S01]  /*72b0*/  ULDC.64 UR4, c[0x4][0x98] ;  /* 0x0100260000047ab9 */ /* 0x000fe20000000a00 */
[----:B------:R-:W-:Y:S01]  /*72c0*/  ULDC.64 UR6, c[0x4][0xa0] ;  /* 0x0100280000067ab9 */ /* 0x000fe20000000a00 */
[----:B------:R-:W-:Y:S01]  /*72d0*/  IMAD.U32 R4, RZ, RZ, UR4 ;  /* 0x00000004ff047e24 */ /* 0x000fe2000f8e00ff */
[----:B------:R-:W-:Y:S01]  /*72e0*/  MOV R12, 0x1 ;  /* 0x00000001000c7802 */ /* 0x000fe20000000f00 */
        /* <DEDUP_REMOVED lines=8> */
[----:B0-----:R-:W-:-:S07]  /*7370*/  IMAD.MOV.U32 R13, RZ, RZ, RZ ;  /* 0x000000ffff0d7224 */ /* 0x001fce00078e00ff */
[----:B------:R-:W-:-:S07]  /*7380*/  LEPC R20, `(.L_x_6087) ;  /* 0x000000001014794e */ /* 0x000fce0000000000 */
[----:B-1----:R-:W-:Y:S05]  /*7390*/  CALL.ABS.NOINC R14 ;  /* 0x000000000e007343 */ /* 0x002fea0003c00000 */
.L_x_6087:
[----:B------:R-:W-:Y:S05]  /*73a0*/  BSYNC B6 ;  /* 0x0000000000067941 */ /* 0x000fea0003800000 */
.L_x_6086:
        /* <DEDUP_REMOVED lines=13> */
.L_x_6091:
[----:B--2---:R2:W3:Y:S02]  /*7480*/  SYNCS.PHASECHK.TRANS64.TRYWAIT P0, [R23+URZ+0x32400], R4 ;  /* 0x03240004170075a7 */ /* 0x0044e4000800017f */
[----:B---3--:R-:W-:Y:S05]  /*7490*/  @!P0 NANOSLEEP.SYNCS 0x989680 ;  /* 0x009896800000895d */ /* 0x008fea0003900000 */
[----:B------:R-:W3:Y:S02]  /*74a0*/  @!P0 SYNCS.PHASECHK.TRANS64 P0, [R23+URZ+0x32400], R4 ;  /* 0x03240004170085a7 */ /* 0x000ee4000800007f */
[----:B---3--:R-:W-:Y:S05]  /*74b0*/  @!P0 BRA `(.L_x_6091) ;  /* 0xfffffffc00f08947 */ /* 0x008fea000383ffff */
.L_x_6090:
[----:B------:R-:W-:Y:S05]  /*74c0*/  BSYNC B0 ;  /* 0x0000000000007941 */ /* 0x000fea0003800000 */
.L_x_6089:
[----:B------:R-:W-:Y:S05]  /*74d0*/  BRA `(.L_x_6092) ;  /* 0x0000002c003c7947 */ /* 0x000fea0003800000 */
.L_x_6088:
        /* <DEDUP_REMOVED lines=30> */
.L_x_6094:
[----:B------:R-:W-:Y:S05]  /*76c0*/  BSYNC B6 ;  /* 0x0000000000067941 */ /* 0x000fea0003800000 */
.L_x_6093:
[----:B------:R-:W2:Y:S01]  /*76d0*/  LDL R35, [R1+0x78] ;  /* 0x0000780001237983 */ /* 0x000ea20000100800 */
[----:B------:R-:W-:Y:S01]  /*76e0*/  LEA.HI R33, R33, R28, RZ, 0x2 ;  /* 0x0000001c21217211 */ /* 0x000fe200078f10ff */
[----:B------:R-:W-:Y:S01]  /*76f0*/  ULDC.U8 UR4, c[0x0][0x410] ;  /* 0x0001040000047ab9 */ /* 0x000fe20000000000 */
[----:B------:R-:W-:Y:S01]  /*7700*/  BSSY B0, `(.L_x_6095) ;  /* 0x00002a4000007945 */ /* 0x000fe20003800000 */
[----:B------:R-:W-:Y:S02]  /*7710*/  ISETP.NE.AND P0, PT, RZ, UR4, PT ;  /* 0x00000004ff007c0c */ /* 0x000fe4000bf05270 */
[----:B------:R-:W-:Y:S02]  /*7720*/  SHF.R.S32.HI R3, RZ, 0x1f, R33 ;  /* 0x0000001fff037819 */ /* 0x000fe40000011421 */
[----:B------:R-:W-:Y:S02]  /*7730*/  LOP3.LUT R33, R33, 0xfffffffc, RZ, 0xc0, !PT ;  /* 0xfffffffc21217812 */ /* 0x000fe400078ec0ff */
[----:B------:R-:W-:-:S02]  /*7740*/  LEA.HI R3, R3, R206, RZ, 0x3 ;  /* 0x000000ce03037211 */ /* 0x000fc400078f18ff */
[----:B------:R-:W-:Y:S02]  /*7750*/  IADD3 R33, R28, -R33, RZ ;  /* 0x800000211c217210 */ /* 0x000fe40007ffe0ff */
[----:B------:R-:W-:-:S05]  /*7760*/  LOP3.LUT R3, R3, 0xfffffff8, RZ, 0xc0, !PT ;  /* 0xfffffff803037812 */ /* 0x000fca00078ec0ff */
[C---:B------:R-:W-:Y:S02]  /*7770*/  IMAD.IADD R34, R206.reuse, 0x1, -R3 ;  /* 0x00000001ce227824 */ /* 0x040fe400078e0a03 */
[----:B--2---:R-:W-:Y:S01]  /*7780*/  IMAD.IADD R38, R206, 0x1, R35 ;  /* 0x00000001ce267824 */ /* 0x004fe200078e0223 */
        /* <DEDUP_REMOVED lines=34> */
.L_x_6354:
        /* <DEDUP_REMOVED lines=30> */
.L_x_6099:
[----:B------:R-:W-:Y:S05]  /*7b90*/  BSYNC B1 ;  /* 0x0000000000017941 */ /* 0x000fea0003800000 */
.L_x_6098:
[----:B---3-5:R-:W-:Y:S01]  /*7ba0*/  IMAD.MOV.U32 R3, RZ, RZ, R27 ;  /* 0x000000ffff037224 */ /* 0x028fe200078e001b */
[----:B--2---:R-:W-:Y:S01]  /*7bb0*/  MOV R0, R26 ;  /* 0x0000001a00007202 */ /* 0x004fe20000000f00 */
        /* <DEDUP_REMOVED lines=19> */
.L_x_6360:
        /* <DEDUP_REMOVED lines=17> */
[----:B------:R-:W-:Y:S02]  /*7e00*/  CS2R R14, SRZ ;  /* 0x00000000000e7805 */ /* 0x000fe4000001ff00 */
[----:B----4-:R-:W-:Y:S01]  /*7e10*/  MOV R11, R7 ;  /* 0x00000007000b7202 */ /* 0x010fe20000000f00 */
[----:B-1----:R-:W-:-:S06]  /*7e20*/  IMAD.MOV.U32 R10, RZ, RZ, R30 ;  /* 0x000000ffff0a7224 */ /* 0x002fcc00078e001e */
[----:B------:R-:W-:Y:S02]  /*7e30*/  @!P2 IMAD.WIDE R4, R204, 0x2, R4 ;  /* 0x00000002cc04a825 */ /* 0x000fe400078e0204 */
[C---:B------:R-:W-:Y:S02]  /*7e40*/  @!P3 SHF.L.U64.HI R36, R211.reuse, 0x1, R36 ;  /* 0x00000001d324b819 */ /* 0x040fe40000010224 */
[----:B------:R-:W-:Y:S01]  /*7e50*/  @!P3 IMAD.SHL.U32 R9, R211, 0x2, RZ ;  /* 0x00000002d309b824 */ /* 0x000fe200078e00ff */
[----:B------:R0:W5:Y:S01]  /*7e60*/  @!P2 LD.E.64 R14, desc[UR42][R4.64] ;  /* 0x0000002a040ea980 */ /* 0x000162000c101b00 */
[----:B------:R-:W-:-:S03]  /*7e70*/  CS2R R12, SRZ ;  /* 0x00000000000c7805 */ /* 0x000fc6000001ff00 */
[-C--:B0-----:R-:W-:Y:S02]  /*7e80*/  @!P3 IADD3 R4, P0, R6, R9.reuse, RZ ;  /* 0x000000090604b210 */ /* 0x081fe40007f1e0ff */
[----:B------:R-:W-:Y:S01]  /*7e90*/  @!P3 IADD3 R6, P1, R30, R9, RZ ;  /* 0x000000091e06b210 */ /* 0x000fe20007f3e0ff */
[----:B------:R-:W-:Y:S01]  /*7ea0*/  @!P2 IMAD.WIDE R30, R204, 0x2, R10 ;  /* 0x00000002cc1ea825 */ /* 0x000fe200078e020a */
[----:B------:R-:W-:Y:S02]  /*7eb0*/  CS2R R8, SRZ ;  /* 0x0000000000087805 */ /* 0x000fe4000001ff00 */
[----:B------:R-:W-:Y:S01]  /*7ec0*/  CS2R R10, SRZ ;  /* 0x00000000000a7805 */ /* 0x000fe2000001ff00 */
[--C-:B------:R-:W-:Y:S02]  /*7ed0*/  @!P3 IMAD.X R5, R3, 0x1, R36.reuse, P0 ;  /* 0x000000010305b824 */ /* 0x100fe400000e0624 */
[----:B------:R-:W-:Y:S01]  /*7ee0*/  @!P3 IMAD.X R7, R7, 0x1, R36, P1 ;  /* 0x000000010707b824 */ /* 0x000fe200008e0624 */
[----:B------:R0:W5:Y:S04]  /*7ef0*/  @!P2 LD.E.64 R8, desc[UR42][R30.64] ;  /* 0x0000002a1e08a980 */ /* 0x000168000c101b00 */
[----:B------:R0:W5:Y:S04]  /*7f00*/  @!P3 LD.E.64 R12, desc[UR42][R4.64] ;  /* 0x0000002a040cb980 */ /* 0x000168000c101b00 */
[----:B------:R0:W5:Y:S02]  /*7f10*/  @!P3 LD.E.64 R10, desc[UR42][R6.64] ;  /* 0x0000002a060ab980 */ /* 0x000164000c101b00 */
.L_x_6102:
[----:B------:R-:W-:Y:S05]  /*7f20*/  BSYNC B1 ;  /* 0x0000000000017941 */ /* 0x000fea0003800000 */
.L_x_6101:
[----:B01----:R-:W3:Y:S01]  /*7f30*/  LDL R30, [R1+0x9c] ;  /* 0x00009c00011e7983 */ /* 0x003ee20000100800 */
[----:B------:R-:W0:Y:S01]  /*7f40*/  SYNCS.PHASECHK.TRANS64.TRYWAIT P0, [R23+URZ+0x32400], R32 ;  /* 0x03240020170075a7 */ /* 0x000e22000800017f */
[----:B--2---:R-:W-:Y:S01]  /*7f50*/  IMAD.SHL.U32 R3, R34, 0x40, RZ ;  /* 0x0000004022037824 */ /* 0x004fe200078e00ff */
[----:B------:R-:W-:Y:S01]  /*7f60*/  VIADDMNMX R31, R33, -R35, 0x80, PT ;  /* 0x00000080211f7446 */ /* 0x000fe20003800923 */
[----:B-----5:R-:W-:Y:S01]  /*7f70*/  IMAD.MOV.U32 R5, RZ, RZ, R8 ;  /* 0x000000ffff057224 */ /* 0x020fe200078e0008 */
[----:B------:R-:W-:Y:S01]  /*7f80*/  BSSY B1, `(.L_x_6103) ;  /* 0x0000019000017945 */ /* 0x000fe20003800000 */
[----:B----4-:R-:W-:Y:S01]  /*7f90*/  IMAD.MOV.U32 R7, RZ, RZ, R14 ;  /* 0x000000ffff077224 */ /* 0x010fe200078e000e */
[----:B------:R-:W-:Y:S01]  /*7fa0*/  LOP3.LUT R3, R3, 0x1c0, RZ, 0xc0, !PT ;  /* 0x000001c003037812 */ /* 0x000fe200078ec0ff */
[----:B---3--:R-:W-:Y:S01]  /*7fb0*/  IMAD.MOV.U32 R6, RZ, RZ, R11 ;  /* 0x000000ffff067224 */ /* 0x008fe200078e000b */
[----:B------:R-:W-:Y:S01]  /*7fc0*/  PRMT R45, R5, 0x7610, R45 ;  /* 0x00007610052d7816 */ /* 0x000fe2000000002d */
[----:B------:R-:W-:Y:S01]  /*7fd0*/  IMAD.MOV.U32 R5, RZ, RZ, R10 ;  /* 0x000000ffff057224 */ /* 0x000fe200078e000a */
[----:B------:R-:W-:-:S02]  /*7fe0*/  LOP3.LUT R4, R3, 0x18, R16, 0xf8, !PT ;  /* 0x0000001803047812 */ /* 0x000fc400078ef810 */
[----:B------:R-:W-:Y:S02]  /*7ff0*/  SHF.R.U32.HI R3, RZ, 0x3, R3 ;  /* 0x00000003ff037819 */ /* 0x000fe40000011603 */
[----:B------:R-:W-:Y:S02]  /*8000*/  PRMT R47, R7, 0x7610, R47 ;  /* 0x00007610072f7816 */ /* 0x000fe4000000002f */
[----:B------:R-:W-:Y:S01]  /*8010*/  LOP3.LUT R3, R4, R3, RZ, 0x3c, !PT ;  /* 0x0000000304037212 */ /* 0x000fe200078e3cff */
[----:B------:R-:W-:Y:S01]  /*8020*/  IMAD.MOV.U32 R4, RZ, RZ, R9 ;  /* 0x000000ffff047224 */ /* 0x000fe200078e0009 */
[----:B------:R-:W-:Y:S01]  /*8030*/  PRMT R46, R5, 0x5410, R6 ;  /* 0x00005410052e7816 */ /* 0x000fe20000000006 */
[----:B------:R-:W-:Y:S01]  /*8040*/  IMAD.MOV.U32 R5, RZ, RZ, R13 ;  /* 0x000000ffff057224 */ /* 0x000fe200078e000d */
[----:B------:R-:W-:Y:S02]  /*8050*/  LOP3.LUT P2, RZ, R34, 0x4, RZ, 0xc0, !PT ;  /* 0x0000000422ff7812 */ /* 0x000fe4000784c0ff */
[----:B------:R-:W-:Y:S01]  /*8060*/  PRMT R45, R45, 0x5410, R4 ;  /* 0x000054102d2d7816 */ /* 0x000fe20000000004 */
[----:B------:R-:W-:Y:S01]  /*8070*/  IMAD.MOV.U32 R4, RZ, RZ, R12 ;  /* 0x000000ffff047224 */ /* 0x000fe200078e000c */
[----:B------:R-:W-:-:S04]  /*8080*/  ISETP.GE.AND P1, PT, R206, R31, PT ;  /* 0x0000001fce00720c */ /* 0x000fc80003f26270 */
[----:B------:R-:W-:Y:S01]  /*8090*/  PRMT R48, R4, 0x7610, R48 ;  /* 0x0000761004307816 */ /* 0x000fe20000000030 */
[----:B------:R-:W-:Y:S02]  /*80a0*/  IMAD R30, R30, 0x200, R3 ;  /* 0x000002001e1e7824 */ /* 0x000fe400078e0203 */
[----:B------:R-:W-:Y:S02]  /*80b0*/  IMAD.MOV.U32 R3, RZ, RZ, R15 ;  /* 0x000000ffff037224 */ /* 0x000fe400078e000f */
[----:B------:R-:W-:-:S03]  /*80c0*/  IMAD R30, R30, 0x2, R23 ;  /* 0x000000021e1e7824 */ /* 0x000fc600078e0217 */
[----:B------:R-:W-:Y:S01]  /*80d0*/  PRMT R47, R47, 0x5410, R3 ;  /* 0x000054102f2f7816 */ /* 0x000fe20000000003 */
[C---:B------:R-:W-:Y:S01]  /*80e0*/  VIADD R3, R30.reuse, 0x18440 ;  /* 0x000184401e037836 */ /* 0x040fe20000000000 */
[----:B------:R-:W-:Y:S01]  /*80f0*/  IADD3 R4, R30, 0x18400, RZ ;  /* 0x000184001e047810 */ /* 0x000fe20007ffe0ff */
[----:B0-----:R-:W-:Y:S06]  /*8100*/  @!P0 BRA `(.L_x_6104) ;  /* 0x0000019400688947 */ /* 0x001fec0003800000 */
.L_x_6361:
[----:B------:R-:W-:Y:S05]  /*8110*/  BSYNC B1 ;  /* 0x0000000000017941 */ /* 0x000fea0003800000 */
.L_x_6103:
        /* <DEDUP_REMOVED lines=11> */
[--C-:B------:R-:W-:Y:S01]  /*81d0*/  HADD2.F32 R34, -RZ, R37.reuse.H0_H0 ;  /* 0x20000025ff227230 */ /* 0x100fe20000004100 */
[----:B------:R-:W-:Y:S01]  /*81e0*/  SHF.R.U32.HI R35, RZ, 0x10, R27 ;  /* 0x00000010ff237819 */ /* 0x000fe2000001161b */
[----:B0-----:R-:W-:Y:S01]  /*81f0*/  HADD2.F32 R32, -RZ, R37.H1_H1 ;  /* 0x30000025ff207230 */ /* 0x001fe20000004100 */
        /* <DEDUP_REMOVED lines=37> */
.L_x_6108:
[----:B------:R-:W-:Y:S05]  /*8450*/  BSYNC B2 ;  /* 0x0000000000027941 */ /* 0x000fea0003800000 */
.L_x_6107:
[----:B------:R-:W-:Y:S05]  /*8460*/  @P1 BRA `(.L_x_6106) ;  /* 0x0000000000a81947 */ /* 0x000fea0003800000 */
[----:B-1----:R-:W1:Y:S01]  /*8470*/  LDS.128 R4, [R3] ;  /* 0x0000000003047984 */ /* 0x002e620000000c00 */
        /* <DEDUP_REMOVED lines=15> */
[----:B0-----:R-:W-:Y:S01]  /*8570*/  FMUL.FTZ R32, R4, R28 ;  /* 0x0000001c04207220 */ /* 0x001fe20000410000 */
        /* <DEDUP_REMOVED lines=25> */
.L_x_6106:
[----:B------:R-:W-:Y:S05]  /*8710*/  BSYNC B1 ;  /* 0x0000000000017941 */ /* 0x000fea0003800000 */
.L_x_6105:
        /* <DEDUP_REMOVED lines=25> */
[----:B0-----:R-:W-:Y:S01]  /*88b0*/  FFMA.FTZ R32, R14, R25, R28 ;  /* 0x000000190e207223 */ /* 0x001fe2000001001c */
        /* <DEDUP_REMOVED lines=24> */
.L_x_6111:
[----:B------:R-:W-:Y:S05]  /*8a40*/  BSYNC B1 ;  /* 0x0000000000017941 */ /* 0x000fea0003800000 */
.L_x_6110:
[----:B------:R-:W-:Y:S05]  /*8a50*/  @P1 BRA `(.L_x_6109) ;  /* 0x0000001400b81947 */ /* 0x000fea0003800000 */
[----:B-1----:R-:W1:Y:S01]  /*8a60*/  LDS.128 R4, [R3+0x2000] ;  /* 0x0020000003047984 */ /* 0x002e620000000c00 */
[--C-:B------:R-:W-:Y:S01]  /*8a70*/  SHF.R.U64 R27, R12, 0x10, R13.reuse ;  /* 0x000000100c1b7819 */ /* 0x100fe2000000120d */
[----:B------:R-:W-:Y:S01]  /*8a80*/  HADD2.F32 R14, -RZ, R46.H0_H0 ;  /* 0x2000002eff0e7230 */ /* 0x000fe20000004100 */
[----:B------:R-:W-:Y:S01]  /*8a90*/  SHF.R.U32.HI R13, RZ, 0x10, R13 ;  /* 0x00000010ff0d7819 */ /* 0x000fe2000001160d */
[----:B------:R-:W-:Y:S01]  /*8aa0*/  HADD2.F32 R12, -RZ, R48.H0_H0 ;  /* 0x20000030ff0c7230 */ /* 0x000fe20000004100 */
[--C-:B------:R-:W-:Y:S02]  /*8ab0*/  SHF.R.U32.HI R15, RZ, 0x10, R11.reuse ;  /* 0x00000010ff0f7819 */ /* 0x100fe4000001160b */
[----:B------:R-:W-:Y:S01]  /*8ac0*/  SHF.R.U64 R25, R10, 0x10, R11 ;  /* 0x000000100a197819 */ /* 0x000fe2000000120b */
[----:B------:R-:W-:Y:S02]  /*8ad0*/  HADD2.F32 R13, -RZ, R13.H0_H0 ;  /* 0x2000000dff0d7230 */ /* 0x000fe40000004100 */
[----:B------:R-:W-:-:S02]  /*8ae0*/  HADD2.F32 R15, -RZ, R15.H0_H0 ;  /* 0x2000000fff0f7230 */ /* 0x000fc40000004100 */
[--C-:B-1----:R-:W-:Y:S02]  /*8af0*/  HADD2.F32 R10, -RZ, R7.reuse.H0_H0 ;  /* 0x20000007ff0a7230 */ /* 0x102fe40000004100 */
[----:B------:R-:W-:Y:S02]  /*8b00*/  HADD2.F32 R11, -RZ, R7.H1_H1 ;  /* 0x30000007ff0b7230 */ /* 0x000fe40000004100 */
[--C-:B------:R-:W-:Y:S02]  /*8b10*/  HADD2.F32 R7, -RZ, R4.reuse.H0_H0 ;  /* 0x20000004ff077230 */ /* 0x100fe40000004100 */
[----:B------:R-:W-:Y:S02]  /*8b20*/  HADD2.F32 R4, -RZ, R4.H1_H1 ;  /* 0x30000004ff047230 */ /* 0x000fe40000004100 */
[C---:B------:R-:W-:Y:S01]  /*8b30*/  FMUL.FTZ R24, R11.reuse, R13 ;  /* 0x0000000d0b187220 */ /* 0x040fe20000410000 */
[----:B------:R-:W-:Y:S01]  /*8b40*/  FMUL.FTZ R21, R11, R15 ;  /* 0x0000000f0b157220 */ /* 0x000fe20000410000 */
[----:B------:R-:W-:-:S02]  /*8b50*/  HADD2.F32 R8, -RZ, R6.H0_H0 ;  /* 0x20000006ff087230 */ /* 0x000fc40000004100 */
[----:B------:R-:W-:Y:S01]  /*8b60*/  FMUL.FTZ R20, R4, R14 ;  /* 0x0000000e04147220 */ /* 0x000fe20000410000 */
[----:B------:R-:W-:Y:S01]  /*8b70*/  FFMA.FTZ R26, R10, R15, R24 ;  /* 0x0000000f0a1a7223 */ /* 0x000fe20000010018 */
[----:B------:R-:W-:Y:S02]  /*8b80*/  HADD2.F32 R9, -RZ, R6.H1_H1 ;  /* 0x30000006ff097230 */ /* 0x000fe40000004100 */
[-C--:B------:R-:W-:Y:S01]  /*8b90*/  FMUL.FTZ R24, R4, R12.reuse ;  /* 0x0000000c04187220 */ /* 0x080fe20000410000 */
[C---:B------:R-:W-:Y:S01]  /*8ba0*/  FFMA.FTZ R20, R7.reuse, R12, -R20 ;  /* 0x0000000c07147223 */ /* 0x040fe20000010814 */
[--C-:B------:R-:W-:Y:S02]  /*8bb0*/  HADD2.F32 R6, -RZ, R5.reuse.H0_H0 ;  /* 0x20000005ff067230 */ /* 0x100fe40000004100 */
[----:B------:R-:W-:Y:S01]  /*8bc0*/  FFMA.FTZ R21, R10, R13, -R21 ;  /* 0x0000000d0a157223 */ /* 0x000fe20000010815 */
        /* <DEDUP_REMOVED lines=8> */
[C---:B------:R-:W-:Y:S01]  /*8c50*/  FFMA.FTZ R15, R8.reuse, R10, -R15 ;  /* 0x0000000a080f7223 */ /* 0x040fe2000001080f */
[C---:B------:R-:W-:Y:S01]  /*8c60*/  FMUL.FTZ R7, R5.reuse, R11 ;  /* 0x0000000b05077220 */ /* 0x040fe20000410000 */
[----:B------:R-:W-:Y:S01]  /*8c70*/  FMUL.FTZ R14, R5, R4 ;  /* 0x00000004050e7220 */ /* 0x000fe20000410000 */
[----:B------:R-:W-:-:S02]  /*8c80*/  FFMA.FTZ R8, R8, R12, R9 ;  /* 0x0000000c08087223 */ /* 0x000fc40000010009 */
[----:B------:R-:W-:Y:S01]  /*8c90*/  FFMA.FTZ R5, R6, R4, -R7 ;  /* 0x0000000406057223 */ /* 0x000fe20000010807 */
[----:B------:R-:W-:Y:S01]  /*8ca0*/  F2FP.F16.F32.PACK_AB R7, R26, R21 ;  /* 0x000000151a07723e */ /* 0x000fe200000000ff */
[----:B------:R-:W-:Y:S01]  /*8cb0*/  FFMA.FTZ R14, R6, R11, R14 ;  /* 0x0000000b060e7223 */ /* 0x000fe2000001000e */
[----:B------:R-:W-:Y:S02]  /*8cc0*/  F2FP.F16.F32.PACK_AB R4, R13, R20 ;  /* 0x000000140d04723e */ /* 0x000fe400000000ff */
[----:B------:R-:W-:Y:S02]  /*8cd0*/  F2FP.F16.F32.PACK_AB R6, R8, R15 ;  /* 0x0000000f0806723e */ /* 0x000fe400000000ff */
[----:B------:R-:W-:-:S05]  /*8ce0*/  F2FP.F16.F32.PACK_AB R5, R14, R5 ;  /* 0x000000050e05723e */ /* 0x000fca00000000ff */
[----:B------:R3:W-:Y:S01]  /*8cf0*/  STS.128 [R3+0x2000], R4 ;  /* 0x0020000403007388 */ /* 0x0007e20000000c00 */
[----:B------:R-:W-:Y:S05]  /*8d00*/  BRA `(.L_x_6109) ;  /* 0x00000014000c7947 */ /* 0x000fea0003800000 */
.L_x_6096:
        /* <DEDUP_REMOVED lines=50> */
[----:B------:R-:W4:Y:S04]  /*9030*/  SHFL.IDX PT, R25, R25, 0x1, 0x1c1f ;  /* 0x003c1f0019197f89 */ /* 0x000f2800000e0000 */
[----:B------:R5:W0:Y:S01]  /*9040*/  SHFL.IDX PT, R24, R35, 0x1, 0x1c1f ;  /* 0x003c1f0023187f89 */ /* 0x000a2200000e0000 */
[----:B--2---:R-:W-:Y:S01]  /*9050*/  @!P1 MOV R21, R9 ;  /* 0x0000000900159202 */ /* 0x004fe20000000f00 */
[----:B------:R-:W-:Y:S02]  /*9060*/  @!P1 IMAD.MOV.U32 R20, RZ, RZ, R8 ;  /* 0x000000ffff149224 */ /* 0x000fe400078e0008 */
[----:B------:R-:W-:Y:S02]  /*9070*/  @!P1 IMAD.MOV.U32 R28, RZ, RZ, R10 ;  /* 0x000000ffff1c9224 */ /* 0x000fe400078e000a */
[----:B------:R-:W-:-:S02]  /*9080*/  IMAD.MOV.U32 R3, RZ, RZ, R21 ;  /* 0x000000ffff037224 */ /* 0x000fc400078e0015 */
[----:B------:R-:W-:Y:S02]  /*9090*/  IMAD.MOV.U32 R0, RZ, RZ, R20 ;  /* 0x000000ffff007224 */ /* 0x000fe400078e0014 */
[----:B------:R-:W-:Y:S01]  /*90a0*/  @!P1 IMAD.MOV.U32 R29, RZ, RZ, R11 ;  /* 0x000000ffff1d9224 */ /* 0x000fe200078e000b */
[----:B------:R-:W-:Y:S02]  /*90b0*/  PRMT R41, R3, 0x7610, R41 ;  /* 0x0000761003297816 */ /* 0x000fe40000000029 */
[----:B------:R2:W0:Y:S01]  /*90c0*/  SHFL.IDX PT, R3, R26, 0x1, 0x1c1f ;  /* 0x003c1f001a037f89 */ /* 0x00042200000e0000 */
[----:B------:R-:W-:Y:S01]  /*90d0*/  PRMT R50, R0, 0x7610, R50 ;  /* 0x0000761000327816 */ /* 0x000fe20000000032 */
[----:B------:R-:W-:Y:S02]  /*90e0*/  IMAD.MOV.U32 R0, RZ, RZ, R28 ;  /* 0x000000ffff007224 */ /* 0x000fe400078e001c */
[----:B---3--:R-:W-:Y:S02]  /*90f0*/  @!P1 IMAD.MOV.U32 R31, RZ, RZ, R5 ;  /* 0x000000ffff1f9224 */ /* 0x008fe400078e0005 */
[----:B------:R-:W-:Y:S01]  /*9100*/  @!P1 IMAD.MOV.U32 R32, RZ, RZ, R6 ;  /* 0x000000ffff209224 */ /* 0x000fe200078e0006 */
[----:B------:R-:W-:Y:S01]  /*9110*/  PRMT R37, R0, 0x7610, R37 ;  /* 0x0000761000257816 */ /* 0x000fe20000000025 */
[----:B------:R-:W-:-:S02]  /*9120*/  IMAD.MOV.U32 R8, RZ, RZ, R29 ;  /* 0x000000ffff087224 */ /* 0x000fc400078e001d */
[----:B------:R-:W-:Y:S02]  /*9130*/  @!P1 IMAD.MOV.U32 R30, RZ, RZ, R4 ;  /* 0x000000ffff1e9224 */ /* 0x000fe400078e0004 */
[----:B------:R-:W-:Y:S01]  /*9140*/  @!P1 IMAD.MOV.U32 R33, RZ, RZ, R7 ;  /* 0x000000ffff219224 */ /* 0x000fe200078e0007 */
[----:B-----5:R-:W-:Y:S01]  /*9150*/  PRMT R35, R8, 0x7610, R35 ;  /* 0x0000761008237816 */ /* 0x020fe20000000023 */
[----:B------:R-:W-:Y:S02]  /*9160*/  IMAD.MOV.U32 R4, RZ, RZ, R31 ;  /* 0x000000ffff047224 */ /* 0x000fe400078e001f */
[----:B------:R-:W-:Y:S01]  /*9170*/  IMAD.MOV.U32 R5, RZ, RZ, R32 ;  /* 0x000000ffff057224 */ /* 0x000fe200078e0020 */
[----:B------:R-:W-:Y:S01]  /*9180*/  MOV R6, R33 ;  /* 0x0000002100067202 */ /* 0x000fe20000000f00 */
[----:B------:R-:W-:Y:S01]  /*9190*/  IMAD.MOV.U32 R0, RZ, RZ, R30 ;  /* 0x000000ffff007224 */ /* 0x000fe200078e001e */
[----:B------:R-:W-:Y:S02]  /*91a0*/  PRMT R43, R4, 0x7610, R43 ;  /* 0x00007610042b7816 */ /* 0x000fe4000000002b */
[----:B------:R-:W-:-:S02]  /*91b0*/  PRMT R54, R5, 0x7610, R54 ;  /* 0x0000761005367816 */ /* 0x000fc40000000036 */
[----:B------:R-:W-:Y:S02]  /*91c0*/  CS2R R4, SRZ ;  /* 0x0000000000047805 */ /* 0x000fe4000001ff00 */
[----:B------:R-:W-:Y:S02]  /*91d0*/  PRMT R37, R37, 0x5410, R0 ;  /* 0x0000541025257816 */ /* 0x000fe40000000000 */
[----:B012-4-:R-:W-:-:S07]  /*91e0*/  PRMT R35, R35, 0x5410, R6 ;  /* 0x0000541023237816 */ /* 0x017fce0000000006 */
.L_x_6371:
        /* <DEDUP_REMOVED lines=24> */
.L_x_6114:
[----:B------:R-:W-:Y:S05]  /*9370*/  BSYNC B1 ;  /* 0x0000000000017941 */ /* 0x000fea0003800000 */
.L_x_6113:
[----:B------:R-:W2:Y:S01]  /*9380*/  LDL R3, [R1+0x78] ;  /* 0x0000780001037983 */ /* 0x000ea20000100800 */
[----:B------:R-:W0:Y:S01]  /*9390*/  SYNCS.PHASECHK.TRANS64.TRYWAIT P1, [R23+URZ+0x32400], R12 ;  /* 0x0324000c170075a7 */ /* 0x000e22000802017f */
[----:B------:R-:W-:Y:S01]  /*93a0*/  VIADD R14, R206, 0x40 ;  /* 0x00000040ce0e7836 */ /* 0x000fe20000000000 */
[----:B------:R-:W-:Y:S01]  /*93b0*/  BSSY B1, `(.L_x_6115) ;  /* 0x0000011000017945 */ /* 0x000fe20003800000 */
[----:B-----5:R-:W-:Y:S02]  /*93c0*/  IMAD.MOV.U32 R13, RZ, RZ, R5 ;  /* 0x000000ffff0d7224 */ /* 0x020fe400078e0005 */
[----:B------:R-:W-:Y:S02]  /*93d0*/  IMAD.MOV.U32 R15, RZ, RZ, R9 ;  /* 0x000000ffff0f7224 */ /* 0x000fe400078e0009 */
[----:B------:R-:W-:Y:S01]  /*93e0*/  IMAD.IADD R38, R16, 0x1, R39 ;  /* 0x0000000110267824 */ /* 0x000fe200078e0227 */
[----:B------:R-:W-:Y:S01]  /*93f0*/  PRMT R55, R13, 0x7610, R55 ;  /* 0x000076100d377816 */ /* 0x000fe20000000037 */
[----:B------:R-:W-:Y:S01]  /*9400*/  IMAD.MOV.U32 R13, RZ, RZ, R7 ;  /* 0x000000ffff0d7224 */ /* 0x000fe200078e0007 */
[----:B------:R-:W-:-:S02]  /*9410*/  PRMT R57, R15, 0x7610, R57 ;  /* 0x000076100f397816 */ /* 0x000fc40000000039 */
[----:B--2---:R-:W-:Y:S01]  /*9420*/  VIADDMNMX R27, R27, -R3, 0x80, PT ;  /* 0x000000801b1b7446 */ /* 0x004fe20003800903 */
[----:B------:R-:W-:-:S03]  /*9430*/  IMAD.MOV.U32 R3, RZ, RZ, R4 ;  /* 0x000000ffff037224 */ /* 0x000fc600078e0004 */
[-C--:B------:R-:W-:Y:S02]  /*9440*/  ISETP.GE.OR P2, PT, R206, R27.reuse, P0 ;  /* 0x0000001bce00720c */ /* 0x080fe40000746670 */
[----:B------:R-:W-:Y:S01]  /*9450*/  ISETP.GE.OR P0, PT, R14, R27, P0 ;  /* 0x0000001b0e00720c */ /* 0x000fe20000706670 */
[----:B------:R-:W-:Y:S01]  /*9460*/  IMAD.MOV.U32 R14, RZ, RZ, R8 ;  /* 0x000000ffff0e7224 */ /* 0x000fe200078e0008 */
[----:B------:R-:W-:Y:S01]  /*9470*/  PRMT R54, R54, 0x5410, R3 ;  /* 0x0000541036367816 */ /* 0x000fe20000000003 */
[----:B------:R-:W-:-:S03]  /*9480*/  IMAD.MOV.U32 R3, RZ, RZ, R6 ;  /* 0x000000ffff037224 */ /* 0x000fc600078e0006 */
[----:B------:R-:W-:Y:S02]  /*9490*/  PRMT R56, R13, 0x5410, R14 ;  /* 0x000054100d387816 */ /* 0x000fe4000000000e */
[----:B------:R-:W-:Y:S01]  /*94a0*/  PRMT R55, R55, 0x5410, R3 ;  /* 0x0000541037377816 */ /* 0x000fe20000000003 */
[----:B0-----:R-:W-:Y:S06]  /*94b0*/  @!P1 BRA `(.L_x_6116) ;  /* 0x0000018400fc9947 */ /* 0x001fec0003800000 */
.L_x_6372:
[----:B------:R-:W-:Y:S05]  /*94c0*/  BSYNC B1 ;  /* 0x0000000000017941 */ /* 0x000fea0003800000 */
.L_x_6115:
[----:B------:R-:W-:Y:S01]  /*94d0*/  BSSY B1, `(.L_x_6117) ;  /* 0x0000064000017945 */ /* 0x000fe20003800000 */
[----:B------:R-:W-:Y:S01]  /*94e0*/  MOV R3, R10 ;  /* 0x0000000a00037202 */ /* 0x000fe20000000f00 */
[----:B------:R-:W-:Y:S01]  /*94f0*/  IMAD.MOV.U32 R36, RZ, RZ, R11 ;  /* 0x000000ffff247224 */ /* 0x000fe200078e000b */
[----:B------:R-:W-:Y:S01]  /*9500*/  LOP3.LUT R38, R38, 0x38, RZ, 0xc0, !PT ;  /* 0x0000003826267812 */ /* 0x000fe200078ec0ff */
[----:B------:R-:W-:Y:S06]  /*9510*/  @P2 BRA `(.L_x_6118) ;  /* 0x00000004007c2947 */ /* 0x000fec0003800000 */
[----:B------:R-:W2:Y:S01]  /*9520*/  LDL R25, [R1+0x9c] ;  /* 0x00009c0001197983 */ /* 0x000ea20000100800 */
[----:B------:R-:W-:Y:S01]  /*9530*/  IMAD.SHL.U32 R34, R34, 0x40, RZ ;  /* 0x0000004022227824 */ /* 0x000fe200078e00ff */
[--C-:B------:R-:W-:Y:S01]  /*9540*/  SHF.R.U64 R51, R30, 0x10, R31.reuse ;  /* 0x000000101e337819 */ /* 0x100fe2000000121f */
[----:B------:R-:W-:Y:S01]  /*9550*/  HADD2.F32 R43, -RZ, R43.H0_H0 ;  /* 0x2000002bff2b7230 */ /* 0x000fe20000004100 */
[----:B------:R-:W-:Y:S01]  /*9560*/  SHF.R.U32.HI R40, RZ, 0x10, R31 ;  /* 0x00000010ff287819 */ /* 0x000fe2000001161f */
[----:B------:R-:W-:Y:S01]  /*9570*/  HADD2.F32 R41, -RZ, R41.H0_H0 ;  /* 0x20000029ff297230 */ /* 0x000fe20000004100 */
[----:B------:R-:W-:Y:S02]  /*9580*/  LOP3.LUT R13, R34, 0x1c0, RZ, 0xc0, !PT ;  /* 0x000001c0220d7812 */ /* 0x000fe400078ec0ff */
[----:B------:R-:W-:Y:S01]  /*9590*/  SHF.R.U64 R53, R20, 0x10, R21 ;  /* 0x0000001014357819 */ /* 0x000fe20000001215 */
[----:B------:R-:W-:Y:S01]  /*95a0*/  HADD2.F32 R40, -RZ, R40.H0_H0 ;  /* 0x20000028ff287230 */ /* 0x000fe20000004100 */
[----:B------:R-:W-:-:S02]  /*95b0*/  SHF.R.U32.HI R15, RZ, 0x3, R13 ;  /* 0x00000003ff0f7819 */ /* 0x000fc4000001160d */
[----:B0-----:R-:W-:Y:S02]  /*95c0*/  LOP3.LUT R12, R13, 0x38, R16, 0xf8, !PT ;  /* 0x000000380d0c7812 */ /* 0x001fe400078ef810 */
[----:B------:R-:W-:Y:S02]  /*95d0*/  LOP3.LUT R24, R15, R38, R13, 0x1e, !PT ;  /* 0x000000260f187212 */ /* 0x000fe400078e1e0d */
[----:B------:R-:W-:Y:S02]  /*95e0*/  LOP3.LUT R12, R12, R15, RZ, 0x3c, !PT ;  /* 0x0000000f0c0c7212 */ /* 0x000fe400078e3cff */
[----:B------:R-:W-:Y:S02]  /*95f0*/  SHF.R.U32.HI R42, RZ, 0x10, R21 ;  /* 0x00000010ff2a7819 */ /* 0x000fe40000011615 */
[--C-:B------:R-:W-:Y:S02]  /*9600*/  SHF.R.U64 R49, R32, 0x10, R33.reuse ;  /* 0x0000001020317819 */ /* 0x100fe40000001221 */
[----:B------:R-:W-:-:S02]  /*9610*/  SHF.R.U32.HI R46, RZ, 0x10, R33 ;  /* 0x00000010ff2e7819 */ /* 0x000fc40000011621 */
[--C-:B------:R-:W-:Y:S02]  /*9620*/  SHF.R.U64 R52, R28, 0x10, R29.reuse ;  /* 0x000000101c347819 */ /* 0x100fe4000000121d */
        /* <DEDUP_REMOVED lines=15> */
[----:B------:R-:W-:Y:S02]  /*9720*/  HADD2.F32 R21, -RZ, R13.H1_H1 ;  /* 0x3000000dff157230 */ /* 0x000fe40000004100 */
[----:B------:R-:W-:Y:S01]  /*9730*/  FFMA.FTZ R47, R20, R43, R47 ;  /* 0x0000002b142f7223 */ /* 0x000fe2000001002f */
[----:B------:R-:W-:Y:S02]  /*9740*/  HADD2.F32 R32, -RZ, R27.H0_H0 ;  /* 0x2000001bff207230 */ /* 0x000fe40000004100 */
[-C--:B------:R-:W-:Y:S01]  /*9750*/  FMUL.FTZ R20, R31, R30.reuse ;  /* 0x0000001e1f147220 */ /* 0x080fe20000410000 */
[--C-:B------:R-:W-:Y:S02]  /*9760*/  HADD2.F32 R41, -RZ, R35.reuse.H1_H1 ;  /* 0x30000023ff297230 */ /* 0x100fe40000004100 */
[----:B------:R-:W-:Y:S01]  /*9770*/  FFMA.FTZ R44, R21, R30, -R42 ;  /* 0x0000001e152c7223 */ /* 0x000fe2000001082a */
[----:B------:R-:W-:-:S02]  /*9780*/  HADD2.F32 R35, -RZ, R35.H0_H0 ;  /* 0x20000023ff237230 */ /* 0x000fc40000004100 */
[----:B------:R-:W-:Y:S02]  /*9790*/  HADD2.F32 R28, -RZ, R15.H0_H0 ;  /* 0x2000000fff1c7230 */ /* 0x000fe40000004100 */
[C---:B------:R-:W-:Y:S01]  /*97a0*/  FMUL.FTZ R31, R32.reuse, R41 ;  /* 0x00000029201f7220 */ /* 0x040fe20000410000 */
[----:B------:R-:W-:Y:S02]  /*97b0*/  HADD2.F32 R33, -RZ, R27.H1_H1 ;  /* 0x3000001bff217230 */ /* 0x000fe40000004100 */
[-C--:B------:R-:W-:Y:S01]  /*97c0*/  FMUL.FTZ R32, R32, R35.reuse ;  /* 0x0000002320207220 */ /* 0x080fe20000410000 */
[----:B------:R-:W-:Y:S02]  /*97d0*/  HADD2.F32 R42, -RZ, R46.H0_H0 ;  /* 0x2000002eff2a7230 */ /* 0x000fe40000004100 */
[C---:B------:R-:W-:Y:S01]  /*97e0*/  FFMA.FTZ R35, R28.reuse, R35, -R31 ;  /* 0x000000231c237223 */ /* 0x040fe2000001081f */
[----:B------:R-:W-:Y:S02]  /*97f0*/  HADD2.F32 R29, -RZ, R15.H1_H1 ;  /* 0x3000000fff1d7230 */ /* 0x000fe40000004100 */
[----:B------:R-:W-:Y:S01]  /*9800*/  FFMA.FTZ R41, R28, R41, R32 ;  /* 0x000000291c297223 */ /* 0x000fe20000010020 */
[----:B------:R-:W-:-:S02]  /*9810*/  HADD2.F32 R30, -RZ, R48.H0_H0 ;  /* 0x20000030ff1e7230 */ /* 0x000fc40000004100 */
[----:B------:R-:W-:Y:S01]  /*9820*/  FFMA.FTZ R46, R21, R40, R20 ;  /* 0x00000028152e7223 */ /* 0x000fe20000010014 */
[----:B------:R-:W-:Y:S02]  /*9830*/  HADD2.F32 R25, -RZ, R24.H0_H0 ;  /* 0x20000018ff197230 */ /* 0x000fe40000004100 */
[C---:B------:R-:W-:Y:S01]  /*9840*/  FMUL.FTZ R28, R33.reuse, R42 ;  /* 0x0000002a211c7220 */ /* 0x040fe20000410000 */
[----:B------:R-:W-:Y:S02]  /*9850*/  HADD2.F32 R32, -RZ, R37.H1_H1 ;  /* 0x30000025ff207230 */ /* 0x000fe40000004100 */
[----:B------:R-:W-:Y:S02]  /*9860*/  HADD2.F32 R20, -RZ, R50.H0_H0 ;  /* 0x20000032ff147230 */ /* 0x000fe40000004100 */
[-C--:B------:R-:W-:Y:S01]  /*9870*/  FMUL.FTZ R50, R33, R30.reuse ;  /* 0x0000001e21327220 */ /* 0x080fe20000410000 */
[----:B------:R-:W-:Y:S02]  /*9880*/  HADD2.F32 R13, -RZ, R12.H0_H0 ;  /* 0x2000000cff0d7230 */ /* 0x000fe40000004100 */
[----:B------:R-:W-:Y:S01]  /*9890*/  FFMA.FTZ R48, R29, R30, -R28 ;  /* 0x0000001e1d307223 */ /* 0x000fe2000001081c */
[----:B------:R-:W-:-:S02]  /*98a0*/  HADD2.F32 R27, -RZ, R26.H0_H0 ;  /* 0x2000001aff1b7230 */ /* 0x000fc40000004100 */
[C---:B------:R-:W-:Y:S01]  /*98b0*/  FMUL.FTZ R40, R25.reuse, R32 ;  /* 0x0000002019287220 */ /* 0x040fe20000410000 */
[----:B------:R-:W-:Y:S02]  /*98c0*/  HADD2.F32 R30, -RZ, R54.H0_H0 ;  /* 0x20000036ff1e7230 */ /* 0x000fe40000004100 */
[----:B------:R-:W-:Y:S01]  /*98d0*/  FMUL.FTZ R25, R25, R20 ;  /* 0x0000001419197220 */ /* 0x000fe20000410000 */
[----:B------:R-:W-:Y:S02]  /*98e0*/  HADD2.F32 R28, -RZ, R37.H0_H0 ;  /* 0x20000025ff1c7230 */ /* 0x000fe40000004100 */
[----:B------:R-:W-:Y:S01]  /*98f0*/  FFMA.FTZ R50, R29, R42, R50 ;  /* 0x0000002a1d327223 */ /* 0x000fe20000010032 */
[----:B------:R-:W-:Y:S01]  /*9900*/  FFMA.FTZ R40, R13, R20, -R40 ;  /* 0x000000140d287223 */ /* 0x000fe20000010828 */
[----:B------:R-:W-:Y:S02]  /*9910*/  HADD2.F32 R15, -RZ, R14.H0_H0 ;  /* 0x2000000eff0f7230 */ /* 0x000fe40000004100 */
[----:B------:R-:W-:Y:S01]  /*9920*/  FMUL.FTZ R42, R27, R30 ;  /* 0x0000001e1b2a7220 */ /* 0x000fe20000410000 */
[----:B------:R-:W-:Y:S01]  /*9930*/  FFMA.FTZ R32, R13, R32, R25 ;  /* 0x000000200d207223 */ /* 0x000fe20000010019 */
[----:B------:R-:W-:Y:S01]  /*9940*/  FMUL.FTZ R20, R27, R28 ;  /* 0x0000001c1b147220 */ /* 0x000fe20000410000 */
[----:B------:R-:W-:-:S02]  /*9950*/  HADD2.F32 R24, -RZ, R24.H1_H1 ;  /* 0x30000018ff187230 */ /* 0x000fc40000004100 */
[C---:B------:R-:W-:Y:S01]  /*9960*/  FFMA.FTZ R42, R15.reuse, R28, -R42 ;  /* 0x0000001c0f2a7223 */ /* 0x040fe2000001082a */
[----:B------:R-:W-:Y:S02]  /*9970*/  HADD2.F32 R26, -RZ, R26.H1_H1 ;  /* 0x3000001aff1a7230 */ /* 0x000fe40000004100 */
[----:B------:R-:W-:Y:S01]  /*9980*/  FFMA.FTZ R20, R15, R30, R20 ;  /* 0x0000001e0f147223 */ /* 0x000fe20000010014 */
[----:B------:R-:W-:Y:S02]  /*9990*/  HADD2.F32 R25, -RZ, R51.H0_H0 ;  /* 0x20000033ff197230 */ /* 0x000fe40000004100 */
[----:B------:R-:W-:Y:S02]  /*99a0*/  HADD2.F32 R27, -RZ, R49.H0_H0 ;  /* 0x20000031ff1b7230 */ /* 0x000fe40000004100 */
[----:B------:R-:W-:Y:S02]  /*99b0*/  HADD2.F32 R13, -RZ, R53.H0_H0 ;  /* 0x20000035ff0d7230 */ /* 0x000fe40000004100 */
[----:B------:R-:W-:Y:S01]  /*99c0*/  FMUL.FTZ R15, R24, R25 ;  /* 0x00000019180f7220 */ /* 0x000fe20000410000 */
[----:B------:R-:W-:-:S02]  /*99d0*/  HADD2.F32 R21, -RZ, R52.H0_H0 ;  /* 0x20000034ff157230 */ /* 0x000fc40000004100 */
[----:B------:R-:W-:Y:S01]  /*99e0*/  FMUL.FTZ R33, R26, R27 ;  /* 0x0000001b1a217220 */ /* 0x000fe20000410000 */
[----:B------:R-:W-:Y:S02]  /*99f0*/  HADD2.F32 R12, -RZ, R12.H1_H1 ;  /* 0x3000000cff0c7230 */ /* 0x000fe40000004100 */
[----:B------:R-:W-:Y:S01]  /*9a00*/  FMUL.FTZ R24, R24, R13 ;  /* 0x0000000d18187220 */ /* 0x000fe20000410000 */
[----:B------:R-:W-:Y:S02]  /*9a10*/  HADD2.F32 R14, -RZ, R14.H1_H1 ;  /* 0x3000000eff0e7230 */ /* 0x000fe40000004100 */
[----:B------:R-:W-:Y:S01]  /*9a20*/  FMUL.FTZ R26, R26, R21 ;  /* 0x000000151a1a7220 */ /* 0x000fe20000410000 */
[C---:B------:R-:W-:Y:S01]  /*9a30*/  FFMA.FTZ R29, R12.reuse, R13, -R15 ;  /* 0x0000000d0c1d7223 */ /* 0x040fe2000001080f */
[----:B------:R-:W-:Y:S01]  /*9a40*/  FFMA.FTZ R31, R12, R25, R24 ;  /* 0x000000190c1f7223 */ /* 0x000fe20000010018 */
[C---:B------:R-:W-:Y:S01]  /*9a50*/  FFMA.FTZ R33, R14.reuse, R21, -R33 ;  /* 0x000000150e217223 */ /* 0x040fe20000010821 */
[----:B------:R-:W-:Y:S01]  /*9a60*/  FFMA.FTZ R21, R14, R27, R26 ;  /* 0x0000001b0e157223 */ /* 0x000fe2000001001a */
[----:B------:R-:W-:-:S02]  /*9a70*/  F2FP.F16.F32.PACK_AB R13, R44, R45 ;  /* 0x0000002d2c0d723e */ /* 0x000fc400000000ff */
[----:B------:R-:W-:Y:S02]  /*9a80*/  F2FP.F16.F32.PACK_AB R15, R48, R35 ;  /* 0x00000023300f723e */ /* 0x000fe400000000ff */
[----:B------:R-:W-:Y:S02]  /*9a90*/  F2FP.F16.F32.PACK_AB R12, R29, R40 ;  /* 0x000000281d0c723e */ /* 0x000fe400000000ff */
[----:B------:R-:W-:Y:S02]  /*9aa0*/  F2FP.F16.F32.PACK_AB R14, R33, R42 ;  /* 0x0000002a210e723e */ /* 0x000fe400000000ff */
[----:B------:R-:W-:Y:S02]  /*9ab0*/  F2FP.F16.F32.PACK_AB R25, R46, R47 ;  /* 0x0000002f2e19723e */ /* 0x000fe400000000ff */
[----:B------:R-:W-:Y:S01]  /*9ac0*/  F2FP.F16.F32.PACK_AB R27, R50, R41 ;  /* 0x00000029321b723e */ /* 0x000fe200000000ff */
[----:B------:R1:W-:Y:S01]  /*9ad0*/  STS.128 [R34+0x18400], R12 ;  /* 0x0184000c22007388 */ /* 0x0003e20000000c00 */
[----:B------:R-:W-:-:S02]  /*9ae0*/  F2FP.F16.F32.PACK_AB R24, R31, R32 ;  /* 0x000000201f18723e */ /* 0x000fc400000000ff */
[----:B------:R-:W-:-:S05]  /*9af0*/  F2FP.F16.F32.PACK_AB R26, R21, R20 ;  /* 0x00000014151a723e */ /* 0x000fca00000000ff */
[----:B------:R1:W-:Y:S02]  /*9b00*/  STS.128 [R39+0x18400], R24 ;  /* 0x0184001827007388 */ /* 0x0003e40000000c00 */
.L_x_6118:
[----:B------:R-:W-:Y:S05]  /*9b10*/  BSYNC B1 ;  /* 0x0000000000017941 */ /* 0x000fea0003800000 */
.L_x_6117:
        /* <DEDUP_REMOVED lines=12> */
[----:B------:R-:W-:Y:S01]  /*9be0*/  HADD2.F32 R28, -RZ, R55.H0_H0 ;  /* 0x20000037ff1c7230 */ /* 0x000fe20000004100 */
[--C-:B------:R-:W-:Y:S02]  /*9bf0*/  SHF.R.U64 R41, R8, 0x10, R9.reuse ;  /* 0x0000001008297819 */ /* 0x100fe40000001209 */
[----:B------:R-:W-:Y:S02]  /*9c00*/  SHF.R.U32.HI R21, RZ, 0x10, R9 ;  /* 0x00000010ff157819 */ /* 0x000fe40000011609 */
[----:B------:R-:W-:-:S05]  /*9c10*/  SHF.R.U32.HI R30, RZ, 0x10, R5 ;  /* 0x00000010ff1e7819 */ /* 0x000fca0000011605 */
[----:B------:R-:W-:Y:S01]  /*9c20*/  HADD2.F32 R30, -RZ, R30.H0_H0 ;  /* 0x2000001eff1e7230 */ /* 0x000fe20000004100 */
[--C-:B------:R-:W-:Y:S02]  /*9c30*/  SHF.R.U64 R40, R10, 0x10, R11.reuse ;  /* 0x000000100a287819 */ /* 0x100fe4000000120b */
[----:B------:R-:W-:Y:S02]  /*9c40*/  SHF.R.U32.HI R39, RZ, 0x10, R11 ;  /* 0x00000010ff277819 */ /* 0x000fe4000001160b */
[--C-:B------:R-:W-:Y:S02]  /*9c50*/  SHF.R.U32.HI R35, RZ, 0x10, R7.reuse ;  /* 0x00000010ff237819 */ /* 0x100fe40000011607 */
[----:B------:R-:W-:Y:S01]  /*9c60*/  SHF.R.U64 R37, R6, 0x10, R7 ;  /* 0x0000001006257819 */ /* 0x000fe20000001207 */
[----:B--2---:R-:W-:-:S04]  /*9c70*/  IMAD.IADD R38, R20, 0x1, R38 ;  /* 0x0000000114267824 */ /* 0x004fc800078e0226 */
[----:B------:R-:W-:Y:S01]  /*9c80*/  IMAD R3, R38, 0x2, R23 ;  /* 0x0000000226037824 */ /* 0x000fe200078e0217 */
[----:B---3--:R-:W0:Y:S04]  /*9c90*/  LDS.128 R12, [R42+0x18400] ;  /* 0x018400002a0c7984 */ /* 0x008e280000000c00 */
[----:B------:R-:W1:Y:S01]  /*9ca0*/  LDS.128 R24, [R3+0x18400] ;  /* 0x0184000003187984 */ /* 0x000e620000000c00 */
[----:B------:R-:W-:Y:S01]  /*9cb0*/  HADD2.F32 R20, -RZ, R57.H0_H0 ;  /* 0x20000039ff147230 */ /* 0x000fe20000004100 */
[----:B------:R-:W-:Y:S01]  /*9cc0*/  SHF.R.U64 R38, R4, 0x10, R5 ;  /* 0x0000001004267819 */ /* 0x000fe20000001205 */
        /* <DEDUP_REMOVED lines=9> */
[----:B------:R-:W-:-:S02]  /*9d60*/  HADD2.F32 R9, -RZ, R54.H1_H1 ;  /* 0x30000036ff097230 */ /* 0x000fc40000004100 */
[----:B------:R-:W-:Y:S02]  /*9d70*/  HADD2.F32 R5, -RZ, R56.H1_H1 ;  /* 0x30000038ff057230 */ /* 0x000fe40000004100 */
        /* <DEDUP_REMOVED lines=12> */
[----:B------:R-:W-:Y:S02]  /*9e40*/  HADD2.F32 R21, -RZ, R55.H1_H1 ;  /* 0x30000037ff157230 */ /* 0x000fe40000004100 */
[--C-:B------:R-:W-:Y:S02]  /*9e50*/  HADD2.F32 R5, -RZ, R33.reuse.H0_H0 ;  /* 0x20000021ff057230 */ /* 0x100fe40000004100 */
[----:B------:R-:W-:Y:S02]  /*9e60*/  HADD2.F32 R20, -RZ, R56.H0_H0 ;  /* 0x20000038ff147230 */ /* 0x000fe40000004100 */
[----:B------:R-:W-:Y:S02]  /*9e70*/  HADD2.F32 R4, -RZ, R33.H1_H1 ;  /* 0x30000021ff047230 */ /* 0x000fe40000004100 */
[----:B------:R-:W-:Y:S01]  /*9e80*/  FMUL.FTZ R9, R10, R21 ;  /* 0x000000150a097220 */ /* 0x000fe20000410000 */
[----:B------:R-:W-:-:S02]  /*9e90*/  HADD2.F32 R6, -RZ, R14.H0_H0 ;  /* 0x2000000eff067230 */ /* 0x000fc40000004100 */
[-C--:B------:R-:W-:Y:S01]  /*9ea0*/  FMUL.FTZ R33, R10, R5.reuse ;  /* 0x000000050a217220 */ /* 0x080fe20000410000 */
[----:B------:R-:W-:Y:S02]  /*9eb0*/  HADD2.F32 R7, -RZ, R15.H0_H0 ;  /* 0x2000000fff077230 */ /* 0x000fe40000004100 */
[C---:B------:R-:W-:Y:S01]  /*9ec0*/  FMUL.FTZ R30, R11.reuse, R20 ;  /* 0x000000140b1e7220 */ /* 0x040fe20000410000 */
[----:B------:R-:W-:Y:S02]  /*9ed0*/  HADD2.F32 R27, -RZ, R27.H1_H1 ;  /* 0x3000001bff1b7230 */ /* 0x000fe40000004100 */
[----:B------:R-:W-:Y:S01]  /*9ee0*/  FMUL.FTZ R11, R11, R4 ;  /* 0x000000040b0b7220 */ /* 0x000fe20000410000 */
[----:B------:R-:W-:Y:S02]  /*9ef0*/  HADD2.F32 R10, -RZ, R35.H0_H0 ;  /* 0x20000023ff0a7230 */ /* 0x000fe40000004100 */
[----:B------:R-:W-:Y:S02]  /*9f00*/  HADD2.F32 R8, -RZ, R39.H0_H0 ;  /* 0x20000027ff087230 */ /* 0x000fe40000004100 */
[----:B------:R-:W-:Y:S01]  /*9f10*/  FFMA.FTZ R28, R6, R5, -R9 ;  /* 0x00000005061c7223 */ /* 0x000fe20000010809 */
[----:B------:R-:W-:-:S02]  /*9f20*/  HADD2.F32 R15, -RZ, R15.H1_H1 ;  /* 0x3000000fff0f7230 */ /* 0x000fc40000004100 */
[----:B------:R-:W-:Y:S01]  /*9f30*/  FFMA.FTZ R33, R6, R21, R33 ;  /* 0x0000001506217223 */ /* 0x000fe20000010021 */
[C---:B------:R-:W-:Y:S01]  /*9f40*/  FFMA.FTZ R30, R7.reuse, R4, -R30 ;  /* 0x00000004071e7223 */ /* 0x040fe2000001081e */
        /* <DEDUP_REMOVED lines=31> */
.L_x_6109:
[----:B------:R-:W-:Y:S05]  /*a140*/  BSYNC B0 ;  /* 0x0000000000007941 */ /* 0x000fea0003800000 */
.L_x_6095:
        /* <DEDUP_REMOVED lines=8> */
.L_x_6092:
[----:B--23--:R-:W2:Y:S01]  /*a1d0*/  S2R R3, SR_TID.X ;  /* 0x0000000000037919 */ /* 0x00cea20000002100 */
[----:B------:R-:W-:Y:S05]  /*a1e0*/  WARPSYNC.ALL ;  /* 0x0000000000007948 */ /* 0x000fea0003800000 */
[----:B--2---:R-:W-:-:S05]  /*a1f0*/  SHF.R.U32.HI R3, RZ, 0x7, R3 ;  /* 0x00000007ff037819 */ /* 0x004fca0000011603 */
[----:B01----:R-:W-:Y:S01]  /*a200*/  VIADD R12, R3, 0x8 ;  /* 0x00000008030c7836 */ /* 0x003fe20000000000 */
[----:B------:R-:W-:-:S04]  /*a210*/  MOV R3, UR44 ;  /* 0x0000002c00037c02 */ /* 0x000fc80008000f00 */
[----:B------:R0:W-:Y:S01]  /*a220*/  BAR.SYNC.DEFER_BLOCKING R12, 0x100 ;  /* 0x0004000c0000751d */ /* 0x0001e20000010000 */
[----:B------:R-:W-:-:S13]  /*a230*/  ISETP.NE.AND P0, PT, R3, 0x3, PT ;  /* 0x000000030300780c */ /* 0x000fda0003f05270 */
[----:B0-----:R-:W-:Y:S05]  /*a240*/  @!P0 BRA `(.L_x_6119) ;  /* 0x0000000000048947 */ /* 0x001fea0003800000 */
[----:B------:R-:W-:Y:S01]  /*a250*/  BPT.TRAP 0x1 ;  /* 0x000000040000795c */ /* 0x000fe20000300000 */
.L_x_6119:
[----:B------:R-:W-:Y:S01]  /*a260*/  IMAD R9, R19, 0x8, R23 ;  /* 0x0000000813097824 */ /* 0x000fe200078e0217 */
[----:B------:R-:W-:-:S04]  /*a270*/  SHF.L.U32 R8, R208, 0x1f, RZ ;  /* 0x0000001fd0087819 */ /* 0x000fc800000006ff */
[----:B------:R0:W1:Y:S01]  /*a280*/  SYNCS.PHASECHK.TRANS64.TRYWAIT P1, [R9+URZ+0x32430], R8 ;  /* 0x03243008090075a7 */ /* 0x000062000802017f */
[----:B------:R-:W-:Y:S05]  /*a290*/  @!P0 BRA `(.L_x_6120) ;  /* 0x0000000000048947 */ /* 0x000fea0003800000 */
[----:B------:R-:W-:Y:S01]  /*a2a0*/  BPT.TRAP 0x1 ;  /* 0x000000040000795c */ /* 0x000fe20000300000 */
.L_x_6120:
[----:B------:R-:W-:-:S05]  /*a2b0*/  VIADD R3, R23, 0x1c400 ;  /* 0x0001c40017037836 */ /* 0x000fca0000000000 */
[----:B------:R-:W-:-:S04]  /*a2c0*/  SHF.R.U32.HI R3, RZ, 0x4, R3 ;  /* 0x00000004ff037819 */ /* 0x000fc80000011603 */
[----:B------:R-:W-:-:S04]  /*a2d0*/  LOP3.LUT R3, R3, 0x3fff, RZ, 0xc0, !PT ;  /* 0x00003fff03037812 */ /* 0x000fc800078ec0ff */
[----:B------:R-:W-:-:S05]  /*a2e0*/  LOP3.LUT R3, R3, 0x10000, RZ, 0xfc, !PT ;  /* 0x0001000003037812 */ /* 0x000fca00078efcff */
[----:B------:R2:W-:Y:S01]  /*a2f0*/  STL [R1+0x2c], R3 ;  /* 0x00002c0301007387 */ /* 0x0005e20000100800 */
[----:B-1----:R-:W-:Y:S05]  /*a300*/  @P1 BRA `(.L_x_6121) ;  /* 0x0000000000081947 */ /* 0x002fea0003800000 */
[----:B------:R-:W1:Y:S02]  /*a310*/  SYNCS.PHASECHK.TRANS64.TRYWAIT P1, [R9+URZ+0x32430], R8 ;  /* 0x03243008090075a7 */ /* 0x000e64000802017f */
[----:B-1----:R-:W-:Y:S05]  /*a320*/  @!P1 BRA `(.L_x_6122) ;  /* 0x0000017800749947 */ /* 0x002fea0003800000 */
.L_x_6121:
[----:B--2---:R-:W2:Y:S01]  /*a330*/  LDL R3, [R1+0x2c] ;  /* 0x00002c0001037983 */ /* 0x004ea20000100800 */
[----:B------:R-:W-:Y:S01]  /*a340*/  IMAD.MOV.U32 R5, RZ, RZ, 0x40000040 ;  /* 0x40000040ff057424 */ /* 0x000fe200078e00ff */
[----:B------:R-:W-:Y:S05]  /*a350*/  WARPSYNC.ALL ;  /* 0x0000000000007948 */ /* 0x000fea0003800000 */
[C---:B------:R-:W-:Y:S01]  /*a360*/  R2UR UR4, R220.reuse ;  /* 0x00000000dc0472ca */ /* 0x040fe200000e0000 */
[----:B------:R-:W-:Y:S01]  /*a370*/  WARPGROUP.ARRIVE ;  /* 0x00000000000079c5 */ /* 0x000fe20000000000 */
[----:B------:R-:W-:Y:S01]  /*a380*/  R2UR UR5, R221 ;  /* 0x00000000dd0572ca */ /* 0x000fe200000e0000 */
[----:B------:R-:W-:Y:S01]  /*a390*/  VIADD R20, R220, 0x2 ;  /* 0x00000002dc147836 */ /* 0x000fe20000000000 */
[----:B------:R-:W-:Y:S01]  /*a3a0*/  R2UR UR7, R5 ;  /* 0x00000000050772ca */ /* 0x000fe200000e0000 */
[----:B------:R-:W-:Y:S01]  /*a3b0*/  IMAD.MOV.U32 R21, RZ, RZ, 0x40000040 ;  /* 0x40000040ff157424 */ /* 0x000fe200078e00ff */
[----:B------:R-:W-:Y:S01]  /*a3c0*/  MOV R11, 0x40000040 ;  /* 0x40000040000b7802 */ /* 0x000fe20000000f00 */
[----:B------:R-:W-:Y:S01]  /*a3d0*/  IMAD.MOV.U32 R7, RZ, RZ, 0x40000040 ;  /* 0x40000040ff077424 */ /* 0x000fe200078e00ff */
[----:B------:R-:W-:Y:S01]  /*a3e0*/  SHF.L.U32 R0, R0, 0x1f, RZ ;  /* 0x0000001f00007819 */ /* 0x000fe200000006ff */
[C---:B------:R-:W-:Y:S01]  /*a3f0*/  VIADD R14, R220.reuse, 0x4 ;  /* 0x00000004dc0e7836 */ /* 0x040fe20000000000 */
[----:B------:R3:W-:Y:S01]  /*a400*/  STL.64 [R1+0x70], R20 ;  /* 0x0000701401007387 */ /* 0x0007e20000100a00 */
[----:B------:R-:W-:Y:S01]  /*a410*/  IMAD.MOV.U32 R15, RZ, RZ, 0x40000040 ;  /* 0x40000040ff0f7424 */ /* 0x000fe200078e00ff */
[----:B------:R-:W-:Y:S01]  /*a420*/  BSSY B0, `(.L_x_6123) ;  /* 0x0000024000007945 */ /* 0x000fe20003800000 */
[----:B------:R-:W-:-:S02]  /*a430*/  VIADD R10, R220, 0x6 ;  /* 0x00000006dc0a7836 */ /* 0x000fc40000000000 */
[----:B------:R-:W-:Y:S01]  /*a440*/  IMAD.MOV.U32 R5, RZ, RZ, 0x40000040 ;  /* 0x40000040ff057424 */ /* 0x000fe200078e00ff */
[----:B------:R3:W-:Y:S04]  /*a450*/  STL.64 [R1+0x68], R14 ;  /* 0x0000680e01007387 */ /* 0x0007e80000100a00 */
[----:B------:R3:W-:Y:S01]  /*a460*/  STL.64 [R1+0x60], R10 ;  /* 0x0000600a01007387 */ /* 0x0007e20000100a00 */
[----:B--2---:R-:W-:-:S04]  /*a470*/  IMAD R4, R19, 0x300, R3 ;  /* 0x0000030013047824 */ /* 0x004fc800078e0203 */
        /* <DEDUP_REMOVED lines=28> */
[----:B------:R-:W2:Y:S02]  /*a640*/  SYNCS.PHASECHK.TRANS64.TRYWAIT P1, [R23+URZ+0x32410], R0 ;  /* 0x03241000170075a7 */ /* 0x000ea4000802017f */
[----:B--23--:R-:W-:Y:S05]  /*a650*/  @!P1 BRA `(.L_x_6124) ;  /* 0x0000017400bc9947 */ /* 0x00cfea0003800000 */
.L_x_6373:
[----:B------:R-:W-:Y:S05]  /*a660*/  BSYNC B0 ;  /* 0x0000000000007941 */ /* 0x000fea0003800000 */
.L_x_6123:
[----:B------:R-:W-:Y:S05]  /*a670*/  @!P0 BRA `(.L_x_6125) ;  /* 0x0000000000048947 */ /* 0x000fea0003800000 */
[----:B------:R-:W-:Y:S01]  /*a680*/  BPT.TRAP 0x1 ;  /* 0x000000040000795c */ /* 0x000fe20000300000 */
.L_x_6125:
[----:B------:R3:W4:Y:S01]  /*a690*/  SYNCS.PHASECHK.TRANS64.TRYWAIT P1, [R9+URZ+0x32450], R8 ;  /* 0x03245008090075a7 */ /* 0x000722000802017f */
[----:B------:R-:W-:Y:S05]  /*a6a0*/  @!P0 BRA `(.L_x_6126) ;  /* 0x0000000000048947 */ /* 0x000fea0003800000 */
[----:B------:R-:W-:Y:S01]  /*a6b0*/  BPT.TRAP 0x1 ;  /* 0x000000040000795c */ /* 0x000fe20000300000 */
.L_x_6126:
[----:B----4-:R-:W-:Y:S05]  /*a6c0*/  @P1 BRA `(.L_x_6127) ;  /* 0x0000000000081947 */ /* 0x010fea0003800000 */
[----:B------:R-:W4:Y:S02]  /*a6d0*/  SYNCS.PHASECHK.TRANS64.TRYWAIT P1, [R9+URZ+0x32450], R8 ;  /* 0x03245008090075a7 */ /* 0x000f24000802017f */
[----:B----4-:R-:W-:Y:S05]  /*a6e0*/  @!P1 BRA `(.L_x_6128) ;  /* 0x0000017400ac9947 */ /* 0x010fea0003800000 */
.L_x_6127:
[----:B------:R-:W-:Y:S05]  /*a6f0*/  WARPSYNC.ALL ;  /* 0x0000000000007948 */ /* 0x000fea0003800000 */
[----:B------:R-:W-:Y:S01]  /*a700*/  R2UR UR38, R23 ;  /* 0x00000000172672ca */ /* 0x000fe200000e0000 */
[----:B------:R-:W-:Y:S01]  /*a710*/  IMAD.MOV.U32 R6, RZ, RZ, 0xc00 ;  /* 0x00000c00ff067424 */ /* 0x000fe200078e00ff */
[----:B------:R-:W-:Y:S01]  /*a720*/  LOP3.LUT R4, R72, 0x10000, RZ, 0xfc, !PT ;  /* 0x0001000048047812 */ /* 0x000fe200078efcff */
[----:B------:R-:W-:Y:S01]  /*a730*/  IMAD.MOV.U32 R5, RZ, RZ, 0x40000040 ;  /* 0x40000040ff057424 */ /* 0x000fe200078e00ff */
[----:B------:R-:W-:Y:S01]  /*a740*/  WARPGROUP.ARRIVE ;  /* 0x00000000000079c5 */ /* 0x000fe20000000000 */
[----:B------:R-:W-:Y:S01]  /*a750*/  IMAD.MOV.U32 R7, RZ, RZ, 0x40000040 ;  /* 0x40000040ff077424 */ /* 0x000fe200078e00ff */
[C---:B------:R-:W-:Y:S01]  /*a760*/  R2UR UR4, R4.reuse ;  /* 0x00000000040472ca */ /* 0x040fe200000e0000 */
[C---:B------:R-:W-:Y:S01]  /*a770*/  VIADD R88, R4.reuse, 0x2 ;  /* 0x0000000204587836 */ /* 0x040fe20000000000 */
[----:B------:R-:W-:Y:S01]  /*a780*/  R2UR UR5, R5 ;  /* 0x00000000050572ca */ /* 0x000fe200000e0000 */
[----:B------:R-:W-:Y:S01]  /*a790*/  IMAD.MOV.U32 R89, RZ, RZ, 0x40000040 ;  /* 0x40000040ff597424 */ /* 0x000fe200078e00ff */
[----:B------:R-:W-:Y:S01]  /*a7a0*/  R2UR UR7, R7 ;  /* 0x00000000070772ca */ /* 0x000fe200000e0000 */
[----:B------:R-:W-:Y:S01]  /*a7b0*/  IMAD.MOV.U32 R11, RZ, RZ, 0x40000040 ;  /* 0x40000040ff0b7424 */ /* 0x000fe200078e00ff */
[----:B--2---:R-:W2:Y:S01]  /*a7c0*/  S2R R0, SR_TID.X ;  /* 0x0000000000007919 */ /* 0x004ea20000002100 */
[----:B------:R-:W-:Y:S01]  /*a7d0*/  UIADD3 UR38, UR38, 0x400, URZ ;  /* 0x0000040026267890 */ /* 0x000fe2000fffe03f */
[----:B------:R-:W-:-:S02]  /*a7e0*/  VIADD R86, R4, 0x4 ;  /* 0x0000000404567836 */ /* 0x000fc40000000000 */
[----:B------:R-:W-:Y:S01]  /*a7f0*/  IMAD.MOV.U32 R87, RZ, RZ, 0x40000040 ;  /* 0x40000040ff577424 */ /* 0x000fe200078e00ff */
[----:B------:R-:W-:Y:S01]  /*a800*/  USHF.R.U32.HI UR38, URZ, 0x4, UR38 ;  /* 0x000000043f267899 */ /* 0x000fe20008011626 */
[C---:B------:R-:W-:Y:S01]  /*a810*/  VIADD R84, R4.reuse, 0x6 ;  /* 0x0000000604547836 */ /* 0x040fe20000000000 */
[----:B------:R0:W-:Y:S01]  /*a820*/  STL.64 [R1+0x58], R88 ;  /* 0x0000585801007387 */ /* 0x0001e20000100a00 */
[----:B------:R-:W-:Y:S01]  /*a830*/  IMAD.MOV.U32 R85, RZ, RZ, 0x40000040 ;  /* 0x40000040ff557424 */ /* 0x000fe200078e00ff */
[----:B------:R-:W-:Y:S01]  /*a840*/  ULOP3.LUT UR38, UR38, 0x3fff, URZ, 0xc0, !UPT ;  /* 0x00003fff26267892 */ /* 0x000fe2000f8ec03f */
[C---:B------:R-:W-:Y:S01]  /*a850*/  VIADD R82, R4.reuse, 0x400 ;  /* 0x0000040004527836 */ /* 0x040fe20000000000 */
[----:B------:R0:W-:Y:S01]  /*a860*/  STL.64 [R1+0x50], R86 ;  /* 0x0000505601007387 */ /* 0x0001e20000100a00 */
[----:B------:R-:W-:Y:S01]  /*a870*/  IMAD.MOV.U32 R83, RZ, RZ, 0x40000040 ;  /* 0x40000040ff537424 */ /* 0x000fe200078e00ff */
[----:B------:R-:W-:Y:S01]  /*a880*/  ULOP3.LUT UR45, UR38, 0x10000, URZ, 0xfc, !UPT ;  /* 0x00010000262d7892 */ /* 0x000fe2000f8efc3f */
[----:B------:R-:W-:Y:S01]  /*a890*/  VIADD R80, R4, 0x402 ;  /* 0x0000040204507836 */ /* 0x000fe20000000000 */
[----:B------:R0:W-:Y:S01]  /*a8a0*/  STL.64 [R1+0x48], R84 ;  /* 0x0000485401007387 */ /* 0x0001e20000100a00 */
[----:B------:R-:W-:-:S02]  /*a8b0*/  IMAD.MOV.U32 R81, RZ, RZ, 0x40000040 ;  /* 0x40000040ff517424 */ /* 0x000fc400078e00ff */
[----:B------:R-:W-:Y:S01]  /*a8c0*/  VIADD R78, R4, 0x404 ;  /* 0x00000404044e7836 */ /* 0x000fe20000000000 */
[----:B------:R0:W-:Y:S01]  /*a8d0*/  STL.64 [R1+0x40], R82 ;  /* 0x0000405201007387 */ /* 0x0001e20000100a00 */
[----:B------:R-:W-:Y:S02]  /*a8e0*/  IMAD R6, R19, R6, UR45 ;  /* 0x0000002d13067e24 */ /* 0x000fe4000f8e0206 */
[----:B------:R-:W-:Y:S01]  /*a8f0*/  IMAD.MOV.U32 R79, RZ, RZ, 0x40000040 ;  /* 0x40000040ff4f7424 */ /* 0x000fe200078e00ff */
[----:B------:R0:W-:Y:S01]  /*a900*/  STL.64 [R1+0x38], R80 ;  /* 0x0000385001007387 */ /* 0x0001e20000100a00 */
[C---:B------:R-:W-:Y:S01]  /*a910*/  VIADD R10, R6.reuse, 0x2 ;  /* 0x00000002060a7836 */ /* 0x040fe20000000000 */
[----:B------:R-:W-:Y:S01]  /*a920*/  R2UR UR6, R6 ;  /* 0x00000000060672ca */ /* 0x000fe200000e0000 */
[----:B------:R-:W-:Y:S01]  /*a930*/  VIADD R76, R4, 0x406 ;  /* 0x00000406044c7836 */ /* 0x000fe20000000000 */
[----:B------:R0:W-:Y:S01]  /*a940*/  STL.64 [R1+0x30], R78 ;  /* 0x0000304e01007387 */ /* 0x0001e20000100a00 */
[----:B------:R-:W-:-:S02]  /*a950*/  IMAD.MOV.U32 R77, RZ, RZ, 0x40000040 ;  /* 0x40000040ff4d7424 */ /* 0x000fc400078e00ff */
[C---:B------:R-:W-:Y:S02]  /*a960*/  VIADD R74, R4.reuse, 0x800 ;  /* 0x00000800044a7836 */ /* 0x040fe40000000000 */
[----:B------:R-:W-:Y:S01]  /*a970*/  IMAD.MOV.U32 R75, RZ, RZ, 0x40000040 ;  /* 0x40000040ff4b7424 */ /* 0x000fe200078e00ff */
[----:B------:R0:W-:Y:S01]  /*a980*/  STL.64 [R1+0x20], R76 ;  /* 0x0000204c01007387 */ /* 0x0001e20000100a00 */
[----:B------:R-:W-:Y:S01]  /*a990*/  VIADD R72, R4, 0x802 ;  /* 0x0000080204487836 */ /* 0x000fe20000000000 */
[----:B--2---:R-:W-:Y:S01]  /*a9a0*/  SHF.R.U32.HI R0, RZ, 0x7, R0 ;  /* 0x00000007ff007819 */ /* 0x004fe20000011600 */
[----:B------:R-:W-:Y:S01]  /*a9b0*/  IMAD.MOV.U32 R73, RZ, RZ, 0x40000040 ;  /* 0x40000040ff497424 */ /* 0x000fe200078e00ff */
[----:B------:R0:W-:Y:S01]  /*a9c0*/  STL.64 [R1+0x18], R74 ;  /* 0x0000184a01007387 */ /* 0x0001e20000100a00 */
[----:B------:R-:W-:Y:S01]  /*a9d0*/  HGMMA.64x96x16.F32 R24, gdesc[UR4], R24, gsb0 ;  /* 0x01600000041879f0 */ /* 0x000fe20008000818 */
        /* <DEDUP_REMOVED lines=8> */
[----:B------:R0:W-:Y:S01]  /*aa60*/  STL.64 [R1+0x10], R72 ;  /* 0x0000104801007387 */ /* 0x0001e20000100a00 */
[----:B------:R-:W-:-:S02]  /*aa70*/  VIADD R14, R4, 0x806 ;  /* 0x00000806040e7836 */ /* 0x000fc40000000000 */
[----:B------:R-:W-:Y:S01]  /*aa80*/  IMAD.MOV.U32 R15, RZ, RZ, 0x40000040 ;  /* 0x40000040ff0f7424 */ /* 0x000fe200078e00ff */
[----:B------:R0:W-:Y:S01]  /*aa90*/  STL.64 [R1+0x8], R20 ;  /* 0x0000081401007387 */ /* 0x0001e20000100a00 */
[C---:B------:R-:W-:Y:S02]  /*aaa0*/  VIADD R228, R4.reuse, 0xc00 ;  /* 0x00000c0004e47836 */ /* 0x040fe40000000000 */
[----:B------:R-:W-:Y:S01]  /*aab0*/  IMAD.MOV.U32 R229, RZ, RZ, 0x40000040 ;  /* 0x40000040ffe57424 */ /* 0x000fe200078e00ff */
[----:B------:R0:W-:Y:S01]  /*aac0*/  STL.64 [R1], R14 ;  /* 0x0000000e01007387 */ /* 0x0001e20000100a00 */
[C---:B------:R-:W-:Y:S02]  /*aad0*/  VIADD R226, R4.reuse, 0xc02 ;  /* 0x00000c0204e27836 */ /* 0x040fe40000000000 */
[----:B------:R-:W-:Y:S02]  /*aae0*/  IMAD.MOV.U32 R227, RZ, RZ, 0x40000040 ;  /* 0x40000040ffe37424 */ /* 0x000fe400078e00ff */
[----:B------:R-:W-:-:S02]  /*aaf0*/  VIADD R224, R4, 0xc04 ;  /* 0x00000c0404e07836 */ /* 0x000fc40000000000 */
[----:B------:R-:W-:Y:S02]  /*ab00*/  IMAD.MOV.U32 R225, RZ, RZ, 0x40000040 ;  /* 0x40000040ffe17424 */ /* 0x000fe400078e00ff */
[----:B------:R-:W-:Y:S02]  /*ab10*/  VIADD R222, R4, 0xc06 ;  /* 0x00000c0604de7836 */ /* 0x000fe40000000000 */
[----:B------:R-:W-:Y:S02]  /*ab20*/  IMAD.MOV.U32 R7, RZ, RZ, 0x40000040 ;  /* 0x40000040ff077424 */ /* 0x000fe400078e00ff */
[----:B------:R-:W-:Y:S01]  /*ab30*/  IMAD.MOV.U32 R223, RZ, RZ, 0x40000040 ;  /* 0x40000040ffdf7424 */ /* 0x000fe200078e00ff */
[----:B------:R-:W-:Y:S02]  /*ab40*/  WARPGROUP.DEPBAR.LE gsb0, 0x0 ;  /* 0x00008000000079c5 */ /* 0x000fe40000010000 */
[----:B------:R-:W-:-:S06]  /*ab50*/  WARPGROUP.ARRIVE ;  /* 0x00000000000079c5 */ /* 0x000fcc0000000000 */
[----:B------:R-:W-:Y:S01]  /*ab60*/  HGMMA.64x96x16.F32 R24, gdesc[UR4], R24, gsb0 ;  /* 0x01600000041879f0 */ /* 0x000fe20008000818 */
[----:B------:R-:W-:Y:S02]  /*ab70*/  R2UR UR4, R86 ;  /* 0x00000000560472ca */ /* 0x000fe400000e0000 */
[----:B------:R-:W-:Y:S02]  /*ab80*/  R2UR UR5, R87 ;  /* 0x00000000570572ca */ /* 0x000fe400000e0000 */
[----:B------:R-:W-:Y:S02]  /*ab90*/  R2UR UR6, R10 ;  /* 0x000000000a0672ca */ /* 0x000fe400000e0000 */
[----:B------:R-:W-:Y:S01]  /*aba0*/  R2UR UR7, R11 ;  /* 0x000000000b0772ca */ /* 0x000fe200000e0000 */
[----:B------:R-:W-:Y:S01]  /*abb0*/  IMAD.MOV.U32 R11, RZ, RZ, 0x40000040 ;  /* 0x40000040ff0b7424 */ /* 0x000fe200078e00ff */
[----:B------:R-:W-:Y:S01]  /*abc0*/  IADD3 R10, R6, 0x6, RZ ;  /* 0x00000006060a7810 */ /* 0x000fe20007ffe0ff */
[----:B------:R-:W-:-:S02]  /*abd0*/  WARPGROUP.DEPBAR.LE gsb0, 0x0 ;  /* 0x00008000000079c5 */ /* 0x000fc40000010000 */
[----:B------:R-:W-:-:S08]  /*abe0*/  WARPGROUP.ARRIVE ;  /* 0x00000000000079c5 */ /* 0x000fd00000000000 */
        /* <DEDUP_REMOVED lines=23> */
[----:B------:R-:W-:Y:S02]  /*ad60*/  R2UR UR7, R11 ;  /* 0x000000000b0772ca */ /* 0x000fe400000e0000 */
[----:B------:R-:W-:Y:S01]  /*ad70*/  MOV R11, 0x40000040 ;  /* 0x40000040000b7802 */ /* 0x000fe20000000f00 */
        /* <DEDUP_REMOVED lines=90> */
[----:B------:R-:W-:Y:S03]  /*b320*/  HGMMA.64x96x16.F32 R24, gdesc[UR4], R24, gsb0 ;  /* 0x01600000041879f0 */ /* 0x000fe60008000818 */
[----:B------:R-:W-:Y:S02]  /*b330*/  WARPGROUP.DEPBAR.LE gsb0, 0x0 ;  /* 0x00008000000079c5 */ /* 0x000fe40000010000 */
[----:B------:R0:W-:Y:S06]  /*b340*/  BAR.ARV R7, 0x100 ;  /* 0x000400070000751d */ /* 0x0001ec0000002000 */
[----:B------:R-:W-:Y:S05]  /*b350*/  @!P0 BRA `(.L_x_6129) ;  /* 0x0000000000048947 */ /* 0x000fea0003800000 */
[----:B------:R-:W-:Y:S01]  /*b360*/  BPT.TRAP 0x1 ;  /* 0x000000040000795c */ /* 0x000fe20000300000 */
.L_x_6129:
[----:B------:R-:W2:Y:S01]  /*b370*/  LDL R0, [R1+0xa4] ;  /* 0x0000a40001007983 */ /* 0x000ea20000100800 */
[----:B------:R-:W5:Y:S01]  /*b380*/  LDC R3, c[0x0][0x448] ;  /* 0x00011200ff037b82 */ /* 0x000f620000000800 */
[----:B------:R-:W-:Y:S02]  /*b390*/  ULDC UR37, c[0x0][0xa80] ;  /* 0x0002a00000257ab9 */ /* 0x000fe40000000800 */
[----:B------:R-:W2:Y:S04]  /*b3a0*/  LDL R174, [R1+0x78] ;  /* 0x0000780001ae7983 */ /* 0x000ea80000100800 */
[----:B------:R-:W0:Y:S04]  /*b3b0*/  LDL R173, [R1+0x28] ;  /* 0x0000280001ad7983 */ /* 0x000e280000100800 */
[----:B------:R-:W3:Y:S01]  /*b3c0*/  LDL R11, [R1+0x94] ;  /* 0x00009400010b7983 */ /* 0x000ee20000100800 */
[----:B-----5:R-:W-:-:S13]  /*b3d0*/  ISETP.NE.AND P5, PT, R3, 0x1, PT ;  /* 0x000000010300780c */ /* 0x020fda0003fa5270 */
[----:B------:R-:W5:Y:S08]  /*b3e0*/  @P5 LDC R3, c[0x0][0x44c] ;  /* 0x00011300ff035b82 */ /* 0x000f700000000800 */
[----:B------:R-:W1:Y:S01]  /*b3f0*/  @P5 LDC R6, c[0x0][0x450] ;  /* 0x00011400ff065b82 */ /* 0x000e620000000800 */
[----:B--2---:R-:W-:-:S04]  /*b400*/  IMAD.IADD R0, R0, 0x1, R174 ;  /* 0x0000000100007824 */ /* 0x004fc800078e02ae */
[----:B-----5:R-:W-:-:S05]  /*b410*/  @P5 IMAD.HI.U32 R3, R0, R3, RZ ;  /* 0x0000000300035227 */ /* 0x020fca00078e00ff */
[----:B-1----:R-:W-:-:S05]  /*b420*/  @P5 SHF.R.U32.HI R0, RZ, R6, R3 ;  /* 0x00000006ff005219 */ /* 0x002fca0000011603 */
[----:B------:R-:W1:Y:S01]  /*b430*/  SHFL.IDX PT, R10, R0, RZ, 0x1c1f ;  /* 0x001c1fff000a7589 */ /* 0x000e6200000e0000 */
[----:B0--34-:R-:W-:-:S05]  /*b440*/  IMAD R8, R172, -0x60, R173 ;  /* 0xffffffa0ac087824 */ /* 0x019fca00078e02ad */
[C-C-:B------:R-:W-:Y:S02]  /*b450*/  IADD3 R6, -R11.reuse, 0x61, R8.reuse ;  /* 0x000000610b067810 */ /* 0x140fe40007ffe108 */
[----:B------:R-:W-:-:S03]  /*b460*/  IADD3 R8, -R11, 0x60, R8 ;  /* 0x000000600b087810 */ /* 0x000fc60007ffe108 */
[----:B------:R-:W-:-:S05]  /*b470*/  IMAD.IADD R3, R6, 0x1, -R219 ;  /* 0x0000000106037824 */ /* 0x000fca00078e0adb */
[----:B-1----:R-:W-:-:S04]  /*b480*/  VIADDMNMX R6, R10, R3, R8, PT ;  /* 0x000000030a067246 */ /* 0x002fc80003800108 */
        /* <DEDUP_REMOVED lines=64> */
[----:B------:R-:W-:Y:S01]  /*b890*/  FMNMX.FTZ R10, R64, R11, !PT ;  /* 0x0000000b400a7209 */ /* 0x000fe20007810000 */
[----:B------:R-:W0:Y:S01]  /*b8a0*/  SHFL.IDX PT, R0, R0, 0x1, 0x1c1f ;  /* 0x003c1f0000007f89 */ /* 0x000e2200000e0000 */
[----:B------:R-:W-:-:S02]  /*b8b0*/  ISETP.GT.AND P1, PT, R6, 0x59, PT ;  /* 0x000000590600780c */ /* 0x000fc40003f24270 */
[----:B------:R-:W-:Y:S02]  /*b8c0*/  FSEL R68, R68, -INF , P2 ;  /* 0xff80000044447808 */ /* 0x000fe40001000000 */
[----:B------:R-:W-:Y:S02]  /*b8d0*/  FMNMX.FTZ R11, R65, R10, !PT ;  /* 0x0000000a410b7209 */ /* 0x000fe40007810000 */
[----:B------:R-:W-:Y:S02]  /*b8e0*/  FSEL R69, R69, -INF , P1 ;  /* 0xff80000045457808 */ /* 0x000fe40000800000 */
[----:B------:R-:W-:-:S04]  /*b8f0*/  FMNMX.FTZ R6, R68, R11, !PT ;  /* 0x0000000b44067209 */ /* 0x000fc80007810000 */
[----:B------:R-:W-:-:S05]  /*b900*/  FMNMX.FTZ R6, R69, R6, !PT ;  /* 0x0000000645067209 */ /* 0x000fca0007810000 */
[----:B------:R-:W1:Y:S01]  /*b910*/  SHFL.BFLY PT, R11, R6, 0x2, 0x1f ;  /* 0x0c401f00060b7f89 */ /* 0x000e6200000e0000 */
        /* <DEDUP_REMOVED lines=9> */
[----:B-1----:R-:W-:Y:S02]  /*b9b0*/  FMNMX.FTZ R11, R6, R11, !PT ;  /* 0x0000000b060b7209 */ /* 0x002fe40007810000 */
[----:B------:R-:W-:Y:S02]  /*b9c0*/  ISETP.GT.AND P2, PT, R8, 0x10, PT ;  /* 0x000000100800780c */ /* 0x000fe40003f44270 */
[----:B------:R-:W-:Y:S02]  /*b9d0*/  FSEL R31, R31, -INF , P1 ;  /* 0xff8000001f1f7808 */ /* 0x000fe40000800000 */
[----:B------:R-:W-:Y:S01]  /*b9e0*/  FMNMX.FTZ R6, R30, R3, !PT ;  /* 0x000000031e067209 */ /* 0x000fe20007810000 */
[----:B------:R-:W0:Y:S01]  /*b9f0*/  SHFL.BFLY PT, R10, R11, 0x1, 0x1f ;  /* 0x0c201f000b0a7f89 */ /* 0x000e2200000e0000 */
        /* <DEDUP_REMOVED lines=18> */
[----:B0-----:R-:W-:-:S02]  /*bb20*/  FMNMX.FTZ R0, R11, R10, !PT ;  /* 0x0000000a0b007209 */ /* 0x001fc40007810000 */
        /* <DEDUP_REMOVED lines=41> */
[----:B------:R-:W-:-:S05]  /*bdc0*/  FMNMX.FTZ R8, R71, R8, !PT ;  /* 0x0000000847087209 */ /* 0x000fca0007810000 */
[----:B------:R-:W0:Y:S02]  /*bdd0*/  SHFL.BFLY PT, R13, R8, 0x2, 0x1f ;  /* 0x0c401f00080d7f89 */ /* 0x000e2400000e0000 */
[----:B0-----:R-:W-:-:S05]  /*bde0*/  FMNMX.FTZ R13, R8, R13, !PT ;  /* 0x0000000d080d7209 */ /* 0x001fca0007810000 */
[----:B------:R-:W0:Y:S01]  /*bdf0*/  SHFL.BFLY PT, R8, R13, 0x1, 0x1f ;  /* 0x0c201f000d087f89 */ /* 0x000e2200000e0000 */
[C---:B------:R-:W-:Y:S01]  /*be00*/  FMUL.FTZ R10, R0.reuse, UR37 ;  /* 0x00000025000a7c20 */ /* 0x040fe20008410000 */
[----:B------:R-:W-:-:S04]  /*be10*/  FSETP.NEU.FTZ.AND P4, PT, R0, -INF , PT ;  /* 0xff8000000000780b */ /* 0x000fc80003f9d000 */
[----:B------:R-:W-:-:S05]  /*be20*/  FSEL R10, R10, RZ, P4 ;  /* 0x000000ff0a0a7208 */ /* 0x000fca0002000000 */
[--C-:B------:R-:W-:Y:S01]  /*be30*/  FFMA.FTZ R200, R24, UR37, -R10.reuse ;  /* 0x0000002518c87c23 */ /* 0x100fe2000801080a */
[----:B------:R-:W-:Y:S01]  /*be40*/  FFMA.FTZ R25, R25, UR37, -R10 ;  /* 0x0000002519197c23 */ /* 0x000fe2000801080a */
[----:B0-----:R-:W-:-:S04]  /*be50*/  FMNMX.FTZ R8, R13, R8, !PT ;  /* 0x000000080d087209 */ /* 0x001fc80007810000 */
[C---:B------:R-:W-:Y:S01]  /*be60*/  FSETP.NEU.FTZ.AND P1, PT, R8.reuse, -INF , PT ;  /* 0xff8000000800780b */ /* 0x040fe20003f3d000 */
[----:B------:R-:W-:Y:S01]  /*be70*/  FMUL.FTZ R171, R8, UR37 ;  /* 0x0000002508ab7c20 */ /* 0x000fe20008410000 */
[----:B------:R-:W-:-:S04]  /*be80*/  FFMA.FTZ R202, R28, UR37, -R10 ;  /* 0x000000251cca7c23 */ /* 0x000fc8000801080a */
[----:B------:R-:W-:Y:S01]  /*be90*/  FSEL R171, R171, RZ, P1 ;  /* 0x000000ffabab7208 */ /* 0x000fe20000800000 */
[----:B------:R-:W-:Y:S01]  /*bea0*/  MUFU.EX2 R200, R200 ;  /* 0x000000c800c87308 */ /* 0x000fe20000000800 */
[----:B------:R-:W-:Y:S02]  /*beb0*/  VIADD R13, R9, 0x32440 ;  /* 0x00032440090d7836 */ /* 0x000fe40000000000 */
[--C-:B------:R-:W-:Y:S01]  /*bec0*/  FFMA.FTZ R6, R29, UR37, -R10.reuse ;  /* 0x000000251d067c23 */ /* 0x100fe2000801080a */
[----:B------:R-:W-:Y:S02]  /*bed0*/  IMAD.U32 R14, RZ, RZ, UR41 ;  /* 0x00000029ff0e7e24 */ /* 0x000fe4000f8e00ff */
[--C-:B------:R-:W-:Y:S01]  /*bee0*/  FFMA.FTZ R201, R26, UR37, -R171.reuse ;  /* 0x000000251ac97c23 */ /* 0x100fe200080108ab */
[--C-:B------:R-:W-:Y:S01]  /*bef0*/  FFMA.FTZ R26, R27, UR37, -R171.reuse ;  /* 0x000000251b1a7c23 */ /* 0x100fe200080108ab */
[----:B------:R-:W0:Y:S01]  /*bf00*/  MUFU.EX2 R3, R25 ;  /* 0x0000001900037308 */ /* 0x000e220000000800 */
[----:B------:R-:W-:Y:S01]  /*bf10*/  FFMA.FTZ R203, R30, UR37, -R171 ;  /* 0x000000251ecb7c23 */ /* 0x000fe200080108ab */
[----:B------:R-:W-:Y:S01]  /*bf20*/  FFMA.FTZ R152, R32, UR37, -R10 ;  /* 0x0000002520987c23 */ /* 0x000fe2000801080a */
[----:B------:R-:W-:Y:S01]  /*bf30*/  PRMT R13, R14, 0x654, R13 ;  /* 0x000006540e0d7816 */ /* 0x000fe2000000000d */
[----:B------:R-:W-:-:S04]  /*bf40*/  ULOP3.LUT UR38, UR38, 0x3000000, URZ, 0xfc, !UPT ;  /* 0x0300000026267892 */ /* 0x000fc8000f8efc3f */
[----:B------:R-:W1:Y:S01]  /*bf50*/  MUFU.EX2 R202, R202 ;  /* 0x000000ca00ca7308 */ /* 0x000e620000000800 */
[----:B------:R-:W-:Y:S01]  /*bf60*/  FFMA.FTZ R27, R31, UR37, -R171 ;  /* 0x000000251f1b7c23 */ /* 0x000fe200080108ab */
[----:B------:R-:W-:Y:S01]  /*bf70*/  IMAD.MOV.U32 R14, RZ, RZ, 0xc00 ;  /* 0x00000c00ff0e7424 */ /* 0x000fe200078e00ff */
[----:B------:R2:W-:Y:S01]  /*bf80*/  SYNCS.ARRIVE.TRANS64.RED.A1T0 RZ, [R13+URZ], RZ ;  /* 0x000000ff0dff79a7 */ /* 0x0005e2000810043f */
[----:B------:R-:W-:Y:S01]  /*bf90*/  FFMA.FTZ R33, R33, UR37, -R10 ;  /* 0x0000002521217c23 */ /* 0x000fe2000801080a */
[----:B------:R3:W-:Y:S06]  /*bfa0*/  BAR.SYNC.DEFER_BLOCKING R12, 0x100 ;  /* 0x0004000c0000751d */ /* 0x0007ec0000010000 */
[----:B------:R-:W-:Y:S01]  /*bfb0*/  MUFU.EX2 R201, R201 ;  /* 0x000000c900c97308 */ /* 0x000fe20000000800 */
[----:B--2---:R-:W-:-:S02]  /*bfc0*/  IMAD.MOV.U32 R13, RZ, RZ, 0x40000040 ;  /* 0x40000040ff0d7424 */ /* 0x004fc400078e00ff */
[----:B------:R-:W-:-:S05]  /*bfd0*/  FFMA.FTZ R153, R34, UR37, -R171 ;  /* 0x0000002522997c23 */ /* 0x000fca00080108ab */
[----:B------:R-:W2:Y:S01]  /*bfe0*/  MUFU.EX2 R26, R26 ;  /* 0x0000001a001a7308 */ /* 0x000ea20000000800 */
[----:B---3--:R-:W-:Y:S02]  /*bff0*/  IMAD R12, R19, R14, UR38 ;  /* 0x00000026130c7e24 */ /* 0x008fe4000f8e020e */
[----:B------:R-:W-:-:S05]  /*c000*/  FFMA.FTZ R154, R36, UR37, -R10 ;  /* 0x00000025249a7c23 */ /* 0x000fca000801080a */
[----:B------:R-:W3:Y:S01]  /*c010*/  MUFU.EX2 R6, R6 ;  /* 0x0000000600067308 */ /* 0x000ee20000000800 */
[----:B------:R-:W-:Y:S01]  /*c020*/  R2UR UR7, R13 ;  /* 0x000000000d0772ca */ /* 0x000fe200000e0000 */
[----:B------:R-:W-:-:S06]  /*c030*/  FFMA.FTZ R30, R35, UR37, -R171 ;  /* 0x00000025231e7c23 */ /* 0x000fcc00080108ab */
[----:B------:R-:W4:Y:S01]  /*c040*/  MUFU.EX2 R203, R203 ;  /* 0x000000cb00cb7308 */ /* 0x000f220000000800 */
[----:B0-----:R-:W-:Y:S01]  /*c050*/  FADD.FTZ R13, R200, R3 ;  /* 0x00000003c80d7221 */ /* 0x001fe20000010000 */
[----:B------:R-:W-:-:S06]  /*c060*/  FFMA.FTZ R24, R37, UR37, -R10 ;  /* 0x0000002525187c23 */ /* 0x000fcc000801080a */
[----:B------:R-:W0:Y:S01]  /*c070*/  MUFU.EX2 R152, R152 ;  /* 0x0000009800987308 */ /* 0x000e220000000800 */
[----:B------:R-:W-:Y:S01]  /*c080*/  IADD3 R14, R12, 0x80, RZ ;  /* 0x000000800c0e7810 */ /* 0x000fe20007ffe0ff */
[----:B------:R-:W-:-:S06]  /*c090*/  FFMA.FTZ R155, R38, UR37, -R171 ;  /* 0x00000025269b7c23 */ /* 0x000fcc00080108ab */
[----:B------:R-:W5:Y:S01]  /*c0a0*/  MUFU.EX2 R27, R27 ;  /* 0x0000001b001b7308 */ /* 0x000f620000000800 */
[----:B-1----:R-:W-:Y:S01]  /*c0b0*/  FADD.FTZ R13, R202, R13 ;  /* 0x0000000dca0d7221 */ /* 0x002fe20000010000 */
[----:B------:R-:W-:-:S06]  /*c0c0*/  FFMA.FTZ R156, R40, UR37, -R10 ;  /* 0x00000025289c7c23 */ /* 0x000fcc000801080a */
[----:B------:R-:W1:Y:S01]  /*c0d0*/  MUFU.EX2 R11, R33 ;  /* 0x00000021000b7308 */ /* 0x000e620000000800 */
[----:B------:R-:W-:Y:S01]  /*c0e0*/  R2UR UR10, R14 ;  /* 0x000000000e0a72ca */ /* 0x000fe200000e0000 */
[----:B------:R-:W-:Y:S02]  /*c0f0*/  VIADD R14, R12, 0x100 ;  /* 0x000001000c0e7836 */ /* 0x000fe40000000000 */
[----:B--2---:R-:W-:-:S04]  /*c100*/  FADD.FTZ R40, R201, R26 ;  /* 0x0000001ac9287221 */ /* 0x004fc80000010000 */
[----:B------:R-:W2:Y:S01]  /*c110*/  MUFU.EX2 R153, R153 ;  /* 0x0000009900997308 */ /* 0x000ea20000000800 */
[----:B------:R-:W-:Y:S01]  /*c120*/  FFMA.FTZ R31, R39, UR37, -R171 ;  /* 0x00000025271f7c23 */ /* 0x000fe200080108ab */
[----:B---3--:R-:W-:-:S06]  /*c130*/  FADD.FTZ R13, R6, R13 ;  /* 0x0000000d060d7221 */ /* 0x008fcc0000010000 */
[----:B------:R-:W3:Y:S01]  /*c140*/  MUFU.EX2 R154, R154 ;  /* 0x0000009a009a7308 */ /* 0x000ee20000000800 */
[----:B------:R-:W-:Y:S01]  /*c150*/  FFMA.FTZ R25, R41, UR37, -R10 ;  /* 0x0000002529197c23 */ /* 0x000fe2000801080a */
[----:B------:R-:W-:Y:S02]  /*c160*/  IMAD.MOV.U32 R15, RZ, RZ, 0x40000040 ;  /* 0x40000040ff0f7424 */ /* 0x000fe400078e00ff */
[----:B----4-:R-:W-:-:S04]  /*c170*/  FADD.FTZ R40, R203, R40 ;  /* 0x00000028cb287221 */ /* 0x010fc80000010000 */
[----:B------:R-:W4:Y:S01]  /*c180*/  MUFU.EX2 R30, R30 ;  /* 0x0000001e001e7308 */ /* 0x000f220000000800 */
[----:B------:R-:W-:Y:S01]  /*c190*/  R2UR UR14, R14 ;  /* 0x000000000e0e72ca */ /* 0x000fe200000e0000 */
[----:B------:R-:W-:Y:S01]  /*c1a0*/  FFMA.FTZ R157, R42, UR37, -R171 ;  /* 0x000000252a9d7c23 */ /* 0x000fe200080108ab */
[----:B0-----:R-:W-:-:S05]  /*c1b0*/  FADD.FTZ R14, R152, R13 ;  /* 0x0000000d980e7221 */ /* 0x001fca0000010000 */
[----:B------:R-:W0:Y:S01]  /*c1c0*/  MUFU.EX2 R24, R24 ;  /* 0x0000001800187308 */ /* 0x000e220000000800 */
[----:B------:R-:W-:Y:S01]  /*c1d0*/  FFMA.FTZ R158, R44, UR37, -R10 ;  /* 0x000000252c9e7c23 */ /* 0x000fe2000801080a */
[----:B------:R-:W-:Y:S01]  /*c1e0*/  R2UR UR11, R15 ;  /* 0x000000000f0b72ca */ /* 0x000fe200000e0000 */
[----:B-----5:R-:W-:-:S05]  /*c1f0*/  FADD.FTZ R40, R27, R40 ;  /* 0x000000281b287221 */ /* 0x020fca0000010000 */
[----:B------:R-:W5:Y:S01]  /*c200*/  MUFU.EX2 R155, R155 ;  /* 0x0000009b009b7308 */ /* 0x000f620000000800 */
[----:B------:R-:W-:Y:S01]  /*c210*/  R2UR UR15, R15 ;  /* 0x000000000f0f72ca */ /* 0x000fe200000e0000 */
[----:B------:R-:W-:Y:S01]  /*c220*/  FFMA.FTZ R34, R43, UR37, -R171 ;  /* 0x000000252b227c23 */ /* 0x000fe200080108ab */
[----:B-1----:R-:W-:-:S05]  /*c230*/  FADD.FTZ R15, R11, R14 ;  /* 0x0000000e0b0f7221 */ /* 0x002fca0000010000 */
[----:B------:R-:W1:Y:S01]  /*c240*/  MUFU.EX2 R156, R156 ;  /* 0x0000009c009c7308 */ /* 0x000e620000000800 */
[----:B------:R-:W-:Y:S01]  /*c250*/  FFMA.FTZ R28, R45, UR37, -R10 ;  /* 0x000000252d1c7c23 */ /* 0x000fe2000801080a */
[----:B------:R-:W-:Y:S02]  /*c260*/  VIADD R20, R12, 0x180 ;  /* 0x000001800c147836 */ /* 0x000fe40000000000 */
[----:B--2---:R-:W-:-:S04]  /*c270*/  FADD.FTZ R13, R153, R40 ;  /* 0x00000028990d7221 */ /* 0x004fc80000010000 */
[----:B------:R-:W2:Y:S01]  /*c280*/  MUFU.EX2 R31, R31 ;  /* 0x0000001f001f7308 */ /* 0x000ea20000000800 */
[----:B------:R-:W-:Y:S01]  /*c290*/  FFMA.FTZ R159, R46, UR37, -R171 ;  /* 0x000000252e9f7c23 */ /* 0x000fe200080108ab */
[----:B---3--:R-:W-:-:S06]  /*c2a0*/  FADD.FTZ R15, R154, R15 ;  /* 0x0000000f9a0f7221 */ /* 0x008fcc0000010000 */
[----:B------:R-:W3:Y:S01]  /*c2b0*/  MUFU.EX2 R25, R25 ;  /* 0x0000001900197308 */ /* 0x000ee20000000800 */
[----:B------:R-:W-:Y:S01]  /*c2c0*/  FFMA.FTZ R160, R48, UR37, -R10 ;  /* 0x0000002530a07c23 */ /* 0x000fe2000801080a */
[----:B------:R-:W-:Y:S01]  /*c2d0*/  R2UR UR18, R20 ;  /* 0x00000000141272ca */ /* 0x000fe200000e0000 */
[----:B------:R-:W-:-:S05]  /*c2e0*/  VIADD R14, R12, 0x200 ;  /* 0x000002000c0e7836 */ /* 0x000fca0000000000 */
[----:B------:R-:W3:Y:S01]  /*c2f0*/  MUFU.EX2 R157, R157 ;  /* 0x0000009d009d7308 */ /* 0x000ee20000000800 */
[----:B----4-:R-:W-:Y:S01]  /*c300*/  FADD.FTZ R20, R30, R13 ;  /* 0x0000000d1e147221 */ /* 0x010fe20000010000 */
[----:B------:R-:W-:Y:S01]  /*c310*/  FFMA.FTZ R35, R47, UR37, -R171 ;  /* 0x000000252f237c23 */ /* 0x000fe200080108ab */
[----:B0-----:R-:W-:-:S05]  /*c320*/  FADD.FTZ R13, R24, R15 ;  /* 0x0000000f180d7221 */ /* 0x001fca0000010000 */
[----:B------:R-:W0:Y:S01]  /*c330*/  MUFU.EX2 R158, R158 ;  /* 0x0000009e009e7308 */ /* 0x000e220000000800 */
[----:B------:R-:W-:Y:S01]  /*c340*/  FFMA.FTZ R29, R49, UR37, -R10 ;  /* 0x00000025311d7c23 */ /* 0x000fe2000801080a */
[----:B------:R-:W-:Y:S02]  /*c350*/  IMAD.MOV.U32 R15, RZ, RZ, 0x40000040 ;  /* 0x40000040ff0f7424 */ /* 0x000fe400078e00ff */
[----:B-----5:R-:W-:-:S04]  /*c360*/  FADD.FTZ R20, R155, R20 ;  /* 0x000000149b147221 */ /* 0x020fc80000010000 */
[----:B------:R-:W4:Y:S01]  /*c370*/  MUFU.EX2 R34, R34 ;  /* 0x0000002200227308 */ /* 0x000f220000000800 */
[----:B------:R-:W-:Y:S01]  /*c380*/  R2UR UR22, R14 ;  /* 0x000000000e1672ca */ /* 0x000fe200000e0000 */
[----:B------:R-:W-:Y:S01]  /*c390*/  FFMA.FTZ R161, R50, UR37, -R171 ;  /* 0x0000002532a17c23 */ /* 0x000fe200080108ab */
[----:B-1----:R-:W-:-:S05]  /*c3a0*/  FADD.FTZ R14, R156, R13 ;  /* 0x0000000d9c0e7221 */ /* 0x002fca0000010000 */
[----:B------:R-:W1:Y:S01]  /*c3b0*/  MUFU.EX2 R28, R28 ;  /* 0x0000001c001c7308 */ /* 0x000e620000000800 */
[----:B------:R-:W-:Y:S01]  /*c3c0*/  FFMA.FTZ R162, R52, UR37, -R10 ;  /* 0x0000002534a27c23 */ /* 0x000fe2000801080a */
[----:B------:R-:W-:Y:S01]  /*c3d0*/  IMAD.MOV.U32 R13, RZ, RZ, 0x40000040 ;  /* 0x40000040ff0d7424 */ /* 0x000fe200078e00ff */
[----:B------:R-:W-:-:S05]  /*c3e0*/  R2UR UR23, R15 ;  /* 0x000000000f1772ca */ /* 0x000fca00000e0000 */
[----:B------:R-:W5:Y:S01]  /*c3f0*/  MUFU.EX2 R159, R159 ;  /* 0x0000009f009f7308 */ /* 0x000f620000000800 */
[----:B--2---:R-:W-:Y:S01]  /*c400*/  FADD.FTZ R20, R31, R20 ;  /* 0x000000141f147221 */ /* 0x004fe20000010000 */
[----:B------:R-:W-:Y:S01]  /*c410*/  FFMA.FTZ R38, R51, UR37, -R171 ;  /* 0x0000002533267c23 */ /* 0x000fe200080108ab */
[----:B---3--:R-:W-:-:S05]  /*c420*/  FADD.FTZ R15, R25, R14 ;  /* 0x0000000e190f7221 */ /* 0x008fca0000010000 */
[----:B------:R-:W2:Y:S01]  /*c430*/  MUFU.EX2 R160, R160 ;  /* 0x000000a000a07308 */ /* 0x000ea20000000800 */
[----:B------:R-:W-:Y:S01]  /*c440*/  FFMA.FTZ R32, R53, UR37, -R10 ;  /* 0x0000002535207c23 */ /* 0x000fe2000801080a */
[----:B------:R-:W-:Y:S01]  /*c450*/  R2UR UR27, R13 ;  /* 0x000000000d1b72ca */ /* 0x000fe200000e0000 */
[----:B------:R-:W-:-:S05]  /*c460*/  FADD.FTZ R13, R157, R20 ;  /* 0x000000149d0d7221 */ /* 0x000fca0000010000 */
[----:B------:R-:W3:Y:S01]  /*c470*/  MUFU.EX2 R35, R35 ;  /* 0x0000002300237308 */ /* 0x000ee20000000800 */
[----:B------:R-:W-:Y:S01]  /*c480*/  FFMA.FTZ R163, R54, UR37, -R171 ;  /* 0x0000002536a37c23 */ /* 0x000fe200080108ab */
[----:B0-----:R-:W-:-:S06]  /*c490*/  FADD.FTZ R15, R158, R15 ;  /* 0x0000000f9e0f7221 */ /* 0x001fcc0000010000 */
[----:B------:R-:W0:Y:S01]  /*c4a0*/  MUFU.EX2 R29, R29 ;  /* 0x0000001d001d7308 */ /* 0x000e220000000800 */
[----:B------:R-:W-:Y:S01]  /*c4b0*/  FFMA.FTZ R164, R56, UR37, -R10 ;  /* 0x0000002538a47c23 */ /* 0x000fe2000801080a */
[C---:B------:R-:W-:Y:S01]  /*c4c0*/  R2UR UR6, R12.reuse ;  /* 0x000000000c0672ca */ /* 0x040fe200000e0000 */
[----:B------:R-:W-:Y:S01]  /*c4d0*/  VIADD R12, R12, 0x280 ;  /* 0x000002800c0c7836 */ /* 0x000fe20000000000 */
[----:B------:R-:W-:-:S04]  /*c4e0*/  F2FP.F16.F32.PACK_AB R202, R6, R202 ;  /* 0x000000ca06ca723e */ /* 0x000fc800000000ff */
[----:B------:R-:W0:Y:S01]  /*c4f0*/  MUFU.EX2 R161, R161 ;  /* 0x000000a100a17308 */ /* 0x000e220000000800 */
[----:B----4-:R-:W-:Y:S01]  /*c500*/  FADD.FTZ R6, R34, R13 ;  /* 0x0000000d22067221 */ /* 0x010fe20000010000 */
[----:B------:R-:W-:Y:S01]  /*c510*/  FFMA.FTZ R39, R55, UR37, -R171 ;  /* 0x0000002537277c23 */ /* 0x000fe200080108ab */
[----:B-1----:R-:W-:-:S05]  /*c520*/  FADD.FTZ R15, R28, R15 ;  /* 0x0000000f1c0f7221 */ /* 0x002fca0000010000 */
[----:B------:R-:W1:Y:S01]  /*c530*/  MUFU.EX2 R162, R162 ;  /* 0x000000a200a27308 */ /* 0x000e620000000800 */
[----:B------:R-:W-:Y:S01]  /*c540*/  FFMA.FTZ R33, R57, UR37, -R10 ;  /* 0x0000002539217c23 */ /* 0x000fe2000801080a */
[----:B------:R-:W-:Y:S01]  /*c550*/  R2UR UR26, R12 ;  /* 0x000000000c1a72ca */ /* 0x000fe200000e0000 */
[----:B-----5:R-:W-:-:S05]  /*c560*/  FADD.FTZ R6, R159, R6 ;  /* 0x000000069f067221 */ /* 0x020fca0000010000 */
[----:B------:R-:W4:Y:S01]  /*c570*/  MUFU.EX2 R38, R38 ;  /* 0x0000002600267308 */ /* 0x000f220000000800 */
[----:B------:R-:W-:Y:S01]  /*c580*/  FFMA.FTZ R165, R58, UR37, -R171 ;  /* 0x000000253aa57c23 */ /* 0x000fe200080108ab */
[----:B--2---:R-:W-:-:S06]  /*c590*/  FADD.FTZ R12, R160, R15 ;  /* 0x0000000fa00c7221 */ /* 0x004fcc0000010000 */
[----:B------:R-:W2:Y:S01]  /*c5a0*/  MUFU.EX2 R32, R32 ;  /* 0x0000002000207308 */ /* 0x000ea20000000800 */
[----:B------:R-:W-:Y:S01]  /*c5b0*/  FFMA.FTZ R166, R60, UR37, -R10 ;  /* 0x000000253ca67c23 */ /* 0x000fe2000801080a */
[----:B------:R-:W-:Y:S01]  /*c5c0*/  F2FP.F16.F32.PACK_AB R152, R11, R152 ;  /* 0x000000980b98723e */ /* 0x000fe200000000ff */
[----:B---3--:R-:W-:-:S05]  /*c5d0*/  FADD.FTZ R6, R35, R6 ;  /* 0x0000000623067221 */ /* 0x008fca0000010000 */
[----:B------:R-:W3:Y:S01]  /*c5e0*/  MUFU.EX2 R163, R163 ;  /* 0x000000a300a37308 */ /* 0x000ee20000000800 */
[----:B------:R-:W-:Y:S01]  /*c5f0*/  FFMA.FTZ R59, R59, UR37, -R171 ;  /* 0x000000253b3b7c23 */ /* 0x000fe200080108ab */
[----:B0-----:R-:W-:-:S06]  /*c600*/  FADD.FTZ R11, R29, R12 ;  /* 0x0000000c1d0b7221 */ /* 0x001fcc0000010000 */
[----:B------:R-:W0:Y:S01]  /*c610*/  MUFU.EX2 R164, R164 ;  /* 0x000000a400a47308 */ /* 0x000e220000000800 */
[----:B------:R-:W-:Y:S01]  /*c620*/  FFMA.FTZ R36, R61, UR37, -R10 ;  /* 0x000000253d247c23 */ /* 0x000fe2000801080a */
[----:B------:R-:W-:Y:S01]  /*c630*/  F2FP.F16.F32.PACK_AB R200, R3, R200 ;  /* 0x000000c803c8723e */ /* 0x000fe200000000ff */
[----:B------:R-:W-:-:S05]  /*c640*/  FADD.FTZ R3, R161, R6 ;  /* 0x00000006a1037221 */ /* 0x000fca0000010000 */
[----:B------:R-:W5:Y:S01]  /*c650*/  MUFU.EX2 R39, R39 ;  /* 0x0000002700277308 */ /* 0x000f620000000800 */
[----:B------:R-:W-:Y:S01]  /*c660*/  FFMA.FTZ R62, R62, UR37, -R171 ;  /* 0x000000253e3e7c23 */ /* 0x000fe200080108ab */
[----:B-1----:R-:W-:-:S06]  /*c670*/  FADD.FTZ R11, R162, R11 ;  /* 0x0000000ba20b7221 */ /* 0x002fcc0000010000 */
[----:B------:R-:W1:Y:S01]  /*c680*/  MUFU.EX2 R33, R33 ;  /* 0x0000002100217308 */ /* 0x000e620000000800 */
[----:B------:R-:W-:Y:S01]  /*c690*/  FFMA.FTZ R168, R64, UR37, -R10 ;  /* 0x0000002540a87c23 */ /* 0x000fe2000801080a */
[----:B----4-:R-:W-:-:S06]  /*c6a0*/  FADD.FTZ R6, R38, R3 ;  /* 0x0000000326067221 */ /* 0x010fcc0000010000 */
[----:B------:R-:W4:Y:S01]  /*c6b0*/  MUFU.EX2 R165, R165 ;  /* 0x000000a500a57308 */ /* 0x000f220000000800 */
[----:B------:R-:W-:Y:S01]  /*c6c0*/  FFMA.FTZ R63, R63, UR37, -R171 ;  /* 0x000000253f3f7c23 */ /* 0x000fe200080108ab */
[----:B--2---:R-:W-:-:S06]  /*c6d0*/  FADD.FTZ R11, R32, R11 ;  /* 0x0000000b200b7221 */ /* 0x004fcc0000010000 */
[----:B------:R-:W2:Y:S01]  /*c6e0*/  MUFU.EX2 R166, R166 ;  /* 0x000000a600a67308 */ /* 0x000ea20000000800 */
[----:B------:R-:W-:Y:S01]  /*c6f0*/  FFMA.FTZ R37, R65, UR37, -R10 ;  /* 0x0000002541257c23 */ /* 0x000fe2000801080a */
[----:B---3--:R-:W-:-:S06]  /*c700*/  FADD.FTZ R6, R163, R6 ;  /* 0x00000006a3067221 */ /* 0x008fcc0000010000 */
[----:B------:R-:W3:Y:S01]  /*c710*/  MUFU.EX2 R59, R59 ;  /* 0x0000003b003b7308 */ /* 0x000ee20000000800 */
[----:B------:R-:W-:Y:S01]  /*c720*/  FFMA.FTZ R66, R66, UR37, -R171 ;  /* 0x0000002542427c23 */ /* 0x000fe200080108ab */
[----:B0-----:R-:W-:-:S06]  /*c730*/  FADD.FTZ R12, R164, R11 ;  /* 0x0000000ba40c7221 */ /* 0x001fcc0000010000 */
[----:B------:R-:W0:Y:S01]  /*c740*/  MUFU.EX2 R36, R36 ;  /* 0x0000002400247308 */ /* 0x000e220000000800 */
[----:B------:R-:W-:Y:S01]  /*c750*/  FFMA.FTZ R170, R68, UR37, -R10 ;  /* 0x0000002544aa7c23 */ /* 0x000fe2000801080a */
[----:B-----5:R-:W-:-:S06]  /*c760*/  FADD.FTZ R6, R39, R6 ;  /* 0x0000000627067221 */ /* 0x020fcc0000010000 */
[----:B------:R-:W5:Y:S01]  /*c770*/  MUFU.EX2 R62, R62 ;  /* 0x0000003e003e7308 */ /* 0x000f620000000800 */
[----:B------:R-:W-:Y:S01]  /*c780*/  FFMA.FTZ R67, R67, UR37, -R171 ;  /* 0x0000002543437c23 */ /* 0x000fe200080108ab */
[----:B-1----:R-:W-:-:S06]  /*c790*/  FADD.FTZ R3, R33, R12 ;  /* 0x0000000c21037221 */ /* 0x002fcc0000010000 */
[----:B------:R-:W1:Y:S01]  /*c7a0*/  MUFU.EX2 R168, R168 ;  /* 0x000000a800a87308 */ /* 0x000e620000000800 */
[----:B------:R-:W-:Y:S01]  /*c7b0*/  FFMA.FTZ R69, R69, UR37, -R10 ;  /* 0x0000002545457c23 */ /* 0x000fe2000801080a */
[----:B----4-:R-:W-:-:S06]  /*c7c0*/  FADD.FTZ R6, R165, R6 ;  /* 0x00000006a5067221 */ /* 0x010fcc0000010000 */
[----:B------:R-:W4:Y:S01]  /*c7d0*/  MUFU.EX2 R63, R63 ;  /* 0x0000003f003f7308 */ /* 0x000f220000000800 */
[----:B--2---:R-:W-:-:S07]  /*c7e0*/  FADD.FTZ R11, R166, R3 ;  /* 0x00000003a60b7221 */ /* 0x004fce0000010000 */
[----:B------:R-:W2:Y:S01]  /*c7f0*/  MUFU.EX2 R37, R37 ;  /* 0x0000002500257308 */ /* 0x000ea20000000800 */
[----:B---3--:R-:W-:Y:S01]  /*c800*/  FADD.FTZ R3, R59, R6 ;  /* 0x000000063b037221 */ /* 0x008fe20000010000 */
[----:B0-----:R-:W-:-:S06]  /*c810*/  FADD.FTZ R11, R36, R11 ;  /* 0x0000000b240b7221 */ /* 0x001fcc0000010000 */
[----:B------:R-:W0:Y:S08]  /*c820*/  MUFU.EX2 R66, R66 ;  /* 0x0000004200427308 */ /* 0x000e300000000800 */
[----:B------:R-:W3:Y:S01]  /*c830*/  MUFU.EX2 R170, R170 ;  /* 0x000000aa00aa7308 */ /* 0x000ee20000000800 */
[----:B-----5:R-:W-:Y:S01]  /*c840*/  FADD.FTZ R6, R62, R3 ;  /* 0x000000033e067221 */ /* 0x020fe20000010000 */
[----:B-1----:R-:W-:-:S06]  /*c850*/  FADD.FTZ R12, R168, R11 ;  /* 0x0000000ba80c7221 */ /* 0x002fcc0000010000 */
[----:B------:R-:W1:Y:S08]  /*c860*/  MUFU.EX2 R67, R67 ;  /* 0x0000004300437308 */ /* 0x000e700000000800 */
[----:B------:R-:W5:Y:S01]  /*c870*/  MUFU.EX2 R69, R69 ;  /* 0x0000004500457308 */ /* 0x000f620000000800 */
[----:B----4-:R-:W-:Y:S01]  /*c880*/  FADD.FTZ R3, R63, R6 ;  /* 0x000000063f037221 */ /* 0x010fe20000010000 */
[----:B--2---:R-:W-:Y:S01]  /*c890*/  FADD.FTZ R11, R37, R12 ;  /* 0x0000000c250b7221 */ /* 0x004fe20000010000 */
[----:B------:R-:W-:-:S02]  /*c8a0*/  F2FP.F16.F32.PACK_AB R201, R26, R201 ;  /* 0x000000c91ac9723e */ /* 0x000fc400000000ff */
[----:B0-----:R-:W-:Y:S01]  /*c8b0*/  FADD.FTZ R6, R66, R3 ;  /* 0x0000000342067221 */ /* 0x001fe20000010000 */
[----:B---3--:R-:W-:Y:S01]  /*c8c0*/  FADD.FTZ R12, R170, R11 ;  /* 0x0000000baa0c7221 */ /* 0x008fe20000010000 */
[----:B------:R-:W-:Y:S01]  /*c8d0*/  F2FP.F16.F32.PACK_AB R203, R27, R203 ;  /* 0x000000cb1bcb723e */ /* 0x000fe200000000ff */
[--C-:B------:R-:W-:Y:S01]  /*c8e0*/  FFMA.FTZ R10, R70, UR37, -R171.reuse ;  /* 0x00000025460a7c23 */ /* 0x100fe200080108ab */
[----:B-1----:R-:W-:Y:S01]  /*c8f0*/  FADD.FTZ R3, R67, R6 ;  /* 0x0000000643037221 */ /* 0x002fe20000010000 */
[----:B------:R-:W-:Y:S01]  /*c900*/  FFMA.FTZ R171, R71, UR37, -R171 ;  /* 0x0000002547ab7c23 */ /* 0x000fe200080108ab */
[----:B------:R-:W-:Y:S02]  /*c910*/  F2FP.F16.F32.PACK_AB R153, R30, R153 ;  /* 0x000000991e99723e */ /* 0x000fe400000000ff */
[----:B------:R-:W-:Y:S02]  /*c920*/  F2FP.F16.F32.PACK_AB R154, R24, R154 ;  /* 0x0000009a189a723e */ /* 0x000fe400000000ff */
[----:B------:R-:W-:-:S02]  /*c930*/  F2FP.F16.F32.PACK_AB R155, R31, R155 ;  /* 0x0000009b1f9b723e */ /* 0x000fc400000000ff */
[----:B------:R-:W-:Y:S01]  /*c940*/  F2FP.F16.F32.PACK_AB R156, R25, R156 ;  /* 0x0000009c199c723e */ /* 0x000fe200000000ff */
[----:B-----5:R-:W-:Y:S01]  /*c950*/  FADD.FTZ R6, R69, R12 ;  /* 0x0000000c45067221 */ /* 0x020fe20000010000 */
        /* <DEDUP_REMOVED lines=14> */
[----:B------:R-:W-:-:S06]  /*ca40*/  WARPGROUP.ARRIVE ;  /* 0x00000000000079c5 */ /* 0x000fcc0000000000 */
[----:B------:R-:W-:Y:S03]  /*ca50*/  HGMMA.64x256x16.F32 R24, R200, gdesc[UR4].tnspB, RZ, !UPT, gsb0 ;  /* 0x43e00004c8187df0 */ /* 0x000fe6000c0008ff */
[----:B------:R-:W-:Y:S02]  /*ca60*/  WARPGROUP.DEPBAR.LE gsb0, 0x0 ;  /* 0x00008000000079c5 */ /* 0x000fe40000010000 */
[----:B------:R-:W-:-:S15]  /*ca70*/  WARPGROUP.ARRIVE ;  /* 0x00000000000079c5 */ /* 0x000fde0000000000 */
[----:B------:R-:W-:-:S08]  /*ca80*/  NOP ;  /* 0x0000000000007918 */ /* 0x000fd00000000000 */
[----:B------:R-:W-:Y:S01]  /*ca90*/  HGMMA.64x256x16.F32 R24, R152, gdesc[UR8].tnspB, R24, gsb0 ;  /* 0x43e0000898187df0 */ /* 0x000fe20008000818 */
[----:B------:R-:W-:-:S05]  /*caa0*/  IMAD.MOV.U32 R21, RZ, RZ, 0x40000040 ;  /* 0x40000040ff157424 */ /* 0x000fca00078e00ff */
[----:B------:R-:W-:Y:S01]  /*cab0*/  R2UR UR19, R21 ;  /* 0x00000000151372ca */ /* 0x000fe200000e0000 */
[----:B------:R-:W-:Y:S02]  /*cac0*/  WARPGROUP.DEPBAR.LE gsb0, 0x0 ;  /* 0x00008000000079c5 */ /* 0x000fe40000010000 */
[----:B------:R-:W-:-:S15]  /*cad0*/  WARPGROUP.ARRIVE ;  /* 0x00000000000079c5 */ /* 0x000fde0000000000 */
[----:B------:R-:W-:-:S04]  /*cae0*/  NOP ;  /* 0x0000000000007918 */ /* 0x000fc80000000000 */
[----:B------:R-:W-:Y:S03]  /*caf0*/  HGMMA.64x256x16.F32 R24, R156, gdesc[UR12].tnspB, R24, gsb0 ;  /* 0x43e0000c9c187df0 */ /* 0x000fe60008000818 */
[----:B------:R-:W-:Y:S02]  /*cb00*/  WARPGROUP.DEPBAR.LE gsb0, 0x0 ;  /* 0x00008000000079c5 */ /* 0x000fe40000010000 */
[----:B------:R-:W-:-:S15]  /*cb10*/  WARPGROUP.ARRIVE ;  /* 0x00000000000079c5 */ /* 0x000fde0000000000 */
[----:B------:R-:W-:-:S08]  /*cb20*/  NOP ;  /* 0x0000000000007918 */ /* 0x000fd00000000000 */
[----:B------:R-:W-:Y:S01]  /*cb30*/  HGMMA.64x256x16.F32 R24, R160, gdesc[UR16].tnspB, R24, gsb0 ;  /* 0x43e00010a0187df0 */ /* 0x000fe20008000818 */
[----:B------:R-:W0:Y:S08]  /*cb40*/  MUFU.EX2 R10, R10 ;  /* 0x0000000a000a7308 */ /* 0x000e300000000800 */
[----:B------:R-:W1:Y:S01]  /*cb50*/  MUFU.EX2 R171, R171 ;  /* 0x000000ab00ab7308 */ /* 0x000e620000000800 */
[----:B0-----:R-:W-:-:S04]  /*cb60*/  FADD.FTZ R3, R10, R3 ;  /* 0x000000030a037221 */ /* 0x001fc80000010000 */
[C---:B-1----:R-:W-:Y:S01]  /*cb70*/  FADD.FTZ R3, R171.reuse, R3 ;  /* 0x00000003ab037221 */ /* 0x042fe20000010000 */
[----:B------:R-:W-:Y:S01]  /*cb80*/  F2FP.F16.F32.PACK_AB R171, R171, R10 ;  /* 0x0000000aabab723e */ /* 0x000fe200000000ff */
[----:B------:R-:W-:Y:S02]  /*cb90*/  WARPGROUP.DEPBAR.LE gsb0, 0x0 ;  /* 0x00008000000079c5 */ /* 0x000fe40000010000 */
[----:B------:R-:W-:-:S10]  /*cba0*/  WARPGROUP.ARRIVE ;  /* 0x00000000000079c5 */ /* 0x000fd40000000000 */
[----:B------:R-:W-:Y:S01]  /*cbb0*/  HGMMA.64x256x16.F32 R24, R164, gdesc[UR20].tnspB, R24, gsb0 ;  /* 0x43e00014a4187df0 */ /* 0x000fe20008000818 */
[----:B------:R-:W-:-:S04]  /*cbc0*/  LOP3.LUT R18, R18, 0xfffffff7, RZ, 0xc0, !PT ;  /* 0xfffffff712127812 */ /* 0x000fc800078ec0ff */
[----:B------:R-:W-:Y:S01]  /*cbd0*/  @P5 LOP3.LUT R18, R18, 0x8, RZ, 0xfc, !PT ;  /* 0x0000000812125812 */ /* 0x000fe200078efcff */
[----:B------:R-:W-:Y:S02]  /*cbe0*/  WARPGROUP.DEPBAR.LE gsb0, 0x0 ;  /* 0x00008000000079c5 */ /* 0x000fe40000010000 */
[----:B------:R-:W-:-:S15]  /*cbf0*/  WARPGROUP.ARRIVE ;  /* 0x00000000000079c5 */ /* 0x000fde0000000000 */
[----:B------:R-:W-:-:S05]  /*cc00*/  NOP ;  /* 0x0000000000007918 */ /* 0x000fca0000000000 */
[----:B------:R-:W-:Y:S03]  /*cc10*/  HGMMA.64x256x16.F32 R24, R168, gdesc[UR24].tnspB, R24, gsb0 ;  /* 0x43e00018a8187df0 */ /* 0x000fe60008000818 */
[----:B------:R-:W-:Y:S02]  /*cc20*/  WARPGROUP.DEPBAR.LE gsb0, 0x0 ;  /* 0x00008000000079c5 */ /* 0x000fe40000010000 */
[----:B------:R-:W-:Y:S05]  /*cc30*/  @!P0 BRA `(.L_x_6130) ;  /* 0x0000000000048947 */ /* 0x000fea0003800000 */
[----:B------:R-:W-:Y:S01]  /*cc40*/  BPT.TRAP 0x1 ;  /* 0x000000040000795c */ /* 0x000fe20000300000 */
.L_x_6130:
[----:B------:R-:W2:Y:S01]  /*cc50*/  LDL R12, [R1+0x98] ;  /* 0x00009800010c7983 */ /* 0x000ea20000100800 */
[----:B------:R-:W-:Y:S01]  /*cc60*/  VIADD R9, R9, 0x32460 ;  /* 0x0003246009097836 */ /* 0x000fe20000000000 */
[----:B------:R-:W-:Y:S01]  /*cc70*/  ULDC UR39, c[0x0][0xa80] ;  /* 0x0002a00000277ab9 */ /* 0x000fe20000000800 */
[----:B------:R-:W-:Y:S01]  /*cc80*/  IMAD.U32 R10, RZ, RZ, UR41 ;  /* 0x00000029ff0a7e24 */ /* 0x000fe2000f8e00ff */
[----:B------:R-:W-:Y:S01]  /*cc90*/  ULDC UR40, c[0x0][0xa80] ;  /* 0x0002a00000287ab9 */ /* 0x000fe20000000800 */
[----:B------:R-:W-:-:S03]  /*cca0*/  IMAD.MOV.U32 R11, RZ, RZ, R174 ;  /* 0x000000ffff0b7224 */ /* 0x000fc600078e00ae */
[----:B------:R-:W-:Y:S02]  /*ccb0*/  PRMT R9, R10, 0x654, R9 ;  /* 0x000006540a097816 */ /* 0x000fe40000000009 */
[----:B------:R-:W0:Y:S02]  /*ccc0*/  @P5 LDC R10, c[0x0][0x44c] ;  /* 0x00011300ff0a5b82 */ /* 0x000e240000000800 */
[----:B------:R1:W-:Y:S06]  /*ccd0*/  SYNCS.ARRIVE.TRANS64.RED.A1T0 RZ, [R9+URZ], RZ ;  /* 0x000000ff09ff79a7 */ /* 0x0003ec000810043f */
[----:B-1----:R-:W1:Y:S01]  /*cce0*/  @P5 LDC R9, c[0x0][0x450] ;  /* 0x00011400ff095b82 */ /* 0x002e620000000800 */
[----:B0-----:R-:W-:-:S05]  /*ccf0*/  @P5 IMAD.HI.U32 R10, R174, R10, RZ ;  /* 0x0000000aae0a5227 */ /* 0x001fca00078e00ff */
[----:B-1----:R-:W-:-:S04]  /*cd00*/  @P5 SHF.R.U32.HI R11, RZ, R9, R10 ;  /* 0x00000009ff0b5219 */ /* 0x002fc8000001160a */
[----:B------:R-:W-:-:S05]  /*cd10*/  IADD3 R9, R11, R173, -R219 ;  /* 0x000000ad0b097210 */ /* 0x000fca0007ffe8db */
[----:B------:R-:W-:-:S05]  /*cd20*/  IMAD.HI R9, R9, 0x2aaaaaab, RZ ;  /* 0x2aaaaaab09097827 */ /* 0x000fca00078e02ff */
[----:B------:R-:W-:-:S04]  /*cd30*/  SHF.R.U32.HI R10, RZ, 0x1f, R9 ;  /* 0x0000001fff0a7819 */ /* 0x000fc80000011609 */
[----:B------:R-:W-:Y:S01]  /*cd40*/  LEA.HI.SX32 R10, R9, R10, 0x1c ;  /* 0x0000000a090a7211 */ /* 0x000fe200078fe2ff */
[----:B------:R-:W-:-:S03]  /*cd50*/  VIADD R9, R172, 0xfffffffe ;  /* 0xfffffffeac097836 */ /* 0x000fc60000000000 */
[----:B--2---:R-:W-:-:S04]  /*cd60*/  VIMNMX R200, R12, R10, !PT ;  /* 0x0000000a0cc87248 */ /* 0x004fc80007fe0100 */
[----:B------:R-:W-:-:S13]  /*cd70*/  ISETP.GE.AND P1, PT, R9, R200, PT ;  /* 0x000000c80900720c */ /* 0x000fda0003f26270 */
[----:B------:R-:W-:Y:S05]  /*cd80*/  @!P1 BRA `(.L_x_6131) ;  /* 0x00000030003c9947 */ /* 0x000fea0003800000 */
[----:B------:R-:W-:Y:S01]  /*cd90*/  MOV R11, R8 ;  /* 0x00000008000b7202 */ /* 0x000fe20000000f00 */
[----:B------:R-:W-:-:S07]  /*cda0*/  IMAD.MOV.U32 R12, RZ, RZ, R0 ;  /* 0x000000ffff0c7224 */ /* 0x000fce00078e0000 */
.L_x_6142:
[----:B------:R-:W-:Y:S01]  /*cdb0*/  VIADD R19, R19, 0x1 ;  /* 0x0000000113137836 */ /* 0x000fe20000000000 */
[----:B------:R-:W-:Y:S05]  /*cdc0*/  YIELD ;  /* 0x0000000000007946 */ /* 0x000fea0003800000 */
[----:B------:R-:W-:-:S04]  /*cdd0*/  ISETP.NE.AND P1, PT, R19, 0x2, PT ;  /* 0x000000021300780c */ /* 0x000fc80003f25270 */
[----:B------:R-:W-:Y:S02]  /*cde0*/  SEL R0, RZ, 0x1, P1 ;  /* 0x00000001ff007807 */ /* 0x000fe40000800000 */
[----:B------:R-:W-:Y:S02]  /*cdf0*/  SEL R19, R19, RZ, P1 ;  /* 0x000000ff13137207 */ /* 0x000fe40000800000 */
[----:B------:R-:W-:Y:S01]  /*ce00*/  LOP3.LUT R208, R208, R0, RZ, 0x3c, !PT ;  /* 0x00000000d0d07212 */ /* 0x000fe200078e3cff */
[----:B0-----:R-:W-:Y:S06]  /*ce10*/  @!P0 BRA `(.L_x_6132) ;  /* 0x0000000000048947 */ /* 0x001fec0003800000 */
[----:B------:R-:W-:Y:S01]  /*ce20*/  BPT.TRAP 0x1 ;  /* 0x000000040000795c */ /* 0x000fe20000300000 */
.L_x_6132:
[----:B------:R-:W-:Y:S01]  /*ce30*/  IMAD R10, R19, 0x8, R23 ;  /* 0x00000008130a7824 */ /* 0x000fe200078e0217 */
[----:B------:R-:W-:-:S04]  /*ce40*/  SHF.L.U32 R0, R208, 0x1f, RZ ;  /* 0x0000001fd0007819 */ /* 0x000fc800000006ff */
[----:B------:R0:W1:Y:S01]  /*ce50*/  SYNCS.PHASECHK.TRANS64.TRYWAIT P1, [R10+URZ+0x32430], R0 ;  /* 0x032430000a0075a7 */ /* 0x000062000802017f */
[----:B------:R-:W-:Y:S05]  /*ce60*/  @!P0 BRA `(.L_x_6133) ;  /* 0x0000000000048947 */ /* 0x000fea0003800000 */
[----:B------:R-:W-:Y:S01]  /*ce70*/  BPT.TRAP 0x1 ;  /* 0x000000040000795c */ /* 0x000fe20000300000 */
.L_x_6133:
[----:B------:R-:W2:Y:S01]  /*ce80*/  LDL R7, [R1+0x2c] ;  /* 0x00002c0001077983 */ /* 0x000ea20000100800 */
[----:B------:R-:W-:Y:S02]  /*ce90*/  IMAD.MOV.U32 R153, RZ, RZ, 0x40000040 ;  /* 0x40000040ff997424 */ /* 0x000fe400078e00ff */
[----:B--2---:R-:W-:Y:S01]  /*cea0*/  IMAD R152, R19, 0x300, R7 ;  /* 0x0000030013987824 */ /* 0x004fe200078e0207 */
[----:B-1----:R-:W-:Y:S06]  /*ceb0*/  @P1 BRA `(.L_x_6134) ;  /* 0x0000000000081947 */ /* 0x002fec0003800000 */
[----:B------:R-:W1:Y:S02]  /*cec0*/  SYNCS.PHASECHK.TRANS64.TRYWAIT P1, [R10+URZ+0x32430], R0 ;  /* 0x032430000a0075a7 */ /* 0x000e64000802017f */
[----:B-1----:R-:W-:Y:S05]  /*ced0*/  @!P1 BRA `(.L_x_6135) ;  /* 0x0000014c00c49947 */ /* 0x002fea0003800000 */
.L_x_6134:
[----:B------:R-:W-:Y:S01]  /*cee0*/  VIADD R14, R152, 0x4 ;  /* 0x00000004980e7836 */ /* 0x000fe20000000000 */
[----:B------:R-:W2:Y:S01]  /*cef0*/  LDL.64 R202, [R1+0x60] ;  /* 0x0000600001ca7983 */ /* 0x000ea20000100a00 */
[----:B------:R-:W-:Y:S01]  /*cf00*/  IMAD.MOV.U32 R15, RZ, RZ, 0x40000040 ;  /* 0x40000040ff0f7424 */ /* 0x000fe200078e00ff */
[----:B------:R-:W-:Y:S05]  /*cf10*/  WARPSYNC.ALL ;  /* 0x0000000000007948 */ /* 0x000fea0003800000 */
[----:B------:R-:W-:Y:S01]  /*cf20*/  R2UR UR14, R14 ;  /* 0x000000000e0e72ca */ /* 0x000fe200000e0000 */
[C---:B------:R-:W-:Y:S01]  /*cf30*/  VIADD R20, R152.reuse, 0x2 ;  /* 0x0000000298147836 */ /* 0x040fe20000000000 */
[----:B------:R-:W-:Y:S01]  /*cf40*/  R2UR UR15, R15 ;  /* 0x000000000f0f72ca */ /* 0x000fe200000e0000 */
[----:B------:R-:W-:Y:S01]  /*cf50*/  IMAD.MOV.U32 R21, RZ, RZ, 0x40000040 ;  /* 0x40000040ff157424 */ /* 0x000fe200078e00ff */
[----:B------:R-:W3:Y:S01]  /*cf60*/  LDL.64 R14, [R1+0x70] ;  /* 0x00007000010e7983 */ /* 0x000ee20000100a00 */
[C---:B------:R-:W-:Y:S01]  /*cf70*/  R2UR UR6, R152.reuse ;  /* 0x00000000980672ca */ /* 0x040fe200000e0000 */
[----:B------:R-:W-:Y:S01]  /*cf80*/  VIADD R152, R152, 0x6 ;  /* 0x0000000698987836 */ /* 0x000fe20000000000 */
[----:B------:R-:W-:-:S02]  /*cf90*/  R2UR UR10, R20 ;  /* 0x00000000140a72ca */ /* 0x000fc400000e0000 */
[----:B------:R-:W-:Y:S02]  /*cfa0*/  R2UR UR11, R21 ;  /* 0x00000000150b72ca */ /* 0x000fe400000e0000 */
[----:B------:R-:W4:Y:S01]  /*cfb0*/  LDL.64 R20, [R1+0x68] ;  /* 0x0000680001147983 */ /* 0x000f220000100a00 */
[----:B------:R-:W-:Y:S01]  /*cfc0*/  R2UR UR7, R153 ;  /* 0x00000000990772ca */ /* 0x000fe200000e0000 */
[----:B------:R-:W-:Y:S01]  /*cfd0*/  IMAD.MOV.U32 R153, RZ, RZ, 0x40000040 ;  /* 0x40000040ff997424 */ /* 0x000fe200078e00ff */
[----:B------:R-:W-:Y:S02]  /*cfe0*/  R2UR UR4, R220 ;  /* 0x00000000dc0472ca */ /* 0x000fe400000e0000 */
[----:B------:R-:W-:Y:S02]  /*cff0*/  R2UR UR5, R221 ;  /* 0x00000000dd0572ca */ /* 0x000fe400000e0000 */
[----:B------:R-:W-:Y:S02]  /*d000*/  R2UR UR18, R152 ;  /* 0x00000000981272ca */ /* 0x000fe400000e0000 */
[----:B------:R-:W-:-:S02]  /*d010*/  R2UR UR19, R153 ;  /* 0x00000000991372ca */ /* 0x000fc400000e0000 */
[----:B------:R-:W-:-:S07]  /*d020*/  WARPGROUP.ARRIVE ;  /* 0x00000000000079c5 */ /* 0x000fce0000000000 */
[----:B------:R-:W-:Y:S03]  /*d030*/  HGMMA.64x96x16.F32 R152, gdesc[UR4], RZ, !UPT, gsb0 ;  /* 0x01600000049879f0 */ /* 0x000fe6000c0008ff */
[----:B------:R-:W-:Y:S02]  /*d040*/  WARPGROUP.DEPBAR.LE gsb0, 0x0 ;  /* 0x00008000000079c5 */ /* 0x000fe40000010000 */
[----:B------:R-:W-:Y:S01]  /*d050*/  WARPGROUP.ARRIVE ;  /* 0x00000000000079c5 */ /* 0x000fe20000000000 */
[----:B---3--:R-:W-:Y:S02]  /*d060*/  R2UR UR8, R14 ;  /* 0x000000000e0872ca */ /* 0x008fe400000e0000 */
[----:B------:R-:W-:-:S13]  /*d070*/  R2UR UR9, R15 ;  /* 0x000000000f0972ca */ /* 0x000fda00000e0000 */
[----:B------:R-:W-:Y:S01]  /*d080*/  HGMMA.64x96x16.F32 R152, gdesc[UR8], R152, gsb0 ;  /* 0x01600000089879f0 */ /* 0x000fe20008000898 */
[----:B----4-:R-:W-:Y:S02]  /*d090*/  R2UR UR12, R20 ;  /* 0x00000000140c72ca */ /* 0x010fe400000e0000 */
[----:B------:R-:W-:Y:S02]  /*d0a0*/  R2UR UR13, R21 ;  /* 0x00000000150d72ca */ /* 0x000fe400000e0000 */
[----:B--2---:R-:W-:Y:S02]  /*d0b0*/  R2UR UR16, R202 ;  /* 0x00000000ca1072ca */ /* 0x004fe400000e0000 */
        /* <DEDUP_REMOVED lines=10> */
.L_x_6136:
[----:B------:R2:W3:Y:S01]  /*d160*/  SYNCS.PHASECHK.TRANS64.TRYWAIT P1, [R10+URZ+0x32450], R0 ;  /* 0x032450000a0075a7 */ /* 0x0004e2000802017f */
[----:B------:R-:W-:Y:S05]  /*d170*/  @!P0 BRA `(.L_x_6137) ;  /* 0x0000000000048947 */ /* 0x000fea0003800000 */
[----:B------:R-:W-:Y:S01]  /*d180*/  BPT.TRAP 0x1 ;  /* 0x000000040000795c */ /* 0x000fe20000300000 */
.L_x_6137:
[----:B---3--:R-:W-:Y:S05]  /*d190*/  @P1 BRA `(.L_x_6138) ;  /* 0x0000000000081947 */ /* 0x008fea0003800000 */
[----:B------:R-:W3:Y:S02]  /*d1a0*/  SYNCS.PHASECHK.TRANS64.TRYWAIT P1, [R10+URZ+0x32450], R0 ;  /* 0x032450000a0075a7 */ /* 0x000ee4000802017f */
[----:B---3--:R-:W-:Y:S05]  /*d1b0*/  @!P1 BRA `(.L_x_6139) ;  /* 0x0000014c00209947 */ /* 0x008fea0003800000 */
.L_x_6138:
[----:B------:R-:W4:Y:S04]  /*d1c0*/  LDL.64 R202, [R1+0x48] ;  /* 0x0000480001ca7983 */ /* 0x000f280000100a00 */
[----:B------:R0:W-:Y:S04]  /*d1d0*/  STL.64 [R1+0x1e0], R10 ;  /* 0x0001e00a01007387 */ /* 0x0001e80000100a00 */
[----:B0123--:R-:W2:Y:S04]  /*d1e0*/  LDL.64 R10, [R1+0x58] ;  /* 0x00005800010a7983 */ /* 0x00fea80000100a00 */
[----:B------:R0:W-:Y:S04]  /*d1f0*/  STL [R1+0x1d8], R9 ;  /* 0x0001d80901007387 */ /* 0x0001e80000100800 */
[----:B0-----:R-:W3:Y:S01]  /*d200*/  LDL.64 R8, [R1+0x50] ;  /* 0x0000500001087983 */ /* 0x001ee20000100a00 */
[----:B------:R-:W-:Y:S01]  /*d210*/  IMAD.MOV.U32 R14, RZ, RZ, 0xc00 ;  /* 0x00000c00ff0e7424 */ /* 0x000fe200078e00ff */
[----:B------:R-:W-:Y:S05]  /*d220*/  WARPSYNC.ALL ;  /* 0x0000000000007948 */ /* 0x000fea0003800000 */
[----:B------:R-:W-:Y:S01]  /*d230*/  IMAD R14, R19, R14, UR45 ;  /* 0x0000002d130e7e24 */ /* 0x000fe2000f8e020e */
[----:B------:R-:W-:Y:S01]  /*d240*/  R2UR UR4, R4 ;  /* 0x00000000040472ca */ /* 0x000fe200000e0000 */
[----:B------:R-:W-:Y:S01]  /*d250*/  IMAD.MOV.U32 R15, RZ, RZ, 0x40000040 ;  /* 0x40000040ff0f7424 */ /* 0x000fe200078e00ff */
[----:B------:R-:W-:Y:S01]  /*d260*/  R2UR UR5, R5 ;  /* 0x00000000050572ca */ /* 0x000fe200000e0000 */
[----:B------:R-:W-:Y:S01]  /*d270*/  WARPGROUP.ARRIVE ;  /* 0x00000000000079c5 */ /* 0x000fe20000000000 */
[C---:B------:R-:W-:Y:S01]  /*d280*/  R2UR UR6, R14.reuse ;  /* 0x000000000e0672ca */ /* 0x040fe200000e0000 */
[----:B------:R-:W-:Y:S01]  /*d290*/  VIADD R20, R14, 0x2 ;  /* 0x000000020e147836 */ /* 0x000fe20000000000 */
[----:B------:R-:W-:Y:S01]  /*d2a0*/  R2UR UR7, R15 ;  /* 0x000000000f0772ca */ /* 0x000fe200000e0000 */
[----:B------:R0:W-:Y:S01]  /*d2b0*/  STL.64 [R1+0x1d0], R2 ;  /* 0x0001d00201007387 */ /* 0x0001e20000100a00 */
[----:B------:R-:W-:-:S11]  /*d2c0*/  MOV R21, 0x40000040 ;  /* 0x4000004000157802 */ /* 0x000fd60000000f00 */
[----:B------:R-:W-:Y:S01]  /*d2d0*/  HGMMA.64x96x16.F32 R152, gdesc[UR4], R152, gsb0 ;  /* 0x01600000049879f0 */ /* 0x000fe20008000898 */
[----:B------:R-:W-:Y:S01]  /*d2e0*/  R2UR UR6, R20 ;  /* 0x00000000140672ca */ /* 0x000fe200000e0000 */
[----:B0-----:R-:W4:Y:S01]  /*d2f0*/  LDL.64 R2, [R1+0x30] ;  /* 0x0000300001027983 */ /* 0x001f220000100a00 */
[----:B------:R-:W-:Y:S01]  /*d300*/  R2UR UR7, R21 ;  /* 0x00000000150772ca */ /* 0x000fe200000e0000 */
[----:B------:R-:W-:Y:S02]  /*d310*/  VIADD R20, R14, 0x4 ;  /* 0x000000040e147836 */ /* 0x000fe40000000000 */
[----:B------:R-:W-:Y:S01]  /*d320*/  IMAD.MOV.U32 R21, RZ, RZ, 0x40000040 ;  /* 0x40000040ff157424 */ /* 0x000fe200078e00ff */
[----:B------:R-:W-:Y:S02]  /*d330*/  WARPGROUP.DEPBAR.LE gsb0, 0x0 ;  /* 0x00008000000079c5 */ /* 0x000fe40000010000 */
[----:B------:R-:W-:Y:S01]  /*d340*/  WARPGROUP.ARRIVE ;  /* 0x00000000000079c5 */ /* 0x000fe20000000000 */
[----:B--2---:R-:W-:-:S02]  /*d350*/  R2UR UR4, R10 ;  /* 0x000000000a0472ca */ /* 0x004fc400000e0000 */
[----:B------:R-:W-:Y:S02]  /*d360*/  R2UR UR5, R11 ;  /* 0x000000000b0572ca */ /* 0x000fe400000e0000 */
[----:B------:R-:W2:Y:S11]  /*d370*/  LDL.64 R10, [R1+0x40] ;  /* 0x00004000010a7983 */ /* 0x000eb60000100a00 */
[----:B------:R-:W-:Y:S01]  /*d380*/  HGMMA.64x96x16.F32 R152, gdesc[UR4], R152, gsb0 ;  /* 0x01600000049879f0 */ /* 0x000fe20008000898 */
[----:B---3--:R-:W-:-:S02]  /*d390*/  R2UR UR4, R8 ;  /* 0x00000000080472ca */ /* 0x008fc400000e0000 */
[----:B------:R-:W-:Y:S02]  /*d3a0*/  R2UR UR5, R9 ;  /* 0x00000000090572ca */ /* 0x000fe400000e0000 */
[----:B------:R-:W3:Y:S01]  /*d3b0*/  LDL.64 R8, [R1+0x38] ;  /* 0x0000380001087983 */ /* 0x000ee20000100a00 */
[----:B------:R-:W-:Y:S02]  /*d3c0*/  R2UR UR6, R20 ;  /* 0x00000000140672ca */ /* 0x000fe400000e0000 */
[----:B------:R-:W-:Y:S01]  /*d3d0*/  R2UR UR7, R21 ;  /* 0x00000000150772ca */ /* 0x000fe200000e0000 */
[----:B------:R-:W-:Y:S02]  /*d3e0*/  VIADD R20, R14, 0x6 ;  /* 0x000000060e147836 */ /* 0x000fe40000000000 */
[----:B------:R-:W-:Y:S01]  /*d3f0*/  IMAD.MOV.U32 R21, RZ, RZ, 0x40000040 ;  /* 0x40000040ff157424 */ /* 0x000fe200078e00ff */
[----:B------:R-:W-:Y:S02]  /*d400*/  WARPGROUP.DEPBAR.LE gsb0, 0x0 ;  /* 0x00008000000079c5 */ /* 0x000fe40000010000 */
[----:B------:R-:W-:-:S07]  /*d410*/  WARPGROUP.ARRIVE ;  /* 0x00000000000079c5 */ /* 0x000fce0000000000 */
[----:B------:R-:W-:Y:S01]  /*d420*/  HGMMA.64x96x16.F32 R152, gdesc[UR4], R152, gsb0 ;  /* 0x01600000049879f0 */ /* 0x000fe20008000898 */
[----:B------:R-:W-:Y:S02]  /*d430*/  R2UR UR6, R20 ;  /* 0x00000000140672ca */ /* 0x000fe400000e0000 */
[----:B------:R-:W-:Y:S02]  /*d440*/  R2UR UR7, R21 ;  /* 0x00000000150772ca */ /* 0x000fe400000e0000 */
[----:B----4-:R-:W-:Y:S02]  /*d450*/  R2UR UR4, R202 ;  /* 0x00000000ca0472ca */ /* 0x010fe400000e0000 */
[----:B------:R-:W-:Y:S01]  /*d460*/  R2UR UR5, R203 ;  /* 0x00000000cb0572ca */ /* 0x000fe200000e0000 */
[----:B------:R-:W-:Y:S01]  /*d470*/  VIADD R20, R14, 0x300 ;  /* 0x000003000e147836 */ /* 0x000fe20000000000 */
[----:B------:R-:W4:Y:S01]  /*d480*/  LDL.64 R202, [R1+0x20] ;  /* 0x0000200001ca7983 */ /* 0x000f220000100a00 */
[----:B------:R-:W-:Y:S01]  /*d490*/  IMAD.MOV.U32 R21, RZ, RZ, 0x40000040 ;  /* 0x40000040ff157424 */ /* 0x000fe200078e00ff */
[----:B------:R-:W-:-:S02]  /*d4a0*/  WARPGROUP.DEPBAR.LE gsb0, 0x0 ;  /* 0x00008000000079c5 */ /* 0x000fc40000010000 */
[----:B------:R-:W-:-:S07]  /*d4b0*/  WARPGROUP.ARRIVE ;  /* 0x00000000000079c5 */ /* 0x000fce0000000000 */
[----:B------:R-:W-:Y:S01]  /*d4c0*/  HGMMA.64x96x16.F32 R152, gdesc[UR4], R152, gsb0 ;  /* 0x01600000049879f0 */ /* 0x000fe20008000898 */
[----:B------:R-:W-:Y:S02]  /*d4d0*/  R2UR UR6, R20 ;  /* 0x00000000140672ca */ /* 0x000fe400000e0000 */
[----:B------:R-:W-:Y:S02]  /*d4e0*/  R2UR UR7, R21 ;  /* 0x00000000150772ca */ /* 0x000fe400000e0000 */
[----:B--2---:R-:W-:Y:S02]  /*d4f0*/  R2UR UR4, R10 ;  /* 0x000000000a0472ca */ /* 0x004fe400000e0000 */
[----:B------:R-:W-:Y:S01]  /*d500*/  R2UR UR5, R11 ;  /* 0x000000000b0572ca */ /* 0x000fe200000e0000 */
[----:B------:R-:W-:Y:S02]  /*d510*/  WARPGROUP.DEPBAR.LE gsb0, 0x0 ;  /* 0x00008000000079c5 */ /* 0x000fe40000010000 */
[----:B------:R-:W-:Y:S01]  /*d520*/  WARPGROUP.ARRIVE ;  /* 0x00000000000079c5 */ /* 0x000fe20000000000 */
[----:B------:R-:W-:Y:S01]  /*d530*/  VIADD R20, R14, 0x302 ;  /* 0x000003020e147836 */ /* 0x000fe20000000000 */
[----:B------:R-:W2:Y:S08]  /*d540*/  LDL.64 R10, [R1+0x18] ;  /* 0x00001800010a7983 */ /* 0x000eb00000100a00 */
[----:B------:R-:W-:Y:S01]  /*d550*/  HGMMA.64x96x16.F32 R152, gdesc[UR4], R152, gsb0 ;  /* 0x01600000049879f0 */ /* 0x000fe20008000898 */
[----:B------:R-:W-:Y:S01]  /*d560*/  IMAD.MOV.U32 R21, RZ, RZ, 0x40000040 ;  /* 0x40000040ff157424 */ /* 0x000fe200078e00ff */
[----:B------:R-:W-:-:S02]  /*d570*/  R2UR UR6, R20 ;  /* 0x00000000140672ca */ /* 0x000fc400000e0000 */
[----:B---3--:R-:W-:Y:S02]  /*d580*/  R2UR UR4, R8 ;  /* 0x00000000080472ca */ /* 0x008fe400000e0000 */
[----:B------:R-:W-:Y:S02]  /*d590*/  R2UR UR7, R21 ;  /* 0x00000000150772ca */ /* 0x000fe400000e0000 */
[----:B------:R-:W-:Y:S01]  /*d5a0*/  R2UR UR5, R9 ;  /* 0x00000000090572ca */ /* 0x000fe200000e0000 */
[----:B------:R-:W-:Y:S01]  /*d5b0*/  VIADD R20, R14, 0x304 ;  /* 0x000003040e147836 */ /* 0x000fe20000000000 */
[----:B------:R-:W3:Y:S01]  /*d5c0*/  LDL.64 R8, [R1+0x10] ;  /* 0x0000100001087983 */ /* 0x000ee20000100a00 */
[----:B------:R-:W-:Y:S01]  /*d5d0*/  IMAD.MOV.U32 R21, RZ, RZ, 0x40000040 ;  /* 0x40000040ff157424 */ /* 0x000fe200078e00ff */
[----:B------:R-:W-:Y:S02]  /*d5e0*/  WARPGROUP.DEPBAR.LE gsb0, 0x0 ;  /* 0x00008000000079c5 */ /* 0x000fe40000010000 */
[----:B------:R-:W-:-:S07]  /*d5f0*/  WARPGROUP.ARRIVE ;  /* 0x00000000000079c5 */ /* 0x000fce0000000000 */
[----:B------:R-:W-:Y:S01]  /*d600*/  HGMMA.64x96x16.F32 R152, gdesc[UR4], R152, gsb0 ;  /* 0x01600000049879f0 */ /* 0x000fe20008000898 */
[----:B------:R-:W-:Y:S02]  /*d610*/  R2UR UR6, R20 ;  /* 0x00000000140672ca */ /* 0x000fe400000e0000 */
[----:B------:R-:W-:Y:S02]  /*d620*/  R2UR UR7, R21 ;  /* 0x00000000150772ca */ /* 0x000fe400000e0000 */
[----:B------:R-:W-:Y:S02]  /*d630*/  R2UR UR4, R2 ;  /* 0x00000000020472ca */ /* 0x000fe400000e0000 */
[----:B------:R-:W-:Y:S01]  /*d640*/  R2UR UR5, R3 ;  /* 0x00000000030572ca */ /* 0x000fe200000e0000 */
[----:B------:R-:W-:Y:S01]  /*d650*/  VIADD R20, R14, 0x306 ;  /* 0x000003060e147836 */ /* 0x000fe20000000000 */
[----:B------:R-:W3:Y:S01]  /*d660*/  LDL.64 R2, [R1+0x8] ;  /* 0x0000080001027983 */ /* 0x000ee20000100a00 */
        /* <DEDUP_REMOVED lines=8> */
[----:B------:R-:W-:Y:S01]  /*d6f0*/  VIADD R20, R14, 0x600 ;  /* 0x000006000e147836 */ /* 0x000fe20000000000 */
[----:B------:R-:W-:Y:S01]  /*d700*/  MOV R21, 0x40000040 ;  /* 0x4000004000157802 */ /* 0x000fe20000000f00 */
[----:B------:R-:W4:Y:S01]  /*d710*/  LDL.64 R202, [R1] ;  /* 0x0000000001ca7983 */ /* 0x000f220000100a00 */
[----:B------:R-:W-:-:S02]  /*d720*/  WARPGROUP.DEPBAR.LE gsb0, 0x0 ;  /* 0x00008000000079c5 */ /* 0x000fc40000010000 */
[----:B------:R-:W-:-:S07]  /*d730*/  WARPGROUP.ARRIVE ;  /* 0x00000000000079c5 */ /* 0x000fce0000000000 */
[----:B------:R-:W-:Y:S01]  /*d740*/  HGMMA.64x96x16.F32 R152, gdesc[UR4], R152, gsb0 ;  /* 0x01600000049879f0 */ /* 0x000fe20008000898 */
[----:B------:R-:W-:Y:S02]  /*d750*/  R2UR UR6, R20 ;  /* 0x00000000140672ca */ /* 0x000fe400000e0000 */
[----:B------:R-:W-:Y:S02]  /*d760*/  R2UR UR7, R21 ;  /* 0x00000000150772ca */ /* 0x000fe400000e0000 */
[----:B--2---:R-:W-:Y:S02]  /*d770*/  R2UR UR4, R10 ;  /* 0x000000000a0472ca */ /* 0x004fe400000e0000 */
[----:B------:R-:W-:Y:S01]  /*d780*/  R2UR UR5, R11 ;  /* 0x000000000b0572ca */ /* 0x000fe200000e0000 */
[----:B------:R-:W-:Y:S01]  /*d790*/  VIADD R20, R14, 0x602 ;  /* 0x000006020e147836 */ /* 0x000fe20000000000 */
[----:B------:R0:W5:Y:S01]  /*d7a0*/  LDL.LU.64 R10, [R1+0x1e0] ;  /* 0x0001e000010a7983 */ /* 0x0001620000300a00 */
[----:B------:R-:W-:Y:S01]  /*d7b0*/  IMAD.MOV.U32 R21, RZ, RZ, 0x40000040 ;  /* 0x40000040ff157424 */ /* 0x000fe200078e00ff */
[----:B------:R-:W-:-:S02]  /*d7c0*/  WARPGROUP.DEPBAR.LE gsb0, 0x0 ;  /* 0x00008000000079c5 */ /* 0x000fc40000010000 */
[----:B------:R-:W-:-:S07]  /*d7d0*/  WARPGROUP.ARRIVE ;  /* 0x00000000000079c5 */ /* 0x000fce0000000000 */
[----:B------:R-:W-:Y:S01]  /*d7e0*/  HGMMA.64x96x16.F32 R152, gdesc[UR4], R152, gsb0 ;  /* 0x01600000049879f0 */ /* 0x000fe20008000898 */
[----:B------:R-:W-:Y:S02]  /*d7f0*/  R2UR UR6, R20 ;  /* 0x00000000140672ca */ /* 0x000fe400000e0000 */
[----:B------:R-:W-:Y:S02]  /*d800*/  R2UR UR7, R21 ;  /* 0x00000000150772ca */ /* 0x000fe400000e0000 */
[----:B---3--:R-:W-:Y:S02]  /*d810*/  R2UR UR4, R8 ;  /* 0x00000000080472ca */ /* 0x008fe400000e0000 */
[----:B------:R-:W-:Y:S01]  /*d820*/  R2UR UR5, R9 ;  /* 0x00000000090572ca */ /* 0x000fe200000e0000 */
[----:B------:R-:W-:Y:S01]  /*d830*/  VIADD R20, R14, 0x604 ;  /* 0x000006040e147836 */ /* 0x000fe20000000000 */
[----:B------:R0:W5:Y:S01]  /*d840*/  LDL.LU R9, [R1+0x1d8] ;  /* 0x0001d80001097983 */ /* 0x0001620000300800 */
[----:B------:R-:W-:Y:S01]  /*d850*/  IMAD.MOV.U32 R21, RZ, RZ, 0x40000040 ;  /* 0x40000040ff157424 */ /* 0x000fe200078e00ff */
[----:B------:R-:W-:-:S02]  /*d860*/  WARPGROUP.DEPBAR.LE gsb0, 0x0 ;  /* 0x00008000000079c5 */ /* 0x000fc40000010000 */
[----:B------:R-:W-:-:S07]  /*d870*/  WARPGROUP.ARRIVE ;  /* 0x00000000000079c5 */ /* 0x000fce0000000000 */
[----:B------:R-:W-:Y:S01]  /*d880*/  HGMMA.64x96x16.F32 R152, gdesc[UR4], R152, gsb0 ;  /* 0x01600000049879f0 */ /* 0x000fe20008000898 */
[----:B------:R-:W-:Y:S02]  /*d890*/  R2UR UR6, R20 ;  /* 0x00000000140672ca */ /* 0x000fe400000e0000 */
[----:B------:R-:W-:Y:S02]  /*d8a0*/  R2UR UR7, R21 ;  /* 0x00000000150772ca */ /* 0x000fe400000e0000 */
[----:B------:R-:W-:Y:S02]  /*d8b0*/  R2UR UR4, R2 ;  /* 0x00000000020472ca */ /* 0x000fe400000e0000 */
        /* <DEDUP_REMOVED lines=39> */
[----:B------:R-:W-:Y:S01]  /*db30*/  MOV R15, 0x40000040 ;  /* 0x40000040000f7802 */ /* 0x000fe20000000f00 */
        /* <DEDUP_REMOVED lines=8> */
[----:B------:R-:W-:Y:S02]  /*dbc0*/  WARPGROUP.DEPBAR.LE gsb0, 0x0 ;  /* 0x00008000000079c5 */ /* 0x000fe40000010000 */
[----:B------:R-:W-:-:S09]  /*dbd0*/  WARPGROUP.ARRIVE ;  /* 0x00000000000079c5 */ /* 0x000fd20000000000 */
[----:B------:R-:W-:Y:S01]  /*dbe0*/  HGMMA.64x96x16.F32 R152, gdesc[UR4], R152, gsb0 ;  /* 0x01600000049879f0 */ /* 0x000fe20008000898 */
[----:B-1----:R-:W-:-:S04]  /*dbf0*/  SHF.R.U32.HI R201, RZ, 0x7, R201 ;  /* 0x00000007ffc97819 */ /* 0x002fc800000116c9 */
[----:B------:R-:W-:Y:S01]  /*dc00*/  IADD3 R7, -R201, 0xb, RZ ;  /* 0x0000000bc9077810 */ /* 0x000fe20007ffe1ff */
[----:B------:R-:W-:-:S04]  /*dc10*/  WARPGROUP.DEPBAR.LE gsb0, 0x0 ;  /* 0x00008000000079c5 */ /* 0x000fc80000010000 */
[----:B------:R0:W-:Y:S06]  /*dc20*/  BAR.ARV R7, 0x100 ;  /* 0x000400070000751d */ /* 0x0001ec0000002000 */
[----:B------:R-:W-:Y:S05]  /*dc30*/  @!P0 BRA `(.L_x_6140) ;  /* 0x0000000000048947 */ /* 0x000fea0003800000 */
[----:B------:R-:W-:Y:S01]  /*dc40*/  BPT.TRAP 0x1 ;  /* 0x000000040000795c */ /* 0x000fe20000300000 */
.L_x_6140:
[----:B------:R-:W2:Y:S01]  /*dc50*/  LDL R20, [R1+0x78] ;  /* 0x0000780001147983 */ /* 0x000ea20000100800 */
[----:B------:R-:W1:Y:S03]  /*dc60*/  LDC R0, c[0x0][0x448] ;  /* 0x00011200ff007b82 */ /* 0x000e660000000800 */
[----:B------:R-:W2:Y:S04]  /*dc70*/  LDL R8, [R1+0xa4] ;  /* 0x0000a40001087983 */ /* 0x000ea80000100800 */
[----:B------:R-:W3:Y:S04]  /*dc80*/  LDL R15, [R1+0x94] ;  /* 0x00009400010f7983 */ /* 0x000ee80000100800 */
[----:B------:R-:W4:Y:S01]  /*dc90*/  LDL R14, [R1+0x28] ;  /* 0x00002800010e7983 */ /* 0x000f220000100800 */
[----:B------:R-:W-:Y:S01]  /*dca0*/  LOP3.LUT R18, R18, 0xffffdfff, RZ, 0xc0, !PT ;  /* 0xffffdfff12127812 */ /* 0x000fe200078ec0ff */
[----:B------:R-:W-:-:S03]  /*dcb0*/  UMOV UR37, UR40 ;  /* 0x0000002800257c82 */ /* 0x000fc60008000000 */
[----:B------:R-:W-:-:S04]  /*dcc0*/  @P0 LOP3.LUT R18, R18, 0x2000, RZ, 0xfc, !PT ;  /* 0x0000200012120812 */ /* 0x000fc800078efcff */
[----:B------:R-:W-:Y:S02]  /*dcd0*/  LOP3.LUT R18, R18, 0xffffbfff, RZ, 0xc0, !PT ;  /* 0xffffbfff12127812 */ /* 0x000fe400078ec0ff */
[----:B-1----:R-:W-:-:S13]  /*dce0*/  ISETP.NE.AND P1, PT, R0, 0x1, PT ;  /* 0x000000010000780c */ /* 0x002fda0003f25270 */
[----:B------:R-:W1:Y:S08]  /*dcf0*/  @P1 LDC R13, c[0x0][0x44c] ;  /* 0x00011300ff0d1b82 */ /* 0x000e700000000800 */
[----:B------:R-:W0:Y:S01]  /*dd00*/  @P1 LDC R0, c[0x0][0x450] ;  /* 0x00011400ff001b82 */ /* 0x000e220000000800 */
[----:B--2---:R-:W-:-:S04]  /*dd10*/  IMAD.IADD R8, R8, 0x1, R20 ;  /* 0x0000000108087824 */ /* 0x004fc800078e0214 */
[----:B-1----:R-:W-:-:S05]  /*dd20*/  @P1 IMAD.HI.U32 R13, R8, R13, RZ ;  /* 0x0000000d080d1227 */ /* 0x002fca00078e00ff */
[----:B0-----:R-:W-:Y:S01]  /*dd30*/  @P1 SHF.R.U32.HI R8, RZ, R0, R13 ;  /* 0x00000000ff081219 */ /* 0x001fe2000001160d */
[----:B-----5:R-:W-:-:S04]  /*dd40*/  IMAD R13, R9, -0x60, RZ ;  /* 0xffffffa0090d7824 */ /* 0x020fc800078e02ff */
[----:B------:R-:W0:Y:S01]  /*dd50*/  SHFL.IDX PT, R0, R8, RZ, 0x1c1f ;  /* 0x001c1fff08007589 */ /* 0x000e2200000e0000 */
[----:B---3--:R-:W-:-:S03]  /*dd60*/  IADD3 R13, -R15, 0x1, R13 ;  /* 0x000000010f0d7810 */ /* 0x008fc60007ffe10d */
[----:B------:R-:W1:Y:S01]  /*dd70*/  SHFL.IDX PT, R8, R8, 0x1, 0x1c1f ;  /* 0x003c1f0008087f89 */ /* 0x000e6200000e0000 */
[----:B----4-:R-:W-:-:S05]  /*dd80*/  IADD3 R13, -R219, R13, R14 ;  /* 0x0000000ddb0d7210 */ /* 0x010fca0007ffe10e */
[C---:B0-----:R-:W-:Y:S02]  /*dd90*/  IMAD.IADD R0, R13.reuse, 0x1, R0 ;  /* 0x000000010d007824 */ /* 0x041fe400078e0200 */
[----:B-1----:R-:W-:-:S03]  /*dda0*/  IMAD.IADD R8, R13, 0x1, R8 ;  /* 0x000000010d087824 */ /* 0x002fc600078e0208 */
[C---:B------:R-:W-:Y:S02]  /*ddb0*/  ISETP.GT.AND P4, PT, R0.reuse, RZ, PT ;  /* 0x000000ff0000720c */ /* 0x040fe40003f84270 */
        /* <DEDUP_REMOVED lines=43> */
[----:B------:R-:W-:Y:S02]  /*e070*/  FMNMX.FTZ R0, R152, R12, !PT ;  /* 0x0000000c98007209 */ /* 0x000fe40007810000 */
[----:B------:R-:W-:Y:S02]  /*e080*/  FSEL R192, R192, -INF , P4 ;  /* 0xff800000c0c07808 */ /* 0x000fe40002000000 */
[----:B------:R-:W-:Y:S02]  /*e090*/  FMNMX.FTZ R0, R153, R0, !PT ;  /* 0x0000000099007209 */ /* 0x000fe40007810000 */
[----:B------:R-:W-:-:S02]  /*e0a0*/  FSEL R193, R193, -INF , P3 ;  /* 0xff800000c1c17808 */ /* 0x000fc40001800000 */
[----:B------:R-:W-:Y:S02]  /*e0b0*/  FMNMX.FTZ R0, R156, R0, !PT ;  /* 0x000000009c007209 */ /* 0x000fe40007810000 */
[----:B------:R-:W-:Y:S02]  /*e0c0*/  FSEL R196, R196, -INF , P2 ;  /* 0xff800000c4c47808 */ /* 0x000fe40001000000 */
[----:B------:R-:W-:Y:S02]  /*e0d0*/  FMNMX.FTZ R0, R157, R0, !PT ;  /* 0x000000009d007209 */ /* 0x000fe40007810000 */
[----:B------:R-:W-:Y:S02]  /*e0e0*/  FSEL R197, R197, -INF , P1 ;  /* 0xff800000c5c57808 */ /* 0x000fe40000800000 */
[----:B------:R-:W-:Y:S02]  /*e0f0*/  FMNMX.FTZ R0, R160, R0, !PT ;  /* 0x00000000a0007209 */ /* 0x000fe40007810000 */
[----:B------:R-:W-:-:S02]  /*e100*/  ISETP.GT.AND P4, PT, R8, RZ, PT ;  /* 0x000000ff0800720c */ /* 0x000fc40003f84270 */
[----:B------:R-:W-:Y:S02]  /*e110*/  FMNMX.FTZ R0, R161, R0, !PT ;  /* 0x00000000a1007209 */ /* 0x000fe40007810000 */
[----:B------:R-:W-:Y:S02]  /*e120*/  ISETP.GT.AND P3, PT, R8, 0x1, PT ;  /* 0x000000010800780c */ /* 0x000fe40003f64270 */
[----:B------:R-:W-:Y:S02]  /*e130*/  FMNMX.FTZ R0, R164, R0, !PT ;  /* 0x00000000a4007209 */ /* 0x000fe40007810000 */
[C---:B------:R-:W-:Y:S02]  /*e140*/  ISETP.GT.AND P2, PT, R8.reuse, 0x8, PT ;  /* 0x000000080800780c */ /* 0x040fe40003f44270 */
[----:B------:R-:W-:Y:S02]  /*e150*/  FMNMX.FTZ R0, R165, R0, !PT ;  /* 0x00000000a5007209 */ /* 0x000fe40007810000 */
[----:B------:R-:W-:-:S02]  /*e160*/  ISETP.GT.AND P1, PT, R8, 0x9, PT ;  /* 0x000000090800780c */ /* 0x000fc40003f24270 */
        /* <DEDUP_REMOVED lines=8> */
[----:B------:R-:W-:Y:S02]  /*e1f0*/  FMNMX.FTZ R0, R176, R0, !PT ;  /* 0x00000000b0007209 */ /* 0x000fe40007810000 */
[C---:B------:R-:W-:Y:S02]  /*e200*/  ISETP.GT.AND P4, PT, R8.reuse, 0x10, PT ;  /* 0x000000100800780c */ /* 0x040fe40003f84270 */
[----:B------:R-:W-:Y:S02]  /*e210*/  FMNMX.FTZ R0, R177, R0, !PT ;  /* 0x00000000b1007209 */ /* 0x000fe40007810000 */
[----:B------:R-:W-:-:S02]  /*e220*/  ISETP.GT.AND P3, PT, R8, 0x11, PT ;  /* 0x000000110800780c */ /* 0x000fc40003f64270 */
[----:B------:R-:W-:Y:S02]  /*e230*/  FMNMX.FTZ R0, R180, R0, !PT ;  /* 0x00000000b4007209 */ /* 0x000fe40007810000 */
[C---:B------:R-:W-:Y:S02]  /*e240*/  ISETP.GT.AND P2, PT, R8.reuse, 0x18, PT ;  /* 0x000000180800780c */ /* 0x040fe40003f44270 */
[----:B------:R-:W-:Y:S02]  /*e250*/  FMNMX.FTZ R0, R181, R0, !PT ;  /* 0x00000000b5007209 */ /* 0x000fe40007810000 */
[----:B------:R-:W-:Y:S02]  /*e260*/  ISETP.GT.AND P1, PT, R8, 0x19, PT ;  /* 0x000000190800780c */ /* 0x000fe40003f24270 */
        /* <DEDUP_REMOVED lines=11> */
[----:B------:R-:W-:Y:S02]  /*e320*/  ISETP.GT.AND P4, PT, R8, 0x20, PT ;  /* 0x000000200800780c */ /* 0x000fe40003f84270 */
[----:B------:R-:W-:Y:S02]  /*e330*/  FMNMX.FTZ R0, R196, R0, !PT ;  /* 0x00000000c4007209 */ /* 0x000fe40007810000 */
[----:B------:R-:W-:-:S02]  /*e340*/  ISETP.GT.AND P3, PT, R8, 0x21, PT ;  /* 0x000000210800780c */ /* 0x000fc40003f64270 */
[----:B------:R-:W-:Y:S02]  /*e350*/  FMNMX.FTZ R0, R197, R0, !PT ;  /* 0x00000000c5007209 */ /* 0x000fe40007810000 */
[C---:B------:R-:W-:Y:S02]  /*e360*/  ISETP.GT.AND P2, PT, R8.reuse, 0x28, PT ;  /* 0x000000280800780c */ /* 0x040fe40003f44270 */
[----:B------:R-:W-:Y:S01]  /*e370*/  ISETP.GT.AND P1, PT, R8, 0x29, PT ;  /* 0x000000290800780c */ /* 0x000fe20003f24270 */
[----:B------:R-:W0:Y:S01]  /*e380*/  SHFL.BFLY PT, R14, R0, 0x2, 0x1f ;  /* 0x0c401f00000e7f89 */ /* 0x000e2200000e0000 */
[----:B------:R-:W-:Y:S02]  /*e390*/  FSEL R170, R170, -INF , P4 ;  /* 0xff800000aaaa7808 */ /* 0x000fe40002000000 */
[----:B------:R-:W-:Y:S02]  /*e3a0*/  FSEL R171, R171, -INF , P3 ;  /* 0xff800000abab7808 */ /* 0x000fe40001800000 */
[----:B------:R-:W-:-:S02]  /*e3b0*/  FSEL R174, R174, -INF , P2 ;  /* 0xff800000aeae7808 */ /* 0x000fc40001000000 */
[----:B------:R-:W-:Y:S02]  /*e3c0*/  FSEL R175, R175, -INF , P1 ;  /* 0xff800000afaf7808 */ /* 0x000fe40000800000 */
[C---:B------:R-:W-:Y:S02]  /*e3d0*/  ISETP.GT.AND P4, PT, R8.reuse, 0x30, PT ;  /* 0x000000300800780c */ /* 0x040fe40003f84270 */
[C---:B------:R-:W-:Y:S02]  /*e3e0*/  ISETP.GT.AND P3, PT, R8.reuse, 0x31, PT ;  /* 0x000000310800780c */ /* 0x040fe40003f64270 */
[C---:B------:R-:W-:Y:S02]  /*e3f0*/  ISETP.GT.AND P2, PT, R8.reuse, 0x38, PT ;  /* 0x000000380800780c */ /* 0x040fe40003f44270 */
[----:B------:R-:W-:Y:S02]  /*e400*/  ISETP.GT.AND P1, PT, R8, 0x39, PT ;  /* 0x000000390800780c */ /* 0x000fe40003f24270 */
[----:B------:R-:W-:-:S02]  /*e410*/  FSEL R178, R178, -INF , P4 ;  /* 0xff800000b2b27808 */ /* 0x000fc40002000000 */
[----:B------:R-:W-:Y:S02]  /*e420*/  FSEL R179, R179, -INF , P3 ;  /* 0xff800000b3b37808 */ /* 0x000fe40001800000 */
[----:B------:R-:W-:Y:S02]  /*e430*/  @P0 LOP3.LUT R18, R18, 0x4000, RZ, 0xfc, !PT ;  /* 0x0000400012120812 */ /* 0x000fe400078efcff */
[----:B------:R-:W-:Y:S02]  /*e440*/  FSEL R182, R182, -INF , P2 ;  /* 0xff800000b6b67808 */ /* 0x000fe40001000000 */
[----:B0-----:R-:W-:Y:S02]  /*e450*/  FMNMX.FTZ R0, R0, R14, !PT ;  /* 0x0000000e00007209 */ /* 0x001fe40007810000 */
[----:B------:R-:W-:Y:S02]  /*e460*/  FSEL R183, R183, -INF , P1 ;  /* 0xff800000b7b77808 */ /* 0x000fe40000800000 */
[C---:B------:R-:W-:Y:S01]  /*e470*/  ISETP.GT.AND P1, PT, R8.reuse, 0x49, PT ;  /* 0x000000490800780c */ /* 0x040fe20003f24270 */
[----:B------:R-:W0:Y:S01]  /*e480*/  SHFL.BFLY PT, R14, R0, 0x1, 0x1f ;  /* 0x0c201f00000e7f89 */ /* 0x000e2200000e0000 */
[----:B------:R-:W-:-:S02]  /*e490*/  ISETP.GT.AND P2, PT, R8, 0x50, PT ;  /* 0x000000500800780c */ /* 0x000fc40003f44270 */
[C---:B------:R-:W-:Y:S02]  /*e4a0*/  ISETP.GT.AND P3, PT, R8.reuse, 0x51, PT ;  /* 0x000000510800780c */ /* 0x040fe40003f64270 */
[C---:B------:R-:W-:Y:S02]  /*e4b0*/  ISETP.GT.AND P4, PT, R8.reuse, 0x58, PT ;  /* 0x000000580800780c */ /* 0x040fe40003f84270 */
[C---:B------:R-:W-:Y:S02]  /*e4c0*/  ISETP.GT.AND P5, PT, R8.reuse, 0x59, PT ;  /* 0x000000590800780c */ /* 0x040fe40003fa4270 */
[----:B------:R-:W-:Y:S02]  /*e4d0*/  ISETP.GT.AND P0, PT, R8, 0x40, PT ;  /* 0x000000400800780c */ /* 0x000fe40003f04270 */
[----:B------:R-:W-:Y:S02]  /*e4e0*/  FSEL R191, R191, -INF , P1 ;  /* 0xff800000bfbf7808 */ /* 0x000fe40000800000 */
[----:B------:R-:W-:-:S02]  /*e4f0*/  FSEL R186, R186, -INF , P0 ;  /* 0xff800000baba7808 */ /* 0x000fc40000000000 */
[----:B------:R-:W-:Y:S02]  /*e500*/  LOP3.LUT P0, RZ, R18, 0x4000, RZ, 0xc0, !PT ;  /* 0x0000400012ff7812 */ /* 0x000fe4000780c0ff */
[----:B------:R-:W-:Y:S02]  /*e510*/  FSEL R194, R194, -INF , P2 ;  /* 0xff800000c2c27808 */ /* 0x000fe40001000000 */
[----:B------:R-:W-:Y:S02]  /*e520*/  FSEL R187, R187, -INF , P0 ;  /* 0xff800000bbbb7808 */ /* 0x000fe40000000000 */
[----:B------:R-:W-:Y:S02]  /*e530*/  FSEL R195, R195, -INF , P3 ;  /* 0xff800000c3c37808 */ /* 0x000fe40001800000 */
[----:B------:R-:W-:Y:S02]  /*e540*/  FSEL R198, R198, -INF , P4 ;  /* 0xff800000c6c67808 */ /* 0x000fe40002000000 */
[----:B0-----:R-:W-:-:S02]  /*e550*/  FMNMX.FTZ R0, R0, R14, !PT ;  /* 0x0000000e00007209 */ /* 0x001fc40007810000 */
[----:B------:R-:W-:Y:S02]  /*e560*/  FSEL R199, R199, -INF , P5 ;  /* 0xff800000c7c77808 */ /* 0x000fe40002800000 */
[----:B------:R-:W-:Y:S02]  /*e570*/  FSETP.NEU.FTZ.AND P6, PT, R0, -INF , PT ;  /* 0xff8000000000780b */ /* 0x000fe40003fdd000 */
[----:B------:R-:W-:Y:S02]  /*e580*/  LOP3.LUT P0, RZ, R18, 0x2000, RZ, 0xc0, !PT ;  /* 0x0000200012ff7812 */ /* 0x000fe4000780c0ff */
[----:B------:R-:W-:-:S05]  /*e590*/  FSEL R14, R0, RZ, P6 ;  /* 0x000000ff000e7208 */ /* 0x000fca0003000000 */
[----:B------:R-:W-:Y:S01]  /*e5a0*/  FADD.FTZ R14, -R14, R12 ;  /* 0x0000000c0e0e7221 */ /* 0x000fe20000010100 */
[----:B------:R-:W-:-:S03]  /*e5b0*/  FMUL.FTZ R12, R0, UR37 ;  /* 0x00000025000c7c20 */ /* 0x000fc60008410000 */
[----:B------:R-:W-:Y:S02]  /*e5c0*/  FMUL.FTZ R14, R14, UR37 ;  /* 0x000000250e0e7c20 */ /* 0x000fe40008410000 */
[----:B------:R-:W-:Y:S02]  /*e5d0*/  FSEL R12, R12, RZ, P6 ;  /* 0x000000ff0c0c7208 */ /* 0x000fe40003000000 */
[----:B------:R-:W-:Y:S02]  /*e5e0*/  ISETP.GT.AND P6, PT, R8, 0x48, PT ;  /* 0x000000480800780c */ /* 0x000fe40003fc4270 */
[----:B------:R-:W-:Y:S01]  /*e5f0*/  FMNMX.FTZ R8, R13, R11, !PT ;  /* 0x0000000b0d087209 */ /* 0x000fe20007810000 */
[--C-:B------:R-:W-:Y:S01]  /*e600*/  FFMA.FTZ R152, R152, UR37, -R12.reuse ;  /* 0x0000002598987c23 */ /* 0x100fe2000801080c */
[----:B------:R-:W-:Y:S01]  /*e610*/  FSEL R190, R190, -INF , P6 ;  /* 0xff800000bebe7808 */ /* 0x000fe20003000000 */
[--C-:B------:R-:W-:Y:S01]  /*e620*/  FFMA.FTZ R153, R153, UR37, -R12.reuse ;  /* 0x0000002599997c23 */ /* 0x100fe2000801080c */
        /* <DEDUP_REMOVED lines=29> */
[----:B------:R-:W-:Y:S01]  /*e800*/  FFMA.FTZ R197, R197, UR37, -R12 ;  /* 0x00000025c5c57c23 */ /* 0x000fe2000801080c */
[----:B------:R-:W-:Y:S02]  /*e810*/  MUFU.EX2 R152, R152 ;  /* 0x0000009800987308 */ /* 0x000fe40000000800 */
[----:B------:R-:W-:-:S04]  /*e820*/  FMNMX.FTZ R8, R171, R8, !PT ;  /* 0x00000008ab087209 */ /* 0x000fc80007810000 */
[----:B------:R-:W-:Y:S02]  /*e830*/  FMNMX.FTZ R8, R174, R8, !PT ;  /* 0x00000008ae087209 */ /* 0x000fe40007810000 */
[----:B------:R-:W0:Y:S02]  /*e840*/  MUFU.EX2 R14, R14 ;  /* 0x0000000e000e7308 */ /* 0x000e240000000800 */
[----:B------:R-:W-:-:S04]  /*e850*/  FMNMX.FTZ R8, R175, R8, !PT ;  /* 0x00000008af087209 */ /* 0x000fc80007810000 */
[----:B------:R-:W-:Y:S02]  /*e860*/  FMNMX.FTZ R8, R178, R8, !PT ;  /* 0x00000008b2087209 */ /* 0x000fe40007810000 */
[----:B------:R-:W1:Y:S02]  /*e870*/  MUFU.EX2 R153, R153 ;  /* 0x0000009900997308 */ /* 0x000e640000000800 */
[----:B------:R-:W-:-:S04]  /*e880*/  FMNMX.FTZ R8, R179, R8, !PT ;  /* 0x00000008b3087209 */ /* 0x000fc80007810000 */
[----:B------:R-:W-:Y:S02]  /*e890*/  FMNMX.FTZ R8, R182, R8, !PT ;  /* 0x00000008b6087209 */ /* 0x000fe40007810000 */
[----:B------:R-:W2:Y:S01]  /*e8a0*/  MUFU.EX2 R154, R156 ;  /* 0x0000009c009a7308 */ /* 0x000ea20000000800 */
[----:B0-----:R-:W-:Y:S01]  /*e8b0*/  FFMA.FTZ R6, R14, R6, R152 ;  /* 0x000000060e067223 */ /* 0x001fe20000010098 */
[----:B------:R-:W-:Y:S01]  /*e8c0*/  FMNMX.FTZ R8, R183, R8, !PT ;  /* 0x00000008b7087209 */ /* 0x000fe20007810000 */
[-C--:B------:R-:W-:Y:S01]  /*e8d0*/  FMUL.FTZ R24, R24, R14.reuse ;  /* 0x0000000e18187220 */ /* 0x080fe20000410000 */
[-C--:B------:R-:W-:Y:S01]  /*e8e0*/  FMUL.FTZ R25, R25, R14.reuse ;  /* 0x0000000e19197220 */ /* 0x080fe20000410000 */
[----:B------:R-:W-:Y:S01]  /*e8f0*/  FMUL.FTZ R28, R28, R14 ;  /* 0x0000000e1c1c7220 */ /* 0x000fe20000410000 */
[----:B------:R-:W-:Y:S01]  /*e900*/  FMNMX.FTZ R8, R186, R8, !PT ;  /* 0x00000008ba087209 */ /* 0x000fe20007810000 */
[----:B------:R-:W-:Y:S01]  /*e910*/  FMUL.FTZ R29, R29, R14 ;  /* 0x0000000e1d1d7220 */ /* 0x000fe20000410000 */
[----:B------:R-:W0:Y:S01]  /*e920*/  MUFU.EX2 R157, R157 ;  /* 0x0000009d009d7308 */ /* 0x000e220000000800 */
[----:B-1----:R-:W-:Y:S01]  /*e930*/  FADD.FTZ R6, R153, R6 ;  /* 0x0000000699067221 */ /* 0x002fe20000010000 */
[----:B------:R-:W-:Y:S01]  /*e940*/  FMNMX.FTZ R8, R187, R8, !PT ;  /* 0x00000008bb087209 */ /* 0x000fe20007810000 */
[----:B------:R-:W-:Y:S01]  /*e950*/  FMUL.FTZ R32, R32, R14 ;  /* 0x0000000e20207220 */ /* 0x000fe20000410000 */
[----:B------:R-:W-:Y:S01]  /*e960*/  F2FP.F16.F32.PACK_AB R152, R153, R152 ;  /* 0x000000989998723e */ /* 0x000fe200000000ff */
[----:B------:R-:W-:Y:S01]  /*e970*/  FMUL.FTZ R33, R33, R14 ;  /* 0x0000000e21217220 */ /* 0x000fe20000410000 */
[----:B------:R-:W-:Y:S01]  /*e980*/  FMNMX.FTZ R8, R190, R8, !PT ;  /* 0x00000008be087209 */ /* 0x000fe20007810000 */
[-C--:B------:R-:W-:Y:S01]  /*e990*/  FMUL.FTZ R36, R36, R14.reuse ;  /* 0x0000000e24247220 */ /* 0x080fe20000410000 */
[----:B------:R-:W-:Y:S01]  /*e9a0*/  FMUL.FTZ R37, R37, R14 ;  /* 0x0000000e25257220 */ /* 0x000fe20000410000 */
[----:B--2---:R-:W-:Y:S01]  /*e9b0*/  FADD.FTZ R6, R154, R6 ;  /* 0x000000069a067221 */ /* 0x004fe20000010000 */
[----:B------:R-:W-:Y:S01]  /*e9c0*/  FMNMX.FTZ R8, R191, R8, !PT ;  /* 0x00000008bf087209 */ /* 0x000fe20007810000 */
[-C--:B------:R-:W-:Y:S01]  /*e9d0*/  FMUL.FTZ R40, R40, R14.reuse ;  /* 0x0000000e28287220 */ /* 0x080fe20000410000 */
[-C--:B------:R-:W-:Y:S01]  /*e9e0*/  FMUL.FTZ R41, R41, R14.reuse ;  /* 0x0000000e29297220 */ /* 0x080fe20000410000 */
[----:B------:R-:W-:Y:S01]  /*e9f0*/  FMUL.FTZ R44, R44, R14 ;  /* 0x0000000e2c2c7220 */ /* 0x000fe20000410000 */
[----:B------:R-:W-:Y:S01]  /*ea00*/  FMNMX.FTZ R8, R194, R8, !PT ;  /* 0x00000008c2087209 */ /* 0x000fe20007810000 */
[-C--:B------:R-:W-:Y:S01]  /*ea10*/  FMUL.FTZ R45, R45, R14.reuse ;  /* 0x0000000e2d2d7220 */ /* 0x080fe20000410000 */
[----:B------:R-:W-:Y:S01]  /*ea20*/  FMUL.FTZ R48, R48, R14 ;  /* 0x0000000e30307220 */ /* 0x000fe20000410000 */
[----:B0-----:R-:W-:Y:S01]  /*ea30*/  FADD.FTZ R20, R157, R6 ;  /* 0x000000069d147221 */ /* 0x001fe20000010000 */
        /* <DEDUP_REMOVED lines=37> */
[----:B0-----:R-:W-:Y:S01]  /*ec90*/  FMNMX.FTZ R8, R8, R12, !PT ;  /* 0x0000000c08087209 */ /* 0x001fe20007810000 */
        /* <DEDUP_REMOVED lines=19> */
[----:B------:R-:W-:Y:S01]  /*edd0*/  VIADD R14, R201, 0x8 ;  /* 0x00000008c90e7836 */ /* 0x000fe20000000000 */
[----:B------:R-:W-:Y:S01]  /*ede0*/  F2FP.F16.F32.PACK_AB R154, R157, R154 ;  /* 0x0000009a9d9a723e */ /* 0x000fe200000000ff */
[----:B------:R-:W-:Y:S01]  /*edf0*/  MUFU.EX2 R161, R161 ;  /* 0x000000a100a17308 */ /* 0x000fe20000000800 */
[----:B0-----:R-:W-:Y:S01]  /*ee00*/  FMNMX.FTZ R8, R8, R12, !PT ;  /* 0x0000000c08087209 */ /* 0x001fe20007810000 */
[----:B------:R-:W-:-:S06]  /*ee10*/  VIADD R12, R10, 0x32440 ;  /* 0x000324400a0c7836 */ /* 0x000fcc0000000000 */
[----:B------:R-:W-:Y:S01]  /*ee20*/  MUFU.EX2 R164, R164 ;  /* 0x000000a400a47308 */ /* 0x000fe20000000800 */
[----:B------:R-:W-:-:S04]  /*ee30*/  FSETP.NEU.FTZ.AND P1, PT, R8, -INF , PT ;  /* 0xff8000000800780b */ /* 0x000fc80003f3d000 */
[----:B------:R-:W-:-:S03]  /*ee40*/  FSEL R6, R8, RZ, P1 ;  /* 0x000000ff08067208 */ /* 0x000fc60000800000 */
[----:B------:R-:W-:Y:S02]  /*ee50*/  MUFU.EX2 R165, R165 ;  /* 0x000000a500a57308 */ /* 0x000fe40000000800 */
[----:B------:R-:W-:Y:S01]  /*ee60*/  FADD.FTZ R11, -R6, R11 ;  /* 0x0000000b060b7221 */ /* 0x000fe20000010100 */
[----:B------:R-:W-:-:S03]  /*ee70*/  FMUL.FTZ R6, R8, UR37 ;  /* 0x0000002508067c20 */ /* 0x000fc60008410000 */
[----:B------:R-:W-:Y:S02]  /*ee80*/  FMUL.FTZ R11, R11, UR37 ;  /* 0x000000250b0b7c20 */ /* 0x000fe40008410000 */
[----:B------:R-:W-:Y:S01]  /*ee90*/  MUFU.EX2 R168, R168 ;  /* 0x000000a800a87308 */ /* 0x000fe20000000800 */
[----:B------:R-:W-:-:S05]  /*eea0*/  FSEL R6, R6, RZ, P1 ;  /* 0x000000ff06067208 */ /* 0x000fca0000800000 */
[--C-:B------:R-:W-:Y:S01]  /*eeb0*/  FFMA.FTZ R153, R13, UR37, -R6.reuse ;  /* 0x000000250d997c23 */ /* 0x100fe20008010806 */
[----:B------:R-:W-:Y:S01]  /*eec0*/  IMAD.U32 R13, RZ, RZ, UR41 ;  /* 0x00000029ff0d7e24 */ /* 0x000fe2000f8e00ff */
[----:B------:R0:W1:Y:S01]  /*eed0*/  MUFU.EX2 R15, R11 ;  /* 0x0000000b000f7308 */ /* 0x0000620000000800 */
[--C-:B------:R-:W-:Y:S01]  /*eee0*/  FFMA.FTZ R156, R163, UR37, -R6.reuse ;  /* 0x00000025a39c7c23 */ /* 0x100fe20008010806 */
[--C-:B------:R-:W-:Y:S01]  /*eef0*/  FFMA.FTZ R157, R166, UR37, -R6.reuse ;  /* 0x00000025a69d7c23 */ /* 0x100fe20008010806 */
[----:B------:R-:W-:Y:S01]  /*ef00*/  FFMA.FTZ R21, R167, UR37, -R6 ;  /* 0x00000025a7157c23 */ /* 0x000fe20008010806 */
[----:B------:R-:W-:Y:S01]  /*ef10*/  PRMT R12, R13, 0x654, R12 ;  /* 0x000006540d0c7816 */ /* 0x000fe2000000000c */
[----:B------:R-:W-:Y:S02]  /*ef20*/  IMAD.MOV.U32 R13, RZ, RZ, 0x40000040 ;  /* 0x40000040ff0d7424 */ /* 0x000fe400078e00ff */
[--C-:B------:R-:W-:Y:S01]  /*ef30*/  FFMA.FTZ R194, R194, UR37, -R6.reuse ;  /* 0x00000025c2c27c23 */ /* 0x100fe20008010806 */
[--C-:B------:R-:W-:Y:S01]  /*ef40*/  FFMA.FTZ R195, R195, UR37, -R6.reuse ;  /* 0x00000025c3c37c23 */ /* 0x100fe20008010806 */
[----:B------:R-:W2:Y:S01]  /*ef50*/  MUFU.EX2 R153, R153 ;  /* 0x0000009900997308 */ /* 0x000ea20000000800 */
[--C-:B0-----:R-:W-:Y:S01]  /*ef60*/  FFMA.FTZ R11, R155, UR37, -R6.reuse ;  /* 0x000000259b0b7c23 */ /* 0x101fe20008010806 */
[----:B------:R-:W-:Y:S01]  /*ef70*/  R2UR UR7, R13 ;  /* 0x000000000d0772ca */ /* 0x000fe200000e0000 */
[--C-:B------:R-:W-:Y:S01]  /*ef80*/  FFMA.FTZ R13, R159, UR37, -R6.reuse ;  /* 0x000000259f0d7c23 */ /* 0x100fe20008010806 */
[----:B------:R0:W-:Y:S01]  /*ef90*/  SYNCS.ARRIVE.TRANS64.RED.A1T0 RZ, [R12+URZ], RZ ;  /* 0x000000ff0cff79a7 */ /* 0x0001e2000810043f */
[--C-:B------:R-:W-:Y:S01]  /*efa0*/  FFMA.FTZ R159, R170, UR37, -R6.reuse ;  /* 0x00000025aa9f7c23 */ /* 0x100fe20008010806 */
[----:B------:R-:W-:-:S02]  /*efb0*/  FFMA.FTZ R198, R198, UR37, -R6 ;  /* 0x00000025c6c67c23 */ /* 0x000fc40008010806 */
[----:B------:R-:W3:Y:S01]  /*efc0*/  MUFU.EX2 R11, R11 ;  /* 0x0000000b000b7308 */ /* 0x000ee20000000800 */
[-C--:B-1----:R-:W-:Y:S01]  /*efd0*/  FMUL.FTZ R26, R26, R15.reuse ;  /* 0x0000000f1a1a7220 */ /* 0x082fe20000410000 */
[-C--:B------:R-:W-:Y:S01]  /*efe0*/  FMUL.FTZ R27, R27, R15.reuse ;  /* 0x0000000f1b1b7220 */ /* 0x080fe20000410000 */
[-C--:B------:R-:W-:Y:S01]  /*eff0*/  FMUL.FTZ R30, R30, R15.reuse ;  /* 0x0000000f1e1e7220 */ /* 0x080fe20000410000 */
[----:B0-----:R-:W-:Y:S02]  /*f000*/  IMAD.MOV.U32 R12, RZ, RZ, 0xc00 ;  /* 0x00000c00ff0c7424 */ /* 0x001fe400078e00ff */
[-C--:B------:R-:W-:Y:S01]  /*f010*/  FMUL.FTZ R31, R31, R15.reuse ;  /* 0x0000000f1f1f7220 */ /* 0x080fe20000410000 */
[-C--:B------:R-:W-:Y:S01]  /*f020*/  FMUL.FTZ R34, R34, R15.reuse ;  /* 0x0000000f22227220 */ /* 0x080fe20000410000 */
[----:B------:R-:W-:Y:S01]  /*f030*/  FMUL.FTZ R35, R35, R15 ;  /* 0x0000000f23237220 */ /* 0x000fe20000410000 */
[----:B------:R-:W-:Y:S01]  /*f040*/  MUFU.EX2 R13, R13 ;  /* 0x0000000d000d7308 */ /* 0x000fe20000000800 */
[----:B--2---:R-:W-:Y:S01]  /*f050*/  FFMA.FTZ R3, R15, R3, R153 ;  /* 0x000000030f037223 */ /* 0x004fe20000010099 */
[----:B------:R-:W-:Y:S01]  /*f060*/  IMAD R12, R19, R12, UR38 ;  /* 0x00000026130c7e24 */ /* 0x000fe2000f8e020c */
[----:B------:R0:W-:Y:S01]  /*f070*/  BAR.SYNC.DEFER_BLOCKING R14, 0x100 ;  /* 0x0004000e0000751d */ /* 0x0001e20000010000 */
[-C--:B------:R-:W-:Y:S01]  /*f080*/  FMUL.FTZ R38, R38, R15.reuse ;  /* 0x0000000f26267220 */ /* 0x080fe20000410000 */
[-C--:B------:R-:W-:Y:S01]  /*f090*/  FMUL.FTZ R39, R39, R15.reuse ;  /* 0x0000000f27277220 */ /* 0x080fe20000410000 */
[-C--:B------:R-:W-:Y:S01]  /*f0a0*/  FMUL.FTZ R42, R42, R15.reuse ;  /* 0x0000000f2a2a7220 */ /* 0x080fe20000410000 */
[----:B------:R-:W-:Y:S01]  /*f0b0*/  R2UR UR6, R12 ;  /* 0x000000000c0672ca */ /* 0x000fe200000e0000 */
[----:B------:R-:W-:Y:S01]  /*f0c0*/  FMUL.FTZ R43, R43, R15 ;  /* 0x0000000f2b2b7220 */ /* 0x000fe20000410000 */
[C---:B---3--:R-:W-:Y:S01]  /*f0d0*/  FADD.FTZ R3, R11.reuse, R3 ;  /* 0x000000030b037221 */ /* 0x048fe20000010000 */
[----:B------:R-:W-:Y:S01]  /*f0e0*/  F2FP.F16.F32.PACK_AB R153, R11, R153 ;  /* 0x000000990b99723e */ /* 0x000fe200000000ff */
[----:B------:R-:W-:Y:S01]  /*f0f0*/  FFMA.FTZ R11, R158, UR37, -R6 ;  /* 0x000000259e0b7c23 */ /* 0x000fe20008010806 */
        /* <DEDUP_REMOVED lines=57> */
[----:B------:R-:W-:Y:S01]  /*f490*/  FADD.FTZ R3, R11, R3 ;  /* 0x000000030b037221 */ /* 0x000fe20000010000 */
[----:B0-----:R-:W-:-:S02]  /*f4a0*/  VIADD R14, R12, 0x80 ;  /* 0x000000800c0e7836 */ /* 0x001fc40000000000 */
[--C-:B------:R-:W-:Y:S01]  /*f4b0*/  FFMA.FTZ R11, R175, UR37, -R6.reuse ;  /* 0x00000025af0b7c23 */ /* 0x100fe20008010806 */
[----:B------:R-:W-:Y:S01]  /*f4c0*/  WARPGROUP.ARRIVE ;  /* 0x00000000000079c5 */ /* 0x000fe20000000000 */
[----:B------:R-:W-:Y:S02]  /*f4d0*/  IMAD.MOV.U32 R15, RZ, RZ, 0x40000040 ;  /* 0x40000040ff0f7424 */ /* 0x000fe400078e00ff */
[----:B------:R-:W-:Y:S01]  /*f4e0*/  FADD.FTZ R158, R13, R3 ;  /* 0x000000030d9e7221 */ /* 0x000fe20000010000 */
[--C-:B------:R-:W-:Y:S01]  /*f4f0*/  FFMA.FTZ R13, R171, UR37, -R6.reuse ;  /* 0x00000025ab0d7c23 */ /* 0x100fe20008010806 */
[----:B------:R-:W-:Y:S01]  /*f500*/  MUFU.EX2 R157, R157 ;  /* 0x0000009d009d7308 */ /* 0x000fe20000000800 */
[----:B------:R-:W-:Y:S01]  /*f510*/  FFMA.FTZ R3, R174, UR37, -R6 ;  /* 0x00000025ae037c23 */ /* 0x000fe20008010806 */
[----:B------:R-:W-:Y:S01]  /*f520*/  HGMMA.64x256x16.F32 R24, R152, gdesc[UR4].tnspB, R24, gsb0 ;  /* 0x43e0000498187df0 */ /* 0x000fe20008000818 */
[----:B------:R-:W-:Y:S01]  /*f530*/  R2UR UR6, R14 ;  /* 0x000000000e0672ca */ /* 0x000fe200000e0000 */
[----:B------:R-:W-:Y:S01]  /*f540*/  VIADD R14, R12, 0x100 ;  /* 0x000001000c0e7836 */ /* 0x000fe20000000000 */
[----:B------:R-:W-:Y:S01]  /*f550*/  R2UR UR7, R15 ;  /* 0x000000000f0772ca */ /* 0x000fe200000e0000 */
[----:B------:R-:W-:-:S02]  /*f560*/  IMAD.MOV.U32 R15, RZ, RZ, 0x40000040 ;  /* 0x40000040ff0f7424 */ /* 0x000fc400078e00ff */
[----:B------:R-:W0:Y:S08]  /*f570*/  MUFU.EX2 R21, R21 ;  /* 0x0000001500157308 */ /* 0x000e300000000800 */
        /* <DEDUP_REMOVED lines=23> */
[----:B------:R-:W-:-:S05]  /*f6f0*/  FFMA.FTZ R153, R162, UR37, -R6 ;  /* 0x00000025a2997c23 */ /* 0x000fca0008010806 */
[----:B------:R-:W1:Y:S01]  /*f700*/  MUFU.EX2 R152, R160 ;  /* 0x000000a000987308 */ /* 0x000e620000000800 */
[----:B------:R-:W-:Y:S01]  /*f710*/  F2FP.F16.F32.PACK_AB R154, R165, R164 ;  /* 0x000000a4a59a723e */ /* 0x000fe200000000ff */
[----:B------:R-:W-:Y:S01]  /*f720*/  FFMA.FTZ R162, R191, UR37, -R6 ;  /* 0x00000025bfa27c23 */ /* 0x000fe20008010806 */
[----:B0-----:R-:W-:-:S05]  /*f730*/  F2FP.F16.F32.PACK_AB R155, R21, R157 ;  /* 0x0000009d159b723e */ /* 0x001fca00000000ff */
[----:B------:R-:W0:Y:S08]  /*f740*/  MUFU.EX2 R153, R153 ;  /* 0x0000009900997308 */ /* 0x000e300000000800 */
[----:B------:R-:W-:Y:S01]  /*f750*/  MUFU.EX2 R162, R162 ;  /* 0x000000a200a27308 */ /* 0x000fe20000000800 */
[----:B-1----:R-:W-:Y:S01]  /*f760*/  FADD.FTZ R20, R152, R20 ;  /* 0x0000001498147221 */ /* 0x002fe20000010000 */
[----:B------:R-:W-:-:S03]  /*f770*/  F2FP.F16.F32.PACK_AB R152, R161, R152 ;  /* 0x00000098a198723e */ /* 0x000fc600000000ff */
[----:B------:R-:W-:Y:S01]  /*f780*/  FADD.FTZ R20, R161, R20 ;  /* 0x00000014a1147221 */ /* 0x000fe20000010000 */
[----:B------:R-:W-:Y:S01]  /*f790*/  FFMA.FTZ R161, R190, UR37, -R6 ;  /* 0x00000025bea17c23 */ /* 0x000fe20008010806 */
[----:B0-----:R-:W-:Y:S01]  /*f7a0*/  FADD.FTZ R158, R153, R158 ;  /* 0x0000009e999e7221 */ /* 0x001fe20000010000 */
[----:B------:R-:W-:Y:S01]  /*f7b0*/  F2FP.F16.F32.PACK_AB R153, R156, R153 ;  /* 0x000000999c99723e */ /* 0x000fe200000000ff */
[----:B------:R-:W-:Y:S01]  /*f7c0*/  FADD.FTZ R164, R164, R20 ;  /* 0x00000014a4a47221 */ /* 0x000fe20000010000 */
[----:B------:R-:W-:Y:S01]  /*f7d0*/  FFMA.FTZ R20, R179, UR37, -R6 ;  /* 0x00000025b3147c23 */ /* 0x000fe20008010806 */
[----:B------:R-:W-:Y:S01]  /*f7e0*/  FADD.FTZ R158, R156, R158 ;  /* 0x0000009e9c9e7221 */ /* 0x000fe20000010000 */
[----:B------:R-:W-:Y:S01]  /*f7f0*/  WARPGROUP.ARRIVE ;  /* 0x00000000000079c5 */ /* 0x000fe20000000000 */
[----:B------:R-:W-:Y:S01]  /*f800*/  FFMA.FTZ R156, R182, UR37, -R6 ;  /* 0x00000025b69c7c23 */ /* 0x000fe20008010806 */
[----:B------:R-:W-:Y:S01]  /*f810*/  MUFU.EX2 R161, R161 ;  /* 0x000000a100a17308 */ /* 0x000fe20000000800 */
[----:B------:R-:W-:Y:S01]  /*f820*/  FADD.FTZ R160, R157, R158 ;  /* 0x0000009e9da07221 */ /* 0x000fe20000010000 */
[--C-:B------:R-:W-:Y:S01]  /*f830*/  FFMA.FTZ R158, R178, UR37, -R6.reuse ;  /* 0x00000025b29e7c23 */ /* 0x100fe20008010806 */
[----:B------:R-:W-:Y:S01]  /*f840*/  FFMA.FTZ R157, R183, UR37, -R6 ;  /* 0x00000025b79d7c23 */ /* 0x000fe20008010806 */
[----:B------:R-:W-:Y:S01]  /*f850*/  HGMMA.64x256x16.F32 R24, R152, gdesc[UR4].tnspB, R24, gsb0 ;  /* 0x43e0000498187df0 */ /* 0x000fe20008000818 */
[----:B------:R-:W-:Y:S01]  /*f860*/  R2UR UR6, R14 ;  /* 0x000000000e0672ca */ /* 0x000fe200000e0000 */
[----:B------:R-:W-:Y:S01]  /*f870*/  VIADD R14, R12, 0x180 ;  /* 0x000001800c0e7836 */ /* 0x000fe20000000000 */
[----:B------:R-:W-:Y:S01]  /*f880*/  R2UR UR7, R15 ;  /* 0x000000000f0772ca */ /* 0x000fe200000e0000 */
[----:B------:R-:W-:Y:S01]  /*f890*/  MUFU.EX2 R158, R158 ;  /* 0x0000009e009e7308 */ /* 0x000fe20000000800 */
[----:B------:R-:W-:Y:S01]  /*f8a0*/  MOV R15, 0x40000040 ;  /* 0x40000040000f7802 */ /* 0x000fe20000000f00 */
[----:B------:R-:W-:Y:S01]  /*f8b0*/  FADD.FTZ R160, R21, R160 ;  /* 0x000000a015a07221 */ /* 0x000fe20000010000 */
[----:B------:R-:W-:Y:S01]  /*f8c0*/  FFMA.FTZ R21, R186, UR37, -R6 ;  /* 0x00000025ba157c23 */ /* 0x000fe20008010806 */
[----:B------:R-:W-:-:S02]  /*f8d0*/  FADD.FTZ R164, R165, R164 ;  /* 0x000000a4a5a47221 */ /* 0x000fc40000010000 */
[----:B------:R-:W-:Y:S02]  /*f8e0*/  FADD.FTZ R160, R159, R160 ;  /* 0x000000a09fa07221 */ /* 0x000fe40000010000 */
[----:B------:R-:W0:Y:S02]  /*f8f0*/  MUFU.EX2 R20, R20 ;  /* 0x0000001400147308 */ /* 0x000e240000000800 */
[----:B------:R-:W-:-:S04]  /*f900*/  FADD.FTZ R160, R13, R160 ;  /* 0x000000a00da07221 */ /* 0x000fc80000010000 */
[----:B------:R-:W-:Y:S02]  /*f910*/  FADD.FTZ R160, R3, R160 ;  /* 0x000000a003a07221 */ /* 0x000fe40000010000 */
[----:B------:R-:W-:Y:S02]  /*f920*/  MUFU.EX2 R156, R156 ;  /* 0x0000009c009c7308 */ /* 0x000fe40000000800 */
[----:B------:R-:W-:-:S06]  /*f930*/  FADD.FTZ R160, R11, R160 ;  /* 0x000000a00ba07221 */ /* 0x000fcc0000010000 */
[----:B------:R-:W1:Y:S08]  /*f940*/  MUFU.EX2 R157, R157 ;  /* 0x0000009d009d7308 */ /* 0x000e700000000800 */
[----:B------:R-:W2:Y:S01]  /*f950*/  MUFU.EX2 R21, R21 ;  /* 0x0000001500157308 */ /* 0x000ea20000000800 */
[----:B------:R-:W-:Y:S02]  /*f960*/  WARPGROUP.DEPBAR.LE gsb0, 0x0 ;  /* 0x00008000000079c5 */ /* 0x000fe40000010000 */
[----:B------:R-:W-:Y:S01]  /*f970*/  F2FP.F16.F32.PACK_AB R152, R169, R168 ;  /* 0x000000a8a998723e */ /* 0x000fe200000000ff */
[----:B------:R-:W-:Y:S01]  /*f980*/  FADD.FTZ R168, R168, R164 ;  /* 0x000000a4a8a87221 */ /* 0x000fe20000010000 */
[----:B------:R-:W-:Y:S01]  /*f990*/  F2FP.F16.F32.PACK_AB R153, R13, R159 ;  /* 0x0000009f0d99723e */ /* 0x000fe200000000ff */
[--C-:B------:R-:W-:Y:S01]  /*f9a0*/  FFMA.FTZ R159, R187, UR37, -R6.reuse ;  /* 0x00000025bb9f7c23 */ /* 0x100fe20008010806 */
[----:B------:R-:W-:Y:S01]  /*f9b0*/  F2FP.F16.F32.PACK_AB R154, R173, R172 ;  /* 0x000000acad9a723e */ /* 0x000fe200000000ff */
[----:B------:R-:W-:Y:S01]  /*f9c0*/  FFMA.FTZ R6, R199, UR37, -R6 ;  /* 0x00000025c7067c23 */ /* 0x000fe20008010806 */
[----:B------:R-:W-:Y:S01]  /*f9d0*/  F2FP.F16.F32.PACK_AB R155, R11, R3 ;  /* 0x000000030b9b723e */ /* 0x000fe200000000ff */
[----:B------:R-:W-:-:S02]  /*f9e0*/  IMAD.MOV.U32 R13, RZ, RZ, 0x40000040 ;  /* 0x40000040ff0d7424 */ /* 0x000fc400078e00ff */
[----:B------:R-:W-:Y:S01]  /*f9f0*/  FADD.FTZ R168, R169, R168 ;  /* 0x000000a8a9a87221 */ /* 0x000fe20000010000 */
[----:B------:R-:W3:Y:S01]  /*fa00*/  MUFU.EX2 R159, R159 ;  /* 0x0000009f009f7308 */ /* 0x000ee20000000800 */
[----:B------:R-:W-:Y:S02]  /*fa10*/  WARPGROUP.ARRIVE ;  /* 0x00000000000079c5 */ /* 0x000fe40000000000 */
[----:B------:R-:W-:-:S04]  /*fa20*/  FADD.FTZ R168, R172, R168 ;  /* 0x000000a8aca87221 */ /* 0x000fc80000010000 */
[----:B------:R-:W-:Y:S01]  /*fa30*/  HGMMA.64x256x16.F32 R24, R152, gdesc[UR4].tnspB, R24, gsb0 ;  /* 0x43e0000498187df0 */ /* 0x000fe20008000818 */
[----:B------:R-:W-:Y:S01]  /*fa40*/  R2UR UR6, R14 ;  /* 0x000000000e0672ca */ /* 0x000fe200000e0000 */
[C---:B------:R-:W-:Y:S01]  /*fa50*/  VIADD R14, R12.reuse, 0x200 ;  /* 0x000002000c0e7836 */ /* 0x040fe20000000000 */
[----:B------:R-:W-:Y:S01]  /*fa60*/  R2UR UR7, R15 ;  /* 0x000000000f0772ca */ /* 0x000fe200000e0000 */
[----:B------:R-:W-:Y:S02]  /*fa70*/  IMAD.MOV.U32 R15, RZ, RZ, 0x40000040 ;  /* 0x40000040ff0f7424 */ /* 0x000fe400078e00ff */
[----:B------:R-:W-:Y:S01]  /*fa80*/  FADD.FTZ R168, R173, R168 ;  /* 0x000000a8ada87221 */ /* 0x000fe20000010000 */
[----:B------:R-:W-:Y:S01]  /*fa90*/  VIADD R12, R12, 0x280 ;  /* 0x000002800c0c7836 */ /* 0x000fe20000000000 */
[----:B------:R-:W-:Y:S02]  /*faa0*/  WARPGROUP.DEPBAR.LE gsb0, 0x0 ;  /* 0x00008000000079c5 */ /* 0x000fe40000010000 */
[----:B------:R-:W-:Y:S01]  /*fab0*/  F2FP.F16.F32.PACK_AB R152, R177, R176 ;  /* 0x000000b0b198723e */ /* 0x000fe200000000ff */
        /* <DEDUP_REMOVED lines=11> */
[----:B------:R-:W-:-:S03]  /*fb70*/  FADD.FTZ R158, R157, R158 ;  /* 0x0000009e9d9e7221 */ /* 0x000fc60000010000 */
[----:B------:R-:W-:Y:S01]  /*fb80*/  HGMMA.64x256x16.F32 R24, R152, gdesc[UR4].tnspB, R24, gsb0 ;  /* 0x43e0000498187df0 */ /* 0x000fe20008000818 */
[----:B------:R-:W-:Y:S01]  /*fb90*/  R2UR UR6, R14 ;  /* 0x000000000e0672ca */ /* 0x000fe200000e0000 */
[----:B------:R-:W-:Y:S01]  /*fba0*/  FADD.FTZ R176, R184, R176 ;  /* 0x000000b0b8b07221 */ /* 0x000fe20000010000 */
[----:B------:R-:W-:Y:S01]  /*fbb0*/  R2UR UR7, R15 ;  /* 0x000000000f0772ca */ /* 0x000fe200000e0000 */
[----:B------:R0:W1:Y:S01]  /*fbc0*/  MUFU.EX2 R14, R6 ;  /* 0x00000006000e7308 */ /* 0x0000620000000800 */
[----:B--2---:R-:W-:Y:S01]  /*fbd0*/  FADD.FTZ R158, R21, R158 ;  /* 0x0000009e159e7221 */ /* 0x004fe20000010000 */
[----:B------:R-:W-:-:S03]  /*fbe0*/  FADD.FTZ R176, R185, R176 ;  /* 0x000000b0b9b07221 */ /* 0x000fc60000010000 */
[----:B---3--:R-:W-:Y:S01]  /*fbf0*/  FADD.FTZ R158, R159, R158 ;  /* 0x0000009e9f9e7221 */ /* 0x008fe20000010000 */
        /* <DEDUP_REMOVED lines=10> */
[----:B0-----:R-:W-:-:S03]  /*fca0*/  FADD.FTZ R6, R197, R176 ;  /* 0x000000b0c5067221 */ /* 0x001fc60000010000 */
[----:B-1----:R-:W-:Y:S01]  /*fcb0*/  FADD.FTZ R3, R14, R158 ;  /* 0x0000009e0e037221 */ /* 0x002fe20000010000 */
[----:B------:R-:W-:Y:S02]  /*fcc0*/  WARPGROUP.DEPBAR.LE gsb0, 0x0 ;  /* 0x00008000000079c5 */ /* 0x000fe40000010000 */
[----:B------:R-:W-:Y:S02]  /*fcd0*/  F2FP.F16.F32.PACK_AB R152, R185, R184 ;  /* 0x000000b8b998723e */ /* 0x000fe400000000ff */
[----:B------:R-:W-:Y:S02]  /*fce0*/  F2FP.F16.F32.PACK_AB R153, R159, R21 ;  /* 0x000000159f99723e */ /* 0x000fe400000000ff */
[----:B------:R-:W-:Y:S02]  /*fcf0*/  F2FP.F16.F32.PACK_AB R154, R189, R188 ;  /* 0x000000bcbd9a723e */ /* 0x000fe400000000ff */
[----:B------:R-:W-:-:S04]  /*fd00*/  F2FP.F16.F32.PACK_AB R155, R162, R161 ;  /* 0x000000a1a29b723e */ /* 0x000fc800000000ff */
[----:B------:R-:W-:-:S06]  /*fd10*/  WARPGROUP.ARRIVE ;  /* 0x00000000000079c5 */ /* 0x000fcc0000000000 */
[----:B------:R-:W-:Y:S01]  /*fd20*/  HGMMA.64x256x16.F32 R24, R152, gdesc[UR4].tnspB, R24, gsb0 ;  /* 0x43e0000498187df0 */ /* 0x000fe20008000818 */
[----:B------:R-:W-:Y:S02]  /*fd30*/  R2UR UR6, R12 ;  /* 0x000000000c0672ca */ /* 0x000fe400000e0000 */
[----:B------:R-:W-:Y:S01]  /*fd40*/  R2UR UR7, R13 ;  /* 0x000000000d0772ca */ /* 0x000fe200000e0000 */
[----:B------:R-:W-:Y:S02]  /*fd50*/  WARPGROUP.DEPBAR.LE gsb0, 0x0 ;  /* 0x00008000000079c5 */ /* 0x000fe40000010000 */
[----:B------:R-:W-:Y:S02]  /*fd60*/  F2FP.F16.F32.PACK_AB R152, R193, R192 ;  /* 0x000000c0c198723e */ /* 0x000fe400000000ff */
[----:B------:R-:W-:Y:S02]  /*fd70*/  F2FP.F16.F32.PACK_AB R153, R195, R194 ;  /* 0x000000c2c399723e */ /* 0x000fe400000000ff */
[----:B------:R-:W-:-:S02]  /*fd80*/  F2FP.F16.F32.PACK_AB R154, R197, R196 ;  /* 0x000000c4c59a723e */ /* 0x000fc400000000ff */
[----:B------:R-:W-:-:S04]  /*fd90*/  F2FP.F16.F32.PACK_AB R155, R14, R198 ;  /* 0x000000c60e9b723e */ /* 0x000fc800000000ff */
[----:B------:R-:W-:-:S12]  /*fda0*/  WARPGROUP.ARRIVE ;  /* 0x00000000000079c5 */ /* 0x000fd80000000000 */
[----:B------:R-:W-:Y:S03]  /*fdb0*/  HGMMA.64x256x16.F32 R24, R152, gdesc[UR4].tnspB, R24, gsb0 ;  /* 0x43e0000498187df0 */ /* 0x000fe60008000818 */
[----:B------:R-:W-:Y:S02]  /*fdc0*/  WARPGROUP.DEPBAR.LE gsb0, 0x0 ;  /* 0x00008000000079c5 */ /* 0x000fe40000010000 */
[----:B------:R-:W-:Y:S05]  /*fdd0*/  @!P0 BRA `(.L_x_6141) ;  /* 0x0000000000048947 */ /* 0x000fea0003800000 */
[----:B------:R-:W-:Y:S01]  /*fde0*/  BPT.TRAP 0x1 ;  /* 0x000000040000795c */ /* 0x000fe20000300000 */
.L_x_6141:
[C---:B------:R-:W-:Y:S01]  /*fdf0*/  ISETP.GT.AND P1, PT, R9.reuse, R200, PT ;  /* 0x000000c80900720c */ /* 0x040fe20003f24270 */
[----:B------:R-:W-:Y:S02]  /*fe00*/  VIADD R10, R10, 0x32460 ;  /* 0x000324600a0a7836 */ /* 0x000fe40000000000 */
[----:B------:R-:W-:Y:S02]  /*fe10*/  IMAD.U32 R11, RZ, RZ, UR41 ;  /* 0x00000029ff0b7e24 */ /* 0x000fe4000f8e00ff */
[----:B------:R-:W-:Y:S02]  /*fe20*/  VIADD R9, R9, 0xffffffff ;  /* 0xffffffff09097836 */ /* 0x000fe40000000000 */
[----:B------:R-:W-:Y:S01]  /*fe30*/  IMAD.MOV.U32 R12, RZ, RZ, R0 ;  /* 0x000000ffff0c7224 */ /* 0x000fe200078e0000 */
[----:B------:R-:W-:Y:S01]  /*fe40*/  PRMT R10, R11, 0x654, R10 ;  /* 0x000006540b0a7816 */ /* 0x000fe2000000000a */
[----:B------:R-:W-:-:S03]  /*fe50*/  IMAD.MOV.U32 R11, RZ, RZ, R8 ;  /* 0x000000ffff0b7224 */ /* 0x000fc600078e0008 */
[----:B------:R0:W-:Y:S01]  /*fe60*/  SYNCS.ARRIVE.TRANS64.RED.A1T0 RZ, [R10+URZ], RZ ;  /* 0x000000ff0aff79a7 */ /* 0x0001e2000810043f */
[----:B------:R-:W-:Y:S05]  /*fe70*/  @P1 BRA `(.L_x_6142) ;  /* 0xffffffcc00cc1947 */ /* 0x000fea000383ffff */
.L_x_6131:
[----:B0-----:R-:W2:Y:S02]  /*fe80*/  LDL R10, [R1+0x98] ;  /* 0x00009800010a7983 */ /* 0x001ea40000100800 */
[----:B--2---:R-:W-:-:S13]  /*fe90*/  ISETP.GE.AND P1, PT, R9, R10, PT ;  /* 0x0000000a0900720c */ /* 0x004fda0003f26270 */
[----:B------:R-:W-:Y:S05]  /*fea0*/  @!P1 BRA `(.L_x_6143) ;  /* 0x0000002800509947 */ /* 0x000fea0003800000 */
[----:B------:R-:W-:Y:S02]  /*feb0*/  IMAD.MOV.U32 R11, RZ, RZ, R8 ;  /* 0x000000ffff0b7224 */ /* 0x000fe400078e0008 */
[----:B------:R-:W-:-:S07]  /*fec0*/  IMAD.MOV.U32 R12, RZ, RZ, R0 ;  /* 0x000000ffff0c7224 */ /* 0x000fce00078e0000 */
.L_x_6154:
        /* <DEDUP_REMOVED lines=8> */
.L_x_6144:
[----:B------:R-:W-:Y:S01]  /*ff50*/  IMAD R10, R19, 0x8, R23 ;  /* 0x00000008130a7824 */ /* 0x000fe200078e0217 */
[----:B------:R-:W-:-:S04]  /*ff60*/  SHF.L.U32 R0, R208, 0x1f, RZ ;  /* 0x0000001fd0007819 */ /* 0x000fc800000006ff */
[----:B------:R0:W1:Y:S01]  /*ff70*/  SYNCS.PHASECHK.TRANS64.TRYWAIT P1, [R10+URZ+0x32430], R0 ;  /* 0x032430000a0075a7 */ /* 0x000062000802017f */
[----:B------:R-:W-:Y:S05]  /*ff80*/  @!P0 BRA `(.L_x_6145) ;  /* 0x0000000000048947 */ /* 0x000fea0003800000 */
[----:B------:R-:W-:Y:S01]  /*ff90*/  BPT.TRAP 0x1 ;  /* 0x000000040000795c */ /* 0x000fe20000300000 */
.L_x_6145:
[----:B------:R-:W2:Y:S01]  /*ffa0*/  LDL R7, [R1+0x2c] ;  /* 0x00002c0001077983 */ /* 0x000ea20000100800 */
[----:B------:R-:W-:Y:S01]  /*ffb0*/  MOV R153, 0x40000040 ;  /* 0x4000004000997802 */ /* 0x000fe20000000f00 */
[----:B--2---:R-:W-:Y:S01]  /*ffc0*/  IMAD R152, R19, 0x300, R7 ;  /* 0x0000030013987824 */ /* 0x004fe200078e0207 */
[----:B-1----:R-:W-:Y:S06]  /*ffd0*/  @P1 BRA `(.L_x_6146) ;  /* 0x0000000000081947 */ /* 0x002fec0003800000 */
[----:B------:R-:W1:Y:S02]  /*ffe0*/  SYNCS.PHASECHK.TRANS64.TRYWAIT P1, [R10+URZ+0x32430], R0 ;  /* 0x032430000a0075a7 */ /* 0x000e64000802017f */
[----:B-1----:R-:W-:Y:S05]  /*fff0*/  @!P1 BRA `(.L_x_6147) ;  /* 0x0000011c00a49947 */ /* 0x002fea0003800000 */
.L_x_6146:
[----:B------:R-:W-:Y:S01]  /*10000*/  VIADD R20, R152, 0x2 ;  /* 0x0000000298147836 */ /* 0x000fe20000000000 */
[----:B------:R-:W2:Y:S01]  /*10010*/  LDL.64 R202, [R1+0x68] ;  /* 0x0000680001ca7983 */ /* 0x000ea20000100a00 */
[----:B------:R-:W-:Y:S01]  /*10020*/  IMAD.MOV.U32 R21, RZ, RZ, 0x40000040 ;  /* 0x40000040ff157424 */ /* 0x000fe200078e00ff */
[----:B------:R-:W-:Y:S05]  /*10030*/  WARPSYNC.ALL ;  /* 0x0000000000007948 */ /* 0x000fea0003800000 */
[----:B------:R-:W-:Y:S01]  /*10040*/  R2UR UR10, R20 ;  /* 0x00000000140a72ca */ /* 0x000fe200000e0000 */
[----:B------:R-:W3:Y:S01]  /*10050*/  LDL.64 R200, [R1+0x60] ;  /* 0x0000600001c87983 */ /* 0x000ee20000100a00 */
[----:B------:R-:W-:Y:S01]  /*10060*/  R2UR UR11, R21 ;  /* 0x00000000150b72ca */ /* 0x000fe200000e0000 */
[C---:B------:R-:W-:Y:S01]  /*10070*/  VIADD R14, R152.reuse, 0x4 ;  /* 0x00000004980e7836 */ /* 0x040fe20000000000 */
[C---:B------:R-:W-:Y:S01]  /*10080*/  R2UR UR6, R152.reuse ;  /* 0x00000000980672ca */ /* 0x040fe200000e0000 */
[----:B------:R-:W4:Y:S01]  /*10090*/  LDL.64 R20, [R1+0x70] ;  /* 0x0000700001147983 */ /* 0x000f220000100a00 */
[----:B------:R-:W-:Y:S01]  /*100a0*/  R2UR UR7, R153 ;  /* 0x00000000990772ca */ /* 0x000fe200000e0000 */
[----:B------:R-:W-:Y:S01]  /*100b0*/  VIADD R152, R152, 0x6 ;  /* 0x0000000698987836 */ /* 0x000fe20000000000 */
[----:B------:R-:W-:Y:S01]  /*100c0*/  R2UR UR4, R220 ;  /* 0x00000000dc0472ca */ /* 0x000fe200000e0000 */
[----:B------:R-:W-:Y:S01]  /*100d0*/  IMAD.MOV.U32 R153, RZ, RZ, 0x40000040 ;  /* 0x40000040ff997424 */ /* 0x000fe200078e00ff */
[----:B------:R-:W-:-:S02]  /*100e0*/  R2UR UR5, R221 ;  /* 0x00000000dd0572ca */ /* 0x000fc400000e0000 */
[----:B------:R-:W-:Y:S02]  /*100f0*/  R2UR UR18, R152 ;  /* 0x00000000981272ca */ /* 0x000fe400000e0000 */
[----:B------:R-:W-:Y:S02]  /*10100*/  R2UR UR19, R153 ;  /* 0x00000000991372ca */ /* 0x000fe400000e0000 */
[----:B------:R-:W-:-:S07]  /*10110*/  WARPGROUP.ARRIVE ;  /* 0x00000000000079c5 */ /* 0x000fce0000000000 */
[----:B------:R-:W-:Y:S01]  /*10120*/  HGMMA.64x96x16.F32 R152, gdesc[UR4], RZ, !UPT, gsb0 ;  /* 0x01600000049879f0 */ /* 0x000fe2000c0008ff */
[----:B------:R-:W-:Y:S01]  /*10130*/  IMAD.MOV.U32 R15, RZ, RZ, 0x40000040 ;  /* 0x40000040ff0f7424 */ /* 0x000fe200078e00ff */
[----:B------:R-:W-:-:S04]  /*10140*/  R2UR UR14, R14 ;  /* 0x000000000e0e72ca */ /* 0x000fc800000e0000 */
[----:B------:R-:W-:Y:S01]  /*10150*/  R2UR UR15, R15 ;  /* 0x000000000f0f72ca */ /* 0x000fe200000e0000 */
[----:B------:R-:W-:Y:S02]  /*10160*/  WARPGROUP.DEPBAR.LE gsb0, 0x0 ;  /* 0x00008000000079c5 */ /* 0x000fe40000010000 */
[----:B------:R-:W-:Y:S01]  /*10170*/  WARPGROUP.ARRIVE ;  /* 0x00000000000079c5 */ /* 0x000fe20000000000 */
[----:B----4-:R-:W-:Y:S02]  /*10180*/  R2UR UR8, R20 ;  /* 0x00000000140872ca */ /* 0x010fe400000e0000 */
[----:B------:R-:W-:-:S13]  /*10190*/  R2UR UR9, R21 ;  /* 0x00000000150972ca */ /* 0x000fda00000e0000 */
[----:B------:R-:W-:Y:S01]  /*101a0*/  HGMMA.64x96x16.F32 R152, gdesc[UR8], R152, gsb0 ;  /* 0x01600000089879f0 */ /* 0x000fe20008000898 */
[----:B--2---:R-:W-:Y:S02]  /*101b0*/  R2UR UR12, R202 ;  /* 0x00000000ca0c72ca */ /* 0x004fe400000e0000 */
[----:B------:R-:W-:Y:S02]  /*101c0*/  R2UR UR13, R203 ;  /* 0x00000000cb0d72ca */ /* 0x000fe400000e0000 */
[----:B---3--:R-:W-:Y:S02]  /*101d0*/  R2UR UR16, R200 ;  /* 0x00000000c81072ca */ /* 0x008fe400000e0000 */
        /* <DEDUP_REMOVED lines=10> */
.L_x_6148:
[----:B------:R2:W3:Y:S01]  /*10280*/  SYNCS.PHASECHK.TRANS64.TRYWAIT P1, [R10+URZ+0x32450], R0 ;  /* 0x032450000a0075a7 */ /* 0x0004e2000802017f */
[----:B------:R-:W-:Y:S05]  /*10290*/  @!P0 BRA `(.L_x_6149) ;  /* 0x0000000000048947 */ /* 0x000fea0003800000 */
[----:B------:R-:W-:Y:S01]  /*102a0*/  BPT.TRAP 0x1 ;  /* 0x000000040000795c */ /* 0x000fe20000300000 */
.L_x_6149:
[----:B---3--:R-:W-:Y:S05]  /*102b0*/  @P1 BRA `(.L_x_6150) ;  /* 0x0000000000081947 */ /* 0x008fea0003800000 */
[----:B------:R-:W3:Y:S02]  /*102c0*/  SYNCS.PHASECHK.TRANS64.TRYWAIT P1, [R10+URZ+0x32450], R0 ;  /* 0x032450000a0075a7 */ /* 0x000ee4000802017f */
[----:B---3--:R-:W-:Y:S05]  /*102d0*/  @!P1 BRA `(.L_x_6151) ;  /* 0x0000011c00009947 */ /* 0x008fea0003800000 */
.L_x_6150:
[----:B------:R-:W4:Y:S04]  /*102e0*/  LDL.64 R200, [R1+0x58] ;  /* 0x0000580001c87983 */ /* 0x000f280000100a00 */
[----:B------:R-:W2:Y:S04]  /*102f0*/  LDL.64 R202, [R1+0x48] ;  /* 0x0000480001ca7983 */ /* 0x000ea80000100a00 */
        /* <DEDUP_REMOVED lines=10> */
[----:B------:R0:W-:Y:S01]  /*103a0*/  STL.64 [R1+0x1d0], R2 ;  /* 0x0001d00201007387 */ /* 0x0001e20000100a00 */
[----:B------:R-:W-:Y:S01]  /*103b0*/  R2UR UR7, R15 ;  /* 0x000000000f0772ca */ /* 0x000fe200000e0000 */
[----:B------:R-:W-:-:S02]  /*103c0*/  VIADD R20, R14, 0x2 ;  /* 0x000000020e147836 */ /* 0x000fc40000000000 */
[----:B------:R-:W-:Y:S01]  /*103d0*/  IMAD.MOV.U32 R21, RZ, RZ, 0x40000040 ;  /* 0x40000040ff157424 */ /* 0x000fe200078e00ff */
[----:B0-----:R-:W2:Y:S09]  /*103e0*/  LDL.64 R2, [R1+0x30] ;  /* 0x0000300001027983 */ /* 0x001eb20000100a00 */
[----:B------:R-:W-:Y:S01]  /*103f0*/  HGMMA.64x96x16.F32 R152, gdesc[UR4], R152, gsb0 ;  /* 0x01600000049879f0 */ /* 0x000fe20008000898 */
[----:B------:R-:W-:-:S02]  /*10400*/  R2UR UR6, R20 ;  /* 0x00000000140672ca */ /* 0x000fc400000e0000 */
[----:B------:R-:W-:Y:S01]  /*10410*/  R2UR UR7, R21 ;  /* 0x00000000150772ca */ /* 0x000fe200000e0000 */
[----:B------:R-:W-:Y:S02]  /*10420*/  VIADD R20, R14, 0x4 ;  /* 0x000000040e147836 */ /* 0x000fe40000000000 */
[----:B------:R-:W-:Y:S01]  /*10430*/  IMAD.MOV.U32 R21, RZ, RZ, 0x40000040 ;  /* 0x40000040ff157424 */ /* 0x000fe200078e00ff */
[----:B------:R-:W-:Y:S02]  /*10440*/  WARPGROUP.DEPBAR.LE gsb0, 0x0 ;  /* 0x00008000000079c5 */ /* 0x000fe40000010000 */
[----:B------:R-:W-:Y:S01]  /*10450*/  WARPGROUP.ARRIVE ;  /* 0x00000000000079c5 */ /* 0x000fe20000000000 */
[----:B----4-:R-:W-:Y:S02]  /*10460*/  R2UR UR4, R200 ;  /* 0x00000000c80472ca */ /* 0x010fe400000e0000 */
[----:B------:R-:W-:Y:S02]  /*10470*/  R2UR UR5, R201 ;  /* 0x00000000c90572ca */ /* 0x000fe400000e0000 */
[----:B------:R-:W4:Y:S11]  /*10480*/  LDL.64 R200, [R1+0x40] ;  /* 0x0000400001c87983 */ /* 0x000f360000100a00 */
[----:B------:R-:W-:Y:S01]  /*10490*/  HGMMA.64x96x16.F32 R152, gdesc[UR4], R152, gsb0 ;  /* 0x01600000049879f0 */ /* 0x000fe20008000898 */
[----:B------:R-:W-:-:S02]  /*104a0*/  R2UR UR6, R20 ;  /* 0x00000000140672ca */ /* 0x000fc400000e0000 */
[----:B---3--:R-:W-:Y:S02]  /*104b0*/  R2UR UR4, R8 ;  /* 0x00000000080472ca */ /* 0x008fe400000e0000 */
[----:B------:R-:W-:Y:S02]  /*104c0*/  R2UR UR5, R9 ;  /* 0x00000000090572ca */ /* 0x000fe400000e0000 */
[----:B------:R-:W3:Y:S01]  /*104d0*/  LDL.64 R8, [R1+0x38] ;  /* 0x0000380001087983 */ /* 0x000ee20000100a00 */
[----:B------:R-:W-:Y:S01]  /*104e0*/  R2UR UR7, R21 ;  /* 0x00000000150772ca */ /* 0x000fe200000e0000 */
[----:B------:R-:W-:Y:S01]  /*104f0*/  VIADD R20, R14, 0x6 ;  /* 0x000000060e147836 */ /* 0x000fe20000000000 */
[----:B------:R-:W-:Y:S01]  /*10500*/  MOV R21, 0x40000040 ;  /* 0x4000004000157802 */ /* 0x000fe20000000f00 */
[----:B------:R-:W-:Y:S02]  /*10510*/  WARPGROUP.DEPBAR.LE gsb0, 0x0 ;  /* 0x00008000000079c5 */ /* 0x000fe40000010000 */
[----:B------:R-:W-:-:S08]  /*10520*/  WARPGROUP.ARRIVE ;  /* 0x00000000000079c5 */ /* 0x000fd00000000000 */
[----:B------:R-:W-:Y:S01]  /*10530*/  HGMMA.64x96x16.F32 R152, gdesc[UR4], R152, gsb0 ;  /* 0x01600000049879f0 */ /* 0x000fe20008000898 */
[----:B------:R-:W-:Y:S02]  /*10540*/  R2UR UR6, R20 ;  /* 0x00000000140672ca */ /* 0x000fe400000e0000 */
[----:B------:R-:W-:Y:S02]  /*10550*/  R2UR UR7, R21 ;  /* 0x00000000150772ca */ /* 0x000fe400000e0000 */
[----:B--2---:R-:W-:Y:S02]  /*10560*/  R2UR UR4, R202 ;  /* 0x00000000ca0472ca */ /* 0x004fe400000e0000 */
[----:B------:R-:W-:Y:S01]  /*10570*/  R2UR UR5, R203 ;  /* 0x00000000cb0572ca */ /* 0x000fe200000e0000 */
[----:B------:R-:W-:Y:S01]  /*10580*/  VIADD R20, R14, 0x300 ;  /* 0x000003000e147836 */ /* 0x000fe20000000000 */
[----:B------:R-:W2:Y:S01]  /*10590*/  LDL.64 R202, [R1+0x8] ;  /* 0x0000080001ca7983 */ /* 0x000ea20000100a00 */
        /* <DEDUP_REMOVED lines=13> */
[----:B---3--:R-:W-:Y:S01]  /*10670*/  R2UR UR4, R8 ;  /* 0x00000000080472ca */ /* 0x008fe200000e0000 */
[----:B------:R-:W-:Y:S01]  /*10680*/  IMAD.MOV.U32 R21, RZ, RZ, 0x40000040 ;  /* 0x40000040ff157424 */ /* 0x000fe200078e00ff */
[----:B------:R-:W-:Y:S02]  /*10690*/  R2UR UR5, R9 ;  /* 0x00000000090572ca */ /* 0x000fe400000e0000 */
[----:B------:R-:W3:Y:S01]  /*106a0*/  LDL.64 R8, [R1+0x18] ;  /* 0x0000180001087983 */ /* 0x000ee20000100a00 */
        /* <DEDUP_REMOVED lines=9> */
[----:B------:R-:W2:Y:S01]  /*10740*/  LDL.64 R2, [R1+0x10] ;  /* 0x0000100001027983 */ /* 0x000ea20000100a00 */
        /* <DEDUP_REMOVED lines=11> */
[----:B------:R-:W-:Y:S02]  /*10800*/  WARPGROUP.DEPBAR.LE gsb0, 0x0 ;  /* 0x00008000000079c5 */ /* 0x000fe40000010000 */
[----:B------:R-:W-:Y:S01]  /*10810*/  WARPGROUP.ARRIVE ;  /* 0x00000000000079c5 */ /* 0x000fe20000000000 */
[----:B------:R-:W-:Y:S01]  /*10820*/  VIADD R20, R14, 0x600 ;  /* 0x000006000e147836 */ /* 0x000fe20000000000 */
[----:B------:R-:W4:Y:S08]  /*10830*/  LDL.64 R200, [R1] ;  /* 0x0000000001c87983 */ /* 0x000f300000100a00 */
[----:B------:R-:W-:Y:S01]  /*10840*/  HGMMA.64x96x16.F32 R152, gdesc[UR4], R152, gsb0 ;  /* 0x01600000049879f0 */ /* 0x000fe20008000898 */
[----:B------:R-:W-:Y:S01]  /*10850*/  IMAD.MOV.U32 R21, RZ, RZ, 0x40000040 ;  /* 0x40000040ff157424 */ /* 0x000fe200078e00ff */
[----:B------:R-:W-:-:S02]  /*10860*/  R2UR UR6, R20 ;  /* 0x00000000140672ca */ /* 0x000fc400000e0000 */
[----:B---3--:R-:W-:Y:S02]  /*10870*/  R2UR UR4, R8 ;  /* 0x00000000080472ca */ /* 0x008fe400000e0000 */
[----:B------:R-:W-:Y:S02]  /*10880*/  R2UR UR7, R21 ;  /* 0x00000000150772ca */ /* 0x000fe400000e0000 */
[----:B------:R-:W-:Y:S01]  /*10890*/  R2UR UR5, R9 ;  /* 0x00000000090572ca */ /* 0x000fe200000e0000 */
[----:B------:R-:W-:Y:S01]  /*108a0*/  VIADD R20, R14, 0x602 ;  /* 0x000006020e147836 */ /* 0x000fe20000000000 */
[----:B------:R0:W5:Y:S01]  /*108b0*/  LDL.LU R9, [R1+0x1d8] ;  /* 0x0001d80001097983 */ /* 0x0001620000300800 */
[----:B------:R-:W-:Y:S01]  /*108c0*/  IMAD.MOV.U32 R21, RZ, RZ, 0x40000040 ;  /* 0x40000040ff157424 */ /* 0x000fe200078e00ff */
[----:B------:R-:W-:Y:S02]  /*108d0*/  WARPGROUP.DEPBAR.LE gsb0, 0x0 ;  /* 0x00008000000079c5 */ /* 0x000fe40000010000 */
[----:B------:R-:W-:-:S07]  /*108e0*/  WARPGROUP.ARRIVE ;  /* 0x00000000000079c5 */ /* 0x000fce0000000000 */
[----:B------:R-:W-:Y:S01]  /*108f0*/  HGMMA.64x96x16.F32 R152, gdesc[UR4], R152, gsb0 ;  /* 0x01600000049879f0 */ /* 0x000fe20008000898 */
[----:B------:R-:W-:Y:S02]  /*10900*/  R2UR UR6, R20 ;  /* 0x00000000140672ca */ /* 0x000fe400000e0000 */
[----:B------:R-:W-:Y:S02]  /*10910*/  R2UR UR7, R21 ;  /* 0x00000000150772ca */ /* 0x000fe400000e0000 */
[----:B--2---:R-:W-:Y:S02]  /*10920*/  R2UR UR4, R2 ;  /* 0x00000000020472ca */ /* 0x004fe400000e0000 */
[----:B------:R-:W-:Y:S01]  /*10930*/  R2UR UR5, R3 ;  /* 0x00000000030572ca */ /* 0x000fe200000e0000 */
[----:B------:R-:W-:Y:S01]  /*10940*/  VIADD R20, R14, 0x604 ;  /* 0x000006040e147836 */ /* 0x000fe20000000000 */
[----:B------:R-:W-:Y:S01]  /*10950*/  MOV R21, 0x40000040 ;  /* 0x4000004000157802 */ /* 0x000fe20000000f00 */
[----:B------:R0:W5:Y:S01]  /*10960*/  LDL.LU.64 R2, [R1+0x1d0] ;  /* 0x0001d00001027983 */ /* 0x0001620000300a00 */
        /* <DEDUP_REMOVED lines=52> */
[----:B------:R-:W2:Y:S01]  /*10cb0*/  S2R R203, SR_TID.X ;  /* 0x0000000000cb7919 */ /* 0x000ea20000002100 */
[----:B------:R-:W-:Y:S02]  /*10cc0*/  WARPGROUP.DEPBAR.LE gsb0, 0x0 ;  /* 0x00008000000079c5 */ /* 0x000fe40000010000 */
[----:B------:R-:W-:-:S09]  /*10cd0*/  WARPGROUP.ARRIVE ;  /* 0x00000000000079c5 */ /* 0x000fd20000000000 */
[----:B------:R-:W-:Y:S01]  /*10ce0*/  HGMMA.64x96x16.F32 R152, gdesc[UR4], R152, gsb0 ;  /* 0x01600000049879f0 */ /* 0x000fe20008000898 */
[----:B--2---:R-:W-:-:S04]  /*10cf0*/  SHF.R.U32.HI R203, RZ, 0x7, R203 ;  /* 0x00000007ffcb7819 */ /* 0x004fc800000116cb */
[----:B------:R-:W-:Y:S01]  /*10d00*/  IADD3 R7, -R203, 0xb, RZ ;  /* 0x0000000bcb077810 */ /* 0x000fe20007ffe1ff */
[----:B------:R-:W-:-:S04]  /*10d10*/  WARPGROUP.DEPBAR.LE gsb0, 0x0 ;  /* 0x00008000000079c5 */ /* 0x000fc80000010000 */
[----:B------:R0:W-:Y:S06]  /*10d20*/  BAR.ARV R7, 0x100 ;  /* 0x000400070000751d */ /* 0x0001ec0000002000 */
[----:B------:R-:W-:Y:S05]  /*10d30*/  @!P0 BRA `(.L_x_6152) ;  /* 0x0000000000048947 */ /* 0x000fea0003800000 */
[----:B------:R-:W-:Y:S01]  /*10d40*/  BPT.TRAP 0x1 ;  /* 0x000000040000795c */ /* 0x000fe20000300000 */
.L_x_6152:
[----:B-1----:R-:W-:Y:S01]  /*10d50*/  FMNMX.FTZ R0, R152, R12, !PT ;  /* 0x0000000c98007209 */ /* 0x002fe20007810000 */
[----:B------:R-:W-:Y:S01]  /*10d60*/  UMOV UR37, UR39 ;  /* 0x0000002700257c82 */ /* 0x000fe20008000000 */
[----:B------:R-:W-:Y:S02]  /*10d70*/  IMAD.U32 R13, RZ, RZ, UR41 ;  /* 0x00000029ff0d7e24 */ /* 0x000fe4000f8e00ff */
[----:B------:R-:W-:Y:S01]  /*10d80*/  FMNMX.FTZ R0, R153, R0, !PT ;  /* 0x0000000099007209 */ /* 0x000fe20007810000 */
[----:B------:R-:W-:-:S03]  /*10d90*/  IMAD.MOV.U32 R15, RZ, RZ, 0x40000040 ;  /* 0x40000040ff0f7424 */ /* 0x000fc600078e00ff */
        /* <DEDUP_REMOVED lines=57> */
[----:B------:R-:W1:Y:S02]  /*11130*/  MUFU.EX2 R14, R12 ;  /* 0x0000000c000e7308 */ /* 0x000e640000000800 */
[----:B------:R-:W-:-:S04]  /*11140*/  FMNMX.FTZ R8, R159, R8, !PT ;  /* 0x000000089f087209 */ /* 0x000fc80007810000 */
[----:B------:R-:W-:Y:S02]  /*11150*/  FMNMX.FTZ R8, R162, R8, !PT ;  /* 0x00000008a2087209 */ /* 0x000fe40007810000 */
[----:B------:R-:W2:Y:S02]  /*11160*/  MUFU.EX2 R153, R153 ;  /* 0x0000009900997308 */ /* 0x000ea40000000800 */
[----:B------:R-:W-:-:S04]  /*11170*/  FMNMX.FTZ R8, R163, R8, !PT ;  /* 0x00000008a3087209 */ /* 0x000fc80007810000 */
[----:B------:R-:W-:Y:S02]  /*11180*/  FMNMX.FTZ R8, R166, R8, !PT ;  /* 0x00000008a6087209 */ /* 0x000fe40007810000 */
[----:B------:R-:W-:Y:S01]  /*11190*/  MUFU.EX2 R156, R156 ;  /* 0x0000009c009c7308 */ /* 0x000fe20000000800 */
[----:B-1----:R-:W-:Y:S01]  /*111a0*/  FMUL.FTZ R24, R24, R14 ;  /* 0x0000000e18187220 */ /* 0x002fe20000410000 */
[----:B------:R-:W-:Y:S01]  /*111b0*/  FMNMX.FTZ R8, R167, R8, !PT ;  /* 0x00000008a7087209 */ /* 0x000fe20007810000 */
[-C--:B------:R-:W-:Y:S01]  /*111c0*/  FMUL.FTZ R25, R25, R14.reuse ;  /* 0x0000000e19197220 */ /* 0x080fe20000410000 */
[-C--:B------:R-:W-:Y:S01]  /*111d0*/  FMUL.FTZ R28, R28, R14.reuse ;  /* 0x0000000e1c1c7220 */ /* 0x080fe20000410000 */
[----:B------:R-:W-:Y:S01]  /*111e0*/  FMUL.FTZ R29, R29, R14 ;  /* 0x0000000e1d1d7220 */ /* 0x000fe20000410000 */
[----:B------:R-:W-:Y:S01]  /*111f0*/  FMNMX.FTZ R8, R170, R8, !PT ;  /* 0x00000008aa087209 */ /* 0x000fe20007810000 */
[-C--:B------:R-:W-:Y:S01]  /*11200*/  FMUL.FTZ R32, R32, R14.reuse ;  /* 0x0000000e20207220 */ /* 0x080fe20000410000 */
[----:B------:R-:W1:Y:S01]  /*11210*/  MUFU.EX2 R157, R157 ;  /* 0x0000009d009d7308 */ /* 0x000e620000000800 */
        /* <DEDUP_REMOVED lines=62> */
[----:B------:R-:W3:Y:S01]  /*11600*/  SHFL.BFLY PT, R12, R8, 0x2, 0x1f ;  /* 0x0c401f00080c7f89 */ /* 0x000ee200000e0000 */
        /* <DEDUP_REMOVED lines=13> */
[----:B------:R-:W-:Y:S01]  /*116e0*/  FFMA.FTZ R6, R14, R6, R152 ;  /* 0x000000060e067223 */ /* 0x000fe20000010098 */
[----:B-1----:R-:W-:Y:S01]  /*116f0*/  F2FP.F16.F32.PACK_AB R202, R157, R156 ;  /* 0x0000009c9dca723e */ /* 0x002fe200000000ff */
[----:B------:R-:W1:Y:S02]  /*11700*/  MUFU.EX2 R152, R160 ;  /* 0x000000a000987308 */ /* 0x000e640000000800 */
[----:B------:R-:W-:-:S04]  /*11710*/  FADD.FTZ R6, R153, R6 ;  /* 0x0000000699067221 */ /* 0x000fc80000010000 */
[----:B------:R-:W-:Y:S01]  /*11720*/  FADD.FTZ R6, R156, R6 ;  /* 0x000000069c067221 */ /* 0x000fe20000010000 */
[----:B---3--:R-:W-:Y:S01]  /*11730*/  FMNMX.FTZ R8, R8, R12, !PT ;  /* 0x0000000c08087209 */ /* 0x008fe20007810000 */
[----:B------:R-:W2:Y:S02]  /*11740*/  MUFU.EX2 R161, R161 ;  /* 0x000000a100a17308 */ /* 0x000ea40000000800 */
[----:B------:R-:W-:Y:S02]  /*11750*/  FADD.FTZ R6, R157, R6 ;  /* 0x000000069d067221 */ /* 0x000fe40000010000 */
[----:B------:R-:W3:Y:S04]  /*11760*/  SHFL.BFLY PT, R12, R8, 0x1, 0x1f ;  /* 0x0c201f00080c7f89 */ /* 0x000ee800000e0000 */
[----:B------:R-:W-:Y:S01]  /*11770*/  MUFU.EX2 R165, R165 ;  /* 0x000000a500a57308 */ /* 0x000fe20000000800 */
[----:B-1----:R-:W-:-:S07]  /*11780*/  FADD.FTZ R6, R152, R6 ;  /* 0x0000000698067221 */ /* 0x002fce0000010000 */
[----:B------:R-:W-:Y:S01]  /*11790*/  MUFU.EX2 R156, R168 ;  /* 0x000000a8009c7308 */ /* 0x000fe20000000800 */
[C---:B--2---:R-:W-:Y:S01]  /*117a0*/  FADD.FTZ R6, R161.reuse, R6 ;  /* 0x00000006a1067221 */ /* 0x044fe20000010000 */
[----:B------:R-:W-:-:S06]  /*117b0*/  F2FP.F16.F32.PACK_AB R152, R161, R152 ;  /* 0x00000098a198723e */ /* 0x000fcc00000000ff */
[----:B------:R-:W-:Y:S01]  /*117c0*/  MUFU.EX2 R169, R169 ;  /* 0x000000a900a97308 */ /* 0x000fe20000000800 */
[----:B---3--:R-:W-:-:S07]  /*117d0*/  FMNMX.FTZ R8, R8, R12, !PT ;  /* 0x0000000c08087209 */ /* 0x008fce0007810000 */
        /* <DEDUP_REMOVED lines=32> */
[----:B-1---5:R-:W-:Y:S01]  /*119e0*/  FFMA.FTZ R3, R11, R3, R154 ;  /* 0x000000030b037223 */ /* 0x022fe2000001009a */
        /* <DEDUP_REMOVED lines=64> */
[----:B------:R-:W-:Y:S01]  /*11df0*/  PRMT R12, R13, 0x654, R12 ;  /* 0x000006540d0c7816 */ /* 0x000fe2000000000c */
[----:B------:R-:W-:Y:S01]  /*11e00*/  VIADD R11, R203, 0x8 ;  /* 0x00000008cb0b7836 */ /* 0x000fe20000000000 */
[----:B------:R-:W1:Y:S01]  /*11e10*/  MUFU.EX2 R219, R158 ;  /* 0x0000009e00db7308 */ /* 0x000e620000000800 */
[----:B------:R-:W-:Y:S01]  /*11e20*/  MOV R13, 0x40000040 ;  /* 0x40000040000d7802 */ /* 0x000fe20000000f00 */
[----:B------:R3:W-:Y:S01]  /*11e30*/  SYNCS.ARRIVE.TRANS64.RED.A1T0 RZ, [R12+URZ], RZ ;  /* 0x000000ff0cff79a7 */ /* 0x0007e2000810043f */
[----:B--2---:R-:W-:Y:S01]  /*11e40*/  F2FP.F16.F32.PACK_AB R201, R155, R154 ;  /* 0x0000009a9bc9723e */ /* 0x004fe200000000ff */
[----:B------:R2:W-:Y:S01]  /*11e50*/  BAR.SYNC.DEFER_BLOCKING R11, 0x100 ;  /* 0x0004000b0000751d */ /* 0x0005e20000010000 */
[----:B------:R-:W-:Y:S01]  /*11e60*/  R2UR UR7, R13 ;  /* 0x000000000d0772ca */ /* 0x000fe200000e0000 */
[----:B------:R-:W-:-:S04]  /*11e70*/  FADD.FTZ R3, R155, R3 ;  /* 0x000000039b037221 */ /* 0x000fc80000010000 */
[----:B------:R-:W4:Y:S01]  /*11e80*/  MUFU.EX2 R20, R159 ;  /* 0x0000009f00147308 */ /* 0x000f220000000800 */
[----:B---3--:R-:W-:-:S04]  /*11e90*/  IMAD.MOV.U32 R12, RZ, RZ, 0xc00 ;  /* 0x00000c00ff0c7424 */ /* 0x008fc800078e00ff */
[----:B------:R-:W-:Y:S02]  /*11ea0*/  IMAD R12, R19, R12, UR38 ;  /* 0x00000026130c7e24 */ /* 0x000fe4000f8e020c */
[----:B-1----:R-:W-:Y:S01]  /*11eb0*/  FADD.FTZ R3, R219, R3 ;  /* 0x00000003db037221 */ /* 0x002fe20000010000 */
[----:B------:R-:W1:Y:S01]  /*11ec0*/  MUFU.EX2 R154, R164 ;  /* 0x000000a4009a7308 */ /* 0x000e620000000800 */
[C---:B------:R-:W-:Y:S01]  /*11ed0*/  VIADD R14, R12.reuse, 0x80 ;  /* 0x000000800c0e7836 */ /* 0x040fe20000000000 */
[----:B------:R-:W-:-:S06]  /*11ee0*/  R2UR UR6, R12 ;  /* 0x000000000c0672ca */ /* 0x000fcc00000e0000 */
[----:B------:R-:W-:Y:S01]  /*11ef0*/  MUFU.EX2 R21, R166 ;  /* 0x000000a600157308 */ /* 0x000fe20000000800 */
[----:B----4-:R-:W-:-:S04]  /*11f00*/  F2FP.F16.F32.PACK_AB R203, R20, R219 ;  /* 0x000000db14cb723e */ /* 0x010fc800000000ff */
[----:B------:R-:W-:-:S03]  /*11f10*/  WARPGROUP.ARRIVE ;  /* 0x00000000000079c5 */ /* 0x000fc60000000000 */
[----:B------:R-:W3:Y:S01]  /*11f20*/  MUFU.EX2 R158, R172 ;  /* 0x000000ac009e7308 */ /* 0x000ee20000000800 */
[----:B-1----:R-:W-:Y:S01]  /*11f30*/  FADD.FTZ R6, R154, R6 ;  /* 0x000000069a067221 */ /* 0x002fe20000010000 */
[C---:B------:R-:W-:Y:S01]  /*11f40*/  F2FP.F16.F32.PACK_AB R154, R165.reuse, R154 ;  /* 0x0000009aa59a723e */ /* 0x040fe200000000ff */
[----:B------:R-:W-:Y:S01]  /*11f50*/  HGMMA.64x256x16.F32 R24, R200, gdesc[UR4].tnspB, R24, gsb0 ;  /* 0x43e00004c8187df0 */ /* 0x000fe20008000818 */
[----:B------:R-:W-:Y:S01]  /*11f60*/  R2UR UR6, R14 ;  /* 0x000000000e0672ca */ /* 0x000fe200000e0000 */
[----:B------:R-:W-:Y:S01]  /*11f70*/  FADD.FTZ R6, R165, R6 ;  /* 0x00000006a5067221 */ /* 0x000fe20000010000 */
[----:B------:R-:W-:Y:S01]  /*11f80*/  R2UR UR7, R15 ;  /* 0x000000000f0772ca */ /* 0x000fe200000e0000 */
[----:B------:R-:W-:Y:S01]  /*11f90*/  VIADD R14, R12, 0x100 ;  /* 0x000001000c0e7836 */ /* 0x000fe20000000000 */
[----:B--2---:R-:W-:Y:S01]  /*11fa0*/  MUFU.EX2 R11, R170 ;  /* 0x000000aa000b7308 */ /* 0x004fe20000000800 */
[----:B------:R-:W-:Y:S01]  /*11fb0*/  FADD.FTZ R6, R156, R6 ;  /* 0x000000069c067221 */ /* 0x000fe20000010000 */
[----:B------:R-:W-:Y:S01]  /*11fc0*/  IMAD.MOV.U32 R15, RZ, RZ, 0x40000040 ;  /* 0x40000040ff0f7424 */ /* 0x000fe200078e00ff */
[----:B------:R-:W-:-:S02]  /*11fd0*/  F2FP.F16.F32.PACK_AB R156, R169, R156 ;  /* 0x0000009ca99c723e */ /* 0x000fc400000000ff */
[----:B------:R-:W-:-:S03]  /*11fe0*/  FADD.FTZ R6, R169, R6 ;  /* 0x00000006a9067221 */ /* 0x000fc60000010000 */
[----:B------:R-:W1:Y:S01]  /*11ff0*/  MUFU.EX2 R13, R171 ;  /* 0x000000ab000d7308 */ /* 0x000e620000000800 */
[----:B---3--:R-:W-:Y:S01]  /*12000*/  FADD.FTZ R6, R158, R6 ;  /* 0x000000069e067221 */ /* 0x008fe20000010000 */
[----:B------:R-:W-:-:S03]  /*12010*/  F2FP.F16.F32.PACK_AB R158, R173, R158 ;  /* 0x0000009ead9e723e */ /* 0x000fc600000000ff */
[----:B------:R-:W-:-:S03]  /*12020*/  FADD.FTZ R6, R173, R6 ;  /* 0x00000006ad067221 */ /* 0x000fc60000010000 */
[----:B------:R-:W-:Y:S08]  /*12030*/  MUFU.EX2 R174, R174 ;  /* 0x000000ae00ae7308 */ /* 0x000ff00000000800 */
[----:B------:R-:W2:Y:S01]  /*12040*/  MUFU.EX2 R175, R175 ;  /* 0x000000af00af7308 */ /* 0x000ea20000000800 */
[----:B-1----:R-:W-:-:S07]  /*12050*/  F2FP.F16.F32.PACK_AB R157, R13, R11 ;  /* 0x0000000b0d9d723e */ /* 0x002fce00000000ff */
[----:B------:R-:W1:Y:S08]  /*12060*/  MUFU.EX2 R160, R176 ;  /* 0x000000b000a07308 */ /* 0x000e700000000800 */
[----:B------:R-:W3:Y:S01]  /*12070*/  MUFU.EX2 R177, R177 ;  /* 0x000000b100b17308 */ /* 0x000ee20000000800 */
[----:B--2---:R-:W-:-:S07]  /*12080*/  F2FP.F16.F32.PACK_AB R159, R175, R174 ;  /* 0x000000aeaf9f723e */ /* 0x004fce00000000ff */
[----:B------:R-:W-:Y:S01]  /*12090*/  MUFU.EX2 R181, R181 ;  /* 0x000000b500b57308 */ /* 0x000fe20000000800 */
[----:B-1----:R-:W-:-:S07]  /*120a0*/  FADD.FTZ R6, R160, R6 ;  /* 0x00000006a0067221 */ /* 0x002fce0000010000 */
[----:B------:R-:W-:Y:S01]  /*120b0*/  MUFU.EX2 R178, R178 ;  /* 0x000000b200b27308 */ /* 0x000fe20000000800 */
[C---:B---3--:R-:W-:Y:S01]  /*120c0*/  FADD.FTZ R6, R177.reuse, R6 ;  /* 0x00000006b1067221 */ /* 0x048fe20000010000 */
[----:B------:R-:W-:-:S06]  /*120d0*/  F2FP.F16.F32.PACK_AB R160, R177, R160 ;  /* 0x000000a0b1a0723e */ /* 0x000fcc00000000ff */
[----:B------:R-:W1:Y:S08]  /*120e0*/  MUFU.EX2 R179, R179 ;  /* 0x000000b300b37308 */ /* 0x000e700000000800 */
[----:B------:R-:W-:Y:S08]  /*120f0*/  MUFU.EX2 R182, R182 ;  /* 0x000000b600b67308 */ /* 0x000ff00000000800 */
[----:B------:R-:W-:Y:S01]  /*12100*/  MUFU.EX2 R183, R183 ;  /* 0x000000b700b77308 */ /* 0x000fe20000000800 */
[----:B-1----:R-:W-:-:S07]  /*12110*/  F2FP.F16.F32.PACK_AB R161, R179, R178 ;  /* 0x000000b2b3a1723e */ /* 0x002fce00000000ff */
[----:B------:R-:W-:Y:S08]  /*12120*/  MUFU.EX2 R164, R184 ;  /* 0x000000b800a47308 */ /* 0x000ff00000000800 */
[----:B------:R-:W-:Y:S08]  /*12130*/  MUFU.EX2 R185, R185 ;  /* 0x000000b900b97308 */ /* 0x000ff00000000800 */
[----:B------:R-:W-:Y:S08]  /*12140*/  MUFU.EX2 R166, R188 ;  /* 0x000000bc00a67308 */ /* 0x000ff00000000800 */
[----:B------:R-:W-:Y:S08]  /*12150*/  MUFU.EX2 R189, R189 ;  /* 0x000000bd00bd7308 */ /* 0x000ff00000000800 */
[----:B------:R-:W-:Y:S08]  /*12160*/  MUFU.EX2 R186, R186 ;  /* 0x000000ba00ba7308 */ /* 0x000ff00000000800 */
        /* <DEDUP_REMOVED lines=12> */
[----:B-1----:R-:W-:-:S02]  /*12230*/  F2FP.F16.F32.PACK_AB R169, R195, R194 ;  /* 0x000000c2c3a9723e */ /* 0x002fc400000000ff */
[----:B--2---:R-:W-:Y:S01]  /*12240*/  F2FP.F16.F32.PACK_AB R171, R199, R198 ;  /* 0x000000c6c7ab723e */ /* 0x004fe200000000ff */
[----:B------:R-:W-:Y:S02]  /*12250*/  WARPGROUP.DEPBAR.LE gsb0, 0x0 ;  /* 0x00008000000079c5 */ /* 0x000fe40000010000 */
[----:B------:R-:W-:Y:S02]  /*12260*/  IMAD.MOV.U32 R203, RZ, RZ, R20 ;  /* 0x000000ffffcb7224 */ /* 0x000fe400078e0014 */
[----:B------:R-:W1:Y:S02]  /*12270*/  MUFU.EX2 R201, R162 ;  /* 0x000000a200c97308 */ /* 0x000e640000000800 */
[----:B------:R-:W-:-:S06]  /*12280*/  FADD.FTZ R3, R203, R3 ;  /* 0x00000003cb037221 */ /* 0x000fcc0000010000 */
[----:B------:R2:W3:Y:S08]  /*12290*/  MUFU.EX2 R200, R163 ;  /* 0x000000a300c87308 */ /* 0x0004f00000000800 */
[----:B------:R4:W0:Y:S01]  /*122a0*/  MUFU.EX2 R20, R167 ;  /* 0x000000a700147308 */ /* 0x0008220000000800 */
[----:B--2---:R-:W-:Y:S01]  /*122b0*/  F2FP.F16.F32.PACK_AB R163, R183, R182 ;  /* 0x000000b6b7a3723e */ /* 0x004fe200000000ff */
[----:B-1----:R-:W-:-:S06]  /*122c0*/  FADD.FTZ R3, R201, R3 ;  /* 0x00000003c9037221 */ /* 0x002fcc0000010000 */
[----:B------:R-:W1:Y:S01]  /*122d0*/  MUFU.EX2 R162, R180 ;  /* 0x000000b400a27308 */ /* 0x000e620000000800 */
[C---:B---3--:R-:W-:Y:S01]  /*122e0*/  F2FP.F16.F32.PACK_AB R153, R200.reuse, R201 ;  /* 0x000000c9c899723e */ /* 0x048fe200000000ff */
[----:B------:R-:W-:Y:S01]  /*122f0*/  FADD.FTZ R3, R200, R3 ;  /* 0x00000003c8037221 */ /* 0x000fe20000010000 */
[----:B----4-:R-:W-:-:S03]  /*12300*/  F2FP.F16.F32.PACK_AB R167, R191, R190 ;  /* 0x000000bebfa7723e */ /* 0x010fc600000000ff */
[----:B------:R-:W-:Y:S01]  /*12310*/  FADD.FTZ R3, R21, R3 ;  /* 0x0000000315037221 */ /* 0x000fe20000010000 */
[----:B0-----:R-:W-:-:S03]  /*12320*/  F2FP.F16.F32.PACK_AB R155, R20, R21 ;  /* 0x00000015149b723e */ /* 0x001fc600000000ff */
[----:B------:R-:W-:Y:S01]  /*12330*/  FADD.FTZ R3, R20, R3 ;  /* 0x0000000314037221 */ /* 0x000fe20000010000 */
[----:B------:R-:W-:-:S03]  /*12340*/  WARPGROUP.ARRIVE ;  /* 0x00000000000079c5 */ /* 0x000fc60000000000 */
[----:B------:R-:W-:Y:S01]  /*12350*/  FADD.FTZ R3, R11, R3 ;  /* 0x000000030b037221 */ /* 0x000fe20000010000 */
[----:B-1----:R-:W-:Y:S01]  /*12360*/  FADD.FTZ R6, R162, R6 ;  /* 0x00000006a2067221 */ /* 0x002fe20000010000 */
[----:B------:R-:W-:Y:S01]  /*12370*/  F2FP.F16.F32.PACK_AB R162, R181, R162 ;  /* 0x000000a2b5a2723e */ /* 0x000fe200000000ff */
[----:B------:R-:W-:Y:S01]  /*12380*/  HGMMA.64x256x16.F32 R24, R152, gdesc[UR4].tnspB, R24, gsb0 ;  /* 0x43e0000498187df0 */ /* 0x000fe20008000818 */
[----:B------:R-:W-:Y:S01]  /*12390*/  R2UR UR6, R14 ;  /* 0x000000000e0672ca */ /* 0x000fe200000e0000 */
[----:B------:R-:W-:Y:S01]  /*123a0*/  VIADD R14, R12, 0x180 ;  /* 0x000001800c0e7836 */ /* 0x000fe20000000000 */
[----:B------:R-:W-:Y:S01]  /*123b0*/  R2UR UR7, R15 ;  /* 0x000000000f0772ca */ /* 0x000fe200000e0000 */
[----:B------:R-:W-:Y:S02]  /*123c0*/  IMAD.MOV.U32 R15, RZ, RZ, 0x40000040 ;  /* 0x40000040ff0f7424 */ /* 0x000fe400078e00ff */
[----:B------:R-:W-:Y:S01]  /*123d0*/  FADD.FTZ R6, R181, R6 ;  /* 0x00000006b5067221 */ /* 0x000fe20000010000 */
[----:B------:R-:W-:-:S03]  /*123e0*/  FADD.FTZ R3, R13, R3 ;  /* 0x000000030d037221 */ /* 0x000fc60000010000 */
[----:B------:R-:W-:Y:S01]  /*123f0*/  FADD.FTZ R6, R164, R6 ;  /* 0x00000006a4067221 */ /* 0x000fe20000010000 */
[C---:B------:R-:W-:Y:S01]  /*12400*/  F2FP.F16.F32.PACK_AB R164, R185.reuse, R164 ;  /* 0x000000a4b9a4723e */ /* 0x040fe200000000ff */
[----:B------:R-:W-:Y:S02]  /*12410*/  FADD.FTZ R3, R174, R3 ;  /* 0x00000003ae037221 */ /* 0x000fe40000010000 */
[----:B------:R-:W-:Y:S02]  /*12420*/  FADD.FTZ R6, R185, R6 ;  /* 0x00000006b9067221 */ /* 0x000fe40000010000 */
[----:B------:R-:W-:Y:S02]  /*12430*/  FADD.FTZ R3, R175, R3 ;  /* 0x00000003af037221 */ /* 0x000fe40000010000 */
[----:B------:R-:W-:Y:S01]  /*12440*/  FADD.FTZ R6, R166, R6 ;  /* 0x00000006a6067221 */ /* 0x000fe20000010000 */
[----:B------:R-:W-:Y:S01]  /*12450*/  F2FP.F16.F32.PACK_AB R166, R189, R166 ;  /* 0x000000a6bda6723e */ /* 0x000fe200000000ff */
[----:B------:R-:W-:-:S02]  /*12460*/  FADD.FTZ R3, R178, R3 ;  /* 0x00000003b2037221 */ /* 0x000fc40000010000 */
[----:B------:R-:W-:Y:S02]  /*12470*/  FADD.FTZ R6, R189, R6 ;  /* 0x00000006bd067221 */ /* 0x000fe40000010000 */
[----:B------:R-:W-:Y:S02]  /*12480*/  FADD.FTZ R3, R179, R3 ;  /* 0x00000003b3037221 */ /* 0x000fe40000010000 */
[----:B------:R-:W-:Y:S01]  /*12490*/  FADD.FTZ R6, R168, R6 ;  /* 0x00000006a8067221 */ /* 0x000fe20000010000 */
[C---:B------:R-:W-:Y:S01]  /*124a0*/  F2FP.F16.F32.PACK_AB R168, R193.reuse, R168 ;  /* 0x000000a8c1a8723e */ /* 0x040fe200000000ff */
[----:B------:R-:W-:Y:S02]  /*124b0*/  FADD.FTZ R3, R182, R3 ;  /* 0x00000003b6037221 */ /* 0x000fe40000010000 */
[----:B------:R-:W-:Y:S02]  /*124c0*/  FADD.FTZ R6, R193, R6 ;  /* 0x00000006c1067221 */ /* 0x000fe40000010000 */
[----:B------:R-:W-:-:S02]  /*124d0*/  FADD.FTZ R3, R183, R3 ;  /* 0x00000003b7037221 */ /* 0x000fc40000010000 */
[----:B------:R-:W-:Y:S01]  /*124e0*/  FADD.FTZ R6, R170, R6 ;  /* 0x00000006aa067221 */ /* 0x000fe20000010000 */
[C---:B------:R-:W-:Y:S01]  /*124f0*/  F2FP.F16.F32.PACK_AB R170, R197.reuse, R170 ;  /* 0x000000aac5aa723e */ /* 0x040fe200000000ff */
[----:B------:R-:W-:Y:S02]  /*12500*/  FADD.FTZ R3, R186, R3 ;  /* 0x00000003ba037221 */ /* 0x000fe40000010000 */
[----:B------:R-:W-:Y:S02]  /*12510*/  FADD.FTZ R6, R197, R6 ;  /* 0x00000006c5067221 */ /* 0x000fe40000010000 */
        /* <DEDUP_REMOVED lines=35> */
.L_x_6153:
[----:B------:R-:W2:Y:S01]  /*12750*/  LDL R12, [R1+0x98] ;  /* 0x00009800010c7983 */ /* 0x000ea20000100800 */
[----:B------:R-:W-:Y:S01]  /*12760*/  VIADD R10, R10, 0x32460 ;  /* 0x000324600a0a7836 */ /* 0x000fe20000000000 */
[----:B------:R-:W-:-:S04]  /*12770*/  MOV R11, UR41 ;  /* 0x00000029000b7c02 */ /* 0x000fc80008000f00 */
[----:B------:R-:W-:Y:S01]  /*12780*/  PRMT R10, R11, 0x654, R10 ;  /* 0x000006540b0a7816 */ /* 0x000fe2000000000a */
[----:B------:R-:W-:-:S03]  /*12790*/  IMAD.MOV.U32 R11, RZ, RZ, R8 ;  /* 0x000000ffff0b7224 */ /* 0x000fc600078e0008 */
[----:B------:R0:W-:Y:S01]  /*127a0*/  SYNCS.ARRIVE.TRANS64.RED.A1T0 RZ, [R10+URZ], RZ ;  /* 0x000000ff0aff79a7 */ /* 0x0001e2000810043f */
[C---:B--2---:R-:W-:Y:S01]  /*127b0*/  ISETP.GT.AND P1, PT, R9.reuse, R12, PT ;  /* 0x0000000c0900720c */ /* 0x044fe20003f24270 */
[----:B------:R-:W-:Y:S02]  /*127c0*/  VIADD R9, R9, 0xffffffff ;  /* 0xffffffff09097836 */ /* 0x000fe40000000000 */
[----:B------:R-:W-:-:S10]  /*127d0*/  IMAD.MOV.U32 R12, RZ, RZ, R0 ;  /* 0x000000ffff0c7224 */ /* 0x000fd400078e0000 */
[----:B0-----:R-:W-:Y:S05]  /*127e0*/  @P1 BRA `(.L_x_6154) ;  /* 0xffffffd400b81947 */ /* 0x001fea000383ffff */
.L_x_6143:
[----:B------:R-:W2:Y:S01]  /*127f0*/  LDL.LU R10, [R1+0xb8] ;  /* 0x0000b800010a7983 */ /* 0x000ea20000300800 */
        /* <DEDUP_REMOVED lines=16> */
[----:B---3--:R-:W-:-:S02]  /*12900*/  IMAD.U32 R5, RZ, RZ, UR37 ;  /* 0x00000025ff057e24 */ /* 0x008fc4000f8e00ff */
        /* <DEDUP_REMOVED lines=73> */
[----:B------:R-:W0:Y:S08]  /*12da0*/  @P0 MUFU.RCP R0, R3 ;  /* 0x0000000300000308 */ /* 0x000e300000001000 */
[----:B------:R3:W4:Y:S02]  /*12db0*/  @P0 MUFU.LG2 R5, R3 ;  /* 0x0000000300050308 */ /* 0x0007240000000c00 */
[----:B---3--:R-:W-:-:S02]  /*12dc0*/  IMAD.U32 R3, RZ, RZ, UR37 ;  /* 0x00000025ff037e24 */ /* 0x008fc4000f8e00ff */
[-C--:B0-----:R-:W-:Y:S01]  /*12dd0*/  FMUL.FTZ R26, R26, R0.reuse ;  /* 0x000000001a1a7220 */ /* 0x081fe20000410000 */
[-C--:B------:R-:W-:Y:S01]  /*12de0*/  FMUL.FTZ R27, R27, R0.reuse ;  /* 0x000000001b1b7220 */ /* 0x080fe20000410000 */
[-C--:B------:R-:W-:Y:S01]  /*12df0*/  FMUL.FTZ R30, R30, R0.reuse ;  /* 0x000000001e1e7220 */ /* 0x080fe20000410000 */
[----:B------:R-:W-:Y:S01]  /*12e00*/  @P0 FMUL.FTZ R3, R3, 0.69314718246459960938 ;  /* 0x3f31721803030820 */ /* 0x000fe20000410000 */
[-C--:B------:R-:W-:Y:S01]  /*12e10*/  FMUL.FTZ R31, R31, R0.reuse ;  /* 0x000000001f1f7220 */ /* 0x080fe20000410000 */
[-C--:B------:R-:W-:Y:S01]  /*12e20*/  FMUL.FTZ R34, R34, R0.reuse ;  /* 0x0000000022227220 */ /* 0x080fe20000410000 */
[-C--:B------:R-:W-:Y:S01]  /*12e30*/  FMUL.FTZ R35, R35, R0.reuse ;  /* 0x0000000023237220 */ /* 0x080fe20000410000 */
[----:B----4-:R-:W-:Y:S01]  /*12e40*/  @P0 FMUL.FTZ R5, R5, 0.69314718246459960938 ;  /* 0x3f31721805050820 */ /* 0x010fe20000410000 */
        /* <DEDUP_REMOVED lines=58> */
[----:B------:R-:W-:Y:S01]  /*131f0*/  SEL R0, RZ, 0x1, P1 ;  /* 0x00000001ff007807 */ /* 0x000fe20000800000 */
[----:B------:R-:W-:Y:S01]  /*13200*/  @P0 FFMA.FTZ R154, R3, R8, R5 ;  /* 0x00000008039a0223 */ /* 0x000fe20000010005 */
[----:B------:R-:W-:-:S02]  /*13210*/  PLOP3.LUT P0, PT, PT, PT, PT, 0x8, 0x0 ;  /* 0x000000000000781c */ /* 0x000fc40003f0e170 */
[----:B------:R-:W-:Y:S01]  /*13220*/  LOP3.LUT R208, R208, R0, RZ, 0x3c, !PT ;  /* 0x00000000d0d07212 */ /* 0x000fe200078e3cff */
[----:B--2---:R-:W-:-:S05]  /*13230*/  VIADD R10, R10, 0x1 ;  /* 0x000000010a0a7836 */ /* 0x004fca0000000000 */
[----:B------:R1:W-:Y:S05]  /*13240*/  STL [R1+0xb8], R10 ;  /* 0x0000b80a01007387 */ /* 0x0003ea0000100800 */
.L_x_6084:
[----:B------:R-:W-:Y:S05]  /*13250*/  WARPSYNC.ALL ;  /* 0x0000000000007948 */ /* 0x000fea0003800000 */
[----:B------:R-:W0:Y:S08]  /*13260*/  S2UR UR41, SR_CgaCtaId ;  /* 0x00000000002979c3 */ /* 0x000e300000008800 */
[----:B------:R-:W-:Y:S06]  /*13270*/  BAR.SYNC.DEFER_BLOCKING 0x5, 0x180 ;  /* 0x0146000000007b1d */ /* 0x000fec0000010000 */
[----:B------:R-:W-:Y:S01]  /*13280*/  UMOV UR4, 0x400 ;  /* 0x0000040000047882 */ /* 0x000fe20000000000 */
[----:B------:R-:W-:Y:S01]  /*13290*/  BSSY B0, `(.L_x_6155) ;  /* 0x0000529000007945 */ /* 0x000fe20003800000 */
[----:B0-----:R-:W-:-:S06]  /*132a0*/  ULEA UR4, UR41, UR4, 0x18 ;  /* 0x0000000429047291 */ /* 0x001fcc000f8ec03f */
[----:B------:R-:W-:-:S05]  /*132b0*/  IMAD.U32 R23, RZ, RZ, UR4 ;  /* 0x00000004ff177e24 */ /* 0x000fca000f8e00ff */
[----:B-1----:R0:W1:Y:S01]  /*132c0*/  LDS.128 R4, [R23+0x324d0] ;  /* 0x0324d00017047984 */ /* 0x0020620000000c00 */
[----:B------:R-:W-:Y:S06]  /*132d0*/  BAR.ARV 0x4, 0x180 ;  /* 0x0106000000007b1d */ /* 0x000fec0000002000 */
[----:B------:R-:W-:Y:S05]  /*132e0*/  @P0 BRA `(.L_x_6156) ;  /* 0x0000004000340947 */ /* 0x000fea0003800000 */
[----:B------:R-:W2:Y:S01]  /*132f0*/  LDL R3, [R1+0x1c8] ;  /* 0x0001c80001037983 */ /* 0x000ea20000100800 */
[----:B------:R-:W-:-:S03]  /*13300*/  ULDC UR4, c[0x0][0xbd4] ;  /* 0x0002f50000047ab9 */ /* 0x000fc60000000800 */
[----:B------:R-:W3:Y:S01]  /*13310*/  LDL.LU R10, [R1+0xa8] ;  /* 0x0000a800010a7983 */ /* 0x000ee20000300800 */
[----:B------:R-:W4:Y:S01]  /*13320*/  S2R R0, SR_SWINHI ;  /* 0x0000000000007919 */ /* 0x000f220000002f00 */
[----:B------:R-:W-:Y:S02]  /*13330*/  F2FP.F16.F32.PACK_AB R11, R31, R30 ;  /* 0x0000001e1f0b723e */ /* 0x000fe400000000ff */
[----:B------:R-:W-:Y:S01]  /*13340*/  F2FP.F16.F32.PACK_AB R12, R33, R32 ;  /* 0x00000020210c723e */ /* 0x000fe200000000ff */
[----:B------:R-:W3:Y:S01]  /*13350*/  LDL.LU R157, [R1+0xb0] ;  /* 0x0000b000019d7983 */ /* 0x000ee20000300800 */
[----:B------:R-:W-:Y:S02]  /*13360*/  F2FP.F16.F32.PACK_AB R13, R35, R34 ;  /* 0x00000022230d723e */ /* 0x000fe400000000ff */
[----:B------:R-:W-:Y:S01]  /*13370*/  F2FP.F16.F32.PACK_AB R14, R37, R36 ;  /* 0x00000024250e723e */ /* 0x000fe200000000ff */
[----:B------:R-:W3:Y:S01]  /*13380*/  LDL.LU R156, [R1+0xb4] ;  /* 0x0000b400019c7983 */ /* 0x000ee20000300800 */
[----:B------:R-:W-:-:S02]  /*13390*/  MOV R20, R23 ;  /* 0x0000001700147202 */ /* 0x000fc40000000f00 */
[----:B----4-:R-:W-:Y:S02]  /*133a0*/  MOV R21, R0 ;  /* 0x0000000000157202 */ /* 0x010fe40000000f00 */
[----:B------:R-:W-:Y:S01]  /*133b0*/  F2FP.F16.F32.PACK_AB R15, R39, R38 ;  /* 0x00000026270f723e */ /* 0x000fe200000000ff */
[----:B--2---:R-:W-:Y:S01]  /*133c0*/  IMAD.WIDE R24, R3, 0x2, R20 ;  /* 0x0000000203187825 */ /* 0x004fe200078e0214 */
        /* <DEDUP_REMOVED lines=15> */
[----:B--2---:R-:W-:-:S04]  /*134c0*/  IADD3 R8, P0, R24, 0x20, RZ ;  /* 0x0000002018087810 */ /* 0x004fc80007f1e0ff */
[----:B------:R-:W-:-:S04]  /*134d0*/  LOP3.LUT R3, R8, 0x380, RZ, 0xc0, !PT ;  /* 0x0000038008037812 */ /* 0x000fc800078ec0ff */
[----:B------:R-:W-:Y:S02]  /*134e0*/  SHF.R.U64 R3, R3, 0x3, RZ ;  /* 0x0000000303037819 */ /* 0x000fe400000012ff */
[----:B------:R-:W-:Y:S02]  /*134f0*/  IADD3.X R9, RZ, R25, RZ, P0, !PT ;  /* 0x00000019ff097210 */ /* 0x000fe400007fe4ff */
[----:B------:R-:W-:-:S04]  /*13500*/  LOP3.LUT R8, R3, R8, RZ, 0x3c, !PT ;  /* 0x0000000803087212 */ /* 0x000fc800078e3cff */
[----:B------:R-:W-:-:S05]  /*13510*/  MOV R8, R8 ;  /* 0x0000000800087202 */ /* 0x000fca0000000f00 */
[----:B------:R2:W-:Y:S02]  /*13520*/  STSM.16.M88.4 [R8], R12 ;  /* 0x0000000c08007844 */ /* 0x0005e40000000200 */
[----:B--2---:R-:W-:-:S04]  /*13530*/  IADD3 R8, P0, R24, 0x40, RZ ;  /* 0x0000004018087810 */ /* 0x004fc80007f1e0ff */
        /* <DEDUP_REMOVED lines=143> */
[----:B-1----:R-:W-:-:S04]  /*13e30*/  LOP3.LUT R4, R3, 0x380, RZ, 0xc0, !PT ;  /* 0x0000038003047812 */ /* 0x002fc800078ec0ff */
        /* <DEDUP_REMOVED lines=22> */
[----:B------:R-:W-:Y:S02]  /*13fa0*/  IMAD.MOV.U32 R0, RZ, RZ, 0xab8 ;  /* 0x00000ab8ff007424 */ /* 0x000fe400078e00ff */
[----:B------:R-:W-:-:S03]  /*13fb0*/  IMAD.U32 R9, RZ, RZ, UR6 ;  /* 0x00000006ff097e24 */ /* 0x000fc6000f8e00ff */
[----:B------:R-:W-:-:S03]  /*13fc0*/  SEL R0, R0, 0xa78, P2 ;  /* 0x00000a7800007807 */ /* 0x000fc60001000000 */
[----:B------:R1:W5:Y:S01]  /*13fd0*/  @P0 LDG.E R9, desc[UR42][R12.64] ;  /* 0x0000002a0c090981 */ /* 0x000362000c1e1900 */
[----:B------:R2:W3:Y:S08]  /*13fe0*/  LDC.64 R14, c[0x0][R0+0x220] ;  /* 0x00008800000e7b82 */ /* 0x0004f00000000a00 */
[----:B-1----:R2:W1:Y:S01]  /*13ff0*/  LDC.64 R12, c[0x0][R0+0x218] ;  /* 0x00008600000c7b82 */ /* 0x0024620000000a00 */
[----:B------:R-:W-:Y:S05]  /*14000*/  @P0 BRA `(.L_x_6157) ;  /* 0x0000000000100947 */ /* 0x000fea0003800000 */
[----:B------:R-:W-:Y:S05]  /*14010*/  @!P1 BRA `(.L_x_6157) ;  /* 0x00000000000c9947 */ /* 0x000fea0003800000 */
[----:B-----5:R-:W4:Y:S04]  /*14020*/  LDG.E R9, desc[UR42][R10.64] ;  /* 0x0000002a0a097981 */ /* 0x020f28000c1e1900 */
[----:B------:R-:W4:Y:S02]  /*14030*/  LDG.E R10, desc[UR42][R10.64+0x4] ;  /* 0x0000042a0a0a7981 */ /* 0x000f24000c1e1900 */
[----:B----4-:R-:W-:-:S07]  /*14040*/  IMAD.IADD R9, R10, 0x1, -R9 ;  /* 0x000000010a097824 */ /* 0x010fce00078e0a09 */
.L_x_6157:
[----:B------:R-:W4:Y:S01]  /*14050*/  LDL.LU R4, [R1+0xac] ;  /* 0x0000ac0001047983 */ /* 0x000f220000300800 */
[----:B------:R-:W0:Y:S03]  /*14060*/  LDC R158, c[0x0][0xce8] ;  /* 0x00033a00ff9e7b82 */ /* 0x000e260000000800 */
[----:B------:R-:W2:Y:S04]  /*14070*/  LDL.LU R3, [R1+0x13c] ;  /* 0x00013c0001037983 */ /* 0x000ea80000300800 */
[----:B------:R-:W3:Y:S04]  /*14080*/  LDL R159, [R1+0xbc] ;  /* 0x0000bc00019f7983 */ /* 0x000ee80000100800 */
        /* <DEDUP_REMOVED lines=122> */
[----:B------:R-:W-:Y:S02]  /*14830*/  LOP3.LUT R84, R9, R14, RZ, 0x3c, !PT ;  /* 0x0000000e09547212 */ /* 0x000fe400078e3cff */
[----:B------:R-:W-:Y:S01]  /*14840*/  LOP3.LUT R48, R48, R49, RZ, 0x3c, !PT ;  /* 0x0000003130307212 */ /* 0x000fe200078e3cff */
[----:B------:R-:W0:Y:S01]  /*14850*/  @P1 LDC R14, c[0x0][0xcf0] ;  /* 0x00033c00ff0e1b82 */ /* 0x000e220000000800 */
[----:B------:R-:W-:Y:S01]  /*14860*/  LOP3.LUT R52, R52, R53, RZ, 0x3c, !PT ;  /* 0x0000003534347212 */ /* 0x000fe200078e3cff */
[--C-:B------:R-:W-:Y:S01]  /*14870*/  IMAD.X R49, RZ, RZ, R21.reuse, P0 ;  /* 0x000000ffff317224 */ /* 0x100fe200000e0615 */
[----:B------:R-:W-:Y:S01]  /*14880*/  LOP3.LUT R56, R56, R57, RZ, 0x3c, !PT ;  /* 0x0000003938387212 */ /* 0x000fe200078e3cff */
[--C-:B------:R-:W-:Y:S01]  /*14890*/  IMAD.X R53, RZ, RZ, R21.reuse, P2 ;  /* 0x000000ffff357224 */ /* 0x100fe200010e0615 */
[----:B------:R-:W-:Y:S01]  /*148a0*/  LOP3.LUT R60, R60, R61, RZ, 0x3c, !PT ;  /* 0x0000003d3c3c7212 */ /* 0x000fe200078e3cff */
[--C-:B------:R-:W-:Y:S01]  /*148b0*/  IMAD.X R57, RZ, RZ, R21.reuse, P3 ;  /* 0x000000ffff397224 */ /* 0x100fe200018e0615 */
[C---:B------:R-:W-:Y:S01]  /*148c0*/  IADD3 R69, P0, R20.reuse, 0xb000, RZ ;  /* 0x0000b00014457810 */ /* 0x040fe20007f1e0ff */
[----:B------:R-:W-:Y:S01]  /*148d0*/  IMAD.X R61, RZ, RZ, R21, P4 ;  /* 0x000000ffff3d7224 */ /* 0x000fe200020e0615 */
[----:B------:R-:W-:Y:S01]  /*148e0*/  IADD3 R73, P2, R20, 0xc000, RZ ;  /* 0x0000c00014497810 */ /* 0x000fe20007f5e0ff */
[----:B------:R-:W-:Y:S01]  /*148f0*/  IMAD.WIDE.U32 R8, R8, UR4, RZ ;  /* 0x0000000408087c25 */ /* 0x000fe2000f8e00ff */
[C---:B------:R-:W-:Y:S01]  /*14900*/  IADD3 R77, P3, R20.reuse, 0xd000, RZ ;  /* 0x0000d000144d7810 */ /* 0x040fe20007f7e0ff */
[----:B------:R-:W-:Y:S01]  /*14910*/  ULDC.64 UR4, c[0x0][0xbe8] ;  /* 0x0002fa0000047ab9 */ /* 0x000fe20000000a00 */
[----:B------:R-:W-:-:S02]  /*14920*/  IADD3 R81, P4, R20, 0xe000, RZ ;  /* 0x0000e00014517810 */ /* 0x000fc40007f9e0ff */
[----:B------:R-:W-:Y:S01]  /*14930*/  LOP3.LUT R12, R12, 0xfffffff8, RZ, 0xc0, !PT ;  /* 0xfffffff80c0c7812 */ /* 0x000fe200078ec0ff */
[----:B------:R-:W-:Y:S01]  /*14940*/  IMAD.IADD R9, R9, 0x1, R3 ;  /* 0x0000000109097824 */ /* 0x000fe200078e0203 */
[----:B------:R-:W-:Y:S01]  /*14950*/  LOP3.LUT R68, R69, 0x380, RZ, 0xc0, !PT ;  /* 0x0000038045447812 */ /* 0x000fe200078ec0ff */
[----:B------:R-:W5:Y:S01]  /*14960*/  LD.E.128 R48, desc[UR42][R48.64] ;  /* 0x0000002a30307980 */ /* 0x000f62000c101d00 */
[----:B------:R-:W-:Y:S01]  /*14970*/  LOP3.LUT R72, R73, 0x380, RZ, 0xc0, !PT ;  /* 0x0000038049487812 */ /* 0x000fe200078ec0ff */
[----:B------:R-:W-:Y:S01]  /*14980*/  IMAD.IADD R3, R11, 0x1, -R12 ;  /* 0x000000010b037824 */ /* 0x000fe200078e0a0c */
[----:B------:R-:W-:Y:S01]  /*14990*/  LOP3.LUT R76, R77, 0x380, RZ, 0xc0, !PT ;  /* 0x000003804d4c7812 */ /* 0x000fe200078ec0ff */
[----:B------:R-:W5:Y:S01]  /*149a0*/  LD.E.128 R52, desc[UR42][R52.64] ;  /* 0x0000002a34347980 */ /* 0x000f62000c101d00 */
[----:B------:R-:W-:Y:S02]  /*149b0*/  LOP3.LUT R80, R81, 0x380, RZ, 0xc0, !PT ;  /* 0x0000038051507812 */ /* 0x000fe400078ec0ff */
[----:B------:R-:W-:Y:S01]  /*149c0*/  LOP3.LUT R25, R20, 0x380, RZ, 0xc0, !PT ;  /* 0x0000038014197812 */ /* 0x000fe200078ec0ff */
[----:B------:R-:W-:Y:S01]  /*149d0*/  IMAD R3, R3, 0x20, R10 ;  /* 0x0000002003037824 */ /* 0x000fe200078e020a */
[----:B------:R-:W-:Y:S01]  /*149e0*/  SHF.R.U64 R68, R68, 0x3, RZ ;  /* 0x0000000344447819 */ /* 0x000fe200000012ff */
[----:B------:R-:W5:Y:S01]  /*149f0*/  LD.E.128 R56, desc[UR42][R56.64] ;  /* 0x0000002a38387980 */ /* 0x000f62000c101d00 */
[----:B------:R-:W-:-:S02]  /*14a00*/  SHF.R.U64 R72, R72, 0x3, RZ ;  /* 0x0000000348487819 */ /* 0x000fc400000012ff */
[----:B------:R-:W-:Y:S01]  /*14a10*/  SHF.R.U64 R76, R76, 0x3, RZ ;  /* 0x000000034c4c7819 */ /* 0x000fe200000012ff */
[----:B------:R-:W5:Y:S01]  /*14a20*/  LD.E.128 R60, desc[UR42][R60.64] ;  /* 0x0000002a3c3c7980 */ /* 0x000f62000c101d00 */
[----:B------:R-:W-:Y:S02]  /*14a30*/  SHF.R.U64 R80, R80, 0x3, RZ ;  /* 0x0000000350507819 */ /* 0x000fe400000012ff */
[----:B------:R-:W-:Y:S01]  /*14a40*/  SHF.R.U64 R25, R25, 0x3, RZ ;  /* 0x0000000319197819 */ /* 0x000fe200000012ff */
[----:B------:R-:W-:Y:S01]  /*14a50*/  IMAD.WIDE.U32 R8, R207, UR4, R8 ;  /* 0x00000004cf087c25 */ /* 0x000fe2000f8e0008 */
[----:B------:R-:W-:Y:S01]  /*14a60*/  LOP3.LUT R68, R68, R69, RZ, 0x3c, !PT ;  /* 0x0000004544447212 */ /* 0x000fe200078e3cff */
        /* <DEDUP_REMOVED lines=8> */
[----:B------:R-:W-:Y:S01]  /*14af0*/  IMAD.MOV.U32 R25, RZ, RZ, R21 ;  /* 0x000000ffff197224 */ /* 0x000fe200078e0015 */
[----:B------:R-:W-:Y:S01]  /*14b00*/  IADD3.X R77, RZ, R21, RZ, P3, !PT ;  /* 0x00000015ff4d7210 */ /* 0x000fe20001ffe4ff */
[----:B------:R-:W-:Y:S01]  /*14b10*/  IMAD.IADD R12, R160, 0x1, R3 ;  /* 0x00000001a00c7824 */ /* 0x000fe200078e0203 */
        /* <DEDUP_REMOVED lines=45> */
.L_x_6376:
[----:B------:R-:W-:Y:S01]  /*14df0*/  IADD3 R21, R10, R160, RZ ;  /* 0x000000a00a157210 */ /* 0x000fe20007ffe0ff */
        /* <DEDUP_REMOVED lines=19> */
[----:B-1----:R-:W-:Y:S02]  /*14f30*/  @!P3 LEA.HI.X R9, R212, R3, R12, 0x1, P5 ;  /* 0x00000003d409b211 */ /* 0x002fe400028f0c0c */
[----:B------:R-:W-:-:S02]  /*14f40*/  @!P1 LEA R12, P5, R90, R14, 0x1 ;  /* 0x0000000e5a0c9211 */ /* 0x000fc400078a08ff */
[-C--:B------:R-:W-:Y:S01]  /*14f50*/  @!P2 LEA.HI.X R11, R15, R3.reuse, R92, 0x1, P4 ;  /* 0x000000030f0ba211 */ /* 0x080fe200020f0c5c */
        /* <DEDUP_REMOVED lines=8> */
.L_x_6161:
[----:B------:R-:W-:Y:S05]  /*14fe0*/  BSYNC B1 ;  /* 0x0000000000017941 */ /* 0x000fea0003800000 */
.L_x_6160:
[----:B------:R-:W-:-:S03]  /*14ff0*/  UMOV UR4, 0xffffffff ;  /* 0xffffffff00047882 */ /* 0x000fc60000000000 */
[----:B------:R-:W-:Y:S05]  /*15000*/  BRA.DIV UR4, `(.L_x_6162) ;  /* 0x000000ce04fc7947 */ /* 0x000fea000b800000 */
[----:B-1----:R1:W4:Y:S04]  /*15010*/  SHFL.IDX PT, R3, R20, 0x1, 0x181f ;  /* 0x00381f0014037f89 */ /* 0x00232800000e0000 */
[----:B--23--:R1:W2:Y:S02]  /*15020*/  SHFL.IDX PT, R14, R4, 0x1, 0x181f ;  /* 0x00381f00040e7f89 */ /* 0x00c2a400000e0000 */
.L_x_6380:
        /* <DEDUP_REMOVED lines=31> */
.L_x_6164:
[----:B------:R-:W-:Y:S05]  /*15220*/  BSYNC B1 ;  /* 0x0000000000017941 */ /* 0x000fea0003800000 */
.L_x_6163:
[----:B------:R-:W-:-:S03]  /*15230*/  UMOV UR4, 0xffffffff ;  /* 0xffffffff00047882 */ /* 0x000fc60000000000 */
[----:B------:R-:W-:Y:S05]  /*15240*/  BRA.DIV UR4, `(.L_x_6165) ;  /* 0x000000ce04b47947 */ /* 0x000fea000b800000 */
[----:B----4-:R4:W0:Y:S04]  /*15250*/  SHFL.IDX PT, R3, R20, 0x2, 0x181f ;  /* 0x00581f0014037f89 */ /* 0x01082800000e0000 */
[----:B--23--:R4:W2:Y:S02]  /*15260*/  SHFL.IDX PT, R14, R4, 0x2, 0x181f ;  /* 0x00581f00040e7f89 */ /* 0x00c8a400000e0000 */
.L_x_6384:
[----:B------:R-:W-:Y:S01]  /*15270*/  IADD3 R9, R21, 0x40, RZ ;  /* 0x0000004015097810 */ /* 0x000fe20007ffe0ff */
[----:B------:R-:W-:Y:S03]  /*15280*/  BSSY B1, `(.L_x_6166) ;  /* 0x000001e000017945 */ /* 0x000fe60003800000 */
        /* <DEDUP_REMOVED lines=29> */
.L_x_6167:
[----:B------:R-:W-:Y:S05]  /*15460*/  BSYNC B1 ;  /* 0x0000000000017941 */ /* 0x000fea0003800000 */
.L_x_6166:
[----:B------:R-:W-:-:S03]  /*15470*/  UMOV UR4, 0xffffffff ;  /* 0xffffffff00047882 */ /* 0x000fc60000000000 */
[----:B------:R-:W-:Y:S05]  /*15480*/  BRA.DIV UR4, `(.L_x_6168) ;  /* 0x000000ce046c7947 */ /* 0x000fea000b800000 */
[----:B0-----:R0:W0:Y:S04]  /*15490*/  SHFL.IDX PT, R3, R20, 0x3, 0x181f ;  /* 0x00781f0014037f89 */ /* 0x00102800000e0000 */
[----:B--23--:R2:W3:Y:S02]  /*154a0*/  SHFL.IDX PT, R14, R4, 0x3, 0x181f ;  /* 0x00781f00040e7f89 */ /* 0x00c4e400000e0000 */
.L_x_6388:
        /* <DEDUP_REMOVED lines=32> */
.L_x_6158:
[----:B0-----:R-:W0:Y:S01]  /*156b0*/  @P1 LDC R11, c[0x0][0xcec] ;  /* 0x00033b00ff0b1b82 */ /* 0x001e220000000800 */
[----:B------:R-:W-:Y:S01]  /*156c0*/  ULDC.64 UR4, c[0x0][0xc08] ;  /* 0x0003020000047ab9 */ /* 0x000fe20000000a00 */
[----:B------:R-:W-:Y:S01]  /*156d0*/  MOV R10, R156 ;  /* 0x0000009c000a7202 */ /* 0x000fe20000000f00 */
[----:B------:R-:W-:-:S04]  /*156e0*/  IMAD R3, R3, UR4, RZ ;  /* 0x0000000403037c24 */ /* 0x000fc8000f8e02ff */
[----:B------:R-:W-:Y:S01]  /*156f0*/  IMAD R3, R8, UR5, R3 ;  /* 0x0000000508037c24 */ /* 0x000fe2000f8e0203 */
[----:B------:R-:W1:Y:S01]  /*15700*/  @P1 LDC R9, c[0x0][0xcf0] ;  /* 0x00033c00ff091b82 */ /* 0x000e620000000800 */
        /* <DEDUP_REMOVED lines=40> */
.L_x_6391:
        /* <DEDUP_REMOVED lines=196> */
.L_x_6172:
[----:B------:R-:W-:Y:S05]  /*165d0*/  BSYNC B1 ;  /* 0x0000000000017941 */ /* 0x000fea0003800000 */
.L_x_6171:
[----:B------:R-:W-:-:S03]  /*165e0*/  UMOV UR4, 0xffffffff ;  /* 0xffffffff00047882 */ /* 0x000fc60000000000 */
[----:B------:R-:W-:Y:S05]  /*165f0*/  BRA.DIV UR4, `(.L_x_6173) ;  /* 0x000000be04907947 */ /* 0x000fea000b800000 */
[----:B0-----:R-:W0:Y:S04]  /*16600*/  SHFL.IDX PT, R4, R4, 0x1, 0x1c1f ;  /* 0x003c1f0004047f89 */ /* 0x001e2800000e0000 */
[----:B------:R-:W4:Y:S02]  /*16610*/  SHFL.IDX PT, R3, R3, 0x1, 0x1c1f ;  /* 0x003c1f0003037f89 */ /* 0x000f2400000e0000 */
.L_x_6395:
        /* <DEDUP_REMOVED lines=45> */
[----:B-----5:R-:W-:Y:S01]  /*168f0*/  ISETP.GE.AND P2, PT, R68, UR4, PT ;  /* 0x0000000444007c0c */ /* 0x020fe2000bf46270 */
[----:B----4-:R-:W-:-:S02]  /*16900*/  IMAD.MOV.U32 R60, RZ, RZ, R57 ;  /* 0x000000ffff3c7224 */ /* 0x010fc400078e0039 */
[----:B------:R-:W-:Y:S01]  /*16910*/  IMAD.MOV.U32 R57, RZ, RZ, R56 ;  /* 0x000000ffff397224 */ /* 0x000fe200078e0038 */
[----:B------:R-:W-:Y:S01]  /*16920*/  ISETP.GE.AND P3, PT, R84, UR4, PT ;  /* 0x0000000454007c0c */ /* 0x000fe2000bf66270 */
[----:B------:R-:W-:Y:S02]  /*16930*/  IMAD.MOV.U32 R56, RZ, RZ, R53 ;  /* 0x000000ffff387224 */ /* 0x000fe400078e0035 */
[----:B------:R-:W-:Y:S02]  /*16940*/  IMAD.MOV.U32 R53, RZ, RZ, R52 ;  /* 0x000000ffff357224 */ /* 0x000fe400078e0034 */
[----:B------:R-:W-:Y:S01]  /*16950*/  IMAD.MOV.U32 R52, RZ, RZ, R48 ;  /* 0x000000ffff347224 */ /* 0x000fe200078e0030 */
[----:B------:R-:W-:Y:S01]  /*16960*/  MOV R48, R32 ;  /* 0x0000002000307202 */ /* 0x000fe20000000f00 */
[----:B---3--:R-:W-:Y:S02]  /*16970*/  IMAD.MOV.U32 R32, RZ, RZ, R13 ;  /* 0x000000ffff207224 */ /* 0x008fe400078e000d */
[----:B------:R-:W-:-:S02]  /*16980*/  IMAD.MOV.U32 R13, RZ, RZ, R11 ;  /* 0x000000ffff0d7224 */ /* 0x000fc400078e000b */
[----:B------:R-:W-:Y:S02]  /*16990*/  IMAD.MOV.U32 R11, RZ, RZ, R10 ;  /* 0x000000ffff0b7224 */ /* 0x000fe400078e000a */
[----:B------:R-:W-:Y:S02]  /*169a0*/  IMAD.MOV.U32 R10, RZ, RZ, R9 ;  /* 0x000000ffff0a7224 */ /* 0x000fe400078e0009 */
[----:B0-----:R-:W-:Y:S02]  /*169b0*/  @!P2 IMAD.MOV.U32 R9, RZ, RZ, R4 ;  /* 0x000000ffff09a224 */ /* 0x001fe400078e0004 */
[----:B------:R-:W-:Y:S02]  /*169c0*/  IMAD.MOV.U32 R61, RZ, RZ, R8 ;  /* 0x000000ffff3d7224 */ /* 0x000fe400078e0008 */
[----:B------:R-:W-:Y:S02]  /*169d0*/  @!P2 IMAD.MOV.U32 R8, RZ, RZ, R3 ;  /* 0x000000ffff08a224 */ /* 0x000fe400078e0003 */
[----:B------:R-:W-:-:S02]  /*169e0*/  IMAD.MOV.U32 R72, RZ, RZ, R64 ;  /* 0x000000ffff487224 */ /* 0x000fc400078e0040 */
[----:B------:R-:W-:Y:S02]  /*169f0*/  IMAD.MOV.U32 R64, RZ, RZ, R60 ;  /* 0x000000ffff407224 */ /* 0x000fe400078e003c */
[----:B------:R-:W-:Y:S02]  /*16a00*/  IMAD.MOV.U32 R60, RZ, RZ, R56 ;  /* 0x000000ffff3c7224 */ /* 0x000fe400078e0038 */
[----:B------:R-:W-:Y:S02]  /*16a10*/  IMAD.MOV.U32 R56, RZ, RZ, R52 ;  /* 0x000000ffff387224 */ /* 0x000fe400078e0034 */
[----:B------:R-:W-:Y:S01]  /*16a20*/  IMAD.MOV.U32 R52, RZ, RZ, R10 ;  /* 0x000000ffff347224 */ /* 0x000fe200078e000a */
[----:B------:R-:W-:Y:S01]  /*16a30*/  @!P3 LEA R10, P4, R84, R3, 0x2 ;  /* 0x00000003540ab211 */ /* 0x000fe200078810ff */
[----:B------:R-:W-:-:S04]  /*16a40*/  @!P2 IMAD.WIDE R8, R68, 0x4, R8 ;  /* 0x000000044408a825 */ /* 0x000fc800078e0208 */
[----:B------:R-:W-:Y:S02]  /*16a50*/  IMAD.MOV.U32 R68, RZ, RZ, R65 ;  /* 0x000000ffff447224 */ /* 0x000fe400078e0041 */
[----:B------:R-:W-:Y:S01]  /*16a60*/  IMAD.MOV.U32 R65, RZ, RZ, R48 ;  /* 0x000000ffff417224 */ /* 0x000fe200078e0030 */
[----:B------:R-:W-:Y:S02]  /*16a70*/  MOV R48, R11 ;  /* 0x0000000b00307202 */ /* 0x000fe40000000f00 */
        /* <DEDUP_REMOVED lines=148> */
.L_x_6156:
[----:B------:R-:W2:Y:S01]  /*173c0*/  LDL.LU R10, [R1+0xb0] ;  /* 0x0000b000010a7983 */ /* 0x000ea20000300800 */
[----:B------:R-:W-:Y:S01]  /*173d0*/  ULDC.64 UR6, c[0x0][0xd08] ;  /* 0x0003420000067ab9 */ /* 0x000fe20000000a00 */
[----:B------:R-:W-:Y:S02]  /*173e0*/  ULDC.64 UR4, c[0x0][0xd00] ;  /* 0x0003400000047ab9 */ /* 0x000fe40000000a00 */
[----:B------:R-:W3:Y:S04]  /*173f0*/  LDL.LU R0, [R1+0xb4] ;  /* 0x0000b40001007983 */ /* 0x000ee80000300800 */
[----:B-1----:R-:W4:Y:S01]  /*17400*/  LDL R4, [R1+0xa8] ;  /* 0x0000a80001047983 */ /* 0x002f220000100800 */
[----:B------:R-:W-:Y:S01]  /*17410*/  ISETP.NE.U32.AND P1, PT, RZ, UR6, PT ;  /* 0x00000006ff007c0c */ /* 0x000fe2000bf25070 */
[----:B------:R-:W-:Y:S01]  /*17420*/  IMAD.MOV.U32 R3, RZ, RZ, RZ ;  /* 0x000000ffff037224 */ /* 0x000fe200078e00ff */
[----:B------:R-:W-:-:S02]  /*17430*/  ISETP.NE.U32.AND P0, PT, RZ, UR4, PT ;  /* 0x00000004ff007c0c */ /* 0x000fc4000bf05070 */
[----:B------:R-:W-:Y:S02]  /*17440*/  ISETP.NE.AND.EX P1, PT, RZ, UR7, PT, P1 ;  /* 0x00000007ff007c0c */ /* 0x000fe4000bf25310 */
[----:B------:R-:W-:Y:S02]  /*17450*/  ISETP.NE.AND.EX P0, PT, RZ, UR5, PT, P0 ;  /* 0x00000005ff007c0c */ /* 0x000fe4000bf05300 */
[----:B--2---:R-:W-:Y:S01]  /*17460*/  IADD3 R8, P2, R10, UR4, RZ ;  /* 0x000000040a087c10 */ /* 0x004fe2000ff5e0ff */
[----:B------:R-:W-:-:S03]  /*17470*/  ULDC UR4, c[0x0][0xb88] ;  /* 0x0002e20000047ab9 */ /* 0x000fc60000000800 */
[----:B---3--:R-:W-:-:S05]  /*17480*/  IADD3.X R9, R0, UR5, RZ, P2, !PT ;  /* 0x0000000500097c10 */ /* 0x008fca00097fe4ff */
[----:B------:R-:W-:Y:S01]  /*17490*/  @P1 IADD3 R10, P2, R10, UR6, RZ ;  /* 0x000000060a0a1c10 */ /* 0x000fe2000ff5e0ff */
[----:B------:R-:W-:Y:S01]  /*174a0*/  IMAD.U32 R26, RZ, RZ, UR4 ;  /* 0x00000004ff1a7e24 */ /* 0x000fe2000f8e00ff */
[----:B------:R1:W5:Y:S02]  /*174b0*/  @P0 LDG.E R3, desc[UR42][R8.64] ;  /* 0x0000002a08030981 */ /* 0x000364000c1e1900 */
[----:B------:R-:W-:-:S05]  /*174c0*/  @P1 IADD3.X R11, R0, UR7, RZ, P2, !PT ;  /* 0x00000007000b1c10 */ /* 0x000fca00097fe4ff */
[----:B------:R1:W5:Y:S01]  /*174d0*/  @P1 LDG.E R26, desc[UR42][R10.64] ;  /* 0x0000002a0a1a1981 */ /* 0x000362000c1e1900 */
[----:B----4-:R-:W-:Y:S01]  /*174e0*/  ISETP.NE.AND P2, PT, R4, RZ, PT ;  /* 0x000000ff0400720c */ /* 0x010fe20003f45270 */
[----:B------:R-:W2:-:S12]  /*174f0*/  S2R R0, SR_TID.X ;  /* 0x0000000000007919 */ /* 0x000e980000002100 */
[----:B------:R-:W3:Y:S01]  /*17500*/  @!P2 LDC R4, c[0x0][0xbd4] ;  /* 0x0002f500ff04ab82 */ /* 0x000ee20000000800 */
[----:B--2---:R-:W-:Y:S01]  /*17510*/  VIADD R32, R0, 0xffffff80 ;  /* 0xffffff8000207836 */ /* 0x004fe20000000000 */
[----:B---3--:R1:W-:Y:S01]  /*17520*/  @!P2 STL [R1+0xa8], R4 ;  /* 0x0000a8040100a387 */ /* 0x0083e20000100800 */
[----:B------:R-:W-:-:S03]  /*17530*/  ISETP.GT.AND P2, PT, R4, 0x1, PT ;  /* 0x000000010400780c */ /* 0x000fc60003f44270 */
[----:B------:R-:W-:Y:S01]  /*17540*/  ISETP.GT.AND P3, PT, R32, 0x7f, PT ;  /* 0x0000007f2000780c */ /* 0x000fe20003f64270 */
[----:B------:R-:W-:-:S12]  /*17550*/  @P1 BRA `(.L_x_6174) ;  /* 0x0000000000101947 */ /* 0x000fd80003800000 */
[----:B------:R-:W-:Y:S05]  /*17560*/  @!P0 BRA `(.L_x_6174) ;  /* 0x00000000000c8947 */ /* 0x000fea0003800000 */
[----:B-1----:R-:W2:Y:S04]  /*17570*/  LDG.E R11, desc[UR42][R8.64] ;  /* 0x0000002a080b7981 */ /* 0x002ea8000c1e1900 */
[----:B-----5:R-:W2:Y:S02]  /*17580*/  LDG.E R26, desc[UR42][R8.64+0x4] ;  /* 0x0000042a081a7981 */ /* 0x020ea4000c1e1900 */
[----:B--2---:R-:W-:-:S07]  /*17590*/  IMAD.IADD R26, R26, 0x1, -R11 ;  /* 0x000000011a1a7824 */ /* 0x004fce00078e0a0b */
.L_x_6174:
[----:B-1----:R-:W2:Y:S04]  /*175a0*/  LDL.LU R8, [R1+0xac] ;  /* 0x0000ac0001087983 */ /* 0x002ea80000300800 */
[----:B------:R-:W3:Y:S01]  /*175b0*/  LDL.LU R0, [R1+0x13c] ;  /* 0x00013c0001007983 */ /* 0x000ee20000300800 */
[----:B------:R-:W-:Y:S01]  /*175c0*/  BSSY B1, `(.L_x_6175) ;  /* 0x0000038000017945 */ /* 0x000fe20003800000 */
[----:B-----5:R-:W-:Y:S02]  /*175d0*/  SHF.R.S32.HI R28, RZ, 0x1f, R3 ;  /* 0x0000001fff1c7819 */ /* 0x020fe40000011403 */
[----:B--2---:R-:W-:Y:S02]  /*175e0*/  SEL R33, R8, RZ, !P0 ;  /* 0x000000ff08217207 */ /* 0x004fe40004000000 */
[----:B---3--:R-:W-:Y:S01]  /*175f0*/  SEL R30, R0, RZ, !P0 ;  /* 0x000000ff001e7207 */ /* 0x008fe20004000000 */
[----:B------:R-:W-:Y:S06]  /*17600*/  @P3 BRA `(.L_x_6176) ;  /* 0x0000000000cc3947 */ /* 0x000fec0003800000 */
[----:B------:R-:W2:Y:S01]  /*17610*/  LDL R8, [R1+0x78] ;  /* 0x0000780001087983 */ /* 0x000ea20000100800 */
[----:B------:R-:W1:Y:S01]  /*17620*/  LDC R37, c[0x0][0xce8] ;  /* 0x00033a00ff257b82 */ /* 0x000e620000000800 */
[----:B------:R-:W2:Y:S01]  /*17630*/  S2R R35, SR_TID.X ;  /* 0x0000000000237919 */ /* 0x000ea20000002100 */
[----:B-1----:R-:W-:Y:S01]  /*17640*/  IMAD R0, R26, R37, RZ ;  /* 0x000000251a007224 */ /* 0x002fe200078e02ff */
[----:B--2---:R-:W-:-:S04]  /*17650*/  IADD3 R35, R8, -0x80, R35 ;  /* 0xffffff8008237810 */ /* 0x004fc80007ffe023 */
        /* <DEDUP_REMOVED lines=42> */
[----:B------:R-:W-:-:S03]  /*17900*/  IMAD.MOV.U32 R9, RZ, RZ, -0x800000 ;  /* 0xff800000ff097424 */ /* 0x000fc600078e00ff */
[----:B------:R-:W-:-:S04]  /*17910*/  IADD3 R0, R11, R21, RZ ;  /* 0x000000150b007210 */ /* 0x000fc80007ffe0ff */
[----:B-1----:R-:W-:-:S05]  /*17920*/  LEA.HI.X R15, R10, R15, R0, 0x2, P0 ;  /* 0x0000000f0a0f7211 */ /* 0x002fca00000f1400 */
[----:B------:R1:W-:Y:S02]  /*17930*/  STG.E desc[UR42][R14.64], R9 ;  /* 0x000000090e007986 */ /* 0x0003e4000c10192a */
.L_x_6176:
[----:B------:R-:W-:Y:S05]  /*17940*/  BSYNC B1 ;  /* 0x0000000000017941 */ /* 0x000fea0003800000 */
.L_x_6175:
[----:B------:R-:W-:Y:S05]  /*17950*/  @P2 BRA `(.L_x_6169) ;  /* 0x0000000800f02947 */ /* 0x000fea0003800000 */
[----:B------:R-:W2:Y:S01]  /*17960*/  LDL R24, [R1+0x78] ;  /* 0x0000780001187983 */ /* 0x000ea20000100800 */
[----:B------:R-:W3:Y:S01]  /*17970*/  LDC R21, c[0x0][0xce8] ;  /* 0x00033a00ff157b82 */ /* 0x000ee20000000800 */
[----:B-1----:R-:W-:Y:S01]  /*17980*/  SHF.R.S32.HI R9, RZ, 0x1f, R32 ;  /* 0x0000001fff097819 */ /* 0x002fe20000011420 */
        /* <DEDUP_REMOVED lines=14> */
[----:B---3--:R-:W-:-:S03]  /*17a70*/  ISETP.NE.AND P0, PT, R21, 0x1, PT ;  /* 0x000000011500780c */ /* 0x008fc60003f05270 */
[----:B------:R-:W-:Y:S01]  /*17a80*/  IMAD R9, R207, UR5, R9 ;  /* 0x00000005cf097c24 */ /* 0x000fe2000f8e0209 */
[----:B------:R-:W-:Y:S01]  /*17a90*/  ULDC.64 UR4, c[0x0][0xbe0] ;  /* 0x0002f80000047ab9 */ /* 0x000fe20000000a00 */
[C---:B------:R-:W-:Y:S02]  /*17aa0*/  IMAD R11, R33.reuse, UR7, R4 ;  /* 0x00000007210b7c24 */ /* 0x040fe4000f8e0204 */
[----:B------:R-:W-:-:S04]  /*17ab0*/  IMAD.WIDE.U32 R8, R33, UR6, R8 ;  /* 0x0000000621087c25 */ /* 0x000fc8000f8e0008 */
[----:B------:R-:W-:Y:S02]  /*17ac0*/  IMAD.IADD R9, R9, 0x1, R11 ;  /* 0x0000000109097824 */ /* 0x000fe400078e020b */
[----:B------:R-:W1:Y:S08]  /*17ad0*/  @P0 LDC R10, c[0x0][0xcec] ;  /* 0x00033b00ff0a0b82 */ /* 0x000e700000000800 */
[----:B------:R-:W3:Y:S01]  /*17ae0*/  @P0 LDC R15, c[0x0][0xcf0] ;  /* 0x00033c00ff0f0b82 */ /* 0x000ee20000000800 */
[----:B--2---:R-:W-:-:S04]  /*17af0*/  IMAD.IADD R13, R24, 0x1, R0 ;  /* 0x00000001180d7824 */ /* 0x004fc800078e0200 */
[----:B-1----:R-:W-:-:S04]  /*17b00*/  @P0 IMAD.HI.U32 R0, R13, R10, RZ ;  /* 0x0000000a0d000227 */ /* 0x002fc800078e00ff */
[----:B------:R-:W-:Y:S01]  /*17b10*/  IMAD.MOV.U32 R3, RZ, RZ, R13 ;  /* 0x000000ffff037224 */ /* 0x000fe200078e000d */
[----:B---3--:R-:W-:-:S04]  /*17b20*/  @P0 SHF.R.U32.HI R3, RZ, R15, R0 ;  /* 0x0000000fff030219 */ /* 0x008fc80000011600 */
        /* <DEDUP_REMOVED lines=20> */
.L_x_6398:
        /* <DEDUP_REMOVED lines=12> */
[C---:B------:R-:W-:Y:S01]  /*17d30*/  IADD3 R24, R212.reuse, 0xc0, RZ ;  /* 0x000000c0d4187810 */ /* 0x040fe20007ffe0ff */
[----:B------:R-:W-:Y:S01]  /*17d40*/  VIADD R25, R212, 0xc0 ;  /* 0x000000c0d4197836 */ /* 0x000fe20000000000 */
[----:B------:R-:W-:Y:S02]  /*17d50*/  ISETP.GE.AND P1, PT, R27, UR4, PT ;  /* 0x000000041b007c0c */ /* 0x000fe4000bf26270 */
[----:B------:R-:W-:-:S02]  /*17d60*/  ISETP.GE.AND P0, PT, R24, UR4, PT ;  /* 0x0000000418007c0c */ /* 0x000fc4000bf06270 */
[----:B------:R-:W-:Y:S02]  /*17d70*/  SHF.R.S32.HI R14, RZ, 0x1f, R212 ;  /* 0x0000001fff0e7819 */ /* 0x000fe400000114d4 */
[----:B------:R-:W-:Y:S02]  /*17d80*/  SHF.R.S32.HI R29, RZ, 0x1f, R29 ;  /* 0x0000001fff1d7819 */ /* 0x000fe4000001141d */
[-C--:B---3--:R-:W-:Y:S02]  /*17d90*/  @!P3 LEA R10, P5, R212, R9.reuse, 0x1 ;  /* 0x00000009d40ab211 */ /* 0x088fe400078a08ff */
[----:B------:R-:W-:Y:S02]  /*17da0*/  @!P2 LEA R12, P4, R8, R9, 0x1 ;  /* 0x00000009080ca211 */ /* 0x000fe400078808ff */
[----:B--2---:R-:W-:Y:S02]  /*17db0*/  @!P3 LEA.HI.X R11, R212, R3, R14, 0x1, P5 ;  /* 0x00000003d40bb211 */ /* 0x004fe400028f0c0e */
        /* <DEDUP_REMOVED lines=11> */
.L_x_6179:
[----:B------:R-:W-:Y:S05]  /*17e70*/  BSYNC B1 ;  /* 0x0000000000017941 */ /* 0x000fea0003800000 */
.L_x_6178:
[----:B------:R-:W-:-:S03]  /*17e80*/  UMOV UR4, 0xffffffff ;  /* 0xffffffff00047882 */ /* 0x000fc60000000000 */
[----:B------:R-:W-:Y:S05]  /*17e90*/  BRA.DIV UR4, `(.L_x_6180) ;  /* 0x000000a604ec7947 */ /* 0x000fea000b800000 */
[----:B--2---:R2:W0:Y:S04]  /*17ea0*/  SHFL.IDX PT, R3, R4, 0x1, 0x181f ;  /* 0x00381f0004037f89 */ /* 0x00442800000e0000 */
[----:B---34-:R2:W3:Y:S02]  /*17eb0*/  SHFL.IDX PT, R9, R0, 0x1, 0x181f ;  /* 0x00381f0000097f89 */ /* 0x0184e400000e0000 */
.L_x_6402:
        /* <DEDUP_REMOVED lines=31> */
.L_x_6182:
[----:B------:R-:W-:Y:S05]  /*180b0*/  BSYNC B1 ;  /* 0x0000000000017941 */ /* 0x000fea0003800000 */
.L_x_6181:
[----:B------:R-:W-:-:S03]  /*180c0*/  UMOV UR4, 0xffffffff ;  /* 0xffffffff00047882 */ /* 0x000fc60000000000 */
[----:B------:R-:W-:Y:S05]  /*180d0*/  BRA.DIV UR4, `(.L_x_6183) ;  /* 0x000000a604a87947 */ /* 0x000fea000b800000 */
[----:B0-----:R0:W0:Y:S04]  /*180e0*/  SHFL.IDX PT, R3, R4, 0x2, 0x181f ;  /* 0x00581f0004037f89 */ /* 0x00102800000e0000 */
[----:B---34-:R3:W4:Y:S02]  /*180f0*/  SHFL.IDX PT, R9, R0, 0x2, 0x181f ;  /* 0x00581f0000097f89 */ /* 0x01872400000e0000 */
.L_x_6406:
        /* <DEDUP_REMOVED lines=17> */
[-C--:B----4-:R-:W-:Y:S02]  /*18210*/  @!P3 LEA R10, P5, R212, R9.reuse, 0x1 ;  /* 0x00000009d40ab211 */ /* 0x090fe400078a08ff */
[----:B------:R-:W-:Y:S02]  /*18220*/  @!P2 LEA R12, P4, R28, R9, 0x1 ;  /* 0x000000091c0ca211 */ /* 0x000fe400078808ff */
[----:B0-----:R-:W-:Y:S02]  /*18230*/  @!P3 LEA.HI.X R11, R212, R3, R14, 0x1, P5 ;  /* 0x00000003d40bb211 */ /* 0x001fe400028f0c0e */
[----:B------:R-:W-:-:S02]  /*18240*/  @!P1 LEA R14, P5, R26, R9, 0x1 ;  /* 0x000000091a0e9211 */ /* 0x000fc400078a08ff */
[----:B------:R-:W-:Y:S01]  /*18250*/  SHF.R.S32.HI R27, RZ, 0x1f, R27 ;  /* 0x0000001fff1b7819 */ /* 0x000fe2000001141b */
[----:B------:R0:W-:Y:S01]  /*18260*/  @!P3 ST.E.128 desc[UR42][R10.64], RZ ;  /* 0x000000ff0a00b985 */ /* 0x0001e2000c101d2a */
[----:B------:R-:W-:Y:S02]  /*18270*/  @!P2 LEA.HI.X R13, R28, R3, R29, 0x1, P4 ;  /* 0x000000031c0da211 */ /* 0x000fe400020f0c1d */
[----:B------:R-:W-:Y:S02]  /*18280*/  SHF.R.S32.HI R25, RZ, 0x1f, R25 ;  /* 0x0000001fff197819 */ /* 0x000fe40000011419 */
[----:B------:R-:W-:Y:S01]  /*18290*/  @!P0 LEA R8, P4, R24, R9, 0x1 ;  /* 0x0000000918088211 */ /* 0x000fe200078808ff */
[----:B------:R0:W-:Y:S01]  /*182a0*/  @!P2 ST.E.128 desc[UR42][R12.64], RZ ;  /* 0x000000ff0c00a985 */ /* 0x0001e2000c101d2a */
[-C--:B------:R-:W-:Y:S02]  /*182b0*/  @!P1 LEA.HI.X R15, R26, R3.reuse, R27, 0x1, P5 ;  /* 0x000000031a0f9211 */ /* 0x080fe400028f0c1b */
[----:B------:R-:W-:-:S03]  /*182c0*/  @!P0 LEA.HI.X R9, R24, R3, R25, 0x1, P4 ;  /* 0x0000000318098211 */ /* 0x000fc600020f0c19 */
[----:B------:R0:W-:Y:S04]  /*182d0*/  @!P1 ST.E.128 desc[UR42][R14.64], RZ ;  /* 0x000000ff0e009985 */ /* 0x0001e8000c101d2a */
[----:B------:R0:W-:Y:S02]  /*182e0*/  @!P0 ST.E.128 desc[UR42][R8.64], RZ ;  /* 0x000000ff08008985 */ /* 0x0001e4000c101d2a */
.L_x_6185:
[----:B------:R-:W-:Y:S05]  /*182f0*/  BSYNC B1 ;  /* 0x0000000000017941 */ /* 0x000fea0003800000 */
.L_x_6184:
[----:B------:R-:W-:-:S03]  /*18300*/  UMOV UR4, 0xffffffff ;  /* 0xffffffff00047882 */ /* 0x000fc60000000000 */
[----:B------:R-:W-:Y:S05]  /*18310*/  BRA.DIV UR4, `(.L_x_6186) ;  /* 0x000000a604647947 */ /* 0x000fea000b800000 */
[----:B0-----:R0:W0:Y:S04]  /*18320*/  SHFL.IDX PT, R3, R4, 0x3, 0x181f ;  /* 0x00781f0004037f89 */ /* 0x00102800000e0000 */
[----:B----4-:R4:W0:Y:S02]  /*18330*/  SHFL.IDX PT, R9, R0, 0x3, 0x181f ;  /* 0x00781f0000097f89 */ /* 0x01082400000e0000 */
.L_x_6410:
        /* <DEDUP_REMOVED lines=30> */
.L_x_6169:
[----:B------:R-:W-:Y:S05]  /*18520*/  BSYNC B0 ;  /* 0x0000000000007941 */ /* 0x000fea0003800000 */
.L_x_6155:
[----:B------:R-:W-:Y:S02]  /*18530*/  ULDC UR4, c[0x0][0xd3c] ;  /* 0x00034f0000047ab9 */ /* 0x000fe40000000800 */
[----:B------:R-:W-:-:S13]  /*18540*/  ISETP.GE.AND P0, PT, R7, UR4, PT ;  /* 0x0000000407007c0c */ /* 0x000fda000bf06270 */
[----:B------:R-:W-:Y:S05]  /*18550*/  @!P0 BRA `(.L_x_6187) ;  /* 0xfffffe9000f88947 */ /* 0x000fea000383ffff */
[----:B------:R-:W-:Y:S05]  /*18560*/  BRA `(.L_x_6016) ;  /* 0x00000084002c7947 */ /* 0x000fea0003800000 */
.L_x_6014:
        /* <DEDUP_REMOVED lines=16> */
.L_x_6188:
        /* <DEDUP_REMOVED lines=43> */
.L_x_6192:
        /* <DEDUP_REMOVED lines=32> */
[----:B------:R-:W0:Y:S02]  /*18b20*/  SHFL.IDX PT, R2, R5, 0x1f, 0x1f ;  /* 0x03e01f0005027f89 */ /* 0x000e2400000e0000 */
[----:B0-----:R-:W-:-:S04]  /*18b30*/  IMAD R3, R2, UR5, RZ ;  /* 0x0000000502037c24 */ /* 0x001fc8000f8e02ff */
[----:B------:R-:W-:-:S05]  /*18b40*/  IMAD.IADD R8, R3, 0x1, R8 ;  /* 0x0000000103087824 */ /* 0x000fca00078e0208 */
[----:B------:R-:W-:-:S13]  /*18b50*/  ISETP.GT.AND P6, PT, R8, UR6, PT ;  /* 0x0000000608007c0c */ /* 0x000fda000bfc4270 */
[----:B------:R-:W-:Y:S05]  /*18b60*/  @!P6 BRA `(.L_x_6192) ;  /* 0xfffffffc006ce947 */ /* 0x000fea000383ffff */
.L_x_6190:
        /* <DEDUP_REMOVED lines=13> */
.L_x_6193:
        /* <DEDUP_REMOVED lines=30> */
[----:B------:R-:W-:-:S02]  /*18e20*/  @P0 VIADD R2, R2, 0x1 ;  /* 0x0000000102020836 */ /* 0x000fc40000000000 */
[----:B0-----:R-:W-:-:S03]  /*18e30*/  IMAD.MOV R13, RZ, RZ, -R3 ;  /* 0x000000ffff0d7224 */ /* 0x001fc600078e0a03 */
[----:B------:R-:W-:Y:S02]  /*18e40*/  MOV R10, R2 ;  /* 0x00000002000a7202 */ /* 0x000fe40000000f00 */
[----:B------:R-:W-:Y:S01]  /*18e50*/  IABS R2, R9 ;  /* 0x0000000900027213 */ /* 0x000fe20000000000 */
[----:B------:R-:W-:Y:S02]  /*18e60*/  IMAD R11, R13, R4, RZ ;  /* 0x000000040d0b7224 */ /* 0x000fe400078e02ff */
[----:B------:R-:W-:Y:S01]  /*18e70*/  @!P2 IMAD.MOV R10, RZ, RZ, -R10 ;  /* 0x000000ffff0aa224 */ /* 0x000fe200078e0a0a */
[----:B------:R-:W-:Y:S01]  /*18e80*/  @!P1 LOP3.LUT R10, RZ, R6, RZ, 0x33, !PT ;  /* 0x00000006ff0a9212 */ /* 0x000fe200078e33ff */
[----:B------:R-:W-:Y:S02]  /*18e90*/  IMAD.MOV R12, RZ, RZ, -R2 ;  /* 0x000000ffff0c7224 */ /* 0x000fe400078e0a02 */
[----:B------:R-:W-:Y:S01]  /*18ea0*/  IMAD.MOV.U32 R2, RZ, RZ, RZ ;  /* 0x000000ffff027224 */ /* 0x000fe200078e00ff */
        /* <DEDUP_REMOVED lines=20> */
[----:B------:R-:W-:-:S03]  /*18ff0*/  IMAD R2, R6, R3, R5 ;  /* 0x0000000306027224 */ /* 0x000fc600078e0205 */
[----:B------:R-:W-:Y:S01]  /*19000*/  LEA R26, R26, R9, 0x10 ;  /* 0x000000091a1a7211 */ /* 0x000fe200078e80ff */
[----:B------:R-:W-:Y:S06]  /*19010*/  BRA `(.L_x_6195) ;  /* 0x0000000000f47947 */ /* 0x000fec0003800000 */
.L_x_6194:
        /* <DEDUP_REMOVED lines=31> */
[----:B------:R-:W-:Y:S01]  /*19210*/  IMAD R4, R4, R2, R5 ;  /* 0x0000000204047224 */ /* 0x000fe200078e0205 */
[----:B------:R-:W-:Y:S02]  /*19220*/  MOV R2, RZ ;  /* 0x000000ff00027202 */ /* 0x000fe40000000f00 */
        /* <DEDUP_REMOVED lines=28> */
.L_x_6195:
[----:B------:R-:W-:-:S05]  /*193f0*/  LOP3.LUT R25, RZ, R2, RZ, 0x33, !PT ;  /* 0x00000002ff197212 */ /* 0x000fca00078e33ff */
[----:B------:R-:W-:Y:S01]  /*19400*/  IMAD.IADD R25, R6, 0x1, R25 ;  /* 0x0000000106197824 */ /* 0x000fe200078e0219 */
[----:B------:R-:W-:Y:S06]  /*19410*/  BRA `(.L_x_6196) ;  /* 0x00000000000c7947 */ /* 0x000fec0003800000 */
.L_x_6191:
[----:B------:R-:W-:Y:S02]  /*19420*/  IMAD.MOV.U32 R25, RZ, RZ, RZ ;  /* 0x000000ffff197224 */ /* 0x000fe400078e00ff */
[----:B------:R-:W-:Y:S02]  /*19430*/  IMAD.U32 R24, RZ, RZ, UR6 ;  /* 0x00000006ff187e24 */ /* 0x000fe4000f8e00ff */
[----:B------:R-:W-:-:S07]  /*19440*/  IMAD.MOV.U32 R26, RZ, RZ, RZ ;  /* 0x000000ffff1a7224 */ /* 0x000fce00078e00ff */
.L_x_6196:
[----:B------:R-:W-:-:S13]  /*19450*/  ISETP.NE.AND P0, PT, R7, RZ, PT ;  /* 0x000000ff0700720c */ /* 0x000fda0003f05270 */
[----:B------:R-:W0:Y:S01]  /*19460*/  @!P0 S2R R3, SR_CgaCtaId ;  /* 0x0000000000038919 */ /* 0x000e220000008800 */
[----:B------:R-:W-:-:S04]  /*19470*/  @!P0 MOV R2, 0x400 ;  /* 0x0000040000028802 */ /* 0x000fc80000000f00 */
[----:B0-----:R-:W-:-:S05]  /*19480*/  @!P0 LEA R2, R3, R2, 0x18 ;  /* 0x0000000203028211 */ /* 0x001fca00078ec0ff */
[----:B------:R1:W-:Y:S01]  /*19490*/  @!P0 STS.128 [R2+0x324d0], R24 ;  /* 0x0324d01802008388 */ /* 0x0003e20000000c00 */
[----:B------:R-:W-:Y:S06]  /*194a0*/  BAR.ARV 0x5, 0x180 ;  /* 0x0146000000007b1d */ /* 0x000fec0000002000 */
.L_x_6189:
        /* <DEDUP_REMOVED lines=9> */
[----:B------:R-:W-:Y:S01]  /*19540*/  LOP3.LUT R4, R0, 0x7f, RZ, 0xc0, !PT ;  /* 0x0000007f00047812 */ /* 0x000fe200078ec0ff */
[----:B------:R-:W-:Y:S01]  /*19550*/  UMOV UR4, 0x400 ;  /* 0x0000040000047882 */ /* 0x000fe20000000000 */
[----:B------:R-:W-:Y:S01]  /*19560*/  BSSY B8, `(.L_x_6197) ;  /* 0x0000714000087945 */ /* 0x000fe20003800000 */
[----:B------:R-:W-:Y:S01]  /*19570*/  IMAD.MOV.U32 R29, RZ, RZ, 0x1 ;  /* 0x00000001ff1d7424 */ /* 0x000fe200078e00ff */
[----:B------:R-:W-:Y:S01]  /*19580*/  LOP3.LUT R3, R2, 0x1f8, RZ, 0xc0, !PT ;  /* 0x000001f802037812 */ /* 0x000fe200078ec0ff */
[----:B------:R-:W-:Y:S01]  /*19590*/  IMAD.MOV.U32 R17, RZ, RZ, RZ ;  /* 0x000000ffff117224 */ /* 0x000fe200078e00ff */
[----:B------:R-:W-:Y:S01]  /*195a0*/  SHF.L.U32 R32, R4, 0x3, RZ ;  /* 0x0000000304207819 */ /* 0x000fe200000006ff */
[----:B------:R-:W-:Y:S01]  /*195b0*/  IMAD.MOV.U32 R19, RZ, RZ, RZ ;  /* 0x000000ffff137224 */ /* 0x000fe200078e00ff */
[----:B------:R-:W-:Y:S01]  /*195c0*/  LOP3.LUT R3, R3, 0x38, R0, 0x78, !PT ;  /* 0x0000003803037812 */ /* 0x000fe200078e7800 */
[----:B------:R-:W-:Y:S01]  /*195d0*/  IMAD.SHL.U32 R0, R0, 0x10, RZ ;  /* 0x0000001000007824 */ /* 0x000fe200078e00ff */
[----:B------:R-:W-:Y:S01]  /*195e0*/  LOP3.LUT R2, R2, 0x38, RZ, 0xc0, !PT ;  /* 0x0000003802027812 */ /* 0x000fe200078ec0ff */
[----:B------:R-:W-:Y:S01]  /*195f0*/  IMAD.MOV.U32 R28, RZ, RZ, 0x1 ;  /* 0x00000001ff1c7424 */ /* 0x000fe200078e00ff */
[----:B------:R-:W-:Y:S01]  /*19600*/  LOP3.LUT R32, R3, 0x200, R32, 0xf8, !PT ;  /* 0x0000020003207812 */ /* 0x000fe200078ef820 */
[----:B------:R-:W-:Y:S01]  /*19610*/  ULDC.64 UR40, c[0x0][0x198] ;  /* 0x0000660000287ab9 */ /* 0x000fe20000000a00 */
[----:B------:R-:W-:Y:S01]  /*19620*/  SHF.R.U32.HI R3, RZ, 0x3, R4 ;  /* 0x00000003ff037819 */ /* 0x000fe20000011604 */
[----:B------:R-:W-:Y:S01]  /*19630*/  ULOP3.LUT UR38, UR36, 0x2, URZ, 0xfc, !UPT ;  /* 0x0000000224267892 */ /* 0x000fe2000f8efc3f */
[----:B------:R-:W-:Y:S01]  /*19640*/  LOP3.LUT R4, R2, 0x40, RZ, 0xfc, !PT ;  /* 0x0000004002047812 */ /* 0x000fe200078efcff */
[----:B------:R-:W-:Y:S01]  /*19650*/  ULDC UR37, c[0x0][0xc] ;  /* 0x0000030000257ab9 */ /* 0x000fe20000000800 */
[----:B------:R-:W-:-:S02]  /*19660*/  LOP3.LUT R0, R3, 0x70, R0, 0xf8, !PT ;  /* 0x0000007003007812 */ /* 0x000fc400078ef800 */
[C---:B------:R-:W-:Y:S01]  /*19670*/  LOP3.LUT R3, R2.reuse, 0x80, RZ, 0xfc, !PT ;  /* 0x0000008002037812 */ /* 0x040fe200078efcff */
[----:B0-----:R-:W-:Y:S01]  /*19680*/  ULEA UR4, UR5, UR4, 0x18 ;  /* 0x0000000405047291 */ /* 0x001fe2000f8ec03f */
[----:B------:R-:W-:-:S05]  /*19690*/  LOP3.LUT R0, R2, 0xc0, RZ, 0xfc, !PT ;  /* 0x000000c002007812 */ /* 0x000fca00078efcff */
[----:B------:R-:W-:-:S04]  /*196a0*/  IMAD.U32 R16, RZ, RZ, UR4 ;  /* 0x00000004ff107e24 */ /* 0x000fc8000f8e00ff */
[----:B--2---:R-:W-:-:S07]  /*196b0*/  IMAD R22, R32, 0x2, R16 ;  /* 0x0000000220167824 */ /* 0x004fce00078e0210 */
.L_x_6306:
[----:B0-----:R-:W0:Y:S02]  /*196c0*/  LDC.64 R36, c[0x0][0xd88] ;  /* 0x00036200ff247b82 */ /* 0x001e240000000a00 */
[----:B0-----:R-:W-:-:S06]  /*196d0*/  IMAD.WIDE R36, R27, 0x4, R36 ;  /* 0x000000041b247825 */ /* 0x001fcc00078e0224 */
[----:B--2---:R0:W2:Y:S01]  /*196e0*/  LDG.E R36, desc[UR42][R36.64] ;  /* 0x0000002a24247981 */ /* 0x0040a2000c1e1900 */
        /* <DEDUP_REMOVED lines=9> */
[----:B0-----:R-:W-:Y:S01]  /*19780*/  IMAD.MOV.U32 R37, RZ, RZ, RZ ;  /* 0x000000ffff257224 */ /* 0x001fe200078e00ff */
[----:B--2---:R-:W-:-:S05]  /*19790*/  SHF.R.S32.HI R0, RZ, 0x1f, R36 ;  /* 0x0000001fff007819 */ /* 0x004fca0000011424 */
[C---:B------:R-:W-:Y:S01]  /*197a0*/  @P0 LEA R2, P1, R36.reuse, UR4, 0x2 ;  /* 0x0000000424020c11 */ /* 0x040fe2000f8210ff */
[C---:B---3--:R-:W-:Y:S01]  /*197b0*/  IMAD.SHL.U32 R23, R36.reuse, 0x4, RZ ;  /* 0x0000000424177824 */ /* 0x048fe200078e00ff */
[C-C-:B------:R-:W-:Y:S01]  /*197c0*/  SHF.L.U64.HI R31, R36.reuse, 0x2, R0.reuse ;  /* 0x00000002241f7819 */ /* 0x140fe20000010200 */
[----:B------:R0:W-:Y:S01]  /*197d0*/  STL [R1+0x18], R0 ;  /* 0x0000180001007387 */ /* 0x0001e20000100800 */
[----:B------:R-:W-:Y:S01]  /*197e0*/  @P0 LEA.HI.X R3, R36, UR5, R0, 0x2, P1 ;  /* 0x0000000524030c11 */ /* 0x000fe200088f1400 */
[----:B------:R-:W-:-:S04]  /*197f0*/  ULDC.64 UR4, c[0x0][0xaf8] ;  /* 0x0002be0000047ab9 */ /* 0x000fc80000000a00 */
[----:B-1----:R1:W5:Y:S01]  /*19800*/  @P0 LDG.E R34, desc[UR42][R2.64] ;  /* 0x0000002a02220981 */ /* 0x002362000c1e1900 */
[----:B------:R-:W-:Y:S02]  /*19810*/  ISETP.NE.U32.AND P0, PT, RZ, UR4, PT ;  /* 0x00000004ff007c0c */ /* 0x000fe4000bf05070 */
[----:B------:R-:W-:Y:S01]  /*19820*/  ISETP.NE.U32.AND P1, PT, RZ, UR6, PT ;  /* 0x00000006ff007c0c */ /* 0x000fe2000bf25070 */
[----:B0-----:R-:W-:Y:S01]  /*19830*/  IMAD.MOV.U32 R0, RZ, RZ, RZ ;  /* 0x000000ffff007224 */ /* 0x001fe200078e00ff */
[----:B------:R-:W-:Y:S02]  /*19840*/  ISETP.NE.AND.EX P0, PT, RZ, UR5, PT, P0 ;  /* 0x00000005ff007c0c */ /* 0x000fe4000bf05300 */
[----:B------:R-:W-:Y:S02]  /*19850*/  ISETP.NE.AND.EX P1, PT, RZ, UR7, PT, P1 ;  /* 0x00000007ff007c0c */ /* 0x000fe4000bf25310 */
[C---:B------:R-:W-:Y:S02]  /*19860*/  IADD3 R4, P4, R23.reuse, UR6, RZ ;  /* 0x0000000617047c10 */ /* 0x040fe4000ff9e0ff */
[----:B-1----:R-:W-:Y:S01]  /*19870*/  IADD3 R2, P3, R23, UR4, RZ ;  /* 0x0000000417027c10 */ /* 0x002fe2000ff7e0ff */
[----:B------:R-:W-:Y:S01]  /*19880*/  ULDC UR4, c[0x0][0x288] ;  /* 0x0000a20000047ab9 */ /* 0x000fe20000000800 */
[----:B------:R-:W-:-:S02]  /*19890*/  IADD3.X R5, R31, UR7, RZ, P4, !PT ;  /* 0x000000071f057c10 */ /* 0x000fc4000a7fe4ff */
[----:B------:R-:W-:Y:S02]  /*198a0*/  IADD3.X R3, R31, UR5, RZ, P3, !PT ;  /* 0x000000051f037c10 */ /* 0x000fe40009ffe4ff */
[----:B------:R-:W-:Y:S01]  /*198b0*/  @P2 IADD3 R6, P3, R23, UR8, RZ ;  /* 0x0000000817062c10 */ /* 0x000fe2000ff7e0ff */
[----:B------:R-:W-:Y:S01]  /*198c0*/  IMAD.U32 R8, RZ, RZ, UR4 ;  /* 0x00000004ff087e24 */ /* 0x000fe2000f8e00ff */
[----:B------:R-:W-:Y:S01]  /*198d0*/  ULDC.64 UR4, c[0x0][0x418] ;  /* 0x0001060000047ab9 */ /* 0x000fe20000000a00 */
[----:B------:R-:W5:Y:S01]  /*198e0*/  @P0 LDG.E R37, desc[UR42][R2.64] ;  /* 0x0000002a02250981 */ /* 0x000f62000c1e1900 */
[----:B------:R-:W-:-:S03]  /*198f0*/  @P2 IADD3.X R7, R31, UR9, RZ, P3, !PT ;  /* 0x000000091f072c10 */ /* 0x000fc60009ffe4ff */
[----:B------:R-:W5:Y:S04]  /*19900*/  @P1 LDG.E R0, desc[UR42][R4.64] ;  /* 0x0000002a04001981 */ /* 0x000f68000c1e1900 */
        /* <DEDUP_REMOVED lines=8> */
[----:B0-----:R-:W-:Y:S01]  /*19990*/  MOV R6, UR5 ;  /* 0x0000000500067c02 */ /* 0x001fe20008000f00 */
[----:B------:R-:W-:Y:S01]  /*199a0*/  IMAD.U32 R9, RZ, RZ, UR4 ;  /* 0x00000004ff097e24 */ /* 0x000fe2000f8e00ff */
[----:B--2---:R0:W-:Y:S01]  /*199b0*/  STL [R1+0x8], R8 ;  /* 0x0000080801007387 */ /* 0x0041e20000100800 */
[----:B------:R-:W-:Y:S01]  /*199c0*/  IMAD.MOV.U32 R11, RZ, RZ, R8 ;  /* 0x000000ffff0b7224 */ /* 0x000fe200078e0008 */
[----:B------:R-:W-:Y:S06]  /*199d0*/  @P2 BRA `(.L_x_6198) ;  /* 0x0000000000142947 */ /* 0x000fec0003800000 */
[----:B------:R-:W-:Y:S05]  /*199e0*/  @!P0 BRA `(.L_x_6198) ;  /* 0x0000000000108947 */ /* 0x000fea0003800000 */
[----:B0-----:R-:W2:Y:S04]  /*199f0*/  LDG.E R8, desc[UR42][R2.64] ;  /* 0x0000002a02087981 */ /* 0x001ea8000c1e1900 */
[----:B------:R-:W2:Y:S02]  /*19a00*/  LDG.E R7, desc[UR42][R2.64+0x4] ;  /* 0x0000042a02077981 */ /* 0x000ea4000c1e1900 */
[----:B--2---:R-:W-:-:S05]  /*19a10*/  IMAD.IADD R11, R7, 0x1, -R8 ;  /* 0x00000001070b7824 */ /* 0x004fca00078e0a08 */
[----:B------:R1:W-:Y:S02]  /*19a20*/  STL [R1+0x8], R11 ;  /* 0x0000080b01007387 */ /* 0x0003e40000100800 */
.L_x_6198:
        /* <DEDUP_REMOVED lines=14> */
.L_x_6199:
        /* <DEDUP_REMOVED lines=9> */
.L_x_6200:
        /* <DEDUP_REMOVED lines=15> */
[----:B------:R2:W-:Y:S01]  /*19c90*/  STL [R1+0x10], R7 ;  /* 0x0000100701007387 */ /* 0x0005e20000100800 */
        /* <DEDUP_REMOVED lines=42> */
.L_x_6202:
[----:B------:R-:W-:Y:S05]  /*19f40*/  BSYNC B0 ;  /* 0x0000000000007941 */ /* 0x000fea0003800000 */
.L_x_6201:
        /* <DEDUP_REMOVED lines=9> */
[----:B------:R-:W-:-:S07]  /*19fe0*/  SHF.R.U32.HI R3, RZ, 0x6, R3 ;  /* 0x00000006ff037819 */ /* 0x000fce0000011603 */
[----:B------:R-:W-:-:S04]  /*19ff0*/  @P0 VIADD R6, R6, 0x5f ;  /* 0x0000005f06060836 */ /* 0x000fc80000000000 */
[----:B------:R-:W-:-:S04]  /*1a000*/  @P0 IMAD.HI R2, R6, 0x2aaaaaab, RZ ;  /* 0x2aaaaaab06020827 */ /* 0x000fc800078e02ff */
[----:B------:R-:W-:Y:S01]  /*1a010*/  IMAD.MOV.U32 R6, RZ, RZ, R3 ;  /* 0x000000ffff067224 */ /* 0x000fe200078e0003 */
        /* <DEDUP_REMOVED lines=12> */
.L_x_6413:
[----:B--2---:R-:W-:Y:S02]  /*1a0e0*/  ISETP.NE.AND P0, PT, R14, RZ, PT ;  /* 0x000000ff0e00720c */ /* 0x004fe40003f05270 */
[----:B------:R-:W-:-:S11]  /*1a0f0*/  PLOP3.LUT P6, PT, PT, PT, PT, 0x8, 0x0 ;  /* 0x000000000000781c */ /* 0x000fd60003fce170 */
[----:B------:R-:W-:Y:S05]  /*1a100*/  @P0 BRA `(.L_x_6206) ;  /* 0x00000000000c0947 */ /* 0x000fea0003800000 */
[----:B------:R-:W-:-:S03]  /*1a110*/  UMOV UR4, 0xffffffff ;  /* 0xffffffff00047882 */ /* 0x000fc60000000000 */
[----:B------:R-:W-:Y:S05]  /*1a120*/  BRA.DIV UR4, `(.L_x_6207) ;  /* 0x0000008a04607947 */ /* 0x000fea000b800000 */
[----:B------:R-:W-:-:S13]  /*1a130*/  ELECT P6, URZ, PT ;  /* 0x00000000003f782f */ /* 0x000fda00038c0000 */
.L_x_6206:
        /* <DEDUP_REMOVED lines=9> */
.L_x_6416:
[----:B------:R-:W-:Y:S05]  /*1a1d0*/  BSYNC B1 ;  /* 0x0000000000017941 */ /* 0x000fea0003800000 */
.L_x_6208:
        /* <DEDUP_REMOVED lines=10> */
.L_x_6417:
[----:B------:R-:W-:Y:S05]  /*1a280*/  BSYNC B2 ;  /* 0x0000000000027941 */ /* 0x000fea0003800000 */
.L_x_6212:
        /* <DEDUP_REMOVED lines=9> */
.L_x_6215:
[----:B------:R-:W-:Y:S05]  /*1a320*/  BSYNC B2 ;  /* 0x0000000000027941 */ /* 0x000fea0003800000 */
.L_x_6214:
[----:B------:R-:W-:Y:S01]  /*1a330*/  IMAD.MOV.U32 R14, RZ, RZ, RZ ;  /* 0x000000ffff0e7224 */ /* 0x000fe200078e00ff */
[----:B------:R-:W-:Y:S01]  /*1a340*/  UIADD3 UR4, UP0, UR40, 0x570, URZ ;  /* 0x0000057028047890 */ /* 0x000fe2000ff1e03f */
[----:B------:R-:W-:Y:S01]  /*1a350*/  IMAD R10, R6, 0x60, R0 ;  /* 0x00000060060a7824 */ /* 0x000fe200078e0200 */
[----:B------:R-:W-:Y:S01]  /*1a360*/  PLOP3.LUT P0, PT, PT, PT, PT, 0x80, 0x0 ;  /* 0x000000000000781c */ /* 0x000fe20003f0f070 */
[----:B-1----:R-:W-:Y:S01]  /*1a370*/  IMAD R11, R17, 0x3000, R16 ;  /* 0x00003000110b7824 */ /* 0x002fe200078e0210 */
[----:B------:R-:W-:Y:S01]  /*1a380*/  R2UR UR10, R14 ;  /* 0x000000000e0a72ca */ /* 0x000fe200000e0000 */
[----:B------:R-:W-:Y:S01]  /*1a390*/  VIADD R12, R8, 0x32490 ;  /* 0x00032490080c7836 */ /* 0x000fe20000000000 */
[----:B------:R-:W-:Y:S01]  /*1a3a0*/  IADD3 R10, R10, -0x60, RZ ;  /* 0xffffffa00a0a7810 */ /* 0x000fe20007ffe0ff */
[----:B------:R-:W-:Y:S01]  /*1a3b0*/  VIADD R11, R11, 0x1c400 ;  /* 0x0001c4000b0b7836 */ /* 0x000fe20000000000 */
[----:B------:R-:W-:Y:S01]  /*1a3c0*/  UIADD3.X UR5, URZ, UR41, URZ, UP0, !UPT ;  /* 0x000000293f057290 */ /* 0x000fe200087fe43f */
[----:B------:R-:W-:Y:S01]  /*1a3d0*/  UMOV UR6, 0x0 ;  /* 0x0000000000067882 */ /* 0x000fe20000000000 */
[----:B------:R-:W-:-:S10]  /*1a3e0*/  UMOV UR7, 0x12f00000 ;  /* 0x12f0000000077882 */ /* 0x000fd40000000000 */
.L_x_6216:
        /* <DEDUP_REMOVED lines=13> */
.L_x_6418:
[----:B------:R-:W-:Y:S05]  /*1a4c0*/  BSYNC B2 ;  /* 0x0000000000027941 */ /* 0x000fea0003800000 */
.L_x_6217:
        /* <DEDUP_REMOVED lines=11> */
.L_x_6220:
[----:B------:R-:W-:Y:S05]  /*1a580*/  BSYNC B2 ;  /* 0x0000000000027941 */ /* 0x000fea0003800000 */
.L_x_6219:
        /* <DEDUP_REMOVED lines=9> */
.L_x_6221:
        /* <DEDUP_REMOVED lines=15> */
.L_x_6222:
        /* <DEDUP_REMOVED lines=15> */
.L_x_6223:
        /* <DEDUP_REMOVED lines=15> */
.L_x_6224:
        /* <DEDUP_REMOVED lines=10> */
.L_x_6211:
[----:B------:R-:W-:Y:S05]  /*1a990*/  BSYNC B1 ;  /* 0x0000000000017941 */ /* 0x000fea0003800000 */
.L_x_6210:
        /* <DEDUP_REMOVED lines=9> */
.L_x_6240:
        /* <DEDUP_REMOVED lines=11> */
.L_x_6419:
[----:B------:R-:W-:Y:S05]  /*1aae0*/  BSYNC B2 ;  /* 0x0000000000027941 */ /* 0x000fea0003800000 */
.L_x_6227:
[----:B------:R-:W-:Y:S04]  /*1aaf0*/  BSSY B2, `(.L_x_6229) ;  /* 0x0000009000027945 */ /* 0x000fe80003800000 */
[----:B------:R-:W-:Y:S05]  /*1ab00*/  @P2 BRA `(.L_x_6230) ;  /* 0x00000000001c2947 */ /* 0x000fea0003800000 */
[----:B-1----:R-:W1:Y:S01]  /*1ab10*/  S2R R11, SR_TID.X ;  /* 0x00000000000b7919 */ /* 0x002e620000002100 */
[----:B------:R-:W-:-:S04]  /*1ab20*/  MOV R9, 0x3000 ;  /* 0x0000300000097802 */ /* 0x000fc80000000f00 */
[----:B------:R2:W-:Y:S01]  /*1ab30*/  SYNCS.ARRIVE.TRANS64 RZ, [R6+URZ+0x32490], R9 ;  /* 0x0324900906ff79a7 */ /* 0x0005e2000800003f */
[----:B-1----:R-:W-:-:S04]  /*1ab40*/  LOP3.LUT R11, R11, 0x1f, RZ, 0xc0, !PT ;  /* 0x0000001f0b0b7812 */ /* 0x002fc800078ec0ff */
[----:B------:R-:W-:-:S13]  /*1ab50*/  ISETP.NE.AND P1, PT, R11, RZ, PT ;  /* 0x000000ff0b00720c */ /* 0x000fda0003f25270 */
[----:B--2---:R-:W-:Y:S05]  /*1ab60*/  @!P1 BRA `(.L_x_6230) ;  /* 0x0000000000049947 */ /* 0x004fea0003800000 */
[----:B------:R-:W-:Y:S01]  /*1ab70*/  BPT.TRAP 0x1 ;  /* 0x000000040000795c */ /* 0x000fe20000300000 */
.L_x_6230:
[----:B------:R-:W-:Y:S05]  /*1ab80*/  BSYNC B2 ;  /* 0x0000000000027941 */ /* 0x000fea0003800000 */
.L_x_6229:
[----:B------:R-:W-:Y:S01]  /*1ab90*/  IMAD.MOV.U32 R14, RZ, RZ, RZ ;  /* 0x000000ffff0e7224 */ /* 0x000fe200078e00ff */
[----:B------:R-:W-:Y:S01]  /*1aba0*/  UIADD3 UR4, UP0, UR40, 0x570, URZ ;  /* 0x0000057028047890 */ /* 0x000fe2000ff1e03f */
[----:B-1----:R-:W-:Y:S01]  /*1abb0*/  IMAD R11, R17, 0x3000, R16 ;  /* 0x00003000110b7824 */ /* 0x002fe200078e0210 */
        /* <DEDUP_REMOVED lines=8> */
.L_x_6231:
        /* <DEDUP_REMOVED lines=13> */
.L_x_6420:
[----:B------:R-:W-:Y:S05]  /*1ad10*/  BSYNC B2 ;  /* 0x0000000000027941 */ /* 0x000fea0003800000 */
.L_x_6232:
        /* <DEDUP_REMOVED lines=11> */
.L_x_6235:
[----:B------:R-:W-:Y:S05]  /*1add0*/  BSYNC B2 ;  /* 0x0000000000027941 */ /* 0x000fea0003800000 */
.L_x_6234:
        /* <DEDUP_REMOVED lines=9> */
.L_x_6236:
        /* <DEDUP_REMOVED lines=15> */
.L_x_6237:
        /* <DEDUP_REMOVED lines=15> */
.L_x_6238:
        /* <DEDUP_REMOVED lines=15> */
.L_x_6239:
        /* <DEDUP_REMOVED lines=10> */
.L_x_6226:
[----:B------:R-:W-:Y:S05]  /*1b1e0*/  BSYNC B1 ;  /* 0x0000000000017941 */ /* 0x000fea0003800000 */
.L_x_6225:
        /* <DEDUP_REMOVED lines=8> */
.L_x_6204:
[----:B------:R-:W-:Y:S05]  /*1b270*/  BSYNC B0 ;  /* 0x0000000000007941 */ /* 0x000fea0003800000 */
.L_x_6203:
        /* <DEDUP_REMOVED lines=8> */
[----:B------:R-:W2:Y:S08]  /*1b300*/  @P1 LDC R3, c[0x0][0x44c] ;  /* 0x00011300ff031b82 */ /* 0x000eb00000000800 */
[----:B------:R-:W4:Y:S01]  /*1b310*/  @P1 LDC R0, c[0x0][0x450] ;  /* 0x00011400ff001b82 */ /* 0x000f220000000800 */
[----:B--2---:R-:W-:-:S05]  /*1b320*/  @P1 IMAD.HI.U32 R3, R2, R3, RZ ;  /* 0x0000000302031227 */ /* 0x004fca00078e00ff */
[----:B----4-:R-:W-:Y:S01]  /*1b330*/  @P1 SHF.R.U32.HI R2, RZ, R0, R3 ;  /* 0x00000000ff021219 */ /* 0x010fe20000011603 */
[----:B------:R-:W-:-:S03]  /*1b340*/  IMAD.MOV.U32 R0, RZ, RZ, RZ ;  /* 0x000000ffff007224 */ /* 0x000fc600078e00ff */
[----:B------:R-:W-:-:S05]  /*1b350*/  IADD3 R2, R7, R2, RZ ;  /* 0x0000000207027210 */ /* 0x000fca0007ffe0ff */
        /* <DEDUP_REMOVED lines=8> */
[----:B0-----:R-:W0:Y:S03]  /*1b3e0*/  I2F.RP R8, R0 ;  /* 0x0000000000087306 */ /* 0x001e260000209400 */
        /* <DEDUP_REMOVED lines=23> */
.L_x_6242:
[----:B------:R-:W-:Y:S05]  /*1b560*/  BSYNC B0 ;  /* 0x0000000000007941 */ /* 0x000fea0003800000 */
.L_x_6241:
        /* <DEDUP_REMOVED lines=23> */
.L_x_6244:
        /* <DEDUP_REMOVED lines=10> */
[----:B------:R-:W2:Y:S01]  /*1b780*/  LDC.64 R2, c[0x4][R2] ;  /* 0x0100000002027b82 */ /* 0x000ea20000000a00 */
[----:B------:R-:W-:Y:S02]  /*1b790*/  IMAD.U32 R5, RZ, RZ, UR7 ;  /* 0x00000007ff057e24 */ /* 0x000fe4000f8e00ff */
[----:B------:R-:W-:Y:S02]  /*1b7a0*/  IMAD.U32 R7, RZ, RZ, UR9 ;  /* 0x00000009ff077e24 */ /* 0x000fe4000f8e00ff */
[----:B------:R-:W-:-:S02]  /*1b7b0*/  IMAD.U32 R10, RZ, RZ, UR4 ;  /* 0x00000004ff0a7e24 */ /* 0x000fc4000f8e00ff */
[----:B-1----:R-:W-:Y:S02]  /*1b7c0*/  IMAD.U32 R11, RZ, RZ, UR5 ;  /* 0x00000005ff0b7e24 */ /* 0x002fe4000f8e00ff */
[----:B0-----:R-:W-:Y:S02]  /*1b7d0*/  IMAD.MOV.U32 R8, RZ, RZ, 0x70 ;  /* 0x00000070ff087424 */ /* 0x001fe400078e00ff */
[----:B------:R-:W-:Y:S02]  /*1b7e0*/  IMAD.MOV.U32 R12, RZ, RZ, 0x1 ;  /* 0x00000001ff0c7424 */ /* 0x000fe400078e00ff */
[----:B------:R-:W-:-:S07]  /*1b7f0*/  IMAD.MOV.U32 R13, RZ, RZ, RZ ;  /* 0x000000ffff0d7224 */ /* 0x000fce00078e00ff */
[----:B------:R-:W-:-:S07]  /*1b800*/  LEPC R20, `(.L_x_6247) ;  /* 0x000000001014794e */ /* 0x000fce0000000000 */
[----:B--2---:R-:W-:Y:S05]  /*1b810*/  CALL.ABS.NOINC R2 ;  /* 0x0000000002007343 */ /* 0x004fea0003c00000 */
.L_x_6247:
[----:B------:R-:W-:Y:S05]  /*1b820*/  BSYNC B6 ;  /* 0x0000000000067941 */ /* 0x000fea0003800000 */
.L_x_6246:
        /* <DEDUP_REMOVED lines=9> */
[----:B------:R-:W-:Y:S01]  /*1b8c0*/  IMAD.U32 R4, RZ, RZ, UR6 ;  /* 0x00000006ff047e24 */ /* 0x000fe2000f8e00ff */
[----:B0-----:R-:W-:Y:S01]  /*1b8d0*/  MOV R8, 0x70 ;  /* 0x0000007000087802 */ /* 0x001fe20000000f00 */
[----:B------:R-:W-:Y:S02]  /*1b8e0*/  IMAD.U32 R5, RZ, RZ, UR7 ;  /* 0x00000007ff057e24 */ /* 0x000fe4000f8e00ff */
[----:B------:R-:W-:Y:S02]  /*1b8f0*/  IMAD.U32 R6, RZ, RZ, UR8 ;  /* 0x00000008ff067e24 */ /* 0x000fe4000f8e00ff */
[----:B------:R-:W-:-:S02]  /*1b900*/  IMAD.U32 R7, RZ, RZ, UR9 ;  /* 0x00000009ff077e24 */ /* 0x000fc4000f8e00ff */
[----:B------:R-:W-:Y:S02]  /*1b910*/  IMAD.U32 R10, RZ, RZ, UR4 ;  /* 0x00000004ff0a7e24 */ /* 0x000fe4000f8e00ff */
[----:B-1----:R-:W-:Y:S02]  /*1b920*/  IMAD.U32 R11, RZ, RZ, UR5 ;  /* 0x00000005ff0b7e24 */ /* 0x002fe4000f8e00ff */
[----:B------:R-:W-:Y:S02]  /*1b930*/  IMAD.MOV.U32 R12, RZ, RZ, 0x1 ;  /* 0x00000001ff0c7424 */ /* 0x000fe400078e00ff */
[----:B--2---:R-:W-:-:S07]  /*1b940*/  IMAD.MOV.U32 R13, RZ, RZ, RZ ;  /* 0x000000ffff0d7224 */ /* 0x004fce00078e00ff */
[----:B------:R-:W-:-:S07]  /*1b950*/  LEPC R20, `(.L_x_6250) ;  /* 0x000000001014794e */ /* 0x000fce0000000000 */
[----:B---3--:R-:W-:Y:S05]  /*1b960*/  CALL.ABS.NOINC R2 ;  /* 0x0000000002007343 */ /* 0x008fea0003c00000 */
.L_x_6250:
        /* <DEDUP_REMOVED lines=15> */
.L_x_6249:
[----:B------:R-:W-:Y:S05]  /*1ba60*/  BSYNC B6 ;  /* 0x0000000000067941 */ /* 0x000fea0003800000 */
.L_x_6248:
[----:B------:R-:W2:Y:S01]  /*1ba70*/  LDL R35, [R1+0x40] ;  /* 0x0000400001237983 */ /* 0x000ea20000100800 */
[----:B------:R-:W-:Y:S01]  /*1ba80*/  ULDC.64 UR4, c[0x0][0xaf0] ;  /* 0x0002bc0000047ab9 */ /* 0x000fe20000000a00 */
[----:B------:R-:W3:Y:S02]  /*1ba90*/  LDC R9, c[0x0][0x430] ;  /* 0x00010c00ff097b82 */ /* 0x000ee40000000800 */
[----:B------:R-:W4:Y:S01]  /*1baa0*/  LDL R20, [R1+0x10] ;  /* 0x0000100001147983 */ /* 0x000f220000100800 */
[----:B------:R-:W-:Y:S01]  /*1bab0*/  ISETP.NE.U32.AND P0, PT, RZ, UR4, PT ;  /* 0x00000004ff007c0c */ /* 0x000fe2000bf05070 */
[----:B------:R-:W5:Y:S03]  /*1bac0*/  S2R R21, SR_TID.X ;  /* 0x0000000000157919 */ /* 0x000f660000002100 */
[----:B------:R-:W-:-:S13]  /*1bad0*/  ISETP.NE.AND.EX P0, PT, RZ, UR5, PT, P0 ;  /* 0x00000005ff007c0c */ /* 0x000fda000bf05300 */
[----:B------:R-:W-:Y:S01]  /*1bae0*/  @P0 IADD3 R2, P1, R23, UR4, RZ ;  /* 0x0000000417020c10 */ /* 0x000fe2000ff3e0ff */
[----:B------:R-:W-:Y:S01]  /*1baf0*/  IMAD.MOV.U32 R10, RZ, RZ, RZ ;  /* 0x000000ffff0a7224 */ /* 0x000fe200078e00ff */
[----:B------:R-:W-:Y:S01]  /*1bb00*/  LOP3.LUT R18, R18, 0xffffffdf, RZ, 0xc0, !PT ;  /* 0xffffffdf12127812 */ /* 0x000fe200078ec0ff */
[----:B------:R-:W-:Y:S01]  /*1bb10*/  ULDC UR4, c[0x0][0x320] ;  /* 0x0000c80000047ab9 */ /* 0x000fe20000000800 */
[----:B------:R-:W-:-:S05]  /*1bb20*/  @P0 IADD3.X R3, R31, UR5, RZ, P1, !PT ;  /* 0x000000051f030c10 */ /* 0x000fca0008ffe4ff */
[----:B------:R0:W4:Y:S01]  /*1bb30*/  @P0 LDG.E R30, desc[UR42][R2.64] ;  /* 0x0000002a021e0981 */ /* 0x000122000c1e1900 */
[----:B-----5:R-:W-:-:S04]  /*1bb40*/  LOP3.LUT R21, R21, 0x7f, RZ, 0xc0, !PT ;  /* 0x0000007f15157812 */ /* 0x020fc800078ec0ff */
[----:B------:R-:W-:Y:S02]  /*1bb50*/  SHF.R.U32.HI R0, RZ, 0x3, R21 ;  /* 0x00000003ff007819 */ /* 0x000fe40000011615 */
[----:B------:R-:W5:Y:S01]  /*1bb60*/  S2R R21, SR_TID.X ;  /* 0x0000000000157919 */ /* 0x000f620000002100 */
[----:B---3--:R-:W-:-:S13]  /*1bb70*/  ISETP.NE.AND P1, PT, R9, 0x1, PT ;  /* 0x000000010900780c */ /* 0x008fda0003f25270 */
[----:B------:R-:W3:Y:S08]  /*1bb80*/  @P1 LDC R5, c[0x0][0x434] ;  /* 0x00010d00ff051b82 */ /* 0x000ef00000000800 */
[----:B------:R-:W1:Y:S01]  /*1bb90*/  @P1 LDC R4, c[0x0][0x438] ;  /* 0x00010e00ff041b82 */ /* 0x000e620000000800 */
[----:B-----5:R-:W-:-:S05]  /*1bba0*/  IMAD.SHL.U32 R21, R21, 0x10, RZ ;  /* 0x0000001015157824 */ /* 0x020fca00078e00ff */
[----:B------:R-:W-:Y:S01]  /*1bbb0*/  LOP3.LUT R21, R0, 0x70, R21, 0xf8, !PT ;  /* 0x0000007000157812 */ /* 0x000fe200078ef815 */
[----:B--2---:R-:W-:-:S04]  /*1bbc0*/  VIADD R0, R35, 0xffffffff ;  /* 0xffffffff23007836 */ /* 0x004fc80000000000 */
[----:B------:R-:W-:-:S05]  /*1bbd0*/  IMAD R6, R0, 0x60, R21 ;  /* 0x0000006000067824 */ /* 0x000fca00078e0215 */
[----:B----4-:R-:W-:-:S04]  /*1bbe0*/  ISETP.GE.AND P0, PT, R6, R20, PT ;  /* 0x000000140600720c */ /* 0x010fc80003f06270 */
[----:B------:R-:W-:Y:S02]  /*1bbf0*/  ISETP.GT.U32.OR P0, PT, R21, 0x5f, P0 ;  /* 0x0000005f1500780c */ /* 0x000fe40000704470 */
[----:B------:R-:W-:-:S11]  /*1bc00*/  IADD3 R6, R6, R34, RZ ;  /* 0x0000002206067210 */ /* 0x000fd60007ffe0ff */
[----:B0-----:R-:W0:Y:S01]  /*1bc10*/  @!P0 LDC.64 R2, c[0x0][0x428] ;  /* 0x00010a00ff028b82 */ /* 0x001e220000000a00 */
[----:B---3--:R-:W-:-:S04]  /*1bc20*/  @P1 IMAD.HI.U32 R5, R6, R5, RZ ;  /* 0x0000000506051227 */ /* 0x008fc800078e00ff */
[----:B------:R-:W-:Y:S01]  /*1bc30*/  IMAD.MOV.U32 R7, RZ, RZ, R6 ;  /* 0x000000ffff077224 */ /* 0x000fe200078e0006 */
[----:B-1----:R-:W-:Y:S02]  /*1bc40*/  @P1 SHF.R.U32.HI R7, RZ, R4, R5 ;  /* 0x00000004ff071219 */ /* 0x002fe40000011605 */
[----:B------:R-:W-:Y:S02]  /*1bc50*/  SHF.R.S32.HI R35, RZ, 0x1f, R30 ;  /* 0x0000001fff237819 */ /* 0x000fe4000001141e */
[--C-:B------:R-:W-:Y:S01]  /*1bc60*/  @!P0 SHF.R.S32.HI R5, RZ, 0x1f, R7.reuse ;  /* 0x0000001fff058819 */ /* 0x100fe20000011407 */
[----:B------:R-:W-:Y:S02]  /*1bc70*/  @!P0 IMAD.MOV.U32 R4, RZ, RZ, R7 ;  /* 0x000000ffff048224 */ /* 0x000fe400078e0007 */
[-C--:B0-----:R-:W-:Y:S02]  /*1bc80*/  @!P0 IMAD R8, R35, R2.reuse, RZ ;  /* 0x0000000223088224 */ /* 0x081fe400078e02ff */
[----:B------:R-:W-:-:S04]  /*1bc90*/  @!P0 IMAD.WIDE.U32 R4, R30, R2, R4 ;  /* 0x000000021e048225 */ /* 0x000fc800078e0004 */
[----:B------:R-:W-:Y:S02]  /*1bca0*/  @!P0 IMAD R8, R30, R3, R8 ;  /* 0x000000031e088224 */ /* 0x000fe400078e0208 */
[----:B------:R-:W0:Y:S02]  /*1bcb0*/  @!P0 LDC.64 R2, c[0x0][0x418] ;  /* 0x00010600ff028b82 */ /* 0x000e240000000a00 */
[----:B------:R-:W-:Y:S01]  /*1bcc0*/  @!P0 IMAD.IADD R8, R5, 0x1, R8 ;  /* 0x0000000105088824 */ /* 0x000fe200078e0208 */
[----:B0-----:R-:W-:-:S04]  /*1bcd0*/  @!P0 LEA R2, P1, R4, R2, 0x2 ;  /* 0x0000000204028211 */ /* 0x001fc800078210ff */
[----:B------:R-:W-:-:S05]  /*1bce0*/  @!P0 LEA.HI.X R3, R4, R3, R8, 0x2, P1 ;  /* 0x0000000304038211 */ /* 0x000fca00008f1408 */
[----:B------:R0:W2:Y:S01]  /*1bcf0*/  @!P0 LDG.E R10, desc[UR42][R2.64] ;  /* 0x0000002a020a8981 */ /* 0x0000a2000c1e1900 */
[----:B------:R-:W-:Y:S02]  /*1bd00*/  ISETP.GT.U32.AND P0, PT, R21, 0x5f, PT ;  /* 0x0000005f1500780c */ /* 0x000fe40003f04070 */
[----:B------:R-:W1:Y:S01]  /*1bd10*/  S2R R21, SR_TID.X ;  /* 0x0000000000157919 */ /* 0x000e620000002100 */
[----:B0-----:R-:W-:-:S05]  /*1bd20*/  IMAD.U32 R2, RZ, RZ, UR38 ;  /* 0x00000026ff027e24 */ /* 0x001fca000f8e00ff */
[----:B------:R-:W-:-:S05]  /*1bd30*/  ISETP.NE.AND P2, PT, R2, 0x3, PT ;  /* 0x000000030200780c */ /* 0x000fca0003f45270 */
[----:B------:R-:W-:-:S04]  /*1bd40*/  @P0 LOP3.LUT R18, R18, 0x20, RZ, 0xfc, !PT ;  /* 0x0000002012120812 */ /* 0x000fc800078efcff */
[----:B------:R-:W-:Y:S01]  /*1bd50*/  LOP3.LUT R18, R18, 0xfffff7ff, RZ, 0xc0, !PT ;  /* 0xfffff7ff12127812 */ /* 0x000fe200078ec0ff */
[----:B-1----:R-:W-:-:S05]  /*1bd60*/  IMAD.SHL.U32 R21, R21, 0x8, RZ ;  /* 0x0000000815157824 */ /* 0x002fca00078e00ff */
[----:B------:R-:W-:-:S04]  /*1bd70*/  LOP3.LUT R21, R21, 0x38, RZ, 0xc0, !PT ;  /* 0x0000003815157812 */ /* 0x000fc800078ec0ff */
[----:B------:R-:W-:-:S04]  /*1bd80*/  LOP3.LUT R12, R21, 0x40, RZ, 0xfc, !PT ;  /* 0x00000040150c7812 */ /* 0x000fc800078efcff */
[----:B------:R-:W-:Y:S02]  /*1bd90*/  ISETP.GE.AND P4, PT, R12, UR4, PT ;  /* 0x000000040c007c0c */ /* 0x000fe4000bf86270 */
[----:B------:R-:W-:Y:S01]  /*1bda0*/  @P2 LOP3.LUT R18, R18, 0x800, RZ, 0xfc, !PT ;  /* 0x0000080012122812 */ /* 0x000fe200078efcff */
[----:B------:R-:W-:Y:S01]  /*1bdb0*/  IMAD.MOV R4, RZ, RZ, -R7 ;  /* 0x000000ffff047224 */ /* 0x000fe200078e0a07 */
[----:B------:R-:W-:Y:S02]  /*1bdc0*/  LOP3.LUT R11, R21, 0x80, RZ, 0xfc, !PT ;  /* 0x00000080150b7812 */ /* 0x000fe400078efcff */
[----:B------:R-:W-:Y:S01]  /*1bdd0*/  LOP3.LUT R18, R18, 0xffffffef, RZ, 0xc0, !PT ;  /* 0xffffffef12127812 */ /* 0x000fe200078ec0ff */
[----:B------:R-:W-:Y:S01]  /*1bde0*/  IMAD R3, R9, R4, R6 ;  /* 0x0000000409037224 */ /* 0x000fe200078e0206 */
[----:B------:R-:W-:Y:S02]  /*1bdf0*/  ISETP.GE.AND P3, PT, R11, UR4, PT ;  /* 0x000000040b007c0c */ /* 0x000fe4000bf66270 */
[----:B------:R-:W-:-:S03]  /*1be00*/  ISETP.GE.AND P0, PT, R21, UR4, PT ;  /* 0x0000000415007c0c */ /* 0x000fc6000bf06270 */
[----:B------:R-:W-:Y:S01]  /*1be10*/  @P4 LOP3.LUT R18, R18, 0x10, RZ, 0xfc, !PT ;  /* 0x0000001012124812 */ /* 0x000fe200078efcff */
[----:B------:R-:W-:Y:S03]  /*1be20*/  STL [R1+0x4], R3 ;  /* 0x0000040301007387 */ /* 0x000fe60000100800 */
[----:B------:R-:W-:-:S04]  /*1be30*/  LOP3.LUT R18, R18, 0xfffffffe, RZ, 0xc0, !PT ;  /* 0xfffffffe12127812 */ /* 0x000fc800078ec0ff */
[----:B------:R-:W-:-:S04]  /*1be40*/  LOP3.LUT R18, R18, 0xfffffff7, RZ, 0xc0, !PT ;  /* 0xfffffff712127812 */ /* 0x000fc800078ec0ff */
[----:B------:R-:W-:Y:S01]  /*1be50*/  @P3 LOP3.LUT R18, R18, 0x8, RZ, 0xfc, !PT ;  /* 0x0000000812123812 */ /* 0x000fe200078efcff */
[----:B------:R-:W-:-:S03]  /*1be60*/  UMOV UR5, 0xffffffff ;  /* 0xffffffff00057882 */ /* 0x000fc60000000000 */
[----:B------:R-:W-:-:S04]  /*1be70*/  @P0 LOP3.LUT R18, R18, 0x1, RZ, 0xfc, !PT ;  /* 0x0000000112120812 */ /* 0x000fc800078efcff */
[----:B------:R-:W-:Y:S01]  /*1be80*/  LOP3.LUT R18, R18, 0xfffffffb, RZ, 0xc0, !PT ;  /* 0xfffffffb12127812 */ /* 0x000fe200078ec0ff */
[----:B--2---:R0:W-:Y:S02]  /*1be90*/  STL [R1], R10 ;  /* 0x0000000a01007387 */ /* 0x0041e40000100800 */
[----:B0-----:R-:W-:-:S04]  /*1bea0*/  LOP3.LUT R10, R21, 0xc0, RZ, 0xfc, !PT ;  /* 0x000000c0150a7812 */ /* 0x001fc800078efcff */
[----:B------:R-:W-:-:S13]  /*1beb0*/  ISETP.GE.AND P1, PT, R10, UR4, PT ;  /* 0x000000040a007c0c */ /* 0x000fda000bf26270 */
[----:B------:R-:W-:Y:S01]  /*1bec0*/  @P1 LOP3.LUT R18, R18, 0x4, RZ, 0xfc, !PT ;  /* 0x0000000412121812 */ /* 0x000fe200078efcff */
[----:B------:R-:W-:Y:S06]  /*1bed0*/  BRA.DIV UR5, `(.L_x_6251) ;  /* 0x0000006e05787947 */ /* 0x000fec000b800000 */
.L_x_6423:
[----:B------:R-:W-:-:S05]  /*1bee0*/  SEL R2, RZ, 0x1, P0 ;  /* 0x00000001ff027807 */ /* 0x000fca0000000000 */
[----:B------:R0:W-:Y:S01]  /*1bef0*/  STL [R1+0x5c], R2 ;  /* 0x00005c0201007387 */ /* 0x0001e20000100800 */
[----:B------:R-:W-:Y:S05]  /*1bf00*/  @!P2 BRA `(.L_x_6252) ;  /* 0x000000000004a947 */ /* 0x000fea0003800000 */
[----:B------:R-:W-:Y:S01]  /*1bf10*/  BPT.TRAP 0x1 ;  /* 0x000000040000795c */ /* 0x000fe20000300000 */
.L_x_6252:
[----:B------:R-:W-:Y:S01]  /*1bf20*/  IMAD R31, R0, -0x60, R20 ;  /* 0xffffffa0001f7824 */ /* 0x000fe200078e0214 */
[----:B------:R-:W-:Y:S01]  /*1bf30*/  SHF.L.U32 R0, R28, 0x1f, RZ ;  /* 0x0000001f1c007819 */ /* 0x000fe200000006ff */
[----:B------:R-:W-:Y:S01]  /*1bf40*/  IMAD R23, R19, 0x8, R16 ;  /* 0x0000000813177824 */ /* 0x000fe200078e0210 */
[----:B------:R-:W-:Y:S03]  /*1bf50*/  BSSY B0, `(.L_x_6253) ;  /* 0x0000003000007945 */ /* 0x000fe60003800000 */
[----:B------:R-:W1:Y:S02]  /*1bf60*/  SYNCS.PHASECHK.TRANS64.TRYWAIT P0, [R23+URZ+0x32440], R0 ;  /* 0x03244000170075a7 */ /* 0x000e64000800017f */
[----:B-1----:R-:W-:Y:S05]  /*1bf70*/  @!P0 BRA `(.L_x_6254) ;  /* 0x0000006c00848947 */ /* 0x002fea0003800000 */
.L_x_6424:
[----:B------:R-:W-:Y:S05]  /*1bf80*/  BSYNC B0 ;  /* 0x0000000000007941 */ /* 0x000fea0003800000 */
.L_x_6253:
[----:B0-----:R-:W1:Y:S01]  /*1bf90*/  LDL R2, [R1+0x4] ;  /* 0x0000040001027983 */ /* 0x001e620000100800 */
[----:B------:R-:W-:Y:S01]  /*1bfa0*/  ULDC.64 UR4, c[0x0][0x300] ;  /* 0x0000c00000047ab9 */ /* 0x000fe20000000a00 */
[----:B------:R-:W-:Y:S02]  /*1bfb0*/  ULDC.64 UR6, c[0x0][0x2e8] ;  /* 0x0000ba0000067ab9 */ /* 0x000fe40000000a00 */
[----:B------:R-:W2:Y:S01]  /*1bfc0*/  LDL R4, [R1] ;  /* 0x0000000001047983 */ /* 0x000ea20000100800 */
[----:B------:R-:W-:Y:S01]  /*1bfd0*/  LOP3.LUT R18, R18, 0xfffffffd, RZ, 0xc0, !PT ;  /* 0xfffffffd12127812 */ /* 0x000fe200078ec0ff */
[----:B------:R-:W0:Y:S02]  /*1bfe0*/  S2R R7, SR_TID.X ;  /* 0x0000000000077919 */ /* 0x000e240000002100 */
[----:B0-----:R-:W-:-:S05]  /*1bff0*/  IMAD.SHL.U32 R7, R7, 0x8, RZ ;  /* 0x0000000807077824 */ /* 0x001fca00078e00ff */
        /* <DEDUP_REMOVED lines=14> */
[----:B------:R-:W0:Y:S02]  /*1c0e0*/  S2R R4, SR_TID.X ;  /* 0x0000000000047919 */ /* 0x000e240000002100 */
[----:B------:R-:W-:Y:S02]  /*1c0f0*/  IMAD.IADD R3, R3, 0x1, R0 ;  /* 0x0000000103037824 */ /* 0x000fe400078e0200 */
[----:B------:R-:W-:Y:S01]  /*1c100*/  IMAD.WIDE.U32 R2, R26, UR4, R2 ;  /* 0x000000041a027c25 */ /* 0x000fe2000f8e0002 */
[----:B------:R-:W-:Y:S02]  /*1c110*/  ULDC UR4, c[0x0][0x2f4] ;  /* 0x0000bd0000047ab9 */ /* 0x000fe40000000800 */
[----:B------:R-:W-:Y:S02]  /*1c120*/  ISETP.GE.AND P2, PT, R7, UR4, PT ;  /* 0x0000000407007c0c */ /* 0x000fe4000bf46270 */
[----:B------:R-:W-:-:S11]  /*1c130*/  LEA R0, P0, R2, UR6, 0x1 ;  /* 0x0000000602007c11 */ /* 0x000fd6000f8008ff */
[----:B------:R-:W-:Y:S02]  /*1c140*/  @P2 LOP3.LUT R18, R18, 0x2, RZ, 0xfc, !PT ;  /* 0x0000000212122812 */ /* 0x000fe400078efcff */
[----:B0-----:R-:W-:-:S04]  /*1c150*/  LOP3.LUT R4, R4, 0x7f, RZ, 0xc0, !PT ;  /* 0x0000007f04047812 */ /* 0x001fc800078ec0ff */
[----:B-1----:R-:W-:Y:S01]  /*1c160*/  SHF.R.U32.HI R5, RZ, 0x3, R4 ;  /* 0x00000003ff057819 */ /* 0x002fe20000011604 */
        /* <DEDUP_REMOVED lines=59> */
.L_x_6438:
        /* <DEDUP_REMOVED lines=10> */
.L_x_6256:
        /* <DEDUP_REMOVED lines=11> */
.L_x_6257:
        /* <DEDUP_REMOVED lines=8> */
[----:B0-----:R-:W-:-:S05]  /*1c6f0*/  SEL R3, R36, RZ, !P0 ;  /* 0x000000ff24037207 */ /* 0x001fca0004000000 */
[----:B------:R0:W-:Y:S01]  /*1c700*/  STL [R1+0x10], R3 ;  /* 0x0000100301007387 */ /* 0x0001e20000100800 */
        /* <DEDUP_REMOVED lines=23> */
.L_x_6259:
[----:B------:R-:W-:Y:S05]  /*1c880*/  BSYNC B6 ;  /* 0x0000000000067941 */ /* 0x000fea0003800000 */
.L_x_6258:
[----:B------:R-:W2:Y:S01]  /*1c890*/  LDL R21, [R1+0x28] ;  /* 0x0000280001157983 */ /* 0x000ea20000100800 */
[----:B------:R-:W3:Y:S01]  /*1c8a0*/  LDC R6, c[0x0][0x448] ;  /* 0x00011200ff067b82 */ /* 0x000ee20000000800 */
[----:B------:R-:W-:Y:S02]  /*1c8b0*/  ULDC.64 UR4, c[0x0][0x298] ;  /* 0x0000a60000047ab9 */ /* 0x000fe40000000a00 */
[----:B------:R-:W4:Y:S04]  /*1c8c0*/  LDL R20, [R1+0x34] ;  /* 0x0000340001147983 */ /* 0x000f280000100800 */
[----:B------:R1:W5:Y:S01]  /*1c8d0*/  LDL R9, [R1+0x8] ;  /* 0x0000080001097983 */ /* 0x0003620000100800 */
[----:B0-----:R-:W0:Y:S01]  /*1c8e0*/  S2R R2, SR_TID.X ;  /* 0x0000000000027919 */ /* 0x001e220000002100 */
[----:B------:R-:W1:Y:S01]  /*1c8f0*/  S2R R0, SR_TID.X ;  /* 0x0000000000007919 */ /* 0x000e620000002100 */
[----:B---3--:R-:W-:-:S13]  /*1c900*/  ISETP.NE.AND P0, PT, R6, 0x1, PT ;  /* 0x000000010600780c */ /* 0x008fda0003f05270 */
[----:B------:R-:W3:Y:S01]  /*1c910*/  @P0 LDC R3, c[0x0][0x44c] ;  /* 0x00011300ff030b82 */ /* 0x000ee20000000800 */
[----:B0-----:R-:W-:-:S04]  /*1c920*/  LOP3.LUT R2, R2, 0x7f, RZ, 0xc0, !PT ;  /* 0x0000007f02027812 */ /* 0x001fc800078ec0ff */
[----:B------:R-:W-:Y:S01]  /*1c930*/  SHF.R.U32.HI R2, RZ, 0x3, R2 ;  /* 0x00000003ff027819 */ /* 0x000fe20000011602 */
[----:B--2---:R-:W-:Y:S02]  /*1c940*/  IMAD.MOV.U32 R4, RZ, RZ, R21 ;  /* 0x000000ffff047224 */ /* 0x004fe400078e0015 */
[----:B----4-:R-:W-:Y:S02]  /*1c950*/  IMAD.MOV.U32 R21, RZ, RZ, R20 ;  /* 0x000000ffff157224 */ /* 0x010fe400078e0014 */
[----:B------:R-:W2:Y:S01]  /*1c960*/  LDL R20, [R1+0x10] ;  /* 0x0000100001147983 */ /* 0x000ea20000100800 */
[----:B-1----:R-:W-:Y:S02]  /*1c970*/  IMAD.SHL.U32 R0, R0, 0x10, RZ ;  /* 0x0000001000007824 */ /* 0x002fe400078e00ff */
[----:B------:R-:W-:-:S03]  /*1c980*/  IMAD R4, R4, UR4, RZ ;  /* 0x0000000404047c24 */ /* 0x000fc6000f8e02ff */
[----:B------:R-:W-:Y:S01]  /*1c990*/  LOP3.LUT R0, R2, 0x70, R0, 0xf8, !PT ;  /* 0x0000007002007812 */ /* 0x000fe200078ef800 */
[----:B------:R-:W-:Y:S01]  /*1c9a0*/  IMAD R4, R37, UR5, R4 ;  /* 0x0000000525047c24 */ /* 0x000fe2000f8e0204 */
[----:B------:R-:W0:Y:S03]  /*1c9b0*/  @P0 LDC R2, c[0x0][0x450] ;  /* 0x00011400ff020b82 */ /* 0x000e260000000800 */
[----:B------:R-:W-:-:S04]  /*1c9c0*/  IMAD R36, R25, 0x80, R0 ;  /* 0x0000008019247824 */ /* 0x000fc800078e0200 */
[----:B---3--:R-:W-:-:S04]  /*1c9d0*/  @P0 IMAD.HI.U32 R3, R36, R3, RZ ;  /* 0x0000000324030227 */ /* 0x008fc800078e00ff */
[----:B------:R-:W-:Y:S01]  /*1c9e0*/  IMAD.MOV.U32 R0, RZ, RZ, R36 ;  /* 0x000000ffff007224 */ /* 0x000fe200078e0024 */
[----:B0-----:R-:W-:Y:S01]  /*1c9f0*/  @P0 SHF.R.U32.HI R0, RZ, R2, R3 ;  /* 0x00000002ff000219 */ /* 0x001fe20000011603 */
[----:B------:R-:W-:Y:S01]  /*1ca00*/  IMAD.WIDE.U32 R2, R37, UR4, RZ ;  /* 0x0000000425027c25 */ /* 0x000fe2000f8e00ff */
[----:B------:R-:W-:-:S03]  /*1ca10*/  ULDC.64 UR4, c[0x0][0x2d8] ;  /* 0x0000b60000047ab9 */ /* 0x000fc60000000a00 */
[----:B------:R-:W-:Y:S02]  /*1ca20*/  IMAD.IADD R3, R3, 0x1, R4 ;  /* 0x0000000103037824 */ /* 0x000fe400078e0204 */
[----:B------:R-:W-:-:S04]  /*1ca30*/  IMAD.WIDE.U32 R2, R26, UR4, R2 ;  /* 0x000000041a027c25 */ /* 0x000fc8000f8e0002 */
[----:B------:R-:W-:Y:S01]  /*1ca40*/  IMAD R3, R26, UR5, R3 ;  /* 0x000000051a037c24 */ /* 0x000fe2000f8e0203 */
[----:B------:R-:W-:Y:S02]  /*1ca50*/  ULDC.64 UR4, c[0x0][0x2e0] ;  /* 0x0000b80000047ab9 */ /* 0x000fe40000000a00 */
[----:B------:R-:W-:Y:S01]  /*1ca60*/  IMAD R4, R21, UR4, RZ ;  /* 0x0000000415047c24 */ /* 0x000fe2000f8e02ff */
[----:B------:R-:W0:Y:S02]  /*1ca70*/  S2R R7, SR_TID.X ;  /* 0x0000000000077919 */ /* 0x000e240000002100 */
[----:B0-----:R-:W-:-:S05]  /*1ca80*/  IMAD.SHL.U32 R7, R7, 0x8, RZ ;  /* 0x0000000807077824 */ /* 0x001fca00078e00ff */
[----:B------:R-:W-:Y:S01]  /*1ca90*/  LOP3.LUT R7, R7, 0x38, RZ, 0xc0, !PT ;  /* 0x0000003807077812 */ /* 0x000fe200078ec0ff */
[C---:B--2---:R-:W-:Y:S02]  /*1caa0*/  IMAD R4, R20.reuse, UR5, R4 ;  /* 0x0000000514047c24 */ /* 0x044fe4000f8e0204 */
[----:B------:R-:W-:Y:S01]  /*1cab0*/  IMAD.WIDE.U32 R2, R20, UR4, R2 ;  /* 0x0000000414027c25 */ /* 0x000fe2000f8e0002 */
[----:B------:R-:W-:-:S04]  /*1cac0*/  ULDC.64 UR4, c[0x0][0x2d0] ;  /* 0x0000b40000047ab9 */ /* 0x000fc80000000a00 */
[----:B------:R-:W-:Y:S02]  /*1cad0*/  IADD3 R3, R3, R4, RZ ;  /* 0x0000000403037210 */ /* 0x000fe40007ffe0ff */
        /* <DEDUP_REMOVED lines=75> */
[----:B0-----:R-:W-:-:S04]  /*1cf90*/  @!P0 LEA R5, P2, R7, R4, 0x1 ;  /* 0x0000000407058211 */ /* 0x001fc800078408ff */
[----:B------:R-:W-:Y:S02]  /*1cfa0*/  @!P0 IADD3.X R4, RZ, R6, RZ, P2, !PT ;  /* 0x00000006ff048210 */ /* 0x000fe400017fe4ff */
[----:B------:R-:W-:Y:S02]  /*1cfb0*/  SHFL.IDX PT, R6, R3, 0x5, 0x181f ;  /* 0x00b81f0003067f89 */ /* 0x000fe400000e0000 */
        /* <DEDUP_REMOVED lines=25> */
.L_x_6455:
        /* <DEDUP_REMOVED lines=11> */
.L_x_6261:
        /* <DEDUP_REMOVED lines=16> */
[----:B------:R-:W-:Y:S01]  /*1d300*/  IMAD.U32 R4, RZ, RZ, UR6 ;  /* 0x00000006ff047e24 */ /* 0x000fe2000f8e00ff */
[----:B------:R-:W-:Y:S01]  /*1d310*/  MOV R8, 0x70 ;  /* 0x0000007000087802 */ /* 0x000fe20000000f00 */
[----:B------:R-:W0:Y:S01]  /*1d320*/  LDC.64 R2, c[0x4][R2] ;  /* 0x0100000002027b82 */ /* 0x000e220000000a00 */
[----:B------:R-:W-:Y:S02]  /*1d330*/  IMAD.U32 R5, RZ, RZ, UR7 ;  /* 0x00000007ff057e24 */ /* 0x000fe4000f8e00ff */
[----:B------:R-:W-:Y:S02]  /*1d340*/  IMAD.U32 R6, RZ, RZ, UR8 ;  /* 0x00000008ff067e24 */ /* 0x000fe4000f8e00ff */
[----:B------:R-:W-:-:S02]  /*1d350*/  IMAD.U32 R7, RZ, RZ, UR9 ;  /* 0x00000009ff077e24 */ /* 0x000fc4000f8e00ff */
[----:B------:R-:W-:Y:S02]  /*1d360*/  IMAD.U32 R10, RZ, RZ, UR4 ;  /* 0x00000004ff0a7e24 */ /* 0x000fe4000f8e00ff */
[----:B------:R-:W-:Y:S02]  /*1d370*/  IMAD.U32 R11, RZ, RZ, UR5 ;  /* 0x00000005ff0b7e24 */ /* 0x000fe4000f8e00ff */
[----:B------:R-:W-:Y:S02]  /*1d380*/  IMAD.MOV.U32 R12, RZ, RZ, 0x1 ;  /* 0x00000001ff0c7424 */ /* 0x000fe400078e00ff */
[----:B------:R-:W-:-:S07]  /*1d390*/  IMAD.MOV.U32 R13, RZ, RZ, RZ ;  /* 0x000000ffff0d7224 */ /* 0x000fce00078e00ff */
[----:B------:R-:W-:-:S07]  /*1d3a0*/  LEPC R20, `(.L_x_6263) ;  /* 0x000000001014794e */ /* 0x000fce0000000000 */
[----:B0-----:R-:W-:Y:S05]  /*1d3b0*/  CALL.ABS.NOINC R2 ;  /* 0x0000000002007343 */ /* 0x001fea0003c00000 */
.L_x_6263:
[----:B------:R-:W-:Y:S05]  /*1d3c0*/  BSYNC B6 ;  /* 0x0000000000067941 */ /* 0x000fea0003800000 */
.L_x_6262:
        /* <DEDUP_REMOVED lines=29> */
[--C-:B------:R-:W-:Y:S01]  /*1d5a0*/  SHF.R.S32.HI R5, RZ, 0x1f, R4.reuse ;  /* 0x0000001fff057819 */ /* 0x100fe20000011404 */
[----:B------:R-:W-:Y:S01]  /*1d5b0*/  IMAD.MOV R0, RZ, RZ, -R4 ;  /* 0x000000ffff007224 */ /* 0x000fe200078e0a04 */
[----:B------:R-:W-:Y:S01]  /*1d5c0*/  LOP3.LUT R20, R20, 0x38, RZ, 0xc0, !PT ;  /* 0x0000003814147812 */ /* 0x000fe200078ec0ff */
[----:B------:R-:W-:-:S03]  /*1d5d0*/  IMAD.WIDE.U32 R2, R4, UR4, R2 ;  /* 0x0000000404027c25 */ /* 0x000fc6000f8e0002 */
[----:B------:R-:W-:Y:S01]  /*1d5e0*/  LOP3.LUT R10, R20, 0x40, RZ, 0xfc, !PT ;  /* 0x00000040140a7812 */ /* 0x000fe200078efcff */
[----:B------:R-:W-:Y:S01]  /*1d5f0*/  IMAD R0, R6, R0, R36 ;  /* 0x0000000006007224 */ /* 0x000fe200078e0224 */
[C---:B------:R-:W-:Y:S01]  /*1d600*/  LOP3.LUT R9, R20.reuse, 0x80, RZ, 0xfc, !PT ;  /* 0x0000008014097812 */ /* 0x040fe200078efcff */
[----:B------:R-:W-:Y:S01]  /*1d610*/  IMAD R5, R5, UR4, RZ ;  /* 0x0000000405057c24 */ /* 0x000fe2000f8e02ff */
[----:B------:R-:W-:-:S03]  /*1d620*/  LOP3.LUT R8, R20, 0xc0, RZ, 0xfc, !PT ;  /* 0x000000c014087812 */ /* 0x000fc600078efcff */
        /* <DEDUP_REMOVED lines=38> */
[----:B---3--:R-:W-:-:S02]  /*1d890*/  ISETP.GE.AND P0, PT, R10, R5, PT ;  /* 0x000000050a00720c */ /* 0x008fc40003f06270 */
[----:B----4-:R-:W-:Y:S02]  /*1d8a0*/  MOV R10, R9 ;  /* 0x00000009000a7202 */ /* 0x010fe40000000f00 */
[----:B------:R-:W2:Y:S04]  /*1d8b0*/  LDL.LU R9, [R1+0x2c] ;  /* 0x00002c0001097983 */ /* 0x000ea80000300800 */
[----:B0-----:R-:W0:Y:S05]  /*1d8c0*/  SHFL.IDX PT, R2, R4, 0x1, 0x181f ;  /* 0x00381f0004027f89 */ /* 0x001e2a00000e0000 */
        /* <DEDUP_REMOVED lines=54> */
.L_x_6473:
        /* <DEDUP_REMOVED lines=13> */
.L_x_6266:
[----:B------:R-:W-:Y:S05]  /*1dd00*/  BSYNC B0 ;  /* 0x0000000000007941 */ /* 0x000fea0003800000 */
.L_x_6265:
[----:B------:R-:W-:Y:S01]  /*1dd10*/  NOP ;  /* 0x0000000000007918 */ /* 0x000fe20000000000 */
[----:B------:R-:W-:-:S13]  /*1dd20*/  PLOP3.LUT P0, PT, PT, PT, PT, 0x80, 0x0 ;  /* 0x000000000000781c */ /* 0x000fda0003f0f070 */
.L_x_6267:
        /* <DEDUP_REMOVED lines=18> */
.L_x_6474:
[----:B------:R-:W-:Y:S05]  /*1de50*/  BSYNC B0 ;  /* 0x0000000000007941 */ /* 0x000fea0003800000 */
.L_x_6268:
[----:B------:R-:W-:-:S05]  /*1de60*/  IMAD.U32 R0, RZ, RZ, UR38 ;  /* 0x00000026ff007e24 */ /* 0x000fca000f8e00ff */
[----:B------:R-:W-:-:S13]  /*1de70*/  ISETP.NE.AND P0, PT, R0, 0x3, PT ;  /* 0x000000030000780c */ /* 0x000fda0003f05270 */
[----:B------:R-:W-:Y:S05]  /*1de80*/  @!P0 BRA `(.L_x_6270) ;  /* 0x0000000000048947 */ /* 0x000fea0003800000 */
[----:B------:R-:W-:Y:S01]  /*1de90*/  BPT.TRAP 0x1 ;  /* 0x000000040000795c */ /* 0x000fe20000300000 */
.L_x_6270:
[----:B------:R-:W-:Y:S01]  /*1dea0*/  SHF.L.U32 R0, R28, 0x1f, RZ ;  /* 0x0000001f1c007819 */ /* 0x000fe200000006ff */
[----:B------:R-:W-:Y:S03]  /*1deb0*/  BSSY B0, `(.L_x_6271) ;  /* 0x0000003000007945 */ /* 0x000fe60003800000 */
[----:B------:R-:W1:Y:S02]  /*1dec0*/  SYNCS.PHASECHK.TRANS64.TRYWAIT P0, [R23+URZ+0x32460], R0 ;  /* 0x03246000170075a7 */ /* 0x000e64000800017f */
[----:B-1----:R-:W-:Y:S05]  /*1ded0*/  @!P0 BRA `(.L_x_6272) ;  /* 0x0000006c00e48947 */ /* 0x002fea0003800000 */
.L_x_6475:
[----:B------:R-:W-:Y:S05]  /*1dee0*/  BSYNC B0 ;  /* 0x0000000000007941 */ /* 0x000fea0003800000 */
.L_x_6271:
[----:B0-----:R-:W1:Y:S01]  /*1def0*/  LDL.LU R3, [R1+0x44] ;  /* 0x0000440001037983 */ /* 0x001e620000300800 */
[----:B------:R-:W-:Y:S01]  /*1df00*/  ULDC.64 UR4, c[0x0][0x328] ;  /* 0x0000ca0000047ab9 */ /* 0x000fe20000000a00 */
[----:B------:R-:W-:Y:S02]  /*1df10*/  ULDC.64 UR6, c[0x0][0x318] ;  /* 0x0000c60000067ab9 */ /* 0x000fe40000000a00 */
[----:B------:R-:W3:Y:S04]  /*1df20*/  LDL.LU R2, [R1+0x4] ;  /* 0x0000040001027983 */ /* 0x000ee80000300800 */
[----:B------:R-:W4:Y:S04]  /*1df30*/  LDL.LU R7, [R1+0x48] ;  /* 0x0000480001077983 */ /* 0x000f280000300800 */
[----:B--2---:R-:W2:Y:S04]  /*1df40*/  LDL.LU R6, [R1] ;  /* 0x0000000001067983 */ /* 0x004ea80000300800 */
[----:B------:R-:W5:Y:S01]  /*1df50*/  LDL.LU R4, [R1+0x5c] ;  /* 0x00005c0001047983 */ /* 0x000f620000300800 */
[----:B------:R-:W-:-:S02]  /*1df60*/  LOP3.LUT P3, RZ, R18, 0x10, RZ, 0xc0, !PT ;  /* 0x0000001012ff7812 */ /* 0x000fc4000786c0ff */
[C---:B------:R-:W-:Y:S02]  /*1df70*/  LOP3.LUT P2, RZ, R18.reuse, 0x8, RZ, 0xc0, !PT ;  /* 0x0000000812ff7812 */ /* 0x040fe4000784c0ff */
[C---:B------:R-:W-:Y:S02]  /*1df80*/  LOP3.LUT P1, RZ, R18.reuse, 0x4, RZ, 0xc0, !PT ;  /* 0x0000000412ff7812 */ /* 0x040fe4000782c0ff */
[----:B------:R-:W-:Y:S01]  /*1df90*/  LOP3.LUT P4, RZ, R18, 0x1, RZ, 0xc0, !PT ;  /* 0x0000000112ff7812 */ /* 0x000fe2000788c0ff */
[----:B-1----:R-:W-:-:S04]  /*1dfa0*/  IMAD R0, R3, UR4, RZ ;  /* 0x0000000403007c24 */ /* 0x002fc8000f8e02ff */
        /* <DEDUP_REMOVED lines=18> */
[----:B------:R-:W-:-:S03]  /*1e0d0*/  IMAD R4, R19, 0x6000, R32 ;  /* 0x0000600013047824 */ /* 0x000fc600078e0220 */
[----:B------:R-:W-:Y:S01]  /*1e0e0*/  IADD3 R7, R0, R7, RZ ;  /* 0x0000000700077210 */ /* 0x000fe20007ffe0ff */
        /* <DEDUP_REMOVED lines=71> */
.L_x_6489:
        /* <DEDUP_REMOVED lines=15> */
.L_x_6274:
        /* <DEDUP_REMOVED lines=11> */
.L_x_6275:
[----:B------:R-:W2:Y:S01]  /*1e700*/  LDL.LU R2, [R1+0x40] ;  /* 0x0000400001027983 */ /* 0x000ea20000300800 */
[----:B------:R0:W-:Y:S01]  /*1e710*/  SYNCS.ARRIVE.TRANS64.A1T0 RZ, [R23+URZ+0x32450], RZ ;  /* 0x032450ff17ff79a7 */ /* 0x0001e2000810003f */
[----:B------:R-:W-:Y:S01]  /*1e720*/  BSSY B0, `(.L_x_6276) ;  /* 0x00000dc000007945 */ /* 0x000fe20003800000 */
[----:B--2---:R-:W-:-:S05]  /*1e730*/  VIADD R10, R2, 0xfffffffe ;  /* 0xfffffffe020a7836 */ /* 0x004fca0000000000 */
[----:B------:R-:W-:-:S13]  /*1e740*/  ISETP.GE.AND P0, PT, R10, R33, PT ;  /* 0x000000210a00720c */ /* 0x000fda0003f06270 */
[----:B0-----:R-:W-:Y:S05]  /*1e750*/  @!P0 BRA `(.L_x_6277) ;  /* 0x0000000c00608947 */ /* 0x001fea0003800000 */
.L_x_6290:
        /* <DEDUP_REMOVED lines=13> */
[----:B------:R-:W-:-:S05]  /*1e830*/  IADD3 R9, R4, R9, RZ ;  /* 0x0000000904097210 */ /* 0x000fca0007ffe0ff */
[----:B------:R-:W-:-:S04]  /*1e840*/  IMAD.MOV.U32 R11, RZ, RZ, R9 ;  /* 0x000000ffff0b7224 */ /* 0x000fc800078e0009 */
        /* <DEDUP_REMOVED lines=28> */
.L_x_6278:
[----:B------:R-:W-:Y:S01]  /*1ea10*/  IMAD R6, R19, 0x8, R16 ;  /* 0x0000000813067824 */ /* 0x000fe200078e0210 */
[----:B------:R-:W-:Y:S01]  /*1ea20*/  SHF.L.U32 R23, R28, 0x1f, RZ ;  /* 0x0000001f1c177819 */ /* 0x000fe200000006ff */
[----:B------:R-:W-:Y:S01]  /*1ea30*/  BSSY B1, `(.L_x_6279) ;  /* 0x0000004000017945 */ /* 0x000fe20003800000 */
[----:B------:R-:W-:Y:S02]  /*1ea40*/  SHF.R.S32.HI R20, RZ, 0x1f, R5 ;  /* 0x0000001fff147819 */ /* 0x000fe40000011405 */
[----:B------:R-:W0:Y:S02]  /*1ea50*/  SYNCS.PHASECHK.TRANS64.TRYWAIT P0, [R6+URZ+0x32440], R23 ;  /* 0x03244017060075a7 */ /* 0x000e24000800017f */
[----:B0-----:R-:W-:Y:S05]  /*1ea60*/  @!P0 BRA `(.L_x_6280) ;  /* 0x0000006c00548947 */ /* 0x001fea0003800000 */
.L_x_6490:
[----:B------:R-:W-:Y:S05]  /*1ea70*/  BSYNC B1 ;  /* 0x0000000000017941 */ /* 0x000fea0003800000 */
.L_x_6279:
        /* <DEDUP_REMOVED lines=24> */
[----:B-1----:R-:W-:-:S04]  /*1ec00*/  IADD3 R2, P0, R2, R0, RZ ;  /* 0x0000000002027210 */ /* 0x002fc80007f1e0ff */
[----:B--2---:R-:W-:-:S05]  /*1ec10*/  IADD3.X R3, RZ, R3, RZ, P0, !PT ;  /* 0x00000003ff037210 */ /* 0x004fca00007fe4ff */
        /* <DEDUP_REMOVED lines=24> */
.L_x_6504:
        /* <DEDUP_REMOVED lines=8> */
.L_x_6282:
        /* <DEDUP_REMOVED lines=11> */
.L_x_6283:
[----:B------:R2:W-:Y:S01]  /*1eed0*/  SYNCS.ARRIVE.TRANS64.A1T0 RZ, [R6+URZ+0x32430], RZ ;  /* 0x032430ff06ff79a7 */ /* 0x0005e2000810003f */
[----:B------:R-:W-:Y:S05]  /*1eee0*/  @!P3 BRA `(.L_x_6284) ;  /* 0x000000000004b947 */ /* 0x000fea0003800000 */
[----:B------:R-:W-:Y:S01]  /*1eef0*/  BPT.TRAP 0x1 ;  /* 0x000000040000795c */ /* 0x000fe20000300000 */
.L_x_6284:
[----:B------:R-:W3:Y:S01]  /*1ef00*/  SYNCS.PHASECHK.TRANS64.TRYWAIT P0, [R6+URZ+0x32460], R23 ;  /* 0x03246017060075a7 */ /* 0x000ee2000800017f */
[----:B------:R-:W-:Y:S04]  /*1ef10*/  BSSY B1, `(.L_x_6285) ;  /* 0x0000002000017945 */ /* 0x000fe80003800000 */
[----:B---3--:R-:W-:Y:S05]  /*1ef20*/  @!P0 BRA `(.L_x_6286) ;  /* 0x0000006c00dc8947 */ /* 0x008fea0003800000 */
.L_x_6505:
[----:B------:R-:W-:Y:S05]  /*1ef30*/  BSYNC B1 ;  /* 0x0000000000017941 */ /* 0x000fea0003800000 */
.L_x_6285:
        /* <DEDUP_REMOVED lines=16> */
[----:B-1----:R-:W-:Y:S02]  /*1f040*/  IMAD R8, R19, 0x6000, R32 ;  /* 0x0000600013087824 */ /* 0x002fe400078e0220 */
        /* <DEDUP_REMOVED lines=26> */
[----:B------:R-:W4:Y:S01]  /*1f1f0*/  SHFL.IDX PT, R14, R7, 0x3, 0x181f ;  /* 0x00781f00070e7f89 */ /* 0x000f2200000e0000 */
[----:B------:R-:W-:-:S03]  /*1f200*/  IADD3.X R3, RZ, R20, RZ, P0, !PT ;  /* 0x00000014ff037210 */ /* 0x000fc600007fe4ff */
        /* <DEDUP_REMOVED lines=21> */
.L_x_6519:
        /* <DEDUP_REMOVED lines=11> */
.L_x_6288:
        /* <DEDUP_REMOVED lines=11> */
.L_x_6289:
[----:B------:R0:W-:Y:S01]  /*1f4c0*/  SYNCS.ARRIVE.TRANS64.A1T0 RZ, [R6+URZ+0x32450], RZ ;  /* 0x032450ff06ff79a7 */ /* 0x0001e2000810003f */
[----:B------:R-:W-:Y:S05]  /*1f4d0*/  @P2 BRA `(.L_x_6290) ;  /* 0xfffffff000a02947 */ /* 0x000fea000383ffff */
.L_x_6277:
[----:B------:R-:W-:Y:S05]  /*1f4e0*/  BSYNC B0 ;  /* 0x0000000000007941 */ /* 0x000fea0003800000 */
.L_x_6276:
        /* <DEDUP_REMOVED lines=15> */
[----:B------:R-:W1:Y:S02]  /*1f5e0*/  S2R R4, SR_LTMASK ;  /* 0x0000000000047919 */ /* 0x000e640000003900 */
[----:B-1----:R-:W-:-:S04]  /*1f5f0*/  LOP3.LUT R4, R4, UR4, RZ, 0xc0, !PT ;  /* 0x0000000404047c12 */ /* 0x002fc8000f8ec0ff */
[----:B------:R-:W1:Y:S01]  /*1f600*/  POPC R9, R4 ;  /* 0x0000000400097309 */ /* 0x000e620000000000 */
[----:B----4-:R-:W1:Y:S02]  /*1f610*/  SHFL.IDX PT, R0, R3, R0, 0x1f ;  /* 0x00001f0003007589 */ /* 0x010e6400000e0000 */
[----:B-1----:R-:W-:-:S07]  /*1f620*/  IADD3 R24, R0, UR37, R9 ;  /* 0x0000002500187c10 */ /* 0x002fce000fffe009 */
.L_x_6292:
[----:B------:R-:W-:Y:S05]  /*1f630*/  BSYNC B0 ;  /* 0x0000000000007941 */ /* 0x000fea0003800000 */
.L_x_6291:
[----:B------:R-:W-:Y:S02]  /*1f640*/  LOP3.LUT R28, R28, R5, RZ, 0x3c, !PT ;  /* 0x000000051c1c7212 */ /* 0x000fe400078e3cff */
[----:B------:R-:W-:-:S07]  /*1f650*/  SEL R19, R19, RZ, P0 ;  /* 0x000000ff13137207 */ /* 0x000fce0000000000 */
.L_x_6245:
[----:B------:R-:W-:Y:S05]  /*1f660*/  BSYNC B7 ;  /* 0x0000000000077941 */ /* 0x000fea0003800000 */
.L_x_6243:
        /* <DEDUP_REMOVED lines=8> */
[----:B------:R0:W4:Y:S01]  /*1f6f0*/  LDS.128 R24, [R16+0x324d0] ;  /* 0x0324d00010187984 */ /* 0x0001220000000c00 */
[----:B------:R-:W-:Y:S06]  /*1f700*/  BAR.ARV 0x4, 0x180 ;  /* 0x0106000000007b1d */ /* 0x000fec0000002000 */
[----:B------:R-:W-:Y:S05]  /*1f710*/  BRA `(.L_x_6294) ;  /* 0x0000000c00d47947 */ /* 0x000fea0003800000 */
.L_x_6293:
[----:B0-----:R-:W0:Y:S01]  /*1f720*/  S2R R8, SR_TID.X ;  /* 0x0000000000087919 */ /* 0x001e220000002100 */
        /* <DEDUP_REMOVED lines=8> */
[----:B------:R-:W4:Y:S01]  /*1f7b0*/  @!P1 LDC.64 R4, c[0x0][0xd78] ;  /* 0x00035e00ff049b82 */ /* 0x000f220000000a00 */
[----:B0-----:R-:W-:-:S05]  /*1f7c0*/  @!P1 IMAD.WIDE R2, R7, 0x4, R2 ;  /* 0x0000000407029825 */ /* 0x001fca00078e0202 */
[----:B--23--:R4:W2:Y:S02]  /*1f7d0*/  @!P1 LDG.E R6, desc[UR42][R2.64] ;  /* 0x0000002a02069981 */ /* 0x00c8a4000c1e1900 */
[----:B----4-:R-:W-:-:S05]  /*1f7e0*/  @!P1 IMAD.WIDE R2, R7, 0x4, R4 ;  /* 0x0000000407029825 */ /* 0x010fca00078e0204 */
        /* <DEDUP_REMOVED lines=30> */
.L_x_6529:
[----:B------:R-:W-:Y:S02]  /*1f9d0*/  ULDC UR4, c[0x0][0xd38] ;  /* 0x00034e0000047ab9 */ /* 0x000fe40000000800 */
[----:B------:R-:W-:-:S04]  /*1f9e0*/  IMAD.U32 R5, RZ, RZ, UR4 ;  /* 0x00000004ff057e24 */ /* 0x000fc8000f8e00ff */
[----:B--2---:R-:W-:-:S04]  /*1f9f0*/  IMAD R14, R14, R5, RZ ;  /* 0x000000050e0e7224 */ /* 0x004fc800078e02ff */
[----:B------:R-:W-:-:S05]  /*1fa00*/  IMAD.IADD R7, R7, 0x1, R14 ;  /* 0x0000000107077824 */ /* 0x000fca00078e020e */
[----:B------:R-:W-:-:S13]  /*1fa10*/  ISETP.GT.AND P6, PT, R7, R0, PT ;  /* 0x000000000700720c */ /* 0x000fda0003fc4270 */
[----:B------:R-:W-:Y:S05]  /*1fa20*/  @P6 BRA `(.L_x_6296) ;  /* 0x0000000000a46947 */ /* 0x000fea0003800000 */
.L_x_6299:
        /* <DEDUP_REMOVED lines=34> */
[----:B------:R0:W2:Y:S02]  /*1fc50*/  SHFL.IDX PT, R14, R2, 0x1f, 0x1f ;  /* 0x03e01f00020e7f89 */ /* 0x0000a400000e0000 */
.L_x_6537:
[----:B------:R-:W-:Y:S02]  /*1fc60*/  ULDC UR4, c[0x0][0xd38] ;  /* 0x00034e0000047ab9 */ /* 0x000fe40000000800 */
[----:B------:R-:W-:-:S04]  /*1fc70*/  IMAD.U32 R5, RZ, RZ, UR4 ;  /* 0x00000004ff057e24 */ /* 0x000fc8000f8e00ff */
[----:B--2---:R-:W-:-:S04]  /*1fc80*/  IMAD R14, R14, R5, RZ ;  /* 0x000000050e0e7224 */ /* 0x004fc800078e02ff */
[----:B------:R-:W-:-:S05]  /*1fc90*/  IMAD.IADD R7, R14, 0x1, R7 ;  /* 0x000000010e077824 */ /* 0x000fca00078e0207 */
[----:B------:R-:W-:-:S13]  /*1fca0*/  ISETP.GT.AND P6, PT, R7, R0, PT ;  /* 0x000000000700720c */ /* 0x000fda0003fc4270 */
[----:B------:R-:W-:Y:S05]  /*1fcb0*/  @!P6 BRA `(.L_x_6299) ;  /* 0xfffffffc005ce947 */ /* 0x000fea000383ffff */
.L_x_6296:
        /* <DEDUP_REMOVED lines=10> */
.L_x_6542:
[----:B------:R-:W-:-:S13]  /*1fd60*/  ISETP.NE.AND P0, PT, R3, RZ, PT ;  /* 0x000000ff0300720c */ /* 0x000fda0003f05270 */
[----:B------:R-:W-:Y:S05]  /*1fd70*/  @!P0 BRA `(.L_x_6301) ;  /* 0x0000000000108947 */ /* 0x000fea0003800000 */
[----:B------:R-:W-:Y:S01]  /*1fd80*/  UMOV UR4, 0xffffffff ;  /* 0xffffffff00047882 */ /* 0x000fe20000000000 */
[----:B--2---:R-:W-:Y:S02]  /*1fd90*/  VIADD R12, R12, 0xffffffff ;  /* 0xffffffff0c0c7836 */ /* 0x004fe40000000000 */
[----:B------:R-:W-:Y:S05]  /*1fda0*/  BRA.DIV UR4, `(.L_x_6302) ;  /* 0x0000007204687947 */ /* 0x000fea000b800000 */
[----:B------:R2:W0:Y:S02]  /*1fdb0*/  SHFL.IDX PT, R6, R2, R12, 0x1f ;  /* 0x00001f0c02067589 */ /* 0x00042400000e0000 */
.L_x_6301:
        /* <DEDUP_REMOVED lines=19> */
[----:B------:R-:W-:Y:S01]  /*1fef0*/  IMAD.HI.U32 R7, R3, R2, RZ ;  /* 0x0000000203077227 */ /* 0x000fe200078e00ff */
[----:B------:R-:W-:-:S03]  /*1ff00*/  IADD3 R3, R8, 0xffffffe, RZ ;  /* 0x0ffffffe08037810 */ /* 0x000fc60007ffe0ff */
[----:B------:R-:W-:-:S03]  /*1ff10*/  IMAD R2, R7, R9, R2 ;  /* 0x0000000907027224 */ /* 0x000fc600078e0202 */
[----:B------:R-:W0:Y:S02]  /*1ff20*/  F2I.FTZ.U32.TRUNC.NTZ R3, R3 ;  /* 0x0000000300037305 */ /* 0x000e24000021f000 */
[----:B------:R-:W-:-:S13]  /*1ff30*/  ISETP.GT.U32.AND P1, PT, R5, R2, PT ;  /* 0x000000020500720c */ /* 0x000fda0003f24070 */
[----:B------:R-:W-:Y:S02]  /*1ff40*/  @!P1 IMAD.IADD R2, R2, 0x1, -R5 ;  /* 0x0000000102029824 */ /* 0x000fe400078e0a05 */
        /* <DEDUP_REMOVED lines=27> */
[----:B------:R-:W-:Y:S01]  /*20100*/  IMAD.MOV R2, RZ, RZ, -R5 ;  /* 0x000000ffff027224 */ /* 0x000fe200078e0a05 */
[----:B------:R-:W-:-:S03]  /*20110*/  LEA R5, R4, R5, 0x18 ;  /* 0x0000000504057211 */ /* 0x000fc600078ec0ff */
[--C-:B------:R-:W-:Y:S02]  /*20120*/  IMAD R4, R4, R2, R7.reuse ;  /* 0x0000000204047224 */ /* 0x100fe400078e0207 */
[----:B------:R-:W-:Y:S02]  /*20130*/  IMAD.MOV R2, RZ, RZ, -R7 ;  /* 0x000000ffff027224 */ /* 0x000fe400078e0a07 */
[----:B------:R-:W-:Y:S02]  /*20140*/  IMAD R26, R4, 0x10000, R5 ;  /* 0x00010000041a7824 */ /* 0x000fe400078e0205 */
[----:B------:R-:W-:Y:S01]  /*20150*/  IMAD R2, R25, R2, R0 ;  /* 0x0000000219027224 */ /* 0x000fe200078e0200 */
[----:B------:R-:W-:Y:S06]  /*20160*/  BRA `(.L_x_6304) ;  /* 0x0000000000f07947 */ /* 0x000fec0003800000 */
.L_x_6303:
        /* <DEDUP_REMOVED lines=28> */
[----:B------:R-:W-:Y:S01]  /*20330*/  IMAD R4, R6, R2, RZ ;  /* 0x0000000206047224 */ /* 0x000fe200078e02ff */
[----:B------:R-:W-:-:S03]  /*20340*/  IADD3 R2, -R2, RZ, RZ ;  /* 0x000000ff02027210 */ /* 0x000fc60007ffe1ff */
        /* <DEDUP_REMOVED lines=30> */
.L_x_6304:
[----:B------:R-:W-:-:S05]  /*20530*/  LOP3.LUT R2, RZ, R2, RZ, 0x33, !PT ;  /* 0x00000002ff027212 */ /* 0x000fca00078e33ff */
[----:B------:R-:W-:Y:S01]  /*20540*/  IMAD.IADD R25, R25, 0x1, R2 ;  /* 0x0000000119197824 */ /* 0x000fe200078e0202 */
[----:B------:R-:W-:Y:S06]  /*20550*/  BRA `(.L_x_6305) ;  /* 0x00000000001c7947 */ /* 0x000fec0003800000 */
.L_x_6297:
[----:B------:R-:W-:Y:S01]  /*20560*/  UMOV UR4, URZ ;  /* 0x0000003f00047c82 */ /* 0x000fe20008000000 */
[----:B------:R-:W-:Y:S01]  /*20570*/  UMOV UR5, URZ ;  /* 0x0000003f00057c82 */ /* 0x000fe20008000000 */
[----:B------:R-:W-:Y:S01]  /*20580*/  ULDC UR6, c[0x0][0xd3c] ;  /* 0x00034f0000067ab9 */ /* 0x000fe20000000800 */
[----:B------:R-:W-:Y:S01]  /*20590*/  IMAD.MOV.U32 R24, RZ, RZ, R0 ;  /* 0x000000ffff187224 */ /* 0x000fe200078e0000 */
[----:B------:R-:W-:Y:S01]  /*205a0*/  MOV R27, UR6 ;  /* 0x00000006001b7c02 */ /* 0x000fe20008000f00 */
[----:B------:R-:W-:Y:S02]  /*205b0*/  IMAD.U32 R25, RZ, RZ, UR4 ;  /* 0x00000004ff197e24 */ /* 0x000fe4000f8e00ff */
[----:B------:R-:W-:-:S07]  /*205c0*/  IMAD.U32 R26, RZ, RZ, UR5 ;  /* 0x00000005ff1a7e24 */ /* 0x000fce000f8e00ff */
.L_x_6305:
        /* <DEDUP_REMOVED lines=10> */
.L_x_6294:
[----:B------:R-:W-:Y:S02]  /*20670*/  ULDC UR4, c[0x0][0xd3c] ;  /* 0x00034f0000047ab9 */ /* 0x000fe40000000800 */
[----:B----4-:R-:W-:-:S13]  /*20680*/  ISETP.GE.AND P0, PT, R27, UR4, PT ;  /* 0x000000041b007c0c */ /* 0x010fda000bf06270 */
[----:B------:R-:W-:Y:S05]  /*20690*/  @!P0 BRA `(.L_x_6306) ;  /* 0xffffff9000088947 */ /* 0x000fea000383ffff */
[----:B------:R-:W-:Y:S05]  /*206a0*/  BSYNC B8 ;  /* 0x0000000000087941 */ /* 0x000fea0003800000 */
.L_x_6197:
        /* <DEDUP_REMOVED lines=12> */
.L_x_6545:
[----:B------:R-:W-:Y:S05]  /*20770*/  BSYNC B0 ;  /* 0x0000000000007941 */ /* 0x000fea0003800000 */
.L_x_6307:
[----:B------:R-:W-:-:S03]  /*20780*/  UMOV UR4, 0xffffffff ;  /* 0xffffffff00047882 */ /* 0x000fc60000000000 */
[----:B------:R-:W-:Y:S05]  /*20790*/  BRA.DIV UR4, `(.L_x_6309) ;  /* 0x0000006a04287947 */ /* 0x000fea000b800000 */
[----:B-1----:R-:W1:Y:S02]  /*207a0*/  S2R R0, SR_TID.X ;  /* 0x0000000000007919 */ /* 0x002e640000002100 */
[----:B-1----:R-:W-:-:S04]  /*207b0*/  SHF.R.U32.HI R0, RZ, 0x5, R0 ;  /* 0x00000005ff007819 */ /* 0x002fc80000011600 */
[----:B------:R-:W-:-:S05]  /*207c0*/  LOP3.LUT R0, R0, 0x3, RZ, 0xc0, !PT ;  /* 0x0000000300007812 */ /* 0x000fca00078ec0ff */
[----:B------:R1:W4:Y:S02]  /*207d0*/  SHFL.IDX PT, R14, R0, RZ, 0x1f ;  /* 0x00001fff000e7589 */ /* 0x00032400000e0000 */
.L_x_6548:
[----:B----4-:R-:W-:-:S13]  /*207e0*/  ISETP.NE.AND P0, PT, R14, RZ, PT ;  /* 0x000000ff0e00720c */ /* 0x010fda0003f05270 */
[----:B------:R-:W-:Y:S05]  /*207f0*/  @P0 BRA `(.L_x_6016) ;  /* 0x0000000000880947 */ /* 0x000fea0003800000 */
[----:B------:R-:W-:-:S03]  /*20800*/  UMOV UR4, 0xffffffff ;  /* 0xffffffff00047882 */ /* 0x000fc60000000000 */
[----:B------:R-:W-:Y:S05]  /*20810*/  BRA.DIV UR4, `(.L_x_6310) ;  /* 0x0000006a043c7947 */ /* 0x000fea000b800000 */
[----:B------:R-:W-:-:S13]  /*20820*/  ELECT P6, URZ, PT ;  /* 0x00000000003f782f */ /* 0x000fda00038c0000 */
.L_x_6551:
[----:B------:R-:W-:Y:S05]  /*20830*/  @!P6 BRA `(.L_x_6016) ;  /* 0x000000000078e947 */ /* 0x000fea0003800000 */
[----:B------:R-:W-:-:S06]  /*20840*/  ULOP3.LUT UR4, UR36, 0x2, URZ, 0xfc, !UPT ;  /* 0x0000000224047892 */ /* 0x000fcc000f8efc3f */
[----:B-1----:R-:W-:-:S05]  /*20850*/  IMAD.U32 R0, RZ, RZ, UR4 ;  /* 0x00000004ff007e24 */ /* 0x002fca000f8e00ff */
[----:B------:R-:W-:-:S13]  /*20860*/  ISETP.NE.AND P0, PT, R0, 0x3, PT ;  /* 0x000000030000780c */ /* 0x000fda0003f05270 */
[----:B------:R-:W-:Y:S05]  /*20870*/  @!P0 BRA `(.L_x_6311) ;  /* 0x0000000000048947 */ /* 0x000fea0003800000 */
[----:B------:R-:W-:Y:S01]  /*20880*/  BPT.TRAP 0x1 ;  /* 0x000000040000795c */ /* 0x000fe20000300000 */
.L_x_6311:
[C---:B------:R-:W-:Y:S01]  /*20890*/  IMAD R5, R19.reuse, 0x8, R4 ;  /* 0x0000000813057824 */ /* 0x040fe200078e0204 */
[----:B------:R-:W-:Y:S01]  /*208a0*/  SHF.L.U32 R0, R28, 0x1f, RZ ;  /* 0x0000001f1c007819 */ /* 0x000fe200000006ff */
[----:B------:R-:W-:-:S03]  /*208b0*/  VIADD R19, R19, 0x1 ;  /* 0x0000000113137836 */ /* 0x000fc60000000000 */
[----:B------:R-:W1:Y:S02]  /*208c0*/  SYNCS.PHASECHK.TRANS64.TRYWAIT P1, [R5+URZ+0x32440], R0 ;  /* 0x03244000050075a7 */ /* 0x000e64000802017f */
[----:B------:R-:W-:-:S04]  /*208d0*/  ISETP.NE.AND P2, PT, R19, 0x2, PT ;  /* 0x000000021300780c */ /* 0x000fc80003f45270 */
[----:B------:R-:W-:Y:S01]  /*208e0*/  SEL R3, RZ, 0x1, P2 ;  /* 0x00000001ff037807 */ /* 0x000fe20001000000 */
[----:B-1----:R-:W-:Y:S08]  /*208f0*/  @!P1 BRA `(.L_x_6312) ;  /* 0x0000006800249947 */ /* 0x002ff00003800000 */
.L_x_6552:
[----:B------:R-:W-:Y:S02]  /*20900*/  SEL R19, R19, RZ, P2 ;  /* 0x000000ff13137207 */ /* 0x000fe40001000000 */
[----:B------:R-:W-:Y:S01]  /*20910*/  LOP3.LUT R2, R28, R3, RZ, 0x3c, !PT ;  /* 0x000000031c027212 */ /* 0x000fe200078e3cff */
[----:B------:R-:W-:Y:S06]  /*20920*/  @!P0 BRA `(.L_x_6313) ;  /* 0x0000000000048947 */ /* 0x000fec0003800000 */
[----:B------:R-:W-:Y:S01]  /*20930*/  BPT.TRAP 0x1 ;  /* 0x000000040000795c */ /* 0x000fe20000300000 */
.L_x_6313:
[----:B------:R-:W-:Y:S01]  /*20940*/  IMAD R19, R19, 0x8, R4 ;  /* 0x0000000813137824 */ /* 0x000fe200078e0204 */
[----:B------:R-:W-:-:S04]  /*20950*/  SHF.L.U32 R2, R2, 0x1f, RZ ;  /* 0x0000001f02027819 */ /* 0x000fc800000006ff */
[----:B------:R-:W4:Y:S02]  /*20960*/  SYNCS.PHASECHK.TRANS64.TRYWAIT P1, [R19+URZ+0x32440], R2 ;  /* 0x03244002130075a7 */ /* 0x000f24000802017f */
[----:B----4-:R-:W-:Y:S05]  /*20970*/  @!P1 BRA `(.L_x_6314) ;  /* 0x0000006800189947 */ /* 0x010fea0003800000 */
.L_x_6553:
[----:B------:R-:W-:Y:S05]  /*20980*/  @!P0 BRA `(.L_x_6315) ;  /* 0x0000000000048947 */ /* 0x000fea0003800000 */
[----:B------:R-:W-:Y:S01]  /*20990*/  BPT.TRAP 0x1 ;  /* 0x000000040000795c */ /* 0x000fe20000300000 */
.L_x_6315:
[----:B------:R-:W5:Y:S02]  /*209a0*/  SYNCS.PHASECHK.TRANS64.TRYWAIT P1, [R5+URZ+0x32460], R0 ;  /* 0x03246000050075a7 */ /* 0x000f64000802017f */
[----:B-----5:R-:W-:Y:S05]  /*209b0*/  @!P1 BRA `(.L_x_6316) ;  /* 0x00000068001c9947 */ /* 0x020fea0003800000 */
.L_x_6554:
[----:B------:R-:W-:Y:S05]  /*209c0*/  @!P0 BRA `(.L_x_6317) ;  /* 0x0000000000048947 */ /* 0x000fea0003800000 */
[----:B------:R-:W-:Y:S01]  /*209d0*/  BPT.TRAP 0x1 ;  /* 0x000000040000795c */ /* 0x000fe20000300000 */
.L_x_6317:
[----:B------:R0:W0:Y:S02]  /*209e0*/  SYNCS.PHASECHK.TRANS64.TRYWAIT P0, [R19+URZ+0x32460], R2 ;  /* 0x03246002130075a7 */ /* 0x000024000800017f */
[----:B0-----:R-:W-:Y:S05]  /*209f0*/  @!P0 NANOSLEEP.SYNCS 0x989680 ;  /* 0x009896800000895d */ /* 0x001fea0003900000 */
[----:B------:R-:W0:Y:S02]  /*20a00*/  @!P0 SYNCS.PHASECHK.TRANS64 P0, [R19+URZ+0x32460], R2 ;  /* 0x03246002130085a7 */ /* 0x000e24000800007f */
[----:B0-----:R-:W-:Y:S05]  /*20a10*/  @!P0 BRA `(.L_x_6317) ;  /* 0xfffffffc00f08947 */ /* 0x001fea000383ffff */
.L_x_6016:
[----:B------:R-:W-:Y:S05]  /*20a20*/  BSYNC B9 ;  /* 0x0000000000097941 */ /* 0x000fea0003800000 */
.L_x_6013:
[----:B------:R-:W-:Y:S05]  /*20a30*/  EXIT ;  /* 0x000000000000794d */ /* 0x000fea0003800000 */
.L_x_6036:
[----:B0-----:R0:W1:Y:S02]  /*20a40*/  SYNCS.PHASECHK.TRANS64.TRYWAIT P5, [R87+URZ+0x32490], R93 ;  /* 0x0324905d570075a7 */ /* 0x00106400080a017f */
[----:B-1----:R-:W-:Y:S05]  /*20a50*/  @!P5 NANOSLEEP.SYNCS 0x989680 ;  /* 0x009896800000d95d */ /* 0x002fea0003900000 */
[----:B------:R-:W1:Y:S02]  /*20a60*/  @!P5 SYNCS.PHASECHK.TRANS64 P5, [R87+URZ+0x32490], R93 ;  /* 0x0324905d5700d5a7 */ /* 0x000e6400080a007f */
[----:B-1----:R-:W-:Y:S05]  /*20a70*/  @!P5 BRA `(.L_x_6036) ;  /* 0xfffffffc00f0d947 */ /* 0x002fea000383ffff */
[----:B------:R-:W-:Y:S05]  /*20a80*/  BRA `(.L_x_6318) ;  /* 0xfffffe2c00807947 */ /* 0x000fea000383ffff */
.L_x_6037:
        /* <DEDUP_REMOVED lines=8> */
.L_x_6320:
[----:B------:R-:W-:Y:S05]  /*20b10*/  BSYNC B1 ;  /* 0x0000000000017941 */ /* 0x000fea0003800000 */
.L_x_6319:
        /* <DEDUP_REMOVED lines=8> */
.L_x_6321:
[----:B------:R-:W-:Y:S05]  /*20ba0*/  BRA `(.L_x_6322) ;  /* 0xfffffe2c004c7947 */ /* 0x000fea000383ffff */
.L_x_6046:
        /* <DEDUP_REMOVED lines=8> */
.L_x_6324:
[----:B------:R-:W-:Y:S05]  /*20c30*/  BSYNC B1 ;  /* 0x0000000000017941 */ /* 0x000fea0003800000 */
.L_x_6323:
        /* <DEDUP_REMOVED lines=8> */
.L_x_6325:
[----:B------:R-:W-:Y:S05]  /*20cc0*/  BRA `(.L_x_6326) ;  /* 0xfffffe3000c87947 */ /* 0x000fea000383ffff */
.L_x_6056:
[----:B-1----:R1:W2:Y:S02]  /*20cd0*/  SYNCS.PHASECHK.TRANS64.TRYWAIT P4, [R87+URZ+0x32490], R93 ;  /* 0x0324905d570075a7 */ /* 0x0022a4000808017f */
[----:B--2---:R-:W-:Y:S05]  /*20ce0*/  @!P4 NANOSLEEP.SYNCS 0x989680 ;  /* 0x009896800000c95d */ /* 0x004fea0003900000 */
[----:B------:R-:W2:Y:S02]  /*20cf0*/  @!P4 SYNCS.PHASECHK.TRANS64 P4, [R87+URZ+0x32490], R93 ;  /* 0x0324905d5700c5a7 */ /* 0x000ea4000808007f */
[----:B--2---:R-:W-:Y:S05]  /*20d00*/  @!P4 BRA `(.L_x_6056) ;  /* 0xfffffffc00f0c947 */ /* 0x004fea000383ffff */
[----:B------:R-:W-:Y:S05]  /*20d10*/  BRA `(.L_x_6327) ;  /* 0xfffffe3c00907947 */ /* 0x000fea000383ffff */
.L_x_6057:
        /* <DEDUP_REMOVED lines=8> */
.L_x_6329:
[----:B------:R-:W-:Y:S05]  /*20da0*/  BSYNC B1 ;  /* 0x0000000000017941 */ /* 0x000fea0003800000 */
.L_x_6328:
        /* <DEDUP_REMOVED lines=8> */
.L_x_6330:
[----:B------:R-:W-:Y:S01]  /*20e30*/  IMAD.MOV.U32 R98, RZ, RZ, R14 ;  /* 0x000000ffff627224 */ /* 0x000fe200078e000e */
[----:B------:R-:W-:Y:S06]  /*20e40*/  BRA `(.L_x_6331) ;  /* 0xfffffe3c005c7947 */ /* 0x000fec000383ffff */
.L_x_6062:
        /* <DEDUP_REMOVED lines=8> */
.L_x_6333:
[----:B------:R-:W-:Y:S05]  /*20ed0*/  BSYNC B1 ;  /* 0x0000000000017941 */ /* 0x000fea0003800000 */
.L_x_6332:
        /* <DEDUP_REMOVED lines=8> */
.L_x_6334:
[----:B------:R-:W-:Y:S01]  /*20f60*/  IMAD.MOV.U32 R96, RZ, RZ, R14 ;  /* 0x000000ffff607224 */ /* 0x000fe200078e000e */
[----:B------:R-:W-:Y:S06]  /*20f70*/  BRA `(.L_x_6335) ;  /* 0xfffffe4000f07947 */ /* 0x000fec000383ffff */
.L_x_6067:
[----:B0-----:R0:W1:Y:S02]  /*20f80*/  SYNCS.PHASECHK.TRANS64.TRYWAIT P2, [R87+URZ+0x32490], R93 ;  /* 0x0324905d570075a7 */ /* 0x001064000804017f */
[----:B-1----:R-:W-:Y:S05]  /*20f90*/  @!P2 NANOSLEEP.SYNCS 0x989680 ;  /* 0x009896800000a95d */ /* 0x002fea0003900000 */
[----:B------:R-:W1:Y:S02]  /*20fa0*/  @!P2 SYNCS.PHASECHK.TRANS64 P2, [R87+URZ+0x32490], R93 ;  /* 0x0324905d5700a5a7 */ /* 0x000e64000804007f */
[----:B-1----:R-:W-:Y:S05]  /*20fb0*/  @!P2 BRA `(.L_x_6067) ;  /* 0xfffffffc00f0a947 */ /* 0x002fea000383ffff */
[----:B------:R-:W-:Y:S05]  /*20fc0*/  BRA `(.L_x_6336) ;  /* 0xfffffe4800e87947 */ /* 0x000fea000383ffff */
.L_x_6068:
        /* <DEDUP_REMOVED lines=8> */
.L_x_6338:
[----:B------:R-:W-:Y:S05]  /*21050*/  BSYNC B1 ;  /* 0x0000000000017941 */ /* 0x000fea0003800000 */
.L_x_6337:
[----:B------:R-:W-:Y:S01]  /*21060*/  IMAD.MOV.U32 R13, RZ, RZ, R32 ;  /* 0x000000ffff0d7224 */ /* 0x000fe200078e0020 */
[----:B------:R-:W-:Y:S01]  /*21070*/  MOV R11, 0x1c1f ;  /* 0x00001c1f000b7802 */ /* 0x000fe20000000f00 */
[----:B------:R-:W-:Y:S02]  /*21080*/  IMAD.MOV.U32 R12, RZ, RZ, RZ ;  /* 0x000000ffff0c7224 */ /* 0x000fe400078e00ff */
[----:B------:R-:W-:Y:S02]  /*21090*/  IMAD.MOV.U32 R15, RZ, RZ, -0x1 ;  /* 0xffffffffff0f7424 */ /* 0x000fe400078e00ff */
[----:B------:R-:W-:-:S07]  /*210a0*/  IMAD.MOV.U32 R5, RZ, RZ, R14 ;  /* 0x000000ffff057224 */ /* 0x000fce00078e000e */
[----:B------:R-:W-:Y:S05]  /*210b0*/  WARPSYNC.COLLECTIVE R15, `(.L_x_6339) ;  /* 0x000000000f087348 */ /* 0x000fea0003c00000 */
[----:B------:R0:W1:Y:S02]  /*210c0*/  SHFL.IDX P6, R14, R13, R12, R11 ;  /* 0x0000000c0d0e7389 */ /* 0x00006400000c000b */
[----:B01----:R-:W-:Y:S01]  /*210d0*/  ENDCOLLECTIVE ;  /* 0x000000000000791b */ /* 0x003fe20003800000 */
.L_x_6339:
[----:B------:R-:W-:Y:S01]  /*210e0*/  IMAD.MOV.U32 R7, RZ, RZ, R14 ;  /* 0x000000ffff077224 */ /* 0x000fe200078e000e */
[----:B------:R-:W-:Y:S06]  /*210f0*/  BRA `(.L_x_6340) ;  /* 0xfffffe4c00047947 */ /* 0x000fec000383ffff */
.L_x_6071:
        /* <DEDUP_REMOVED lines=8> */
.L_x_6342:
[----:B------:R-:W-:Y:S05]  /*21180*/  BSYNC B1 ;  /* 0x0000000000017941 */ /* 0x000fea0003800000 */
.L_x_6341:
        /* <DEDUP_REMOVED lines=8> */
.L_x_6343:
[----:B------:R-:W-:Y:S01]  /*21210*/  IMAD.MOV.U32 R7, RZ, RZ, R14 ;  /* 0x000000ffff077224 */ /* 0x000fe200078e000e */
[----:B------:R-:W-:Y:S06]  /*21220*/  BRA `(.L_x_6344) ;  /* 0xfffffe4c00007947 */ /* 0x000fec000383ffff */
.L_x_6075:
[----:B---3--:R3:W4:Y:S02]  /*21230*/  SYNCS.PHASECHK.TRANS64.TRYWAIT P3, [R87+URZ+0x324b0], R93 ;  /* 0x0324b05d570075a7 */ /* 0x008724000806017f */
[----:B----4-:R-:W-:Y:S05]  /*21240*/  @!P3 NANOSLEEP.SYNCS 0x989680 ;  /* 0x009896800000b95d */ /* 0x010fea0003900000 */
[----:B------:R-:W4:Y:S02]  /*21250*/  @!P3 SYNCS.PHASECHK.TRANS64 P3, [R87+URZ+0x324b0], R93 ;  /* 0x0324b05d5700b5a7 */ /* 0x000f24000806007f */
[----:B----4-:R-:W-:Y:S05]  /*21260*/  @!P3 BRA `(.L_x_6075) ;  /* 0xfffffffc00f0b947 */ /* 0x010fea000383ffff */
[----:B------:R-:W-:Y:S05]  /*21270*/  BRA `(.L_x_6345) ;  /* 0xfffffe4c00787947 */ /* 0x000fea000383ffff */
.L_x_6085:
[----:B------:R-:W-:Y:S01]  /*21280*/  BSSY B0, `(.L_x_6346) ;  /* 0x0000007000007945 */ /* 0x000fe20003800000 */
[----:B------:R-:W-:Y:S01]  /*21290*/  MOV R12, RZ ;  /* 0x000000ff000c7202 */ /* 0x000fe20000000f00 */
[----:B------:R-:W-:Y:S02]  /*212a0*/  IMAD.MOV.U32 R11, RZ, RZ, 0x1f ;  /* 0x0000001fff0b7424 */ /* 0x000fe400078e00ff */
[----:B------:R-:W-:-:S07]  /*212b0*/  IMAD.MOV.U32 R15, RZ, RZ, -0x1 ;  /* 0xffffffffff0f7424 */ /* 0x000fce00078e00ff */
[----:B------:R-:W-:Y:S05]  /*212c0*/  WARPSYNC.COLLECTIVE R15, `(.L_x_6347) ;  /* 0x000000000f087348 */ /* 0x000fea0003c00000 */
[----:B------:R0:W1:Y:S02]  /*212d0*/  SHFL.IDX P6, R14, R13, R12, R11 ;  /* 0x0000000c0d0e7389 */ /* 0x00006400000c000b */
[----:B01----:R-:W-:Y:S01]  /*212e0*/  ENDCOLLECTIVE ;  /* 0x000000000000791b */ /* 0x003fe20003800000 */
.L_x_6347:
[----:B------:R-:W-:Y:S05]  /*212f0*/  BSYNC B0 ;  /* 0x0000000000007941 */ /* 0x000fea0003800000 */
.L_x_6346:
[----:B------:R-:W-:Y:S05]  /*21300*/  BRA `(.L_x_6348) ;  /* 0xfffffe5c00a87947 */ /* 0x000fea000383ffff */
.L_x_6097:
        /* <DEDUP_REMOVED lines=8> */
.L_x_6350:
[----:B------:R-:W-:Y:S05]  /*21390*/  BSYNC B1 ;  /* 0x0000000000017941 */ /* 0x000fea0003800000 */
.L_x_6349:
        /* <DEDUP_REMOVED lines=8> */
.L_x_6351:
[----:B------:R-:W-:Y:S01]  /*21420*/  MOV R13, R32 ;  /* 0x00000020000d7202 */ /* 0x000fe20000000f00 */
[----:B------:R-:W-:-:S07]  /*21430*/  IMAD.MOV.U32 R3, RZ, RZ, R14 ;  /* 0x000000ffff037224 */ /* 0x000fce00078e000e */
[----:B------:R-:W-:Y:S05]  /*21440*/  WARPSYNC.COLLECTIVE R15, `(.L_x_6352) ;  /* 0x000000000f087348 */ /* 0x000fea0003c00000 */
[----:B------:R0:W1:Y:S02]  /*21450*/  SHFL.IDX P6, R14, R13, R12, R11 ;  /* 0x0000000c0d0e7389 */ /* 0x00006400000c000b */
[----:B01----:R-:W-:Y:S01]  /*21460*/  ENDCOLLECTIVE ;  /* 0x000000000000791b */ /* 0x003fe20003800000 */
.L_x_6352:
[----:B------:R-:W-:Y:S02]  /*21470*/  IMAD.MOV.U32 R13, RZ, RZ, R30 ;  /* 0x000000ffff0d7224 */ /* 0x000fe400078e001e */
[----:B------:R-:W-:-:S07]  /*21480*/  IMAD.MOV.U32 R7, RZ, RZ, R14 ;  /* 0x000000ffff077224 */ /* 0x000fce00078e000e */
[----:B------:R-:W-:Y:S05]  /*21490*/  WARPSYNC.COLLECTIVE R15, `(.L_x_6353) ;  /* 0x000000000f087348 */ /* 0x000fea0003c00000 */
[----:B------:R0:W1:Y:S02]  /*214a0*/  SHFL.IDX P6, R14, R13, R12, R11 ;  /* 0x0000000c0d0e7389 */ /* 0x00006400000c000b */
[----:B01----:R-:W-:Y:S01]  /*214b0*/  ENDCOLLECTIVE ;  /* 0x000000000000791b */ /* 0x003fe20003800000 */
.L_x_6353:
[----:B------:R-:W-:Y:S01]  /*214c0*/  IMAD.MOV.U32 R8, RZ, RZ, R14 ;  /* 0x000000ffff087224 */ /* 0x000fe200078e000e */
[----:B------:R-:W-:Y:S06]  /*214d0*/  BRA `(.L_x_6354) ;  /* 0xfffffe6400347947 */ /* 0x000fec000383ffff */
.L_x_6100:
        /* <DEDUP_REMOVED lines=8> */
.L_x_6356:
[----:B------:R-:W-:Y:S05]  /*21560*/  BSYNC B1 ;  /* 0x0000000000017941 */ /* 0x000fea0003800000 */
.L_x_6355:
        /* <DEDUP_REMOVED lines=8> */
.L_x_6357:
[----:B------:R-:W-:Y:S01]  /*215f0*/  IMAD.MOV.U32 R13, RZ, RZ, R32 ;  /* 0x000000ffff0d7224 */ /* 0x000fe200078e0020 */
[----:B------:R-:W-:-:S07]  /*21600*/  MOV R6, R14 ;  /* 0x0000000e00067202 */ /* 0x000fce0000000f00 */
[----:B------:R-:W-:Y:S05]  /*21610*/  WARPSYNC.COLLECTIVE R15, `(.L_x_6358) ;  /* 0x000000000f087348 */ /* 0x000fea0003c00000 */
[----:B------:R0:W1:Y:S02]  /*21620*/  SHFL.IDX P6, R14, R13, R12, R11 ;  /* 0x0000000c0d0e7389 */ /* 0x00006400000c000b */
[----:B01----:R-:W-:Y:S01]  /*21630*/  ENDCOLLECTIVE ;  /* 0x000000000000791b */ /* 0x003fe20003800000 */
.L_x_6358:
[----:B------:R-:W-:Y:S02]  /*21640*/  IMAD.MOV.U32 R13, RZ, RZ, R30 ;  /* 0x000000ffff0d7224 */ /* 0x000fe400078e001e */
[----:B------:R-:W-:-:S07]  /*21650*/  IMAD.MOV.U32 R7, RZ, RZ, R14 ;  /* 0x000000ffff077224 */ /* 0x000fce00078e000e */
[----:B------:R-:W-:Y:S05]  /*21660*/  WARPSYNC.COLLECTIVE R15, `(.L_x_6359) ;  /* 0x000000000f087348 */ /* 0x000fea0003c00000 */
[----:B------:R0:W1:Y:S02]  /*21670*/  SHFL.IDX P6, R14, R13, R12, R11 ;  /* 0x0000000c0d0e7389 */ /* 0x00006400000c000b */
[----:B01----:R-:W-:Y:S01]  /*21680*/  ENDCOLLECTIVE ;  /* 0x000000000000791b */ /* 0x003fe20003800000 */
.L_x_6359:
[----:B------:R-:W-:Y:S01]  /*21690*/  IMAD.MOV.U32 R30, RZ, RZ, R14 ;  /* 0x000000ffff1e7224 */ /* 0x000fe200078e000e */
[----:B------:R-:W-:Y:S06]  /*216a0*/  BRA `(.L_x_6360) ;  /* 0xfffffe6400907947 */ /* 0x000fec000383ffff */
.L_x_6104:
[----:B0-----:R0:W1:Y:S02]  /*216b0*/  SYNCS.PHASECHK.TRANS64.TRYWAIT P0, [R23+URZ+0x32400], R32 ;  /* 0x03240020170075a7 */ /* 0x001064000800017f */
[----:B-1----:R-:W-:Y:S05]  /*216c0*/  @!P0 NANOSLEEP.SYNCS 0x989680 ;  /* 0x009896800000895d */ /* 0x002fea0003900000 */
[----:B------:R-:W1:Y:S02]  /*216d0*/  @!P0 SYNCS.PHASECHK.TRANS64 P0, [R23+URZ+0x32400], R32 ;  /* 0x03240020170085a7 */ /* 0x000e64000800007f */
[----:B-1----:R-:W-:Y:S05]  /*216e0*/  @!P0 BRA `(.L_x_6104) ;  /* 0xfffffffc00f08947 */ /* 0x002fea000383ffff */
[----:B------:R-:W-:Y:S05]  /*216f0*/  BRA `(.L_x_6361) ;  /* 0xfffffe6800847947 */ /* 0x000fea000383ffff */
.L_x_6112:
        /* <DEDUP_REMOVED lines=9> */
.L_x_6363:
[----:B------:R-:W-:Y:S05]  /*21790*/  BSYNC B1 ;  /* 0x0000000000017941 */ /* 0x000fea0003800000 */
.L_x_6362:
[----:B------:R-:W-:Y:S01]  /*217a0*/  IMAD.MOV.U32 R13, RZ, RZ, R35 ;  /* 0x000000ffff0d7224 */ /* 0x000fe200078e0023 */
[----:B------:R-:W-:Y:S01]  /*217b0*/  MOV R15, 0xffffffff ;  /* 0xffffffff000f7802 */ /* 0x000fe20000000f00 */
[----:B------:R-:W-:Y:S01]  /*217c0*/  IMAD.MOV.U32 R12, RZ, RZ, RZ ;  /* 0x000000ffff0c7224 */ /* 0x000fe200078e00ff */
[----:B------:R-:W-:Y:S01]  /*217d0*/  ISETP.GE.AND P0, PT, R16, R39, PT ;  /* 0x000000271000720c */ /* 0x000fe20003f06270 */
[----:B------:R-:W-:Y:S02]  /*217e0*/  IMAD.MOV.U32 R11, RZ, RZ, 0x1c1f ;  /* 0x00001c1fff0b7424 */ /* 0x000fe400078e00ff */
[----:B------:R-:W-:Y:S02]  /*217f0*/  IMAD.MOV.U32 R0, RZ, RZ, R14 ;  /* 0x000000ffff007224 */ /* 0x000fe400078e000e */
[----:B------:R-:W-:-:S08]  /*21800*/  IMAD R27, R219, R6, RZ ;  /* 0x00000006db1b7224 */ /* 0x000fd000078e02ff */
[----:B------:R-:W-:Y:S05]  /*21810*/  WARPSYNC.COLLECTIVE R15, `(.L_x_6364) ;  /* 0x000000000f087348 */ /* 0x000fea0003c00000 */
[----:B------:R0:W1:Y:S02]  /*21820*/  SHFL.IDX P6, R14, R13, R12, R11 ;  /* 0x0000000c0d0e7389 */ /* 0x00006400000c000b */
[----:B01----:R-:W-:Y:S01]  /*21830*/  ENDCOLLECTIVE ;  /* 0x000000000000791b */ /* 0x003fe20003800000 */
.L_x_6364:
        /* <DEDUP_REMOVED lines=8> */
.L_x_6365:
[----:B------:R-:W-:-:S05]  /*218c0*/  @!P1 IADD3 R8, P2, R3, R5, RZ ;  /* 0x0000000503089210 */ /* 0x000fca0007f5e0ff */
[----:B------:R-:W-:Y:S02]  /*218d0*/  @!P1 IMAD.X R9, R0, 0x1, R7, P2 ;  /* 0x0000000100099824 */ /* 0x000fe400010e0607 */
[----:B------:R-:W-:Y:S02]  /*218e0*/  IMAD.MOV.U32 R13, RZ, RZ, R36 ;  /* 0x000000ffff0d7224 */ /* 0x000fe400078e0024 */
[----:B------:R-:W-:-:S07]  /*218f0*/  IMAD.MOV.U32 R4, RZ, RZ, R14 ;  /* 0x000000ffff047224 */ /* 0x000fce00078e000e */
[----:B------:R-:W-:Y:S05]  /*21900*/  WARPSYNC.COLLECTIVE R15, `(.L_x_6366) ;  /* 0x000000000f087348 */ /* 0x000fea0003c00000 */
[----:B------:R0:W1:Y:S02]  /*21910*/  SHFL.IDX P6, R14, R13, R12, R11 ;  /* 0x0000000c0d0e7389 */ /* 0x00006400000c000b */
[----:B01----:R-:W-:Y:S01]  /*21920*/  ENDCOLLECTIVE ;  /* 0x000000000000791b */ /* 0x003fe20003800000 */
.L_x_6366:
        /* <DEDUP_REMOVED lines=11> */
[----:B--2---:R-:W-:Y:S01]  /*219e0*/  @!P1 IMAD.MOV.U32 R29, RZ, RZ, R11 ;  /* 0x000000ffff1d9224 */ /* 0x004fe200078e000b */
[----:B------:R-:W-:Y:S01]  /*219f0*/  @!P1 MOV R28, R10 ;  /* 0x0000000a001c9202 */ /* 0x000fe20000000f00 */
[----:B------:R-:W-:-:S02]  /*21a00*/  IMAD.MOV.U32 R11, RZ, RZ, 0x1c1f ;  /* 0x00001c1fff0b7424 */ /* 0x000fc400078e00ff */
[----:B------:R-:W-:Y:S02]  /*21a10*/  @!P1 IMAD.MOV.U32 R21, RZ, RZ, R9 ;  /* 0x000000ffff159224 */ /* 0x000fe400078e0009 */
[----:B------:R-:W-:-:S07]  /*21a20*/  @!P1 IMAD.MOV.U32 R20, RZ, RZ, R8 ;  /* 0x000000ffff149224 */ /* 0x000fce00078e0008 */
[----:B-----5:R-:W-:Y:S05]  /*21a30*/  WARPSYNC.COLLECTIVE R15, `(.L_x_6367) ;  /* 0x000000000f087348 */ /* 0x020fea0003c00000 */
[----:B------:R0:W1:Y:S02]  /*21a40*/  SHFL.IDX P6, R14, R13, R12, R11 ;  /* 0x0000000c0d0e7389 */ /* 0x00006400000c000b */
[----:B01---5:R-:W-:Y:S01]  /*21a50*/  ENDCOLLECTIVE ;  /* 0x000000000000791b */ /* 0x023fe20003800000 */
.L_x_6367:
[----:B------:R-:W-:Y:S02]  /*21a60*/  IMAD.MOV.U32 R3, RZ, RZ, R21 ;  /* 0x000000ffff037224 */ /* 0x000fe400078e0015 */
[----:B------:R-:W-:Y:S02]  /*21a70*/  IMAD.MOV.U32 R0, RZ, RZ, R20 ;  /* 0x000000ffff007224 */ /* 0x000fe400078e0014 */
[----:B------:R-:W-:Y:S01]  /*21a80*/  IMAD.MOV.U32 R8, RZ, RZ, R29 ;  /* 0x000000ffff087224 */ /* 0x000fe200078e001d */
[----:B------:R-:W-:Y:S02]  /*21a90*/  PRMT R41, R3, 0x7610, R41 ;  /* 0x0000761003297816 */ /* 0x000fe40000000029 */
        /* <DEDUP_REMOVED lines=14> */
.L_x_6368:
        /* <DEDUP_REMOVED lines=13> */
.L_x_6369:
[----:B------:R-:W-:Y:S02]  /*21c50*/  IMAD.MOV.U32 R13, RZ, RZ, R36 ;  /* 0x000000ffff0d7224 */ /* 0x000fe400078e0024 */
[----:B------:R-:W-:-:S07]  /*21c60*/  IMAD.MOV.U32 R25, RZ, RZ, R14 ;  /* 0x000000ffff197224 */ /* 0x000fce00078e000e */
[----:B------:R-:W-:Y:S05]  /*21c70*/  WARPSYNC.COLLECTIVE R15, `(.L_x_6370) ;  /* 0x000000000f087348 */ /* 0x000fea0003c00000 */
[----:B------:R0:W1:Y:S02]  /*21c80*/  SHFL.IDX P6, R14, R13, R12, R11 ;  /* 0x0000000c0d0e7389 */ /* 0x00006400000c000b */
[----:B01----:R-:W-:Y:S01]  /*21c90*/  ENDCOLLECTIVE ;  /* 0x000000000000791b */ /* 0x003fe20003800000 */
.L_x_6370:
[----:B------:R-:W-:Y:S05]  /*21ca0*/  BRA `(.L_x_6371) ;  /* 0xfffffe7400507947 */ /* 0x000fea000383ffff */
.L_x_6116:
[----:B0-----:R0:W1:Y:S02]  /*21cb0*/  SYNCS.PHASECHK.TRANS64.TRYWAIT P1, [R23+URZ+0x32400], R12 ;  /* 0x0324000c170075a7 */ /* 0x001064000802017f */
[----:B-1----:R-:W-:Y:S05]  /*21cc0*/  @!P1 NANOSLEEP.SYNCS 0x989680 ;  /* 0x009896800000995d */ /* 0x002fea0003900000 */
[----:B------:R-:W1:Y:S02]  /*21cd0*/  @!P1 SYNCS.PHASECHK.TRANS64 P1, [R23+URZ+0x32400], R12 ;  /* 0x0324000c170095a7 */ /* 0x000e64000802007f */
[----:B-1----:R-:W-:Y:S05]  /*21ce0*/  @!P1 BRA `(.L_x_6116) ;  /* 0xfffffffc00f09947 */ /* 0x002fea000383ffff */
[----:B------:R-:W-:Y:S05]  /*21cf0*/  BRA `(.L_x_6372) ;  /* 0xfffffe7400f07947 */ /* 0x000fea000383ffff */
.L_x_6122:
[----:B-1----:R1:W3:Y:S02]  /*21d00*/  SYNCS.PHASECHK.TRANS64.TRYWAIT P1, [R9+URZ+0x32430], R8 ;  /* 0x03243008090075a7 */ /* 0x0022e4000802017f */
[----:B---3--:R-:W-:Y:S05]  /*21d10*/  @!P1 NANOSLEEP.SYNCS 0x989680 ;  /* 0x009896800000995d */ /* 0x008fea0003900000 */
[----:B------:R-:W3:Y:S02]  /*21d20*/  @!P1 SYNCS.PHASECHK.TRANS64 P1, [R9+URZ+0x32430], R8 ;  /* 0x03243008090095a7 */ /* 0x000ee4000802007f */
[----:B---3--:R-:W-:Y:S05]  /*21d30*/  @!P1 BRA `(.L_x_6122) ;  /* 0xfffffffc00f09947 */ /* 0x008fea000383ffff */
[----:B------:R-:W-:Y:S05]  /*21d40*/  BRA `(.L_x_6121) ;  /* 0xfffffe8400787947 */ /* 0x000fea000383ffff */
.L_x_6124:
[----:B--2---:R2:W3:Y:S02]  /*21d50*/  SYNCS.PHASECHK.TRANS64.TRYWAIT P1, [R23+URZ+0x32410], R0 ;  /* 0x03241000170075a7 */ /* 0x0044e4000802017f */
[----:B---3--:R-:W-:Y:S05]  /*21d60*/  @!P1 NANOSLEEP.SYNCS 0x989680 ;  /* 0x009896800000995d */ /* 0x008fea0003900000 */
[----:B------:R-:W3:Y:S02]  /*21d70*/  @!P1 SYNCS.PHASECHK.TRANS64 P1, [R23+URZ+0x32410], R0 ;  /* 0x03241000170095a7 */ /* 0x000ee4000802007f */
[----:B---3--:R-:W-:Y:S05]  /*21d80*/  @!P1 BRA `(.L_x_6124) ;  /* 0xfffffffc00f09947 */ /* 0x008fea000383ffff */
[----:B------:R-:W-:Y:S05]  /*21d90*/  BRA `(.L_x_6373) ;  /* 0xfffffe8800307947 */ /* 0x000fea000383ffff */
.L_x_6128:
[----:B----4-:R4:W0:Y:S02]  /*21da0*/  SYNCS.PHASECHK.TRANS64.TRYWAIT P1, [R9+URZ+0x32450], R8 ;  /* 0x03245008090075a7 */ /* 0x010824000802017f */
[----:B0-----:R-:W-:Y:S05]  /*21db0*/  @!P1 NANOSLEEP.SYNCS 0x989680 ;  /* 0x009896800000995d */ /* 0x001fea0003900000 */
[----:B------:R-:W0:Y:S02]  /*21dc0*/  @!P1 SYNCS.PHASECHK.TRANS64 P1, [R9+URZ+0x32450], R8 ;  /* 0x03245008090095a7 */ /* 0x000e24000802007f */
[----:B0-----:R-:W-:Y:S05]  /*21dd0*/  @!P1 BRA `(.L_x_6128) ;  /* 0xfffffffc00f09947 */ /* 0x001fea000383ffff */
[----:B------:R-:W-:Y:S05]  /*21de0*/  BRA `(.L_x_6127) ;  /* 0xfffffe8800407947 */ /* 0x000fea000383ffff */
.L_x_6135:
[----:B-1----:R1:W2:Y:S02]  /*21df0*/  SYNCS.PHASECHK.TRANS64.TRYWAIT P1, [R10+URZ+0x32430], R0 ;  /* 0x032430000a0075a7 */ /* 0x0022a4000802017f */
[----:B--2---:R-:W-:Y:S05]  /*21e00*/  @!P1 NANOSLEEP.SYNCS 0x989680 ;  /* 0x009896800000995d */ /* 0x004fea0003900000 */
[----:B------:R-:W2:Y:S02]  /*21e10*/  @!P1 SYNCS.PHASECHK.TRANS64 P1, [R10+URZ+0x32430], R0 ;  /* 0x032430000a0095a7 */ /* 0x000ea4000802007f */
[----:B--2---:R-:W-:Y:S05]  /*21e20*/  @!P1 BRA `(.L_x_6135) ;  /* 0xfffffffc00f09947 */ /* 0x004fea000383ffff */
[----:B------:R-:W-:Y:S05]  /*21e30*/  BRA `(.L_x_6134) ;  /* 0xfffffeb000287947 */ /* 0x000fea000383ffff */
.L_x_6139:
[----:B---3--:R3:W4:Y:S02]  /*21e40*/  SYNCS.PHASECHK.TRANS64.TRYWAIT P1, [R10+URZ+0x32450], R0 ;  /* 0x032450000a0075a7 */ /* 0x008724000802017f */
[----:B----4-:R-:W-:Y:S05]  /*21e50*/  @!P1 NANOSLEEP.SYNCS 0x989680 ;  /* 0x009896800000995d */ /* 0x010fea0003900000 */
[----:B------:R-:W4:Y:S02]  /*21e60*/  @!P1 SYNCS.PHASECHK.TRANS64 P1, [R10+URZ+0x32450], R0 ;  /* 0x032450000a0095a7 */ /* 0x000f24000802007f */
[----:B----4-:R-:W-:Y:S05]  /*21e70*/  @!P1 BRA `(.L_x_6139) ;  /* 0xfffffffc00f09947 */ /* 0x010fea000383ffff */
[----:B------:R-:W-:Y:S05]  /*21e80*/  BRA `(.L_x_6138) ;  /* 0xfffffeb000cc7947 */ /* 0x000fea000383ffff */
.L_x_6147:
[----:B-1----:R1:W2:Y:S02]  /*21e90*/  SYNCS.PHASECHK.TRANS64.TRYWAIT P1, [R10+URZ+0x32430], R0 ;  /* 0x032430000a0075a7 */ /* 0x0022a4000802017f */
[----:B--2---:R-:W-:Y:S05]  /*21ea0*/  @!P1 NANOSLEEP.SYNCS 0x989680 ;  /* 0x009896800000995d */ /* 0x004fea0003900000 */
[----:B------:R-:W2:Y:S02]  /*21eb0*/  @!P1 SYNCS.PHASECHK.TRANS64 P1, [R10+URZ+0x32430], R0 ;  /* 0x032430000a0095a7 */ /* 0x000ea4000802007f */
[----:B--2---:R-:W-:Y:S05]  /*21ec0*/  @!P1 BRA `(.L_x_6147) ;  /* 0xfffffffc00f09947 */ /* 0x004fea000383ffff */
[----:B------:R-:W-:Y:S05]  /*21ed0*/  BRA `(.L_x_6146) ;  /* 0xfffffee000487947 */ /* 0x000fea000383ffff */
.L_x_6151:
[----:B---3--:R3:W4:Y:S02]  /*21ee0*/  SYNCS.PHASECHK.TRANS64.TRYWAIT P1, [R10+URZ+0x32450], R0 ;  /* 0x032450000a0075a7 */ /* 0x008724000802017f */
[----:B----4-:R-:W-:Y:S05]  /*21ef0*/  @!P1 NANOSLEEP.SYNCS 0x989680 ;  /* 0x009896800000995d */ /* 0x010fea0003900000 */
[----:B------:R-:W4:Y:S02]  /*21f00*/  @!P1 SYNCS.PHASECHK.TRANS64 P1, [R10+URZ+0x32450], R0 ;  /* 0x032450000a0095a7 */ /* 0x000f24000802007f */
[----:B----4-:R-:W-:Y:S05]  /*21f10*/  @!P1 BRA `(.L_x_6151) ;  /* 0xfffffffc00f09947 */ /* 0x010fea000383ffff */
[----:B------:R-:W-:Y:S05]  /*21f20*/  BRA `(.L_x_6150) ;  /* 0xfffffee000ec7947 */ /* 0x000fea000383ffff */
.L_x_6159:
[----:B------:R-:W-:Y:S02]  /*21f30*/  IMAD.MOV.U32 R13, RZ, RZ, R20 ;  /* 0x000000ffff0d7224 */ /* 0x000fe400078e0014 */
[----:B------:R-:W-:Y:S02]  /*21f40*/  IMAD.MOV.U32 R12, RZ, RZ, RZ ;  /* 0x000000ffff0c7224 */ /* 0x000fe400078e00ff */
[----:B------:R-:W-:Y:S02]  /*21f50*/  IMAD.MOV.U32 R11, RZ, RZ, 0x181f ;  /* 0x0000181fff0b7424 */ /* 0x000fe400078e00ff */
[----:B------:R-:W-:-:S07]  /*21f60*/  IMAD.MOV.U32 R15, RZ, RZ, -0x1 ;  /* 0xffffffffff0f7424 */ /* 0x000fce00078e00ff */
[----:B-----5:R-:W-:Y:S05]  /*21f70*/  WARPSYNC.COLLECTIVE R15, `(.L_x_6374) ;  /* 0x000000000f087348 */ /* 0x020fea0003c00000 */
[----:B------:R0:W1:Y:S02]  /*21f80*/  SHFL.IDX P6, R14, R13, R12, R11 ;  /* 0x0000000c0d0e7389 */ /* 0x00006400000c000b */
[----:B01---5:R-:W-:Y:S01]  /*21f90*/  ENDCOLLECTIVE ;  /* 0x000000000000791b */ /* 0x023fe20003800000 */
.L_x_6374:
[----:B------:R-:W-:Y:S01]  /*21fa0*/  MOV R13, R4 ;  /* 0x00000004000d7202 */ /* 0x000fe20000000f00 */
[----:B------:R-:W-:-:S07]  /*21fb0*/  IMAD.MOV.U32 R3, RZ, RZ, R14 ;  /* 0x000000ffff037224 */ /* 0x000fce00078e000e */
[----:B------:R-:W-:Y:S05]  /*21fc0*/  WARPSYNC.COLLECTIVE R15, `(.L_x_6375) ;  /* 0x000000000f087348 */ /* 0x000fea0003c00000 */
[----:B------:R0:W1:Y:S02]  /*21fd0*/  SHFL.IDX P6, R14, R13, R12, R11 ;  /* 0x0000000c0d0e7389 */ /* 0x00006400000c000b */
[----:B01----:R-:W-:Y:S01]  /*21fe0*/  ENDCOLLECTIVE ;  /* 0x000000000000791b */ /* 0x003fe20003800000 */
.L_x_6375:
[----:B------:R-:W-:Y:S05]  /*21ff0*/  BRA `(.L_x_6376) ;  /* 0xffffff2c007c7947 */ /* 0x000fea000383ffff */
.L_x_6162:
        /* <DEDUP_REMOVED lines=8> */
.L_x_6378:
[----:B------:R-:W-:Y:S05]  /*22080*/  BSYNC B1 ;  /* 0x0000000000017941 */ /* 0x000fea0003800000 */
.L_x_6377:
        /* <DEDUP_REMOVED lines=8> */
.L_x_6379:
[----:B------:R-:W-:Y:S05]  /*22110*/  BRA `(.L_x_6380) ;  /* 0xffffff2c00c47947 */ /* 0x000fea000383ffff */
.L_x_6165:
[----:B------:R-:W-:Y:S01]  /*22120*/  BSSY B1, `(.L_x_6381) ;  /* 0x0000008000017945 */ /* 0x000fe20003800000 */
[----:B---3--:R-:W-:Y:S01]  /*22130*/  IMAD.MOV.U32 R13, RZ, RZ, R20 ;  /* 0x000000ffff0d7224 */ /* 0x008fe200078e0014 */
[----:B------:R-:W-:Y:S01]  /*22140*/  MOV R15, 0xffffffff ;  /* 0xffffffff000f7802 */ /* 0x000fe20000000f00 */
[----:B------:R-:W-:Y:S02]  /*22150*/  IMAD.MOV.U32 R12, RZ, RZ, 0x2 ;  /* 0x00000002ff0c7424 */ /* 0x000fe400078e00ff */
[----:B------:R-:W-:-:S07]  /*22160*/  IMAD.MOV.U32 R11, RZ, RZ, 0x181f ;  /* 0x0000181fff0b7424 */ /* 0x000fce00078e00ff */
[----:B012-45:R-:W-:Y:S05]  /*22170*/  WARPSYNC.COLLECTIVE R15, `(.L_x_6382) ;  /* 0x000000000f087348 */ /* 0x037fea0003c00000 */
[----:B--2---:R2:W3:Y:S02]  /*22180*/  SHFL.IDX P6, R14, R13, R12, R11 ;  /* 0x0000000c0d0e7389 */ /* 0x0044e400000c000b */
[----:B012345:R-:W-:Y:S01]  /*22190*/  ENDCOLLECTIVE ;  /* 0x000000000000791b */ /* 0x03ffe20003800000 */
.L_x_6382:
[----:B------:R-:W-:Y:S05]  /*221a0*/  BSYNC B1 ;  /* 0x0000000000017941 */ /* 0x000fea0003800000 */
.L_x_6381:
        /* <DEDUP_REMOVED lines=8> */
.L_x_6383:
[----:B------:R-:W-:Y:S05]  /*22230*/  BRA `(.L_x_6384) ;  /* 0xffffff30000c7947 */ /* 0x000fea000383ffff */
.L_x_6168:
        /* <DEDUP_REMOVED lines=8> */
.L_x_6386:
[----:B------:R-:W-:Y:S05]  /*222c0*/  BSYNC B1 ;  /* 0x0000000000017941 */ /* 0x000fea0003800000 */
.L_x_6385:
        /* <DEDUP_REMOVED lines=8> */
.L_x_6387:
[----:B------:R-:W-:Y:S05]  /*22350*/  BRA `(.L_x_6388) ;  /* 0xffffff3000547947 */ /* 0x000fea000383ffff */
.L_x_6170:
[----:B------:R-:W-:Y:S02]  /*22360*/  IMAD.MOV.U32 R13, RZ, RZ, R4 ;  /* 0x000000ffff0d7224 */ /* 0x000fe400078e0004 */
[----:B------:R-:W-:Y:S02]  /*22370*/  IMAD.MOV.U32 R12, RZ, RZ, RZ ;  /* 0x000000ffff0c7224 */ /* 0x000fe400078e00ff */
[----:B------:R-:W-:Y:S02]  /*22380*/  IMAD.MOV.U32 R11, RZ, RZ, 0x1c1f ;  /* 0x00001c1fff0b7424 */ /* 0x000fe400078e00ff */
[----:B------:R-:W-:-:S07]  /*22390*/  IMAD.MOV.U32 R15, RZ, RZ, -0x1 ;  /* 0xffffffffff0f7424 */ /* 0x000fce00078e00ff */
[----:B------:R-:W-:Y:S05]  /*223a0*/  WARPSYNC.COLLECTIVE R15, `(.L_x_6389) ;  /* 0x000000000f087348 */ /* 0x000fea0003c00000 */
[----:B------:R0:W1:Y:S02]  /*223b0*/  SHFL.IDX P6, R14, R13, R12, R11 ;  /* 0x0000000c0d0e7389 */ /* 0x00006400000c000b */
[----:B01----:R-:W-:Y:S01]  /*223c0*/  ENDCOLLECTIVE ;  /* 0x000000000000791b */ /* 0x003fe20003800000 */
.L_x_6389:
[----:B------:R-:W-:Y:S02]  /*223d0*/  IMAD.MOV.U32 R13, RZ, RZ, R3 ;  /* 0x000000ffff0d7224 */ /* 0x000fe400078e0003 */
[----:B------:R-:W-:-:S07]  /*223e0*/  IMAD.MOV.U32 R20, RZ, RZ, R14 ;  /* 0x000000ffff147224 */ /* 0x000fce00078e000e */
[----:B------:R-:W-:Y:S05]  /*223f0*/  WARPSYNC.COLLECTIVE R15, `(.L_x_6390) ;  /* 0x000000000f087348 */ /* 0x000fea0003c00000 */
[----:B------:R0:W1:Y:S02]  /*22400*/  SHFL.IDX P6, R14, R13, R12, R11 ;  /* 0x0000000c0d0e7389 */ /* 0x00006400000c000b */
[----:B01----:R-:W-:Y:S01]  /*22410*/  ENDCOLLECTIVE ;  /* 0x000000000000791b */ /* 0x003fe20003800000 */
.L_x_6390:
[----:B------:R-:W-:Y:S01]  /*22420*/  IMAD.MOV.U32 R12, RZ, RZ, R14 ;  /* 0x000000ffff0c7224 */ /* 0x000fe200078e000e */
[----:B------:R-:W-:Y:S06]  /*22430*/  BRA `(.L_x_6391) ;  /* 0xffffff3400547947 */ /* 0x000fec000383ffff */
.L_x_6173:
        /* <DEDUP_REMOVED lines=8> */
.L_x_6393:
[----:B------:R-:W-:Y:S05]  /*224c0*/  BSYNC B1 ;  /* 0x0000000000017941 */ /* 0x000fea0003800000 */
.L_x_6392:
        /* <DEDUP_REMOVED lines=8> */
.L_x_6394:
[----:B------:R-:W-:Y:S01]  /*22550*/  IMAD.MOV.U32 R3, RZ, RZ, R14 ;  /* 0x000000ffff037224 */ /* 0x000fe200078e000e */
[----:B------:R-:W-:Y:S06]  /*22560*/  BRA `(.L_x_6395) ;  /* 0xffffff40002c7947 */ /* 0x000fec000383ffff */
.L_x_6177:
[----:B------:R-:W-:Y:S02]  /*22570*/  IMAD.MOV.U32 R13, RZ, RZ, R4 ;  /* 0x000000ffff0d7224 */ /* 0x000fe400078e0004 */
[----:B------:R-:W-:Y:S02]  /*22580*/  IMAD.MOV.U32 R12, RZ, RZ, RZ ;  /* 0x000000ffff0c7224 */ /* 0x000fe400078e00ff */
[----:B------:R-:W-:Y:S02]  /*22590*/  IMAD.MOV.U32 R11, RZ, RZ, 0x181f ;  /* 0x0000181fff0b7424 */ /* 0x000fe400078e00ff */
[----:B------:R-:W-:-:S07]  /*225a0*/  IMAD.MOV.U32 R15, RZ, RZ, -0x1 ;  /* 0xffffffffff0f7424 */ /* 0x000fce00078e00ff */
[----:B0-----:R-:W-:Y:S05]  /*225b0*/  WARPSYNC.COLLECTIVE R15, `(.L_x_6396) ;  /* 0x000000000f087348 */ /* 0x001fea0003c00000 */
[----:B------:R1:W2:Y:S02]  /*225c0*/  SHFL.IDX P6, R14, R13, R12, R11 ;  /* 0x0000000c0d0e7389 */ /* 0x0002a400000c000b */
[----:B012---:R-:W-:Y:S01]  /*225d0*/  ENDCOLLECTIVE ;  /* 0x000000000000791b */ /* 0x007fe20003800000 */
.L_x_6396:
[----:B------:R-:W-:Y:S02]  /*225e0*/  IMAD.MOV.U32 R13, RZ, RZ, R0 ;  /* 0x000000ffff0d7224 */ /* 0x000fe400078e0000 */
[----:B------:R-:W-:-:S07]  /*225f0*/  IMAD.MOV.U32 R3, RZ, RZ, R14 ;  /* 0x000000ffff037224 */ /* 0x000fce00078e000e */
[----:B------:R-:W-:Y:S05]  /*22600*/  WARPSYNC.COLLECTIVE R15, `(.L_x_6397) ;  /* 0x000000000f087348 */ /* 0x000fea0003c00000 */
[----:B------:R0:W1:Y:S02]  /*22610*/  SHFL.IDX P6, R14, R13, R12, R11 ;  /* 0x0000000c0d0e7389 */ /* 0x00006400000c000b */
[----:B01----:R-:W-:Y:S01]  /*22620*/  ENDCOLLECTIVE ;  /* 0x000000000000791b */ /* 0x003fe20003800000 */
.L_x_6397:
[----:B------:R-:W-:Y:S01]  /*22630*/  IMAD.MOV.U32 R9, RZ, RZ, R14 ;  /* 0x000000ffff097224 */ /* 0x000fe200078e000e */
[----:B------:R-:W-:Y:S06]  /*22640*/  BRA `(.L_x_6398) ;  /* 0xffffff5400887947 */ /* 0x000fec000383ffff */
.L_x_6180:
        /* <DEDUP_REMOVED lines=8> */
.L_x_6400:
[----:B------:R-:W-:Y:S05]  /*226d0*/  BSYNC B1 ;  /* 0x0000000000017941 */ /* 0x000fea0003800000 */
.L_x_6399:
        /* <DEDUP_REMOVED lines=8> */
.L_x_6401:
[----:B------:R-:W-:Y:S01]  /*22760*/  IMAD.MOV.U32 R9, RZ, RZ, R14 ;  /* 0x000000ffff097224 */ /* 0x000fe200078e000e */
[----:B------:R-:W-:Y:S06]  /*22770*/  BRA `(.L_x_6402) ;  /* 0xffffff5400d07947 */ /* 0x000fec000383ffff */
.L_x_6183:
[----:B------:R-:W-:Y:S01]  /*22780*/  BSSY B1, `(.L_x_6403) ;  /* 0x0000008000017945 */ /* 0x000fe20003800000 */
[----:B----4-:R-:W-:Y:S01]  /*22790*/  IMAD.MOV.U32 R13, RZ, RZ, R4 ;  /* 0x000000ffff0d7224 */ /* 0x010fe200078e0004 */
[----:B------:R-:W-:Y:S01]  /*227a0*/  MOV R15, 0xffffffff ;  /* 0xffffffff000f7802 */ /* 0x000fe20000000f00 */
[----:B------:R-:W-:Y:S02]  /*227b0*/  IMAD.MOV.U32 R12, RZ, RZ, 0x2 ;  /* 0x00000002ff0c7424 */ /* 0x000fe400078e00ff */
[----:B------:R-:W-:-:S07]  /*227c0*/  IMAD.MOV.U32 R11, RZ, RZ, 0x181f ;  /* 0x0000181fff0b7424 */ /* 0x000fce00078e00ff */
[----:B0123--:R-:W-:Y:S05]  /*227d0*/  WARPSYNC.COLLECTIVE R15, `(.L_x_6404) ;  /* 0x000000000f087348 */ /* 0x00ffea0003c00000 */
[----:B------:R4:W0:Y:S02]  /*227e0*/  SHFL.IDX P6, R14, R13, R12, R11 ;  /* 0x0000000c0d0e7389 */ /* 0x00082400000c000b */
[----:B01234-:R-:W-:Y:S01]  /*227f0*/  ENDCOLLECTIVE ;  /* 0x000000000000791b */ /* 0x01ffe20003800000 */
.L_x_6404:
[----:B------:R-:W-:Y:S05]  /*22800*/  BSYNC B1 ;  /* 0x0000000000017941 */ /* 0x000fea0003800000 */
.L_x_6403:
        /* <DEDUP_REMOVED lines=8> */
.L_x_6405:
[----:B------:R-:W-:Y:S01]  /*22890*/  IMAD.MOV.U32 R9, RZ, RZ, R14 ;  /* 0x000000ffff097224 */ /* 0x000fe200078e000e */
[----:B------:R-:W-:Y:S06]  /*228a0*/  BRA `(.L_x_6406) ;  /* 0xffffff5800147947 */ /* 0x000fec000383ffff */
.L_x_6186:
        /* <DEDUP_REMOVED lines=8> */
.L_x_6408:
[----:B------:R-:W-:Y:S05]  /*22930*/  BSYNC B1 ;  /* 0x0000000000017941 */ /* 0x000fea0003800000 */
.L_x_6407:
        /* <DEDUP_REMOVED lines=8> */
.L_x_6409:
[----:B------:R-:W-:Y:S01]  /*229c0*/  IMAD.MOV.U32 R9, RZ, RZ, R14 ;  /* 0x000000ffff097224 */ /* 0x000fe200078e000e */
[----:B------:R-:W-:Y:S06]  /*229d0*/  BRA `(.L_x_6410) ;  /* 0xffffff5800587947 */ /* 0x000fec000383ffff */
.L_x_6205:
        /* <DEDUP_REMOVED lines=11> */
.L_x_6412:
[----:B------:R-:W-:Y:S05]  /*22a90*/  BSYNC B1 ;  /* 0x0000000000017941 */ /* 0x000fea0003800000 */
.L_x_6411:
[----:B------:R-:W-:Y:S05]  /*22aa0*/  BRA `(.L_x_6413) ;  /* 0xffffff74008c7947 */ /* 0x000fea000383ffff */
.L_x_6207:
[----:B------:R-:W-:Y:S01]  /*22ab0*/  BSSY B1, `(.L_x_6414) ;  /* 0x0000006000017945 */ /* 0x000fe20003800000 */
[----:B------:R-:W-:-:S07]  /*22ac0*/  IMAD.MOV.U32 R15, RZ, RZ, -0x1 ;  /* 0xffffffffff0f7424 */ /* 0x000fce00078e00ff */
[----:B01----:R-:W-:Y:S05]  /*22ad0*/  WARPSYNC.COLLECTIVE R15, `(.L_x_6415) ;  /* 0x000000000f0c7348 */ /* 0x003fea0003c00000 */
[----:B------:R-:W-:Y:S02]  /*22ae0*/  ELECT P6, UR62, PT ;  /* 0x00000000003e782f */ /* 0x000fe400038c0000 */
[----:B------:R-:W-:Y:S01]  /*22af0*/  MOV R14, UR62 ;  /* 0x0000003e000e7c02 */ /* 0x000fe20008000f00 */
[----:B01----:R-:W-:Y:S10]  /*22b00*/  ENDCOLLECTIVE ;  /* 0x000000000000791b */ /* 0x003ff40003800000 */
.L_x_6415:
[----:B------:R-:W-:Y:S05]  /*22b10*/  BSYNC B1 ;  /* 0x0000000000017941 */ /* 0x000fea0003800000 */
.L_x_6414:
[----:B------:R-:W-:Y:S05]  /*22b20*/  BRA `(.L_x_6206) ;  /* 0xffffff7400847947 */ /* 0x000fea000383ffff */
.L_x_6209:
[----:B0-----:R0:W2:Y:S02]  /*22b30*/  SYNCS.PHASECHK.TRANS64.TRYWAIT P0, [R16+URZ+0x32420], R8 ;  /* 0x03242008100075a7 */ /* 0x0010a4000800017f */
[----:B--2---:R-:W-:Y:S05]  /*22b40*/  @!P0 NANOSLEEP.SYNCS 0x989680 ;  /* 0x009896800000895d */ /* 0x004fea0003900000 */
[----:B------:R-:W2:Y:S02]  /*22b50*/  @!P0 SYNCS.PHASECHK.TRANS64 P0, [R16+URZ+0x32420], R8 ;  /* 0x03242008100085a7 */ /* 0x000ea4000800007f */
[----:B--2---:R-:W-:Y:S05]  /*22b60*/  @!P0 BRA `(.L_x_6209) ;  /* 0xfffffffc00f08947 */ /* 0x004fea000383ffff */
[----:B------:R-:W-:Y:S05]  /*22b70*/  BRA `(.L_x_6416) ;  /* 0xffffff7400947947 */ /* 0x000fea000383ffff */
.L_x_6213:
[----:B0-----:R0:W2:Y:S02]  /*22b80*/  SYNCS.PHASECHK.TRANS64.TRYWAIT P0, [R8+URZ+0x324a0], R9 ;  /* 0x0324a009080075a7 */ /* 0x0010a4000800017f */
[----:B--2---:R-:W-:Y:S05]  /*22b90*/  @!P0 NANOSLEEP.SYNCS 0x989680 ;  /* 0x009896800000895d */ /* 0x004fea0003900000 */
[----:B------:R-:W2:Y:S02]  /*22ba0*/  @!P0 SYNCS.PHASECHK.TRANS64 P0, [R8+URZ+0x324a0], R9 ;  /* 0x0324a009080085a7 */ /* 0x000ea4000800007f */
[----:B--2---:R-:W-:Y:S05]  /*22bb0*/  @!P0 BRA `(.L_x_6213) ;  /* 0xfffffffc00f08947 */ /* 0x004fea000383ffff */
[----:B------:R-:W-:Y:S05]  /*22bc0*/  BRA `(.L_x_6417) ;  /* 0xffffff7400ac7947 */ /* 0x000fea000383ffff */
.L_x_6218:
[----:B-1----:R1:W2:Y:S02]  /*22bd0*/  SYNCS.PHASECHK.TRANS64.TRYWAIT P0, [R8+URZ+0x324c0], R9 ;  /* 0x0324c009080075a7 */ /* 0x0022a4000800017f */
[----:B--2---:R-:W-:Y:S05]  /*22be0*/  @!P0 NANOSLEEP.SYNCS 0x989680 ;  /* 0x009896800000895d */ /* 0x004fea0003900000 */
[----:B------:R-:W2:Y:S02]  /*22bf0*/  @!P0 SYNCS.PHASECHK.TRANS64 P0, [R8+URZ+0x324c0], R9 ;  /* 0x0324c009080085a7 */ /* 0x000ea4000800007f */
[----:B--2---:R-:W-:Y:S05]  /*22c00*/  @!P0 BRA `(.L_x_6218) ;  /* 0xfffffffc00f08947 */ /* 0x004fea000383ffff */
[----:B------:R-:W-:Y:S05]  /*22c10*/  BRA `(.L_x_6418) ;  /* 0xffffff7800287947 */ /* 0x000fea000383ffff */
.L_x_6228:
[----:B0-----:R0:W2:Y:S02]  /*22c20*/  SYNCS.PHASECHK.TRANS64.TRYWAIT P1, [R6+URZ+0x324a0], R8 ;  /* 0x0324a008060075a7 */ /* 0x0010a4000802017f */
[----:B--2---:R-:W-:Y:S05]  /*22c30*/  @!P1 NANOSLEEP.SYNCS 0x989680 ;  /* 0x009896800000995d */ /* 0x004fea0003900000 */
[----:B------:R-:W2:Y:S02]  /*22c40*/  @!P1 SYNCS.PHASECHK.TRANS64 P1, [R6+URZ+0x324a0], R8 ;  /* 0x0324a008060095a7 */ /* 0x000ea4000802007f */
[----:B--2---:R-:W-:Y:S05]  /*22c50*/  @!P1 BRA `(.L_x_6228) ;  /* 0xfffffffc00f09947 */ /* 0x004fea000383ffff */
[----:B------:R-:W-:Y:S05]  /*22c60*/  BRA `(.L_x_6419) ;  /* 0xffffff7c009c7947 */ /* 0x000fea000383ffff */
.L_x_6233:
[----:B-1----:R1:W2:Y:S02]  /*22c70*/  SYNCS.PHASECHK.TRANS64.TRYWAIT P1, [R6+URZ+0x324c0], R8 ;  /* 0x0324c008060075a7 */ /* 0x0022a4000802017f */
[----:B--2---:R-:W-:Y:S05]  /*22c80*/  @!P1 NANOSLEEP.SYNCS 0x989680 ;  /* 0x009896800000995d */ /* 0x004fea0003900000 */
[----:B------:R-:W2:Y:S02]  /*22c90*/  @!P1 SYNCS.PHASECHK.TRANS64 P1, [R6+URZ+0x324c0], R8 ;  /* 0x0324c008060095a7 */ /* 0x000ea4000802007f */
[----:B--2---:R-:W-:Y:S05]  /*22ca0*/  @!P1 BRA `(.L_x_6233) ;  /* 0xfffffffc00f09947 */ /* 0x004fea000383ffff */
[----:B------:R-:W-:Y:S05]  /*22cb0*/  BRA `(.L_x_6420) ;  /* 0xffffff8000147947 */ /* 0x000fea000383ffff */
.L_x_6251:
        /* <DEDUP_REMOVED lines=11> */
.L_x_6422:
[----:B------:R-:W-:Y:S05]  /*22d70*/  BSYNC B0 ;  /* 0x0000000000007941 */ /* 0x000fea0003800000 */
.L_x_6421:
[----:B------:R-:W-:Y:S05]  /*22d80*/  BRA `(.L_x_6423) ;  /* 0xffffff9000547947 */ /* 0x000fea000383ffff */
.L_x_6254:
[----:B-1----:R1:W2:Y:S02]  /*22d90*/  SYNCS.PHASECHK.TRANS64.TRYWAIT P0, [R23+URZ+0x32440], R0 ;  /* 0x03244000170075a7 */ /* 0x0022a4000800017f */
[----:B--2---:R-:W-:Y:S05]  /*22da0*/  @!P0 NANOSLEEP.SYNCS 0x989680 ;  /* 0x009896800000895d */ /* 0x004fea0003900000 */
[----:B------:R-:W2:Y:S02]  /*22db0*/  @!P0 SYNCS.PHASECHK.TRANS64 P0, [R23+URZ+0x32440], R0 ;  /* 0x03244000170085a7 */ /* 0x000ea4000800007f */
[----:B--2---:R-:W-:Y:S05]  /*22dc0*/  @!P0 BRA `(.L_x_6254) ;  /* 0xfffffffc00f08947 */ /* 0x004fea000383ffff */
[----:B------:R-:W-:Y:S05]  /*22dd0*/  BRA `(.L_x_6424) ;  /* 0xffffff9000687947 */ /* 0x000fea000383ffff */
.L_x_6255:
        /* <DEDUP_REMOVED lines=8> */
.L_x_6426:
[----:B------:R-:W-:Y:S05]  /*22e60*/  BSYNC B0 ;  /* 0x0000000000007941 */ /* 0x000fea0003800000 */
.L_x_6425:
        /* <DEDUP_REMOVED lines=9> */
.L_x_6427:
[----:B------:R-:W-:Y:S01]  /*22f00*/  IMAD.MOV.U32 R13, RZ, RZ, R4 ;  /* 0x000000ffff0d7224 */ /* 0x000fe200078e0004 */
[----:B------:R-:W-:Y:S01]  /*22f10*/  MOV R12, 0x1 ;  /* 0x00000001000c7802 */ /* 0x000fe20000000f00 */
[----:B------:R-:W-:-:S07]  /*22f20*/  IMAD.MOV.U32 R3, RZ, RZ, R14 ;  /* 0x000000ffff037224 */ /* 0x000fce00078e000e */
[----:B------:R-:W-:Y:S05]  /*22f30*/  WARPSYNC.COLLECTIVE R15, `(.L_x_6428) ;  /* 0x000000000f087348 */ /* 0x000fea0003c00000 */
[----:B------:R0:W1:Y:S02]  /*22f40*/  SHFL.IDX P6, R14, R13, R12, R11 ;  /* 0x0000000c0d0e7389 */ /* 0x00006400000c000b */
[----:B01----:R-:W-:Y:S01]  /*22f50*/  ENDCOLLECTIVE ;  /* 0x000000000000791b */ /* 0x003fe20003800000 */
.L_x_6428:
        /* <DEDUP_REMOVED lines=15> */
.L_x_6429:
[----:B------:R-:W-:Y:S02]  /*23050*/  @P0 IMAD R6, R5, 0x2, R16 ;  /* 0x0000000205060824 */ /* 0x000fe400078e0210 */
[----:B------:R-:W-:Y:S02]  /*23060*/  IMAD.MOV.U32 R13, RZ, RZ, R4 ;  /* 0x000000ffff0d7224 */ /* 0x000fe400078e0004 */
[----:B------:R-:W-:Y:S02]  /*23070*/  IMAD.MOV.U32 R12, RZ, RZ, 0x2 ;  /* 0x00000002ff0c7424 */ /* 0x000fe400078e00ff */
[----:B------:R-:W-:-:S07]  /*23080*/  IMAD.MOV.U32 R3, RZ, RZ, R14 ;  /* 0x000000ffff037224 */ /* 0x000fce00078e000e */
[----:B------:R-:W-:Y:S05]  /*23090*/  WARPSYNC.COLLECTIVE R15, `(.L_x_6430) ;  /* 0x000000000f087348 */ /* 0x000fea0003c00000 */
[----:B------:R0:W1:Y:S02]  /*230a0*/  SHFL.IDX P6, R14, R13, R12, R11 ;  /* 0x0000000c0d0e7389 */ /* 0x00006400000c000b */
[----:B01----:R-:W-:Y:S01]  /*230b0*/  ENDCOLLECTIVE ;  /* 0x000000000000791b */ /* 0x003fe20003800000 */
.L_x_6430:
        /* <DEDUP_REMOVED lines=15> */
.L_x_6431:
[----:B------:R-:W-:Y:S01]  /*231b0*/  @P0 IMAD R6, R5, 0x2, R16 ;  /* 0x0000000205060824 */ /* 0x000fe200078e0210 */
[----:B------:R-:W-:Y:S01]  /*231c0*/  MOV R13, R4 ;  /* 0x00000004000d7202 */ /* 0x000fe20000000f00 */
[----:B------:R-:W-:Y:S02]  /*231d0*/  IMAD.MOV.U32 R12, RZ, RZ, 0x3 ;  /* 0x00000003ff0c7424 */ /* 0x000fe400078e00ff */
[----:B------:R-:W-:-:S07]  /*231e0*/  IMAD.MOV.U32 R3, RZ, RZ, R14 ;  /* 0x000000ffff037224 */ /* 0x000fce00078e000e */
[----:B------:R-:W-:Y:S05]  /*231f0*/  WARPSYNC.COLLECTIVE R15, `(.L_x_6432) ;  /* 0x000000000f087348 */ /* 0x000fea0003c00000 */
[----:B------:R0:W1:Y:S02]  /*23200*/  SHFL.IDX P6, R14, R13, R12, R11 ;  /* 0x0000000c0d0e7389 */ /* 0x00006400000c000b */
[----:B01----:R-:W-:Y:S01]  /*23210*/  ENDCOLLECTIVE ;  /* 0x000000000000791b */ /* 0x003fe20003800000 */
.L_x_6432:
        /* <DEDUP_REMOVED lines=15> */
.L_x_6433:
[----:B------:R-:W-:Y:S02]  /*23310*/  @P0 IMAD R6, R5, 0x2, R16 ;  /* 0x0000000205060824 */ /* 0x000fe400078e0210 */
[----:B------:R-:W-:Y:S02]  /*23320*/  IMAD.MOV.U32 R13, RZ, RZ, R4 ;  /* 0x000000ffff0d7224 */ /* 0x000fe400078e0004 */
[----:B------:R-:W-:Y:S02]  /*23330*/  IMAD.MOV.U32 R12, RZ, RZ, 0x4 ;  /* 0x00000004ff0c7424 */ /* 0x000fe400078e00ff */
[----:B------:R-:W-:-:S07]  /*23340*/  IMAD.MOV.U32 R3, RZ, RZ, R14 ;  /* 0x000000ffff037224 */ /* 0x000fce00078e000e */
[----:B------:R-:W-:Y:S05]  /*23350*/  WARPSYNC.COLLECTIVE R15, `(.L_x_6434) ;  /* 0x000000000f087348 */ /* 0x000fea0003c00000 */
[----:B------:R0:W1:Y:S02]  /*23360*/  SHFL.IDX P6, R14, R13, R12, R11 ;  /* 0x0000000c0d0e7389 */ /* 0x00006400000c000b */
[----:B01----:R-:W-:Y:S01]  /*23370*/  ENDCOLLECTIVE ;  /* 0x000000000000791b */ /* 0x003fe20003800000 */
.L_x_6434:
        /* <DEDUP_REMOVED lines=15> */
.L_x_6435:
[----:B------:R-:W-:Y:S01]  /*23470*/  @P0 LEA R6, R5, R16, 0x1 ;  /* 0x0000001005060211 */ /* 0x000fe200078e08ff */
[----:B------:R-:W-:Y:S02]  /*23480*/  IMAD.MOV.U32 R13, RZ, RZ, R4 ;  /* 0x000000ffff0d7224 */ /* 0x000fe400078e0004 */
[----:B------:R-:W-:Y:S02]  /*23490*/  IMAD.MOV.U32 R12, RZ, RZ, 0x5 ;  /* 0x00000005ff0c7424 */ /* 0x000fe400078e00ff */
[----:B------:R-:W-:-:S07]  /*234a0*/  IMAD.MOV.U32 R3, RZ, RZ, R14 ;  /* 0x000000ffff037224 */ /* 0x000fce00078e000e */
[----:B------:R-:W-:Y:S05]  /*234b0*/  WARPSYNC.COLLECTIVE R15, `(.L_x_6436) ;  /* 0x000000000f087348 */ /* 0x000fea0003c00000 */
[----:B------:R0:W1:Y:S02]  /*234c0*/  SHFL.IDX P6, R14, R13, R12, R11 ;  /* 0x0000000c0d0e7389 */ /* 0x00006400000c000b */
[----:B01----:R-:W-:Y:S01]  /*234d0*/  ENDCOLLECTIVE ;  /* 0x000000000000791b */ /* 0x003fe20003800000 */
.L_x_6436:
        /* <DEDUP_REMOVED lines=10> */
.L_x_6437:
[----:B------:R-:W-:Y:S01]  /*23580*/  @!PT LDS RZ, [RZ] ;  /* 0x00000000fffff984 */ /* 0x000fe20000000800 */
[----:B------:R-:W-:Y:S01]  /*23590*/  @!PT LDS RZ, [RZ] ;  /* 0x00000000fffff984 */ /* 0x000fe20000000800 */
[----:B------:R-:W-:Y:S01]  /*235a0*/  @!PT LDS RZ, [RZ] ;  /* 0x00000000fffff984 */ /* 0x000fe20000000800 */
[----:B------:R1:W-:Y:S01]  /*235b0*/  @P0 LDGSTS.E.BYPASS.LTC128B.128 [R6+0x1e400], desc[UR42][R2.64], !P2 ;  /* 0x1e40000002060fae */ /* 0x0003e2000d101d6a */
[----:B------:R-:W-:Y:S01]  /*235c0*/  IMAD.MOV.U32 R0, RZ, RZ, R14 ;  /* 0x000000ffff007224 */ /* 0x000fe200078e000e */
[----:B------:R-:W-:Y:S06]  /*235d0*/  BRA `(.L_x_6438) ;  /* 0xffffff8c00d07947 */ /* 0x000fec000383ffff */
.L_x_6260:
[----:B------:R-:W-:Y:S01]  /*235e0*/  IMAD.MOV.U32 R13, RZ, RZ, R3 ;  /* 0x000000ffff0d7224 */ /* 0x000fe200078e0003 */
[----:B------:R-:W-:Y:S01]  /*235f0*/  LEA R25, R25, R8, 0x7 ;  /* 0x0000000819197211 */ /* 0x000fe200078e38ff */
        /* <DEDUP_REMOVED lines=8> */
.L_x_6439:
[C---:B------:R-:W-:Y:S01]  /*23680*/  VIADD R6, R25.reuse, 0x20 ;  /* 0x0000002019067836 */ /* 0x040fe20000000000 */
[C---:B------:R-:W-:Y:S01]  /*23690*/  ISETP.GE.AND P0, PT, R25.reuse, R2, PT ;  /* 0x000000021900720c */ /* 0x040fe20003f06270 */
[----:B------:R-:W-:Y:S01]  /*236a0*/  VIADD R8, R25, 0x40 ;  /* 0x0000004019087836 */ /* 0x000fe20000000000 */
[----:B------:R0:W-:Y:S04]  /*236b0*/  STL [R1+0x18], R10 ;  /* 0x0000180a01007387 */ /* 0x0001e80000100800 */
[----:B------:R0:W-:Y:S01]  /*236c0*/  STL [R1+0x1c], R6 ;  /* 0x00001c0601007387 */ /* 0x0001e20000100800 */
[----:B------:R-:W-:Y:S02]  /*236d0*/  IMAD.MOV.U32 R13, RZ, RZ, R0 ;  /* 0x000000ffff0d7224 */ /* 0x000fe400078e0000 */
[----:B------:R-:W-:-:S07]  /*236e0*/  IMAD.MOV.U32 R4, RZ, RZ, R14 ;  /* 0x000000ffff047224 */ /* 0x000fce00078e000e */
[----:B0-----:R-:W-:Y:S05]  /*236f0*/  WARPSYNC.COLLECTIVE R15, `(.L_x_6440) ;  /* 0x000000000f087348 */ /* 0x001fea0003c00000 */
[----:B------:R1:W2:Y:S02]  /*23700*/  SHFL.IDX P6, R14, R13, R12, R11 ;  /* 0x0000000c0d0e7389 */ /* 0x0002a400000c000b */
[----:B012---:R-:W-:Y:S01]  /*23710*/  ENDCOLLECTIVE ;  /* 0x000000000000791b */ /* 0x007fe20003800000 */
.L_x_6440:
[----:B------:R-:W-:Y:S02]  /*23720*/  IMAD.MOV.U32 R13, RZ, RZ, R3 ;  /* 0x000000ffff0d7224 */ /* 0x000fe400078e0003 */
[----:B------:R-:W-:Y:S02]  /*23730*/  IMAD.MOV.U32 R12, RZ, RZ, 0x1 ;  /* 0x00000001ff0c7424 */ /* 0x000fe400078e00ff */
[----:B------:R-:W-:-:S07]  /*23740*/  IMAD.MOV.U32 R5, RZ, RZ, R14 ;  /* 0x000000ffff057224 */ /* 0x000fce00078e000e */
[----:B------:R-:W-:Y:S05]  /*23750*/  WARPSYNC.COLLECTIVE R15, `(.L_x_6441) ;  /* 0x000000000f087348 */ /* 0x000fea0003c00000 */
[----:B------:R0:W1:Y:S02]  /*23760*/  SHFL.IDX P6, R14, R13, R12, R11 ;  /* 0x0000000c0d0e7389 */ /* 0x00006400000c000b */
[----:B01----:R-:W-:Y:S01]  /*23770*/  ENDCOLLECTIVE ;  /* 0x000000000000791b */ /* 0x003fe20003800000 */
.L_x_6441:
        /* <DEDUP_REMOVED lines=15> */
.L_x_6442:
[----:B------:R-:W-:Y:S02]  /*23870*/  IMAD.MOV.U32 R13, RZ, RZ, R3 ;  /* 0x000000ffff0d7224 */ /* 0x000fe400078e0003 */
[----:B------:R-:W-:Y:S02]  /*23880*/  IMAD.MOV.U32 R12, RZ, RZ, 0x2 ;  /* 0x00000002ff0c7424 */ /* 0x000fe400078e00ff */
[----:B------:R-:W-:-:S07]  /*23890*/  IMAD.MOV.U32 R5, RZ, RZ, R14 ;  /* 0x000000ffff057224 */ /* 0x000fce00078e000e */
[----:B------:R-:W-:Y:S05]  /*238a0*/  WARPSYNC.COLLECTIVE R15, `(.L_x_6443) ;  /* 0x000000000f087348 */ /* 0x000fea0003c00000 */
[----:B------:R0:W1:Y:S02]  /*238b0*/  SHFL.IDX P6, R14, R13, R12, R11 ;  /* 0x0000000c0d0e7389 */ /* 0x00006400000c000b */
[----:B01----:R-:W-:Y:S01]  /*238c0*/  ENDCOLLECTIVE ;  /* 0x000000000000791b */ /* 0x003fe20003800000 */
.L_x_6443:
        /* <DEDUP_REMOVED lines=12> */
[----:B------:R1:W-:Y:S04]  /*23990*/  STL [R1+0x20], R6 ;  /* 0x0000200601007387 */ /* 0x0003e80000100800 */
[----:B------:R1:W-:Y:S01]  /*239a0*/  STL [R1+0x24], R8 ;  /* 0x0000240801007387 */ /* 0x0003e20000100800 */
[----:B0-----:R-:W-:-:S07]  /*239b0*/  IMAD.MOV.U32 R4, RZ, RZ, R14 ;  /* 0x000000ffff047224 */ /* 0x001fce00078e000e */
[----:B-1----:R-:W-:Y:S05]  /*239c0*/  WARPSYNC.COLLECTIVE R15, `(.L_x_6444) ;  /* 0x000000000f087348 */ /* 0x002fea0003c00000 */
[----:B------:R0:W2:Y:S02]  /*239d0*/  SHFL.IDX P6, R14, R13, R12, R11 ;  /* 0x0000000c0d0e7389 */ /* 0x0000a400000c000b */
[----:B012---:R-:W-:Y:S01]  /*239e0*/  ENDCOLLECTIVE ;  /* 0x000000000000791b */ /* 0x007fe20003800000 */
.L_x_6444:
[----:B------:R-:W-:Y:S02]  /*239f0*/  IMAD.MOV.U32 R13, RZ, RZ, R3 ;  /* 0x000000ffff0d7224 */ /* 0x000fe400078e0003 */
[----:B------:R-:W-:Y:S01]  /*23a00*/  IMAD.MOV.U32 R12, RZ, RZ, 0x3 ;  /* 0x00000003ff0c7424 */ /* 0x000fe200078e00ff */
[----:B------:R-:W-:-:S07]  /*23a10*/  MOV R5, R14 ;  /* 0x0000000e00057202 */ /* 0x000fce0000000f00 */
[----:B------:R-:W-:Y:S05]  /*23a20*/  WARPSYNC.COLLECTIVE R15, `(.L_x_6445) ;  /* 0x000000000f087348 */ /* 0x000fea0003c00000 */
[----:B------:R0:W1:Y:S02]  /*23a30*/  SHFL.IDX P6, R14, R13, R12, R11 ;  /* 0x0000000c0d0e7389 */ /* 0x00006400000c000b */
[----:B01----:R-:W-:Y:S01]  /*23a40*/  ENDCOLLECTIVE ;  /* 0x000000000000791b */ /* 0x003fe20003800000 */
.L_x_6445:
        /* <DEDUP_REMOVED lines=15> */
.L_x_6446:
[----:B------:R-:W-:Y:S02]  /*23b40*/  IMAD.MOV.U32 R13, RZ, RZ, R3 ;  /* 0x000000ffff0d7224 */ /* 0x000fe400078e0003 */
[----:B------:R-:W-:Y:S02]  /*23b50*/  IMAD.MOV.U32 R12, RZ, RZ, 0x4 ;  /* 0x00000004ff0c7424 */ /* 0x000fe400078e00ff */
[----:B------:R-:W-:-:S07]  /*23b60*/  IMAD.MOV.U32 R5, RZ, RZ, R14 ;  /* 0x000000ffff057224 */ /* 0x000fce00078e000e */
[----:B------:R-:W-:Y:S05]  /*23b70*/  WARPSYNC.COLLECTIVE R15, `(.L_x_6447) ;  /* 0x000000000f087348 */ /* 0x000fea0003c00000 */
[----:B------:R0:W1:Y:S02]  /*23b80*/  SHFL.IDX P6, R14, R13, R12, R11 ;  /* 0x0000000c0d0e7389 */ /* 0x00006400000c000b */
[----:B01----:R-:W-:Y:S01]  /*23b90*/  ENDCOLLECTIVE ;  /* 0x000000000000791b */ /* 0x003fe20003800000 */
.L_x_6447:
[----:B------:R-:W-:-:S05]  /*23ba0*/  @!P0 LEA R5, P2, R7, R5, 0x1 ;  /* 0x0000000507058211 */ /* 0x000fca00078408ff */
[----:B------:R-:W-:-:S05]  /*23bb0*/  @!P0 IMAD.X R4, RZ, RZ, R4, P2 ;  /* 0x000000ffff048224 */ /* 0x000fca00010e0604 */
[----:B------:R-:W-:Y:S02]  /*23bc0*/  @!P0 LOP3.LUT R5, R5, R4, RZ, 0x3c, !PT ;  /* 0x0000000405058212 */ /* 0x000fe400078e3cff */
[----:B------:R-:W-:Y:S02]  /*23bd0*/  MOV R13, R0 ;  /* 0x00000000000d7202 */ /* 0x000fe40000000f00 */
[----:B------:R-:W-:-:S04]  /*23be0*/  @!P0 LOP3.LUT R4, R5, R4, RZ, 0x3c, !PT ;  /* 0x0000000405048212 */ /* 0x000fc800078e3cff */
[----:B------:R-:W-:Y:S01]  /*23bf0*/  @!P0 LOP3.LUT R5, R5, R4, RZ, 0x3c, !PT ;  /* 0x0000000405058212 */ /* 0x000fe200078e3cff */
[----:B------:R-:W-:-:S07]  /*23c00*/  IMAD.MOV.U32 R6, RZ, RZ, R14 ;  /* 0x000000ffff067224 */ /* 0x000fce00078e000e */
[----:B------:R-:W-:Y:S05]  /*23c10*/  WARPSYNC.COLLECTIVE R15, `(.L_x_6448) ;  /* 0x000000000f087348 */ /* 0x000fea0003c00000 */
[----:B------:R0:W1:Y:S02]  /*23c20*/  SHFL.IDX P6, R14, R13, R12, R11 ;  /* 0x0000000c0d0e7389 */ /* 0x00006400000c000b */
[----:B01----:R-:W-:Y:S01]  /*23c30*/  ENDCOLLECTIVE ;  /* 0x000000000000791b */ /* 0x003fe20003800000 */
.L_x_6448:
        /* <DEDUP_REMOVED lines=13> */
.L_x_6449:
        /* <DEDUP_REMOVED lines=10> */
.L_x_6450:
        /* <DEDUP_REMOVED lines=13> */
.L_x_6451:
        /* <DEDUP_REMOVED lines=10> */
.L_x_6452:
        /* <DEDUP_REMOVED lines=11> */
.L_x_6453:
        /* <DEDUP_REMOVED lines=10> */
.L_x_6454:
[----:B------:R-:W-:Y:S01]  /*24070*/  @!PT LDS RZ, [RZ] ;  /* 0x00000000fffff984 */ /* 0x000fe20000000800 */
[----:B------:R-:W-:Y:S01]  /*24080*/  @!PT LDS RZ, [RZ] ;  /* 0x00000000fffff984 */ /* 0x000fe20000000800 */
[----:B------:R-:W-:Y:S01]  /*24090*/  @!PT LDS RZ, [RZ] ;  /* 0x00000000fffff984 */ /* 0x000fe20000000800 */
[----:B------:R0:W-:Y:S01]  /*240a0*/  @!P0 LDGSTS.E.BYPASS.LTC128B.128 [R22+0x1b400], desc[UR42][R4.64], !P1 ;  /* 0x1b40000004168fae */ /* 0x0001e2000c901d6a */
[----:B------:R-:W-:Y:S01]  /*240b0*/  IMAD.MOV.U32 R0, RZ, RZ, R14 ;  /* 0x000000ffff007224 */ /* 0x000fe200078e000e */
[----:B------:R-:W-:Y:S06]  /*240c0*/  BRA `(.L_x_6455) ;  /* 0xffffff9000207947 */ /* 0x000fec000383ffff */
.L_x_6264:
        /* <DEDUP_REMOVED lines=9> */
[----:B------:R-:W-:Y:S01]  /*24160*/  MOV R15, 0xffffffff ;  /* 0xffffffff000f7802 */ /* 0x000fe20000000f00 */
        /* <DEDUP_REMOVED lines=23> */
.L_x_6457:
[----:B------:R-:W-:Y:S05]  /*242e0*/  BSYNC B0 ;  /* 0x0000000000007941 */ /* 0x000fea0003800000 */
.L_x_6456:
        /* <DEDUP_REMOVED lines=11> */
.L_x_6458:
        /* <DEDUP_REMOVED lines=12> */
.L_x_6459:
        /* <DEDUP_REMOVED lines=15> */
.L_x_6460:
[----:B------:R-:W-:Y:S02]  /*24550*/  IMAD.MOV.U32 R13, RZ, RZ, R0 ;  /* 0x000000ffff0d7224 */ /* 0x000fe400078e0000 */
[----:B------:R-:W-:Y:S02]  /*24560*/  IMAD.MOV.U32 R12, RZ, RZ, 0x2 ;  /* 0x00000002ff0c7424 */ /* 0x000fe400078e00ff */
[----:B------:R-:W-:-:S05]  /*24570*/  IMAD.MOV.U32 R2, RZ, RZ, R14 ;  /* 0x000000ffff027224 */ /* 0x000fca00078e000e */
[----:B------:R-:W-:-:S04]  /*24580*/  @!P5 LEA R2, P6, R7, R2, 0x1 ;  /* 0x000000020702d211 */ /* 0x000fc800078c08ff */
[----:B------:R-:W-:-:S05]  /*24590*/  @!P5 IADD3.X R3, RZ, R6, RZ, P6, !PT ;  /* 0x00000006ff03d210 */ /* 0x000fca00037fe4ff */
[----:B------:R-:W-:Y:S01]  /*245a0*/  @!PT LDS RZ, [RZ] ;  /* 0x00000000fffff984 */ /* 0x000fe20000000800 */
[----:B------:R-:W-:Y:S01]  /*245b0*/  @!PT LDS RZ, [RZ] ;  /* 0x00000000fffff984 */ /* 0x000fe20000000800 */
[----:B------:R-:W-:Y:S01]  /*245c0*/  @!PT LDS RZ, [RZ] ;  /* 0x00000000fffff984 */ /* 0x000fe20000000800 */
[----:B------:R0:W-:Y:S04]  /*245d0*/  @!P5 LDGSTS.E.BYPASS.LTC128B.128 [R22+0x22c00], desc[UR42][R2.64], !P4 ;  /* 0x22c000000216dfae */ /* 0x0001e8000e101d6a */
[----:B0-----:R-:W-:Y:S05]  /*245e0*/  WARPSYNC.COLLECTIVE R15, `(.L_x_6461) ;  /* 0x000000000f087348 */ /* 0x001fea0003c00000 */
[----:B------:R1:W2:Y:S02]  /*245f0*/  SHFL.IDX P6, R14, R13, R12, R11 ;  /* 0x0000000c0d0e7389 */ /* 0x0002a400000c000b */
[----:B012---:R-:W-:Y:S01]  /*24600*/  ENDCOLLECTIVE ;  /* 0x000000000000791b */ /* 0x007fe20003800000 */
.L_x_6461:
        /* <DEDUP_REMOVED lines=12> */
.L_x_6462:
        /* <DEDUP_REMOVED lines=12> */
.L_x_6463:
        /* <DEDUP_REMOVED lines=12> */
.L_x_6464:
[----:B------:R-:W-:Y:S01]  /*24850*/  MOV R13, R0 ;  /* 0x00000000000d7202 */ /* 0x000fe20000000f00 */
        /* <DEDUP_REMOVED lines=11> */
.L_x_6465:
        /* <DEDUP_REMOVED lines=12> */
.L_x_6466:
        /* <DEDUP_REMOVED lines=12> */
.L_x_6467:
        /* <DEDUP_REMOVED lines=12> */
.L_x_6468:
[----:B------:R-:W-:Y:S01]  /*24b50*/  IMAD.MOV.U32 R13, RZ, RZ, R0 ;  /* 0x000000ffff0d7224 */ /* 0x000fe200078e0000 */
[----:B------:R-:W-:Y:S01]  /*24b60*/  MOV R12, 0x6 ;  /* 0x00000006000c7802 */ /* 0x000fe20000000f00 */
        /* <DEDUP_REMOVED lines=10> */
.L_x_6469:
        /* <DEDUP_REMOVED lines=11> */
.L_x_6470:
[----:B------:R-:W-:Y:S02]  /*24cc0*/  IMAD.MOV.U32 R13, RZ, RZ, R0 ;  /* 0x000000ffff0d7224 */ /* 0x000fe400078e0000 */
[----:B------:R-:W-:Y:S02]  /*24cd0*/  IMAD.MOV.U32 R12, RZ, RZ, 0x7 ;  /* 0x00000007ff0c7424 */ /* 0x000fe400078e00ff */
[----:B------:R-:W-:-:S07]  /*24ce0*/  IMAD.MOV.U32 R2, RZ, RZ, R14 ;  /* 0x000000ffff027224 */ /* 0x000fce00078e000e */
[----:B------:R-:W-:Y:S05]  /*24cf0*/  WARPSYNC.COLLECTIVE R15, `(.L_x_6471) ;  /* 0x000000000f087348 */ /* 0x000fea0003c00000 */
[----:B------:R0:W1:Y:S02]  /*24d00*/  SHFL.IDX P6, R14, R13, R12, R11 ;  /* 0x0000000c0d0e7389 */ /* 0x00006400000c000b */
[----:B01----:R-:W-:Y:S01]  /*24d10*/  ENDCOLLECTIVE ;  /* 0x000000000000791b */ /* 0x003fe20003800000 */
.L_x_6471:
        /* <DEDUP_REMOVED lines=14> */
.L_x_6472:
[----:B------:R-:W-:Y:S01]  /*24e00*/  IMAD.MOV.U32 R2, RZ, RZ, R14 ;  /* 0x000000ffff027224 */ /* 0x000fe200078e000e */
[----:B------:R-:W-:Y:S06]  /*24e10*/  BRA `(.L_x_6473) ;  /* 0xffffff8c00847947 */ /* 0x000fec000383ffff */
.L_x_6269:
[----:B0-----:R0:W1:Y:S02]  /*24e20*/  SYNCS.PHASECHK.TRANS64.TRYWAIT P0, [R16+URZ+0x32420], R3 ;  /* 0x03242003100075a7 */ /* 0x001064000800017f */
[----:B-1----:R-:W-:Y:S05]  /*24e30*/  @!P0 NANOSLEEP.SYNCS 0x989680 ;  /* 0x009896800000895d */ /* 0x002fea0003900000 */
[----:B------:R-:W1:Y:S02]  /*24e40*/  @!P0 SYNCS.PHASECHK.TRANS64 P0, [R16+URZ+0x32420], R3 ;  /* 0x03242003100085a7 */ /* 0x000e64000800007f */
[----:B-1----:R-:W-:Y:S05]  /*24e50*/  @!P0 BRA `(.L_x_6269) ;  /* 0xfffffffc00f08947 */ /* 0x002fea000383ffff */
[----:B------:R-:W-:Y:S05]  /*24e60*/  BRA `(.L_x_6474) ;  /* 0xffffff8c00f87947 */ /* 0x000fea000383ffff */
.L_x_6272:
[----:B-1----:R1:W3:Y:S02]  /*24e70*/  SYNCS.PHASECHK.TRANS64.TRYWAIT P0, [R23+URZ+0x32460], R0 ;  /* 0x03246000170075a7 */ /* 0x0022e4000800017f */
[----:B---3--:R-:W-:Y:S05]  /*24e80*/  @!P0 NANOSLEEP.SYNCS 0x989680 ;  /* 0x009896800000895d */ /* 0x008fea0003900000 */
[----:B------:R-:W3:Y:S02]  /*24e90*/  @!P0 SYNCS.PHASECHK.TRANS64 P0, [R23+URZ+0x32460], R0 ;  /* 0x03246000170085a7 */ /* 0x000ee4000800007f */
[----:B---3--:R-:W-:Y:S05]  /*24ea0*/  @!P0 BRA `(.L_x_6272) ;  /* 0xfffffffc00f08947 */ /* 0x008fea000383ffff */
[----:B------:R-:W-:Y:S05]  /*24eb0*/  BRA `(.L_x_6475) ;  /* 0xffffff9000087947 */ /* 0x000fea000383ffff */
.L_x_6273:
        /* <DEDUP_REMOVED lines=8> */
.L_x_6477:
[----:B------:R-:W-:Y:S05]  /*24f40*/  BSYNC B0 ;  /* 0x0000000000007941 */ /* 0x000fea0003800000 */
.L_x_6476:
        /* <DEDUP_REMOVED lines=13> */
.L_x_6478:
        /* <DEDUP_REMOVED lines=9> */
.L_x_6479:
        /* <DEDUP_REMOVED lines=17> */
.L_x_6480:
[----:B------:R-:W-:Y:S02]  /*251c0*/  IMAD.MOV.U32 R13, RZ, RZ, R6 ;  /* 0x000000ffff0d7224 */ /* 0x000fe400078e0006 */
[----:B------:R-:W-:Y:S01]  /*251d0*/  IMAD.MOV.U32 R12, RZ, RZ, 0x2 ;  /* 0x00000002ff0c7424 */ /* 0x000fe200078e00ff */
[----:B------:R-:W-:-:S13]  /*251e0*/  IADD3 R2, P3, R14, R0, RZ ;  /* 0x000000000e027210 */ /* 0x000fda0007f7e0ff */
[----:B------:R-:W-:Y:S05]  /*251f0*/  WARPSYNC.COLLECTIVE R15, `(.L_x_6481) ;  /* 0x000000000f087348 */ /* 0x000fea0003c00000 */
[----:B------:R0:W1:Y:S02]  /*25200*/  SHFL.IDX P6, R14, R13, R12, R11 ;  /* 0x0000000c0d0e7389 */ /* 0x00006400000c000b */
[----:B01----:R-:W-:Y:S01]  /*25210*/  ENDCOLLECTIVE ;  /* 0x000000000000791b */ /* 0x003fe20003800000 */
.L_x_6481:
        /* <DEDUP_REMOVED lines=17> */
.L_x_6482:
[----:B------:R-:W-:Y:S02]  /*25330*/  IMAD.MOV.U32 R13, RZ, RZ, R6 ;  /* 0x000000ffff0d7224 */ /* 0x000fe400078e0006 */
[----:B------:R-:W-:Y:S01]  /*25340*/  IMAD.MOV.U32 R12, RZ, RZ, 0x3 ;  /* 0x00000003ff0c7424 */ /* 0x000fe200078e00ff */
[----:B------:R-:W-:-:S13]  /*25350*/  IADD3 R2, P3, R14, R0, RZ ;  /* 0x000000000e027210 */ /* 0x000fda0007f7e0ff */
[----:B------:R-:W-:Y:S05]  /*25360*/  WARPSYNC.COLLECTIVE R15, `(.L_x_6483) ;  /* 0x000000000f087348 */ /* 0x000fea0003c00000 */
[----:B------:R0:W1:Y:S02]  /*25370*/  SHFL.IDX P6, R14, R13, R12, R11 ;  /* 0x0000000c0d0e7389 */ /* 0x00006400000c000b */
[----:B01----:R-:W-:Y:S01]  /*25380*/  ENDCOLLECTIVE ;  /* 0x000000000000791b */ /* 0x003fe20003800000 */
.L_x_6483:
        /* <DEDUP_REMOVED lines=17> */
.L_x_6484:
[----:B------:R-:W-:Y:S01]  /*254a0*/  IMAD.MOV.U32 R13, RZ, RZ, R6 ;  /* 0x000000ffff0d7224 */ /* 0x000fe200078e0006 */
[----:B------:R-:W-:Y:S02]  /*254b0*/  MOV R12, 0x4 ;  /* 0x00000004000c7802 */ /* 0x000fe40000000f00 */
[----:B------:R-:W-:-:S13]  /*254c0*/  IADD3 R2, P3, R14, R0, RZ ;  /* 0x000000000e027210 */ /* 0x000fda0007f7e0ff */
[----:B------:R-:W-:Y:S05]  /*254d0*/  WARPSYNC.COLLECTIVE R15, `(.L_x_6485) ;  /* 0x000000000f087348 */ /* 0x000fea0003c00000 */
[----:B------:R0:W1:Y:S02]  /*254e0*/  SHFL.IDX P6, R14, R13, R12, R11 ;  /* 0x0000000c0d0e7389 */ /* 0x00006400000c000b */
[----:B01----:R-:W-:Y:S01]  /*254f0*/  ENDCOLLECTIVE ;  /* 0x000000000000791b */ /* 0x003fe20003800000 */
.L_x_6485:
        /* <DEDUP_REMOVED lines=17> */
.L_x_6486:
[----:B------:R-:W-:Y:S02]  /*25610*/  IMAD.MOV.U32 R13, RZ, RZ, R6 ;  /* 0x000000ffff0d7224 */ /* 0x000fe400078e0006 */
[----:B------:R-:W-:Y:S01]  /*25620*/  IMAD.MOV.U32 R12, RZ, RZ, 0x5 ;  /* 0x00000005ff0c7424 */ /* 0x000fe200078e00ff */
[----:B------:R-:W-:-:S13]  /*25630*/  IADD3 R2, P3, R14, R0, RZ ;  /* 0x000000000e027210 */ /* 0x000fda0007f7e0ff */
[----:B------:R-:W-:Y:S05]  /*25640*/  WARPSYNC.COLLECTIVE R15, `(.L_x_6487) ;  /* 0x000000000f087348 */ /* 0x000fea0003c00000 */
[----:B------:R0:W1:Y:S02]  /*25650*/  SHFL.IDX P6, R14, R13, R12, R11 ;  /* 0x0000000c0d0e7389 */ /* 0x00006400000c000b */
[----:B01----:R-:W-:Y:S01]  /*25660*/  ENDCOLLECTIVE ;  /* 0x000000000000791b */ /* 0x003fe20003800000 */
.L_x_6487:
        /* <DEDUP_REMOVED lines=12> */
.L_x_6488:
        /* <DEDUP_REMOVED lines=9> */
.L_x_6280:
[----:B0-----:R0:W1:Y:S02]  /*257c0*/  SYNCS.PHASECHK.TRANS64.TRYWAIT P0, [R6+URZ+0x32440], R23 ;  /* 0x03244017060075a7 */ /* 0x001064000800017f */
[----:B-1----:R-:W-:Y:S05]  /*257d0*/  @!P0 NANOSLEEP.SYNCS 0x989680 ;  /* 0x009896800000895d */ /* 0x002fea0003900000 */
[----:B------:R-:W1:Y:S02]  /*257e0*/  @!P0 SYNCS.PHASECHK.TRANS64 P0, [R6+URZ+0x32440], R23 ;  /* 0x03244017060085a7 */ /* 0x000e64000800007f */
[----:B-1----:R-:W-:Y:S05]  /*257f0*/  @!P0 BRA `(.L_x_6280) ;  /* 0xfffffffc00f08947 */ /* 0x002fea000383ffff */
[----:B------:R-:W-:Y:S05]  /*25800*/  BRA `(.L_x_6490) ;  /* 0xffffff9000987947 */ /* 0x000fea000383ffff */
.L_x_6281:
        /* <DEDUP_REMOVED lines=8> */
.L_x_6492:
[----:B------:R-:W-:Y:S05]  /*25890*/  BSYNC B1 ;  /* 0x0000000000017941 */ /* 0x000fea0003800000 */
.L_x_6491:
        /* <DEDUP_REMOVED lines=9> */
.L_x_6493:
[----:B------:R-:W-:Y:S02]  /*25930*/  IMAD.MOV.U32 R13, RZ, RZ, R9 ;  /* 0x000000ffff0d7224 */ /* 0x000fe400078e0009 */
[----:B------:R-:W-:Y:S02]  /*25940*/  IMAD.MOV.U32 R12, RZ, RZ, 0x1 ;  /* 0x00000001ff0c7424 */ /* 0x000fe400078e00ff */
[----:B------:R-:W-:-:S07]  /*25950*/  IMAD.MOV.U32 R2, RZ, RZ, R14 ;  /* 0x000000ffff027224 */ /* 0x000fce00078e000e */
[----:B------:R-:W-:Y:S05]  /*25960*/  WARPSYNC.COLLECTIVE R15, `(.L_x_6494) ;  /* 0x000000000f087348 */ /* 0x000fea0003c00000 */
[----:B------:R0:W1:Y:S02]  /*25970*/  SHFL.IDX P6, R14, R13, R12, R11 ;  /* 0x0000000c0d0e7389 */ /* 0x00006400000c000b */
[----:B01----:R-:W-:Y:S01]  /*25980*/  ENDCOLLECTIVE ;  /* 0x000000000000791b */ /* 0x003fe20003800000 */
.L_x_6494:
        /* <DEDUP_REMOVED lines=11> */
.L_x_6495:
[----:B------:R-:W-:Y:S01]  /*25a40*/  MOV R13, R9 ;  /* 0x00000009000d7202 */ /* 0x000fe20000000f00 */
[----:B------:R-:W-:Y:S02]  /*25a50*/  IMAD.MOV.U32 R12, RZ, RZ, 0x2 ;  /* 0x00000002ff0c7424 */ /* 0x000fe400078e00ff */
[----:B------:R-:W-:-:S07]  /*25a60*/  IMAD.MOV.U32 R2, RZ, RZ, R14 ;  /* 0x000000ffff027224 */ /* 0x000fce00078e000e */
[----:B------:R-:W-:Y:S05]  /*25a70*/  WARPSYNC.COLLECTIVE R15, `(.L_x_6496) ;  /* 0x000000000f087348 */ /* 0x000fea0003c00000 */
[----:B------:R0:W1:Y:S02]  /*25a80*/  SHFL.IDX P6, R14, R13, R12, R11 ;  /* 0x0000000c0d0e7389 */ /* 0x00006400000c000b */
[----:B01----:R-:W-:Y:S01]  /*25a90*/  ENDCOLLECTIVE ;  /* 0x000000000000791b */ /* 0x003fe20003800000 */
.L_x_6496:
        /* <DEDUP_REMOVED lines=11> */
.L_x_6497:
[----:B------:R-:W-:Y:S02]  /*25b50*/  IMAD.MOV.U32 R13, RZ, RZ, R9 ;  /* 0x000000ffff0d7224 */ /* 0x000fe400078e0009 */
[----:B------:R-:W-:Y:S02]  /*25b60*/  IMAD.MOV.U32 R12, RZ, RZ, 0x3 ;  /* 0x00000003ff0c7424 */ /* 0x000fe400078e00ff */
[----:B------:R-:W-:-:S07]  /*25b70*/  IMAD.MOV.U32 R2, RZ, RZ, R14 ;  /* 0x000000ffff027224 */ /* 0x000fce00078e000e */
[----:B------:R-:W-:Y:S05]  /*25b80*/  WARPSYNC.COLLECTIVE R15, `(.L_x_6498) ;  /* 0x000000000f087348 */ /* 0x000fea0003c00000 */
[----:B------:R0:W1:Y:S02]  /*25b90*/  SHFL.IDX P6, R14, R13, R12, R11 ;  /* 0x0000000c0d0e7389 */ /* 0x00006400000c000b */
[----:B01----:R-:W-:Y:S01]  /*25ba0*/  ENDCOLLECTIVE ;  /* 0x000000000000791b */ /* 0x003fe20003800000 */
.L_x_6498:
        /* <DEDUP_REMOVED lines=11> */
.L_x_6499:
[----:B------:R-:W-:Y:S01]  /*25c60*/  IMAD.MOV.U32 R13, RZ, RZ, R9 ;  /* 0x000000ffff0d7224 */ /* 0x000fe200078e0009 */
[----:B------:R-:W-:Y:S01]  /*25c70*/  MOV R12, 0x4 ;  /* 0x00000004000c7802 */ /* 0x000fe20000000f00 */
[----:B------:R-:W-:-:S07]  /*25c80*/  IMAD.MOV.U32 R2, RZ, RZ, R14 ;  /* 0x000000ffff027224 */ /* 0x000fce00078e000e */
[----:B------:R-:W-:Y:S05]  /*25c90*/  WARPSYNC.COLLECTIVE R15, `(.L_x_6500) ;  /* 0x000000000f087348 */ /* 0x000fea0003c00000 */
[----:B------:R0:W1:Y:S02]  /*25ca0*/  SHFL.IDX P6, R14, R13, R12, R11 ;  /* 0x0000000c0d0e7389 */ /* 0x00006400000c000b */
[----:B01----:R-:W-:Y:S01]  /*25cb0*/  ENDCOLLECTIVE ;  /* 0x000000000000791b */ /* 0x003fe20003800000 */
.L_x_6500:
        /* <DEDUP_REMOVED lines=11> */
.L_x_6501:
[----:B------:R-:W-:Y:S02]  /*25d70*/  IMAD.MOV.U32 R13, RZ, RZ, R9 ;  /* 0x000000ffff0d7224 */ /* 0x000fe400078e0009 */
[----:B------:R-:W-:Y:S02]  /*25d80*/  IMAD.MOV.U32 R12, RZ, RZ, 0x5 ;  /* 0x00000005ff0c7424 */ /* 0x000fe400078e00ff */
[----:B------:R-:W-:-:S07]  /*25d90*/  IMAD.MOV.U32 R2, RZ, RZ, R14 ;  /* 0x000000ffff027224 */ /* 0x000fce00078e000e */
[----:B------:R-:W-:Y:S05]  /*25da0*/  WARPSYNC.COLLECTIVE R15, `(.L_x_6502) ;  /* 0x000000000f087348 */ /* 0x000fea0003c00000 */
[----:B------:R0:W1:Y:S02]  /*25db0*/  SHFL.IDX P6, R14, R13, R12, R11 ;  /* 0x0000000c0d0e7389 */ /* 0x00006400000c000b */
[----:B01----:R-:W-:Y:S01]  /*25dc0*/  ENDCOLLECTIVE ;  /* 0x000000000000791b */ /* 0x003fe20003800000 */
.L_x_6502:
        /* <DEDUP_REMOVED lines=11> */
.L_x_6503:
[----:B------:R-:W-:Y:S01]  /*25e80*/  IMAD.MOV.U32 R2, RZ, RZ, R14 ;  /* 0x000000ffff027224 */ /* 0x000fe200078e000e */
[----:B------:R-:W-:Y:S06]  /*25e90*/  BRA `(.L_x_6504) ;  /* 0xffffff8c00c07947 */ /* 0x000fec000383ffff */
.L_x_6286:
[----:B---3--:R3:W4:Y:S02]  /*25ea0*/  SYNCS.PHASECHK.TRANS64.TRYWAIT P0, [R6+URZ+0x32460], R23 ;  /* 0x03246017060075a7 */ /* 0x008724000800017f */
[----:B----4-:R-:W-:Y:S05]  /*25eb0*/  @!P0 NANOSLEEP.SYNCS 0x989680 ;  /* 0x009896800000895d */ /* 0x010fea0003900000 */
[----:B------:R-:W4:Y:S02]  /*25ec0*/  @!P0 SYNCS.PHASECHK.TRANS64 P0, [R6+URZ+0x32460], R23 ;  /* 0x03246017060085a7 */ /* 0x000f24000800007f */
[----:B----4-:R-:W-:Y:S05]  /*25ed0*/  @!P0 BRA `(.L_x_6286) ;  /* 0xfffffffc00f08947 */ /* 0x010fea000383ffff */
[----:B------:R-:W-:Y:S05]  /*25ee0*/  BRA `(.L_x_6505) ;  /* 0xffffff9000107947 */ /* 0x000fea000383ffff */
.L_x_6287:
[----:B------:R-:W-:Y:S01]  /*25ef0*/  BSSY B1, `(.L_x_6506) ;  /* 0x0000008000017945 */ /* 0x000fe20003800000 */
[----:B------:R-:W-:Y:S01]  /*25f00*/  IMAD.MOV.U32 R13, RZ, RZ, R9 ;  /* 0x000000ffff0d7224 */ /* 0x000fe200078e0009 */
[----:B------:R-:W-:Y:S01]  /*25f10*/  MOV R15, 0xffffffff ;  /* 0xffffffff000f7802 */ /* 0x000fe20000000f00 */
[----:B------:R-:W-:Y:S02]  /*25f20*/  IMAD.MOV.U32 R12, RZ, RZ, RZ ;  /* 0x000000ffff0c7224 */ /* 0x000fe400078e00ff */
[----:B------:R-:W-:-:S07]  /*25f30*/  IMAD.MOV.U32 R11, RZ, RZ, 0x181f ;  /* 0x0000181fff0b7424 */ /* 0x000fce00078e00ff */
[----:B0-23--:R-:W-:Y:S05]  /*25f40*/  WARPSYNC.COLLECTIVE R15, `(.L_x_6507) ;  /* 0x000000000f087348 */ /* 0x00dfea0003c00000 */
[----:B------:R1:W4:Y:S02]  /*25f50*/  SHFL.IDX P6, R14, R13, R12, R11 ;  /* 0x0000000c0d0e7389 */ /* 0x00032400000c000b */
[----:B01234-:R-:W-:Y:S01]  /*25f60*/  ENDCOLLECTIVE ;  /* 0x000000000000791b */ /* 0x01ffe20003800000 */
.L_x_6507:
[----:B------:R-:W-:Y:S05]  /*25f70*/  BSYNC B1 ;  /* 0x0000000000017941 */ /* 0x000fea0003800000 */
.L_x_6506:
        /* <DEDUP_REMOVED lines=9> */
.L_x_6508:
[----:B------:R-:W-:Y:S02]  /*26010*/  IMAD.MOV.U32 R13, RZ, RZ, R9 ;  /* 0x000000ffff0d7224 */ /* 0x000fe400078e0009 */
[----:B------:R-:W-:Y:S01]  /*26020*/  IMAD.MOV.U32 R12, RZ, RZ, 0x1 ;  /* 0x00000001ff0c7424 */ /* 0x000fe200078e00ff */
[----:B------:R-:W-:-:S13]  /*26030*/  IADD3 R2, P0, R14, R0, RZ ;  /* 0x000000000e027210 */ /* 0x000fda0007f1e0ff */
[----:B------:R-:W-:Y:S05]  /*26040*/  WARPSYNC.COLLECTIVE R15, `(.L_x_6509) ;  /* 0x000000000f087348 */ /* 0x000fea0003c00000 */
[----:B------:R0:W1:Y:S02]  /*26050*/  SHFL.IDX P6, R14, R13, R12, R11 ;  /* 0x0000000c0d0e7389 */ /* 0x00006400000c000b */
[----:B01----:R-:W-:Y:S01]  /*26060*/  ENDCOLLECTIVE ;  /* 0x000000000000791b */ /* 0x003fe20003800000 */
.L_x_6509:
        /* <DEDUP_REMOVED lines=13> */
.L_x_6510:
[----:B------:R-:W-:Y:S01]  /*26140*/  MOV R13, R9 ;  /* 0x00000009000d7202 */ /* 0x000fe20000000f00 */
[----:B------:R-:W-:Y:S01]  /*26150*/  IMAD.MOV.U32 R12, RZ, RZ, 0x2 ;  /* 0x00000002ff0c7424 */ /* 0x000fe200078e00ff */
[----:B------:R-:W-:-:S13]  /*26160*/  IADD3 R2, P0, R14, R0, RZ ;  /* 0x000000000e027210 */ /* 0x000fda0007f1e0ff */
[----:B------:R-:W-:Y:S05]  /*26170*/  WARPSYNC.COLLECTIVE R15, `(.L_x_6511) ;  /* 0x000000000f087348 */ /* 0x000fea0003c00000 */
[----:B------:R0:W1:Y:S02]  /*26180*/  SHFL.IDX P6, R14, R13, R12, R11 ;  /* 0x0000000c0d0e7389 */ /* 0x00006400000c000b */
[----:B01----:R-:W-:Y:S01]  /*26190*/  ENDCOLLECTIVE ;  /* 0x000000000000791b */ /* 0x003fe20003800000 */
.L_x_6511:
        /* <DEDUP_REMOVED lines=13> */
.L_x_6512:
[----:B------:R-:W-:Y:S02]  /*26270*/  IMAD.MOV.U32 R13, RZ, RZ, R9 ;  /* 0x000000ffff0d7224 */ /* 0x000fe400078e0009 */
[----:B------:R-:W-:Y:S01]  /*26280*/  IMAD.MOV.U32 R12, RZ, RZ, 0x3 ;  /* 0x00000003ff0c7424 */ /* 0x000fe200078e00ff */
[----:B------:R-:W-:-:S13]  /*26290*/  IADD3 R2, P0, R14, R0, RZ ;  /* 0x000000000e027210 */ /* 0x000fda0007f1e0ff */
[----:B------:R-:W-:Y:S05]  /*262a0*/  WARPSYNC.COLLECTIVE R15, `(.L_x_6513) ;  /* 0x000000000f087348 */ /* 0x000fea0003c00000 */
[----:B------:R0:W1:Y:S02]  /*262b0*/  SHFL.IDX P6, R14, R13, R12, R11 ;  /* 0x0000000c0d0e7389 */ /* 0x00006400000c000b */
[----:B01----:R-:W-:Y:S01]  /*262c0*/  ENDCOLLECTIVE ;  /* 0x000000000000791b */ /* 0x003fe20003800000 */
.L_x_6513:
        /* <DEDUP_REMOVED lines=13> */
.L_x_6514:
[----:B------:R-:W-:Y:S02]  /*263a0*/  IMAD.MOV.U32 R13, RZ, RZ, R9 ;  /* 0x000000ffff0d7224 */ /* 0x000fe400078e0009 */
[----:B------:R-:W-:Y:S01]  /*263b0*/  IMAD.MOV.U32 R12, RZ, RZ, 0x4 ;  /* 0x00000004ff0c7424 */ /* 0x000fe200078e00ff */
[----:B------:R-:W-:-:S13]  /*263c0*/  IADD3 R2, P0, R14, R0, RZ ;  /* 0x000000000e027210 */ /* 0x000fda0007f1e0ff */
[----:B------:R-:W-:Y:S05]  /*263d0*/  WARPSYNC.COLLECTIVE R15, `(.L_x_6515) ;  /* 0x000000000f087348 */ /* 0x000fea0003c00000 */
[----:B------:R0:W1:Y:S02]  /*263e0*/  SHFL.IDX P6, R14, R13, R12, R11 ;  /* 0x0000000c0d0e7389 */ /* 0x00006400000c000b */
[----:B01----:R-:W-:Y:S01]  /*263f0*/  ENDCOLLECTIVE ;  /* 0x000000000000791b */ /* 0x003fe20003800000 */
.L_x_6515:
        /* <DEDUP_REMOVED lines=13> */
.L_x_6516:
[----:B------:R-:W-:Y:S02]  /*264d0*/  IMAD.MOV.U32 R13, RZ, RZ, R9 ;  /* 0x000000ffff0d7224 */ /* 0x000fe400078e0009 */
[----:B------:R-:W-:Y:S01]  /*264e0*/  IMAD.MOV.U32 R12, RZ, RZ, 0x5 ;  /* 0x00000005ff0c7424 */ /* 0x000fe200078e00ff */
[----:B------:R-:W-:-:S13]  /*264f0*/  IADD3 R2, P0, R14, R0, RZ ;  /* 0x000000000e027210 */ /* 0x000fda0007f1e0ff */
[----:B------:R-:W-:Y:S05]  /*26500*/  WARPSYNC.COLLECTIVE R15, `(.L_x_6517) ;  /* 0x000000000f087348 */ /* 0x000fea0003c00000 */
[----:B------:R0:W1:Y:S02]  /*26510*/  SHFL.IDX P6, R14, R13, R12, R11 ;  /* 0x0000000c0d0e7389 */ /* 0x00006400000c000b */
[----:B01----:R-:W-:Y:S01]  /*26520*/  ENDCOLLECTIVE ;  /* 0x000000000000791b */ /* 0x003fe20003800000 */
.L_x_6517:
        /* <DEDUP_REMOVED lines=13> */
.L_x_6518:
[----:B------:R-:W-:Y:S05]  /*26600*/  BRA `(.L_x_6519) ;  /* 0xffffff8c00547947 */ /* 0x000fea000383ffff */
.L_x_6295:
[----:B------:R-:W-:Y:S01]  /*26610*/  BSSY B0, `(.L_x_6520) ;  /* 0x0000008000007945 */ /* 0x000fe20003800000 */
[----:B------:R-:W-:Y:S02]  /*26620*/  IMAD.MOV.U32 R13, RZ, RZ, R24 ;  /* 0x000000ffff0d7224 */ /* 0x000fe400078e0018 */
[----:B------:R-:W-:Y:S02]  /*26630*/  IMAD.MOV.U32 R12, RZ, RZ, RZ ;  /* 0x000000ffff0c7224 */ /* 0x000fe400078e00ff */
[----:B-1----:R-:W-:Y:S02]  /*26640*/  IMAD.MOV.U32 R11, RZ, RZ, 0x1f ;  /* 0x0000001fff0b7424 */ /* 0x002fe400078e00ff */
[----:B------:R-:W-:-:S07]  /*26650*/  IMAD.MOV.U32 R15, RZ, RZ, -0x1 ;  /* 0xffffffffff0f7424 */ /* 0x000fce00078e00ff */
[----:B--23--:R-:W-:Y:S05]  /*26660*/  WARPSYNC.COLLECTIVE R15, `(.L_x_6521) ;  /* 0x000000000f087348 */ /* 0x00cfea0003c00000 */
[----:B------:R0:W1:Y:S02]  /*26670*/  SHFL.IDX P6, R14, R13, R12, R11 ;  /* 0x0000000c0d0e7389 */ /* 0x00006400000c000b */
[----:B0123--:R-:W-:Y:S01]  /*26680*/  ENDCOLLECTIVE ;  /* 0x000000000000791b */ /* 0x00ffe20003800000 */
.L_x_6521:
[----:B------:R-:W-:Y:S05]  /*26690*/  BSYNC B0 ;  /* 0x0000000000007941 */ /* 0x000fea0003800000 */
.L_x_6520:
        /* <DEDUP_REMOVED lines=9> */
.L_x_6522:
        /* <DEDUP_REMOVED lines=24> */
.L_x_6523:
[----:B------:R-:W-:Y:S01]  /*268b0*/  IMAD.MOV.U32 R12, RZ, RZ, 0x2 ;  /* 0x00000002ff0c7424 */ /* 0x000fe200078e00ff */
[----:B------:R-:W-:-:S05]  /*268c0*/  SEL R14, R14, RZ, P1 ;  /* 0x000000ff0e0e7207 */ /* 0x000fca0000800000 */
[----:B------:R-:W-:-:S04]  /*268d0*/  IMAD.IADD R5, R13, 0x1, R14 ;  /* 0x000000010d057824 */ /* 0x000fc800078e020e */
[----:B------:R-:W-:-:S07]  /*268e0*/  IMAD.MOV.U32 R13, RZ, RZ, R5 ;  /* 0x000000ffff0d7224 */ /* 0x000fce00078e0005 */
[----:B------:R-:W-:Y:S05]  /*268f0*/  WARPSYNC.COLLECTIVE R15, `(.L_x_6524) ;  /* 0x000000000f087348 */ /* 0x000fea0003c00000 */
[----:B------:R0:W1:Y:S02]  /*26900*/  SHFL.UP P6, R14, R13, R12, R11 ;  /* 0x0400000c0d0e7389 */ /* 0x00006400000c000b */
[----:B01----:R-:W-:Y:S01]  /*26910*/  ENDCOLLECTIVE ;  /* 0x000000000000791b */ /* 0x003fe20003800000 */
.L_x_6524:
[----:B------:R-:W-:Y:S01]  /*26920*/  IMAD.MOV.U32 R12, RZ, RZ, 0x4 ;  /* 0x00000004ff0c7424 */ /* 0x000fe200078e00ff */
[----:B------:R-:W-:-:S05]  /*26930*/  SEL R2, R14, RZ, P2 ;  /* 0x000000ff0e027207 */ /* 0x000fca0001000000 */
[----:B------:R-:W-:-:S05]  /*26940*/  IMAD.IADD R2, R5, 0x1, R2 ;  /* 0x0000000105027824 */ /* 0x000fca00078e0202 */
[----:B------:R-:W-:-:S07]  /*26950*/  MOV R13, R2 ;  /* 0x00000002000d7202 */ /* 0x000fce0000000f00 */
[----:B------:R-:W-:Y:S05]  /*26960*/  WARPSYNC.COLLECTIVE R15, `(.L_x_6525) ;  /* 0x000000000f087348 */ /* 0x000fea0003c00000 */
[----:B------:R0:W1:Y:S02]  /*26970*/  SHFL.UP P6, R14, R13, R12, R11 ;  /* 0x0400000c0d0e7389 */ /* 0x00006400000c000b */
[----:B01----:R-:W-:Y:S01]  /*26980*/  ENDCOLLECTIVE ;  /* 0x000000000000791b */ /* 0x003fe20003800000 */
.L_x_6525:
[----:B------:R-:W-:Y:S01]  /*26990*/  IMAD.MOV.U32 R12, RZ, RZ, 0x8 ;  /* 0x00000008ff0c7424 */ /* 0x000fe200078e00ff */
[----:B------:R-:W-:-:S05]  /*269a0*/  SEL R3, R14, RZ, P3 ;  /* 0x000000ff0e037207 */ /* 0x000fca0001800000 */
[----:B------:R-:W-:-:S04]  /*269b0*/  IMAD.IADD R3, R2, 0x1, R3 ;  /* 0x0000000102037824 */ /* 0x000fc800078e0203 */
[----:B------:R-:W-:-:S07]  /*269c0*/  IMAD.MOV.U32 R13, RZ, RZ, R3 ;  /* 0x000000ffff0d7224 */ /* 0x000fce00078e0003 */
[----:B------:R-:W-:Y:S05]  /*269d0*/  WARPSYNC.COLLECTIVE R15, `(.L_x_6526) ;  /* 0x000000000f087348 */ /* 0x000fea0003c00000 */
[----:B------:R0:W1:Y:S02]  /*269e0*/  SHFL.UP P6, R14, R13, R12, R11 ;  /* 0x0400000c0d0e7389 */ /* 0x00006400000c000b */
[----:B01----:R-:W-:Y:S01]  /*269f0*/  ENDCOLLECTIVE ;  /* 0x000000000000791b */ /* 0x003fe20003800000 */
.L_x_6526:
[----:B------:R-:W-:Y:S01]  /*26a00*/  IMAD.MOV.U32 R12, RZ, RZ, 0x10 ;  /* 0x00000010ff0c7424 */ /* 0x000fe200078e00ff */
[----:B------:R-:W-:-:S05]  /*26a10*/  SEL R14, R14, RZ, P4 ;  /* 0x000000ff0e0e7207 */ /* 0x000fca0002000000 */
[----:B------:R-:W-:-:S04]  /*26a20*/  IMAD.IADD R5, R3, 0x1, R14 ;  /* 0x0000000103057824 */ /* 0x000fc800078e020e */
[----:B------:R-:W-:-:S07]  /*26a30*/  IMAD.MOV.U32 R13, RZ, RZ, R5 ;  /* 0x000000ffff0d7224 */ /* 0x000fce00078e0005 */
[----:B------:R-:W-:Y:S05]  /*26a40*/  WARPSYNC.COLLECTIVE R15, `(.L_x_6527) ;  /* 0x000000000f087348 */ /* 0x000fea0003c00000 */
[----:B------:R0:W1:Y:S02]  /*26a50*/  SHFL.UP P6, R14, R13, R12, R11 ;  /* 0x0400000c0d0e7389 */ /* 0x00006400000c000b */
[----:B01----:R-:W-:Y:S01]  /*26a60*/  ENDCOLLECTIVE ;  /* 0x000000000000791b */ /* 0x003fe20003800000 */
.L_x_6527:
        /* <DEDUP_REMOVED lines=8> */
.L_x_6528:
[----:B------:R-:W-:Y:S05]  /*26af0*/  BRA `(.L_x_6529) ;  /* 0xffffff8c00b47947 */ /* 0x000fea000383ffff */
.L_x_6298:
[----:B------:R-:W-:Y:S01]  /*26b00*/  BSSY B0, `(.L_x_6530) ;  /* 0x0000007000007945 */ /* 0x000fe20003800000 */
[----:B------:R-:W-:Y:S01]  /*26b10*/  MOV R12, 0x1 ;  /* 0x00000001000c7802 */ /* 0x000fe20000000f00 */
[----:B-1----:R-:W-:Y:S02]  /*26b20*/  IMAD.MOV.U32 R11, RZ, RZ, RZ ;  /* 0x000000ffff0b7224 */ /* 0x002fe400078e00ff */
[----:B------:R-:W-:-:S07]  /*26b30*/  IMAD.MOV.U32 R15, RZ, RZ, -0x1 ;  /* 0xffffffffff0f7424 */ /* 0x000fce00078e00ff */
[----:B------:R-:W-:Y:S05]  /*26b40*/  WARPSYNC.COLLECTIVE R15, `(.L_x_6531) ;  /* 0x000000000f087348 */ /* 0x000fea0003c00000 */
[----:B------:R0:W1:Y:S02]  /*26b50*/  SHFL.UP P6, R14, R13, R12, R11 ;  /* 0x0400000c0d0e7389 */ /* 0x00006400000c000b */
[----:B01----:R-:W-:Y:S01]  /*26b60*/  ENDCOLLECTIVE ;  /* 0x000000000000791b */ /* 0x003fe20003800000 */
.L_x_6531:
[----:B------:R-:W-:Y:S05]  /*26b70*/  BSYNC B0 ;  /* 0x0000000000007941 */ /* 0x000fea0003800000 */
.L_x_6530:
        /* <DEDUP_REMOVED lines=8> */
.L_x_6532:
[----:B------:R-:W-:Y:S01]  /*26c00*/  IMAD.MOV.U32 R12, RZ, RZ, 0x4 ;  /* 0x00000004ff0c7424 */ /* 0x000fe200078e00ff */
[----:B------:R-:W-:-:S05]  /*26c10*/  SEL R2, R14, RZ, P2 ;  /* 0x000000ff0e027207 */ /* 0x000fca0001000000 */
[----:B------:R-:W-:-:S04]  /*26c20*/  IMAD.IADD R2, R13, 0x1, R2 ;  /* 0x000000010d027824 */ /* 0x000fc800078e0202 */
[----:B------:R-:W-:-:S07]  /*26c30*/  IMAD.MOV.U32 R13, RZ, RZ, R2 ;  /* 0x000000ffff0d7224 */ /* 0x000fce00078e0002 */
[----:B------:R-:W-:Y:S05]  /*26c40*/  WARPSYNC.COLLECTIVE R15, `(.L_x_6533) ;  /* 0x000000000f087348 */ /* 0x000fea0003c00000 */
[----:B------:R0:W1:Y:S02]  /*26c50*/  SHFL.UP P6, R14, R13, R12, R11 ;  /* 0x0400000c0d0e7389 */ /* 0x00006400000c000b */
[----:B01----:R-:W-:Y:S01]  /*26c60*/  ENDCOLLECTIVE ;  /* 0x000000000000791b */ /* 0x003fe20003800000 */
.L_x_6533:
[----:B------:R-:W-:Y:S01]  /*26c70*/  IMAD.MOV.U32 R12, RZ, RZ, 0x8 ;  /* 0x00000008ff0c7424 */ /* 0x000fe200078e00ff */
[----:B------:R-:W-:-:S05]  /*26c80*/  SEL R3, R14, RZ, P3 ;  /* 0x000000ff0e037207 */ /* 0x000fca0001800000 */
[----:B------:R-:W-:-:S04]  /*26c90*/  IMAD.IADD R3, R2, 0x1, R3 ;  /* 0x0000000102037824 */ /* 0x000fc800078e0203 */
[----:B------:R-:W-:-:S07]  /*26ca0*/  IMAD.MOV.U32 R13, RZ, RZ, R3 ;  /* 0x000000ffff0d7224 */ /* 0x000fce00078e0003 */
[----:B------:R-:W-:Y:S05]  /*26cb0*/  WARPSYNC.COLLECTIVE R15, `(.L_x_6534) ;  /* 0x000000000f087348 */ /* 0x000fea0003c00000 */
[----:B------:R0:W1:Y:S02]  /*26cc0*/  SHFL.UP P6, R14, R13, R12, R11 ;  /* 0x0400000c0d0e7389 */ /* 0x00006400000c000b */
[----:B01----:R-:W-:Y:S01]  /*26cd0*/  ENDCOLLECTIVE ;  /* 0x000000000000791b */ /* 0x003fe20003800000 */
.L_x_6534:
[----:B------:R-:W-:Y:S01]  /*26ce0*/  IMAD.MOV.U32 R12, RZ, RZ, 0x10 ;  /* 0x00000010ff0c7424 */ /* 0x000fe200078e00ff */
[----:B------:R-:W-:-:S04]  /*26cf0*/  SEL R14, R14, RZ, P4 ;  /* 0x000000ff0e0e7207 */ /* 0x000fc80002000000 */
[----:B------:R-:W-:-:S05]  /*26d00*/  IADD3 R5, R3, R14, RZ ;  /* 0x0000000e03057210 */ /* 0x000fca0007ffe0ff */
[----:B------:R-:W-:-:S07]  /*26d10*/  IMAD.MOV.U32 R13, RZ, RZ, R5 ;  /* 0x000000ffff0d7224 */ /* 0x000fce00078e0005 */
[----:B------:R-:W-:Y:S05]  /*26d20*/  WARPSYNC.COLLECTIVE R15, `(.L_x_6535) ;  /* 0x000000000f087348 */ /* 0x000fea0003c00000 */
[----:B------:R0:W1:Y:S02]  /*26d30*/  SHFL.UP P6, R14, R13, R12, R11 ;  /* 0x0400000c0d0e7389 */ /* 0x00006400000c000b */
[----:B01----:R-:W-:Y:S01]  /*26d40*/  ENDCOLLECTIVE ;  /* 0x000000000000791b */ /* 0x003fe20003800000 */
.L_x_6535:
        /* <DEDUP_REMOVED lines=8> */
.L_x_6536:
[----:B------:R-:W-:Y:S05]  /*26dd0*/  BRA `(.L_x_6537) ;  /* 0xffffff8c00a07947 */ /* 0x000fea000383ffff */
.L_x_6300:
[----:B------:R-:W-:Y:S01]  /*26de0*/  BSSY B0, `(.L_x_6538) ;  /* 0x0000006000007945 */ /* 0x000fe20003800000 */
[----:B------:R-:W-:Y:S01]  /*26df0*/  PLOP3.LUT P6, PT, P6, PT, PT, 0x8, 0x0 ;  /* 0x000000000000781c */ /* 0x000fe200037ce170 */
[----:B------:R-:W-:-:S12]  /*26e00*/  IMAD.MOV.U32 R15, RZ, RZ, -0x1 ;  /* 0xffffffffff0f7424 */ /* 0x000fd800078e00ff */
[----:B01----:R-:W-:Y:S05]  /*26e10*/  WARPSYNC.COLLECTIVE R15, `(.L_x_6539) ;  /* 0x000000000f087348 */ /* 0x003fea0003c00000 */
[----:B------:R-:W-:Y:S01]  /*26e20*/  VOTE.ANY R14, PT, P6 ;  /* 0x00000000000e7806 */ /* 0x000fe200030e0100 */
[----:B01----:R-:W-:Y:S06]  /*26e30*/  ENDCOLLECTIVE ;  /* 0x000000000000791b */ /* 0x003fec0003800000 */
.L_x_6539:
[----:B------:R-:W-:Y:S05]  /*26e40*/  BSYNC B0 ;  /* 0x0000000000007941 */ /* 0x000fea0003800000 */
.L_x_6538:
        /* <DEDUP_REMOVED lines=8> */
.L_x_6540:
[----:B------:R-:W-:Y:S01]  /*26ed0*/  IMAD.IADD R27, R12, 0x1, R27 ;  /* 0x000000010c1b7824 */ /* 0x000fe200078e021b */
[----:B------:R-:W-:Y:S01]  /*26ee0*/  MOV R13, R4 ;  /* 0x00000004000d7202 */ /* 0x000fe20000000f00 */
[----:B------:R-:W-:-:S07]  /*26ef0*/  IMAD.MOV.U32 R25, RZ, RZ, R14 ;  /* 0x000000ffff197224 */ /* 0x000fce00078e000e */
[----:B------:R-:W-:Y:S05]  /*26f00*/  WARPSYNC.COLLECTIVE R15, `(.L_x_6541) ;  /* 0x000000000f087348 */ /* 0x000fea0003c00000 */
[----:B------:R0:W1:Y:S02]  /*26f10*/  SHFL.IDX P6, R14, R13, R12, R11 ;  /* 0x0000000c0d0e7389 */ /* 0x00006400000c000b */
[----:B01----:R-:W-:Y:S01]  /*26f20*/  ENDCOLLECTIVE ;  /* 0x000000000000791b */ /* 0x003fe20003800000 */
.L_x_6541:
[----:B------:R-:W-:Y:S01]  /*26f30*/  IMAD.MOV.U32 R4, RZ, RZ, R14 ;  /* 0x000000ffff047224 */ /* 0x000fe200078e000e */
[----:B------:R-:W-:Y:S06]  /*26f40*/  BRA `(.L_x_6542) ;  /* 0xffffff8c00847947 */ /* 0x000fec000383ffff */
.L_x_6302:
[----:B------:R-:W-:Y:S01]  /*26f50*/  BSSY B0, `(.L_x_6543) ;  /* 0x0000007000007945 */ /* 0x000fe20003800000 */
[----:B------:R-:W-:Y:S02]  /*26f60*/  IMAD.MOV.U32 R13, RZ, RZ, R2 ;  /* 0x000000ffff0d7224 */ /* 0x000fe400078e0002 */
[----:B-1----:R-:W-:Y:S02]  /*26f70*/  IMAD.MOV.U32 R11, RZ, RZ, 0x1f ;  /* 0x0000001fff0b7424 */ /* 0x002fe400078e00ff */
[----:B------:R-:W-:-:S07]  /*26f80*/  IMAD.MOV.U32 R15, RZ, RZ, -0x1 ;  /* 0xffffffffff0f7424 */ /* 0x000fce00078e00ff */
[----:B0--34-:R-:W-:Y:S05]  /*26f90*/  WARPSYNC.COLLECTIVE R15, `(.L_x_6544) ;  /* 0x000000000f087348 */ /* 0x019fea0003c00000 */
[----:B------:R1:W2:Y:S02]  /*26fa0*/  SHFL.IDX P6, R14, R13, R12, R11 ;  /* 0x0000000c0d0e7389 */ /* 0x0002a400000c000b */
[----:B01234-:R-:W-:Y:S01]  /*26fb0*/  ENDCOLLECTIVE ;  /* 0x000000000000791b */ /* 0x01ffe20003800000 */
.L_x_6544:
[----:B------:R-:W-:Y:S05]  /*26fc0*/  BSYNC B0 ;  /* 0x0000000000007941 */ /* 0x000fea0003800000 */
.L_x_6543:
[----:B------:R-:W-:Y:S01]  /*26fd0*/  IMAD.MOV.U32 R6, RZ, RZ, R14 ;  /* 0x000000ffff067224 */ /* 0x000fe200078e000e */
[----:B------:R-:W-:Y:S06]  /*26fe0*/  BRA `(.L_x_6301) ;  /* 0xffffff8c00747947 */ /* 0x000fec000383ffff */
.L_x_6308:
[----:B-1----:R1:W4:Y:S02]  /*26ff0*/  SYNCS.PHASECHK.TRANS64.TRYWAIT P0, [R4+URZ+0x32420], R0 ;  /* 0x03242000040075a7 */ /* 0x002324000800017f */
[----:B----4-:R-:W-:Y:S05]  /*27000*/  @!P0 NANOSLEEP.SYNCS 0x989680 ;  /* 0x009896800000895d */ /* 0x010fea0003900000 */
[----:B------:R-:W4:Y:S02]  /*27010*/  @!P0 SYNCS.PHASECHK.TRANS64 P0, [R4+URZ+0x32420], R0 ;  /* 0x03242000040085a7 */ /* 0x000f24000800007f */
[----:B----4-:R-:W-:Y:S05]  /*27020*/  @!P0 BRA `(.L_x_6308) ;  /* 0xfffffffc00f08947 */ /* 0x010fea000383ffff */
[----:B------:R-:W-:Y:S05]  /*27030*/  BRA `(.L_x_6545) ;  /* 0xffffff9400cc7947 */ /* 0x000fea000383ffff */
.L_x_6309:
        /* <DEDUP_REMOVED lines=11> */
.L_x_6547:
[----:B------:R-:W-:Y:S05]  /*270f0*/  BSYNC B0 ;  /* 0x0000000000007941 */ /* 0x000fea0003800000 */
.L_x_6546:
[----:B------:R-:W-:Y:S05]  /*27100*/  BRA `(.L_x_6548) ;  /* 0xffffff9400b47947 */ /* 0x000fea000383ffff */
.L_x_6310:
[----:B------:R-:W-:Y:S01]  /*27110*/  BSSY B0, `(.L_x_6549) ;  /* 0x0000006000007945 */ /* 0x000fe20003800000 */
[----:B------:R-:W-:-:S07]  /*27120*/  IMAD.MOV.U32 R15, RZ, RZ, -0x1 ;  /* 0xffffffffff0f7424 */ /* 0x000fce00078e00ff */
[----:B0123--:R-:W-:Y:S05]  /*27130*/  WARPSYNC.COLLECTIVE R15, `(.L_x_6550) ;  /* 0x000000000f0c7348 */ /* 0x00ffea0003c00000 */
[----:B------:R-:W-:Y:S02]  /*27140*/  ELECT P6, UR62, PT ;  /* 0x00000000003e782f */ /* 0x000fe400038c0000 */
[----:B------:R-:W-:Y:S01]  /*27150*/  MOV R14, UR62 ;  /* 0x0000003e000e7c02 */ /* 0x000fe20008000f00 */
[----:B0123--:R-:W-:Y:S10]  /*27160*/  ENDCOLLECTIVE ;  /* 0x000000000000791b */ /* 0x00fff40003800000 */
.L_x_6550:
[----:B------:R-:W-:Y:S05]  /*27170*/  BSYNC B0 ;  /* 0x0000000000007941 */ /* 0x000fea0003800000 */
.L_x_6549:
[----:B------:R-:W-:Y:S05]  /*27180*/  BRA `(.L_x_6551) ;  /* 0xffffff9400a87947 */ /* 0x000fea000383ffff */
.L_x_6312:
[----:B-1----:R1:W4:Y:S02]  /*27190*/  SYNCS.PHASECHK.TRANS64.TRYWAIT P1, [R5+URZ+0x32440], R0 ;  /* 0x03244000050075a7 */ /* 0x002324000802017f */
[----:B----4-:R-:W-:Y:S05]  /*271a0*/  @!P1 NANOSLEEP.SYNCS 0x989680 ;  /* 0x009896800000995d */ /* 0x010fea0003900000 */
[----:B------:R-:W4:Y:S02]  /*271b0*/  @!P1 SYNCS.PHASECHK.TRANS64 P1, [R5+URZ+0x32440], R0 ;  /* 0x03244000050095a7 */ /* 0x000f24000802007f */
[----:B----4-:R-:W-:Y:S05]  /*271c0*/  @!P1 BRA `(.L_x_6312) ;  /* 0xfffffffc00f09947 */ /* 0x010fea000383ffff */
[----:B------:R-:W-:Y:S05]  /*271d0*/  BRA `(.L_x_6552) ;  /* 0xffffff9400c87947 */ /* 0x000fea000383ffff */
.L_x_6314:
[----:B----4-:R4:W0:Y:S02]  /*271e0*/  SYNCS.PHASECHK.TRANS64.TRYWAIT P1, [R19+URZ+0x32440], R2 ;  /* 0x03244002130075a7 */ /* 0x010824000802017f */
[----:B0-----:R-:W-:Y:S05]  /*271f0*/  @!P1 NANOSLEEP.SYNCS 0x989680 ;  /* 0x009896800000995d */ /* 0x001fea0003900000 */
[----:B------:R-:W0:Y:S02]  /*27200*/  @!P1 SYNCS.PHASECHK.TRANS64 P1, [R19+URZ+0x32440], R2 ;  /* 0x03244002130095a7 */ /* 0x000e24000802007f */
[----:B0-----:R-:W-:Y:S05]  /*27210*/  @!P1 BRA `(.L_x_6314) ;  /* 0xfffffffc00f09947 */ /* 0x001fea000383ffff */
[----:B------:R-:W-:Y:S05]  /*27220*/  BRA `(.L_x_6553) ;  /* 0xffffff9400d47947 */ /* 0x000fea000383ffff */
.L_x_6316:
[----:B------:R0:W0:Y:S02]  /*27230*/  SYNCS.PHASECHK.TRANS64.TRYWAIT P1, [R5+URZ+0x32460], R0 ;  /* 0x03246000050075a7 */ /* 0x000024000802017f */
[----:B0-----:R-:W-:Y:S05]  /*27240*/  @!P1 NANOSLEEP.SYNCS 0x989680 ;  /* 0x009896800000995d */ /* 0x001fea0003900000 */
[----:B------:R-:W0:Y:S02]  /*27250*/  @!P1 SYNCS.PHASECHK.TRANS64 P1, [R5+URZ+0x32460], R0 ;  /* 0x03246000050095a7 */ /* 0x000e24000802007f */
[----:B0-----:R-:W-:Y:S05]  /*27260*/  @!P1 BRA `(.L_x_6316) ;  /* 0xfffffffc00f09947 */ /* 0x001fea000383ffff */
[----:B------:R-:W-:Y:S05]  /*27270*/  BRA `(.L_x_6554) ;  /* 0xffffff9400d07947 */ /* 0x000fea000383ffff */
.L_x_6555:
        /* <DEDUP_REMOVED lines=16> */
.L_x_6576:


//--------------------- .nv.global.init           --------------------------
	.section	.nv.global.init,"aw",@progbits
.nv.global.init:
	.type		$str$23,@object
	.size		$str$23,($str$24 - $str$23)
$str$23:
        /*0000*/ 	.byte	0x28, 0x61, 0x64, 0x64, 0x72, 0x65, 0x73, 0x73, 0x20, 0x26, 0x20, 0x6d, 0x61, 0x73, 0x6b, 0x29
        /*0010*/ 	.byte	0x20, 0x3d, 0x3d, 0x20, 0x30, 0x00
	.type		$str$24,@object
	.size		$str$24,(__unnamed_4 - $str$24)
$str$24:
        /*0016*/ 	.byte	0x2f, 0x74, 0x6d, 0x70, 0x2f, 0x6f, 0x73, 0x73, 0x5f, 0x6b, 0x65, 0x72, 0x6e, 0x65, 0x6c, 0x73
        /*0026*/ 	.byte	0x5f, 0x73, 0x72, 0x63, 0x2f, 0x66, 0x6c, 0x61, 0x73, 0x68, 0x5f, 0x61, 0x74, 0x74, 0x65, 0x6e
        /*0036*/ 	.byte	0x74, 0x69, 0x6f, 0x6e, 0x2f, 0x63, 0x73, 0x72, 0x63, 0x2f, 0x63, 0x75, 0x74, 0x6c, 0x61, 0x73
        /*0046*/ 	.byte	0x73, 0x2f, 0x69, 0x6e, 0x63, 0x6c, 0x75, 0x64, 0x65, 0x2f, 0x63, 0x75, 0x74, 0x65, 0x2f, 0x70
        /*0056*/ 	.byte	0x6f, 0x69, 0x6e, 0x74, 0x65, 0x72, 0x5f, 0x66, 0x6c, 0x61, 0x67, 0x67, 0x65, 0x64, 0x2e, 0x68
        /*0066*/ 	.byte	0x70, 0x70, 0x00
	.type		__unnamed_4,@object
	.size		__unnamed_4,(__unnamed_5 - __unnamed_4)
__unnamed_4:
        /* <DEDUP_REMOVED lines=23> */
        /*01d9*/ 	.byte	0x3a, 0x43, 0x3c, 0x30, 0x3e, 0x3e, 0x3e, 0x3e, 0x3e, 0x20, 0x26, 0x5d, 0x00
	.type		__unnamed_5,@object
	.size		__unnamed_5,(__unnamed_7 - __unnamed_5)
__unnamed_5:
        /* <DEDUP_REMOVED lines=24> */
	.type		__unnamed_7,@object
	.size		__unnamed_7,(__unnamed_6 - __unnamed_7)
__unnamed_7:
        /* <DEDUP_REMOVED lines=24> */
	.type		__unnamed_6,@object
	.size		__unnamed_6,(__unnamed_1 - __unnamed_6)
__unnamed_6:
        /* <DEDUP_REMOVED lines=28> */
        /*06a6*/ 	.byte	0x34, 0x3e, 0x3e, 0x3e, 0x3e, 0x3e, 0x5d, 0x00
	.type		__unnamed_1,@object
	.size		__unnamed_1,(__unnamed_3 - __unnamed_1)
__unnamed_1:
        /* <DEDUP_REMOVED lines=28> */
        /*086e*/ 	.byte	0x34, 0x3e, 0x3e, 0x3e, 0x3e, 0x3e, 0x20, 0x26, 0x5d, 0x00
	.type		__unnamed_3,@object
	.size		__unnamed_3,(__unnamed_2 - __unnamed_3)
__unnamed_3:
        /* <DEDUP_REMOVED lines=29> */
	.type		__unnamed_2,@object
	.size		__unnamed_2,(.L_1 - __unnamed_2)
__unnamed_2:
        /* <DEDUP_REMOVED lines=29> */
.L_1:


//--------------------- .nv.shared._ZN7cutlass13device_kernelIN5flash11enable_sm90INS1_16FlashAttnFwdSm90INS1_25CollectiveMainloopFwdSm90ILi2EN4cute5tupleIJNS5_1CILi1EEES8_S8_EEENS6_IJNS7_ILi128EEENS7_ILi96EEENS7_ILi64EEEEEELi256ENS_6half_tEfNS_4arch4Sm90ELb0ELb0ELb0ELb0ELb1ELb0ELb0ELb1ELb0ELb1ELb1ELb0EEENS1_21CollectiveEpilogueFwdINS6_IJSA_NS7_ILi256EEESB_EEES9_SE_SG_Li256ELb0ELb1ELb1ELb0EEENS1_19SingleTileSchedulerILb0ELb1ELb1ELi128EEEEEEEEEvNT_6ParamsE --------------------------
	.section	.nv.shared._ZN7cutlass13device_kernelIN5flash11enable_sm90INS1_16FlashAttnFwdSm90INS1_25CollectiveMainloopFwdSm90ILi2EN4cute5tupleIJNS5_1CILi1EEES8_S8_EEENS6_IJNS7_ILi128EEENS7_ILi96EEENS7_ILi64EEEEEELi256ENS_6half_tEfNS_4arch4Sm90ELb0ELb0ELb0ELb0ELb1ELb0ELb0ELb1ELb0ELb1ELb1ELb0EEENS1_21CollectiveEpilogueFwdINS6_IJSA_NS7_ILi256EEESB_EEES9_SE_SG_Li256ELb0ELb1ELb1ELb0EEENS1_19SingleTileSchedulerILb0ELb1ELb1ELi128EEEEEEEEEvNT_6ParamsE,"aw",@nobits
	.sectionflags	@""
	.align	16
	.zero		1024


//--------------------- .nv.shared.reserved.0     --------------------------
	.section	.nv.shared.reserved.0,"aw",@nobits
	.weak		__nv_reservedSMEM_offset_0_alias
	.size		__nv_reservedSMEM_offset_0_alias, 0, 0
	.other		__nv_reservedSMEM_offset_0_alias,@"STO_CUDA_RESERVED_SHARED STV_DEFAULT"
__nv_reservedSMEM_offset_0_alias:
	.zero		0


//--------------------- .nv.global                --------------------------
	.section	.nv.global,"aw",@nobits
.nv.global:
	.type		_ZN81_INTERNAL_2a66907c_45_flash_fwd_hdim64_256_fp16_paged_split_sm90_cu_1f2e7571_35554cute1_E,@object
	.size		_ZN81_INTERNAL_2a66907c_45_flash_fwd_hdim64_256_fp16_paged_split_sm90_cu_1f2e7571_35554cute1_E,(_ZN81_INTERNAL_2a66907c_45_flash_fwd_hdim64_256_fp16_paged_split_sm90_cu_1f2e7571_35554cuda3std3__45__cpo6cbeginE - _ZN81_INTERNAL_2a66907c_45_flash_fwd_hdim64_256_fp16_paged_split_sm90_cu_1f2e7571_35554cute1_E)
_ZN81_INTERNAL_2a66907c_45_flash_fwd_hdim64_256_fp16_paged_split_sm90_cu_1f2e7571_35554cute1_E:
	.zero		1
	.type		_ZN81_INTERNAL_2a66907c_45_flash_fwd_hdim64_256_fp16_paged_split_sm90_cu_1f2e7571_35554cuda3std3__45__cpo6cbeginE,@object
	.size		_ZN81_INTERNAL_2a66907c_45_flash_fwd_hdim64_256_fp16_paged_split_sm90_cu_1f2e7571_35554cuda3std3__45__cpo6cbeginE,(_ZN81_INTERNAL_2a66907c_45_flash_fwd_hdim64_256_fp16_paged_split_sm90_cu_1f2e7571_35554cuda3std3__48in_placeE - _ZN81_INTERNAL_2a66907c_45_flash_fwd_hdim64_256_fp16_paged_split_sm90_cu_1f2e7571_35554cuda3std3__45__cpo6cbeginE)
_ZN81_INTERNAL_2a66907c_45_flash_fwd_hdim64_256_fp16_paged_split_sm90_cu_1f2e7571_35554cuda3std3__45__cpo6cbeginE:
	.zero		1
	.type		_ZN81_INTERNAL_2a66907c_45_flash_fwd_hdim64_256_fp16_paged_split_sm90_cu_1f2e7571_35554cuda3std3__48in_placeE,@object
	.size		_ZN81_INTERNAL_2a66907c_45_flash_fwd_hdim64_256_fp16_paged_split_sm90_cu_1f2e7571_35554cuda3std3__48in_placeE,(_ZN81_INTERNAL_2a66907c_45_flash_fwd_hdim64_256_fp16_paged_split_sm90_cu_1f2e7571_35554cuda3std6ranges3__45__cpo9iter_moveE - _ZN81_INTERNAL_2a66907c_45_flash_fwd_hdim64_256_fp16_paged_split_sm90_cu_1f2e7571_35554cuda3std3__48in_placeE)
_ZN81_INTERNAL_2a66907c_45_flash_fwd_hdim64_256_fp16_paged_split_sm90_cu_1f2e7571_35554cuda3std3__48in_placeE:
	.zero		1
	.type		_ZN81_INTERNAL_2a66907c_45_flash_fwd_hdim64_256_fp16_paged_split_sm90_cu_1f2e7571_35554cuda3std6ranges3__45__cpo9iter_moveE,@object
	.size		_ZN81_INTERNAL_2a66907c_45_flash_fwd_hdim64_256_fp16_paged_split_sm90_cu_1f2e7571_35554cuda3std6ranges3__45__cpo9iter_moveE,(_ZN81_INTERNAL_2a66907c_45_flash_fwd_hdim64_256_fp16_paged_split_sm90_cu_1f2e7571_35554cuda3std3__45__cpo5beginE - _ZN81_INTERNAL_2a66907c_45_flash_fwd_hdim64_256_fp16_paged_split_sm90_cu_1f2e7571_35554cuda3std6ranges3__45__cpo9iter_moveE)
_ZN81_INTERNAL_2a66907c_45_flash_fwd_hdim64_256_fp16_paged_split_sm90_cu_1f2e7571_35554cuda3std6ranges3__45__cpo9iter_moveE:
	.zero		1
	.type		_ZN81_INTERNAL_2a66907c_45_flash_fwd_hdim64_256_fp16_paged_split_sm90_cu_1f2e7571_35554cuda3std3__45__cpo5beginE,@object
	.size		_ZN81_INTERNAL_2a66907c_45_flash_fwd_hdim64_256_fp16_paged_split_sm90_cu_1f2e7571_35554cuda3std3__45__cpo5beginE,(_ZN81_INTERNAL_2a66907c_45_flash_fwd_hdim64_256_fp16_paged_split_sm90_cu_1f2e7571_35554cuda3std3__483_GLOBAL__N__2a66907c_45_flash_fwd_hdim64_256_fp16_paged_split_sm90_cu_1f2e7571_35556ignoreE - _ZN81_INTERNAL_2a66907c_45_flash_fwd_hdim64_256_fp16_paged_split_sm90_cu_1f2e7571_35554cuda3std3__45__cpo5beginE)
_ZN81_INTERNAL_2a66907c_45_flash_fwd_hdim64_256_fp16_paged_split_sm90_cu_1f2e7571_35554cuda3std3__45__cpo5beginE:
	.zero		1
	.type		_ZN81_INTERNAL_2a66907c_45_flash_fwd_hdim64_256_fp16_paged_split_sm90_cu_1f2e7571_35554cuda3std3__483_GLOBAL__N__2a66907c_45_flash_fwd_hdim64_256_fp16_paged_split_sm90_cu_1f2e7571_35556ignoreE,@object
	.size		_ZN81_INTERNAL_2a66907c_45_flash_fwd_hdim64_256_fp16_paged_split_sm90_cu_1f2e7571_35554cuda3std3__483_GLOBAL__N__2a66907c_45_flash_fwd_hdim64_256_fp16_paged_split_sm90_cu_1f2e7571_35556ignoreE,(_ZN81_INTERNAL_2a66907c_45_flash_fwd_hdim64_256_fp16_paged_split_sm90_cu_1f2e7571_35554cute7productE - _ZN81_INTERNAL_2a66907c_45_flash_fwd_hdim64_256_fp16_paged_split_sm90_cu_1f2e7571_35554cuda3std3__483_GLOBAL__N__2a66907c_45_flash_fwd_hdim64_256_fp16_paged_split_sm90_cu_1f2e7571_35556ignoreE)
_ZN81_INTERNAL_2a66907c_45_flash_fwd_hdim64_256_fp16_paged_split_sm90_cu_1f2e7571_35554cuda3std3__483_GLOBAL__N__2a66907c_45_flash_fwd_hdim64_256_fp16_paged_split_sm90_cu_1f2e7571_35556ignoreE:
	.zero		1
	.type		_ZN81_INTERNAL_2a66907c_45_flash_fwd_hdim64_256_fp16_paged_split_sm90_cu_1f2e7571_35554cute7productE,@object
	.size		_ZN81_INTERNAL_2a66907c_45_flash_fwd_hdim64_256_fp16_paged_split_sm90_cu_1f2e7571_35554cute7productE,(_ZN81_INTERNAL_2a66907c_45_flash_fwd_hdim64_256_fp16_paged_split_sm90_cu_1f2e7571_35554cuda3std3__45__cpo3endE - _ZN81_INTERNAL_2a66907c_45_flash_fwd_hdim64_256_fp16_paged_split_sm90_cu_1f2e7571_35554cute7productE)
_ZN81_INTERNAL_2a66907c_45_flash_fwd_hdim64_256_fp16_paged_split_sm90_cu_1f2e7571_35554cute7productE:
	.zero		1
	.type		_ZN81_INTERNAL_2a66907c_45_flash_fwd_hdim64_256_fp16_paged_split_sm90_cu_1f2e7571_35554cuda3std3__45__cpo3endE,@object
	.size		_ZN81_INTERNAL_2a66907c_45_flash_fwd_hdim64_256_fp16_paged_split_sm90_cu_1f2e7571_35554cuda3std3__45__cpo3endE,(_ZN81_INTERNAL_2a66907c_45_flash_fwd_hdim64_256_fp16_paged_split_sm90_cu_1f2e7571_35554cuda3std3__419piecewise_constructE - _ZN81_INTERNAL_2a66907c_45_flash_fwd_hdim64_256_fp16_paged_split_sm90_cu_1f2e7571_35554cuda3std3__45__cpo3endE)
_ZN81_INTERNAL_2a66907c_45_flash_fwd_hdim64_256_fp16_paged_split_sm90_cu_1f2e7571_35554cuda3std3__45__cpo3endE:
	.zero		1
	.type		_ZN81_INTERNAL_2a66907c_45_flash_fwd_hdim64_256_fp16_paged_split_sm90_cu_1f2e7571_35554cuda3std3__419piecewise_constructE,@object
	.size		_ZN81_INTERNAL_2a66907c_45_flash_fwd_hdim64_256_fp16_paged_split_sm90_cu_1f2e7571_35554cuda3std3__419piecewise_constructE,(_ZN81_INTERNAL_2a66907c_45_flash_fwd_hdim64_256_fp16_paged_split_sm90_cu_1f2e7571_35554cuda3std3__45__cpo4cendE - _ZN81_INTERNAL_2a66907c_45_flash_fwd_hdim64_256_fp16_paged_split_sm90_cu_1f2e7571_35554cuda3std3__419piecewise_constructE)
_ZN81_INTERNAL_2a66907c_45_flash_fwd_hdim64_256_fp16_paged_split_sm90_cu_1f2e7571_35554cuda3std3__419piecewise_constructE:
	.zero		1
	.type		_ZN81_INTERNAL_2a66907c_45_flash_fwd_hdim64_256_fp16_paged_split_sm90_cu_1f2e7571_35554cuda3std3__45__cpo4cendE,@object
	.size		_ZN81_INTERNAL_2a66907c_45_flash_fwd_hdim64_256_fp16_paged_split_sm90_cu_1f2e7571_35554cuda3std3__45__cpo4cendE,(_ZN81_INTERNAL_2a66907c_45_flash_fwd_hdim64_256_fp16_paged_split_sm90_cu_1f2e7571_35554cuda3std6ranges3__45__cpo4swapE - _ZN81_INTERNAL_2a66907c_45_flash_fwd_hdim64_256_fp16_paged_split_sm90_cu_1f2e7571_35554cuda3std3__45__cpo4cendE)
_ZN81_INTERNAL_2a66907c_45_flash_fwd_hdim64_256_fp16_paged_split_sm90_cu_1f2e7571_35554cuda3std3__45__cpo4cendE:
	.zero		1
	.type		_ZN81_INTERNAL_2a66907c_45_flash_fwd_hdim64_256_fp16_paged_split_sm90_cu_1f2e7571_35554cuda3std6ranges3__45__cpo4swapE,@object
	.size		_ZN81_INTERNAL_2a66907c_45_flash_fwd_hdim64_256_fp16_paged_split_sm90_cu_1f2e7571_35554cuda3std6ranges3__45__cpo4swapE,(.L_14 - _ZN81_INTERNAL_2a66907c_45_flash_fwd_hdim64_256_fp16_paged_split_sm90_cu_1f2e7571_35554cuda3std6ranges3__45__cpo4swapE)
_ZN81_INTERNAL_2a66907c_45_flash_fwd_hdim64_256_fp16_paged_split_sm90_cu_1f2e7571_35554cuda3std6ranges3__45__cpo4swapE:
	.zero		1
.L_14:


//--------------------- .nv.shared._ZN7cutlass13device_kernelIN5flash11enable_sm90INS1_16FlashAttnFwdSm90INS1_25CollectiveMainloopFwdSm90ILi2EN4cute5tupleIJNS5_1CILi1EEES8_S8_EEENS6_IJNS7_ILi128EEENS7_ILi96EEENS7_ILi64EEEEEELi256ENS_6half_tEfNS_4arch4Sm90ELb0ELb0ELb0ELb0ELb1ELb0ELb1ELb1ELb0ELb1ELb1ELb0EEENS1_21CollectiveEpilogueFwdINS6_IJSA_NS7_ILi256EEESB_EEES9_SE_SG_Li256ELb0ELb1ELb1ELb0EEENS1_19SingleTileSchedulerILb0ELb1ELb1ELi128EEEEEEEEEvNT_6ParamsE --------------------------
	.section	.nv.shared._ZN7cutlass13device_kernelIN5flash11enable_sm90INS1_16FlashAttnFwdSm90INS1_25CollectiveMainloopFwdSm90ILi2EN4cute5tupleIJNS5_1CILi1EEES8_S8_EEENS6_IJNS7_ILi128EEENS7_ILi96EEENS7_ILi64EEEEEELi256ENS_6half_tEfNS_4arch4Sm90ELb0ELb0ELb0ELb0ELb1ELb0ELb1ELb1ELb0ELb1ELb1ELb0EEENS1_21CollectiveEpilogueFwdINS6_IJSA_NS7_ILi256EEESB_EEES9_SE_SG_Li256ELb0ELb1ELb1ELb0EEENS1_19SingleTileSchedulerILb0ELb1ELb1ELi128EEEEEEEEEvNT_6ParamsE,"aw",@nobits
	.sectionflags	@""
	.align	16
	.zero		1024


//--------------------- .nv.shared._ZN7cutlass13device_kernelIN5flash11enable_sm90INS1_16FlashAttnFwdSm90INS1_25CollectiveMainloopFwdSm90ILi2EN4cute5tupleIJNS5_1CILi1EEES8_S8_EEENS6_IJNS7_ILi128EEENS7_ILi96EEENS7_ILi64EEEEEELi256ENS_6half_tEfNS_4arch4Sm90ELb0ELb0ELb0ELb1ELb1ELb0ELb0ELb1ELb0ELb1ELb1ELb0EEENS1_21CollectiveEpilogueFwdINS6_IJSA_NS7_ILi256EEESB_EEES9_SE_SG_Li256ELb1ELb1ELb1ELb0EEENS1_36VarlenDynamicPersistentTileSchedulerILi128ELi96ELi256ELi128ELb1ELb1ELb1ELb0ELb1ELb1EEEEEEEEEvNT_6ParamsE --------------------------
	.section	.nv.shared._ZN7cutlass13device_kernelIN5flash11enable_sm90INS1_16FlashAttnFwdSm90INS1_25CollectiveMainloopFwdSm90ILi2EN4cute5tupleIJNS5_1CILi1EEES8_S8_EEENS6_IJNS7_ILi128EEENS7_ILi96EEENS7_ILi64EEEEEELi256ENS_6half_tEfNS_4arch4Sm90ELb0ELb0ELb0ELb1ELb1ELb0ELb0ELb1ELb0ELb1ELb1ELb0EEENS1_21CollectiveEpilogueFwdINS6_IJSA_NS7_ILi256EEESB_EEES9_SE_SG_Li256ELb1ELb1ELb1ELb0EEENS1_36VarlenDynamicPersistentTileSchedulerILi128ELi96ELi256ELi128ELb1ELb1ELb1ELb0ELb1ELb1EEEEEEEEEvNT_6ParamsE,"aw",@nobits
	.sectionflags	@""
	.align	16
	.zero		1024


//--------------------- .nv.shared._ZN7cutlass13device_kernelIN5flash11enable_sm90INS1_16FlashAttnFwdSm90INS1_25CollectiveMainloopFwdSm90ILi2EN4cute5tupleIJNS5_1CILi1EEES8_S8_EEENS6_IJNS7_ILi128EEENS7_ILi96EEENS7_ILi64EEEEEELi256ENS_6half_tEfNS_4arch4Sm90ELb0ELb0ELb0ELb1ELb1ELb1ELb0ELb1ELb0ELb1ELb1ELb0EEENS1_21CollectiveEpilogueFwdINS6_IJSA_NS7_ILi256EEESB_EEES9_SE_SG_Li256ELb1ELb1ELb1ELb0EEENS1_36VarlenDynamicPersistentTileSchedulerILi128ELi96ELi256ELi128ELb1ELb1ELb1ELb0ELb1ELb1EEEEEEEEEvNT_6ParamsE --------------------------
	.section	.nv.shared._ZN7cutlass13device_kernelIN5flash11enable_sm90INS1_16FlashAttnFwdSm90INS1_25CollectiveMainloopFwdSm90ILi2EN4cute5tupleIJNS5_1CILi1EEES8_S8_EEENS6_IJNS7_ILi128EEENS7_ILi96EEENS7_ILi64EEEEEELi256ENS_6half_tEfNS_4arch4Sm90ELb0ELb0ELb0ELb1ELb1ELb1ELb0ELb1ELb0ELb1ELb1ELb0EEENS1_21CollectiveEpilogueFwdINS6_IJSA_NS7_ILi256EEESB_EEES9_SE_SG_Li256ELb1ELb1ELb1ELb0EEENS1_36VarlenDynamicPersistentTileSchedulerILi128ELi96ELi256ELi128ELb1ELb1ELb1ELb0ELb1ELb1EEEEEEEEEvNT_6ParamsE,"aw",@nobits
	.sectionflags	@""
	.align	16
	.zero		1024


//--------------------- .nv.shared._ZN7cutlass13device_kernelIN5flash11enable_sm90INS1_16FlashAttnFwdSm90INS1_25CollectiveMainloopFwdSm90ILi2EN4cute5tupleIJNS5_1CILi1EEES8_S8_EEENS6_IJNS7_ILi128EEENS7_ILi96EEENS7_ILi64EEEEEELi256ENS_6half_tEfNS_4arch4Sm90ELb0ELb0ELb0ELb1ELb1ELb0ELb1ELb1ELb0ELb1ELb1ELb0EEENS1_21CollectiveEpilogueFwdINS6_IJSA_NS7_ILi256EEESB_EEES9_SE_SG_Li256ELb1ELb1ELb1ELb0EEENS1_36VarlenDynamicPersistentTileSchedulerILi128ELi96ELi256ELi128ELb1ELb1ELb1ELb0ELb1ELb1EEEEEEEEEvNT_6ParamsE --------------------------
	.section	.nv.shared._ZN7cutlass13device_kernelIN5flash11enable_sm90INS1_16FlashAttnFwdSm90INS1_25CollectiveMainloopFwdSm90ILi2EN4cute5tupleIJNS5_1CILi1EEES8_S8_EEENS6_IJNS7_ILi128EEENS7_ILi96EEENS7_ILi64EEEEEELi256ENS_6half_tEfNS_4arch4Sm90ELb0ELb0ELb0ELb1ELb1ELb0ELb1ELb1ELb0ELb1ELb1ELb0EEENS1_21CollectiveEpilogueFwdINS6_IJSA_NS7_ILi256EEESB_EEES9_SE_SG_Li256ELb1ELb1ELb1ELb0EEENS1_36VarlenDynamicPersistentTileSchedulerILi128ELi96ELi256ELi128ELb1ELb1ELb1ELb0ELb1ELb1EEEEEEEEEvNT_6ParamsE,"aw",@nobits
	.sectionflags	@""
	.align	16
	.zero		1024


//--------------------- .nv.shared._ZN7cutlass13device_kernelIN5flash11enable_sm90INS1_16FlashAttnFwdSm90INS1_25CollectiveMainloopFwdSm90ILi2EN4cute5tupleIJNS5_1CILi1EEES8_S8_EEENS6_IJNS7_ILi128EEENS7_ILi96EEENS7_ILi64EEEEEELi256ENS_6half_tEfNS_4arch4Sm90ELb0ELb0ELb0ELb1ELb1ELb1ELb1ELb1ELb0ELb1ELb1ELb0EEENS1_21CollectiveEpilogueFwdINS6_IJSA_NS7_ILi256EEESB_EEES9_SE_SG_Li256ELb1ELb1ELb1ELb0EEENS1_36VarlenDynamicPersistentTileSchedulerILi128ELi96ELi256ELi128ELb1ELb1ELb1ELb0ELb1ELb1EEEEEEEEEvNT_6ParamsE --------------------------
	.section	.nv.shared._ZN7cutlass13device_kernelIN5flash11enable_sm90INS1_16FlashAttnFwdSm90INS1_25CollectiveMainloopFwdSm90ILi2EN4cute5tupleIJNS5_1CILi1EEES8_S8_EEENS6_IJNS7_ILi128EEENS7_ILi96EEENS7_ILi64EEEEEELi256ENS_6half_tEfNS_4arch4Sm90ELb0ELb0ELb0ELb1ELb1ELb1ELb1ELb1ELb0ELb1ELb1ELb0EEENS1_21CollectiveEpilogueFwdINS6_IJSA_NS7_ILi256EEESB_EEES9_SE_SG_Li256ELb1ELb1ELb1ELb0EEENS1_36VarlenDynamicPersistentTileSchedulerILi128ELi96ELi256ELi128ELb1ELb1ELb1ELb0ELb1ELb1EEEEEEEEEvNT_6ParamsE,"aw",@nobits
	.sectionflags	@""
	.align	16
	.zero		1024


//--------------------- .nv.shared._ZN7cutlass13device_kernelIN5flash11enable_sm90INS1_16FlashAttnFwdSm90INS1_25CollectiveMainloopFwdSm90ILi2EN4cute5tupleIJNS5_1CILi1EEES8_S8_EEENS6_IJNS7_ILi128EEENS7_ILi96EEENS7_ILi64EEEEEELi256ENS_6half_tEfNS_4arch4Sm90ELb0ELb1ELb0ELb0ELb1ELb0ELb0ELb1ELb0ELb1ELb1ELb0EEENS1_21CollectiveEpilogueFwdINS6_IJSA_NS7_ILi256EEESB_EEES9_SE_SG_Li256ELb0ELb1ELb1ELb0EEENS1_19SingleTileSchedulerILb0ELb1ELb1ELi128EEEEEEEEEvNT_6ParamsE --------------------------
	.section	.nv.shared._ZN7cutlass13device_kernelIN5flash11enable_sm90INS1_16FlashAttnFwdSm90INS1_25CollectiveMainloopFwdSm90ILi2EN4cute5tupleIJNS5_1CILi1EEES8_S8_EEENS6_IJNS7_ILi128EEENS7_ILi96EEENS7_ILi64EEEEEELi256ENS_6half_tEfNS_4arch4Sm90ELb0ELb1ELb0ELb0ELb1ELb0ELb0ELb1ELb0ELb1ELb1ELb0EEENS1_21CollectiveEpilogueFwdINS6_IJSA_NS7_ILi256EEESB_EEES9_SE_SG_Li256ELb0ELb1ELb1ELb0EEENS1_19SingleTileSchedulerILb0ELb1ELb1ELi128EEEEEEEEEvNT_6ParamsE,"aw",@nobits
	.sectionflags	@""
	.align	16
	.zero		1024


//--------------------- .nv.shared._ZN7cutlass13device_kernelIN5flash11enable_sm90INS1_16FlashAttnFwdSm90INS1_25CollectiveMainloopFwdSm90ILi2EN4cute5tupleIJNS5_1CILi1EEES8_S8_EEENS6_IJNS7_ILi128EEENS7_ILi96EEENS7_ILi64EEEEEELi256ENS_6half_tEfNS_4arch4Sm90ELb0ELb1ELb0ELb0ELb1ELb0ELb1ELb1ELb0ELb1ELb1ELb0EEENS1_21CollectiveEpilogueFwdINS6_IJSA_NS7_ILi256EEESB_EEES9_SE_SG_Li256ELb0ELb1ELb1ELb0EEENS1_19SingleTileSchedulerILb0ELb1ELb1ELi128EEEEEEEEEvNT_6ParamsE --------------------------
	.section	.nv.shared._ZN7cutlass13device_kernelIN5flash11enable_sm90INS1_16FlashAttnFwdSm90INS1_25CollectiveMainloopFwdSm90ILi2EN4cute5tupleIJNS5_1CILi1EEES8_S8_EEENS6_IJNS7_ILi128EEENS7_ILi96EEENS7_ILi64EEEEEELi256ENS_6half_tEfNS_4arch4Sm90ELb0ELb1ELb0ELb0ELb1ELb0ELb1ELb1ELb0ELb1ELb1ELb0EEENS1_21CollectiveEpilogueFwdINS6_IJSA_NS7_ILi256EEESB_EEES9_SE_SG_Li256ELb0ELb1ELb1ELb0EEENS1_19SingleTileSchedulerILb0ELb1ELb1ELi128EEEEEEEEEvNT_6ParamsE,"aw",@nobits
	.sectionflags	@""
	.align	16
	.zero		1024


//--------------------- .nv.shared._ZN7cutlass13device_kernelIN5flash11enable_sm90INS1_16FlashAttnFwdSm90INS1_25CollectiveMainloopFwdSm90ILi2EN4cute5tupleIJNS5_1CILi1EEES8_S8_EEENS6_IJNS7_ILi128EEENS7_ILi96EEENS7_ILi64EEEEEELi256ENS_6half_tEfNS_4arch4Sm90ELb0ELb1ELb0ELb1ELb1ELb0ELb0ELb1ELb0ELb1ELb1ELb0EEENS1_21CollectiveEpilogueFwdINS6_IJSA_NS7_ILi256EEESB_EEES9_SE_SG_Li256ELb1ELb1ELb1ELb0EEENS1_36VarlenDynamicPersistentTileSchedulerILi128ELi96ELi256ELi128ELb1ELb1ELb1ELb1ELb0ELb1EEEEEEEEEvNT_6ParamsE --------------------------
	.section	.nv.shared._ZN7cutlass13device_kernelIN5flash11enable_sm90INS1_16FlashAttnFwdSm90INS1_25CollectiveMainloopFwdSm90ILi2EN4cute5tupleIJNS5_1CILi1EEES8_S8_EEENS6_IJNS7_ILi128EEENS7_ILi96EEENS7_ILi64EEEEEELi256ENS_6half_tEfNS_4arch4Sm90ELb0ELb1ELb0ELb1ELb1ELb0ELb0ELb1ELb0ELb1ELb1ELb0EEENS1_21CollectiveEpilogueFwdINS6_IJSA_NS7_ILi256EEESB_EEES9_SE_SG_Li256ELb1ELb1ELb1ELb0EEENS1_36VarlenDynamicPersistentTileSchedulerILi128ELi96ELi256ELi128ELb1ELb1ELb1ELb1ELb0ELb1EEEEEEEEEvNT_6ParamsE,"aw",@nobits
	.sectionflags	@""
	.align	16
	.zero		1024


//--------------------- .nv.shared._ZN7cutlass13device_kernelIN5flash11enable_sm90INS1_16FlashAttnFwdSm90INS1_25CollectiveMainloopFwdSm90ILi2EN4cute5tupleIJNS5_1CILi1EEES8_S8_EEENS6_IJNS7_ILi128EEENS7_ILi96EEENS7_ILi64EEEEEELi256ENS_6half_tEfNS_4arch4Sm90ELb0ELb1ELb0ELb1ELb1ELb1ELb0ELb1ELb0ELb1ELb1ELb0EEENS1_21CollectiveEpilogueFwdINS6_IJSA_NS7_ILi256EEESB_EEES9_SE_SG_Li256ELb1ELb1ELb1ELb0EEENS1_36VarlenDynamicPersistentTileSchedulerILi128ELi96ELi256ELi128ELb1ELb1ELb1ELb1ELb0ELb1EEEEEEEEEvNT_6ParamsE --------------------------
	.section	.nv.shared._ZN7cutlass13device_kernelIN5flash11enable_sm90INS1_16FlashAttnFwdSm90INS1_25CollectiveMainloopFwdSm90ILi2EN4cute5tupleIJNS5_1CILi1EEES8_S8_EEENS6_IJNS7_ILi128EEENS7_ILi96EEENS7_ILi64EEEEEELi256ENS_6half_tEfNS_4arch4Sm90ELb0ELb1ELb0ELb1ELb1ELb1ELb0ELb1ELb0ELb1ELb1ELb0EEENS1_21CollectiveEpilogueFwdINS6_IJSA_NS7_ILi256EEESB_EEES9_SE_SG_Li256ELb1ELb1ELb1ELb0EEENS1_36VarlenDynamicPersistentTileSchedulerILi128ELi96ELi256ELi128ELb1ELb1ELb1ELb1ELb0ELb1EEEEEEEEEvNT_6ParamsE,"aw",@nobits
	.sectionflags	@""
	.align	16
	.zero		1024


//--------------------- .nv.shared._ZN7cutlass13device_kernelIN5flash11enable_sm90INS1_16FlashAttnFwdSm90INS1_25CollectiveMainloopFwdSm90ILi2EN4cute5tupleIJNS5_1CILi1EEES8_S8_EEENS6_IJNS7_ILi128EEENS7_ILi96EEENS7_ILi64EEEEEELi256ENS_6half_tEfNS_4arch4Sm90ELb0ELb1ELb0ELb1ELb1ELb0ELb1ELb1ELb0ELb1ELb1ELb0EEENS1_21CollectiveEpilogueFwdINS6_IJSA_NS7_ILi256EEESB_EEES9_SE_SG_Li256ELb1ELb1ELb1ELb0EEENS1_36VarlenDynamicPersistentTileSchedulerILi128ELi96ELi256ELi128ELb1ELb1ELb1ELb1ELb0ELb1EEEEEEEEEvNT_6ParamsE --------------------------
	.section	.nv.shared._ZN7cutlass13device_kernelIN5flash11enable_sm90INS1_16FlashAttnFwdSm90INS1_25CollectiveMainloopFwdSm90ILi2EN4cute5tupleIJNS5_1CILi1EEES8_S8_EEENS6_IJNS7_ILi128EEENS7_ILi96EEENS7_ILi64EEEEEELi256ENS_6half_tEfNS_4arch4Sm90ELb0ELb1ELb0ELb1ELb1ELb0ELb1ELb1ELb0ELb1ELb1ELb0EEENS1_21CollectiveEpilogueFwdINS6_IJSA_NS7_ILi256EEESB_EEES9_SE_SG_Li256ELb1ELb1ELb1ELb0EEENS1_36VarlenDynamicPersistentTileSchedulerILi128ELi96ELi256ELi128ELb1ELb1ELb1ELb1ELb0ELb1EEEEEEEEEvNT_6ParamsE,"aw",@nobits
	.sectionflags	@""
	.align	16
	.zero		1024


//--------------------- .nv.shared._ZN7cutlass13device_kernelIN5flash11enable_sm90INS1_16FlashAttnFwdSm90INS1_25CollectiveMainloopFwdSm90ILi2EN4cute5tupleIJNS5_1CILi1EEES8_S8_EEENS6_IJNS7_ILi128EEENS7_ILi96EEENS7_ILi64EEEEEELi256ENS_6half_tEfNS_4arch4Sm90ELb0ELb1ELb0ELb1ELb1ELb1ELb1ELb1ELb0ELb1ELb1ELb0EEENS1_21CollectiveEpilogueFwdINS6_IJSA_NS7_ILi256EEESB_EEES9_SE_SG_Li256ELb1ELb1ELb1ELb0EEENS1_36VarlenDynamicPersistentTileSchedulerILi128ELi96ELi256ELi128ELb1ELb1ELb1ELb1ELb0ELb1EEEEEEEEEvNT_6ParamsE --------------------------
	.section	.nv.shared._ZN7cutlass13device_kernelIN5flash11enable_sm90INS1_16FlashAttnFwdSm90INS1_25CollectiveMainloopFwdSm90ILi2EN4cute5tupleIJNS5_1CILi1EEES8_S8_EEENS6_IJNS7_ILi128EEENS7_ILi96EEENS7_ILi64EEEEEELi256ENS_6half_tEfNS_4arch4Sm90ELb0ELb1ELb0ELb1ELb1ELb1ELb1ELb1ELb0ELb1ELb1ELb0EEENS1_21CollectiveEpilogueFwdINS6_IJSA_NS7_ILi256EEESB_EEES9_SE_SG_Li256ELb1ELb1ELb1ELb0EEENS1_36VarlenDynamicPersistentTileSchedulerILi128ELi96ELi256ELi128ELb1ELb1ELb1ELb1ELb0ELb1EEEEEEEEEvNT_6ParamsE,"aw",@nobits
	.sectionflags	@""
	.align	16
	.zero		1024


//--------------------- .nv.shared._ZN7cutlass13device_kernelIN5flash11enable_sm90INS1_16FlashAttnFwdSm90INS1_25CollectiveMainloopFwdSm90ILi2EN4cute5tupleIJNS5_1CILi1EEES8_S8_EEENS6_IJNS7_ILi128EEENS7_ILi96EEENS7_ILi64EEEEEELi256ENS_6half_tEfNS_4arch4Sm90ELb1ELb0ELb0ELb0ELb1ELb0ELb0ELb1ELb0ELb1ELb1ELb0EEENS1_21CollectiveEpilogueFwdINS6_IJSA_NS7_ILi256EEESB_EEES9_SE_SG_Li256ELb0ELb1ELb1ELb0EEENS1_19SingleTileSchedulerILb0ELb1ELb1ELi128EEEEEEEEEvNT_6ParamsE --------------------------
	.section	.nv.shared._ZN7cutlass13device_kernelIN5flash11enable_sm90INS1_16FlashAttnFwdSm90INS1_25CollectiveMainloopFwdSm90ILi2EN4cute5tupleIJNS5_1CILi1EEES8_S8_EEENS6_IJNS7_ILi128EEENS7_ILi96EEENS7_ILi64EEEEEELi256ENS_6half_tEfNS_4arch4Sm90ELb1ELb0ELb0ELb0ELb1ELb0ELb0ELb1ELb0ELb1ELb1ELb0EEENS1_21CollectiveEpilogueFwdINS6_IJSA_NS7_ILi256EEESB_EEES9_SE_SG_Li256ELb0ELb1ELb1ELb0EEENS1_19SingleTileSchedulerILb0ELb1ELb1ELi128EEEEEEEEEvNT_6ParamsE,"aw",@nobits
	.sectionflags	@""
	.align	16
	.zero		1024


//--------------------- .nv.shared._ZN7cutlass13device_kernelIN5flash11enable_sm90INS1_16FlashAttnFwdSm90INS1_25CollectiveMainloopFwdSm90ILi2EN4cute5tupleIJNS5_1CILi1EEES8_S8_EEENS6_IJNS7_ILi128EEENS7_ILi96EEENS7_ILi64EEEEEELi256ENS_6half_tEfNS_4arch4Sm90ELb1ELb0ELb0ELb0ELb1ELb0ELb1ELb1ELb0ELb1ELb1ELb0EEENS1_21CollectiveEpilogueFwdINS6_IJSA_NS7_ILi256EEESB_EEES9_SE_SG_Li256ELb0ELb1ELb1ELb0EEENS1_19SingleTileSchedulerILb0ELb1ELb1ELi128EEEEEEEEEvNT_6ParamsE --------------------------
	.section	.nv.shared._ZN7cutlass13device_kernelIN5flash11enable_sm90INS1_16FlashAttnFwdSm90INS1_25CollectiveMainloopFwdSm90ILi2EN4cute5tupleIJNS5_1CILi1EEES8_S8_EEENS6_IJNS7_ILi128EEENS7_ILi96EEENS7_ILi64EEEEEELi256ENS_6half_tEfNS_4arch4Sm90ELb1ELb0ELb0ELb0ELb1ELb0ELb1ELb1ELb0ELb1ELb1ELb0EEENS1_21CollectiveEpilogueFwdINS6_IJSA_NS7_ILi256EEESB_EEES9_SE_SG_Li256ELb0ELb1ELb1ELb0EEENS1_19SingleTileSchedulerILb0ELb1ELb1ELi128EEEEEEEEEvNT_6ParamsE,"aw",@nobits
	.sectionflags	@""
	.align	16
	.zero		1024


//--------------------- .nv.shared._ZN7cutlass13device_kernelIN5flash11enable_sm90INS1_16FlashAttnFwdSm90INS1_25CollectiveMainloopFwdSm90ILi2EN4cute5tupleIJNS5_1CILi1EEES8_S8_EEENS6_IJNS7_ILi128EEENS7_ILi96EEENS7_ILi64EEEEEELi256ENS_6half_tEfNS_4arch4Sm90ELb1ELb0ELb0ELb1ELb1ELb0ELb0ELb1ELb0ELb1ELb1ELb0EEENS1_21CollectiveEpilogueFwdINS6_IJSA_NS7_ILi256EEESB_EEES9_SE_SG_Li256ELb1ELb1ELb1ELb0EEENS1_36VarlenDynamicPersistentTileSchedulerILi128ELi96ELi256ELi128ELb1ELb1ELb1ELb1ELb1ELb1EEEEEEEEEvNT_6ParamsE --------------------------
	.section	.nv.shared._ZN7cutlass13device_kernelIN5flash11enable_sm90INS1_16FlashAttnFwdSm90INS1_25CollectiveMainloopFwdSm90ILi2EN4cute5tupleIJNS5_1CILi1EEES8_S8_EEENS6_IJNS7_ILi128EEENS7_ILi96EEENS7_ILi64EEEEEELi256ENS_6half_tEfNS_4arch4Sm90ELb1ELb0ELb0ELb1ELb1ELb0ELb0ELb1ELb0ELb1ELb1ELb0EEENS1_21CollectiveEpilogueFwdINS6_IJSA_NS7_ILi256EEESB_EEES9_SE_SG_Li256ELb1ELb1ELb1ELb0EEENS1_36VarlenDynamicPersistentTileSchedulerILi128ELi96ELi256ELi128ELb1ELb1ELb1ELb1ELb1ELb1EEEEEEEEEvNT_6ParamsE,"aw",@nobits
	.sectionflags	@""
	.align	16
	.zero		1024


//--------------------- .nv.shared._ZN7cutlass13device_kernelIN5flash11enable_sm90INS1_16FlashAttnFwdSm90INS1_25CollectiveMainloopFwdSm90ILi2EN4cute5tupleIJNS5_1CILi1EEES8_S8_EEENS6_IJNS7_ILi128EEENS7_ILi96EEENS7_ILi64EEEEEELi256ENS_6half_tEfNS_4arch4Sm90ELb1ELb0ELb0ELb1ELb1ELb1ELb0ELb1ELb0ELb1ELb1ELb0EEENS1_21CollectiveEpilogueFwdINS6_IJSA_NS7_ILi256EEESB_EEES9_SE_SG_Li256ELb1ELb1ELb1ELb0EEENS1_36VarlenDynamicPersistentTileSchedulerILi128ELi96ELi256ELi128ELb1ELb1ELb1ELb1ELb1ELb1EEEEEEEEEvNT_6ParamsE --------------------------
	.section	.nv.shared._ZN7cutlass13device_kernelIN5flash11enable_sm90INS1_16FlashAttnFwdSm90INS1_25CollectiveMainloopFwdSm90ILi2EN4cute5tupleIJNS5_1CILi1EEES8_S8_EEENS6_IJNS7_ILi128EEENS7_ILi96EEENS7_ILi64EEEEEELi256ENS_6half_tEfNS_4arch4Sm90ELb1ELb0ELb0ELb1ELb1ELb1ELb0ELb1ELb0ELb1ELb1ELb0EEENS1_21CollectiveEpilogueFwdINS6_IJSA_NS7_ILi256EEESB_EEES9_SE_SG_Li256ELb1ELb1ELb1ELb0EEENS1_36VarlenDynamicPersistentTileSchedulerILi128ELi96ELi256ELi128ELb1ELb1ELb1ELb1ELb1ELb1EEEEEEEEEvNT_6ParamsE,"aw",@nobits
	.sectionflags	@""
	.align	16
	.zero		1024


//--------------------- .nv.shared._ZN7cutlass13device_kernelIN5flash11enable_sm90INS1_16FlashAttnFwdSm90INS1_25CollectiveMainloopFwdSm90ILi2EN4cute5tupleIJNS5_1CILi1EEES8_S8_EEENS6_IJNS7_ILi128EEENS7_ILi96EEENS7_ILi64EEEEEELi256ENS_6half_tEfNS_4arch4Sm90ELb1ELb0ELb0ELb1ELb1ELb0ELb1ELb1ELb0ELb1ELb1ELb0EEENS1_21CollectiveEpilogueFwdINS6_IJSA_NS7_ILi256EEESB_EEES9_SE_SG_Li256ELb1ELb1ELb1ELb0EEENS1_36VarlenDynamicPersistentTileSchedulerILi128ELi96ELi256ELi128ELb1ELb1ELb1ELb1ELb1ELb1EEEEEEEEEvNT_6ParamsE --------------------------
	.section	.nv.shared._ZN7cutlass13device_kernelIN5flash11enable_sm90INS1_16FlashAttnFwdSm90INS1_25CollectiveMainloopFwdSm90ILi2EN4cute5tupleIJNS5_1CILi1EEES8_S8_EEENS6_IJNS7_ILi128EEENS7_ILi96EEENS7_ILi64EEEEEELi256ENS_6half_tEfNS_4arch4Sm90ELb1ELb0ELb0ELb1ELb1ELb0ELb1ELb1ELb0ELb1ELb1ELb0EEENS1_21CollectiveEpilogueFwdINS6_IJSA_NS7_ILi256EEESB_EEES9_SE_SG_Li256ELb1ELb1ELb1ELb0EEENS1_36VarlenDynamicPersistentTileSchedulerILi128ELi96ELi256ELi128ELb1ELb1ELb1ELb1ELb1ELb1EEEEEEEEEvNT_6ParamsE,"aw",@nobits
	.sectionflags	@""
	.align	16
	.zero		1024


//--------------------- .nv.shared._ZN7cutlass13device_kernelIN5flash11enable_sm90INS1_16FlashAttnFwdSm90INS1_25CollectiveMainloopFwdSm90ILi2EN4cute5tupleIJNS5_1CILi1EEES8_S8_EEENS6_IJNS7_ILi128EEENS7_ILi96EEENS7_ILi64EEEEEELi256ENS_6half_tEfNS_4arch4Sm90ELb1ELb0ELb0ELb1ELb1ELb1ELb1ELb1ELb0ELb1ELb1ELb0EEENS1_21CollectiveEpilogueFwdINS6_IJSA_NS7_ILi256EEESB_EEES9_SE_SG_Li256ELb1ELb1ELb1ELb0EEENS1_36VarlenDynamicPersistentTileSchedulerILi128ELi96ELi256ELi128ELb1ELb1ELb1ELb1ELb1ELb1EEEEEEEEEvNT_6ParamsE --------------------------
	.section	.nv.shared._ZN7cutlass13device_kernelIN5flash11enable_sm90INS1_16FlashAttnFwdSm90INS1_25CollectiveMainloopFwdSm90ILi2EN4cute5tupleIJNS5_1CILi1EEES8_S8_EEENS6_IJNS7_ILi128EEENS7_ILi96EEENS7_ILi64EEEEEELi256ENS_6half_tEfNS_4arch4Sm90ELb1ELb0ELb0ELb1ELb1ELb1ELb1ELb1ELb0ELb1ELb1ELb0EEENS1_21CollectiveEpilogueFwdINS6_IJSA_NS7_ILi256EEESB_EEES9_SE_SG_Li256ELb1ELb1ELb1ELb0EEENS1_36VarlenDynamicPersistentTileSchedulerILi128ELi96ELi256ELi128ELb1ELb1ELb1ELb1ELb1ELb1EEEEEEEEEvNT_6ParamsE,"aw",@nobits
	.sectionflags	@""
	.align	16
	.zero		1024


//--------------------- .nv.constant0._ZN7cutlass13device_kernelIN5flash11enable_sm90INS1_16FlashAttnFwdSm90INS1_25CollectiveMainloopFwdSm90ILi2EN4cute5tupleIJNS5_1CILi1EEES8_S8_EEENS6_IJNS7_ILi128EEENS7_ILi96EEENS7_ILi64EEEEEELi256ENS_6half_tEfNS_4arch4Sm90ELb0ELb0ELb0ELb0ELb1ELb0ELb0ELb1ELb0ELb1ELb1ELb0EEENS1_21CollectiveEpilogueFwdINS6_IJSA_NS7_ILi256EEESB_EEES9_SE_SG_Li256ELb0ELb1ELb1ELb0EEENS1_19SingleTileSchedulerILb0ELb1ELb1ELi128EEEEEEEEEvNT_6ParamsE --------------------------
	.section	.nv.constant0._ZN7cutlass13device_kernelIN5flash11enable_sm90INS1_16FlashAttnFwdSm90INS1_25CollectiveMainloopFwdSm90ILi2EN4cute5tupleIJNS5_1CILi1EEES8_S8_EEENS6_IJNS7_ILi128EEENS7_ILi96EEENS7_ILi64EEEEEELi256ENS_6half_tEfNS_4arch4Sm90ELb0ELb0ELb0ELb0ELb1ELb0ELb0ELb1ELb0ELb1ELb1ELb0EEENS1_21CollectiveEpilogueFwdINS6_IJSA_NS7_ILi256EEESB_EEES9_SE_SG_Li256ELb0ELb1ELb1ELb0EEENS1_19SingleTileSchedulerILb0ELb1ELb1ELi128EEEEEEEEEvNT_6ParamsE,"a",@progbits
	.sectionflags	@""
	.align	4
.nv.constant0._ZN7cutlass13device_kernelIN5flash11enable_sm90INS1_16FlashAttnFwdSm90INS1_25CollectiveMainloopFwdSm90ILi2EN4cute5tupleIJNS5_1CILi1EEES8_S8_EEENS6_IJNS7_ILi128EEENS7_ILi96EEENS7_ILi64EEEEEELi256ENS_6half_tEfNS_4arch4Sm90ELb0ELb0ELb0ELb0ELb1ELb0ELb0ELb1ELb0ELb1ELb1ELb0EEENS1_21CollectiveEpilogueFwdINS6_IJSA_NS7_ILi256EEESB_EEES9_SE_SG_Li256ELb0ELb1ELb1ELb0EEENS1_19SingleTileSchedulerILb0ELb1ELb1ELi128EEEEEEEEEvNT_6ParamsE:
	.zero		3200


//--------------------- .nv.constant0._ZN7cutlass13device_kernelIN5flash11enable_sm90INS1_16FlashAttnFwdSm90INS1_25CollectiveMainloopFwdSm90ILi2EN4cute5tupleIJNS5_1CILi1EEES8_S8_EEENS6_IJNS7_ILi128EEENS7_ILi96EEENS7_ILi64EEEEEELi256ENS_6half_tEfNS_4arch4Sm90ELb0ELb0ELb0ELb0ELb1ELb0ELb1ELb1ELb0ELb1ELb1ELb0EEENS1_21CollectiveEpilogueFwdINS6_IJSA_NS7_ILi256EEESB_EEES9_SE_SG_Li256ELb0ELb1ELb1ELb0EEENS1_19SingleTileSchedulerILb0ELb1ELb1ELi128EEEEEEEEEvNT_6ParamsE --------------------------
	.section	.nv.constant0._ZN7cutlass13device_kernelIN5flash11enable_sm90INS1_16FlashAttnFwdSm90INS1_25CollectiveMainloopFwdSm90ILi2EN4cute5tupleIJNS5_1CILi1EEES8_S8_EEENS6_IJNS7_ILi128EEENS7_ILi96EEENS7_ILi64EEEEEELi256ENS_6half_tEfNS_4arch4Sm90ELb0ELb0ELb0ELb0ELb1ELb0ELb1ELb1ELb0ELb1ELb1ELb0EEENS1_21CollectiveEpilogueFwdINS6_IJSA_NS7_ILi256EEESB_EEES9_SE_SG_Li256ELb0ELb1ELb1ELb0EEENS1_19SingleTileSchedulerILb0ELb1ELb1ELi128EEEEEEEEEvNT_6ParamsE,"a",@progbits
	.sectionflags	@""
	.align	4
.nv.constant0._ZN7cutlass13device_kernelIN5flash11enable_sm90INS1_16FlashAttnFwdSm90INS1_25CollectiveMainloopFwdSm90ILi2EN4cute5tupleIJNS5_1CILi1EEES8_S8_EEENS6_IJNS7_ILi128EEENS7_ILi96EEENS7_ILi64EEEEEELi256ENS_6half_tEfNS_4arch4Sm90ELb0ELb0ELb0ELb0ELb1ELb0ELb1ELb1ELb0ELb1ELb1ELb0EEENS1_21CollectiveEpilogueFwdINS6_IJSA_NS7_ILi256EEESB_EEES9_SE_SG_Li256ELb0ELb1ELb1ELb0EEENS1_19SingleTileSchedulerILb0ELb1ELb1ELi128EEEEEEEEEvNT_6ParamsE:
	.zero		3456


//--------------------- .nv.constant0._ZN7cutlass13device_kernelIN5flash11enable_sm90INS1_16FlashAttnFwdSm90INS1_25CollectiveMainloopFwdSm90ILi2EN4cute5tupleIJNS5_1CILi1EEES8_S8_EEENS6_IJNS7_ILi128EEENS7_ILi96EEENS7_ILi64EEEEEELi256ENS_6half_tEfNS_4arch4Sm90ELb0ELb0ELb0ELb1ELb1ELb0ELb0ELb1ELb0ELb1ELb1ELb0EEENS1_21CollectiveEpilogueFwdINS6_IJSA_NS7_ILi256EEESB_EEES9_SE_SG_Li256ELb1ELb1ELb1ELb0EEENS1_36VarlenDynamicPersistentTileSchedulerILi128ELi96ELi256ELi128ELb1ELb1ELb1ELb0ELb1ELb1EEEEEEEEEvNT_6ParamsE --------------------------
	.section	.nv.constant0._ZN7cutlass13device_kernelIN5flash11enable_sm90INS1_16FlashAttnFwdSm90INS1_25CollectiveMainloopFwdSm90ILi2EN4cute5tupleIJNS5_1CILi1EEES8_S8_EEENS6_IJNS7_ILi128EEENS7_ILi96EEENS7_ILi64EEEEEELi256ENS_6half_tEfNS_4arch4Sm90ELb0ELb0ELb0ELb1ELb1ELb0ELb0ELb1ELb0ELb1ELb1ELb0EEENS1_21CollectiveEpilogueFwdINS6_IJSA_NS7_ILi256EEESB_EEES9_SE_SG_Li256ELb1ELb1ELb1ELb0EEENS1_36VarlenDynamicPersistentTileSchedulerILi128ELi96ELi256ELi128ELb1ELb1ELb1ELb0ELb1ELb1EEEEEEEEEvNT_6ParamsE,"a",@progbits
	.sectionflags	@""
	.align	4
.nv.constant0._ZN7cutlass13device_kernelIN5flash11enable_sm90INS1_16FlashAttnFwdSm90INS1_25CollectiveMainloopFwdSm90ILi2EN4cute5tupleIJNS5_1CILi1EEES8_S8_EEENS6_IJNS7_ILi128EEENS7_ILi96EEENS7_ILi64EEEEEELi256ENS_6half_tEfNS_4arch4Sm90ELb0ELb0ELb0ELb1ELb1ELb0ELb0ELb1ELb0ELb1ELb1ELb0EEENS1_21CollectiveEpilogueFwdINS6_IJSA_NS7_ILi256EEESB_EEES9_SE_SG_Li256ELb1ELb1ELb1ELb0EEENS1_36VarlenDynamicPersistentTileSchedulerILi128ELi96ELi256ELi128ELb1ELb1ELb1ELb0ELb1ELb1EEEEEEEEEvNT_6ParamsE:
	.zero		3328


//--------------------- .nv.constant0._ZN7cutlass13device_kernelIN5flash11enable_sm90INS1_16FlashAttnFwdSm90INS1_25CollectiveMainloopFwdSm90ILi2EN4cute5tupleIJNS5_1CILi1EEES8_S8_EEENS6_IJNS7_ILi128EEENS7_ILi96EEENS7_ILi64EEEEEELi256ENS_6half_tEfNS_4arch4Sm90ELb0ELb0ELb0ELb1ELb1ELb1ELb0ELb1ELb0ELb1ELb1ELb0EEENS1_21CollectiveEpilogueFwdINS6_IJSA_NS7_ILi256EEESB_EEES9_SE_SG_Li256ELb1ELb1ELb1ELb0EEENS1_36VarlenDynamicPersistentTileSchedulerILi128ELi96ELi256ELi128ELb1ELb1ELb1ELb0ELb1ELb1EEEEEEEEEvNT_6ParamsE --------------------------
	.section	.nv.constant0._ZN7cutlass13device_kernelIN5flash11enable_sm90INS1_16FlashAttnFwdSm90INS1_25CollectiveMainloopFwdSm90ILi2EN4cute5tupleIJNS5_1CILi1EEES8_S8_EEENS6_IJNS7_ILi128EEENS7_ILi96EEENS7_ILi64EEEEEELi256ENS_6half_tEfNS_4arch4Sm90ELb0ELb0ELb0ELb1ELb1ELb1ELb0ELb1ELb0ELb1ELb1ELb0EEENS1_21CollectiveEpilogueFwdINS6_IJSA_NS7_ILi256EEESB_EEES9_SE_SG_Li256ELb1ELb1ELb1ELb0EEENS1_36VarlenDynamicPersistentTileSchedulerILi128ELi96ELi256ELi128ELb1ELb1ELb1ELb0ELb1ELb1EEEEEEEEEvNT_6ParamsE,"a",@progbits
	.sectionflags	@""
	.align	4
.nv.constant0._ZN7cutlass13device_kernelIN5flash11enable_sm90INS1_16FlashAttnFwdSm90INS1_25CollectiveMainloopFwdSm90ILi2EN4cute5tupleIJNS5_1CILi1EEES8_S8_EEENS6_IJNS7_ILi128EEENS7_ILi96EEENS7_ILi64EEEEEELi256ENS_6half_tEfNS_4arch4Sm90ELb0ELb0ELb0ELb1ELb1ELb1ELb0ELb1ELb0ELb1ELb1ELb0EEENS1_21CollectiveEpilogueFwdINS6_IJSA_NS7_ILi256EEESB_EEES9_SE_SG_Li256ELb1ELb1ELb1ELb0EEENS1_36VarlenDynamicPersistentTileSchedulerILi128ELi96ELi256ELi128ELb1ELb1ELb1ELb0ELb1ELb1EEEEEEEEEvNT_6ParamsE:
	.zero		3328


//--------------------- .nv.constant0._ZN7cutlass13device_kernelIN5flash11enable_sm90INS1_16FlashAttnFwdSm90INS1_25CollectiveMainloopFwdSm90ILi2EN4cute5tupleIJNS5_1CILi1EEES8_S8_EEENS6_IJNS7_ILi128EEENS7_ILi96EEENS7_ILi64EEEEEELi256ENS_6half_tEfNS_4arch4Sm90ELb0ELb0ELb0ELb1ELb1ELb0ELb1ELb1ELb0ELb1ELb1ELb0EEENS1_21CollectiveEpilogueFwdINS6_IJSA_NS7_ILi256EEESB_EEES9_SE_SG_Li256ELb1ELb1ELb1ELb0EEENS1_36VarlenDynamicPersistentTileSchedulerILi128ELi96ELi256ELi128ELb1ELb1ELb1ELb0ELb1ELb1EEEEEEEEEvNT_6ParamsE --------------------------
	.section	.nv.constant0._ZN7cutlass13device_kernelIN5flash11enable_sm90INS1_16FlashAttnFwdSm90INS1_25CollectiveMainloopFwdSm90ILi2EN4cute5tupleIJNS5_1CILi1EEES8_S8_EEENS6_IJNS7_ILi128EEENS7_ILi96EEENS7_ILi64EEEEEELi256ENS_6half_tEfNS_4arch4Sm90ELb0ELb0ELb0ELb1ELb1ELb0ELb1ELb1ELb0ELb1ELb1ELb0EEENS1_21CollectiveEpilogueFwdINS6_IJSA_NS7_ILi256EEESB_EEES9_SE_SG_Li256ELb1ELb1ELb1ELb0EEENS1_36VarlenDynamicPersistentTileSchedulerILi128ELi96ELi256ELi128ELb1ELb1ELb1ELb0ELb1ELb1EEEEEEEEEvNT_6ParamsE,"a",@progbits
	.sectionflags	@""
	.align	4
.nv.constant0._ZN7cutlass13device_kernelIN5flash11enable_sm90INS1_16FlashAttnFwdSm90INS1_25CollectiveMainloopFwdSm90ILi2EN4cute5tupleIJNS5_1CILi1EEES8_S8_EEENS6_IJNS7_ILi128EEENS7_ILi96EEENS7_ILi64EEEEEELi256ENS_6half_tEfNS_4arch4Sm90ELb0ELb0ELb0ELb1ELb1ELb0ELb1ELb1ELb0ELb1ELb1ELb0EEENS1_21CollectiveEpilogueFwdINS6_IJSA_NS7_ILi256EEESB_EEES9_SE_SG_Li256ELb1ELb1ELb1ELb0EEENS1_36VarlenDynamicPersistentTileSchedulerILi128ELi96ELi256ELi128ELb1ELb1ELb1ELb0ELb1ELb1EEEEEEEEEvNT_6ParamsE:
	.zero		3584


//--------------------- .nv.constant0._ZN7cutlass13device_kernelIN5flash11enable_sm90INS1_16FlashAttnFwdSm90INS1_25CollectiveMainloopFwdSm90ILi2EN4cute5tupleIJNS5_1CILi1EEES8_S8_EEENS6_IJNS7_ILi128EEENS7_ILi96EEENS7_ILi64EEEEEELi256ENS_6half_tEfNS_4arch4Sm90ELb0ELb0ELb0ELb1ELb1ELb1ELb1ELb1ELb0ELb1ELb1ELb0EEENS1_21CollectiveEpilogueFwdINS6_IJSA_NS7_ILi256EEESB_EEES9_SE_SG_Li256ELb1ELb1ELb1ELb0EEENS1_36VarlenDynamicPersistentTileSchedulerILi128ELi96ELi256ELi128ELb1ELb1ELb1ELb0ELb1ELb1EEEEEEEEEvNT_6ParamsE --------------------------
	.section	.nv.constant0._ZN7cutlass13device_kernelIN5flash11enable_sm90INS1_16FlashAttnFwdSm90INS1_25CollectiveMainloopFwdSm90ILi2EN4cute5tupleIJNS5_1CILi1EEES8_S8_EEENS6_IJNS7_ILi128EEENS7_ILi96EEENS7_ILi64EEEEEELi256ENS_6half_tEfNS_4arch4Sm90ELb0ELb0ELb0ELb1ELb1ELb1ELb1ELb1ELb0ELb1ELb1ELb0EEENS1_21CollectiveEpilogueFwdINS6_IJSA_NS7_ILi256EEESB_EEES9_SE_SG_Li256ELb1ELb1ELb1ELb0EEENS1_36VarlenDynamicPersistentTileSchedulerILi128ELi96ELi256ELi128ELb1ELb1ELb1ELb0ELb1ELb1EEEEEEEEEvNT_6ParamsE,"a",@progbits
	.sectionflags	@""
	.align	4
.nv.constant0._ZN7cutlass13device_kernelIN5flash11enable_sm90INS1_16FlashAttnFwdSm90INS1_25CollectiveMainloopFwdSm90ILi2EN4cute5tupleIJNS5_1CILi1EEES8_S8_EEENS6_IJNS7_ILi128EEENS7_ILi96EEENS7_ILi64EEEEEELi256ENS_6half_tEfNS_4arch4Sm90ELb0ELb0ELb0ELb1ELb1ELb1ELb1ELb1ELb0ELb1ELb1ELb0EEENS1_21CollectiveEpilogueFwdINS6_IJSA_NS7_ILi256EEESB_EEES9_SE_SG_Li256ELb1ELb1ELb1ELb0EEENS1_36VarlenDynamicPersistentTileSchedulerILi128ELi96ELi256ELi128ELb1ELb1ELb1ELb0ELb1ELb1EEEEEEEEEvNT_6ParamsE:
	.zero		3584


//--------------------- .nv.constant0._ZN7cutlass13device_kernelIN5flash11enable_sm90INS1_16FlashAttnFwdSm90INS1_25CollectiveMainloopFwdSm90ILi2EN4cute5tupleIJNS5_1CILi1EEES8_S8_EEENS6_IJNS7_ILi128EEENS7_ILi96EEENS7_ILi64EEEEEELi256ENS_6half_tEfNS_4arch4Sm90ELb0ELb1ELb0ELb0ELb1ELb0ELb0ELb1ELb0ELb1ELb1ELb0EEENS1_21CollectiveEpilogueFwdINS6_IJSA_NS7_ILi256EEESB_EEES9_SE_SG_Li256ELb0ELb1ELb1ELb0EEENS1_19SingleTileSchedulerILb0ELb1ELb1ELi128EEEEEEEEEvNT_6ParamsE --------------------------
	.section	.nv.constant0._ZN7cutlass13device_kernelIN5flash11enable_sm90INS1_16FlashAttnFwdSm90INS1_25CollectiveMainloopFwdSm90ILi2EN4cute5tupleIJNS5_1CILi1EEES8_S8_EEENS6_IJNS7_ILi128EEENS7_ILi96EEENS7_ILi64EEEEEELi256ENS_6half_tEfNS_4arch4Sm90ELb0ELb1ELb0ELb0ELb1ELb0ELb0ELb1ELb0ELb1ELb1ELb0EEENS1_21CollectiveEpilogueFwdINS6_IJSA_NS7_ILi256EEESB_EEES9_SE_SG_Li256ELb0ELb1ELb1ELb0EEENS1_19SingleTileSchedulerILb0ELb1ELb1ELi128EEEEEEEEEvNT_6ParamsE,"a",@progbits
	.sectionflags	@""
	.align	4
.nv.constant0._ZN7cutlass13device_kernelIN5flash11enable_sm90INS1_16FlashAttnFwdSm90INS1_25CollectiveMainloopFwdSm90ILi2EN4cute5tupleIJNS5_1CILi1EEES8_S8_EEENS6_IJNS7_ILi128EEENS7_ILi96EEENS7_ILi64EEEEEELi256ENS_6half_tEfNS_4arch4Sm90ELb0ELb1ELb0ELb0ELb1ELb0ELb0ELb1ELb0ELb1ELb1ELb0EEENS1_21CollectiveEpilogueFwdINS6_IJSA_NS7_ILi256EEESB_EEES9_SE_SG_Li256ELb0ELb1ELb1ELb0EEENS1_19SingleTileSchedulerILb0ELb1ELb1ELi128EEEEEEEEEvNT_6ParamsE:
	.zero		3200


//--------------------- .nv.constant0._ZN7cutlass13device_kernelIN5flash11enable_sm90INS1_16FlashAttnFwdSm90INS1_25CollectiveMainloopFwdSm90ILi2EN4cute5tupleIJNS5_1CILi1EEES8_S8_EEENS6_IJNS7_ILi128EEENS7_ILi96EEENS7_ILi64EEEEEELi256ENS_6half_tEfNS_4arch4Sm90ELb0ELb1ELb0ELb0ELb1ELb0ELb1ELb1ELb0ELb1ELb1ELb0EEENS1_21CollectiveEpilogueFwdINS6_IJSA_NS7_ILi256EEESB_EEES9_SE_SG_Li256ELb0ELb1ELb1ELb0EEENS1_19SingleTileSchedulerILb0ELb1ELb1ELi128EEEEEEEEEvNT_6ParamsE --------------------------
	.section	.nv.constant0._ZN7cutlass13device_kernelIN5flash11enable_sm90INS1_16FlashAttnFwdSm90INS1_25CollectiveMainloopFwdSm90ILi2EN4cute5tupleIJNS5_1CILi1EEES8_S8_EEENS6_IJNS7_ILi128EEENS7_ILi96EEENS7_ILi64EEEEEELi256ENS_6half_tEfNS_4arch4Sm90ELb0ELb1ELb0ELb0ELb1ELb0ELb1ELb1ELb0ELb1ELb1ELb0EEENS1_21CollectiveEpilogueFwdINS6_IJSA_NS7_ILi256EEESB_EEES9_SE_SG_Li256ELb0ELb1ELb1ELb0EEENS1_19SingleTileSchedulerILb0ELb1ELb1ELi128EEEEEEEEEvNT_6ParamsE,"a",@progbits
	.sectionflags	@""
	.align	4
.nv.constant0._ZN7cutlass13device_kernelIN5flash11enable_sm90INS1_16FlashAttnFwdSm90INS1_25CollectiveMainloopFwdSm90ILi2EN4cute5tupleIJNS5_1CILi1EEES8_S8_EEENS6_IJNS7_ILi128EEENS7_ILi96EEENS7_ILi64EEEEEELi256ENS_6half_tEfNS_4arch4Sm90ELb0ELb1ELb0ELb0ELb1ELb0ELb1ELb1ELb0ELb1ELb1ELb0EEENS1_21CollectiveEpilogueFwdINS6_IJSA_NS7_ILi256EEESB_EEES9_SE_SG_Li256ELb0ELb1ELb1ELb0EEENS1_19SingleTileSchedulerILb0ELb1ELb1ELi128EEEEEEEEEvNT_6ParamsE:
	.zero		3456


//--------------------- .nv.constant0._ZN7cutlass13device_kernelIN5flash11enable_sm90INS1_16FlashAttnFwdSm90INS1_25CollectiveMainloopFwdSm90ILi2EN4cute5tupleIJNS5_1CILi1EEES8_S8_EEENS6_IJNS7_ILi128EEENS7_ILi96EEENS7_ILi64EEEEEELi256ENS_6half_tEfNS_4arch4Sm90ELb0ELb1ELb0ELb1ELb1ELb0ELb0ELb1ELb0ELb1ELb1ELb0EEENS1_21CollectiveEpilogueFwdINS6_IJSA_NS7_ILi256EEESB_EEES9_SE_SG_Li256ELb1ELb1ELb1ELb0EEENS1_36VarlenDynamicPersistentTileSchedulerILi128ELi96ELi256ELi128ELb1ELb1ELb1ELb1ELb0ELb1EEEEEEEEEvNT_6ParamsE --------------------------
	.section	.nv.constant0._ZN7cutlass13device_kernelIN5flash11enable_sm90INS1_16FlashAttnFwdSm90INS1_25CollectiveMainloopFwdSm90ILi2EN4cute5tupleIJNS5_1CILi1EEES8_S8_EEENS6_IJNS7_ILi128EEENS7_ILi96EEENS7_ILi64EEEEEELi256ENS_6half_tEfNS_4arch4Sm90ELb0ELb1ELb0ELb1ELb1ELb0ELb0ELb1ELb0ELb1ELb1ELb0EEENS1_21CollectiveEpilogueFwdINS6_IJSA_NS7_ILi256EEESB_EEES9_SE_SG_Li256ELb1ELb1ELb1ELb0EEENS1_36VarlenDynamicPersistentTileSchedulerILi128ELi96ELi256ELi128ELb1ELb1ELb1ELb1ELb0ELb1EEEEEEEEEvNT_6ParamsE,"a",@progbits
	.sectionflags	@""
	.align	4
.nv.constant0._ZN7cutlass13device_kernelIN5flash11enable_sm90INS1_16FlashAttnFwdSm90INS1_25CollectiveMainloopFwdSm90ILi2EN4cute5tupleIJNS5_1CILi1EEES8_S8_EEENS6_IJNS7_ILi128EEENS7_ILi96EEENS7_ILi64EEEEEELi256ENS_6half_tEfNS_4arch4Sm90ELb0ELb1ELb0ELb1ELb1ELb0ELb0ELb1ELb0ELb1ELb1ELb0EEENS1_21CollectiveEpilogueFwdINS6_IJSA_NS7_ILi256EEESB_EEES9_SE_SG_Li256ELb1ELb1ELb1ELb0EEENS1_36VarlenDynamicPersistentTileSchedulerILi128ELi96ELi256ELi128ELb1ELb1ELb1ELb1ELb0ELb1EEEEEEEEEvNT_6ParamsE:
	.zero		3328


//--------------------- .nv.constant0._ZN7cutlass13device_kernelIN5flash11enable_sm90INS1_16FlashAttnFwdSm90INS1_25CollectiveMainloopFwdSm90ILi2EN4cute5tupleIJNS5_1CILi1EEES8_S8_EEENS6_IJNS7_ILi128EEENS7_ILi96EEENS7_ILi64EEEEEELi256ENS_6half_tEfNS_4arch4Sm90ELb0ELb1ELb0ELb1ELb1ELb1ELb0ELb1ELb0ELb1ELb1ELb0EEENS1_21CollectiveEpilogueFwdINS6_IJSA_NS7_ILi256EEESB_EEES9_SE_SG_Li256ELb1ELb1ELb1ELb0EEENS1_36VarlenDynamicPersistentTileSchedulerILi128ELi96ELi256ELi128ELb1ELb1ELb1ELb1ELb0ELb1EEEEEEEEEvNT_6ParamsE --------------------------
	.section	.nv.constant0._ZN7cutlass13device_kernelIN5flash11enable_sm90INS1_16FlashAttnFwdSm90INS1_25CollectiveMainloopFwdSm90ILi2EN4cute5tupleIJNS5_1CILi1EEES8_S8_EEENS6_IJNS7_ILi128EEENS7_ILi96EEENS7_ILi64EEEEEELi256ENS_6half_tEfNS_4arch4Sm90ELb0ELb1ELb0ELb1ELb1ELb1ELb0ELb1ELb0ELb1ELb1ELb0EEENS1_21CollectiveEpilogueFwdINS6_IJSA_NS7_ILi256EEESB_EEES9_SE_SG_Li256ELb1ELb1ELb1ELb0EEENS1_36VarlenDynamicPersistentTileSchedulerILi128ELi96ELi256ELi128ELb1ELb1ELb1ELb1ELb0ELb1EEEEEEEEEvNT_6ParamsE,"a",@progbits
	.sectionflags	@""
	.align	4
.nv.constant0._ZN7cutlass13device_kernelIN5flash11enable_sm90INS1_16FlashAttnFwdSm90INS1_25CollectiveMainloopFwdSm90ILi2EN4cute5tupleIJNS5_1CILi1EEES8_S8_EEENS6_IJNS7_ILi128EEENS7_ILi96EEENS7_ILi64EEEEEELi256ENS_6half_tEfNS_4arch4Sm90ELb0ELb1ELb0ELb1ELb1ELb1ELb0ELb1ELb0ELb1ELb1ELb0EEENS1_21CollectiveEpilogueFwdINS6_IJSA_NS7_ILi256EEESB_EEES9_SE_SG_Li256ELb1ELb1ELb1ELb0EEENS1_36VarlenDynamicPersistentTileSchedulerILi128ELi96ELi256ELi128ELb1ELb1ELb1ELb1ELb0ELb1EEEEEEEEEvNT_6ParamsE:
	.zero		3328


//--------------------- .nv.constant0._ZN7cutlass13device_kernelIN5flash11enable_sm90INS1_16FlashAttnFwdSm90INS1_25CollectiveMainloopFwdSm90ILi2EN4cute5tupleIJNS5_1CILi1EEES8_S8_EEENS6_IJNS7_ILi128EEENS7_ILi96EEENS7_ILi64EEEEEELi256ENS_6half_tEfNS_4arch4Sm90ELb0ELb1ELb0ELb1ELb1ELb0ELb1ELb1ELb0ELb1ELb1ELb0EEENS1_21CollectiveEpilogueFwdINS6_IJSA_NS7_ILi256EEESB_EEES9_SE_SG_Li256ELb1ELb1ELb1ELb0EEENS1_36VarlenDynamicPersistentTileSchedulerILi128ELi96ELi256ELi128ELb1ELb1ELb1ELb1ELb0ELb1EEEEEEEEEvNT_6ParamsE --------------------------
	.section	.nv.constant0._ZN7cutlass13device_kernelIN5flash11enable_sm90INS1_16FlashAttnFwdSm90INS1_25CollectiveMainloopFwdSm90ILi2EN4cute5tupleIJNS5_1CILi1EEES8_S8_EEENS6_IJNS7_ILi128EEENS7_ILi96EEENS7_ILi64EEEEEELi256ENS_6half_tEfNS_4arch4Sm90ELb0ELb1ELb0ELb1ELb1ELb0ELb1ELb1ELb0ELb1ELb1ELb0EEENS1_21CollectiveEpilogueFwdINS6_IJSA_NS7_ILi256EEESB_EEES9_SE_SG_Li256ELb1ELb1ELb1ELb0EEENS1_36VarlenDynamicPersistentTileSchedulerILi128ELi96ELi256ELi128ELb1ELb1ELb1ELb1ELb0ELb1EEEEEEEEEvNT_6ParamsE,"a",@progbits
	.sectionflags	@""
	.align	4
.nv.constant0._ZN7cutlass13device_kernelIN5flash11enable_sm90INS1_16FlashAttnFwdSm90INS1_25CollectiveMainloopFwdSm90ILi2EN4cute5tupleIJNS5_1CILi1EEES8_S8_EEENS6_IJNS7_ILi128EEENS7_ILi96EEENS7_ILi64EEEEEELi256ENS_6half_tEfNS_4arch4Sm90ELb0ELb1ELb0ELb1ELb1ELb0ELb1ELb1ELb0ELb1ELb1ELb0EEENS1_21CollectiveEpilogueFwdINS6_IJSA_NS7_ILi256EEESB_EEES9_SE_SG_Li256ELb1ELb1ELb1ELb0EEENS1_36VarlenDynamicPersistentTileSchedulerILi128ELi96ELi256ELi128ELb1ELb1ELb1ELb1ELb0ELb1EEEEEEEEEvNT_6ParamsE:
	.zero		3584


//--------------------- .nv.constant0._ZN7cutlass13device_kernelIN5flash11enable_sm90INS1_16FlashAttnFwdSm90INS1_25CollectiveMainloopFwdSm90ILi2EN4cute5tupleIJNS5_1CILi1EEES8_S8_EEENS6_IJNS7_ILi128EEENS7_ILi96EEENS7_ILi64EEEEEELi256ENS_6half_tEfNS_4arch4Sm90ELb0ELb1ELb0ELb1ELb1ELb1ELb1ELb1ELb0ELb1ELb1ELb0EEENS1_21CollectiveEpilogueFwdINS6_IJSA_NS7_ILi256EEESB_EEES9_SE_SG_Li256ELb1ELb1ELb1ELb0EEENS1_36VarlenDynamicPersistentTileSchedulerILi128ELi96ELi256ELi128ELb1ELb1ELb1ELb1ELb0ELb1EEEEEEEEEvNT_6ParamsE --------------------------
	.section	.nv.constant0._ZN7cutlass13device_kernelIN5flash11enable_sm90INS1_16FlashAttnFwdSm90INS1_25CollectiveMainloopFwdSm90ILi2EN4cute5tupleIJNS5_1CILi1EEES8_S8_EEENS6_IJNS7_ILi128EEENS7_ILi96EEENS7_ILi64EEEEEELi256ENS_6half_tEfNS_4arch4Sm90ELb0ELb1ELb0ELb1ELb1ELb1ELb1ELb1ELb0ELb1ELb1ELb0EEENS1_21CollectiveEpilogueFwdINS6_IJSA_NS7_ILi256EEESB_EEES9_SE_SG_Li256ELb1ELb1ELb1ELb0EEENS1_36VarlenDynamicPersistentTileSchedulerILi128ELi96ELi256ELi128ELb1ELb1ELb1ELb1ELb0ELb1EEEEEEEEEvNT_6ParamsE,"a",@progbits
	.sectionflags	@""
	.align	4
.nv.constant0._ZN7cutlass13device_kernelIN5flash11enable_sm90INS1_16FlashAttnFwdSm90INS1_25CollectiveMainloopFwdSm90ILi2EN4cute5tupleIJNS5_1CILi1EEES8_S8_EEENS6_IJNS7_ILi128EEENS7_ILi96EEENS7_ILi64EEEEEELi256ENS_6half_tEfNS_4arch4Sm90ELb0ELb1ELb0ELb1ELb1ELb1ELb1ELb1ELb0ELb1ELb1ELb0EEENS1_21CollectiveEpilogueFwdINS6_IJSA_NS7_ILi256EEESB_EEES9_SE_SG_Li256ELb1ELb1ELb1ELb0EEENS1_36VarlenDynamicPersistentTileSchedulerILi128ELi96ELi256ELi128ELb1ELb1ELb1ELb1ELb0ELb1EEEEEEEEEvNT_6ParamsE:
	.zero		3584


//--------------------- .nv.constant0._ZN7cutlass13device_kernelIN5flash11enable_sm90INS1_16FlashAttnFwdSm90INS1_25CollectiveMainloopFwdSm90ILi2EN4cute5tupleIJNS5_1CILi1EEES8_S8_EEENS6_IJNS7_ILi128EEENS7_ILi96EEENS7_ILi64EEEEEELi256ENS_6half_tEfNS_4arch4Sm90ELb1ELb0ELb0ELb0ELb1ELb0ELb0ELb1ELb0ELb1ELb1ELb0EEENS1_21CollectiveEpilogueFwdINS6_IJSA_NS7_ILi256EEESB_EEES9_SE_SG_Li256ELb0ELb1ELb1ELb0EEENS1_19SingleTileSchedulerILb0ELb1ELb1ELi128EEEEEEEEEvNT_6ParamsE --------------------------
	.section	.nv.constant0._ZN7cutlass13device_kernelIN5flash11enable_sm90INS1_16FlashAttnFwdSm90INS1_25CollectiveMainloopFwdSm90ILi2EN4cute5tupleIJNS5_1CILi1EEES8_S8_EEENS6_IJNS7_ILi128EEENS7_ILi96EEENS7_ILi64EEEEEELi256ENS_6half_tEfNS_4arch4Sm90ELb1ELb0ELb0ELb0ELb1ELb0ELb0ELb1ELb0ELb1ELb1ELb0EEENS1_21CollectiveEpilogueFwdINS6_IJSA_NS7_ILi256EEESB_EEES9_SE_SG_Li256ELb0ELb1ELb1ELb0EEENS1_19SingleTileSchedulerILb0ELb1ELb1ELi128EEEEEEEEEvNT_6ParamsE,"a",@progbits
	.sectionflags	@""
	.align	4
.nv.constant0._ZN7cutlass13device_kernelIN5flash11enable_sm90INS1_16FlashAttnFwdSm90INS1_25CollectiveMainloopFwdSm90ILi2EN4cute5tupleIJNS5_1CILi1EEES8_S8_EEENS6_IJNS7_ILi128EEENS7_ILi96EEENS7_ILi64EEEEEELi256ENS_6half_tEfNS_4arch4Sm90ELb1ELb0ELb0ELb0ELb1ELb0ELb0ELb1ELb0ELb1ELb1ELb0EEENS1_21CollectiveEpilogueFwdINS6_IJSA_NS7_ILi256EEESB_EEES9_SE_SG_Li256ELb0ELb1ELb1ELb0EEENS1_19SingleTileSchedulerILb0ELb1ELb1ELi128EEEEEEEEEvNT_6ParamsE:
	.zero		3200


//--------------------- .nv.constant0._ZN7cutlass13device_kernelIN5flash11enable_sm90INS1_16FlashAttnFwdSm90INS1_25CollectiveMainloopFwdSm90ILi2EN4cute5tupleIJNS5_1CILi1EEES8_S8_EEENS6_IJNS7_ILi128EEENS7_ILi96EEENS7_ILi64EEEEEELi256ENS_6half_tEfNS_4arch4Sm90ELb1ELb0ELb0ELb0ELb1ELb0ELb1ELb1ELb0ELb1ELb1ELb0EEENS1_21CollectiveEpilogueFwdINS6_IJSA_NS7_ILi256EEESB_EEES9_SE_SG_Li256ELb0ELb1ELb1ELb0EEENS1_19SingleTileSchedulerILb0ELb1ELb1ELi128EEEEEEEEEvNT_6ParamsE --------------------------
	.section	.nv.constant0._ZN7cutlass13device_kernelIN5flash11enable_sm90INS1_16FlashAttnFwdSm90INS1_25CollectiveMainloopFwdSm90ILi2EN4cute5tupleIJNS5_1CILi1EEES8_S8_EEENS6_IJNS7_ILi128EEENS7_ILi96EEENS7_ILi64EEEEEELi256ENS_6half_tEfNS_4arch4Sm90ELb1ELb0ELb0ELb0ELb1ELb0ELb1ELb1ELb0ELb1ELb1ELb0EEENS1_21CollectiveEpilogueFwdINS6_IJSA_NS7_ILi256EEESB_EEES9_SE_SG_Li256ELb0ELb1ELb1ELb0EEENS1_19SingleTileSchedulerILb0ELb1ELb1ELi128EEEEEEEEEvNT_6ParamsE,"a",@progbits
	.sectionflags	@""
	.align	4
.nv.constant0._ZN7cutlass13device_kernelIN5flash11enable_sm90INS1_16FlashAttnFwdSm90INS1_25CollectiveMainloopFwdSm90ILi2EN4cute5tupleIJNS5_1CILi1EEES8_S8_EEENS6_IJNS7_ILi128EEENS7_ILi96EEENS7_ILi64EEEEEELi256ENS_6half_tEfNS_4arch4Sm90ELb1ELb0ELb0ELb0ELb1ELb0ELb1ELb1ELb0ELb1ELb1ELb0EEENS1_21CollectiveEpilogueFwdINS6_IJSA_NS7_ILi256EEESB_EEES9_SE_SG_Li256ELb0ELb1ELb1ELb0EEENS1_19SingleTileSchedulerILb0ELb1ELb1ELi128EEEEEEEEEvNT_6ParamsE:
	.zero		3456


//--------------------- .nv.constant0._ZN7cutlass13device_kernelIN5flash11enable_sm90INS1_16FlashAttnFwdSm90INS1_25CollectiveMainloopFwdSm90ILi2EN4cute5tupleIJNS5_1CILi1EEES8_S8_EEENS6_IJNS7_ILi128EEENS7_ILi96EEENS7_ILi64EEEEEELi256ENS_6half_tEfNS_4arch4Sm90ELb1ELb0ELb0ELb1ELb1ELb0ELb0ELb1ELb0ELb1ELb1ELb0EEENS1_21CollectiveEpilogueFwdINS6_IJSA_NS7_ILi256EEESB_EEES9_SE_SG_Li256ELb1ELb1ELb1ELb0EEENS1_36VarlenDynamicPersistentTileSchedulerILi128ELi96ELi256ELi128ELb1ELb1ELb1ELb1ELb1ELb1EEEEEEEEEvNT_6ParamsE --------------------------
	.section	.nv.constant0._ZN7cutlass13device_kernelIN5flash11enable_sm90INS1_16FlashAttnFwdSm90INS1_25CollectiveMainloopFwdSm90ILi2EN4cute5tupleIJNS5_1CILi1EEES8_S8_EEENS6_IJNS7_ILi128EEENS7_ILi96EEENS7_ILi64EEEEEELi256ENS_6half_tEfNS_4arch4Sm90ELb1ELb0ELb0ELb1ELb1ELb0ELb0ELb1ELb0ELb1ELb1ELb0EEENS1_21CollectiveEpilogueFwdINS6_IJSA_NS7_ILi256EEESB_EEES9_SE_SG_Li256ELb1ELb1ELb1ELb0EEENS1_36VarlenDynamicPersistentTileSchedulerILi128ELi96ELi256ELi128ELb1ELb1ELb1ELb1ELb1ELb1EEEEEEEEEvNT_6ParamsE,"a",@progbits
	.sectionflags	@""
	.align	4
.nv.constant0._ZN7cutlass13device_kernelIN5flash11enable_sm90INS1_16FlashAttnFwdSm90INS1_25CollectiveMainloopFwdSm90ILi2EN4cute5tupleIJNS5_1CILi1EEES8_S8_EEENS6_IJNS7_ILi128EEENS7_ILi96EEENS7_ILi64EEEEEELi256ENS_6half_tEfNS_4arch4Sm90ELb1ELb0ELb0ELb1ELb1ELb0ELb0ELb1ELb0ELb1ELb1ELb0EEENS1_21CollectiveEpilogueFwdINS6_IJSA_NS7_ILi256EEESB_EEES9_SE_SG_Li256ELb1ELb1ELb1ELb0EEENS1_36VarlenDynamicPersistentTileSchedulerILi128ELi96ELi256ELi128ELb1ELb1ELb1ELb1ELb1ELb1EEEEEEEEEvNT_6ParamsE:
	.zero		3328


//--------------------- .nv.constant0._ZN7cutlass13device_kernelIN5flash11enable_sm90INS1_16FlashAttnFwdSm90INS1_25CollectiveMainloopFwdSm90ILi2EN4cute5tupleIJNS5_1CILi1EEES8_S8_EEENS6_IJNS7_ILi128EEENS7_ILi96EEENS7_ILi64EEEEEELi256ENS_6half_tEfNS_4arch4Sm90ELb1ELb0ELb0ELb1ELb1ELb1ELb0ELb1ELb0ELb1ELb1ELb0EEENS1_21CollectiveEpilogueFwdINS6_IJSA_NS7_ILi256EEESB_EEES9_SE_SG_Li256ELb1ELb1ELb1ELb0EEENS1_36VarlenDynamicPersistentTileSchedulerILi128ELi96ELi256ELi128ELb1ELb1ELb1ELb1ELb1ELb1EEEEEEEEEvNT_6ParamsE --------------------------
	.section	.nv.constant0._ZN7cutlass13device_kernelIN5flash11enable_sm90INS1_16FlashAttnFwdSm90INS1_25CollectiveMainloopFwdSm90ILi2EN4cute5tupleIJNS5_1CILi1EEES8_S8_EEENS6_IJNS7_ILi128EEENS7_ILi96EEENS7_ILi64EEEEEELi256ENS_6half_tEfNS_4arch4Sm90ELb1ELb0ELb0ELb1ELb1ELb1ELb0ELb1ELb0ELb1ELb1ELb0EEENS1_21CollectiveEpilogueFwdINS6_IJSA_NS7_ILi256EEESB_EEES9_SE_SG_Li256ELb1ELb1ELb1ELb0EEENS1_36VarlenDynamicPersistentTileSchedulerILi128ELi96ELi256ELi128ELb1ELb1ELb1ELb1ELb1ELb1EEEEEEEEEvNT_6ParamsE,"a",@progbits
	.sectionflags	@""
	.align	4
.nv.constant0._ZN7cutlass13device_kernelIN5flash11enable_sm90INS1_16FlashAttnFwdSm90INS1_25CollectiveMainloopFwdSm90ILi2EN4cute5tupleIJNS5_1CILi1EEES8_S8_EEENS6_IJNS7_ILi128EEENS7_ILi96EEENS7_ILi64EEEEEELi256ENS_6half_tEfNS_4arch4Sm90ELb1ELb0ELb0ELb1ELb1ELb1ELb0ELb1ELb0ELb1ELb1ELb0EEENS1_21CollectiveEpilogueFwdINS6_IJSA_NS7_ILi256EEESB_EEES9_SE_SG_Li256ELb1ELb1ELb1ELb0EEENS1_36VarlenDynamicPersistentTileSchedulerILi128ELi96ELi256ELi128ELb1ELb1ELb1ELb1ELb1ELb1EEEEEEEEEvNT_6ParamsE:
	.zero		3328


//--------------------- .nv.constant0._ZN7cutlass13device_kernelIN5flash11enable_sm90INS1_16FlashAttnFwdSm90INS1_25CollectiveMainloopFwdSm90ILi2EN4cute5tupleIJNS5_1CILi1EEES8_S8_EEENS6_IJNS7_ILi128EEENS7_ILi96EEENS7_ILi64EEEEEELi256ENS_6half_tEfNS_4arch4Sm90ELb1ELb0ELb0ELb1ELb1ELb0ELb1ELb1ELb0ELb1ELb1ELb0EEENS1_21CollectiveEpilogueFwdINS6_IJSA_NS7_ILi256EEESB_EEES9_SE_SG_Li256ELb1ELb1ELb1ELb0EEENS1_36VarlenDynamicPersistentTileSchedulerILi128ELi96ELi256ELi128ELb1ELb1ELb1ELb1ELb1ELb1EEEEEEEEEvNT_6ParamsE --------------------------
	.section	.nv.constant0._ZN7cutlass13device_kernelIN5flash11enable_sm90INS1_16FlashAttnFwdSm90INS1_25CollectiveMainloopFwdSm90ILi2EN4cute5tupleIJNS5_1CILi1EEES8_S8_EEENS6_IJNS7_ILi128EEENS7_ILi96EEENS7_ILi64EEEEEELi256ENS_6half_tEfNS_4arch4Sm90ELb1ELb0ELb0ELb1ELb1ELb0ELb1ELb1ELb0ELb1ELb1ELb0EEENS1_21CollectiveEpilogueFwdINS6_IJSA_NS7_ILi256EEESB_EEES9_SE_SG_Li256ELb1ELb1ELb1ELb0EEENS1_36VarlenDynamicPersistentTileSchedulerILi128ELi96ELi256ELi128ELb1ELb1ELb1ELb1ELb1ELb1EEEEEEEEEvNT_6ParamsE,"a",@progbits
	.sectionflags	@""
	.align	4
.nv.constant0._ZN7cutlass13device_kernelIN5flash11enable_sm90INS1_16FlashAttnFwdSm90INS1_25CollectiveMainloopFwdSm90ILi2EN4cute5tupleIJNS5_1CILi1EEES8_S8_EEENS6_IJNS7_ILi128EEENS7_ILi96EEENS7_ILi64EEEEEELi256ENS_6half_tEfNS_4arch4Sm90ELb1ELb0ELb0ELb1ELb1ELb0ELb1ELb1ELb0ELb1ELb1ELb0EEENS1_21CollectiveEpilogueFwdINS6_IJSA_NS7_ILi256EEESB_EEES9_SE_SG_Li256ELb1ELb1ELb1ELb0EEENS1_36VarlenDynamicPersistentTileSchedulerILi128ELi96ELi256ELi128ELb1ELb1ELb1ELb1ELb1ELb1EEEEEEEEEvNT_6ParamsE:
	.zero		3584


//--------------------- .nv.constant0._ZN7cutlass13device_kernelIN5flash11enable_sm90INS1_16FlashAttnFwdSm90INS1_25CollectiveMainloopFwdSm90ILi2EN4cute5tupleIJNS5_1CILi1EEES8_S8_EEENS6_IJNS7_ILi128EEENS7_ILi96EEENS7_ILi64EEEEEELi256ENS_6half_tEfNS_4arch4Sm90ELb1ELb0ELb0ELb1ELb1ELb1ELb1ELb1ELb0ELb1ELb1ELb0EEENS1_21CollectiveEpilogueFwdINS6_IJSA_NS7_ILi256EEESB_EEES9_SE_SG_Li256ELb1ELb1ELb1ELb0EEENS1_36VarlenDynamicPersistentTileSchedulerILi128ELi96ELi256ELi128ELb1ELb1ELb1ELb1ELb1ELb1EEEEEEEEEvNT_6ParamsE --------------------------
	.section	.nv.constant0._ZN7cutlass13device_kernelIN5flash11enable_sm90INS1_16FlashAttnFwdSm90INS1_25CollectiveMainloopFwdSm90ILi2EN4cute5tupleIJNS5_1CILi1EEES8_S8_EEENS6_IJNS7_ILi128EEENS7_ILi96EEENS7_ILi64EEEEEELi256ENS_6half_tEfNS_4arch4Sm90ELb1ELb0ELb0ELb1ELb1ELb1ELb1ELb1ELb0ELb1ELb1ELb0EEENS1_21CollectiveEpilogueFwdINS6_IJSA_NS7_ILi256EEESB_EEES9_SE_SG_Li256ELb1ELb1ELb1ELb0EEENS1_36VarlenDynamicPersistentTileSchedulerILi128ELi96ELi256ELi128ELb1ELb1ELb1ELb1ELb1ELb1EEEEEEEEEvNT_6ParamsE,"a",@progbits
	.sectionflags	@""
	.align	4
.nv.constant0._ZN7cutlass13device_kernelIN5flash11enable_sm90INS1_16FlashAttnFwdSm90INS1_25CollectiveMainloopFwdSm90ILi2EN4cute5tupleIJNS5_1CILi1EEES8_S8_EEENS6_IJNS7_ILi128EEENS7_ILi96EEENS7_ILi64EEEEEELi256ENS_6half_tEfNS_4arch4Sm90ELb1ELb0ELb0ELb1ELb1ELb1ELb1ELb1ELb0ELb1ELb1ELb0EEENS1_21CollectiveEpilogueFwdINS6_IJSA_NS7_ILi256EEESB_EEES9_SE_SG_Li256ELb1ELb1ELb1ELb0EEENS1_36VarlenDynamicPersistentTileSchedulerILi128ELi96ELi256ELi128ELb1ELb1ELb1ELb1ELb1ELb1EEEEEEEEEvNT_6ParamsE:
	.zero		3584


//--------------------- SYMBOLS --------------------------

	.type		.nv.reservedSmem.offset0,@object
	.size		.nv.reservedSmem.offset0,0x4
	.type		__assertfail,@function
